	.target	sm_80

	.elftype	@"ET_EXEC"


//--------------------- .note.nv.tkinfo           --------------------------
	.section	.note.nv.tkinfo,"",@"SHT_NOTE"
	.sectionflags	@"SHF_NOTE_NV_TKINFO"
	.tkinfo
        /*0018*/ 	.word	0x00000002
        /*0030*/ 	.string	""
        /*0030*/ 	.string	"ptxas"
        /*0030*/ 	.string	"Cuda compilation tools, release 13.0, V13.0.88"
        /*0030*/ 	.string	"Build cuda_13.0.r13.0/compiler.36424714_0"
        /*0030*/ 	.string	"-arch sm_80 -m 64 "



//--------------------- .note.nv.cuinfo           --------------------------
	.section	.note.nv.cuinfo,"",@"SHT_NOTE"
	.sectionflags	@"SHF_NOTE_NV_CUINFO"
        /*0018*/ 	.short	0x0002
        /*001a*/ 	.short	0x0050
        /*001c*/ 	.short	0x0082
	.zero		2


//--------------------- .nv.info                  --------------------------
	.section	.nv.info,"",@"SHT_CUDA_INFO"
	.align	4


	//----- nvinfo : EIATTR_REGCOUNT
	.align		4
        /*0000*/ 	.byte	0x04, 0x2f
        /*0002*/ 	.short	(.L_10 - .L_9)
	.align		4
.L_9:
        /*0004*/ 	.word	index@(_ZN10layer_norm31ln_parallel_residual_fwd_kernelINS_13Kernel_traitsIfffffjLj7168ELj1ELj1ELj8ELj16ENS_18Kernel_traits_baseILj7168EfffffjLj256EEEEELb1ELb1ELb1EEEvNS_9FwdParamsE)
        /*0008*/ 	.word	0x00000080


	//----- nvinfo : EIATTR_FRAME_SIZE
	.align		4
.L_10:
        /*000c*/ 	.byte	0x04, 0x11
        /*000e*/ 	.short	(.L_12 - .L_11)
	.align		4
.L_11:
        /*0010*/ 	.word	index@($__internal_79_$__cuda_sm70_shflsync_bfly_p)
        /*0014*/ 	.word	0x00000000


	//----- nvinfo : EIATTR_FRAME_SIZE
	.align		4
.L_12:
        /*0018*/ 	.byte	0x04, 0x11
        /*001a*/ 	.short	(.L_14 - .L_13)
	.align		4
.L_13:
        /*001c*/ 	.word	index@(_ZN10layer_norm31ln_parallel_residual_fwd_kernelINS_13Kernel_traitsIfffffjLj7168ELj1ELj1ELj8ELj16ENS_18Kernel_traits_baseILj7168EfffffjLj256EEEEELb1ELb1ELb1EEEvNS_9FwdParamsE)
        /*0020*/ 	.word	0x00000000


	//----- nvinfo : EIATTR_REGCOUNT
	.align		4
.L_14:
        /*0024*/ 	.byte	0x04, 0x2f
        /*0026*/ 	.short	(.L_16 - .L_15)
	.align		4
.L_15:
        /*0028*/ 	.word	index@(_ZN10layer_norm31ln_parallel_residual_fwd_kernelINS_13Kernel_traitsIfffffjLj7168ELj1ELj1ELj8ELj16ENS_18Kernel_traits_baseILj7168EfffffjLj256EEEEELb1ELb1ELb0EEEvNS_9FwdParamsE)
        /*002c*/ 	.word	0x00000080


	//----- nvinfo : EIATTR_FRAME_SIZE
	.align		4
.L_16:
        /*0030*/ 	.byte	0x04, 0x11
        /*0032*/ 	.short	(.L_18 - .L_17)
	.align		4
.L_17:
        /*0034*/ 	.word	index@($__internal_78_$__cuda_sm70_shflsync_bfly_p)
        /*0038*/ 	.word	0x00000000


	//----- nvinfo : EIATTR_FRAME_SIZE
	.align		4
.L_18:
        /*003c*/ 	.byte	0x04, 0x11
        /*003e*/ 	.short	(.L_20 - .L_19)
	.align		4
.L_19:
        /*0040*/ 	.word	index@(_ZN10layer_norm31ln_parallel_residual_fwd_kernelINS_13Kernel_traitsIfffffjLj7168ELj1ELj1ELj8ELj16ENS_18Kernel_traits_baseILj7168EfffffjLj256EEEEELb1ELb1ELb0EEEvNS_9FwdParamsE)
        /*0044*/ 	.word	0x00000008


	//----- nvinfo : EIATTR_REGCOUNT
	.align		4
.L_20:
        /*0048*/ 	.byte	0x04, 0x2f
        /*004a*/ 	.short	(.L_22 - .L_21)
	.align		4
.L_21:
        /*004c*/ 	.word	index@(_ZN10layer_norm31ln_parallel_residual_fwd_kernelINS_13Kernel_traitsIfffffjLj7168ELj1ELj1ELj8ELj16ENS_18Kernel_traits_baseILj7168EfffffjLj256EEEEELb1ELb0ELb1EEEvNS_9FwdParamsE)
        /*0050*/ 	.word	0x000000de


	//----- nvinfo : EIATTR_FRAME_SIZE
	.align		4
.L_22:
        /*0054*/ 	.byte	0x04, 0x11
        /*0056*/ 	.short	(.L_24 - .L_23)
	.align		4
.L_23:
        /*0058*/ 	.word	index@($__internal_77_$__cuda_sm70_shflsync_bfly_p)
        /*005c*/ 	.word	0x00000000


	//----- nvinfo : EIATTR_FRAME_SIZE
	.align		4
.L_24:
        /*0060*/ 	.byte	0x04, 0x11
        /*0062*/ 	.short	(.L_26 - .L_25)
	.align		4
.L_25:
        /*0064*/ 	.word	index@(_ZN10layer_norm31ln_parallel_residual_fwd_kernelINS_13Kernel_traitsIfffffjLj7168ELj1ELj1ELj8ELj16ENS_18Kernel_traits_baseILj7168EfffffjLj256EEEEELb1ELb0ELb1EEEvNS_9FwdParamsE)
        /*0068*/ 	.word	0x00000000


	//----- nvinfo : EIATTR_REGCOUNT
	.align		4
.L_26:
        /*006c*/ 	.byte	0x04, 0x2f
        /*006e*/ 	.short	(.L_28 - .L_27)
	.align		4
.L_27:
        /*0070*/ 	.word	index@(_ZN10layer_norm31ln_parallel_residual_fwd_kernelINS_13Kernel_traitsIfffffjLj7168ELj1ELj1ELj8ELj16ENS_18Kernel_traits_baseILj7168EfffffjLj256EEEEELb1ELb0ELb0EEEvNS_9FwdParamsE)
        /*0074*/ 	.word	0x000000d8


	//----- nvinfo : EIATTR_FRAME_SIZE
	.align		4
.L_28:
        /*0078*/ 	.byte	0x04, 0x11
        /*007a*/ 	.short	(.L_30 - .L_29)
	.align		4
.L_29:
        /*007c*/ 	.word	index@($__internal_76_$__cuda_sm70_shflsync_bfly_p)
        /*0080*/ 	.word	0x00000000


	//----- nvinfo : EIATTR_FRAME_SIZE
	.align		4
.L_30:
        /*0084*/ 	.byte	0x04, 0x11
        /*0086*/ 	.short	(.L_32 - .L_31)
	.align		4
.L_31:
        /*0088*/ 	.word	index@(_ZN10layer_norm31ln_parallel_residual_fwd_kernelINS_13Kernel_traitsIfffffjLj7168ELj1ELj1ELj8ELj16ENS_18Kernel_traits_baseILj7168EfffffjLj256EEEEELb1ELb0ELb0EEEvNS_9FwdParamsE)
        /*008c*/ 	.word	0x00000000


	//----- nvinfo : EIATTR_REGCOUNT
	.align		4
.L_32:
        /*0090*/ 	.byte	0x04, 0x2f
        /*0092*/ 	.short	(.L_34 - .L_33)
	.align		4
.L_33:
        /*0094*/ 	.word	index@(_ZN10layer_norm31ln_parallel_residual_fwd_kernelINS_13Kernel_traitsIfffffjLj7168ELj1ELj1ELj8ELj16ENS_18Kernel_traits_baseILj7168EfffffjLj256EEEEELb0ELb1ELb1EEEvNS_9FwdParamsE)
        /*0098*/ 	.word	0x0000007f


	//----- nvinfo : EIATTR_FRAME_SIZE
	.align		4
.L_34:
        /*009c*/ 	.byte	0x04, 0x11
        /*009e*/ 	.short	(.L_36 - .L_35)
	.align		4
.L_35:
        /*00a0*/ 	.word	index@($__internal_75_$__cuda_sm70_shflsync_bfly_p)
        /*00a4*/ 	.word	0x00000000


	//----- nvinfo : EIATTR_FRAME_SIZE
	.align		4
.L_36:
        /*00a8*/ 	.byte	0x04, 0x11
        /*00aa*/ 	.short	(.L_38 - .L_37)
	.align		4
.L_37:
        /*00ac*/ 	.word	index@(_ZN10layer_norm31ln_parallel_residual_fwd_kernelINS_13Kernel_traitsIfffffjLj7168ELj1ELj1ELj8ELj16ENS_18Kernel_traits_baseILj7168EfffffjLj256EEEEELb0ELb1ELb1EEEvNS_9FwdParamsE)
        /*00b0*/ 	.word	0x00000000


	//----- nvinfo : EIATTR_REGCOUNT
	.align		4
.L_38:
        /*00b4*/ 	.byte	0x04, 0x2f
        /*00b6*/ 	.short	(.L_40 - .L_39)
	.align		4
.L_39:
        /*00b8*/ 	.word	index@(_ZN10layer_norm31ln_parallel_residual_fwd_kernelINS_13Kernel_traitsIfffffjLj7168ELj1ELj1ELj8ELj16ENS_18Kernel_traits_baseILj7168EfffffjLj256EEEEELb0ELb1ELb0EEEvNS_9FwdParamsE)
        /*00bc*/ 	.word	0x00000080


	//----- nvinfo : EIATTR_FRAME_SIZE
	.align		4
.L_40:
        /*00c0*/ 	.byte	0x04, 0x11
        /*00c2*/ 	.short	(.L_42 - .L_41)
	.align		4
.L_41:
        /*00c4*/ 	.word	index@($__internal_74_$__cuda_sm70_shflsync_bfly_p)
        /*00c8*/ 	.word	0x00000000


	//----- nvinfo : EIATTR_FRAME_SIZE
	.align		4
.L_42:
        /*00cc*/ 	.byte	0x04, 0x11
        /*00ce*/ 	.short	(.L_44 - .L_43)
	.align		4
.L_43:
        /*00d0*/ 	.word	index@(_ZN10layer_norm31ln_parallel_residual_fwd_kernelINS_13Kernel_traitsIfffffjLj7168ELj1ELj1ELj8ELj16ENS_18Kernel_traits_baseILj7168EfffffjLj256EEEEELb0ELb1ELb0EEEvNS_9FwdParamsE)
        /*00d4*/ 	.word	0x00000000


	//----- nvinfo : EIATTR_REGCOUNT
	.align		4
.L_44:
        /*00d8*/ 	.byte	0x04, 0x2f
        /*00da*/ 	.short	(.L_46 - .L_45)
	.align		4
.L_45:
        /*00dc*/ 	.word	index@(_ZN10layer_norm31ln_parallel_residual_fwd_kernelINS_13Kernel_traitsIfffffjLj7168ELj1ELj1ELj8ELj16ENS_18Kernel_traits_baseILj7168EfffffjLj256EEEEELb0ELb0ELb1EEEvNS_9FwdParamsE)
        /*00e0*/ 	.word	0x000000c2


	//----- nvinfo : EIATTR_FRAME_SIZE
	.align		4
.L_46:
        /*00e4*/ 	.byte	0x04, 0x11
        /*00e6*/ 	.short	(.L_48 - .L_47)
	.align		4
.L_47:
        /*00e8*/ 	.word	index@($__internal_73_$__cuda_sm70_shflsync_bfly_p)
        /*00ec*/ 	.word	0x00000000


	//----- nvinfo : EIATTR_FRAME_SIZE
	.align		4
.L_48:
        /*00f0*/ 	.byte	0x04, 0x11
        /*00f2*/ 	.short	(.L_50 - .L_49)
	.align		4
.L_49:
        /*00f4*/ 	.word	index@(_ZN10layer_norm31ln_parallel_residual_fwd_kernelINS_13Kernel_traitsIfffffjLj7168ELj1ELj1ELj8ELj16ENS_18Kernel_traits_baseILj7168EfffffjLj256EEEEELb0ELb0ELb1EEEvNS_9FwdParamsE)
        /*00f8*/ 	.word	0x00000000


	//----- nvinfo : EIATTR_REGCOUNT
	.align		4
.L_50:
        /*00fc*/ 	.byte	0x04, 0x2f
        /*00fe*/ 	.short	(.L_52 - .L_51)
	.align		4
.L_51:
        /*0100*/ 	.word	index@(_ZN10layer_norm31ln_parallel_residual_fwd_kernelINS_13Kernel_traitsIfffffjLj7168ELj1ELj1ELj8ELj16ENS_18Kernel_traits_baseILj7168EfffffjLj256EEEEELb0ELb0ELb0EEEvNS_9FwdParamsE)
        /*0104*/ 	.word	0x000000ba


	//----- nvinfo : EIATTR_FRAME_SIZE
	.align		4
.L_52:
        /*0108*/ 	.byte	0x04, 0x11
        /*010a*/ 	.short	(.L_54 - .L_53)
	.align		4
.L_53:
        /*010c*/ 	.word	index@($__internal_72_$__cuda_sm70_shflsync_bfly_p)
        /*0110*/ 	.word	0x00000000


	//----- nvinfo : EIATTR_FRAME_SIZE
	.align		4
.L_54:
        /*0114*/ 	.byte	0x04, 0x11
        /*0116*/ 	.short	(.L_56 - .L_55)
	.align		4
.L_55:
        /*0118*/ 	.word	index@(_ZN10layer_norm31ln_parallel_residual_fwd_kernelINS_13Kernel_traitsIfffffjLj7168ELj1ELj1ELj8ELj16ENS_18Kernel_traits_baseILj7168EfffffjLj256EEEEELb0ELb0ELb0EEEvNS_9FwdParamsE)
        /*011c*/ 	.word	0x00000000


	//----- nvinfo : EIATTR_REGCOUNT
	.align		4
.L_56:
        /*0120*/ 	.byte	0x04, 0x2f
        /*0122*/ 	.short	(.L_58 - .L_57)
	.align		4
.L_57:
        /*0124*/ 	.word	index@(_ZN10layer_norm31ln_parallel_residual_fwd_kernelINS_13Kernel_traitsI6__halfffffjLj7168ELj1ELj1ELj8ELj16ENS_18Kernel_traits_baseILj7168ES2_ffffjLj256EEEEELb1ELb1ELb1EEEvNS_9FwdParamsE)
        /*0128*/ 	.word	0x00000080


	//----- nvinfo : EIATTR_FRAME_SIZE
	.align		4
.L_58:
        /*012c*/ 	.byte	0x04, 0x11
        /*012e*/ 	.short	(.L_60 - .L_59)
	.align		4
.L_59:
        /*0130*/ 	.word	index@($__internal_71_$__cuda_sm70_shflsync_bfly_p)
        /*0134*/ 	.word	0x00000000


	//----- nvinfo : EIATTR_FRAME_SIZE
	.align		4
.L_60:
        /*0138*/ 	.byte	0x04, 0x11
        /*013a*/ 	.short	(.L_62 - .L_61)
	.align		4
.L_61:
        /*013c*/ 	.word	index@(_ZN10layer_norm31ln_parallel_residual_fwd_kernelINS_13Kernel_traitsI6__halfffffjLj7168ELj1ELj1ELj8ELj16ENS_18Kernel_traits_baseILj7168ES2_ffffjLj256EEEEELb1ELb1ELb1EEEvNS_9FwdParamsE)
        /*0140*/ 	.word	0x00000000


	//----- nvinfo : EIATTR_REGCOUNT
	.align		4
.L_62:
        /*0144*/ 	.byte	0x04, 0x2f
        /*0146*/ 	.short	(.L_64 - .L_63)
	.align		4
.L_63:
        /*0148*/ 	.word	index@(_ZN10layer_norm31ln_parallel_residual_fwd_kernelINS_13Kernel_traitsI6__halfffffjLj7168ELj1ELj1ELj8ELj16ENS_18Kernel_traits_baseILj7168ES2_ffffjLj256EEEEELb1ELb1ELb0EEEvNS_9FwdParamsE)
        /*014c*/ 	.word	0x00000080


	//----- nvinfo : EIATTR_FRAME_SIZE
	.align		4
.L_64:
        /*0150*/ 	.byte	0x04, 0x11
        /*0152*/ 	.short	(.L_66 - .L_65)
	.align		4
.L_65:
        /*0154*/ 	.word	index@($__internal_70_$__cuda_sm70_shflsync_bfly_p)
        /*0158*/ 	.word	0x00000000


	//----- nvinfo : EIATTR_FRAME_SIZE
	.align		4
.L_66:
        /*015c*/ 	.byte	0x04, 0x11
        /*015e*/ 	.short	(.L_68 - .L_67)
	.align		4
.L_67:
        /*0160*/ 	.word	index@(_ZN10layer_norm31ln_parallel_residual_fwd_kernelINS_13Kernel_traitsI6__halfffffjLj7168ELj1ELj1ELj8ELj16ENS_18Kernel_traits_baseILj7168ES2_ffffjLj256EEEEELb1ELb1ELb0EEEvNS_9FwdParamsE)
        /*0164*/ 	.word	0x00000010


	//----- nvinfo : EIATTR_REGCOUNT
	.align		4
.L_68:
        /*0168*/ 	.byte	0x04, 0x2f
        /*016a*/ 	.short	(.L_70 - .L_69)
	.align		4
.L_69:
        /*016c*/ 	.word	index@(_ZN10layer_norm31ln_parallel_residual_fwd_kernelINS_13Kernel_traitsI6__halfffffjLj7168ELj1ELj1ELj8ELj16ENS_18Kernel_traits_baseILj7168ES2_ffffjLj256EEEEELb1ELb0ELb1EEEvNS_9FwdParamsE)
        /*0170*/ 	.word	0x000000dd


	//----- nvinfo : EIATTR_FRAME_SIZE
	.align		4
.L_70:
        /*0174*/ 	.byte	0x04, 0x11
        /*0176*/ 	.short	(.L_72 - .L_71)
	.align		4
.L_71:
        /*0178*/ 	.word	index@($__internal_69_$__cuda_sm70_shflsync_bfly_p)
        /*017c*/ 	.word	0x00000000


	//----- nvinfo : EIATTR_FRAME_SIZE
	.align		4
.L_72:
        /*0180*/ 	.byte	0x04, 0x11
        /*0182*/ 	.short	(.L_74 - .L_73)
	.align		4
.L_73:
        /*0184*/ 	.word	index@(_ZN10layer_norm31ln_parallel_residual_fwd_kernelINS_13Kernel_traitsI6__halfffffjLj7168ELj1ELj1ELj8ELj16ENS_18Kernel_traits_baseILj7168ES2_ffffjLj256EEEEELb1ELb0ELb1EEEvNS_9FwdParamsE)
        /*0188*/ 	.word	0x00000000


	//----- nvinfo : EIATTR_REGCOUNT
	.align		4
.L_74:
        /*018c*/ 	.byte	0x04, 0x2f
        /*018e*/ 	.short	(.L_76 - .L_75)
	.align		4
.L_75:
        /*0190*/ 	.word	index@(_ZN10layer_norm31ln_parallel_residual_fwd_kernelINS_13Kernel_traitsI6__halfffffjLj7168ELj1ELj1ELj8ELj16ENS_18Kernel_traits_baseILj7168ES2_ffffjLj256EEEEELb1ELb0ELb0EEEvNS_9FwdParamsE)
        /*0194*/ 	.word	0x000000cf


	//----- nvinfo : EIATTR_FRAME_SIZE
	.align		4
.L_76:
        /*0198*/ 	.byte	0x04, 0x11
        /*019a*/ 	.short	(.L_78 - .L_77)
	.align		4
.L_77:
        /*019c*/ 	.word	index@($__internal_68_$__cuda_sm70_shflsync_bfly_p)
        /*01a0*/ 	.word	0x00000000


	//----- nvinfo : EIATTR_FRAME_SIZE
	.align		4
.L_78:
        /*01a4*/ 	.byte	0x04, 0x11
        /*01a6*/ 	.short	(.L_80 - .L_79)
	.align		4
.L_79:
        /*01a8*/ 	.word	index@(_ZN10layer_norm31ln_parallel_residual_fwd_kernelINS_13Kernel_traitsI6__halfffffjLj7168ELj1ELj1ELj8ELj16ENS_18Kernel_traits_baseILj7168ES2_ffffjLj256EEEEELb1ELb0ELb0EEEvNS_9FwdParamsE)
        /*01ac*/ 	.word	0x00000000


	//----- nvinfo : EIATTR_REGCOUNT
	.align		4
.L_80:
        /*01b0*/ 	.byte	0x04, 0x2f
        /*01b2*/ 	.short	(.L_82 - .L_81)
	.align		4
.L_81:
        /*01b4*/ 	.word	index@(_ZN10layer_norm31ln_parallel_residual_fwd_kernelINS_13Kernel_traitsI6__halfffffjLj7168ELj1ELj1ELj8ELj16ENS_18Kernel_traits_baseILj7168ES2_ffffjLj256EEEEELb0ELb1ELb1EEEvNS_9FwdParamsE)
        /*01b8*/ 	.word	0x0000007d


	//----- nvinfo : EIATTR_FRAME_SIZE
	.align		4
.L_82:
        /*01bc*/ 	.byte	0x04, 0x11
        /*01be*/ 	.short	(.L_84 - .L_83)
	.align		4
.L_83:
        /*01c0*/ 	.word	index@($__internal_67_$__cuda_sm70_shflsync_bfly_p)
        /*01c4*/ 	.word	0x00000000


	//----- nvinfo : EIATTR_FRAME_SIZE
	.align		4
.L_84:
        /*01c8*/ 	.byte	0x04, 0x11
        /*01ca*/ 	.short	(.L_86 - .L_85)
	.align		4
.L_85:
        /*01cc*/ 	.word	index@(_ZN10layer_norm31ln_parallel_residual_fwd_kernelINS_13Kernel_traitsI6__halfffffjLj7168ELj1ELj1ELj8ELj16ENS_18Kernel_traits_baseILj7168ES2_ffffjLj256EEEEELb0ELb1ELb1EEEvNS_9FwdParamsE)
        /*01d0*/ 	.word	0x00000000


	//----- nvinfo : EIATTR_REGCOUNT
	.align		4
.L_86:
        /*01d4*/ 	.byte	0x04, 0x2f
        /*01d6*/ 	.short	(.L_88 - .L_87)
	.align		4
.L_87:
        /*01d8*/ 	.word	index@(_ZN10layer_norm31ln_parallel_residual_fwd_kernelINS_13Kernel_traitsI6__halfffffjLj7168ELj1ELj1ELj8ELj16ENS_18Kernel_traits_baseILj7168ES2_ffffjLj256EEEEELb0ELb1ELb0EEEvNS_9FwdParamsE)
        /*01dc*/ 	.word	0x00000080


	//----- nvinfo : EIATTR_FRAME_SIZE
	.align		4
.L_88:
        /*01e0*/ 	.byte	0x04, 0x11
        /*01e2*/ 	.short	(.L_90 - .L_89)
	.align		4
.L_89:
        /*01e4*/ 	.word	index@($__internal_66_$__cuda_sm70_shflsync_bfly_p)
        /*01e8*/ 	.word	0x00000000


	//----- nvinfo : EIATTR_FRAME_SIZE
	.align		4
.L_90:
        /*01ec*/ 	.byte	0x04, 0x11
        /*01ee*/ 	.short	(.L_92 - .L_91)
	.align		4
.L_91:
        /*01f0*/ 	.word	index@(_ZN10layer_norm31ln_parallel_residual_fwd_kernelINS_13Kernel_traitsI6__halfffffjLj7168ELj1ELj1ELj8ELj16ENS_18Kernel_traits_baseILj7168ES2_ffffjLj256EEEEELb0ELb1ELb0EEEvNS_9FwdParamsE)
        /*01f4*/ 	.word	0x00000000


	//----- nvinfo : EIATTR_REGCOUNT
	.align		4
.L_92:
        /*01f8*/ 	.byte	0x04, 0x2f
        /*01fa*/ 	.short	(.L_94 - .L_93)
	.align		4
.L_93:
        /*01fc*/ 	.word	index@(_ZN10layer_norm31ln_parallel_residual_fwd_kernelINS_13Kernel_traitsI6__halfffffjLj7168ELj1ELj1ELj8ELj16ENS_18Kernel_traits_baseILj7168ES2_ffffjLj256EEEEELb0ELb0ELb1EEEvNS_9FwdParamsE)
        /*0200*/ 	.word	0x000000c2


	//----- nvinfo : EIATTR_FRAME_SIZE
	.align		4
.L_94:
        /*0204*/ 	.byte	0x04, 0x11
        /*0206*/ 	.short	(.L_96 - .L_95)
	.align		4
.L_95:
        /*0208*/ 	.word	index@($__internal_65_$__cuda_sm70_shflsync_bfly_p)
        /*020c*/ 	.word	0x00000000


	//----- nvinfo : EIATTR_FRAME_SIZE
	.align		4
.L_96:
        /*0210*/ 	.byte	0x04, 0x11
        /*0212*/ 	.short	(.L_98 - .L_97)
	.align		4
.L_97:
        /*0214*/ 	.word	index@(_ZN10layer_norm31ln_parallel_residual_fwd_kernelINS_13Kernel_traitsI6__halfffffjLj7168ELj1ELj1ELj8ELj16ENS_18Kernel_traits_baseILj7168ES2_ffffjLj256EEEEELb0ELb0ELb1EEEvNS_9FwdParamsE)
        /*0218*/ 	.word	0x00000000


	//----- nvinfo : EIATTR_REGCOUNT
	.align		4
.L_98:
        /*021c*/ 	.byte	0x04, 0x2f
        /*021e*/ 	.short	(.L_100 - .L_99)
	.align		4
.L_99:
        /*0220*/ 	.word	index@(_ZN10layer_norm31ln_parallel_residual_fwd_kernelINS_13Kernel_traitsI6__halfffffjLj7168ELj1ELj1ELj8ELj16ENS_18Kernel_traits_baseILj7168ES2_ffffjLj256EEEEELb0ELb0ELb0EEEvNS_9FwdParamsE)
        /*0224*/ 	.word	0x000000b2


	//----- nvinfo : EIATTR_FRAME_SIZE
	.align		4
.L_100:
        /*0228*/ 	.byte	0x04, 0x11
        /*022a*/ 	.short	(.L_102 - .L_101)
	.align		4
.L_101:
        /*022c*/ 	.word	index@($__internal_64_$__cuda_sm70_shflsync_bfly_p)
        /*0230*/ 	.word	0x00000000


	//----- nvinfo : EIATTR_FRAME_SIZE
	.align		4
.L_102:
        /*0234*/ 	.byte	0x04, 0x11
        /*0236*/ 	.short	(.L_104 - .L_103)
	.align		4
.L_103:
        /*0238*/ 	.word	index@(_ZN10layer_norm31ln_parallel_residual_fwd_kernelINS_13Kernel_traitsI6__halfffffjLj7168ELj1ELj1ELj8ELj16ENS_18Kernel_traits_baseILj7168ES2_ffffjLj256EEEEELb0ELb0ELb0EEEvNS_9FwdParamsE)
        /*023c*/ 	.word	0x00000000


	//----- nvinfo : EIATTR_REGCOUNT
	.align		4
.L_104:
        /*0240*/ 	.byte	0x04, 0x2f
        /*0242*/ 	.short	(.L_106 - .L_105)
	.align		4
.L_105:
        /*0244*/ 	.word	index@(_ZN10layer_norm31ln_parallel_residual_fwd_kernelINS_13Kernel_traitsIf6__halffS2_fjLj7168ELj1ELj1ELj4ELj16ENS_18Kernel_traits_baseILj7168EfS2_fS2_fjLj128EEEEELb1ELb1ELb1EEEvNS_9FwdParamsE)
        /*0248*/ 	.word	0x000000eb


	//----- nvinfo : EIATTR_FRAME_SIZE
	.align		4
.L_106:
        /*024c*/ 	.byte	0x04, 0x11
        /*024e*/ 	.short	(.L_108 - .L_107)
	.align		4
.L_107:
        /*0250*/ 	.word	index@($__internal_63_$__cuda_sm70_shflsync_bfly_p)
        /*0254*/ 	.word	0x00000000


	//----- nvinfo : EIATTR_FRAME_SIZE
	.align		4
.L_108:
        /*0258*/ 	.byte	0x04, 0x11
        /*025a*/ 	.short	(.L_110 - .L_109)
	.align		4
.L_109:
        /*025c*/ 	.word	index@(_ZN10layer_norm31ln_parallel_residual_fwd_kernelINS_13Kernel_traitsIf6__halffS2_fjLj7168ELj1ELj1ELj4ELj16ENS_18Kernel_traits_baseILj7168EfS2_fS2_fjLj128EEEEELb1ELb1ELb1EEEvNS_9FwdParamsE)
        /*0260*/ 	.word	0x00000000


	//----- nvinfo : EIATTR_REGCOUNT
	.align		4
.L_110:
        /*0264*/ 	.byte	0x04, 0x2f
        /*0266*/ 	.short	(.L_112 - .L_111)
	.align		4
.L_111:
        /*0268*/ 	.word	index@(_ZN10layer_norm31ln_parallel_residual_fwd_kernelINS_13Kernel_traitsIf6__halffS2_fjLj7168ELj1ELj1ELj4ELj16ENS_18Kernel_traits_baseILj7168EfS2_fS2_fjLj128EEEEELb1ELb1ELb0EEEvNS_9FwdParamsE)
        /*026c*/ 	.word	0x000000e3


	//----- nvinfo : EIATTR_FRAME_SIZE
	.align		4
.L_112:
        /*0270*/ 	.byte	0x04, 0x11
        /*0272*/ 	.short	(.L_114 - .L_113)
	.align		4
.L_113:
        /*0274*/ 	.word	index@($__internal_62_$__cuda_sm70_shflsync_bfly_p)
        /*0278*/ 	.word	0x00000000


	//----- nvinfo : EIATTR_FRAME_SIZE
	.align		4
.L_114:
        /*027c*/ 	.byte	0x04, 0x11
        /*027e*/ 	.short	(.L_116 - .L_115)
	.align		4
.L_115:
        /*0280*/ 	.word	index@(_ZN10layer_norm31ln_parallel_residual_fwd_kernelINS_13Kernel_traitsIf6__halffS2_fjLj7168ELj1ELj1ELj4ELj16ENS_18Kernel_traits_baseILj7168EfS2_fS2_fjLj128EEEEELb1ELb1ELb0EEEvNS_9FwdParamsE)
        /*0284*/ 	.word	0x00000000


	//----- nvinfo : EIATTR_REGCOUNT
	.align		4
.L_116:
        /*0288*/ 	.byte	0x04, 0x2f
        /*028a*/ 	.short	(.L_118 - .L_117)
	.align		4
.L_117:
        /*028c*/ 	.word	index@(_ZN10layer_norm31ln_parallel_residual_fwd_kernelINS_13Kernel_traitsIf6__halffS2_fjLj7168ELj1ELj1ELj4ELj16ENS_18Kernel_traits_baseILj7168EfS2_fS2_fjLj128EEEEELb1ELb0ELb1EEEvNS_9FwdParamsE)
        /*0290*/ 	.word	0x000000ff


	//----- nvinfo : EIATTR_FRAME_SIZE
	.align		4
.L_118:
        /*0294*/ 	.byte	0x04, 0x11
        /*0296*/ 	.short	(.L_120 - .L_119)
	.align		4
.L_119:
        /*0298*/ 	.word	index@($__internal_61_$__cuda_sm70_shflsync_bfly_p)
        /*029c*/ 	.word	0x00000000


	//----- nvinfo : EIATTR_FRAME_SIZE
	.align		4
.L_120:
        /*02a0*/ 	.byte	0x04, 0x11
        /*02a2*/ 	.short	(.L_122 - .L_121)
	.align		4
.L_121:
        /*02a4*/ 	.word	index@(_ZN10layer_norm31ln_parallel_residual_fwd_kernelINS_13Kernel_traitsIf6__halffS2_fjLj7168ELj1ELj1ELj4ELj16ENS_18Kernel_traits_baseILj7168EfS2_fS2_fjLj128EEEEELb1ELb0ELb1EEEvNS_9FwdParamsE)
        /*02a8*/ 	.word	0x00000130


	//----- nvinfo : EIATTR_REGCOUNT
	.align		4
.L_122:
        /*02ac*/ 	.byte	0x04, 0x2f
        /*02ae*/ 	.short	(.L_124 - .L_123)
	.align		4
.L_123:
        /*02b0*/ 	.word	index@(_ZN10layer_norm31ln_parallel_residual_fwd_kernelINS_13Kernel_traitsIf6__halffS2_fjLj7168ELj1ELj1ELj4ELj16ENS_18Kernel_traits_baseILj7168EfS2_fS2_fjLj128EEEEELb1ELb0ELb0EEEvNS_9FwdParamsE)
        /*02b4*/ 	.word	0x000000ff


	//----- nvinfo : EIATTR_FRAME_SIZE
	.align		4
.L_124:
        /*02b8*/ 	.byte	0x04, 0x11
        /*02ba*/ 	.short	(.L_126 - .L_125)
	.align		4
.L_125:
        /*02bc*/ 	.word	index@($__internal_60_$__cuda_sm70_shflsync_bfly_p)
        /*02c0*/ 	.word	0x00000000


	//----- nvinfo : EIATTR_FRAME_SIZE
	.align		4
.L_126:
        /*02c4*/ 	.byte	0x04, 0x11
        /*02c6*/ 	.short	(.L_128 - .L_127)
	.align		4
.L_127:
        /*02c8*/ 	.word	index@(_ZN10layer_norm31ln_parallel_residual_fwd_kernelINS_13Kernel_traitsIf6__halffS2_fjLj7168ELj1ELj1ELj4ELj16ENS_18Kernel_traits_baseILj7168EfS2_fS2_fjLj128EEEEELb1ELb0ELb0EEEvNS_9FwdParamsE)
        /*02cc*/ 	.word	0x00000138


	//----- nvinfo : EIATTR_REGCOUNT
	.align		4
.L_128:
        /*02d0*/ 	.byte	0x04, 0x2f
        /*02d2*/ 	.short	(.L_130 - .L_129)
	.align		4
.L_129:
        /*02d4*/ 	.word	index@(_ZN10layer_norm31ln_parallel_residual_fwd_kernelINS_13Kernel_traitsIf6__halffS2_fjLj7168ELj1ELj1ELj4ELj16ENS_18Kernel_traits_baseILj7168EfS2_fS2_fjLj128EEEEELb0ELb1ELb1EEEvNS_9FwdParamsE)
        /*02d8*/ 	.word	0x000000db


	//----- nvinfo : EIATTR_FRAME_SIZE
	.align		4
.L_130:
        /*02dc*/ 	.byte	0x04, 0x11
        /*02de*/ 	.short	(.L_132 - .L_131)
	.align		4
.L_131:
        /*02e0*/ 	.word	index@($__internal_59_$__cuda_sm70_shflsync_bfly_p)
        /*02e4*/ 	.word	0x00000000


	//----- nvinfo : EIATTR_FRAME_SIZE
	.align		4
.L_132:
        /*02e8*/ 	.byte	0x04, 0x11
        /*02ea*/ 	.short	(.L_134 - .L_133)
	.align		4
.L_133:
        /*02ec*/ 	.word	index@(_ZN10layer_norm31ln_parallel_residual_fwd_kernelINS_13Kernel_traitsIf6__halffS2_fjLj7168ELj1ELj1ELj4ELj16ENS_18Kernel_traits_baseILj7168EfS2_fS2_fjLj128EEEEELb0ELb1ELb1EEEvNS_9FwdParamsE)
        /*02f0*/ 	.word	0x00000000


	//----- nvinfo : EIATTR_REGCOUNT
	.align		4
.L_134:
        /*02f4*/ 	.byte	0x04, 0x2f
        /*02f6*/ 	.short	(.L_136 - .L_135)
	.align		4
.L_135:
        /*02f8*/ 	.word	index@(_ZN10layer_norm31ln_parallel_residual_fwd_kernelINS_13Kernel_traitsIf6__halffS2_fjLj7168ELj1ELj1ELj4ELj16ENS_18Kernel_traits_baseILj7168EfS2_fS2_fjLj128EEEEELb0ELb1ELb0EEEvNS_9FwdParamsE)
        /*02fc*/ 	.word	0x000000d2


	//----- nvinfo : EIATTR_FRAME_SIZE
	.align		4
.L_136:
        /*0300*/ 	.byte	0x04, 0x11
        /*0302*/ 	.short	(.L_138 - .L_137)
	.align		4
.L_137:
        /*0304*/ 	.word	index@($__internal_58_$__cuda_sm70_shflsync_bfly_p)
        /*0308*/ 	.word	0x00000000


	//----- nvinfo : EIATTR_FRAME_SIZE
	.align		4
.L_138:
        /*030c*/ 	.byte	0x04, 0x11
        /*030e*/ 	.short	(.L_140 - .L_139)
	.align		4
.L_139:
        /*0310*/ 	.word	index@(_ZN10layer_norm31ln_parallel_residual_fwd_kernelINS_13Kernel_traitsIf6__halffS2_fjLj7168ELj1ELj1ELj4ELj16ENS_18Kernel_traits_baseILj7168EfS2_fS2_fjLj128EEEEELb0ELb1ELb0EEEvNS_9FwdParamsE)
        /*0314*/ 	.word	0x00000000


	//----- nvinfo : EIATTR_REGCOUNT
	.align		4
.L_140:
        /*0318*/ 	.byte	0x04, 0x2f
        /*031a*/ 	.short	(.L_142 - .L_141)
	.align		4
.L_141:
        /*031c*/ 	.word	index@(_ZN10layer_norm31ln_parallel_residual_fwd_kernelINS_13Kernel_traitsIf6__halffS2_fjLj7168ELj1ELj1ELj4ELj16ENS_18Kernel_traits_baseILj7168EfS2_fS2_fjLj128EEEEELb0ELb0ELb1EEEvNS_9FwdParamsE)
        /*0320*/ 	.word	0x000000ff


	//----- nvinfo : EIATTR_FRAME_SIZE
	.align		4
.L_142:
        /*0324*/ 	.byte	0x04, 0x11
        /*0326*/ 	.short	(.L_144 - .L_143)
	.align		4
.L_143:
        /*0328*/ 	.word	index@($__internal_57_$__cuda_sm70_shflsync_bfly_p)
        /*032c*/ 	.word	0x00000000


	//----- nvinfo : EIATTR_FRAME_SIZE
	.align		4
.L_144:
        /*0330*/ 	.byte	0x04, 0x11
        /*0332*/ 	.short	(.L_146 - .L_145)
	.align		4
.L_145:
        /*0334*/ 	.word	index@(_ZN10layer_norm31ln_parallel_residual_fwd_kernelINS_13Kernel_traitsIf6__halffS2_fjLj7168ELj1ELj1ELj4ELj16ENS_18Kernel_traits_baseILj7168EfS2_fS2_fjLj128EEEEELb0ELb0ELb1EEEvNS_9FwdParamsE)
        /*0338*/ 	.word	0x000000e8


	//----- nvinfo : EIATTR_REGCOUNT
	.align		4
.L_146:
        /*033c*/ 	.byte	0x04, 0x2f
        /*033e*/ 	.short	(.L_148 - .L_147)
	.align		4
.L_147:
        /*0340*/ 	.word	index@(_ZN10layer_norm31ln_parallel_residual_fwd_kernelINS_13Kernel_traitsIf6__halffS2_fjLj7168ELj1ELj1ELj4ELj16ENS_18Kernel_traits_baseILj7168EfS2_fS2_fjLj128EEEEELb0ELb0ELb0EEEvNS_9FwdParamsE)
        /*0344*/ 	.word	0x000000ff


	//----- nvinfo : EIATTR_FRAME_SIZE
	.align		4
.L_148:
        /*0348*/ 	.byte	0x04, 0x11
        /*034a*/ 	.short	(.L_150 - .L_149)
	.align		4
.L_149:
        /*034c*/ 	.word	index@($__internal_56_$__cuda_sm70_shflsync_bfly_p)
        /*0350*/ 	.word	0x00000000


	//----- nvinfo : EIATTR_FRAME_SIZE
	.align		4
.L_150:
        /*0354*/ 	.byte	0x04, 0x11
        /*0356*/ 	.short	(.L_152 - .L_151)
	.align		4
.L_151:
        /*0358*/ 	.word	index@(_ZN10layer_norm31ln_parallel_residual_fwd_kernelINS_13Kernel_traitsIf6__halffS2_fjLj7168ELj1ELj1ELj4ELj16ENS_18Kernel_traits_baseILj7168EfS2_fS2_fjLj128EEEEELb0ELb0ELb0EEEvNS_9FwdParamsE)
        /*035c*/ 	.word	0x000000f8


	//----- nvinfo : EIATTR_REGCOUNT
	.align		4
.L_152:
        /*0360*/ 	.byte	0x04, 0x2f
        /*0362*/ 	.short	(.L_154 - .L_153)
	.align		4
.L_153:
        /*0364*/ 	.word	index@(_ZN10layer_norm31ln_parallel_residual_fwd_kernelINS_13Kernel_traitsI6__halfS2_fS2_fjLj7168ELj1ELj1ELj4ELj16ENS_18Kernel_traits_baseILj7168ES2_S2_fS2_fjLj128EEEEELb1ELb1ELb1EEEvNS_9FwdParamsE)
        /*0368*/ 	.word	0x000000eb


	//----- nvinfo : EIATTR_FRAME_SIZE
	.align		4
.L_154:
        /*036c*/ 	.byte	0x04, 0x11
        /*036e*/ 	.short	(.L_156 - .L_155)
	.align		4
.L_155:
        /*0370*/ 	.word	index@($__internal_55_$__cuda_sm70_shflsync_bfly_p)
        /*0374*/ 	.word	0x00000000


	//----- nvinfo : EIATTR_FRAME_SIZE
	.align		4
.L_156:
        /*0378*/ 	.byte	0x04, 0x11
        /*037a*/ 	.short	(.L_158 - .L_157)
	.align		4
.L_157:
        /*037c*/ 	.word	index@(_ZN10layer_norm31ln_parallel_residual_fwd_kernelINS_13Kernel_traitsI6__halfS2_fS2_fjLj7168ELj1ELj1ELj4ELj16ENS_18Kernel_traits_baseILj7168ES2_S2_fS2_fjLj128EEEEELb1ELb1ELb1EEEvNS_9FwdParamsE)
        /*0380*/ 	.word	0x00000000


	//----- nvinfo : EIATTR_REGCOUNT
	.align		4
.L_158:
        /*0384*/ 	.byte	0x04, 0x2f
        /*0386*/ 	.short	(.L_160 - .L_159)
	.align		4
.L_159:
        /*0388*/ 	.word	index@(_ZN10layer_norm31ln_parallel_residual_fwd_kernelINS_13Kernel_traitsI6__halfS2_fS2_fjLj7168ELj1ELj1ELj4ELj16ENS_18Kernel_traits_baseILj7168ES2_S2_fS2_fjLj128EEEEELb1ELb1ELb0EEEvNS_9FwdParamsE)
        /*038c*/ 	.word	0x000000e2


	//----- nvinfo : EIATTR_FRAME_SIZE
	.align		4
.L_160:
        /*0390*/ 	.byte	0x04, 0x11
        /*0392*/ 	.short	(.L_162 - .L_161)
	.align		4
.L_161:
        /*0394*/ 	.word	index@($__internal_54_$__cuda_sm70_shflsync_bfly_p)
        /*0398*/ 	.word	0x00000000


	//----- nvinfo : EIATTR_FRAME_SIZE
	.align		4
.L_162:
        /*039c*/ 	.byte	0x04, 0x11
        /*039e*/ 	.short	(.L_164 - .L_163)
	.align		4
.L_163:
        /*03a0*/ 	.word	index@(_ZN10layer_norm31ln_parallel_residual_fwd_kernelINS_13Kernel_traitsI6__halfS2_fS2_fjLj7168ELj1ELj1ELj4ELj16ENS_18Kernel_traits_baseILj7168ES2_S2_fS2_fjLj128EEEEELb1ELb1ELb0EEEvNS_9FwdParamsE)
        /*03a4*/ 	.word	0x00000000


	//----- nvinfo : EIATTR_REGCOUNT
	.align		4
.L_164:
        /*03a8*/ 	.byte	0x04, 0x2f
        /*03aa*/ 	.short	(.L_166 - .L_165)
	.align		4
.L_165:
        /*03ac*/ 	.word	index@(_ZN10layer_norm31ln_parallel_residual_fwd_kernelINS_13Kernel_traitsI6__halfS2_fS2_fjLj7168ELj1ELj1ELj4ELj16ENS_18Kernel_traits_baseILj7168ES2_S2_fS2_fjLj128EEEEELb1ELb0ELb1EEEvNS_9FwdParamsE)
        /*03b0*/ 	.word	0x000000ff


	//----- nvinfo : EIATTR_FRAME_SIZE
	.align		4
.L_166:
        /*03b4*/ 	.byte	0x04, 0x11
        /*03b6*/ 	.short	(.L_168 - .L_167)
	.align		4
.L_167:
        /*03b8*/ 	.word	index@($__internal_53_$__cuda_sm70_shflsync_bfly_p)
        /*03bc*/ 	.word	0x00000000


	//----- nvinfo : EIATTR_FRAME_SIZE
	.align		4
.L_168:
        /*03c0*/ 	.byte	0x04, 0x11
        /*03c2*/ 	.short	(.L_170 - .L_169)
	.align		4
.L_169:
        /*03c4*/ 	.word	index@(_ZN10layer_norm31ln_parallel_residual_fwd_kernelINS_13Kernel_traitsI6__halfS2_fS2_fjLj7168ELj1ELj1ELj4ELj16ENS_18Kernel_traits_baseILj7168ES2_S2_fS2_fjLj128EEEEELb1ELb0ELb1EEEvNS_9FwdParamsE)
        /*03c8*/ 	.word	0x00000058


	//----- nvinfo : EIATTR_REGCOUNT
	.align		4
.L_170:
        /*03cc*/ 	.byte	0x04, 0x2f
        /*03ce*/ 	.short	(.L_172 - .L_171)
	.align		4
.L_171:
        /*03d0*/ 	.word	index@(_ZN10layer_norm31ln_parallel_residual_fwd_kernelINS_13Kernel_traitsI6__halfS2_fS2_fjLj7168ELj1ELj1ELj4ELj16ENS_18Kernel_traits_baseILj7168ES2_S2_fS2_fjLj128EEEEELb1ELb0ELb0EEEvNS_9FwdParamsE)
        /*03d4*/ 	.word	0x000000ff


	//----- nvinfo : EIATTR_FRAME_SIZE
	.align		4
.L_172:
        /*03d8*/ 	.byte	0x04, 0x11
        /*03da*/ 	.short	(.L_174 - .L_173)
	.align		4
.L_173:
        /*03dc*/ 	.word	index@($__internal_52_$__cuda_sm70_shflsync_bfly_p)
        /*03e0*/ 	.word	0x00000000


	//----- nvinfo : EIATTR_FRAME_SIZE
	.align		4
.L_174:
        /*03e4*/ 	.byte	0x04, 0x11
        /*03e6*/ 	.short	(.L_176 - .L_175)
	.align		4
.L_175:
        /*03e8*/ 	.word	index@(_ZN10layer_norm31ln_parallel_residual_fwd_kernelINS_13Kernel_traitsI6__halfS2_fS2_fjLj7168ELj1ELj1ELj4ELj16ENS_18Kernel_traits_baseILj7168ES2_S2_fS2_fjLj128EEEEELb1ELb0ELb0EEEvNS_9FwdParamsE)
        /*03ec*/ 	.word	0x00000158


	//----- nvinfo : EIATTR_REGCOUNT
	.align		4
.L_176:
        /*03f0*/ 	.byte	0x04, 0x2f
        /*03f2*/ 	.short	(.L_178 - .L_177)
	.align		4
.L_177:
        /*03f4*/ 	.word	index@(_ZN10layer_norm31ln_parallel_residual_fwd_kernelINS_13Kernel_traitsI6__halfS2_fS2_fjLj7168ELj1ELj1ELj4ELj16ENS_18Kernel_traits_baseILj7168ES2_S2_fS2_fjLj128EEEEELb0ELb1ELb1EEEvNS_9FwdParamsE)
        /*03f8*/ 	.word	0x000000c8


	//----- nvinfo : EIATTR_FRAME_SIZE
	.align		4
.L_178:
        /*03fc*/ 	.byte	0x04, 0x11
        /*03fe*/ 	.short	(.L_180 - .L_179)
	.align		4
.L_179:
        /*0400*/ 	.word	index@($__internal_51_$__cuda_sm70_shflsync_bfly_p)
        /*0404*/ 	.word	0x00000000


	//----- nvinfo : EIATTR_FRAME_SIZE
	.align		4
.L_180:
        /*0408*/ 	.byte	0x04, 0x11
        /*040a*/ 	.short	(.L_182 - .L_181)
	.align		4
.L_181:
        /*040c*/ 	.word	index@(_ZN10layer_norm31ln_parallel_residual_fwd_kernelINS_13Kernel_traitsI6__halfS2_fS2_fjLj7168ELj1ELj1ELj4ELj16ENS_18Kernel_traits_baseILj7168ES2_S2_fS2_fjLj128EEEEELb0ELb1ELb1EEEvNS_9FwdParamsE)
        /*0410*/ 	.word	0x00000000


	//----- nvinfo : EIATTR_REGCOUNT
	.align		4
.L_182:
        /*0414*/ 	.byte	0x04, 0x2f
        /*0416*/ 	.short	(.L_184 - .L_183)
	.align		4
.L_183:
        /*0418*/ 	.word	index@(_ZN10layer_norm31ln_parallel_residual_fwd_kernelINS_13Kernel_traitsI6__halfS2_fS2_fjLj7168ELj1ELj1ELj4ELj16ENS_18Kernel_traits_baseILj7168ES2_S2_fS2_fjLj128EEEEELb0ELb1ELb0EEEvNS_9FwdParamsE)
        /*041c*/ 	.word	0x000000d0


	//----- nvinfo : EIATTR_FRAME_SIZE
	.align		4
.L_184:
        /*0420*/ 	.byte	0x04, 0x11
        /*0422*/ 	.short	(.L_186 - .L_185)
	.align		4
.L_185:
        /*0424*/ 	.word	index@($__internal_50_$__cuda_sm70_shflsync_bfly_p)
        /*0428*/ 	.word	0x00000000


	//----- nvinfo : EIATTR_FRAME_SIZE
	.align		4
.L_186:
        /*042c*/ 	.byte	0x04, 0x11
        /*042e*/ 	.short	(.L_188 - .L_187)
	.align		4
.L_187:
        /*0430*/ 	.word	index@(_ZN10layer_norm31ln_parallel_residual_fwd_kernelINS_13Kernel_traitsI6__halfS2_fS2_fjLj7168ELj1ELj1ELj4ELj16ENS_18Kernel_traits_baseILj7168ES2_S2_fS2_fjLj128EEEEELb0ELb1ELb0EEEvNS_9FwdParamsE)
        /*0434*/ 	.word	0x00000000


	//----- nvinfo : EIATTR_REGCOUNT
	.align		4
.L_188:
        /*0438*/ 	.byte	0x04, 0x2f
        /*043a*/ 	.short	(.L_190 - .L_189)
	.align		4
.L_189:
        /*043c*/ 	.word	index@(_ZN10layer_norm31ln_parallel_residual_fwd_kernelINS_13Kernel_traitsI6__halfS2_fS2_fjLj7168ELj1ELj1ELj4ELj16ENS_18Kernel_traits_baseILj7168ES2_S2_fS2_fjLj128EEEEELb0ELb0ELb1EEEvNS_9FwdParamsE)
        /*0440*/ 	.word	0x000000ff


	//----- nvinfo : EIATTR_FRAME_SIZE
	.align		4
.L_190:
        /*0444*/ 	.byte	0x04, 0x11
        /*0446*/ 	.short	(.L_192 - .L_191)
	.align		4
.L_191:
        /*0448*/ 	.word	index@($__internal_49_$__cuda_sm70_shflsync_bfly_p)
        /*044c*/ 	.word	0x00000000


	//----- nvinfo : EIATTR_FRAME_SIZE
	.align		4
.L_192:
        /*0450*/ 	.byte	0x04, 0x11
        /*0452*/ 	.short	(.L_194 - .L_193)
	.align		4
.L_193:
        /*0454*/ 	.word	index@(_ZN10layer_norm31ln_parallel_residual_fwd_kernelINS_13Kernel_traitsI6__halfS2_fS2_fjLj7168ELj1ELj1ELj4ELj16ENS_18Kernel_traits_baseILj7168ES2_S2_fS2_fjLj128EEEEELb0ELb0ELb1EEEvNS_9FwdParamsE)
        /*0458*/ 	.word	0x00000000


	//----- nvinfo : EIATTR_REGCOUNT
	.align		4
.L_194:
        /*045c*/ 	.byte	0x04, 0x2f
        /*045e*/ 	.short	(.L_196 - .L_195)
	.align		4
.L_195:
        /*0460*/ 	.word	index@(_ZN10layer_norm31ln_parallel_residual_fwd_kernelINS_13Kernel_traitsI6__halfS2_fS2_fjLj7168ELj1ELj1ELj4ELj16ENS_18Kernel_traits_baseILj7168ES2_S2_fS2_fjLj128EEEEELb0ELb0ELb0EEEvNS_9FwdParamsE)
        /*0464*/ 	.word	0x000000ff


	//----- nvinfo : EIATTR_FRAME_SIZE
	.align		4
.L_196:
        /*0468*/ 	.byte	0x04, 0x11
        /*046a*/ 	.short	(.L_198 - .L_197)
	.align		4
.L_197:
        /*046c*/ 	.word	index@($__internal_48_$__cuda_sm70_shflsync_bfly_p)
        /*0470*/ 	.word	0x00000000


	//----- nvinfo : EIATTR_FRAME_SIZE
	.align		4
.L_198:
        /*0474*/ 	.byte	0x04, 0x11
        /*0476*/ 	.short	(.L_200 - .L_199)
	.align		4
.L_199:
        /*0478*/ 	.word	index@(_ZN10layer_norm31ln_parallel_residual_fwd_kernelINS_13Kernel_traitsI6__halfS2_fS2_fjLj7168ELj1ELj1ELj4ELj16ENS_18Kernel_traits_baseILj7168ES2_S2_fS2_fjLj128EEEEELb0ELb0ELb0EEEvNS_9FwdParamsE)
        /*047c*/ 	.word	0x00000118


	//----- nvinfo : EIATTR_REGCOUNT
	.align		4
.L_200:
        /*0480*/ 	.byte	0x04, 0x2f
        /*0482*/ 	.short	(.L_202 - .L_201)
	.align		4
.L_201:
        /*0484*/ 	.word	index@(_ZN10layer_norm31ln_parallel_residual_fwd_kernelINS_13Kernel_traitsIf6__halfS2_S2_fjLj7168ELj1ELj1ELj4ELj16ENS_18Kernel_traits_baseILj7168EfS2_S2_S2_fjLj128EEEEELb1ELb1ELb1EEEvNS_9FwdParamsE)
        /*0488*/ 	.word	0x000000ee


	//----- nvinfo : EIATTR_FRAME_SIZE
	.align		4
.L_202:
        /*048c*/ 	.byte	0x04, 0x11
        /*048e*/ 	.short	(.L_204 - .L_203)
	.align		4
.L_203:
        /*0490*/ 	.word	index@($__internal_47_$__cuda_sm70_shflsync_bfly_p)
        /*0494*/ 	.word	0x00000000


	//----- nvinfo : EIATTR_FRAME_SIZE
	.align		4
.L_204:
        /*0498*/ 	.byte	0x04, 0x11
        /*049a*/ 	.short	(.L_206 - .L_205)
	.align		4
.L_205:
        /*049c*/ 	.word	index@(_ZN10layer_norm31ln_parallel_residual_fwd_kernelINS_13Kernel_traitsIf6__halfS2_S2_fjLj7168ELj1ELj1ELj4ELj16ENS_18Kernel_traits_baseILj7168EfS2_S2_S2_fjLj128EEEEELb1ELb1ELb1EEEvNS_9FwdParamsE)
        /*04a0*/ 	.word	0x00000000


	//----- nvinfo : EIATTR_REGCOUNT
	.align		4
.L_206:
        /*04a4*/ 	.byte	0x04, 0x2f
        /*04a6*/ 	.short	(.L_208 - .L_207)
	.align		4
.L_207:
        /*04a8*/ 	.word	index@(_ZN10layer_norm31ln_parallel_residual_fwd_kernelINS_13Kernel_traitsIf6__halfS2_S2_fjLj7168ELj1ELj1ELj4ELj16ENS_18Kernel_traits_baseILj7168EfS2_S2_S2_fjLj128EEEEELb1ELb1ELb0EEEvNS_9FwdParamsE)
        /*04ac*/ 	.word	0x000000ec


	//----- nvinfo : EIATTR_FRAME_SIZE
	.align		4
.L_208:
        /*04b0*/ 	.byte	0x04, 0x11
        /*04b2*/ 	.short	(.L_210 - .L_209)
	.align		4
.L_209:
        /*04b4*/ 	.word	index@($__internal_46_$__cuda_sm70_shflsync_bfly_p)
        /*04b8*/ 	.word	0x00000000


	//----- nvinfo : EIATTR_FRAME_SIZE
	.align		4
.L_210:
        /*04bc*/ 	.byte	0x04, 0x11
        /*04be*/ 	.short	(.L_212 - .L_211)
	.align		4
.L_211:
        /*04c0*/ 	.word	index@(_ZN10layer_norm31ln_parallel_residual_fwd_kernelINS_13Kernel_traitsIf6__halfS2_S2_fjLj7168ELj1ELj1ELj4ELj16ENS_18Kernel_traits_baseILj7168EfS2_S2_S2_fjLj128EEEEELb1ELb1ELb0EEEvNS_9FwdParamsE)
        /*04c4*/ 	.word	0x00000000


	//----- nvinfo : EIATTR_REGCOUNT
	.align		4
.L_212:
        /*04c8*/ 	.byte	0x04, 0x2f
        /*04ca*/ 	.short	(.L_214 - .L_213)
	.align		4
.L_213:
        /*04cc*/ 	.word	index@(_ZN10layer_norm31ln_parallel_residual_fwd_kernelINS_13Kernel_traitsIf6__halfS2_S2_fjLj7168ELj1ELj1ELj4ELj16ENS_18Kernel_traits_baseILj7168EfS2_S2_S2_fjLj128EEEEELb1ELb0ELb1EEEvNS_9FwdParamsE)
        /*04d0*/ 	.word	0x000000ff


	//----- nvinfo : EIATTR_FRAME_SIZE
	.align		4
.L_214:
        /*04d4*/ 	.byte	0x04, 0x11
        /*04d6*/ 	.short	(.L_216 - .L_215)
	.align		4
.L_215:
        /*04d8*/ 	.word	index@($__internal_45_$__cuda_sm70_shflsync_bfly_p)
        /*04dc*/ 	.word	0x00000000


	//----- nvinfo : EIATTR_FRAME_SIZE
	.align		4
.L_216:
        /*04e0*/ 	.byte	0x04, 0x11
        /*04e2*/ 	.short	(.L_218 - .L_217)
	.align		4
.L_217:
        /*04e4*/ 	.word	index@(_ZN10layer_norm31ln_parallel_residual_fwd_kernelINS_13Kernel_traitsIf6__halfS2_S2_fjLj7168ELj1ELj1ELj4ELj16ENS_18Kernel_traits_baseILj7168EfS2_S2_S2_fjLj128EEEEELb1ELb0ELb1EEEvNS_9FwdParamsE)
        /*04e8*/ 	.word	0x00000130


	//----- nvinfo : EIATTR_REGCOUNT
	.align		4
.L_218:
        /*04ec*/ 	.byte	0x04, 0x2f
        /*04ee*/ 	.short	(.L_220 - .L_219)
	.align		4
.L_219:
        /*04f0*/ 	.word	index@(_ZN10layer_norm31ln_parallel_residual_fwd_kernelINS_13Kernel_traitsIf6__halfS2_S2_fjLj7168ELj1ELj1ELj4ELj16ENS_18Kernel_traits_baseILj7168EfS2_S2_S2_fjLj128EEEEELb1ELb0ELb0EEEvNS_9FwdParamsE)
        /*04f4*/ 	.word	0x000000ff


	//----- nvinfo : EIATTR_FRAME_SIZE
	.align		4
.L_220:
        /*04f8*/ 	.byte	0x04, 0x11
        /*04fa*/ 	.short	(.L_222 - .L_221)
	.align		4
.L_221:
        /*04fc*/ 	.word	index@($__internal_44_$__cuda_sm70_shflsync_bfly_p)
        /*0500*/ 	.word	0x00000000


	//----- nvinfo : EIATTR_FRAME_SIZE
	.align		4
.L_222:
        /*0504*/ 	.byte	0x04, 0x11
        /*0506*/ 	.short	(.L_224 - .L_223)
	.align		4
.L_223:
        /*0508*/ 	.word	index@(_ZN10layer_norm31ln_parallel_residual_fwd_kernelINS_13Kernel_traitsIf6__halfS2_S2_fjLj7168ELj1ELj1ELj4ELj16ENS_18Kernel_traits_baseILj7168EfS2_S2_S2_fjLj128EEEEELb1ELb0ELb0EEEvNS_9FwdParamsE)
        /*050c*/ 	.word	0x00000128


	//----- nvinfo : EIATTR_REGCOUNT
	.align		4
.L_224:
        /*0510*/ 	.byte	0x04, 0x2f
        /*0512*/ 	.short	(.L_226 - .L_225)
	.align		4
.L_225:
        /*0514*/ 	.word	index@(_ZN10layer_norm31ln_parallel_residual_fwd_kernelINS_13Kernel_traitsIf6__halfS2_S2_fjLj7168ELj1ELj1ELj4ELj16ENS_18Kernel_traits_baseILj7168EfS2_S2_S2_fjLj128EEEEELb0ELb1ELb1EEEvNS_9FwdParamsE)
        /*0518*/ 	.word	0x000000fe


	//----- nvinfo : EIATTR_FRAME_SIZE
	.align		4
.L_226:
        /*051c*/ 	.byte	0x04, 0x11
        /*051e*/ 	.short	(.L_228 - .L_227)
	.align		4
.L_227:
        /*0520*/ 	.word	index@($__internal_43_$__cuda_sm70_shflsync_bfly_p)
        /*0524*/ 	.word	0x00000000


	//----- nvinfo : EIATTR_FRAME_SIZE
	.align		4
.L_228:
        /*0528*/ 	.byte	0x04, 0x11
        /*052a*/ 	.short	(.L_230 - .L_229)
	.align		4
.L_229:
        /*052c*/ 	.word	index@(_ZN10layer_norm31ln_parallel_residual_fwd_kernelINS_13Kernel_traitsIf6__halfS2_S2_fjLj7168ELj1ELj1ELj4ELj16ENS_18Kernel_traits_baseILj7168EfS2_S2_S2_fjLj128EEEEELb0ELb1ELb1EEEvNS_9FwdParamsE)
        /*0530*/ 	.word	0x00000000


	//----- nvinfo : EIATTR_REGCOUNT
	.align		4
.L_230:
        /*0534*/ 	.byte	0x04, 0x2f
        /*0536*/ 	.short	(.L_232 - .L_231)
	.align		4
.L_231:
        /*0538*/ 	.word	index@(_ZN10layer_norm31ln_parallel_residual_fwd_kernelINS_13Kernel_traitsIf6__halfS2_S2_fjLj7168ELj1ELj1ELj4ELj16ENS_18Kernel_traits_baseILj7168EfS2_S2_S2_fjLj128EEEEELb0ELb1ELb0EEEvNS_9FwdParamsE)
        /*053c*/ 	.word	0x000000d0


	//----- nvinfo : EIATTR_FRAME_SIZE
	.align		4
.L_232:
        /*0540*/ 	.byte	0x04, 0x11
        /*0542*/ 	.short	(.L_234 - .L_233)
	.align		4
.L_233:
        /*0544*/ 	.word	index@($__internal_42_$__cuda_sm70_shflsync_bfly_p)
        /*0548*/ 	.word	0x00000000


	//----- nvinfo : EIATTR_FRAME_SIZE
	.align		4
.L_234:
        /*054c*/ 	.byte	0x04, 0x11
        /*054e*/ 	.short	(.L_236 - .L_235)
	.align		4
.L_235:
        /*0550*/ 	.word	index@(_ZN10layer_norm31ln_parallel_residual_fwd_kernelINS_13Kernel_traitsIf6__halfS2_S2_fjLj7168ELj1ELj1ELj4ELj16ENS_18Kernel_traits_baseILj7168EfS2_S2_S2_fjLj128EEEEELb0ELb1ELb0EEEvNS_9FwdParamsE)
        /*0554*/ 	.word	0x00000000


	//----- nvinfo : EIATTR_REGCOUNT
	.align		4
.L_236:
        /*0558*/ 	.byte	0x04, 0x2f
        /*055a*/ 	.short	(.L_238 - .L_237)
	.align		4
.L_237:
        /*055c*/ 	.word	index@(_ZN10layer_norm31ln_parallel_residual_fwd_kernelINS_13Kernel_traitsIf6__halfS2_S2_fjLj7168ELj1ELj1ELj4ELj16ENS_18Kernel_traits_baseILj7168EfS2_S2_S2_fjLj128EEEEELb0ELb0ELb1EEEvNS_9FwdParamsE)
        /*0560*/ 	.word	0x000000ff


	//----- nvinfo : EIATTR_FRAME_SIZE
	.align		4
.L_238:
        /*0564*/ 	.byte	0x04, 0x11
        /*0566*/ 	.short	(.L_240 - .L_239)
	.align		4
.L_239:
        /*0568*/ 	.word	index@($__internal_41_$__cuda_sm70_shflsync_bfly_p)
        /*056c*/ 	.word	0x00000000


	//----- nvinfo : EIATTR_FRAME_SIZE
	.align		4
.L_240:
        /*0570*/ 	.byte	0x04, 0x11
        /*0572*/ 	.short	(.L_242 - .L_241)
	.align		4
.L_241:
        /*0574*/ 	.word	index@(_ZN10layer_norm31ln_parallel_residual_fwd_kernelINS_13Kernel_traitsIf6__halfS2_S2_fjLj7168ELj1ELj1ELj4ELj16ENS_18Kernel_traits_baseILj7168EfS2_S2_S2_fjLj128EEEEELb0ELb0ELb1EEEvNS_9FwdParamsE)
        /*0578*/ 	.word	0x000000e8


	//----- nvinfo : EIATTR_REGCOUNT
	.align		4
.L_242:
        /*057c*/ 	.byte	0x04, 0x2f
        /*057e*/ 	.short	(.L_244 - .L_243)
	.align		4
.L_243:
        /*0580*/ 	.word	index@(_ZN10layer_norm31ln_parallel_residual_fwd_kernelINS_13Kernel_traitsIf6__halfS2_S2_fjLj7168ELj1ELj1ELj4ELj16ENS_18Kernel_traits_baseILj7168EfS2_S2_S2_fjLj128EEEEELb0ELb0ELb0EEEvNS_9FwdParamsE)
        /*0584*/ 	.word	0x000000ff


	//----- nvinfo : EIATTR_FRAME_SIZE
	.align		4
.L_244:
        /*0588*/ 	.byte	0x04, 0x11
        /*058a*/ 	.short	(.L_246 - .L_245)
	.align		4
.L_245:
        /*058c*/ 	.word	index@($__internal_40_$__cuda_sm70_shflsync_bfly_p)
        /*0590*/ 	.word	0x00000000


	//----- nvinfo : EIATTR_FRAME_SIZE
	.align		4
.L_246:
        /*0594*/ 	.byte	0x04, 0x11
        /*0596*/ 	.short	(.L_248 - .L_247)
	.align		4
.L_247:
        /*0598*/ 	.word	index@(_ZN10layer_norm31ln_parallel_residual_fwd_kernelINS_13Kernel_traitsIf6__halfS2_S2_fjLj7168ELj1ELj1ELj4ELj16ENS_18Kernel_traits_baseILj7168EfS2_S2_S2_fjLj128EEEEELb0ELb0ELb0EEEvNS_9FwdParamsE)
        /*059c*/ 	.word	0x00000100


	//----- nvinfo : EIATTR_REGCOUNT
	.align		4
.L_248:
        /*05a0*/ 	.byte	0x04, 0x2f
        /*05a2*/ 	.short	(.L_250 - .L_249)
	.align		4
.L_249:
        /*05a4*/ 	.word	index@(_ZN10layer_norm31ln_parallel_residual_fwd_kernelINS_13Kernel_traitsIf13__nv_bfloat16fS2_fjLj7168ELj1ELj1ELj4ELj16ENS_18Kernel_traits_baseILj7168EfS2_fS2_fjLj128EEEEELb1ELb1ELb1EEEvNS_9FwdParamsE)
        /*05a8*/ 	.word	0x000000eb


	//----- nvinfo : EIATTR_FRAME_SIZE
	.align		4
.L_250:
        /*05ac*/ 	.byte	0x04, 0x11
        /*05ae*/ 	.short	(.L_252 - .L_251)
	.align		4
.L_251:
        /*05b0*/ 	.word	index@($__internal_39_$__cuda_sm70_shflsync_bfly_p)
        /*05b4*/ 	.word	0x00000000


	//----- nvinfo : EIATTR_FRAME_SIZE
	.align		4
.L_252:
        /*05b8*/ 	.byte	0x04, 0x11
        /*05ba*/ 	.short	(.L_254 - .L_253)
	.align		4
.L_253:
        /*05bc*/ 	.word	index@(_ZN10layer_norm31ln_parallel_residual_fwd_kernelINS_13Kernel_traitsIf13__nv_bfloat16fS2_fjLj7168ELj1ELj1ELj4ELj16ENS_18Kernel_traits_baseILj7168EfS2_fS2_fjLj128EEEEELb1ELb1ELb1EEEvNS_9FwdParamsE)
        /*05c0*/ 	.word	0x00000000


	//----- nvinfo : EIATTR_REGCOUNT
	.align		4
.L_254:
        /*05c4*/ 	.byte	0x04, 0x2f
        /*05c6*/ 	.short	(.L_256 - .L_255)
	.align		4
.L_255:
        /*05c8*/ 	.word	index@(_ZN10layer_norm31ln_parallel_residual_fwd_kernelINS_13Kernel_traitsIf13__nv_bfloat16fS2_fjLj7168ELj1ELj1ELj4ELj16ENS_18Kernel_traits_baseILj7168EfS2_fS2_fjLj128EEEEELb1ELb1ELb0EEEvNS_9FwdParamsE)
        /*05cc*/ 	.word	0x000000e3


	//----- nvinfo : EIATTR_FRAME_SIZE
	.align		4
.L_256:
        /*05d0*/ 	.byte	0x04, 0x11
        /*05d2*/ 	.short	(.L_258 - .L_257)
	.align		4
.L_257:
        /*05d4*/ 	.word	index@($__internal_38_$__cuda_sm70_shflsync_bfly_p)
        /*05d8*/ 	.word	0x00000000


	//----- nvinfo : EIATTR_FRAME_SIZE
	.align		4
.L_258:
        /*05dc*/ 	.byte	0x04, 0x11
        /*05de*/ 	.short	(.L_260 - .L_259)
	.align		4
.L_259:
        /*05e0*/ 	.word	index@(_ZN10layer_norm31ln_parallel_residual_fwd_kernelINS_13Kernel_traitsIf13__nv_bfloat16fS2_fjLj7168ELj1ELj1ELj4ELj16ENS_18Kernel_traits_baseILj7168EfS2_fS2_fjLj128EEEEELb1ELb1ELb0EEEvNS_9FwdParamsE)
        /*05e4*/ 	.word	0x00000000


	//----- nvinfo : EIATTR_REGCOUNT
	.align		4
.L_260:
        /*05e8*/ 	.byte	0x04, 0x2f
        /*05ea*/ 	.short	(.L_262 - .L_261)
	.align		4
.L_261:
        /*05ec*/ 	.word	index@(_ZN10layer_norm31ln_parallel_residual_fwd_kernelINS_13Kernel_traitsIf13__nv_bfloat16fS2_fjLj7168ELj1ELj1ELj4ELj16ENS_18Kernel_traits_baseILj7168EfS2_fS2_fjLj128EEEEELb1ELb0ELb1EEEvNS_9FwdParamsE)
        /*05f0*/ 	.word	0x000000ff


	//----- nvinfo : EIATTR_FRAME_SIZE
	.align		4
.L_262:
        /*05f4*/ 	.byte	0x04, 0x11
        /*05f6*/ 	.short	(.L_264 - .L_263)
	.align		4
.L_263:
        /*05f8*/ 	.word	index@($__internal_37_$__cuda_sm70_shflsync_bfly_p)
        /*05fc*/ 	.word	0x00000000


	//----- nvinfo : EIATTR_FRAME_SIZE
	.align		4
.L_264:
        /*0600*/ 	.byte	0x04, 0x11
        /*0602*/ 	.short	(.L_266 - .L_265)
	.align		4
.L_265:
        /*0604*/ 	.word	index@(_ZN10layer_norm31ln_parallel_residual_fwd_kernelINS_13Kernel_traitsIf13__nv_bfloat16fS2_fjLj7168ELj1ELj1ELj4ELj16ENS_18Kernel_traits_baseILj7168EfS2_fS2_fjLj128EEEEELb1ELb0ELb1EEEvNS_9FwdParamsE)
        /*0608*/ 	.word	0x00000130


	//----- nvinfo : EIATTR_REGCOUNT
	.align		4
.L_266:
        /*060c*/ 	.byte	0x04, 0x2f
        /*060e*/ 	.short	(.L_268 - .L_267)
	.align		4
.L_267:
        /*0610*/ 	.word	index@(_ZN10layer_norm31ln_parallel_residual_fwd_kernelINS_13Kernel_traitsIf13__nv_bfloat16fS2_fjLj7168ELj1ELj1ELj4ELj16ENS_18Kernel_traits_baseILj7168EfS2_fS2_fjLj128EEEEELb1ELb0ELb0EEEvNS_9FwdParamsE)
        /*0614*/ 	.word	0x000000ff


	//----- nvinfo : EIATTR_FRAME_SIZE
	.align		4
.L_268:
        /*0618*/ 	.byte	0x04, 0x11
        /*061a*/ 	.short	(.L_270 - .L_269)
	.align		4
.L_269:
        /*061c*/ 	.word	index@($__internal_36_$__cuda_sm70_shflsync_bfly_p)
        /*0620*/ 	.word	0x00000000


	//----- nvinfo : EIATTR_FRAME_SIZE
	.align		4
.L_270:
        /*0624*/ 	.byte	0x04, 0x11
        /*0626*/ 	.short	(.L_272 - .L_271)
	.align		4
.L_271:
        /*0628*/ 	.word	index@(_ZN10layer_norm31ln_parallel_residual_fwd_kernelINS_13Kernel_traitsIf13__nv_bfloat16fS2_fjLj7168ELj1ELj1ELj4ELj16ENS_18Kernel_traits_baseILj7168EfS2_fS2_fjLj128EEEEELb1ELb0ELb0EEEvNS_9FwdParamsE)
        /*062c*/ 	.word	0x00000138


	//----- nvinfo : EIATTR_REGCOUNT
	.align		4
.L_272:
        /*0630*/ 	.byte	0x04, 0x2f
        /*0632*/ 	.short	(.L_274 - .L_273)
	.align		4
.L_273:
        /*0634*/ 	.word	index@(_ZN10layer_norm31ln_parallel_residual_fwd_kernelINS_13Kernel_traitsIf13__nv_bfloat16fS2_fjLj7168ELj1ELj1ELj4ELj16ENS_18Kernel_traits_baseILj7168EfS2_fS2_fjLj128EEEEELb0ELb1ELb1EEEvNS_9FwdParamsE)
        /*0638*/ 	.word	0x000000db


	//----- nvinfo : EIATTR_FRAME_SIZE
	.align		4
.L_274:
        /*063c*/ 	.byte	0x04, 0x11
        /*063e*/ 	.short	(.L_276 - .L_275)
	.align		4
.L_275:
        /*0640*/ 	.word	index@($__internal_35_$__cuda_sm70_shflsync_bfly_p)
        /*0644*/ 	.word	0x00000000


	//----- nvinfo : EIATTR_FRAME_SIZE
	.align		4
.L_276:
        /*0648*/ 	.byte	0x04, 0x11
        /*064a*/ 	.short	(.L_278 - .L_277)
	.align		4
.L_277:
        /*064c*/ 	.word	index@(_ZN10layer_norm31ln_parallel_residual_fwd_kernelINS_13Kernel_traitsIf13__nv_bfloat16fS2_fjLj7168ELj1ELj1ELj4ELj16ENS_18Kernel_traits_baseILj7168EfS2_fS2_fjLj128EEEEELb0ELb1ELb1EEEvNS_9FwdParamsE)
        /*0650*/ 	.word	0x00000000


	//----- nvinfo : EIATTR_REGCOUNT
	.align		4
.L_278:
        /*0654*/ 	.byte	0x04, 0x2f
        /*0656*/ 	.short	(.L_280 - .L_279)
	.align		4
.L_279:
        /*0658*/ 	.word	index@(_ZN10layer_norm31ln_parallel_residual_fwd_kernelINS_13Kernel_traitsIf13__nv_bfloat16fS2_fjLj7168ELj1ELj1ELj4ELj16ENS_18Kernel_traits_baseILj7168EfS2_fS2_fjLj128EEEEELb0ELb1ELb0EEEvNS_9FwdParamsE)
        /*065c*/ 	.word	0x000000d2


	//----- nvinfo : EIATTR_FRAME_SIZE
	.align		4
.L_280:
        /*0660*/ 	.byte	0x04, 0x11
        /*0662*/ 	.short	(.L_282 - .L_281)
	.align		4
.L_281:
        /*0664*/ 	.word	index@($__internal_34_$__cuda_sm70_shflsync_bfly_p)
        /*0668*/ 	.word	0x00000000


	//----- nvinfo : EIATTR_FRAME_SIZE
	.align		4
.L_282:
        /*066c*/ 	.byte	0x04, 0x11
        /*066e*/ 	.short	(.L_284 - .L_283)
	.align		4
.L_283:
        /*0670*/ 	.word	index@(_ZN10layer_norm31ln_parallel_residual_fwd_kernelINS_13Kernel_traitsIf13__nv_bfloat16fS2_fjLj7168ELj1ELj1ELj4ELj16ENS_18Kernel_traits_baseILj7168EfS2_fS2_fjLj128EEEEELb0ELb1ELb0EEEvNS_9FwdParamsE)
        /*0674*/ 	.word	0x00000000


	//----- nvinfo : EIATTR_REGCOUNT
	.align		4
.L_284:
        /*0678*/ 	.byte	0x04, 0x2f
        /*067a*/ 	.short	(.L_286 - .L_285)
	.align		4
.L_285:
        /*067c*/ 	.word	index@(_ZN10layer_norm31ln_parallel_residual_fwd_kernelINS_13Kernel_traitsIf13__nv_bfloat16fS2_fjLj7168ELj1ELj1ELj4ELj16ENS_18Kernel_traits_baseILj7168EfS2_fS2_fjLj128EEEEELb0ELb0ELb1EEEvNS_9FwdParamsE)
        /*0680*/ 	.word	0x000000ff


	//----- nvinfo : EIATTR_FRAME_SIZE
	.align		4
.L_286:
        /*0684*/ 	.byte	0x04, 0x11
        /*0686*/ 	.short	(.L_288 - .L_287)
	.align		4
.L_287:
        /*0688*/ 	.word	index@($__internal_33_$__cuda_sm70_shflsync_bfly_p)
        /*068c*/ 	.word	0x00000000


	//----- nvinfo : EIATTR_FRAME_SIZE
	.align		4
.L_288:
        /*0690*/ 	.byte	0x04, 0x11
        /*0692*/ 	.short	(.L_290 - .L_289)
	.align		4
.L_289:
        /*0694*/ 	.word	index@(_ZN10layer_norm31ln_parallel_residual_fwd_kernelINS_13Kernel_traitsIf13__nv_bfloat16fS2_fjLj7168ELj1ELj1ELj4ELj16ENS_18Kernel_traits_baseILj7168EfS2_fS2_fjLj128EEEEELb0ELb0ELb1EEEvNS_9FwdParamsE)
        /*0698*/ 	.word	0x000000e8


	//----- nvinfo : EIATTR_REGCOUNT
	.align		4
.L_290:
        /*069c*/ 	.byte	0x04, 0x2f
        /*069e*/ 	.short	(.L_292 - .L_291)
	.align		4
.L_291:
        /*06a0*/ 	.word	index@(_ZN10layer_norm31ln_parallel_residual_fwd_kernelINS_13Kernel_traitsIf13__nv_bfloat16fS2_fjLj7168ELj1ELj1ELj4ELj16ENS_18Kernel_traits_baseILj7168EfS2_fS2_fjLj128EEEEELb0ELb0ELb0EEEvNS_9FwdParamsE)
        /*06a4*/ 	.word	0x000000ff


	//----- nvinfo : EIATTR_FRAME_SIZE
	.align		4
.L_292:
        /*06a8*/ 	.byte	0x04, 0x11
        /*06aa*/ 	.short	(.L_294 - .L_293)
	.align		4
.L_293:
        /*06ac*/ 	.word	index@($__internal_32_$__cuda_sm70_shflsync_bfly_p)
        /*06b0*/ 	.word	0x00000000


	//----- nvinfo : EIATTR_FRAME_SIZE
	.align		4
.L_294:
        /*06b4*/ 	.byte	0x04, 0x11
        /*06b6*/ 	.short	(.L_296 - .L_295)
	.align		4
.L_295:
        /*06b8*/ 	.word	index@(_ZN10layer_norm31ln_parallel_residual_fwd_kernelINS_13Kernel_traitsIf13__nv_bfloat16fS2_fjLj7168ELj1ELj1ELj4ELj16ENS_18Kernel_traits_baseILj7168EfS2_fS2_fjLj128EEEEELb0ELb0ELb0EEEvNS_9FwdParamsE)
        /*06bc*/ 	.word	0x000000f8


	//----- nvinfo : EIATTR_REGCOUNT
	.align		4
.L_296:
        /*06c0*/ 	.byte	0x04, 0x2f
        /*06c2*/ 	.short	(.L_298 - .L_297)
	.align		4
.L_297:
        /*06c4*/ 	.word	index@(_ZN10layer_norm31ln_parallel_residual_fwd_kernelINS_13Kernel_traitsI13__nv_bfloat16S2_fS2_fjLj7168ELj1ELj1ELj4ELj16ENS_18Kernel_traits_baseILj7168ES2_S2_fS2_fjLj128EEEEELb1ELb1ELb1EEEvNS_9FwdParamsE)
        /*06c8*/ 	.word	0x000000f3


	//----- nvinfo : EIATTR_FRAME_SIZE
	.align		4
.L_298:
        /*06cc*/ 	.byte	0x04, 0x11
        /*06ce*/ 	.short	(.L_300 - .L_299)
	.align		4
.L_299:
        /*06d0*/ 	.word	index@($__internal_31_$__cuda_sm70_shflsync_bfly_p)
        /*06d4*/ 	.word	0x00000000


	//----- nvinfo : EIATTR_FRAME_SIZE
	.align		4
.L_300:
        /*06d8*/ 	.byte	0x04, 0x11
        /*06da*/ 	.short	(.L_302 - .L_301)
	.align		4
.L_301:
        /*06dc*/ 	.word	index@(_ZN10layer_norm31ln_parallel_residual_fwd_kernelINS_13Kernel_traitsI13__nv_bfloat16S2_fS2_fjLj7168ELj1ELj1ELj4ELj16ENS_18Kernel_traits_baseILj7168ES2_S2_fS2_fjLj128EEEEELb1ELb1ELb1EEEvNS_9FwdParamsE)
        /*06e0*/ 	.word	0x00000000


	//----- nvinfo : EIATTR_REGCOUNT
	.align		4
.L_302:
        /*06e4*/ 	.byte	0x04, 0x2f
        /*06e6*/ 	.short	(.L_304 - .L_303)
	.align		4
.L_303:
        /*06e8*/ 	.word	index@(_ZN10layer_norm31ln_parallel_residual_fwd_kernelINS_13Kernel_traitsI13__nv_bfloat16S2_fS2_fjLj7168ELj1ELj1ELj4ELj16ENS_18Kernel_traits_baseILj7168ES2_S2_fS2_fjLj128EEEEELb1ELb1ELb0EEEvNS_9FwdParamsE)
        /*06ec*/ 	.word	0x000000e2


	//----- nvinfo : EIATTR_FRAME_SIZE
	.align		4
.L_304:
        /*06f0*/ 	.byte	0x04, 0x11
        /*06f2*/ 	.short	(.L_306 - .L_305)
	.align		4
.L_305:
        /*06f4*/ 	.word	index@($__internal_30_$__cuda_sm70_shflsync_bfly_p)
        /*06f8*/ 	.word	0x00000000


	//----- nvinfo : EIATTR_FRAME_SIZE
	.align		4
.L_306:
        /*06fc*/ 	.byte	0x04, 0x11
        /*06fe*/ 	.short	(.L_308 - .L_307)
	.align		4
.L_307:
        /*0700*/ 	.word	index@(_ZN10layer_norm31ln_parallel_residual_fwd_kernelINS_13Kernel_traitsI13__nv_bfloat16S2_fS2_fjLj7168ELj1ELj1ELj4ELj16ENS_18Kernel_traits_baseILj7168ES2_S2_fS2_fjLj128EEEEELb1ELb1ELb0EEEvNS_9FwdParamsE)
        /*0704*/ 	.word	0x00000000


	//----- nvinfo : EIATTR_REGCOUNT
	.align		4
.L_308:
        /*0708*/ 	.byte	0x04, 0x2f
        /*070a*/ 	.short	(.L_310 - .L_309)
	.align		4
.L_309:
        /*070c*/ 	.word	index@(_ZN10layer_norm31ln_parallel_residual_fwd_kernelINS_13Kernel_traitsI13__nv_bfloat16S2_fS2_fjLj7168ELj1ELj1ELj4ELj16ENS_18Kernel_traits_baseILj7168ES2_S2_fS2_fjLj128EEEEELb1ELb0ELb1EEEvNS_9FwdParamsE)
        /*0710*/ 	.word	0x000000ff


	//----- nvinfo : EIATTR_FRAME_SIZE
	.align		4
.L_310:
        /*0714*/ 	.byte	0x04, 0x11
        /*0716*/ 	.short	(.L_312 - .L_311)
	.align		4
.L_311:
        /*0718*/ 	.word	index@($__internal_29_$__cuda_sm70_shflsync_bfly_p)
        /*071c*/ 	.word	0x00000000


	//----- nvinfo : EIATTR_FRAME_SIZE
	.align		4
.L_312:
        /*0720*/ 	.byte	0x04, 0x11
        /*0722*/ 	.short	(.L_314 - .L_313)
	.align		4
.L_313:
        /*0724*/ 	.word	index@(_ZN10layer_norm31ln_parallel_residual_fwd_kernelINS_13Kernel_traitsI13__nv_bfloat16S2_fS2_fjLj7168ELj1ELj1ELj4ELj16ENS_18Kernel_traits_baseILj7168ES2_S2_fS2_fjLj128EEEEELb1ELb0ELb1EEEvNS_9FwdParamsE)
        /*0728*/ 	.word	0x00000050


	//----- nvinfo : EIATTR_REGCOUNT
	.align		4
.L_314:
        /*072c*/ 	.byte	0x04, 0x2f
        /*072e*/ 	.short	(.L_316 - .L_315)
	.align		4
.L_315:
        /*0730*/ 	.word	index@(_ZN10layer_norm31ln_parallel_residual_fwd_kernelINS_13Kernel_traitsI13__nv_bfloat16S2_fS2_fjLj7168ELj1ELj1ELj4ELj16ENS_18Kernel_traits_baseILj7168ES2_S2_fS2_fjLj128EEEEELb1ELb0ELb0EEEvNS_9FwdParamsE)
        /*0734*/ 	.word	0x000000ff


	//----- nvinfo : EIATTR_FRAME_SIZE
	.align		4
.L_316:
        /*0738*/ 	.byte	0x04, 0x11
        /*073a*/ 	.short	(.L_318 - .L_317)
	.align		4
.L_317:
        /*073c*/ 	.word	index@($__internal_28_$__cuda_sm70_shflsync_bfly_p)
        /*0740*/ 	.word	0x00000000


	//----- nvinfo : EIATTR_FRAME_SIZE
	.align		4
.L_318:
        /*0744*/ 	.byte	0x04, 0x11
        /*0746*/ 	.short	(.L_320 - .L_319)
	.align		4
.L_319:
        /*0748*/ 	.word	index@(_ZN10layer_norm31ln_parallel_residual_fwd_kernelINS_13Kernel_traitsI13__nv_bfloat16S2_fS2_fjLj7168ELj1ELj1ELj4ELj16ENS_18Kernel_traits_baseILj7168ES2_S2_fS2_fjLj128EEEEELb1ELb0ELb0EEEvNS_9FwdParamsE)
        /*074c*/ 	.word	0x00000158


	//----- nvinfo : EIATTR_REGCOUNT
	.align		4
.L_320:
        /*0750*/ 	.byte	0x04, 0x2f
        /*0752*/ 	.short	(.L_322 - .L_321)
	.align		4
.L_321:
        /*0754*/ 	.word	index@(_ZN10layer_norm31ln_parallel_residual_fwd_kernelINS_13Kernel_traitsI13__nv_bfloat16S2_fS2_fjLj7168ELj1ELj1ELj4ELj16ENS_18Kernel_traits_baseILj7168ES2_S2_fS2_fjLj128EEEEELb0ELb1ELb1EEEvNS_9FwdParamsE)
        /*0758*/ 	.word	0x000000ca


	//----- nvinfo : EIATTR_FRAME_SIZE
	.align		4
.L_322:
        /*075c*/ 	.byte	0x04, 0x11
        /*075e*/ 	.short	(.L_324 - .L_323)
	.align		4
.L_323:
        /*0760*/ 	.word	index@($__internal_27_$__cuda_sm70_shflsync_bfly_p)
        /*0764*/ 	.word	0x00000000


	//----- nvinfo : EIATTR_FRAME_SIZE
	.align		4
.L_324:
        /*0768*/ 	.byte	0x04, 0x11
        /*076a*/ 	.short	(.L_326 - .L_325)
	.align		4
.L_325:
        /*076c*/ 	.word	index@(_ZN10layer_norm31ln_parallel_residual_fwd_kernelINS_13Kernel_traitsI13__nv_bfloat16S2_fS2_fjLj7168ELj1ELj1ELj4ELj16ENS_18Kernel_traits_baseILj7168ES2_S2_fS2_fjLj128EEEEELb0ELb1ELb1EEEvNS_9FwdParamsE)
        /*0770*/ 	.word	0x00000000


	//----- nvinfo : EIATTR_REGCOUNT
	.align		4
.L_326:
        /*0774*/ 	.byte	0x04, 0x2f
        /*0776*/ 	.short	(.L_328 - .L_327)
	.align		4
.L_327:
        /*0778*/ 	.word	index@(_ZN10layer_norm31ln_parallel_residual_fwd_kernelINS_13Kernel_traitsI13__nv_bfloat16S2_fS2_fjLj7168ELj1ELj1ELj4ELj16ENS_18Kernel_traits_baseILj7168ES2_S2_fS2_fjLj128EEEEELb0ELb1ELb0EEEvNS_9FwdParamsE)
        /*077c*/ 	.word	0x000000d0


	//----- nvinfo : EIATTR_FRAME_SIZE
	.align		4
.L_328:
        /*0780*/ 	.byte	0x04, 0x11
        /*0782*/ 	.short	(.L_330 - .L_329)
	.align		4
.L_329:
        /*0784*/ 	.word	index@($__internal_26_$__cuda_sm70_shflsync_bfly_p)
        /*0788*/ 	.word	0x00000000


	//----- nvinfo : EIATTR_FRAME_SIZE
	.align		4
.L_330:
        /*078c*/ 	.byte	0x04, 0x11
        /*078e*/ 	.short	(.L_332 - .L_331)
	.align		4
.L_331:
        /*0790*/ 	.word	index@(_ZN10layer_norm31ln_parallel_residual_fwd_kernelINS_13Kernel_traitsI13__nv_bfloat16S2_fS2_fjLj7168ELj1ELj1ELj4ELj16ENS_18Kernel_traits_baseILj7168ES2_S2_fS2_fjLj128EEEEELb0ELb1ELb0EEEvNS_9FwdParamsE)
        /*0794*/ 	.word	0x00000000


	//----- nvinfo : EIATTR_REGCOUNT
	.align		4
.L_332:
        /*0798*/ 	.byte	0x04, 0x2f
        /*079a*/ 	.short	(.L_334 - .L_333)
	.align		4
.L_333:
        /*079c*/ 	.word	index@(_ZN10layer_norm31ln_parallel_residual_fwd_kernelINS_13Kernel_traitsI13__nv_bfloat16S2_fS2_fjLj7168ELj1ELj1ELj4ELj16ENS_18Kernel_traits_baseILj7168ES2_S2_fS2_fjLj128EEEEELb0ELb0ELb1EEEvNS_9FwdParamsE)
        /*07a0*/ 	.word	0x000000ff


	//----- nvinfo : EIATTR_FRAME_SIZE
	.align		4
.L_334:
        /*07a4*/ 	.byte	0x04, 0x11
        /*07a6*/ 	.short	(.L_336 - .L_335)
	.align		4
.L_335:
        /*07a8*/ 	.word	index@($__internal_25_$__cuda_sm70_shflsync_bfly_p)
        /*07ac*/ 	.word	0x00000000


	//----- nvinfo : EIATTR_FRAME_SIZE
	.align		4
.L_336:
        /*07b0*/ 	.byte	0x04, 0x11
        /*07b2*/ 	.short	(.L_338 - .L_337)
	.align		4
.L_337:
        /*07b4*/ 	.word	index@(_ZN10layer_norm31ln_parallel_residual_fwd_kernelINS_13Kernel_traitsI13__nv_bfloat16S2_fS2_fjLj7168ELj1ELj1ELj4ELj16ENS_18Kernel_traits_baseILj7168ES2_S2_fS2_fjLj128EEEEELb0ELb0ELb1EEEvNS_9FwdParamsE)
        /*07b8*/ 	.word	0x00000000


	//----- nvinfo : EIATTR_REGCOUNT
	.align		4
.L_338:
        /*07bc*/ 	.byte	0x04, 0x2f
        /*07be*/ 	.short	(.L_340 - .L_339)
	.align		4
.L_339:
        /*07c0*/ 	.word	index@(_ZN10layer_norm31ln_parallel_residual_fwd_kernelINS_13Kernel_traitsI13__nv_bfloat16S2_fS2_fjLj7168ELj1ELj1ELj4ELj16ENS_18Kernel_traits_baseILj7168ES2_S2_fS2_fjLj128EEEEELb0ELb0ELb0EEEvNS_9FwdParamsE)
        /*07c4*/ 	.word	0x000000ff


	//----- nvinfo : EIATTR_FRAME_SIZE
	.align		4
.L_340:
        /*07c8*/ 	.byte	0x04, 0x11
        /*07ca*/ 	.short	(.L_342 - .L_341)
	.align		4
.L_341:
        /*07cc*/ 	.word	index@($__internal_24_$__cuda_sm70_shflsync_bfly_p)
        /*07d0*/ 	.word	0x00000000


	//----- nvinfo : EIATTR_FRAME_SIZE
	.align		4
.L_342:
        /*07d4*/ 	.byte	0x04, 0x11
        /*07d6*/ 	.short	(.L_344 - .L_343)
	.align		4
.L_343:
        /*07d8*/ 	.word	index@(_ZN10layer_norm31ln_parallel_residual_fwd_kernelINS_13Kernel_traitsI13__nv_bfloat16S2_fS2_fjLj7168ELj1ELj1ELj4ELj16ENS_18Kernel_traits_baseILj7168ES2_S2_fS2_fjLj128EEEEELb0ELb0ELb0EEEvNS_9FwdParamsE)
        /*07dc*/ 	.word	0x00000118


	//----- nvinfo : EIATTR_REGCOUNT
	.align		4
.L_344:
        /*07e0*/ 	.byte	0x04, 0x2f
        /*07e2*/ 	.short	(.L_346 - .L_345)
	.align		4
.L_345:
        /*07e4*/ 	.word	index@(_ZN10layer_norm31ln_parallel_residual_fwd_kernelINS_13Kernel_traitsIf13__nv_bfloat16S2_S2_fjLj7168ELj1ELj1ELj4ELj16ENS_18Kernel_traits_baseILj7168EfS2_S2_S2_fjLj128EEEEELb1ELb1ELb1EEEvNS_9FwdParamsE)
        /*07e8*/ 	.word	0x000000ee


	//----- nvinfo : EIATTR_FRAME_SIZE
	.align		4
.L_346:
        /*07ec*/ 	.byte	0x04, 0x11
        /*07ee*/ 	.short	(.L_348 - .L_347)
	.align		4
.L_347:
        /*07f0*/ 	.word	index@($__internal_23_$__cuda_sm70_shflsync_bfly_p)
        /*07f4*/ 	.word	0x00000000


	//----- nvinfo : EIATTR_FRAME_SIZE
	.align		4
.L_348:
        /*07f8*/ 	.byte	0x04, 0x11
        /*07fa*/ 	.short	(.L_350 - .L_349)
	.align		4
.L_349:
        /*07fc*/ 	.word	index@(_ZN10layer_norm31ln_parallel_residual_fwd_kernelINS_13Kernel_traitsIf13__nv_bfloat16S2_S2_fjLj7168ELj1ELj1ELj4ELj16ENS_18Kernel_traits_baseILj7168EfS2_S2_S2_fjLj128EEEEELb1ELb1ELb1EEEvNS_9FwdParamsE)
        /*0800*/ 	.word	0x00000000


	//----- nvinfo : EIATTR_REGCOUNT
	.align		4
.L_350:
        /*0804*/ 	.byte	0x04, 0x2f
        /*0806*/ 	.short	(.L_352 - .L_351)
	.align		4
.L_351:
        /*0808*/ 	.word	index@(_ZN10layer_norm31ln_parallel_residual_fwd_kernelINS_13Kernel_traitsIf13__nv_bfloat16S2_S2_fjLj7168ELj1ELj1ELj4ELj16ENS_18Kernel_traits_baseILj7168EfS2_S2_S2_fjLj128EEEEELb1ELb1ELb0EEEvNS_9FwdParamsE)
        /*080c*/ 	.word	0x000000ec


	//----- nvinfo : EIATTR_FRAME_SIZE
	.align		4
.L_352:
        /*0810*/ 	.byte	0x04, 0x11
        /*0812*/ 	.short	(.L_354 - .L_353)
	.align		4
.L_353:
        /*0814*/ 	.word	index@($__internal_22_$__cuda_sm70_shflsync_bfly_p)
        /*0818*/ 	.word	0x00000000


	//----- nvinfo : EIATTR_FRAME_SIZE
	.align		4
.L_354:
        /*081c*/ 	.byte	0x04, 0x11
        /*081e*/ 	.short	(.L_356 - .L_355)
	.align		4
.L_355:
        /*0820*/ 	.word	index@(_ZN10layer_norm31ln_parallel_residual_fwd_kernelINS_13Kernel_traitsIf13__nv_bfloat16S2_S2_fjLj7168ELj1ELj1ELj4ELj16ENS_18Kernel_traits_baseILj7168EfS2_S2_S2_fjLj128EEEEELb1ELb1ELb0EEEvNS_9FwdParamsE)
        /*0824*/ 	.word	0x00000000


	//----- nvinfo : EIATTR_REGCOUNT
	.align		4
.L_356:
        /*0828*/ 	.byte	0x04, 0x2f
        /*082a*/ 	.short	(.L_358 - .L_357)
	.align		4
.L_357:
        /*082c*/ 	.word	index@(_ZN10layer_norm31ln_parallel_residual_fwd_kernelINS_13Kernel_traitsIf13__nv_bfloat16S2_S2_fjLj7168ELj1ELj1ELj4ELj16ENS_18Kernel_traits_baseILj7168EfS2_S2_S2_fjLj128EEEEELb1ELb0ELb1EEEvNS_9FwdParamsE)
        /*0830*/ 	.word	0x000000ff


	//----- nvinfo : EIATTR_FRAME_SIZE
	.align		4
.L_358:
        /*0834*/ 	.byte	0x04, 0x11
        /*0836*/ 	.short	(.L_360 - .L_359)
	.align		4
.L_359:
        /*0838*/ 	.word	index@($__internal_21_$__cuda_sm70_shflsync_bfly_p)
        /*083c*/ 	.word	0x00000000


	//----- nvinfo : EIATTR_FRAME_SIZE
	.align		4
.L_360:
        /*0840*/ 	.byte	0x04, 0x11
        /*0842*/ 	.short	(.L_362 - .L_361)
	.align		4
.L_361:
        /*0844*/ 	.word	index@(_ZN10layer_norm31ln_parallel_residual_fwd_kernelINS_13Kernel_traitsIf13__nv_bfloat16S2_S2_fjLj7168ELj1ELj1ELj4ELj16ENS_18Kernel_traits_baseILj7168EfS2_S2_S2_fjLj128EEEEELb1ELb0ELb1EEEvNS_9FwdParamsE)
        /*0848*/ 	.word	0x00000130


	//----- nvinfo : EIATTR_REGCOUNT
	.align		4
.L_362:
        /*084c*/ 	.byte	0x04, 0x2f
        /*084e*/ 	.short	(.L_364 - .L_363)
	.align		4
.L_363:
        /*0850*/ 	.word	index@(_ZN10layer_norm31ln_parallel_residual_fwd_kernelINS_13Kernel_traitsIf13__nv_bfloat16S2_S2_fjLj7168ELj1ELj1ELj4ELj16ENS_18Kernel_traits_baseILj7168EfS2_S2_S2_fjLj128EEEEELb1ELb0ELb0EEEvNS_9FwdParamsE)
        /*0854*/ 	.word	0x000000ff


	//----- nvinfo : EIATTR_FRAME_SIZE
	.align		4
.L_364:
        /*0858*/ 	.byte	0x04, 0x11
        /*085a*/ 	.short	(.L_366 - .L_365)
	.align		4
.L_365:
        /*085c*/ 	.word	index@($__internal_20_$__cuda_sm70_shflsync_bfly_p)
        /*0860*/ 	.word	0x00000000


	//----- nvinfo : EIATTR_FRAME_SIZE
	.align		4
.L_366:
        /*0864*/ 	.byte	0x04, 0x11
        /*0866*/ 	.short	(.L_368 - .L_367)
	.align		4
.L_367:
        /*0868*/ 	.word	index@(_ZN10layer_norm31ln_parallel_residual_fwd_kernelINS_13Kernel_traitsIf13__nv_bfloat16S2_S2_fjLj7168ELj1ELj1ELj4ELj16ENS_18Kernel_traits_baseILj7168EfS2_S2_S2_fjLj128EEEEELb1ELb0ELb0EEEvNS_9FwdParamsE)
        /*086c*/ 	.word	0x00000128


	//----- nvinfo : EIATTR_REGCOUNT
	.align		4
.L_368:
        /*0870*/ 	.byte	0x04, 0x2f
        /*0872*/ 	.short	(.L_370 - .L_369)
	.align		4
.L_369:
        /*0874*/ 	.word	index@(_ZN10layer_norm31ln_parallel_residual_fwd_kernelINS_13Kernel_traitsIf13__nv_bfloat16S2_S2_fjLj7168ELj1ELj1ELj4ELj16ENS_18Kernel_traits_baseILj7168EfS2_S2_S2_fjLj128EEEEELb0ELb1ELb1EEEvNS_9FwdParamsE)
        /*0878*/ 	.word	0x000000fe


	//----- nvinfo : EIATTR_FRAME_SIZE
	.align		4
.L_370:
        /*087c*/ 	.byte	0x04, 0x11
        /*087e*/ 	.short	(.L_372 - .L_371)
	.align		4
.L_371:
        /*0880*/ 	.word	index@($__internal_19_$__cuda_sm70_shflsync_bfly_p)
        /*0884*/ 	.word	0x00000000


	//----- nvinfo : EIATTR_FRAME_SIZE
	.align		4
.L_372:
        /*0888*/ 	.byte	0x04, 0x11
        /*088a*/ 	.short	(.L_374 - .L_373)
	.align		4
.L_373:
        /*088c*/ 	.word	index@(_ZN10layer_norm31ln_parallel_residual_fwd_kernelINS_13Kernel_traitsIf13__nv_bfloat16S2_S2_fjLj7168ELj1ELj1ELj4ELj16ENS_18Kernel_traits_baseILj7168EfS2_S2_S2_fjLj128EEEEELb0ELb1ELb1EEEvNS_9FwdParamsE)
        /*0890*/ 	.word	0x00000000


	//----- nvinfo : EIATTR_REGCOUNT
	.align		4
.L_374:
        /*0894*/ 	.byte	0x04, 0x2f
        /*0896*/ 	.short	(.L_376 - .L_375)
	.align		4
.L_375:
        /*0898*/ 	.word	index@(_ZN10layer_norm31ln_parallel_residual_fwd_kernelINS_13Kernel_traitsIf13__nv_bfloat16S2_S2_fjLj7168ELj1ELj1ELj4ELj16ENS_18Kernel_traits_baseILj7168EfS2_S2_S2_fjLj128EEEEELb0ELb1ELb0EEEvNS_9FwdParamsE)
        /*089c*/ 	.word	0x000000d0


	//----- nvinfo : EIATTR_FRAME_SIZE
	.align		4
.L_376:
        /*08a0*/ 	.byte	0x04, 0x11
        /*08a2*/ 	.short	(.L_378 - .L_377)
	.align		4
.L_377:
        /*08a4*/ 	.word	index@($__internal_18_$__cuda_sm70_shflsync_bfly_p)
        /*08a8*/ 	.word	0x00000000


	//----- nvinfo : EIATTR_FRAME_SIZE
	.align		4
.L_378:
        /*08ac*/ 	.byte	0x04, 0x11
        /*08ae*/ 	.short	(.L_380 - .L_379)
	.align		4
.L_379:
        /*08b0*/ 	.word	index@(_ZN10layer_norm31ln_parallel_residual_fwd_kernelINS_13Kernel_traitsIf13__nv_bfloat16S2_S2_fjLj7168ELj1ELj1ELj4ELj16ENS_18Kernel_traits_baseILj7168EfS2_S2_S2_fjLj128EEEEELb0ELb1ELb0EEEvNS_9FwdParamsE)
        /*08b4*/ 	.word	0x00000000


	//----- nvinfo : EIATTR_REGCOUNT
	.align		4
.L_380:
        /*08b8*/ 	.byte	0x04, 0x2f
        /*08ba*/ 	.short	(.L_382 - .L_381)
	.align		4
.L_381:
        /*08bc*/ 	.word	index@(_ZN10layer_norm31ln_parallel_residual_fwd_kernelINS_13Kernel_traitsIf13__nv_bfloat16S2_S2_fjLj7168ELj1ELj1ELj4ELj16ENS_18Kernel_traits_baseILj7168EfS2_S2_S2_fjLj128EEEEELb0ELb0ELb1EEEvNS_9FwdParamsE)
        /*08c0*/ 	.word	0x000000ff


	//----- nvinfo : EIATTR_FRAME_SIZE
	.align		4
.L_382:
        /*08c4*/ 	.byte	0x04, 0x11
        /*08c6*/ 	.short	(.L_384 - .L_383)
	.align		4
.L_383:
        /*08c8*/ 	.word	index@($__internal_17_$__cuda_sm70_shflsync_bfly_p)
        /*08cc*/ 	.word	0x00000000


	//----- nvinfo : EIATTR_FRAME_SIZE
	.align		4
.L_384:
        /*08d0*/ 	.byte	0x04, 0x11
        /*08d2*/ 	.short	(.L_386 - .L_385)
	.align		4
.L_385:
        /*08d4*/ 	.word	index@(_ZN10layer_norm31ln_parallel_residual_fwd_kernelINS_13Kernel_traitsIf13__nv_bfloat16S2_S2_fjLj7168ELj1ELj1ELj4ELj16ENS_18Kernel_traits_baseILj7168EfS2_S2_S2_fjLj128EEEEELb0ELb0ELb1EEEvNS_9FwdParamsE)
        /*08d8*/ 	.word	0x000000e8


	//----- nvinfo : EIATTR_REGCOUNT
	.align		4
.L_386:
        /*08dc*/ 	.byte	0x04, 0x2f
        /*08de*/ 	.short	(.L_388 - .L_387)
	.align		4
.L_387:
        /*08e0*/ 	.word	index@(_ZN10layer_norm31ln_parallel_residual_fwd_kernelINS_13Kernel_traitsIf13__nv_bfloat16S2_S2_fjLj7168ELj1ELj1ELj4ELj16ENS_18Kernel_traits_baseILj7168EfS2_S2_S2_fjLj128EEEEELb0ELb0ELb0EEEvNS_9FwdParamsE)
        /*08e4*/ 	.word	0x000000ff


	//----- nvinfo : EIATTR_FRAME_SIZE
	.align		4
.L_388:
        /*08e8*/ 	.byte	0x04, 0x11
        /*08ea*/ 	.short	(.L_390 - .L_389)
	.align		4
.L_389:
        /*08ec*/ 	.word	index@($__internal_16_$__cuda_sm70_shflsync_bfly_p)
        /*08f0*/ 	.word	0x00000000


	//----- nvinfo : EIATTR_FRAME_SIZE
	.align		4
.L_390:
        /*08f4*/ 	.byte	0x04, 0x11
        /*08f6*/ 	.short	(.L_392 - .L_391)
	.align		4
.L_391:
        /*08f8*/ 	.word	index@(_ZN10layer_norm31ln_parallel_residual_fwd_kernelINS_13Kernel_traitsIf13__nv_bfloat16S2_S2_fjLj7168ELj1ELj1ELj4ELj16ENS_18Kernel_traits_baseILj7168EfS2_S2_S2_fjLj128EEEEELb0ELb0ELb0EEEvNS_9FwdParamsE)
        /*08fc*/ 	.word	0x00000100


	//----- nvinfo : EIATTR_REGCOUNT
	.align		4
.L_392:
        /*0900*/ 	.byte	0x04, 0x2f
        /*0902*/ 	.short	(.L_394 - .L_393)
	.align		4
.L_393:
        /*0904*/ 	.word	index@(_ZN10layer_norm31ln_parallel_residual_fwd_kernelINS_13Kernel_traitsI6__halfS2_S2_S2_fjLj7168ELj1ELj1ELj4ELj16ENS_18Kernel_traits_baseILj7168ES2_S2_S2_S2_fjLj128EEEEELb1ELb1ELb1EEEvNS_9FwdParamsE)
        /*0908*/ 	.word	0x000000fe


	//----- nvinfo : EIATTR_FRAME_SIZE
	.align		4
.L_394:
        /*090c*/ 	.byte	0x04, 0x11
        /*090e*/ 	.short	(.L_396 - .L_395)
	.align		4
.L_395:
        /*0910*/ 	.word	index@($__internal_15_$__cuda_sm70_shflsync_bfly_p)
        /*0914*/ 	.word	0x00000000


	//----- nvinfo : EIATTR_FRAME_SIZE
	.align		4
.L_396:
        /*0918*/ 	.byte	0x04, 0x11
        /*091a*/ 	.short	(.L_398 - .L_397)
	.align		4
.L_397:
        /*091c*/ 	.word	index@(_ZN10layer_norm31ln_parallel_residual_fwd_kernelINS_13Kernel_traitsI6__halfS2_S2_S2_fjLj7168ELj1ELj1ELj4ELj16ENS_18Kernel_traits_baseILj7168ES2_S2_S2_S2_fjLj128EEEEELb1ELb1ELb1EEEvNS_9FwdParamsE)
        /*0920*/ 	.word	0x00000000


	//----- nvinfo : EIATTR_REGCOUNT
	.align		4
.L_398:
        /*0924*/ 	.byte	0x04, 0x2f
        /*0926*/ 	.short	(.L_400 - .L_399)
	.align		4
.L_399:
        /*0928*/ 	.word	index@(_ZN10layer_norm31ln_parallel_residual_fwd_kernelINS_13Kernel_traitsI6__halfS2_S2_S2_fjLj7168ELj1ELj1ELj4ELj16ENS_18Kernel_traits_baseILj7168ES2_S2_S2_S2_fjLj128EEEEELb1ELb1ELb0EEEvNS_9FwdParamsE)
        /*092c*/ 	.word	0x000000de


	//----- nvinfo : EIATTR_FRAME_SIZE
	.align		4
.L_400:
        /*0930*/ 	.byte	0x04, 0x11
        /*0932*/ 	.short	(.L_402 - .L_401)
	.align		4
.L_401:
        /*0934*/ 	.word	index@($__internal_14_$__cuda_sm70_shflsync_bfly_p)
        /*0938*/ 	.word	0x00000000


	//----- nvinfo : EIATTR_FRAME_SIZE
	.align		4
.L_402:
        /*093c*/ 	.byte	0x04, 0x11
        /*093e*/ 	.short	(.L_404 - .L_403)
	.align		4
.L_403:
        /*0940*/ 	.word	index@(_ZN10layer_norm31ln_parallel_residual_fwd_kernelINS_13Kernel_traitsI6__halfS2_S2_S2_fjLj7168ELj1ELj1ELj4ELj16ENS_18Kernel_traits_baseILj7168ES2_S2_S2_S2_fjLj128EEEEELb1ELb1ELb0EEEvNS_9FwdParamsE)
        /*0944*/ 	.word	0x00000000


	//----- nvinfo : EIATTR_REGCOUNT
	.align		4
.L_404:
        /*0948*/ 	.byte	0x04, 0x2f
        /*094a*/ 	.short	(.L_406 - .L_405)
	.align		4
.L_405:
        /*094c*/ 	.word	index@(_ZN10layer_norm31ln_parallel_residual_fwd_kernelINS_13Kernel_traitsI6__halfS2_S2_S2_fjLj7168ELj1ELj1ELj4ELj16ENS_18Kernel_traits_baseILj7168ES2_S2_S2_S2_fjLj128EEEEELb1ELb0ELb1EEEvNS_9FwdParamsE)
        /*0950*/ 	.word	0x000000ff


	//----- nvinfo : EIATTR_FRAME_SIZE
	.align		4
.L_406:
        /*0954*/ 	.byte	0x04, 0x11
        /*0956*/ 	.short	(.L_408 - .L_407)
	.align		4
.L_407:
        /*0958*/ 	.word	index@($__internal_13_$__cuda_sm70_shflsync_bfly_p)
        /*095c*/ 	.word	0x00000000


	//----- nvinfo : EIATTR_FRAME_SIZE
	.align		4
.L_408:
        /*0960*/ 	.byte	0x04, 0x11
        /*0962*/ 	.short	(.L_410 - .L_409)
	.align		4
.L_409:
        /*0964*/ 	.word	index@(_ZN10layer_norm31ln_parallel_residual_fwd_kernelINS_13Kernel_traitsI6__halfS2_S2_S2_fjLj7168ELj1ELj1ELj4ELj16ENS_18Kernel_traits_baseILj7168ES2_S2_S2_S2_fjLj128EEEEELb1ELb0ELb1EEEvNS_9FwdParamsE)
        /*0968*/ 	.word	0x00000040


	//----- nvinfo : EIATTR_REGCOUNT
	.align		4
.L_410:
        /*096c*/ 	.byte	0x04, 0x2f
        /*096e*/ 	.short	(.L_412 - .L_411)
	.align		4
.L_411:
        /*0970*/ 	.word	index@(_ZN10layer_norm31ln_parallel_residual_fwd_kernelINS_13Kernel_traitsI6__halfS2_S2_S2_fjLj7168ELj1ELj1ELj4ELj16ENS_18Kernel_traits_baseILj7168ES2_S2_S2_S2_fjLj128EEEEELb1ELb0ELb0EEEvNS_9FwdParamsE)
        /*0974*/ 	.word	0x000000ff


	//----- nvinfo : EIATTR_FRAME_SIZE
	.align		4
.L_412:
        /*0978*/ 	.byte	0x04, 0x11
        /*097a*/ 	.short	(.L_414 - .L_413)
	.align		4
.L_413:
        /*097c*/ 	.word	index@($__internal_12_$__cuda_sm70_shflsync_bfly_p)
        /*0980*/ 	.word	0x00000000


	//----- nvinfo : EIATTR_FRAME_SIZE
	.align		4
.L_414:
        /*0984*/ 	.byte	0x04, 0x11
        /*0986*/ 	.short	(.L_416 - .L_415)
	.align		4
.L_415:
        /*0988*/ 	.word	index@(_ZN10layer_norm31ln_parallel_residual_fwd_kernelINS_13Kernel_traitsI6__halfS2_S2_S2_fjLj7168ELj1ELj1ELj4ELj16ENS_18Kernel_traits_baseILj7168ES2_S2_S2_S2_fjLj128EEEEELb1ELb0ELb0EEEvNS_9FwdParamsE)
        /*098c*/ 	.word	0x00000148


	//----- nvinfo : EIATTR_REGCOUNT
	.align		4
.L_416:
        /*0990*/ 	.byte	0x04, 0x2f
        /*0992*/ 	.short	(.L_418 - .L_417)
	.align		4
.L_417:
        /*0994*/ 	.word	index@(_ZN10layer_norm31ln_parallel_residual_fwd_kernelINS_13Kernel_traitsI6__halfS2_S2_S2_fjLj7168ELj1ELj1ELj4ELj16ENS_18Kernel_traits_baseILj7168ES2_S2_S2_S2_fjLj128EEEEELb0ELb1ELb1EEEvNS_9FwdParamsE)
        /*0998*/ 	.word	0x000000ea


	//----- nvinfo : EIATTR_FRAME_SIZE
	.align		4
.L_418:
        /*099c*/ 	.byte	0x04, 0x11
        /*099e*/ 	.short	(.L_420 - .L_419)
	.align		4
.L_419:
        /*09a0*/ 	.word	index@($__internal_11_$__cuda_sm70_shflsync_bfly_p)
        /*09a4*/ 	.word	0x00000000


	//----- nvinfo : EIATTR_FRAME_SIZE
	.align		4
.L_420:
        /*09a8*/ 	.byte	0x04, 0x11
        /*09aa*/ 	.short	(.L_422 - .L_421)
	.align		4
.L_421:
        /*09ac*/ 	.word	index@(_ZN10layer_norm31ln_parallel_residual_fwd_kernelINS_13Kernel_traitsI6__halfS2_S2_S2_fjLj7168ELj1ELj1ELj4ELj16ENS_18Kernel_traits_baseILj7168ES2_S2_S2_S2_fjLj128EEEEELb0ELb1ELb1EEEvNS_9FwdParamsE)
        /*09b0*/ 	.word	0x00000000


	//----- nvinfo : EIATTR_REGCOUNT
	.align		4
.L_422:
        /*09b4*/ 	.byte	0x04, 0x2f
        /*09b6*/ 	.short	(.L_424 - .L_423)
	.align		4
.L_423:
        /*09b8*/ 	.word	index@(_ZN10layer_norm31ln_parallel_residual_fwd_kernelINS_13Kernel_traitsI6__halfS2_S2_S2_fjLj7168ELj1ELj1ELj4ELj16ENS_18Kernel_traits_baseILj7168ES2_S2_S2_S2_fjLj128EEEEELb0ELb1ELb0EEEvNS_9FwdParamsE)
        /*09bc*/ 	.word	0x000000fe


	//----- nvinfo : EIATTR_FRAME_SIZE
	.align		4
.L_424:
        /*09c0*/ 	.byte	0x04, 0x11
        /*09c2*/ 	.short	(.L_426 - .L_425)
	.align		4
.L_425:
        /*09c4*/ 	.word	index@($__internal_10_$__cuda_sm70_shflsync_bfly_p)
        /*09c8*/ 	.word	0x00000000


	//----- nvinfo : EIATTR_FRAME_SIZE
	.align		4
.L_426:
        /*09cc*/ 	.byte	0x04, 0x11
        /*09ce*/ 	.short	(.L_428 - .L_427)
	.align		4
.L_427:
        /*09d0*/ 	.word	index@(_ZN10layer_norm31ln_parallel_residual_fwd_kernelINS_13Kernel_traitsI6__halfS2_S2_S2_fjLj7168ELj1ELj1ELj4ELj16ENS_18Kernel_traits_baseILj7168ES2_S2_S2_S2_fjLj128EEEEELb0ELb1ELb0EEEvNS_9FwdParamsE)
        /*09d4*/ 	.word	0x00000000


	//----- nvinfo : EIATTR_REGCOUNT
	.align		4
.L_428:
        /*09d8*/ 	.byte	0x04, 0x2f
        /*09da*/ 	.short	(.L_430 - .L_429)
	.align		4
.L_429:
        /*09dc*/ 	.word	index@(_ZN10layer_norm31ln_parallel_residual_fwd_kernelINS_13Kernel_traitsI6__halfS2_S2_S2_fjLj7168ELj1ELj1ELj4ELj16ENS_18Kernel_traits_baseILj7168ES2_S2_S2_S2_fjLj128EEEEELb0ELb0ELb1EEEvNS_9FwdParamsE)
        /*09e0*/ 	.word	0x000000ff


	//----- nvinfo : EIATTR_FRAME_SIZE
	.align		4
.L_430:
        /*09e4*/ 	.byte	0x04, 0x11
        /*09e6*/ 	.short	(.L_432 - .L_431)
	.align		4
.L_431:
        /*09e8*/ 	.word	index@($__internal_9_$__cuda_sm70_shflsync_bfly_p)
        /*09ec*/ 	.word	0x00000000


	//----- nvinfo : EIATTR_FRAME_SIZE
	.align		4
.L_432:
        /*09f0*/ 	.byte	0x04, 0x11
        /*09f2*/ 	.short	(.L_434 - .L_433)
	.align		4
.L_433:
        /*09f4*/ 	.word	index@(_ZN10layer_norm31ln_parallel_residual_fwd_kernelINS_13Kernel_traitsI6__halfS2_S2_S2_fjLj7168ELj1ELj1ELj4ELj16ENS_18Kernel_traits_baseILj7168ES2_S2_S2_S2_fjLj128EEEEELb0ELb0ELb1EEEvNS_9FwdParamsE)
        /*09f8*/ 	.word	0x00000008


	//----- nvinfo : EIATTR_REGCOUNT
	.align		4
.L_434:
        /*09fc*/ 	.byte	0x04, 0x2f
        /*09fe*/ 	.short	(.L_436 - .L_435)
	.align		4
.L_435:
        /*0a00*/ 	.word	index@(_ZN10layer_norm31ln_parallel_residual_fwd_kernelINS_13Kernel_traitsI6__halfS2_S2_S2_fjLj7168ELj1ELj1ELj4ELj16ENS_18Kernel_traits_baseILj7168ES2_S2_S2_S2_fjLj128EEEEELb0ELb0ELb0EEEvNS_9FwdParamsE)
        /*0a04*/ 	.word	0x000000ff


	//----- nvinfo : EIATTR_FRAME_SIZE
	.align		4
.L_436:
        /*0a08*/ 	.byte	0x04, 0x11
        /*0a0a*/ 	.short	(.L_438 - .L_437)
	.align		4
.L_437:
        /*0a0c*/ 	.word	index@($__internal_8_$__cuda_sm70_shflsync_bfly_p)
        /*0a10*/ 	.word	0x00000000


	//----- nvinfo : EIATTR_FRAME_SIZE
	.align		4
.L_438:
        /*0a14*/ 	.byte	0x04, 0x11
        /*0a16*/ 	.short	(.L_440 - .L_439)
	.align		4
.L_439:
        /*0a18*/ 	.word	index@(_ZN10layer_norm31ln_parallel_residual_fwd_kernelINS_13Kernel_traitsI6__halfS2_S2_S2_fjLj7168ELj1ELj1ELj4ELj16ENS_18Kernel_traits_baseILj7168ES2_S2_S2_S2_fjLj128EEEEELb0ELb0ELb0EEEvNS_9FwdParamsE)
        /*0a1c*/ 	.word	0x00000118


	//----- nvinfo : EIATTR_REGCOUNT
	.align		4
.L_440:
        /*0a20*/ 	.byte	0x04, 0x2f
        /*0a22*/ 	.short	(.L_442 - .L_441)
	.align		4
.L_441:
        /*0a24*/ 	.word	index@(_ZN10layer_norm31ln_parallel_residual_fwd_kernelINS_13Kernel_traitsI13__nv_bfloat16S2_S2_S2_fjLj7168ELj1ELj1ELj4ELj16ENS_18Kernel_traits_baseILj7168ES2_S2_S2_S2_fjLj128EEEEELb1ELb1ELb1EEEvNS_9FwdParamsE)
        /*0a28*/ 	.word	0x000000fe


	//----- nvinfo : EIATTR_FRAME_SIZE
	.align		4
.L_442:
        /*0a2c*/ 	.byte	0x04, 0x11
        /*0a2e*/ 	.short	(.L_444 - .L_443)
	.align		4
.L_443:
        /*0a30*/ 	.word	index@($__internal_7_$__cuda_sm70_shflsync_bfly_p)
        /*0a34*/ 	.word	0x00000000


	//----- nvinfo : EIATTR_FRAME_SIZE
	.align		4
.L_444:
        /*0a38*/ 	.byte	0x04, 0x11
        /*0a3a*/ 	.short	(.L_446 - .L_445)
	.align		4
.L_445:
        /*0a3c*/ 	.word	index@(_ZN10layer_norm31ln_parallel_residual_fwd_kernelINS_13Kernel_traitsI13__nv_bfloat16S2_S2_S2_fjLj7168ELj1ELj1ELj4ELj16ENS_18Kernel_traits_baseILj7168ES2_S2_S2_S2_fjLj128EEEEELb1ELb1ELb1EEEvNS_9FwdParamsE)
        /*0a40*/ 	.word	0x00000000


	//----- nvinfo : EIATTR_REGCOUNT
	.align		4
.L_446:
        /*0a44*/ 	.byte	0x04, 0x2f
        /*0a46*/ 	.short	(.L_448 - .L_447)
	.align		4
.L_447:
        /*0a48*/ 	.word	index@(_ZN10layer_norm31ln_parallel_residual_fwd_kernelINS_13Kernel_traitsI13__nv_bfloat16S2_S2_S2_fjLj7168ELj1ELj1ELj4ELj16ENS_18Kernel_traits_baseILj7168ES2_S2_S2_S2_fjLj128EEEEELb1ELb1ELb0EEEvNS_9FwdParamsE)
        /*0a4c*/ 	.word	0x000000de


	//----- nvinfo : EIATTR_FRAME_SIZE
	.align		4
.L_448:
        /*0a50*/ 	.byte	0x04, 0x11
        /*0a52*/ 	.short	(.L_450 - .L_449)
	.align		4
.L_449:
        /*0a54*/ 	.word	index@($__internal_6_$__cuda_sm70_shflsync_bfly_p)
        /*0a58*/ 	.word	0x00000000


	//----- nvinfo : EIATTR_FRAME_SIZE
	.align		4
.L_450:
        /*0a5c*/ 	.byte	0x04, 0x11
        /*0a5e*/ 	.short	(.L_452 - .L_451)
	.align		4
.L_451:
        /*0a60*/ 	.word	index@(_ZN10layer_norm31ln_parallel_residual_fwd_kernelINS_13Kernel_traitsI13__nv_bfloat16S2_S2_S2_fjLj7168ELj1ELj1ELj4ELj16ENS_18Kernel_traits_baseILj7168ES2_S2_S2_S2_fjLj128EEEEELb1ELb1ELb0EEEvNS_9FwdParamsE)
        /*0a64*/ 	.word	0x00000000


	//----- nvinfo : EIATTR_REGCOUNT
	.align		4
.L_452:
        /*0a68*/ 	.byte	0x04, 0x2f
        /*0a6a*/ 	.short	(.L_454 - .L_453)
	.align		4
.L_453:
        /*0a6c*/ 	.word	index@(_ZN10layer_norm31ln_parallel_residual_fwd_kernelINS_13Kernel_traitsI13__nv_bfloat16S2_S2_S2_fjLj7168ELj1ELj1ELj4ELj16ENS_18Kernel_traits_baseILj7168ES2_S2_S2_S2_fjLj128EEEEELb1ELb0ELb1EEEvNS_9FwdParamsE)
        /*0a70*/ 	.word	0x000000ff


	//----- nvinfo : EIATTR_FRAME_SIZE
	.align		4
.L_454:
        /*0a74*/ 	.byte	0x04, 0x11
        /*0a76*/ 	.short	(.L_456 - .L_455)
	.align		4
.L_455:
        /*0a78*/ 	.word	index@($__internal_5_$__cuda_sm70_shflsync_bfly_p)
        /*0a7c*/ 	.word	0x00000000


	//----- nvinfo : EIATTR_FRAME_SIZE
	.align		4
.L_456:
        /*0a80*/ 	.byte	0x04, 0x11
        /*0a82*/ 	.short	(.L_458 - .L_457)
	.align		4
.L_457:
        /*0a84*/ 	.word	index@(_ZN10layer_norm31ln_parallel_residual_fwd_kernelINS_13Kernel_traitsI13__nv_bfloat16S2_S2_S2_fjLj7168ELj1ELj1ELj4ELj16ENS_18Kernel_traits_baseILj7168ES2_S2_S2_S2_fjLj128EEEEELb1ELb0ELb1EEEvNS_9FwdParamsE)
        /*0a88*/ 	.word	0x00000040


	//----- nvinfo : EIATTR_REGCOUNT
	.align		4
.L_458:
        /*0a8c*/ 	.byte	0x04, 0x2f
        /*0a8e*/ 	.short	(.L_460 - .L_459)
	.align		4
.L_459:
        /*0a90*/ 	.word	index@(_ZN10layer_norm31ln_parallel_residual_fwd_kernelINS_13Kernel_traitsI13__nv_bfloat16S2_S2_S2_fjLj7168ELj1ELj1ELj4ELj16ENS_18Kernel_traits_baseILj7168ES2_S2_S2_S2_fjLj128EEEEELb1ELb0ELb0EEEvNS_9FwdParamsE)
        /*0a94*/ 	.word	0x000000ff


	//----- nvinfo : EIATTR_FRAME_SIZE
	.align		4
.L_460:
        /*0a98*/ 	.byte	0x04, 0x11
        /*0a9a*/ 	.short	(.L_462 - .L_461)
	.align		4
.L_461:
        /*0a9c*/ 	.word	index@($__internal_4_$__cuda_sm70_shflsync_bfly_p)
        /*0aa0*/ 	.word	0x00000000


	//----- nvinfo : EIATTR_FRAME_SIZE
	.align		4
.L_462:
        /*0aa4*/ 	.byte	0x04, 0x11
        /*0aa6*/ 	.short	(.L_464 - .L_463)
	.align		4
.L_463:
        /*0aa8*/ 	.word	index@(_ZN10layer_norm31ln_parallel_residual_fwd_kernelINS_13Kernel_traitsI13__nv_bfloat16S2_S2_S2_fjLj7168ELj1ELj1ELj4ELj16ENS_18Kernel_traits_baseILj7168ES2_S2_S2_S2_fjLj128EEEEELb1ELb0ELb0EEEvNS_9FwdParamsE)
        /*0aac*/ 	.word	0x00000148


	//----- nvinfo : EIATTR_REGCOUNT
	.align		4
.L_464:
        /*0ab0*/ 	.byte	0x04, 0x2f
        /*0ab2*/ 	.short	(.L_466 - .L_465)
	.align		4
.L_465:
        /*0ab4*/ 	.word	index@(_ZN10layer_norm31ln_parallel_residual_fwd_kernelINS_13Kernel_traitsI13__nv_bfloat16S2_S2_S2_fjLj7168ELj1ELj1ELj4ELj16ENS_18Kernel_traits_baseILj7168ES2_S2_S2_S2_fjLj128EEEEELb0ELb1ELb1EEEvNS_9FwdParamsE)
        /*0ab8*/ 	.word	0x000000ea


	//----- nvinfo : EIATTR_FRAME_SIZE
	.align		4
.L_466:
        /*0abc*/ 	.byte	0x04, 0x11
        /*0abe*/ 	.short	(.L_468 - .L_467)
	.align		4
.L_467:
        /*0ac0*/ 	.word	index@($__internal_3_$__cuda_sm70_shflsync_bfly_p)
        /*0ac4*/ 	.word	0x00000000


	//----- nvinfo : EIATTR_FRAME_SIZE
	.align		4
.L_468:
        /*0ac8*/ 	.byte	0x04, 0x11
        /*0aca*/ 	.short	(.L_470 - .L_469)
	.align		4
.L_469:
        /*0acc*/ 	.word	index@(_ZN10layer_norm31ln_parallel_residual_fwd_kernelINS_13Kernel_traitsI13__nv_bfloat16S2_S2_S2_fjLj7168ELj1ELj1ELj4ELj16ENS_18Kernel_traits_baseILj7168ES2_S2_S2_S2_fjLj128EEEEELb0ELb1ELb1EEEvNS_9FwdParamsE)
        /*0ad0*/ 	.word	0x00000000


	//----- nvinfo : EIATTR_REGCOUNT
	.align		4
.L_470:
        /*0ad4*/ 	.byte	0x04, 0x2f
        /*0ad6*/ 	.short	(.L_472 - .L_471)
	.align		4
.L_471:
        /*0ad8*/ 	.word	index@(_ZN10layer_norm31ln_parallel_residual_fwd_kernelINS_13Kernel_traitsI13__nv_bfloat16S2_S2_S2_fjLj7168ELj1ELj1ELj4ELj16ENS_18Kernel_traits_baseILj7168ES2_S2_S2_S2_fjLj128EEEEELb0ELb1ELb0EEEvNS_9FwdParamsE)
        /*0adc*/ 	.word	0x000000fe


	//----- nvinfo : EIATTR_FRAME_SIZE
	.align		4
.L_472:
        /*0ae0*/ 	.byte	0x04, 0x11
        /*0ae2*/ 	.short	(.L_474 - .L_473)
	.align		4
.L_473:
        /*0ae4*/ 	.word	index@($__internal_2_$__cuda_sm70_shflsync_bfly_p)
        /*0ae8*/ 	.word	0x00000000


	//----- nvinfo : EIATTR_FRAME_SIZE
	.align		4
.L_474:
        /*0aec*/ 	.byte	0x04, 0x11
        /*0aee*/ 	.short	(.L_476 - .L_475)
	.align		4
.L_475:
        /*0af0*/ 	.word	index@(_ZN10layer_norm31ln_parallel_residual_fwd_kernelINS_13Kernel_traitsI13__nv_bfloat16S2_S2_S2_fjLj7168ELj1ELj1ELj4ELj16ENS_18Kernel_traits_baseILj7168ES2_S2_S2_S2_fjLj128EEEEELb0ELb1ELb0EEEvNS_9FwdParamsE)
        /*0af4*/ 	.word	0x00000000


	//----- nvinfo : EIATTR_REGCOUNT
	.align		4
.L_476:
        /*0af8*/ 	.byte	0x04, 0x2f
        /*0afa*/ 	.short	(.L_478 - .L_477)
	.align		4
.L_477:
        /*0afc*/ 	.word	index@(_ZN10layer_norm31ln_parallel_residual_fwd_kernelINS_13Kernel_traitsI13__nv_bfloat16S2_S2_S2_fjLj7168ELj1ELj1ELj4ELj16ENS_18Kernel_traits_baseILj7168ES2_S2_S2_S2_fjLj128EEEEELb0ELb0ELb1EEEvNS_9FwdParamsE)
        /*0b00*/ 	.word	0x000000ff


	//----- nvinfo : EIATTR_FRAME_SIZE
	.align		4
.L_478:
        /*0b04*/ 	.byte	0x04, 0x11
        /*0b06*/ 	.short	(.L_480 - .L_479)
	.align		4
.L_479:
        /*0b08*/ 	.word	index@($__internal_1_$__cuda_sm70_shflsync_bfly_p)
        /*0b0c*/ 	.word	0x00000000


	//----- nvinfo : EIATTR_FRAME_SIZE
	.align		4
.L_480:
        /*0b10*/ 	.byte	0x04, 0x11
        /*0b12*/ 	.short	(.L_482 - .L_481)
	.align		4
.L_481:
        /*0b14*/ 	.word	index@(_ZN10layer_norm31ln_parallel_residual_fwd_kernelINS_13Kernel_traitsI13__nv_bfloat16S2_S2_S2_fjLj7168ELj1ELj1ELj4ELj16ENS_18Kernel_traits_baseILj7168ES2_S2_S2_S2_fjLj128EEEEELb0ELb0ELb1EEEvNS_9FwdParamsE)
        /*0b18*/ 	.word	0x00000008


	//----- nvinfo : EIATTR_REGCOUNT
	.align		4
.L_482:
        /*0b1c*/ 	.byte	0x04, 0x2f
        /*0b1e*/ 	.short	(.L_484 - .L_483)
	.align		4
.L_483:
        /*0b20*/ 	.word	index@(_ZN10layer_norm31ln_parallel_residual_fwd_kernelINS_13Kernel_traitsI13__nv_bfloat16S2_S2_S2_fjLj7168ELj1ELj1ELj4ELj16ENS_18Kernel_traits_baseILj7168ES2_S2_S2_S2_fjLj128EEEEELb0ELb0ELb0EEEvNS_9FwdParamsE)
        /*0b24*/ 	.word	0x000000ff


	//----- nvinfo : EIATTR_FRAME_SIZE
	.align		4
.L_484:
        /*0b28*/ 	.byte	0x04, 0x11
        /*0b2a*/ 	.short	(.L_486 - .L_485)
	.align		4
.L_485:
        /*0b2c*/ 	.word	index@($__internal_0_$__cuda_sm70_shflsync_bfly_p)
        /*0b30*/ 	.word	0x00000000


	//----- nvinfo : EIATTR_FRAME_SIZE
	.align		4
.L_486:
        /*0b34*/ 	.byte	0x04, 0x11
        /*0b36*/ 	.short	(.L_488 - .L_487)
	.align		4
.L_487:
        /*0b38*/ 	.word	index@(_ZN10layer_norm31ln_parallel_residual_fwd_kernelINS_13Kernel_traitsI13__nv_bfloat16S2_S2_S2_fjLj7168ELj1ELj1ELj4ELj16ENS_18Kernel_traits_baseILj7168ES2_S2_S2_S2_fjLj128EEEEELb0ELb0ELb0EEEvNS_9FwdParamsE)
        /*0b3c*/ 	.word	0x00000118


	//----- nvinfo : EIATTR_MIN_STACK_SIZE
	.align		4
.L_488:
        /*0b40*/ 	.byte	0x04, 0x12
        /*0b42*/ 	.short	(.L_490 - .L_489)
	.align		4
.L_489:
        /*0b44*/ 	.word	index@(_ZN10layer_norm31ln_parallel_residual_fwd_kernelINS_13Kernel_traitsI13__nv_bfloat16S2_S2_S2_fjLj7168ELj1ELj1ELj4ELj16ENS_18Kernel_traits_baseILj7168ES2_S2_S2_S2_fjLj128EEEEELb0ELb0ELb0EEEvNS_9FwdParamsE)
        /*0b48*/ 	.word	0x00000118


	//----- nvinfo : EIATTR_MIN_STACK_SIZE
	.align		4
.L_490:
        /*0b4c*/ 	.byte	0x04, 0x12
        /*0b4e*/ 	.short	(.L_492 - .L_491)
	.align		4
.L_491:
        /*0b50*/ 	.word	index@(_ZN10layer_norm31ln_parallel_residual_fwd_kernelINS_13Kernel_traitsI13__nv_bfloat16S2_S2_S2_fjLj7168ELj1ELj1ELj4ELj16ENS_18Kernel_traits_baseILj7168ES2_S2_S2_S2_fjLj128EEEEELb0ELb0ELb1EEEvNS_9FwdParamsE)
        /*0b54*/ 	.word	0x00000008


	//----- nvinfo : EIATTR_MIN_STACK_SIZE
	.align		4
.L_492:
        /*0b58*/ 	.byte	0x04, 0x12
        /*0b5a*/ 	.short	(.L_494 - .L_493)
	.align		4
.L_493:
        /*0b5c*/ 	.word	index@(_ZN10layer_norm31ln_parallel_residual_fwd_kernelINS_13Kernel_traitsI13__nv_bfloat16S2_S2_S2_fjLj7168ELj1ELj1ELj4ELj16ENS_18Kernel_traits_baseILj7168ES2_S2_S2_S2_fjLj128EEEEELb0ELb1ELb0EEEvNS_9FwdParamsE)
        /*0b60*/ 	.word	0x00000000


	//----- nvinfo : EIATTR_MIN_STACK_SIZE
	.align		4
.L_494:
        /*0b64*/ 	.byte	0x04, 0x12
        /*0b66*/ 	.short	(.L_496 - .L_495)
	.align		4
.L_495:
        /*0b68*/ 	.word	index@(_ZN10layer_norm31ln_parallel_residual_fwd_kernelINS_13Kernel_traitsI13__nv_bfloat16S2_S2_S2_fjLj7168ELj1ELj1ELj4ELj16ENS_18Kernel_traits_baseILj7168ES2_S2_S2_S2_fjLj128EEEEELb0ELb1ELb1EEEvNS_9FwdParamsE)
        /*0b6c*/ 	.word	0x00000000


	//----- nvinfo : EIATTR_MIN_STACK_SIZE
	.align		4
.L_496:
        /*0b70*/ 	.byte	0x04, 0x12
        /*0b72*/ 	.short	(.L_498 - .L_497)
	.align		4
.L_497:
        /*0b74*/ 	.word	index@(_ZN10layer_norm31ln_parallel_residual_fwd_kernelINS_13Kernel_traitsI13__nv_bfloat16S2_S2_S2_fjLj7168ELj1ELj1ELj4ELj16ENS_18Kernel_traits_baseILj7168ES2_S2_S2_S2_fjLj128EEEEELb1ELb0ELb0EEEvNS_9FwdParamsE)
        /*0b78*/ 	.word	0x00000148


	//----- nvinfo : EIATTR_MIN_STACK_SIZE
	.align		4
.L_498:
        /*0b7c*/ 	.byte	0x04, 0x12
        /*0b7e*/ 	.short	(.L_500 - .L_499)
	.align		4
.L_499:
        /*0b80*/ 	.word	index@(_ZN10layer_norm31ln_parallel_residual_fwd_kernelINS_13Kernel_traitsI13__nv_bfloat16S2_S2_S2_fjLj7168ELj1ELj1ELj4ELj16ENS_18Kernel_traits_baseILj7168ES2_S2_S2_S2_fjLj128EEEEELb1ELb0ELb1EEEvNS_9FwdParamsE)
        /*0b84*/ 	.word	0x00000040


	//----- nvinfo : EIATTR_MIN_STACK_SIZE
	.align		4
.L_500:
        /*0b88*/ 	.byte	0x04, 0x12
        /*0b8a*/ 	.short	(.L_502 - .L_501)
	.align		4
.L_501:
        /*0b8c*/ 	.word	index@(_ZN10layer_norm31ln_parallel_residual_fwd_kernelINS_13Kernel_traitsI13__nv_bfloat16S2_S2_S2_fjLj7168ELj1ELj1ELj4ELj16ENS_18Kernel_traits_baseILj7168ES2_S2_S2_S2_fjLj128EEEEELb1ELb1ELb0EEEvNS_9FwdParamsE)
        /*0b90*/ 	.word	0x00000000


	//----- nvinfo : EIATTR_MIN_STACK_SIZE
	.align		4
.L_502:
        /*0b94*/ 	.byte	0x04, 0x12
        /*0b96*/ 	.short	(.L_504 - .L_503)
	.align		4
.L_503:
        /*0b98*/ 	.word	index@(_ZN10layer_norm31ln_parallel_residual_fwd_kernelINS_13Kernel_traitsI13__nv_bfloat16S2_S2_S2_fjLj7168ELj1ELj1ELj4ELj16ENS_18Kernel_traits_baseILj7168ES2_S2_S2_S2_fjLj128EEEEELb1ELb1ELb1EEEvNS_9FwdParamsE)
        /*0b9c*/ 	.word	0x00000000


	//----- nvinfo : EIATTR_MIN_STACK_SIZE
	.align		4
.L_504:
        /*0ba0*/ 	.byte	0x04, 0x12
        /*0ba2*/ 	.short	(.L_506 - .L_505)
	.align		4
.L_505:
        /*0ba4*/ 	.word	index@(_ZN10layer_norm31ln_parallel_residual_fwd_kernelINS_13Kernel_traitsI6__halfS2_S2_S2_fjLj7168ELj1ELj1ELj4ELj16ENS_18Kernel_traits_baseILj7168ES2_S2_S2_S2_fjLj128EEEEELb0ELb0ELb0EEEvNS_9FwdParamsE)
        /*0ba8*/ 	.word	0x00000118


	//----- nvinfo : EIATTR_MIN_STACK_SIZE
	.align		4
.L_506:
        /*0bac*/ 	.byte	0x04, 0x12
        /*0bae*/ 	.short	(.L_508 - .L_507)
	.align		4
.L_507:
        /*0bb0*/ 	.word	index@(_ZN10layer_norm31ln_parallel_residual_fwd_kernelINS_13Kernel_traitsI6__halfS2_S2_S2_fjLj7168ELj1ELj1ELj4ELj16ENS_18Kernel_traits_baseILj7168ES2_S2_S2_S2_fjLj128EEEEELb0ELb0ELb1EEEvNS_9FwdParamsE)
        /*0bb4*/ 	.word	0x00000008


	//----- nvinfo : EIATTR_MIN_STACK_SIZE
	.align		4
.L_508:
        /*0bb8*/ 	.byte	0x04, 0x12
        /*0bba*/ 	.short	(.L_510 - .L_509)
	.align		4
.L_509:
        /*0bbc*/ 	.word	index@(_ZN10layer_norm31ln_parallel_residual_fwd_kernelINS_13Kernel_traitsI6__halfS2_S2_S2_fjLj7168ELj1ELj1ELj4ELj16ENS_18Kernel_traits_baseILj7168ES2_S2_S2_S2_fjLj128EEEEELb0ELb1ELb0EEEvNS_9FwdParamsE)
        /*0bc0*/ 	.word	0x00000000


	//----- nvinfo : EIATTR_MIN_STACK_SIZE
	.align		4
.L_510:
        /*0bc4*/ 	.byte	0x04, 0x12
        /*0bc6*/ 	.short	(.L_512 - .L_511)
	.align		4
.L_511:
        /*0bc8*/ 	.word	index@(_ZN10layer_norm31ln_parallel_residual_fwd_kernelINS_13Kernel_traitsI6__halfS2_S2_S2_fjLj7168ELj1ELj1ELj4ELj16ENS_18Kernel_traits_baseILj7168ES2_S2_S2_S2_fjLj128EEEEELb0ELb1ELb1EEEvNS_9FwdParamsE)
        /*0bcc*/ 	.word	0x00000000


	//----- nvinfo : EIATTR_MIN_STACK_SIZE
	.align		4
.L_512:
        /*0bd0*/ 	.byte	0x04, 0x12
        /*0bd2*/ 	.short	(.L_514 - .L_513)
	.align		4
.L_513:
        /*0bd4*/ 	.word	index@(_ZN10layer_norm31ln_parallel_residual_fwd_kernelINS_13Kernel_traitsI6__halfS2_S2_S2_fjLj7168ELj1ELj1ELj4ELj16ENS_18Kernel_traits_baseILj7168ES2_S2_S2_S2_fjLj128EEEEELb1ELb0ELb0EEEvNS_9FwdParamsE)
        /*0bd8*/ 	.word	0x00000148


	//----- nvinfo : EIATTR_MIN_STACK_SIZE
	.align		4
.L_514:
        /*0bdc*/ 	.byte	0x04, 0x12
        /*0bde*/ 	.short	(.L_516 - .L_515)
	.align		4
.L_515:
        /*0be0*/ 	.word	index@(_ZN10layer_norm31ln_parallel_residual_fwd_kernelINS_13Kernel_traitsI6__halfS2_S2_S2_fjLj7168ELj1ELj1ELj4ELj16ENS_18Kernel_traits_baseILj7168ES2_S2_S2_S2_fjLj128EEEEELb1ELb0ELb1EEEvNS_9FwdParamsE)
        /*0be4*/ 	.word	0x00000040


	//----- nvinfo : EIATTR_MIN_STACK_SIZE
	.align		4
.L_516:
        /*0be8*/ 	.byte	0x04, 0x12
        /*0bea*/ 	.short	(.L_518 - .L_517)
	.align		4
.L_517:
        /*0bec*/ 	.word	index@(_ZN10layer_norm31ln_parallel_residual_fwd_kernelINS_13Kernel_traitsI6__halfS2_S2_S2_fjLj7168ELj1ELj1ELj4ELj16ENS_18Kernel_traits_baseILj7168ES2_S2_S2_S2_fjLj128EEEEELb1ELb1ELb0EEEvNS_9FwdParamsE)
        /*0bf0*/ 	.word	0x00000000


	//----- nvinfo : EIATTR_MIN_STACK_SIZE
	.align		4
.L_518:
        /*0bf4*/ 	.byte	0x04, 0x12
        /*0bf6*/ 	.short	(.L_520 - .L_519)
	.align		4
.L_519:
        /*0bf8*/ 	.word	index@(_ZN10layer_norm31ln_parallel_residual_fwd_kernelINS_13Kernel_traitsI6__halfS2_S2_S2_fjLj7168ELj1ELj1ELj4ELj16ENS_18Kernel_traits_baseILj7168ES2_S2_S2_S2_fjLj128EEEEELb1ELb1ELb1EEEvNS_9FwdParamsE)
        /*0bfc*/ 	.word	0x00000000


	//----- nvinfo : EIATTR_MIN_STACK_SIZE
	.align		4
.L_520:
        /*0c00*/ 	.byte	0x04, 0x12
        /*0c02*/ 	.short	(.L_522 - .L_521)
	.align		4
.L_521:
        /*0c04*/ 	.word	index@(_ZN10layer_norm31ln_parallel_residual_fwd_kernelINS_13Kernel_traitsIf13__nv_bfloat16S2_S2_fjLj7168ELj1ELj1ELj4ELj16ENS_18Kernel_traits_baseILj7168EfS2_S2_S2_fjLj128EEEEELb0ELb0ELb0EEEvNS_9FwdParamsE)
        /*0c08*/ 	.word	0x00000100


	//----- nvinfo : EIATTR_MIN_STACK_SIZE
	.align		4
.L_522:
        /*0c0c*/ 	.byte	0x04, 0x12
        /*0c0e*/ 	.short	(.L_524 - .L_523)
	.align		4
.L_523:
        /*0c10*/ 	.word	index@(_ZN10layer_norm31ln_parallel_residual_fwd_kernelINS_13Kernel_traitsIf13__nv_bfloat16S2_S2_fjLj7168ELj1ELj1ELj4ELj16ENS_18Kernel_traits_baseILj7168EfS2_S2_S2_fjLj128EEEEELb0ELb0ELb1EEEvNS_9FwdParamsE)
        /*0c14*/ 	.word	0x000000e8


	//----- nvinfo : EIATTR_MIN_STACK_SIZE
	.align		4
.L_524:
        /*0c18*/ 	.byte	0x04, 0x12
        /*0c1a*/ 	.short	(.L_526 - .L_525)
	.align		4
.L_525:
        /*0c1c*/ 	.word	index@(_ZN10layer_norm31ln_parallel_residual_fwd_kernelINS_13Kernel_traitsIf13__nv_bfloat16S2_S2_fjLj7168ELj1ELj1ELj4ELj16ENS_18Kernel_traits_baseILj7168EfS2_S2_S2_fjLj128EEEEELb0ELb1ELb0EEEvNS_9FwdParamsE)
        /*0c20*/ 	.word	0x00000000


	//----- nvinfo : EIATTR_MIN_STACK_SIZE
	.align		4
.L_526:
        /*0c24*/ 	.byte	0x04, 0x12
        /*0c26*/ 	.short	(.L_528 - .L_527)
	.align		4
.L_527:
        /*0c28*/ 	.word	index@(_ZN10layer_norm31ln_parallel_residual_fwd_kernelINS_13Kernel_traitsIf13__nv_bfloat16S2_S2_fjLj7168ELj1ELj1ELj4ELj16ENS_18Kernel_traits_baseILj7168EfS2_S2_S2_fjLj128EEEEELb0ELb1ELb1EEEvNS_9FwdParamsE)
        /*0c2c*/ 	.word	0x00000000


	//----- nvinfo : EIATTR_MIN_STACK_SIZE
	.align		4
.L_528:
        /*0c30*/ 	.byte	0x04, 0x12
        /*0c32*/ 	.short	(.L_530 - .L_529)
	.align		4
.L_529:
        /*0c34*/ 	.word	index@(_ZN10layer_norm31ln_parallel_residual_fwd_kernelINS_13Kernel_traitsIf13__nv_bfloat16S2_S2_fjLj7168ELj1ELj1ELj4ELj16ENS_18Kernel_traits_baseILj7168EfS2_S2_S2_fjLj128EEEEELb1ELb0ELb0EEEvNS_9FwdParamsE)
        /*0c38*/ 	.word	0x00000128


	//----- nvinfo : EIATTR_MIN_STACK_SIZE
	.align		4
.L_530:
        /*0c3c*/ 	.byte	0x04, 0x12
        /*0c3e*/ 	.short	(.L_532 - .L_531)
	.align		4
.L_531:
        /*0c40*/ 	.word	index@(_ZN10layer_norm31ln_parallel_residual_fwd_kernelINS_13Kernel_traitsIf13__nv_bfloat16S2_S2_fjLj7168ELj1ELj1ELj4ELj16ENS_18Kernel_traits_baseILj7168EfS2_S2_S2_fjLj128EEEEELb1ELb0ELb1EEEvNS_9FwdParamsE)
        /*0c44*/ 	.word	0x00000130


	//----- nvinfo : EIATTR_MIN_STACK_SIZE
	.align		4
.L_532:
        /*0c48*/ 	.byte	0x04, 0x12
        /*0c4a*/ 	.short	(.L_534 - .L_533)
	.align		4
.L_533:
        /*0c4c*/ 	.word	index@(_ZN10layer_norm31ln_parallel_residual_fwd_kernelINS_13Kernel_traitsIf13__nv_bfloat16S2_S2_fjLj7168ELj1ELj1ELj4ELj16ENS_18Kernel_traits_baseILj7168EfS2_S2_S2_fjLj128EEEEELb1ELb1ELb0EEEvNS_9FwdParamsE)
        /*0c50*/ 	.word	0x00000000


	//----- nvinfo : EIATTR_MIN_STACK_SIZE
	.align		4
.L_534:
        /*0c54*/ 	.byte	0x04, 0x12
        /*0c56*/ 	.short	(.L_536 - .L_535)
	.align		4
.L_535:
        /*0c58*/ 	.word	index@(_ZN10layer_norm31ln_parallel_residual_fwd_kernelINS_13Kernel_traitsIf13__nv_bfloat16S2_S2_fjLj7168ELj1ELj1ELj4ELj16ENS_18Kernel_traits_baseILj7168EfS2_S2_S2_fjLj128EEEEELb1ELb1ELb1EEEvNS_9FwdParamsE)
        /*0c5c*/ 	.word	0x00000000


	//----- nvinfo : EIATTR_MIN_STACK_SIZE
	.align		4
.L_536:
        /*0c60*/ 	.byte	0x04, 0x12
        /*0c62*/ 	.short	(.L_538 - .L_537)
	.align		4
.L_537:
        /*0c64*/ 	.word	index@(_ZN10layer_norm31ln_parallel_residual_fwd_kernelINS_13Kernel_traitsI13__nv_bfloat16S2_fS2_fjLj7168ELj1ELj1ELj4ELj16ENS_18Kernel_traits_baseILj7168ES2_S2_fS2_fjLj128EEEEELb0ELb0ELb0EEEvNS_9FwdParamsE)
        /*0c68*/ 	.word	0x00000118


	//----- nvinfo : EIATTR_MIN_STACK_SIZE
	.align		4
.L_538:
        /*0c6c*/ 	.byte	0x04, 0x12
        /*0c6e*/ 	.short	(.L_540 - .L_539)
	.align		4
.L_539:
        /*0c70*/ 	.word	index@(_ZN10layer_norm31ln_parallel_residual_fwd_kernelINS_13Kernel_traitsI13__nv_bfloat16S2_fS2_fjLj7168ELj1ELj1ELj4ELj16ENS_18Kernel_traits_baseILj7168ES2_S2_fS2_fjLj128EEEEELb0ELb0ELb1EEEvNS_9FwdParamsE)
        /*0c74*/ 	.word	0x00000000


	//----- nvinfo : EIATTR_MIN_STACK_SIZE
	.align		4
.L_540:
        /*0c78*/ 	.byte	0x04, 0x12
        /*0c7a*/ 	.short	(.L_542 - .L_541)
	.align		4
.L_541:
        /*0c7c*/ 	.word	index@(_ZN10layer_norm31ln_parallel_residual_fwd_kernelINS_13Kernel_traitsI13__nv_bfloat16S2_fS2_fjLj7168ELj1ELj1ELj4ELj16ENS_18Kernel_traits_baseILj7168ES2_S2_fS2_fjLj128EEEEELb0ELb1ELb0EEEvNS_9FwdParamsE)
        /*0c80*/ 	.word	0x00000000


	//----- nvinfo : EIATTR_MIN_STACK_SIZE
	.align		4
.L_542:
        /*0c84*/ 	.byte	0x04, 0x12
        /*0c86*/ 	.short	(.L_544 - .L_543)
	.align		4
.L_543:
        /*0c88*/ 	.word	index@(_ZN10layer_norm31ln_parallel_residual_fwd_kernelINS_13Kernel_traitsI13__nv_bfloat16S2_fS2_fjLj7168ELj1ELj1ELj4ELj16ENS_18Kernel_traits_baseILj7168ES2_S2_fS2_fjLj128EEEEELb0ELb1ELb1EEEvNS_9FwdParamsE)
        /*0c8c*/ 	.word	0x00000000


	//----- nvinfo : EIATTR_MIN_STACK_SIZE
	.align		4
.L_544:
        /*0c90*/ 	.byte	0x04, 0x12
        /*0c92*/ 	.short	(.L_546 - .L_545)
	.align		4
.L_545:
        /*0c94*/ 	.word	index@(_ZN10layer_norm31ln_parallel_residual_fwd_kernelINS_13Kernel_traitsI13__nv_bfloat16S2_fS2_fjLj7168ELj1ELj1ELj4ELj16ENS_18Kernel_traits_baseILj7168ES2_S2_fS2_fjLj128EEEEELb1ELb0ELb0EEEvNS_9FwdParamsE)
        /*0c98*/ 	.word	0x00000158


	//----- nvinfo : EIATTR_MIN_STACK_SIZE
	.align		4
.L_546:
        /*0c9c*/ 	.byte	0x04, 0x12
        /*0c9e*/ 	.short	(.L_548 - .L_547)
	.align		4
.L_547:
        /*0ca0*/ 	.word	index@(_ZN10layer_norm31ln_parallel_residual_fwd_kernelINS_13Kernel_traitsI13__nv_bfloat16S2_fS2_fjLj7168ELj1ELj1ELj4ELj16ENS_18Kernel_traits_baseILj7168ES2_S2_fS2_fjLj128EEEEELb1ELb0ELb1EEEvNS_9FwdParamsE)
        /*0ca4*/ 	.word	0x00000050


	//----- nvinfo : EIATTR_MIN_STACK_SIZE
	.align		4
.L_548:
        /*0ca8*/ 	.byte	0x04, 0x12
        /*0caa*/ 	.short	(.L_550 - .L_549)
	.align		4
.L_549:
        /*0cac*/ 	.word	index@(_ZN10layer_norm31ln_parallel_residual_fwd_kernelINS_13Kernel_traitsI13__nv_bfloat16S2_fS2_fjLj7168ELj1ELj1ELj4ELj16ENS_18Kernel_traits_baseILj7168ES2_S2_fS2_fjLj128EEEEELb1ELb1ELb0EEEvNS_9FwdParamsE)
        /*0cb0*/ 	.word	0x00000000


	//----- nvinfo : EIATTR_MIN_STACK_SIZE
	.align		4
.L_550:
        /*0cb4*/ 	.byte	0x04, 0x12
        /*0cb6*/ 	.short	(.L_552 - .L_551)
	.align		4
.L_551:
        /*0cb8*/ 	.word	index@(_ZN10layer_norm31ln_parallel_residual_fwd_kernelINS_13Kernel_traitsI13__nv_bfloat16S2_fS2_fjLj7168ELj1ELj1ELj4ELj16ENS_18Kernel_traits_baseILj7168ES2_S2_fS2_fjLj128EEEEELb1ELb1ELb1EEEvNS_9FwdParamsE)
        /*0cbc*/ 	.word	0x00000000


	//----- nvinfo : EIATTR_MIN_STACK_SIZE
	.align		4
.L_552:
        /*0cc0*/ 	.byte	0x04, 0x12
        /*0cc2*/ 	.short	(.L_554 - .L_553)
	.align		4
.L_553:
        /*0cc4*/ 	.word	index@(_ZN10layer_norm31ln_parallel_residual_fwd_kernelINS_13Kernel_traitsIf13__nv_bfloat16fS2_fjLj7168ELj1ELj1ELj4ELj16ENS_18Kernel_traits_baseILj7168EfS2_fS2_fjLj128EEEEELb0ELb0ELb0EEEvNS_9FwdParamsE)
        /*0cc8*/ 	.word	0x000000f8


	//----- nvinfo : EIATTR_MIN_STACK_SIZE
	.align		4
.L_554:
        /*0ccc*/ 	.byte	0x04, 0x12
        /*0cce*/ 	.short	(.L_556 - .L_555)
	.align		4
.L_555:
        /*0cd0*/ 	.word	index@(_ZN10layer_norm31ln_parallel_residual_fwd_kernelINS_13Kernel_traitsIf13__nv_bfloat16fS2_fjLj7168ELj1ELj1ELj4ELj16ENS_18Kernel_traits_baseILj7168EfS2_fS2_fjLj128EEEEELb0ELb0ELb1EEEvNS_9FwdParamsE)
        /*0cd4*/ 	.word	0x000000e8


	//----- nvinfo : EIATTR_MIN_STACK_SIZE
	.align		4
.L_556:
        /*0cd8*/ 	.byte	0x04, 0x12
        /*0cda*/ 	.short	(.L_558 - .L_557)
	.align		4
.L_557:
        /*0cdc*/ 	.word	index@(_ZN10layer_norm31ln_parallel_residual_fwd_kernelINS_13Kernel_traitsIf13__nv_bfloat16fS2_fjLj7168ELj1ELj1ELj4ELj16ENS_18Kernel_traits_baseILj7168EfS2_fS2_fjLj128EEEEELb0ELb1ELb0EEEvNS_9FwdParamsE)
        /*0ce0*/ 	.word	0x00000000


	//----- nvinfo : EIATTR_MIN_STACK_SIZE
	.align		4
.L_558:
        /*0ce4*/ 	.byte	0x04, 0x12
        /*0ce6*/ 	.short	(.L_560 - .L_559)
	.align		4
.L_559:
        /*0ce8*/ 	.word	index@(_ZN10layer_norm31ln_parallel_residual_fwd_kernelINS_13Kernel_traitsIf13__nv_bfloat16fS2_fjLj7168ELj1ELj1ELj4ELj16ENS_18Kernel_traits_baseILj7168EfS2_fS2_fjLj128EEEEELb0ELb1ELb1EEEvNS_9FwdParamsE)
        /*0cec*/ 	.word	0x00000000


	//----- nvinfo : EIATTR_MIN_STACK_SIZE
	.align		4
.L_560:
        /*0cf0*/ 	.byte	0x04, 0x12
        /*0cf2*/ 	.short	(.L_562 - .L_561)
	.align		4
.L_561:
        /*0cf4*/ 	.word	index@(_ZN10layer_norm31ln_parallel_residual_fwd_kernelINS_13Kernel_traitsIf13__nv_bfloat16fS2_fjLj7168ELj1ELj1ELj4ELj16ENS_18Kernel_traits_baseILj7168EfS2_fS2_fjLj128EEEEELb1ELb0ELb0EEEvNS_9FwdParamsE)
        /*0cf8*/ 	.word	0x00000138


	//----- nvinfo : EIATTR_MIN_STACK_SIZE
	.align		4
.L_562:
        /*0cfc*/ 	.byte	0x04, 0x12
        /*0cfe*/ 	.short	(.L_564 - .L_563)
	.align		4
.L_563:
        /*0d00*/ 	.word	index@(_ZN10layer_norm31ln_parallel_residual_fwd_kernelINS_13Kernel_traitsIf13__nv_bfloat16fS2_fjLj7168ELj1ELj1ELj4ELj16ENS_18Kernel_traits_baseILj7168EfS2_fS2_fjLj128EEEEELb1ELb0ELb1EEEvNS_9FwdParamsE)
        /*0d04*/ 	.word	0x00000130


	//----- nvinfo : EIATTR_MIN_STACK_SIZE
	.align		4
.L_564:
        /*0d08*/ 	.byte	0x04, 0x12
        /*0d0a*/ 	.short	(.L_566 - .L_565)
	.align		4
.L_565:
        /*0d0c*/ 	.word	index@(_ZN10layer_norm31ln_parallel_residual_fwd_kernelINS_13Kernel_traitsIf13__nv_bfloat16fS2_fjLj7168ELj1ELj1ELj4ELj16ENS_18Kernel_traits_baseILj7168EfS2_fS2_fjLj128EEEEELb1ELb1ELb0EEEvNS_9FwdParamsE)
        /*0d10*/ 	.word	0x00000000


	//----- nvinfo : EIATTR_MIN_STACK_SIZE
	.align		4
.L_566:
        /*0d14*/ 	.byte	0x04, 0x12
        /*0d16*/ 	.short	(.L_568 - .L_567)
	.align		4
.L_567:
        /*0d18*/ 	.word	index@(_ZN10layer_norm31ln_parallel_residual_fwd_kernelINS_13Kernel_traitsIf13__nv_bfloat16fS2_fjLj7168ELj1ELj1ELj4ELj16ENS_18Kernel_traits_baseILj7168EfS2_fS2_fjLj128EEEEELb1ELb1ELb1EEEvNS_9FwdParamsE)
        /*0d1c*/ 	.word	0x00000000


	//----- nvinfo : EIATTR_MIN_STACK_SIZE
	.align		4
.L_568:
        /*0d20*/ 	.byte	0x04, 0x12
        /*0d22*/ 	.short	(.L_570 - .L_569)
	.align		4
.L_569:
        /*0d24*/ 	.word	index@(_ZN10layer_norm31ln_parallel_residual_fwd_kernelINS_13Kernel_traitsIf6__halfS2_S2_fjLj7168ELj1ELj1ELj4ELj16ENS_18Kernel_traits_baseILj7168EfS2_S2_S2_fjLj128EEEEELb0ELb0ELb0EEEvNS_9FwdParamsE)
        /*0d28*/ 	.word	0x00000100


	//----- nvinfo : EIATTR_MIN_STACK_SIZE
	.align		4
.L_570:
        /*0d2c*/ 	.byte	0x04, 0x12
        /*0d2e*/ 	.short	(.L_572 - .L_571)
	.align		4
.L_571:
        /*0d30*/ 	.word	index@(_ZN10layer_norm31ln_parallel_residual_fwd_kernelINS_13Kernel_traitsIf6__halfS2_S2_fjLj7168ELj1ELj1ELj4ELj16ENS_18Kernel_traits_baseILj7168EfS2_S2_S2_fjLj128EEEEELb0ELb0ELb1EEEvNS_9FwdParamsE)
        /*0d34*/ 	.word	0x000000e8


	//----- nvinfo : EIATTR_MIN_STACK_SIZE
	.align		4
.L_572:
        /*0d38*/ 	.byte	0x04, 0x12
        /*0d3a*/ 	.short	(.L_574 - .L_573)
	.align		4
.L_573:
        /*0d3c*/ 	.word	index@(_ZN10layer_norm31ln_parallel_residual_fwd_kernelINS_13Kernel_traitsIf6__halfS2_S2_fjLj7168ELj1ELj1ELj4ELj16ENS_18Kernel_traits_baseILj7168EfS2_S2_S2_fjLj128EEEEELb0ELb1ELb0EEEvNS_9FwdParamsE)
        /*0d40*/ 	.word	0x00000000


	//----- nvinfo : EIATTR_MIN_STACK_SIZE
	.align		4
.L_574:
        /*0d44*/ 	.byte	0x04, 0x12
        /*0d46*/ 	.short	(.L_576 - .L_575)
	.align		4
.L_575:
        /*0d48*/ 	.word	index@(_ZN10layer_norm31ln_parallel_residual_fwd_kernelINS_13Kernel_traitsIf6__halfS2_S2_fjLj7168ELj1ELj1ELj4ELj16ENS_18Kernel_traits_baseILj7168EfS2_S2_S2_fjLj128EEEEELb0ELb1ELb1EEEvNS_9FwdParamsE)
        /*0d4c*/ 	.word	0x00000000


	//----- nvinfo : EIATTR_MIN_STACK_SIZE
	.align		4
.L_576:
        /*0d50*/ 	.byte	0x04, 0x12
        /*0d52*/ 	.short	(.L_578 - .L_577)
	.align		4
.L_577:
        /*0d54*/ 	.word	index@(_ZN10layer_norm31ln_parallel_residual_fwd_kernelINS_13Kernel_traitsIf6__halfS2_S2_fjLj7168ELj1ELj1ELj4ELj16ENS_18Kernel_traits_baseILj7168EfS2_S2_S2_fjLj128EEEEELb1ELb0ELb0EEEvNS_9FwdParamsE)
        /*0d58*/ 	.word	0x00000128


	//----- nvinfo : EIATTR_MIN_STACK_SIZE
	.align		4
.L_578:
        /*0d5c*/ 	.byte	0x04, 0x12
        /*0d5e*/ 	.short	(.L_580 - .L_579)
	.align		4
.L_579:
        /*0d60*/ 	.word	index@(_ZN10layer_norm31ln_parallel_residual_fwd_kernelINS_13Kernel_traitsIf6__halfS2_S2_fjLj7168ELj1ELj1ELj4ELj16ENS_18Kernel_traits_baseILj7168EfS2_S2_S2_fjLj128EEEEELb1ELb0ELb1EEEvNS_9FwdParamsE)
        /*0d64*/ 	.word	0x00000130


	//----- nvinfo : EIATTR_MIN_STACK_SIZE
	.align		4
.L_580:
        /*0d68*/ 	.byte	0x04, 0x12
        /*0d6a*/ 	.short	(.L_582 - .L_581)
	.align		4
.L_581:
        /*0d6c*/ 	.word	index@(_ZN10layer_norm31ln_parallel_residual_fwd_kernelINS_13Kernel_traitsIf6__halfS2_S2_fjLj7168ELj1ELj1ELj4ELj16ENS_18Kernel_traits_baseILj7168EfS2_S2_S2_fjLj128EEEEELb1ELb1ELb0EEEvNS_9FwdParamsE)
        /*0d70*/ 	.word	0x00000000


	//----- nvinfo : EIATTR_MIN_STACK_SIZE
	.align		4
.L_582:
        /*0d74*/ 	.byte	0x04, 0x12
        /*0d76*/ 	.short	(.L_584 - .L_583)
	.align		4
.L_583:
        /*0d78*/ 	.word	index@(_ZN10layer_norm31ln_parallel_residual_fwd_kernelINS_13Kernel_traitsIf6__halfS2_S2_fjLj7168ELj1ELj1ELj4ELj16ENS_18Kernel_traits_baseILj7168EfS2_S2_S2_fjLj128EEEEELb1ELb1ELb1EEEvNS_9FwdParamsE)
        /*0d7c*/ 	.word	0x00000000


	//----- nvinfo : EIATTR_MIN_STACK_SIZE
	.align		4
.L_584:
        /*0d80*/ 	.byte	0x04, 0x12
        /*0d82*/ 	.short	(.L_586 - .L_585)
	.align		4
.L_585:
        /*0d84*/ 	.word	index@(_ZN10layer_norm31ln_parallel_residual_fwd_kernelINS_13Kernel_traitsI6__halfS2_fS2_fjLj7168ELj1ELj1ELj4ELj16ENS_18Kernel_traits_baseILj7168ES2_S2_fS2_fjLj128EEEEELb0ELb0ELb0EEEvNS_9FwdParamsE)
        /*0d88*/ 	.word	0x00000118


	//----- nvinfo : EIATTR_MIN_STACK_SIZE
	.align		4
.L_586:
        /*0d8c*/ 	.byte	0x04, 0x12
        /*0d8e*/ 	.short	(.L_588 - .L_587)
	.align		4
.L_587:
        /*0d90*/ 	.word	index@(_ZN10layer_norm31ln_parallel_residual_fwd_kernelINS_13Kernel_traitsI6__halfS2_fS2_fjLj7168ELj1ELj1ELj4ELj16ENS_18Kernel_traits_baseILj7168ES2_S2_fS2_fjLj128EEEEELb0ELb0ELb1EEEvNS_9FwdParamsE)
        /*0d94*/ 	.word	0x00000000


	//----- nvinfo : EIATTR_MIN_STACK_SIZE
	.align		4
.L_588:
        /*0d98*/ 	.byte	0x04, 0x12
        /*0d9a*/ 	.short	(.L_590 - .L_589)
	.align		4
.L_589:
        /*0d9c*/ 	.word	index@(_ZN10layer_norm31ln_parallel_residual_fwd_kernelINS_13Kernel_traitsI6__halfS2_fS2_fjLj7168ELj1ELj1ELj4ELj16ENS_18Kernel_traits_baseILj7168ES2_S2_fS2_fjLj128EEEEELb0ELb1ELb0EEEvNS_9FwdParamsE)
        /*0da0*/ 	.word	0x00000000


	//----- nvinfo : EIATTR_MIN_STACK_SIZE
	.align		4
.L_590:
        /*0da4*/ 	.byte	0x04, 0x12
        /*0da6*/ 	.short	(.L_592 - .L_591)
	.align		4
.L_591:
        /*0da8*/ 	.word	index@(_ZN10layer_norm31ln_parallel_residual_fwd_kernelINS_13Kernel_traitsI6__halfS2_fS2_fjLj7168ELj1ELj1ELj4ELj16ENS_18Kernel_traits_baseILj7168ES2_S2_fS2_fjLj128EEEEELb0ELb1ELb1EEEvNS_9FwdParamsE)
        /*0dac*/ 	.word	0x00000000


	//----- nvinfo : EIATTR_MIN_STACK_SIZE
	.align		4
.L_592:
        /*0db0*/ 	.byte	0x04, 0x12
        /*0db2*/ 	.short	(.L_594 - .L_593)
	.align		4
.L_593:
        /*0db4*/ 	.word	index@(_ZN10layer_norm31ln_parallel_residual_fwd_kernelINS_13Kernel_traitsI6__halfS2_fS2_fjLj7168ELj1ELj1ELj4ELj16ENS_18Kernel_traits_baseILj7168ES2_S2_fS2_fjLj128EEEEELb1ELb0ELb0EEEvNS_9FwdParamsE)
        /*0db8*/ 	.word	0x00000158


	//----- nvinfo : EIATTR_MIN_STACK_SIZE
	.align		4
.L_594:
        /*0dbc*/ 	.byte	0x04, 0x12
        /*0dbe*/ 	.short	(.L_596 - .L_595)
	.align		4
.L_595:
        /*0dc0*/ 	.word	index@(_ZN10layer_norm31ln_parallel_residual_fwd_kernelINS_13Kernel_traitsI6__halfS2_fS2_fjLj7168ELj1ELj1ELj4ELj16ENS_18Kernel_traits_baseILj7168ES2_S2_fS2_fjLj128EEEEELb1ELb0ELb1EEEvNS_9FwdParamsE)
        /*0dc4*/ 	.word	0x00000058


	//----- nvinfo : EIATTR_MIN_STACK_SIZE
	.align		4
.L_596:
        /*0dc8*/ 	.byte	0x04, 0x12
        /*0dca*/ 	.short	(.L_598 - .L_597)
	.align		4
.L_597:
        /*0dcc*/ 	.word	index@(_ZN10layer_norm31ln_parallel_residual_fwd_kernelINS_13Kernel_traitsI6__halfS2_fS2_fjLj7168ELj1ELj1ELj4ELj16ENS_18Kernel_traits_baseILj7168ES2_S2_fS2_fjLj128EEEEELb1ELb1ELb0EEEvNS_9FwdParamsE)
        /*0dd0*/ 	.word	0x00000000


	//----- nvinfo : EIATTR_MIN_STACK_SIZE
	.align		4
.L_598:
        /*0dd4*/ 	.byte	0x04, 0x12
        /*0dd6*/ 	.short	(.L_600 - .L_599)
	.align		4
.L_599:
        /*0dd8*/ 	.word	index@(_ZN10layer_norm31ln_parallel_residual_fwd_kernelINS_13Kernel_traitsI6__halfS2_fS2_fjLj7168ELj1ELj1ELj4ELj16ENS_18Kernel_traits_baseILj7168ES2_S2_fS2_fjLj128EEEEELb1ELb1ELb1EEEvNS_9FwdParamsE)
        /*0ddc*/ 	.word	0x00000000


	//----- nvinfo : EIATTR_MIN_STACK_SIZE
	.align		4
.L_600:
        /*0de0*/ 	.byte	0x04, 0x12
        /*0de2*/ 	.short	(.L_602 - .L_601)
	.align		4
.L_601:
        /*0de4*/ 	.word	index@(_ZN10layer_norm31ln_parallel_residual_fwd_kernelINS_13Kernel_traitsIf6__halffS2_fjLj7168ELj1ELj1ELj4ELj16ENS_18Kernel_traits_baseILj7168EfS2_fS2_fjLj128EEEEELb0ELb0ELb0EEEvNS_9FwdParamsE)
        /*0de8*/ 	.word	0x000000f8


	//----- nvinfo : EIATTR_MIN_STACK_SIZE
	.align		4
.L_602:
        /*0dec*/ 	.byte	0x04, 0x12
        /*0dee*/ 	.short	(.L_604 - .L_603)
	.align		4
.L_603:
        /*0df0*/ 	.word	index@(_ZN10layer_norm31ln_parallel_residual_fwd_kernelINS_13Kernel_traitsIf6__halffS2_fjLj7168ELj1ELj1ELj4ELj16ENS_18Kernel_traits_baseILj7168EfS2_fS2_fjLj128EEEEELb0ELb0ELb1EEEvNS_9FwdParamsE)
        /*0df4*/ 	.word	0x000000e8


	//----- nvinfo : EIATTR_MIN_STACK_SIZE
	.align		4
.L_604:
        /*0df8*/ 	.byte	0x04, 0x12
        /*0dfa*/ 	.short	(.L_606 - .L_605)
	.align		4
.L_605:
        /*0dfc*/ 	.word	index@(_ZN10layer_norm31ln_parallel_residual_fwd_kernelINS_13Kernel_traitsIf6__halffS2_fjLj7168ELj1ELj1ELj4ELj16ENS_18Kernel_traits_baseILj7168EfS2_fS2_fjLj128EEEEELb0ELb1ELb0EEEvNS_9FwdParamsE)
        /*0e00*/ 	.word	0x00000000


	//----- nvinfo : EIATTR_MIN_STACK_SIZE
	.align		4
.L_606:
        /*0e04*/ 	.byte	0x04, 0x12
        /*0e06*/ 	.short	(.L_608 - .L_607)
	.align		4
.L_607:
        /*0e08*/ 	.word	index@(_ZN10layer_norm31ln_parallel_residual_fwd_kernelINS_13Kernel_traitsIf6__halffS2_fjLj7168ELj1ELj1ELj4ELj16ENS_18Kernel_traits_baseILj7168EfS2_fS2_fjLj128EEEEELb0ELb1ELb1EEEvNS_9FwdParamsE)
        /*0e0c*/ 	.word	0x00000000


	//----- nvinfo : EIATTR_MIN_STACK_SIZE
	.align		4
.L_608:
        /*0e10*/ 	.byte	0x04, 0x12
        /*0e12*/ 	.short	(.L_610 - .L_609)
	.align		4
.L_609:
        /*0e14*/ 	.word	index@(_ZN10layer_norm31ln_parallel_residual_fwd_kernelINS_13Kernel_traitsIf6__halffS2_fjLj7168ELj1ELj1ELj4ELj16ENS_18Kernel_traits_baseILj7168EfS2_fS2_fjLj128EEEEELb1ELb0ELb0EEEvNS_9FwdParamsE)
        /*0e18*/ 	.word	0x00000138


	//----- nvinfo : EIATTR_MIN_STACK_SIZE
	.align		4
.L_610:
        /*0e1c*/ 	.byte	0x04, 0x12
        /*0e1e*/ 	.short	(.L_612 - .L_611)
	.align		4
.L_611:
        /*0e20*/ 	.word	index@(_ZN10layer_norm31ln_parallel_residual_fwd_kernelINS_13Kernel_traitsIf6__halffS2_fjLj7168ELj1ELj1ELj4ELj16ENS_18Kernel_traits_baseILj7168EfS2_fS2_fjLj128EEEEELb1ELb0ELb1EEEvNS_9FwdParamsE)
        /*0e24*/ 	.word	0x00000130


	//----- nvinfo : EIATTR_MIN_STACK_SIZE
	.align		4
.L_612:
        /*0e28*/ 	.byte	0x04, 0x12
        /*0e2a*/ 	.short	(.L_614 - .L_613)
	.align		4
.L_613:
        /*0e2c*/ 	.word	index@(_ZN10layer_norm31ln_parallel_residual_fwd_kernelINS_13Kernel_traitsIf6__halffS2_fjLj7168ELj1ELj1ELj4ELj16ENS_18Kernel_traits_baseILj7168EfS2_fS2_fjLj128EEEEELb1ELb1ELb0EEEvNS_9FwdParamsE)
        /*0e30*/ 	.word	0x00000000


	//----- nvinfo : EIATTR_MIN_STACK_SIZE
	.align		4
.L_614:
        /*0e34*/ 	.byte	0x04, 0x12
        /*0e36*/ 	.short	(.L_616 - .L_615)
	.align		4
.L_615:
        /*0e38*/ 	.word	index@(_ZN10layer_norm31ln_parallel_residual_fwd_kernelINS_13Kernel_traitsIf6__halffS2_fjLj7168ELj1ELj1ELj4ELj16ENS_18Kernel_traits_baseILj7168EfS2_fS2_fjLj128EEEEELb1ELb1ELb1EEEvNS_9FwdParamsE)
        /*0e3c*/ 	.word	0x00000000


	//----- nvinfo : EIATTR_MIN_STACK_SIZE
	.align		4
.L_616:
        /*0e40*/ 	.byte	0x04, 0x12
        /*0e42*/ 	.short	(.L_618 - .L_617)
	.align		4
.L_617:
        /*0e44*/ 	.word	index@(_ZN10layer_norm31ln_parallel_residual_fwd_kernelINS_13Kernel_traitsI6__halfffffjLj7168ELj1ELj1ELj8ELj16ENS_18Kernel_traits_baseILj7168ES2_ffffjLj256EEEEELb0ELb0ELb0EEEvNS_9FwdParamsE)
        /*0e48*/ 	.word	0x00000000


	//----- nvinfo : EIATTR_MIN_STACK_SIZE
	.align		4
.L_618:
        /*0e4c*/ 	.byte	0x04, 0x12
        /*0e4e*/ 	.short	(.L_620 - .L_619)
	.align		4
.L_619:
        /*0e50*/ 	.word	index@(_ZN10layer_norm31ln_parallel_residual_fwd_kernelINS_13Kernel_traitsI6__halfffffjLj7168ELj1ELj1ELj8ELj16ENS_18Kernel_traits_baseILj7168ES2_ffffjLj256EEEEELb0ELb0ELb1EEEvNS_9FwdParamsE)
        /*0e54*/ 	.word	0x00000000


	//----- nvinfo : EIATTR_MIN_STACK_SIZE
	.align		4
.L_620:
        /*0e58*/ 	.byte	0x04, 0x12
        /*0e5a*/ 	.short	(.L_622 - .L_621)
	.align		4
.L_621:
        /*0e5c*/ 	.word	index@(_ZN10layer_norm31ln_parallel_residual_fwd_kernelINS_13Kernel_traitsI6__halfffffjLj7168ELj1ELj1ELj8ELj16ENS_18Kernel_traits_baseILj7168ES2_ffffjLj256EEEEELb0ELb1ELb0EEEvNS_9FwdParamsE)
        /*0e60*/ 	.word	0x00000000


	//----- nvinfo : EIATTR_MIN_STACK_SIZE
	.align		4
.L_622:
        /*0e64*/ 	.byte	0x04, 0x12
        /*0e66*/ 	.short	(.L_624 - .L_623)
	.align		4
.L_623:
        /*0e68*/ 	.word	index@(_ZN10layer_norm31ln_parallel_residual_fwd_kernelINS_13Kernel_traitsI6__halfffffjLj7168ELj1ELj1ELj8ELj16ENS_18Kernel_traits_baseILj7168ES2_ffffjLj256EEEEELb0ELb1ELb1EEEvNS_9FwdParamsE)
        /*0e6c*/ 	.word	0x00000000


	//----- nvinfo : EIATTR_MIN_STACK_SIZE
	.align		4
.L_624:
        /*0e70*/ 	.byte	0x04, 0x12
        /*0e72*/ 	.short	(.L_626 - .L_625)
	.align		4
.L_625:
        /*0e74*/ 	.word	index@(_ZN10layer_norm31ln_parallel_residual_fwd_kernelINS_13Kernel_traitsI6__halfffffjLj7168ELj1ELj1ELj8ELj16ENS_18Kernel_traits_baseILj7168ES2_ffffjLj256EEEEELb1ELb0ELb0EEEvNS_9FwdParamsE)
        /*0e78*/ 	.word	0x00000000


	//----- nvinfo : EIATTR_MIN_STACK_SIZE
	.align		4
.L_626:
        /*0e7c*/ 	.byte	0x04, 0x12
        /*0e7e*/ 	.short	(.L_628 - .L_627)
	.align		4
.L_627:
        /*0e80*/ 	.word	index@(_ZN10layer_norm31ln_parallel_residual_fwd_kernelINS_13Kernel_traitsI6__halfffffjLj7168ELj1ELj1ELj8ELj16ENS_18Kernel_traits_baseILj7168ES2_ffffjLj256EEEEELb1ELb0ELb1EEEvNS_9FwdParamsE)
        /*0e84*/ 	.word	0x00000000


	//----- nvinfo : EIATTR_MIN_STACK_SIZE
	.align		4
.L_628:
        /*0e88*/ 	.byte	0x04, 0x12
        /*0e8a*/ 	.short	(.L_630 - .L_629)
	.align		4
.L_629:
        /*0e8c*/ 	.word	index@(_ZN10layer_norm31ln_parallel_residual_fwd_kernelINS_13Kernel_traitsI6__halfffffjLj7168ELj1ELj1ELj8ELj16ENS_18Kernel_traits_baseILj7168ES2_ffffjLj256EEEEELb1ELb1ELb0EEEvNS_9FwdParamsE)
        /*0e90*/ 	.word	0x00000010


	//----- nvinfo : EIATTR_MIN_STACK_SIZE
	.align		4
.L_630:
        /*0e94*/ 	.byte	0x04, 0x12
        /*0e96*/ 	.short	(.L_632 - .L_631)
	.align		4
.L_631:
        /*0e98*/ 	.word	index@(_ZN10layer_norm31ln_parallel_residual_fwd_kernelINS_13Kernel_traitsI6__halfffffjLj7168ELj1ELj1ELj8ELj16ENS_18Kernel_traits_baseILj7168ES2_ffffjLj256EEEEELb1ELb1ELb1EEEvNS_9FwdParamsE)
        /*0e9c*/ 	.word	0x00000000


	//----- nvinfo : EIATTR_MIN_STACK_SIZE
	.align		4
.L_632:
        /*0ea0*/ 	.byte	0x04, 0x12
        /*0ea2*/ 	.short	(.L_634 - .L_633)
	.align		4
.L_633:
        /*0ea4*/ 	.word	index@(_ZN10layer_norm31ln_parallel_residual_fwd_kernelINS_13Kernel_traitsIfffffjLj7168ELj1ELj1ELj8ELj16ENS_18Kernel_traits_baseILj7168EfffffjLj256EEEEELb0ELb0ELb0EEEvNS_9FwdParamsE)
        /*0ea8*/ 	.word	0x00000000


	//----- nvinfo : EIATTR_MIN_STACK_SIZE
	.align		4
.L_634:
        /*0eac*/ 	.byte	0x04, 0x12
        /*0eae*/ 	.short	(.L_636 - .L_635)
	.align		4
.L_635:
        /*0eb0*/ 	.word	index@(_ZN10layer_norm31ln_parallel_residual_fwd_kernelINS_13Kernel_traitsIfffffjLj7168ELj1ELj1ELj8ELj16ENS_18Kernel_traits_baseILj7168EfffffjLj256EEEEELb0ELb0ELb1EEEvNS_9FwdParamsE)
        /*0eb4*/ 	.word	0x00000000


	//----- nvinfo : EIATTR_MIN_STACK_SIZE
	.align		4
.L_636:
        /*0eb8*/ 	.byte	0x04, 0x12
        /*0eba*/ 	.short	(.L_638 - .L_637)
	.align		4
.L_637:
        /*0ebc*/ 	.word	index@(_ZN10layer_norm31ln_parallel_residual_fwd_kernelINS_13Kernel_traitsIfffffjLj7168ELj1ELj1ELj8ELj16ENS_18Kernel_traits_baseILj7168EfffffjLj256EEEEELb0ELb1ELb0EEEvNS_9FwdParamsE)
        /*0ec0*/ 	.word	0x00000000


	//----- nvinfo : EIATTR_MIN_STACK_SIZE
	.align		4
.L_638:
        /*0ec4*/ 	.byte	0x04, 0x12
        /*0ec6*/ 	.short	(.L_640 - .L_639)
	.align		4
.L_639:
        /*0ec8*/ 	.word	index@(_ZN10layer_norm31ln_parallel_residual_fwd_kernelINS_13Kernel_traitsIfffffjLj7168ELj1ELj1ELj8ELj16ENS_18Kernel_traits_baseILj7168EfffffjLj256EEEEELb0ELb1ELb1EEEvNS_9FwdParamsE)
        /*0ecc*/ 	.word	0x00000000


	//----- nvinfo : EIATTR_MIN_STACK_SIZE
	.align		4
.L_640:
        /*0ed0*/ 	.byte	0x04, 0x12
        /*0ed2*/ 	.short	(.L_642 - .L_641)
	.align		4
.L_641:
        /*0ed4*/ 	.word	index@(_ZN10layer_norm31ln_parallel_residual_fwd_kernelINS_13Kernel_traitsIfffffjLj7168ELj1ELj1ELj8ELj16ENS_18Kernel_traits_baseILj7168EfffffjLj256EEEEELb1ELb0ELb0EEEvNS_9FwdParamsE)
        /*0ed8*/ 	.word	0x00000000


	//----- nvinfo : EIATTR_MIN_STACK_SIZE
	.align		4
.L_642:
        /*0edc*/ 	.byte	0x04, 0x12
        /*0ede*/ 	.short	(.L_644 - .L_643)
	.align		4
.L_643:
        /*0ee0*/ 	.word	index@(_ZN10layer_norm31ln_parallel_residual_fwd_kernelINS_13Kernel_traitsIfffffjLj7168ELj1ELj1ELj8ELj16ENS_18Kernel_traits_baseILj7168EfffffjLj256EEEEELb1ELb0ELb1EEEvNS_9FwdParamsE)
        /*0ee4*/ 	.word	0x00000000


	//----- nvinfo : EIATTR_MIN_STACK_SIZE
	.align		4
.L_644:
        /*0ee8*/ 	.byte	0x04, 0x12
        /*0eea*/ 	.short	(.L_646 - .L_645)
	.align		4
.L_645:
        /*0eec*/ 	.word	index@(_ZN10layer_norm31ln_parallel_residual_fwd_kernelINS_13Kernel_traitsIfffffjLj7168ELj1ELj1ELj8ELj16ENS_18Kernel_traits_baseILj7168EfffffjLj256EEEEELb1ELb1ELb0EEEvNS_9FwdParamsE)
        /*0ef0*/ 	.word	0x00000008


	//----- nvinfo : EIATTR_MIN_STACK_SIZE
	.align		4
.L_646:
        /*0ef4*/ 	.byte	0x04, 0x12
        /*0ef6*/ 	.short	(.L_648 - .L_647)
	.align		4
.L_647:
        /*0ef8*/ 	.word	index@(_ZN10layer_norm31ln_parallel_residual_fwd_kernelINS_13Kernel_traitsIfffffjLj7168ELj1ELj1ELj8ELj16ENS_18Kernel_traits_baseILj7168EfffffjLj256EEEEELb1ELb1ELb1EEEvNS_9FwdParamsE)
        /*0efc*/ 	.word	0x00000000
.L_648:


//--------------------- .nv.info._ZN10layer_norm31ln_parallel_residual_fwd_kernelINS_13Kernel_traitsI13__nv_bfloat16S2_S2_S2_fjLj7168ELj1ELj1ELj4ELj16ENS_18Kernel_traits_baseILj7168ES2_S2_S2_S2_fjLj128EEEEELb0ELb0ELb0EEEvNS_9FwdParamsE --------------------------
	.section	.nv.info._ZN10layer_norm31ln_parallel_residual_fwd_kernelINS_13Kernel_traitsI13__nv_bfloat16S2_S2_S2_fjLj7168ELj1ELj1ELj4ELj16ENS_18Kernel_traits_baseILj7168ES2_S2_S2_S2_fjLj128EEEEELb0ELb0ELb0EEEvNS_9FwdParamsE,"",@"SHT_CUDA_INFO"
	.sectionflags	@""
	.align	4


	//----- nvinfo : EIATTR_CUDA_API_VERSION
	.align		4
        /*0000*/ 	.byte	0x04, 0x37
        /*0002*/ 	.short	(.L_650 - .L_649)
.L_649:
        /*0004*/ 	.word	0x00000082


	//----- nvinfo : EIATTR_SW2861232_WAR
	.align		4
.L_650:
        /*0008*/ 	.byte	0x01, 0x35
	.zero		2


	//----- nvinfo : EIATTR_PARAM_CBANK
	.align		4
        /*000c*/ 	.byte	0x04, 0x0a
        /*000e*/ 	.short	(.L_652 - .L_651)
	.align		4
.L_651:
        /*0010*/ 	.word	index@(.nv.constant0._ZN10layer_norm31ln_parallel_residual_fwd_kernelINS_13Kernel_traitsI13__nv_bfloat16S2_S2_S2_fjLj7168ELj1ELj1ELj4ELj16ENS_18Kernel_traits_baseILj7168ES2_S2_S2_S2_fjLj128EEEEELb0ELb0ELb0EEEvNS_9FwdParamsE)
        /*0014*/ 	.short	0x0160
        /*0016*/ 	.short	0x00e8


	//----- nvinfo : EIATTR_CBANK_PARAM_SIZE
	.align		4
.L_652:
        /*0018*/ 	.byte	0x03, 0x19
        /*001a*/ 	.short	0x00e8


	//----- nvinfo : EIATTR_KPARAM_INFO
	.align		4
        /*001c*/ 	.byte	0x04, 0x17
        /*001e*/ 	.short	(.L_654 - .L_653)
.L_653:
        /*0020*/ 	.word	0x00000000
        /*0024*/ 	.short	0x0000
        /*0026*/ 	.short	0x0000
        /*0028*/ 	.byte	0x00, 0xf0, 0xa1, 0x03


	//----- nvinfo : EIATTR_MAXREG_COUNT
	.align		4
.L_654:
        /*002c*/ 	.byte	0x03, 0x1b
        /*002e*/ 	.short	0x00ff


	//----- nvinfo : EIATTR_NUM_BARRIERS
	.align		4
        /*0030*/ 	.byte	0x02, 0x4c
        /*0032*/ 	.byte	0x01
	.zero		1


	//----- nvinfo : EIATTR_ANNOTATIONS
	.align		4
        /*0034*/ 	.byte	0x04, 0x55
        /*0036*/ 	.short	(.L_656 - .L_655)


	//   ....[0]....
.L_655:
        /*0038*/ 	.word	0x00000001
        /*003c*/ 	.byte	0xe0, 0x0d, 0x00, 0x00, 0x01, 0x00, 0x00, 0x00, 0x10, 0x0e, 0x00, 0x00, 0x01, 0x00, 0x00, 0x00
        /* <DEDUP_REMOVED lines=76> */
        /*050c*/ 	.byte	0x10, 0x80, 0x00, 0x00, 0x01, 0x00, 0x00, 0x00, 0x20, 0x80, 0x00, 0x00


	//----- nvinfo : EIATTR_MERCURY_ISA_VERSION
	.align		4
.L_656:
        /*0518*/ 	.byte	0x03, 0x5f
        /*051a*/ 	.short	0x0000


	//----- nvinfo : EIATTR_COOP_GROUP_MASK_REGIDS
	.align		4
        /*051c*/ 	.byte	0x04, 0x29
        /*051e*/ 	.short	(.L_658 - .L_657)


	//   ....[0]....
.L_657:
        /*0520*/ 	.word	0xffffffff


	//   ....[1]....
        /*0524*/ 	.word	0xffffffff


	//   ....[2]....
        /*0528*/ 	.word	0xffffffff


	//   ....[3]....
        /*052c*/ 	.word	0xffffffff


	//   ....[4]....
        /*0530*/ 	.word	0xffffffff


	//   ....[5]....
        /*0534*/ 	.word	0xffffffff


	//   ....[6]....
        /*0538*/ 	.word	0xffffffff


	//   ....[7]....
        /*053c*/ 	.word	0xffffffff


	//   ....[8]....
        /*0540*/ 	.word	0xffffffff


	//   ....[9]....
        /*0544*/ 	.word	0xffffffff


	//   ....[10]....
        /*0548*/ 	.word	0xffffffff


	//   ....[11]....
        /*054c*/ 	.word	0xffffffff


	//   ....[12]....
        /*0550*/ 	.word	0xffffffff


	//   ....[13]....
        /*0554*/ 	.word	0xffffffff


	//   ....[14]....
        /*0558*/ 	.word	0xffffffff


	//   ....[15]....
        /*055c*/ 	.word	0xffffffff


	//   ....[16]....
        /*0560*/ 	.word	0xffffffff


	//   ....[17]....
        /*0564*/ 	.word	0xffffffff


	//   ....[18]....
        /*0568*/ 	.word	0xffffffff


	//   ....[19]....
        /*056c*/ 	.word	0xffffffff


	//   ....[20]....
        /*0570*/ 	.word	0xffffffff


	//   ....[21]....
        /*0574*/ 	.word	0xffffffff


	//   ....[22]....
        /*0578*/ 	.word	0xffffffff


	//   ....[23]....
        /*057c*/ 	.word	0xffffffff


	//   ....[24]....
        /*0580*/ 	.word	0xffffffff


	//   ....[25]....
        /*0584*/ 	.word	0xffffffff


	//   ....[26]....
        /*0588*/ 	.word	0xffffffff


	//   ....[27]....
        /*058c*/ 	.word	0xffffffff


	//----- nvinfo : EIATTR_COOP_GROUP_INSTR_OFFSETS
	.align		4
.L_658:
        /*0590*/ 	.byte	0x04, 0x28
        /*0592*/ 	.short	(.L_660 - .L_659)


	//   ....[0]....
.L_659:
        /*0594*/ 	.word	0x000067c0


	//   ....[1]....
        /*0598*/ 	.word	0x000067f0


	//   ....[2]....
        /*059c*/ 	.word	0x00006840


	//   ....[3]....
        /*05a0*/ 	.word	0x00006860


	//   ....[4]....
        /*05a4*/ 	.word	0x00006880


	//   ....[5]....
        /*05a8*/ 	.word	0x00006fd0


	//   ....[6]....
        /*05ac*/ 	.word	0x00006ff0


	//   ....[7]....
        /*05b0*/ 	.word	0x00007010


	//   ....[8]....
        /*05b4*/ 	.word	0x00007030


	//   ....[9]....
        /*05b8*/ 	.word	0x00007050


	//   ....[10]....
        /*05bc*/ 	.word	0x00007160


	//   ....[11]....
        /*05c0*/ 	.word	0x000071c0


	//   ....[12]....
        /*05c4*/ 	.word	0x00007220


	//   ....[13]....
        /*05c8*/ 	.word	0x00007280


	//   ....[14]....
        /*05cc*/ 	.word	0x000072a0


	//   ....[15]....
        /*05d0*/ 	.word	0x00007340


	//   ....[16]....
        /*05d4*/ 	.word	0x00007370


	//   ....[17]....
        /*05d8*/ 	.word	0x000073a0


	//   ....[18]....
        /*05dc*/ 	.word	0x00009160


	//   ....[19]....
        /*05e0*/ 	.word	0x000091d0


	//   ....[20]....
        /*05e4*/ 	.word	0x00009240


	//   ....[21]....
        /*05e8*/ 	.word	0x000092b0


	//   ....[22]....
        /*05ec*/ 	.word	0x00009320


	//   ....[23]....
        /*05f0*/ 	.word	0x00009ae0


	//   ....[24]....
        /*05f4*/ 	.word	0x00009b40


	//   ....[25]....
        /*05f8*/ 	.word	0x00009ba0


	//   ....[26]....
        /*05fc*/ 	.word	0x00009c00


	//   ....[27]....
        /*0600*/ 	.word	0x00009c60


	//----- nvinfo : EIATTR_EXIT_INSTR_OFFSETS
	.align		4
.L_660:
        /*0604*/ 	.byte	0x04, 0x1c
        /*0606*/ 	.short	(.L_662 - .L_661)


	//   ....[0]....
.L_661:
        /*0608*/ 	.word	0x00000d90


	//   ....[1]....
        /*060c*/ 	.word	0x00009100


	//----- nvinfo : EIATTR_MAX_THREADS
	.align		4
.L_662:
        /*0610*/ 	.byte	0x04, 0x05
        /*0612*/ 	.short	(.L_664 - .L_663)
.L_663:
        /*0614*/ 	.word	0x00000080
        /*0618*/ 	.word	0x00000001
        /*061c*/ 	.word	0x00000001


	//----- nvinfo : EIATTR_CRS_STACK_SIZE
	.align		4
.L_664:
        /*0620*/ 	.byte	0x04, 0x1e
        /*0622*/ 	.short	(.L_666 - .L_665)
.L_665:
        /*0624*/ 	.word	0x00000000
.L_666:


//--------------------- .nv.info._ZN10layer_norm31ln_parallel_residual_fwd_kernelINS_13Kernel_traitsI13__nv_bfloat16S2_S2_S2_fjLj7168ELj1ELj1ELj4ELj16ENS_18Kernel_traits_baseILj7168ES2_S2_S2_S2_fjLj128EEEEELb0ELb0ELb1EEEvNS_9FwdParamsE --------------------------
	.section	.nv.info._ZN10layer_norm31ln_parallel_residual_fwd_kernelINS_13Kernel_traitsI13__nv_bfloat16S2_S2_S2_fjLj7168ELj1ELj1ELj4ELj16ENS_18Kernel_traits_baseILj7168ES2_S2_S2_S2_fjLj128EEEEELb0ELb0ELb1EEEvNS_9FwdParamsE,"",@"SHT_CUDA_INFO"
	.sectionflags	@""
	.align	4


	//----- nvinfo : EIATTR_CUDA_API_VERSION
	.align		4
        /*0000*/ 	.byte	0x04, 0x37
        /*0002*/ 	.short	(.L_668 - .L_667)
.L_667:
        /*0004*/ 	.word	0x00000082


	//----- nvinfo : EIATTR_SW2861232_WAR
	.align		4
.L_668:
        /*0008*/ 	.byte	0x01, 0x35
	.zero		2


	//----- nvinfo : EIATTR_PARAM_CBANK
	.align		4
        /*000c*/ 	.byte	0x04, 0x0a
        /*000e*/ 	.short	(.L_670 - .L_669)
	.align		4
.L_669:
        /*0010*/ 	.word	index@(.nv.constant0._ZN10layer_norm31ln_parallel_residual_fwd_kernelINS_13Kernel_traitsI13__nv_bfloat16S2_S2_S2_fjLj7168ELj1ELj1ELj4ELj16ENS_18Kernel_traits_baseILj7168ES2_S2_S2_S2_fjLj128EEEEELb0ELb0ELb1EEEvNS_9FwdParamsE)
        /*0014*/ 	.short	0x0160
        /*0016*/ 	.short	0x00e8


	//----- nvinfo : EIATTR_CBANK_PARAM_SIZE
	.align		4
.L_670:
        /*0018*/ 	.byte	0x03, 0x19
        /*001a*/ 	.short	0x00e8


	//----- nvinfo : EIATTR_KPARAM_INFO
	.align		4
        /*001c*/ 	.byte	0x04, 0x17
        /*001e*/ 	.short	(.L_672 - .L_671)
.L_671:
        /*0020*/ 	.word	0x00000000
        /*0024*/ 	.short	0x0000
        /*0026*/ 	.short	0x0000
        /*0028*/ 	.byte	0x00, 0xf0, 0xa1, 0x03


	//----- nvinfo : EIATTR_MAXREG_COUNT
	.align		4
.L_672:
        /*002c*/ 	.byte	0x03, 0x1b
        /*002e*/ 	.short	0x00ff


	//----- nvinfo : EIATTR_NUM_BARRIERS
	.align		4
        /*0030*/ 	.byte	0x02, 0x4c
        /*0032*/ 	.byte	0x01
	.zero		1


	//----- nvinfo : EIATTR_ANNOTATIONS
	.align		4
        /*0034*/ 	.byte	0x04, 0x55
        /*0036*/ 	.short	(.L_674 - .L_673)


	//   ....[0]....
.L_673:
        /*0038*/ 	.word	0x00000001
        /*003c*/ 	.byte	0x00, 0x09, 0x00, 0x00, 0x01, 0x00, 0x00, 0x00, 0x90, 0x5b, 0x00, 0x00


	//----- nvinfo : EIATTR_MERCURY_ISA_VERSION
	.align		4
.L_674:
        /*0048*/ 	.byte	0x03, 0x5f
        /*004a*/ 	.short	0x0000


	//----- nvinfo : EIATTR_COOP_GROUP_MASK_REGIDS
	.align		4
        /*004c*/ 	.byte	0x04, 0x29
        /*004e*/ 	.short	(.L_676 - .L_675)


	//   ....[0]....
.L_675:
        /*0050*/ 	.word	0xffffffff


	//   ....[1]....
        /*0054*/ 	.word	0xffffffff


	//   ....[2]....
        /*0058*/ 	.word	0xffffffff


	//   ....[3]....
        /*005c*/ 	.word	0xffffffff


	//   ....[4]....
        /*0060*/ 	.word	0xffffffff


	//   ....[5]....
        /*0064*/ 	.word	0xffffffff


	//   ....[6]....
        /*0068*/ 	.word	0xffffffff


	//   ....[7]....
        /*006c*/ 	.word	0xffffffff


	//   ....[8]....
        /*0070*/ 	.word	0xffffffff


	//   ....[9]....
        /*0074*/ 	.word	0xffffffff


	//   ....[10]....
        /*0078*/ 	.word	0xffffffff


	//   ....[11]....
        /*007c*/ 	.word	0xffffffff


	//   ....[12]....
        /*0080*/ 	.word	0xffffffff


	//   ....[13]....
        /*0084*/ 	.word	0xffffffff


	//   ....[14]....
        /*0088*/ 	.word	0xffffffff


	//   ....[15]....
        /*008c*/ 	.word	0xffffffff


	//   ....[16]....
        /*0090*/ 	.word	0xffffffff


	//   ....[17]....
        /*0094*/ 	.word	0xffffffff


	//   ....[18]....
        /*0098*/ 	.word	0xffffffff


	//   ....[19]....
        /*009c*/ 	.word	0xffffffff


	//   ....[20]....
        /*00a0*/ 	.word	0xffffffff


	//   ....[21]....
        /*00a4*/ 	.word	0xffffffff


	//   ....[22]....
        /*00a8*/ 	.word	0xffffffff


	//   ....[23]....
        /*00ac*/ 	.word	0xffffffff


	//   ....[24]....
        /*00b0*/ 	.word	0xffffffff


	//   ....[25]....
        /*00b4*/ 	.word	0xffffffff


	//   ....[26]....
        /*00b8*/ 	.word	0xffffffff


	//   ....[27]....
        /*00bc*/ 	.word	0xffffffff


	//----- nvinfo : EIATTR_COOP_GROUP_INSTR_OFFSETS
	.align		4
.L_676:
        /*00c0*/ 	.byte	0x04, 0x28
        /*00c2*/ 	.short	(.L_678 - .L_677)


	//   ....[0]....
.L_677:
        /*00c4*/ 	.word	0x000050d0


	//   ....[1]....
        /*00c8*/ 	.word	0x00005100


	//   ....[2]....
        /*00cc*/ 	.word	0x00005120


	//   ....[3]....
        /*00d0*/ 	.word	0x00005140


	//   ....[4]....
        /*00d4*/ 	.word	0x00005160


	//   ....[5]....
        /*00d8*/ 	.word	0x00005890


	//   ....[6]....
        /*00dc*/ 	.word	0x000058b0


	//   ....[7]....
        /*00e0*/ 	.word	0x000058d0


	//   ....[8]....
        /*00e4*/ 	.word	0x000058f0


	//   ....[9]....
        /*00e8*/ 	.word	0x00005910


	//   ....[10]....
        /*00ec*/ 	.word	0x00005a30


	//   ....[11]....
        /*00f0*/ 	.word	0x00005a90


	//   ....[12]....
        /*00f4*/ 	.word	0x00005aa0


	//   ....[13]....
        /*00f8*/ 	.word	0x00005b20


	//   ....[14]....
        /*00fc*/ 	.word	0x00005b80


	//   ....[15]....
        /*0100*/ 	.word	0x00005c30


	//   ....[16]....
        /*0104*/ 	.word	0x00005c80


	//   ....[17]....
        /*0108*/ 	.word	0x00005cd0


	//   ....[18]....
        /*010c*/ 	.word	0x000078c0


	//   ....[19]....
        /*0110*/ 	.word	0x00007930


	//   ....[20]....
        /*0114*/ 	.word	0x000079a0


	//   ....[21]....
        /*0118*/ 	.word	0x00007a10


	//   ....[22]....
        /*011c*/ 	.word	0x00007a80


	//   ....[23]....
        /*0120*/ 	.word	0x000081f0


	//   ....[24]....
        /*0124*/ 	.word	0x00008250


	//   ....[25]....
        /*0128*/ 	.word	0x000082b0


	//   ....[26]....
        /*012c*/ 	.word	0x00008310


	//   ....[27]....
        /*0130*/ 	.word	0x00008370


	//----- nvinfo : EIATTR_EXIT_INSTR_OFFSETS
	.align		4
.L_678:
        /*0134*/ 	.byte	0x04, 0x1c
        /*0136*/ 	.short	(.L_680 - .L_679)


	//   ....[0]....
.L_679:
        /*0138*/ 	.word	0x000005f0


	//   ....[1]....
        /*013c*/ 	.word	0x00007860


	//----- nvinfo : EIATTR_MAX_THREADS
	.align		4
.L_680:
        /*0140*/ 	.byte	0x04, 0x05
        /*0142*/ 	.short	(.L_682 - .L_681)
.L_681:
        /*0144*/ 	.word	0x00000080
        /*0148*/ 	.word	0x00000001
        /*014c*/ 	.word	0x00000001


	//----- nvinfo : EIATTR_CRS_STACK_SIZE
	.align		4
.L_682:
        /*0150*/ 	.byte	0x04, 0x1e
        /*0152*/ 	.short	(.L_684 - .L_683)
.L_683:
        /*0154*/ 	.word	0x00000000
.L_684:


//--------------------- .nv.info._ZN10layer_norm31ln_parallel_residual_fwd_kernelINS_13Kernel_traitsI13__nv_bfloat16S2_S2_S2_fjLj7168ELj1ELj1ELj4ELj16ENS_18Kernel_traits_baseILj7168ES2_S2_S2_S2_fjLj128EEEEELb0ELb1ELb0EEEvNS_9FwdParamsE --------------------------
	.section	.nv.info._ZN10layer_norm31ln_parallel_residual_fwd_kernelINS_13Kernel_traitsI13__nv_bfloat16S2_S2_S2_fjLj7168ELj1ELj1ELj4ELj16ENS_18Kernel_traits_baseILj7168ES2_S2_S2_S2_fjLj128EEEEELb0ELb1ELb0EEEvNS_9FwdParamsE,"",@"SHT_CUDA_INFO"
	.sectionflags	@""
	.align	4


	//----- nvinfo : EIATTR_CUDA_API_VERSION
	.align		4
        /*0000*/ 	.byte	0x04, 0x37
        /*0002*/ 	.short	(.L_686 - .L_685)
.L_685:
        /*0004*/ 	.word	0x00000082


	//----- nvinfo : EIATTR_SW2861232_WAR
	.align		4
.L_686:
        /*0008*/ 	.byte	0x01, 0x35
	.zero		2


	//----- nvinfo : EIATTR_PARAM_CBANK
	.align		4
        /*000c*/ 	.byte	0x04, 0x0a
        /*000e*/ 	.short	(.L_688 - .L_687)
	.align		4
.L_687:
        /*0010*/ 	.word	index@(.nv.constant0._ZN10layer_norm31ln_parallel_residual_fwd_kernelINS_13Kernel_traitsI13__nv_bfloat16S2_S2_S2_fjLj7168ELj1ELj1ELj4ELj16ENS_18Kernel_traits_baseILj7168ES2_S2_S2_S2_fjLj128EEEEELb0ELb1ELb0EEEvNS_9FwdParamsE)
        /*0014*/ 	.short	0x0160
        /*0016*/ 	.short	0x00e8


	//----- nvinfo : EIATTR_CBANK_PARAM_SIZE
	.align		4
.L_688:
        /*0018*/ 	.byte	0x03, 0x19
        /*001a*/ 	.short	0x00e8


	//----- nvinfo : EIATTR_KPARAM_INFO
	.align		4
        /*001c*/ 	.byte	0x04, 0x17
        /*001e*/ 	.short	(.L_690 - .L_689)
.L_689:
        /*0020*/ 	.word	0x00000000
        /*0024*/ 	.short	0x0000
        /*0026*/ 	.short	0x0000
        /*0028*/ 	.byte	0x00, 0xf0, 0xa1, 0x03


	//----- nvinfo : EIATTR_MAXREG_COUNT
	.align		4
.L_690:
        /*002c*/ 	.byte	0x03, 0x1b
        /*002e*/ 	.short	0x00ff


	//----- nvinfo : EIATTR_NUM_BARRIERS
	.align		4
        /*0030*/ 	.byte	0x02, 0x4c
        /*0032*/ 	.byte	0x01
	.zero		1


	//----- nvinfo : EIATTR_MERCURY_ISA_VERSION
	.align		4
        /*0034*/ 	.byte	0x03, 0x5f
        /*0036*/ 	.short	0x0000


	//----- nvinfo : EIATTR_COOP_GROUP_MASK_REGIDS
	.align		4
        /*0038*/ 	.byte	0x04, 0x29
        /*003a*/ 	.short	(.L_692 - .L_691)


	//   ....[0]....
.L_691:
        /*003c*/ 	.word	0xffffffff


	//   ....[1]....
        /*0040*/ 	.word	0xffffffff


	//   ....[2]....
        /*0044*/ 	.word	0xffffffff


	//   ....[3]....
        /*0048*/ 	.word	0xffffffff


	//   ....[4]....
        /*004c*/ 	.word	0xffffffff


	//   ....[5]....
        /*0050*/ 	.word	0xffffffff


	//   ....[6]....
        /*0054*/ 	.word	0xffffffff


	//   ....[7]....
        /*0058*/ 	.word	0xffffffff


	//   ....[8]....
        /*005c*/ 	.word	0xffffffff


	//   ....[9]....
        /*0060*/ 	.word	0xffffffff


	//   ....[10]....
        /*0064*/ 	.word	0xffffffff


	//   ....[11]....
        /*0068*/ 	.word	0xffffffff


	//   ....[12]....
        /*006c*/ 	.word	0xffffffff


	//   ....[13]....
        /*0070*/ 	.word	0xffffffff


	//   ....[14]....
        /*0074*/ 	.word	0xffffffff


	//   ....[15]....
        /*0078*/ 	.word	0xffffffff


	//   ....[16]....
        /*007c*/ 	.word	0xffffffff


	//   ....[17]....
        /*0080*/ 	.word	0xffffffff


	//   ....[18]....
        /*0084*/ 	.word	0xffffffff


	//   ....[19]....
        /*0088*/ 	.word	0xffffffff


	//   ....[20]....
        /*008c*/ 	.word	0xffffffff


	//   ....[21]....
        /*0090*/ 	.word	0xffffffff


	//   ....[22]....
        /*0094*/ 	.word	0xffffffff


	//   ....[23]....
        /*0098*/ 	.word	0xffffffff


	//   ....[24]....
        /*009c*/ 	.word	0xffffffff


	//   ....[25]....
        /*00a0*/ 	.word	0xffffffff


	//   ....[26]....
        /*00a4*/ 	.word	0xffffffff


	//   ....[27]....
        /*00a8*/ 	.word	0xffffffff


	//----- nvinfo : EIATTR_COOP_GROUP_INSTR_OFFSETS
	.align		4
.L_692:
        /*00ac*/ 	.byte	0x04, 0x28
        /*00ae*/ 	.short	(.L_694 - .L_693)


	//   ....[0]....
.L_693:
        /*00b0*/ 	.word	0x000056e0


	//   ....[1]....
        /*00b4*/ 	.word	0x00005710


	//   ....[2]....
        /*00b8*/ 	.word	0x00005750


	//   ....[3]....
        /*00bc*/ 	.word	0x00005770


	//   ....[4]....
        /*00c0*/ 	.word	0x00005790


	//   ....[5]....
        /*00c4*/ 	.word	0x00005ee0


	//   ....[6]....
        /*00c8*/ 	.word	0x00005f00


	//   ....[7]....
        /*00cc*/ 	.word	0x00005f20


	//   ....[8]....
        /*00d0*/ 	.word	0x00005f40


	//   ....[9]....
        /*00d4*/ 	.word	0x00005f60


	//   ....[10]....
        /*00d8*/ 	.word	0x00006070


	//   ....[11]....
        /*00dc*/ 	.word	0x000060c0


	//   ....[12]....
        /*00e0*/ 	.word	0x000060f0


	//   ....[13]....
        /*00e4*/ 	.word	0x00006170


	//   ....[14]....
        /*00e8*/ 	.word	0x000061b0


	//   ....[15]....
        /*00ec*/ 	.word	0x00006260


	//   ....[16]....
        /*00f0*/ 	.word	0x00006280


	//   ....[17]....
        /*00f4*/ 	.word	0x000062f0


	//   ....[18]....
        /*00f8*/ 	.word	0x000073e0


	//   ....[19]....
        /*00fc*/ 	.word	0x00007450


	//   ....[20]....
        /*0100*/ 	.word	0x000074b0


	//   ....[21]....
        /*0104*/ 	.word	0x00007510


	//   ....[22]....
        /*0108*/ 	.word	0x00007570


	//   ....[23]....
        /*010c*/ 	.word	0x00007d20


	//   ....[24]....
        /*0110*/ 	.word	0x00007d80


	//   ....[25]....
        /*0114*/ 	.word	0x00007de0


	//   ....[26]....
        /*0118*/ 	.word	0x00007e40


	//   ....[27]....
        /*011c*/ 	.word	0x00007eb0


	//----- nvinfo : EIATTR_EXIT_INSTR_OFFSETS
	.align		4
.L_694:
        /*0120*/ 	.byte	0x04, 0x1c
        /*0122*/ 	.short	(.L_696 - .L_695)


	//   ....[0]....
.L_695:
        /*0124*/ 	.word	0x000007e0


	//   ....[1]....
        /*0128*/ 	.word	0x00007380


	//----- nvinfo : EIATTR_MAX_THREADS
	.align		4
.L_696:
        /*012c*/ 	.byte	0x04, 0x05
        /*012e*/ 	.short	(.L_698 - .L_697)
.L_697:
        /*0130*/ 	.word	0x00000080
        /*0134*/ 	.word	0x00000001
        /*0138*/ 	.word	0x00000001


	//----- nvinfo : EIATTR_CRS_STACK_SIZE
	.align		4
.L_698:
        /*013c*/ 	.byte	0x04, 0x1e
        /*013e*/ 	.short	(.L_700 - .L_699)
.L_699:
        /*0140*/ 	.word	0x00000000
.L_700:


//--------------------- .nv.info._ZN10layer_norm31ln_parallel_residual_fwd_kernelINS_13Kernel_traitsI13__nv_bfloat16S2_S2_S2_fjLj7168ELj1ELj1ELj4ELj16ENS_18Kernel_traits_baseILj7168ES2_S2_S2_S2_fjLj128EEEEELb0ELb1ELb1EEEvNS_9FwdParamsE --------------------------
	.section	.nv.info._ZN10layer_norm31ln_parallel_residual_fwd_kernelINS_13Kernel_traitsI13__nv_bfloat16S2_S2_S2_fjLj7168ELj1ELj1ELj4ELj16ENS_18Kernel_traits_baseILj7168ES2_S2_S2_S2_fjLj128EEEEELb0ELb1ELb1EEEvNS_9FwdParamsE,"",@"SHT_CUDA_INFO"
	.sectionflags	@""
	.align	4


	//----- nvinfo : EIATTR_CUDA_API_VERSION
	.align		4
        /*0000*/ 	.byte	0x04, 0x37
        /*0002*/ 	.short	(.L_702 - .L_701)
.L_701:
        /*0004*/ 	.word	0x00000082


	//----- nvinfo : EIATTR_SW2861232_WAR
	.align		4
.L_702:
        /*0008*/ 	.byte	0x01, 0x35
	.zero		2


	//----- nvinfo : EIATTR_PARAM_CBANK
	.align		4
        /*000c*/ 	.byte	0x04, 0x0a
        /*000e*/ 	.short	(.L_704 - .L_703)
	.align		4
.L_703:
        /*0010*/ 	.word	index@(.nv.constant0._ZN10layer_norm31ln_parallel_residual_fwd_kernelINS_13Kernel_traitsI13__nv_bfloat16S2_S2_S2_fjLj7168ELj1ELj1ELj4ELj16ENS_18Kernel_traits_baseILj7168ES2_S2_S2_S2_fjLj128EEEEELb0ELb1ELb1EEEvNS_9FwdParamsE)
        /*0014*/ 	.short	0x0160
        /*0016*/ 	.short	0x00e8


	//----- nvinfo : EIATTR_CBANK_PARAM_SIZE
	.align		4
.L_704:
        /*0018*/ 	.byte	0x03, 0x19
        /*001a*/ 	.short	0x00e8


	//----- nvinfo : EIATTR_KPARAM_INFO
	.align		4
        /*001c*/ 	.byte	0x04, 0x17
        /*001e*/ 	.short	(.L_706 - .L_705)
.L_705:
        /*0020*/ 	.word	0x00000000
        /*0024*/ 	.short	0x0000
        /*0026*/ 	.short	0x0000
        /*0028*/ 	.byte	0x00, 0xf0, 0xa1, 0x03


	//----- nvinfo : EIATTR_MAXREG_COUNT
	.align		4
.L_706:
        /*002c*/ 	.byte	0x03, 0x1b
        /*002e*/ 	.short	0x00ff


	//----- nvinfo : EIATTR_NUM_BARRIERS
	.align		4
        /*0030*/ 	.byte	0x02, 0x4c
        /*0032*/ 	.byte	0x01
	.zero		1


	//----- nvinfo : EIATTR_MERCURY_ISA_VERSION
	.align		4
        /*0034*/ 	.byte	0x03, 0x5f
        /*0036*/ 	.short	0x0000


	//----- nvinfo : EIATTR_COOP_GROUP_MASK_REGIDS
	.align		4
        /*0038*/ 	.byte	0x04, 0x29
        /*003a*/ 	.short	(.L_708 - .L_707)


	//   ....[0]....
.L_707:
        /*003c*/ 	.word	0xffffffff


	//   ....[1]....
        /*0040*/ 	.word	0xffffffff


	//   ....[2]....
        /*0044*/ 	.word	0xffffffff


	//   ....[3]....
        /*0048*/ 	.word	0xffffffff


	//   ....[4]....
        /*004c*/ 	.word	0xffffffff


	//   ....[5]....
        /*0050*/ 	.word	0xffffffff


	//   ....[6]....
        /*0054*/ 	.word	0xffffffff


	//   ....[7]....
        /*0058*/ 	.word	0xffffffff


	//   ....[8]....
        /*005c*/ 	.word	0xffffffff


	//   ....[9]....
        /*0060*/ 	.word	0xffffffff


	//   ....[10]....
        /*0064*/ 	.word	0xffffffff


	//   ....[11]....
        /*0068*/ 	.word	0xffffffff


	//   ....[12]....
        /*006c*/ 	.word	0xffffffff


	//   ....[13]....
        /*0070*/ 	.word	0xffffffff


	//   ....[14]....
        /*0074*/ 	.word	0xffffffff


	//   ....[15]....
        /*0078*/ 	.word	0xffffffff


	//   ....[16]....
        /*007c*/ 	.word	0xffffffff


	//   ....[17]....
        /*0080*/ 	.word	0xffffffff


	//   ....[18]....
        /*0084*/ 	.word	0xffffffff


	//   ....[19]....
        /*0088*/ 	.word	0xffffffff


	//   ....[20]....
        /*008c*/ 	.word	0xffffffff


	//   ....[21]....
        /*0090*/ 	.word	0xffffffff


	//   ....[22]....
        /*0094*/ 	.word	0xffffffff


	//   ....[23]....
        /*0098*/ 	.word	0xffffffff


	//   ....[24]....
        /*009c*/ 	.word	0xffffffff


	//   ....[25]....
        /*00a0*/ 	.word	0xffffffff


	//   ....[26]....
        /*00a4*/ 	.word	0xffffffff


	//   ....[27]....
        /*00a8*/ 	.word	0xffffffff


	//----- nvinfo : EIATTR_COOP_GROUP_INSTR_OFFSETS
	.align		4
.L_708:
        /*00ac*/ 	.byte	0x04, 0x28
        /*00ae*/ 	.short	(.L_710 - .L_709)


	//   ....[0]....
.L_709:
        /*00b0*/ 	.word	0x00004740


	//   ....[1]....
        /*00b4*/ 	.word	0x00004770


	//   ....[2]....
        /*00b8*/ 	.word	0x00004790


	//   ....[3]....
        /*00bc*/ 	.word	0x000047b0


	//   ....[4]....
        /*00c0*/ 	.word	0x000047d0


	//   ....[5]....
        /*00c4*/ 	.word	0x00004f00


	//   ....[6]....
        /*00c8*/ 	.word	0x00004f20


	//   ....[7]....
        /*00cc*/ 	.word	0x00004f40


	//   ....[8]....
        /*00d0*/ 	.word	0x00004f60


	//   ....[9]....
        /*00d4*/ 	.word	0x00004f80


	//   ....[10]....
        /*00d8*/ 	.word	0x00005080


	//   ....[11]....
        /*00dc*/ 	.word	0x000050d0


	//   ....[12]....
        /*00e0*/ 	.word	0x000050f0


	//   ....[13]....
        /*00e4*/ 	.word	0x00005110


	//   ....[14]....
        /*00e8*/ 	.word	0x000051c0


	//   ....[15]....
        /*00ec*/ 	.word	0x00005210


	//   ....[16]....
        /*00f0*/ 	.word	0x000052b0


	//   ....[17]....
        /*00f4*/ 	.word	0x000052e0


	//   ....[18]....
        /*00f8*/ 	.word	0x00006500


	//   ....[19]....
        /*00fc*/ 	.word	0x00006570


	//   ....[20]....
        /*0100*/ 	.word	0x000065d0


	//   ....[21]....
        /*0104*/ 	.word	0x00006630


	//   ....[22]....
        /*0108*/ 	.word	0x00006690


	//   ....[23]....
        /*010c*/ 	.word	0x00006e00


	//   ....[24]....
        /*0110*/ 	.word	0x00006e60


	//   ....[25]....
        /*0114*/ 	.word	0x00006ec0


	//   ....[26]....
        /*0118*/ 	.word	0x00006f20


	//   ....[27]....
        /*011c*/ 	.word	0x00006f80


	//----- nvinfo : EIATTR_EXIT_INSTR_OFFSETS
	.align		4
.L_710:
        /*0120*/ 	.byte	0x04, 0x1c
        /*0122*/ 	.short	(.L_712 - .L_711)


	//   ....[0]....
.L_711:
        /*0124*/ 	.word	0x00000150


	//   ....[1]....
        /*0128*/ 	.word	0x000064b0


	//----- nvinfo : EIATTR_MAX_THREADS
	.align		4
.L_712:
        /*012c*/ 	.byte	0x04, 0x05
        /*012e*/ 	.short	(.L_714 - .L_713)
.L_713:
        /*0130*/ 	.word	0x00000080
        /*0134*/ 	.word	0x00000001
        /*0138*/ 	.word	0x00000001


	//----- nvinfo : EIATTR_CRS_STACK_SIZE
	.align		4
.L_714:
        /*013c*/ 	.byte	0x04, 0x1e
        /*013e*/ 	.short	(.L_716 - .L_715)
.L_715:
        /*0140*/ 	.word	0x00000000
.L_716:


//--------------------- .nv.info._ZN10layer_norm31ln_parallel_residual_fwd_kernelINS_13Kernel_traitsI13__nv_bfloat16S2_S2_S2_fjLj7168ELj1ELj1ELj4ELj16ENS_18Kernel_traits_baseILj7168ES2_S2_S2_S2_fjLj128EEEEELb1ELb0ELb0EEEvNS_9FwdParamsE --------------------------
	.section	.nv.info._ZN10layer_norm31ln_parallel_residual_fwd_kernelINS_13Kernel_traitsI13__nv_bfloat16S2_S2_S2_fjLj7168ELj1ELj1ELj4ELj16ENS_18Kernel_traits_baseILj7168ES2_S2_S2_S2_fjLj128EEEEELb1ELb0ELb0EEEvNS_9FwdParamsE,"",@"SHT_CUDA_INFO"
	.sectionflags	@""
	.align	4


	//----- nvinfo : EIATTR_CUDA_API_VERSION
	.align		4
        /*0000*/ 	.byte	0x04, 0x37
        /*0002*/ 	.short	(.L_718 - .L_717)
.L_717:
        /*0004*/ 	.word	0x00000082


	//----- nvinfo : EIATTR_SW2861232_WAR
	.align		4
.L_718:
        /*0008*/ 	.byte	0x01, 0x35
	.zero		2


	//----- nvinfo : EIATTR_PARAM_CBANK
	.align		4
        /*000c*/ 	.byte	0x04, 0x0a
        /*000e*/ 	.short	(.L_720 - .L_719)
	.align		4
.L_719:
        /*0010*/ 	.word	index@(.nv.constant0._ZN10layer_norm31ln_parallel_residual_fwd_kernelINS_13Kernel_traitsI13__nv_bfloat16S2_S2_S2_fjLj7168ELj1ELj1ELj4ELj16ENS_18Kernel_traits_baseILj7168ES2_S2_S2_S2_fjLj128EEEEELb1ELb0ELb0EEEvNS_9FwdParamsE)
        /*0014*/ 	.short	0x0160
        /*0016*/ 	.short	0x00e8


	//----- nvinfo : EIATTR_CBANK_PARAM_SIZE
	.align		4
.L_720:
        /*0018*/ 	.byte	0x03, 0x19
        /*001a*/ 	.short	0x00e8


	//----- nvinfo : EIATTR_KPARAM_INFO
	.align		4
        /*001c*/ 	.byte	0x04, 0x17
        /*001e*/ 	.short	(.L_722 - .L_721)
.L_721:
        /*0020*/ 	.word	0x00000000
        /*0024*/ 	.short	0x0000
        /*0026*/ 	.short	0x0000
        /*0028*/ 	.byte	0x00, 0xf0, 0xa1, 0x03


	//----- nvinfo : EIATTR_MAXREG_COUNT
	.align		4
.L_722:
        /*002c*/ 	.byte	0x03, 0x1b
        /*002e*/ 	.short	0x00ff


	//----- nvinfo : EIATTR_NUM_BARRIERS
	.align		4
        /*0030*/ 	.byte	0x02, 0x4c
        /*0032*/ 	.byte	0x01
	.zero		1


	//----- nvinfo : EIATTR_ANNOTATIONS
	.align		4
        /*0034*/ 	.byte	0x04, 0x55
        /*0036*/ 	.short	(.L_724 - .L_723)


	//   ....[0]....
.L_723:
        /* <DEDUP_REMOVED lines=91> */


	//----- nvinfo : EIATTR_MERCURY_ISA_VERSION
	.align		4
.L_724:
        /*05d8*/ 	.byte	0x03, 0x5f
        /*05da*/ 	.short	0x0000


	//----- nvinfo : EIATTR_COOP_GROUP_MASK_REGIDS
	.align		4
        /*05dc*/ 	.byte	0x04, 0x29
        /*05de*/ 	.short	(.L_726 - .L_725)


	//   ....[0]....
.L_725:
        /*05e0*/ 	.word	0xffffffff


	//   ....[1]....
        /*05e4*/ 	.word	0xffffffff


	//   ....[2]....
        /*05e8*/ 	.word	0xffffffff


	//   ....[3]....
        /*05ec*/ 	.word	0xffffffff


	//   ....[4]....
        /*05f0*/ 	.word	0xffffffff


	//   ....[5]....
        /*05f4*/ 	.word	0xffffffff


	//   ....[6]....
        /*05f8*/ 	.word	0xffffffff


	//   ....[7]....
        /*05fc*/ 	.word	0xffffffff


	//   ....[8]....
        /*0600*/ 	.word	0xffffffff


	//   ....[9]....
        /*0604*/ 	.word	0xffffffff


	//   ....[10]....
        /*0608*/ 	.word	0xffffffff


	//   ....[11]....
        /*060c*/ 	.word	0xffffffff


	//   ....[12]....
        /*0610*/ 	.word	0xffffffff


	//   ....[13]....
        /*0614*/ 	.word	0xffffffff


	//   ....[14]....
        /*0618*/ 	.word	0xffffffff


	//   ....[15]....
        /*061c*/ 	.word	0xffffffff


	//   ....[16]....
        /*0620*/ 	.word	0xffffffff


	//   ....[17]....
        /*0624*/ 	.word	0xffffffff


	//   ....[18]....
        /*0628*/ 	.word	0xffffffff


	//   ....[19]....
        /*062c*/ 	.word	0xffffffff


	//   ....[20]....
        /*0630*/ 	.word	0xffffffff


	//   ....[21]....
        /*0634*/ 	.word	0xffffffff


	//   ....[22]....
        /*0638*/ 	.word	0xffffffff


	//   ....[23]....
        /*063c*/ 	.word	0xffffffff


	//   ....[24]....
        /*0640*/ 	.word	0xffffffff


	//   ....[25]....
        /*0644*/ 	.word	0xffffffff


	//   ....[26]....
        /*0648*/ 	.word	0xffffffff


	//   ....[27]....
        /*064c*/ 	.word	0xffffffff


	//----- nvinfo : EIATTR_COOP_GROUP_INSTR_OFFSETS
	.align		4
.L_726:
        /*0650*/ 	.byte	0x04, 0x28
        /*0652*/ 	.short	(.L_728 - .L_727)


	//   ....[0]....
.L_727:
        /*0654*/ 	.word	0x0002b4e0


	//   ....[1]....
        /*0658*/ 	.word	0x0002b510


	//   ....[2]....
        /*065c*/ 	.word	0x0002b540


	//   ....[3]....
        /*0660*/ 	.word	0x0002b560


	//   ....[4]....
        /*0664*/ 	.word	0x0002b580


	//   ....[5]....
        /*0668*/ 	.word	0x0002bcc0


	//   ....[6]....
        /*066c*/ 	.word	0x0002bce0


	//   ....[7]....
        /*0670*/ 	.word	0x0002bd00


	//   ....[8]....
        /*0674*/ 	.word	0x0002bd20


	//   ....[9]....
        /*0678*/ 	.word	0x0002bd40


	//   ....[10]....
        /*067c*/ 	.word	0x0002be90


	//   ....[11]....
        /*0680*/ 	.word	0x0002beb0


	//   ....[12]....
        /*0684*/ 	.word	0x0002bf30


	//   ....[13]....
        /*0688*/ 	.word	0x0002bf90


	//   ....[14]....
        /*068c*/ 	.word	0x0002bfa0


	//   ....[15]....
        /*0690*/ 	.word	0x0002c040


	//   ....[16]....
        /*0694*/ 	.word	0x0002c080


	//   ....[17]....
        /*0698*/ 	.word	0x0002c0b0


	//   ....[18]....
        /*069c*/ 	.word	0x0002df40


	//   ....[19]....
        /*06a0*/ 	.word	0x0002dfb0


	//   ....[20]....
        /*06a4*/ 	.word	0x0002e020


	//   ....[21]....
        /*06a8*/ 	.word	0x0002e090


	//   ....[22]....
        /*06ac*/ 	.word	0x0002e100


	//   ....[23]....
        /*06b0*/ 	.word	0x0002e890


	//   ....[24]....
        /*06b4*/ 	.word	0x0002e8f0


	//   ....[25]....
        /*06b8*/ 	.word	0x0002e950


	//   ....[26]....
        /*06bc*/ 	.word	0x0002e9b0


	//   ....[27]....
        /*06c0*/ 	.word	0x0002ea10


	//----- nvinfo : EIATTR_EXIT_INSTR_OFFSETS
	.align		4
.L_728:
        /*06c4*/ 	.byte	0x04, 0x1c
        /*06c6*/ 	.short	(.L_730 - .L_729)


	//   ....[0]....
.L_729:
        /*06c8*/ 	.word	0x000011f0


	//   ....[1]....
        /*06cc*/ 	.word	0x0002dee0


	//----- nvinfo : EIATTR_MAX_THREADS
	.align		4
.L_730:
        /*06d0*/ 	.byte	0x04, 0x05
        /*06d2*/ 	.short	(.L_732 - .L_731)
.L_731:
        /*06d4*/ 	.word	0x00000080
        /*06d8*/ 	.word	0x00000001
        /*06dc*/ 	.word	0x00000001


	//----- nvinfo : EIATTR_CRS_STACK_SIZE
	.align		4
.L_732:
        /*06e0*/ 	.byte	0x04, 0x1e
        /*06e2*/ 	.short	(.L_734 - .L_733)
.L_733:
        /*06e4*/ 	.word	0x00000000
.L_734:


//--------------------- .nv.info._ZN10layer_norm31ln_parallel_residual_fwd_kernelINS_13Kernel_traitsI13__nv_bfloat16S2_S2_S2_fjLj7168ELj1ELj1ELj4ELj16ENS_18Kernel_traits_baseILj7168ES2_S2_S2_S2_fjLj128EEEEELb1ELb0ELb1EEEvNS_9FwdParamsE --------------------------
	.section	.nv.info._ZN10layer_norm31ln_parallel_residual_fwd_kernelINS_13Kernel_traitsI13__nv_bfloat16S2_S2_S2_fjLj7168ELj1ELj1ELj4ELj16ENS_18Kernel_traits_baseILj7168ES2_S2_S2_S2_fjLj128EEEEELb1ELb0ELb1EEEvNS_9FwdParamsE,"",@"SHT_CUDA_INFO"
	.sectionflags	@""
	.align	4


	//----- nvinfo : EIATTR_CUDA_API_VERSION
	.align		4
        /*0000*/ 	.byte	0x04, 0x37
        /*0002*/ 	.short	(.L_736 - .L_735)
.L_735:
        /*0004*/ 	.word	0x00000082


	//----- nvinfo : EIATTR_SW2861232_WAR
	.align		4
.L_736:
        /*0008*/ 	.byte	0x01, 0x35
	.zero		2


	//----- nvinfo : EIATTR_PARAM_CBANK
	.align		4
        /*000c*/ 	.byte	0x04, 0x0a
        /*000e*/ 	.short	(.L_738 - .L_737)
	.align		4
.L_737:
        /*0010*/ 	.word	index@(.nv.constant0._ZN10layer_norm31ln_parallel_residual_fwd_kernelINS_13Kernel_traitsI13__nv_bfloat16S2_S2_S2_fjLj7168ELj1ELj1ELj4ELj16ENS_18Kernel_traits_baseILj7168ES2_S2_S2_S2_fjLj128EEEEELb1ELb0ELb1EEEvNS_9FwdParamsE)
        /*0014*/ 	.short	0x0160
        /*0016*/ 	.short	0x00e8


	//----- nvinfo : EIATTR_CBANK_PARAM_SIZE
	.align		4
.L_738:
        /*0018*/ 	.byte	0x03, 0x19
        /*001a*/ 	.short	0x00e8


	//----- nvinfo : EIATTR_KPARAM_INFO
	.align		4
        /*001c*/ 	.byte	0x04, 0x17
        /*001e*/ 	.short	(.L_740 - .L_739)
.L_739:
        /*0020*/ 	.word	0x00000000
        /*0024*/ 	.short	0x0000
        /*0026*/ 	.short	0x0000
        /*0028*/ 	.byte	0x00, 0xf0, 0xa1, 0x03


	//----- nvinfo : EIATTR_MAXREG_COUNT
	.align		4
.L_740:
        /*002c*/ 	.byte	0x03, 0x1b
        /*002e*/ 	.short	0x00ff


	//----- nvinfo : EIATTR_NUM_BARRIERS
	.align		4
        /*0030*/ 	.byte	0x02, 0x4c
        /*0032*/ 	.byte	0x01
	.zero		1


	//----- nvinfo : EIATTR_ANNOTATIONS
	.align		4
        /*0034*/ 	.byte	0x04, 0x55
        /*0036*/ 	.short	(.L_742 - .L_741)


	//   ....[0]....
.L_741:
        /* <DEDUP_REMOVED lines=17> */


	//----- nvinfo : EIATTR_MERCURY_ISA_VERSION
	.align		4
.L_742:
        /*0138*/ 	.byte	0x03, 0x5f
        /*013a*/ 	.short	0x0000


	//----- nvinfo : EIATTR_COOP_GROUP_MASK_REGIDS
	.align		4
        /*013c*/ 	.byte	0x04, 0x29
        /*013e*/ 	.short	(.L_744 - .L_743)


	//   ....[0]....
.L_743:
        /*0140*/ 	.word	0xffffffff


	//   ....[1]....
        /*0144*/ 	.word	0xffffffff


	//   ....[2]....
        /*0148*/ 	.word	0xffffffff


	//   ....[3]....
        /*014c*/ 	.word	0xffffffff


	//   ....[4]....
        /*0150*/ 	.word	0xffffffff


	//   ....[5]....
        /*0154*/ 	.word	0xffffffff


	//   ....[6]....
        /*0158*/ 	.word	0xffffffff


	//   ....[7]....
        /*015c*/ 	.word	0xffffffff


	//   ....[8]....
        /*0160*/ 	.word	0xffffffff


	//   ....[9]....
        /*0164*/ 	.word	0xffffffff


	//   ....[10]....
        /*0168*/ 	.word	0xffffffff


	//   ....[11]....
        /*016c*/ 	.word	0xffffffff


	//   ....[12]....
        /*0170*/ 	.word	0xffffffff


	//   ....[13]....
        /*0174*/ 	.word	0xffffffff


	//   ....[14]....
        /*0178*/ 	.word	0xffffffff


	//   ....[15]....
        /*017c*/ 	.word	0xffffffff


	//   ....[16]....
        /*0180*/ 	.word	0xffffffff


	//   ....[17]....
        /*0184*/ 	.word	0xffffffff


	//   ....[18]....
        /*0188*/ 	.word	0xffffffff


	//   ....[19]....
        /*018c*/ 	.word	0xffffffff


	//   ....[20]....
        /*0190*/ 	.word	0xffffffff


	//   ....[21]....
        /*0194*/ 	.word	0xffffffff


	//   ....[22]....
        /*0198*/ 	.word	0xffffffff


	//   ....[23]....
        /*019c*/ 	.word	0xffffffff


	//   ....[24]....
        /*01a0*/ 	.word	0xffffffff


	//   ....[25]....
        /*01a4*/ 	.word	0xffffffff


	//   ....[26]....
        /*01a8*/ 	.word	0xffffffff


	//   ....[27]....
        /*01ac*/ 	.word	0xffffffff


	//----- nvinfo : EIATTR_COOP_GROUP_INSTR_OFFSETS
	.align		4
.L_744:
        /*01b0*/ 	.byte	0x04, 0x28
        /*01b2*/ 	.short	(.L_746 - .L_745)


	//   ....[0]....
.L_745:
        /*01b4*/ 	.word	0x00029c60


	//   ....[1]....
        /*01b8*/ 	.word	0x00029c90


	//   ....[2]....
        /*01bc*/ 	.word	0x00029cb0


	//   ....[3]....
        /*01c0*/ 	.word	0x00029cd0


	//   ....[4]....
        /*01c4*/ 	.word	0x00029cf0


	//   ....[5]....
        /*01c8*/ 	.word	0x0002a420


	//   ....[6]....
        /*01cc*/ 	.word	0x0002a440


	//   ....[7]....
        /*01d0*/ 	.word	0x0002a460


	//   ....[8]....
        /*01d4*/ 	.word	0x0002a480


	//   ....[9]....
        /*01d8*/ 	.word	0x0002a4a0


	//   ....[10]....
        /*01dc*/ 	.word	0x0002a5c0


	//   ....[11]....
        /*01e0*/ 	.word	0x0002a5e0


	//   ....[12]....
        /*01e4*/ 	.word	0x0002a670


	//   ....[13]....
        /*01e8*/ 	.word	0x0002a6d0


	//   ....[14]....
        /*01ec*/ 	.word	0x0002a6e0


	//   ....[15]....
        /*01f0*/ 	.word	0x0002a770


	//   ....[16]....
        /*01f4*/ 	.word	0x0002a7c0


	//   ....[17]....
        /*01f8*/ 	.word	0x0002a800


	//   ....[18]....
        /*01fc*/ 	.word	0x0002c5d0


	//   ....[19]....
        /*0200*/ 	.word	0x0002c640


	//   ....[20]....
        /*0204*/ 	.word	0x0002c6b0


	//   ....[21]....
        /*0208*/ 	.word	0x0002c720


	//   ....[22]....
        /*020c*/ 	.word	0x0002c790


	//   ....[23]....
        /*0210*/ 	.word	0x0002cf00


	//   ....[24]....
        /*0214*/ 	.word	0x0002cf60


	//   ....[25]....
        /*0218*/ 	.word	0x0002cfc0


	//   ....[26]....
        /*021c*/ 	.word	0x0002d020


	//   ....[27]....
        /*0220*/ 	.word	0x0002d080


	//----- nvinfo : EIATTR_EXIT_INSTR_OFFSETS
	.align		4
.L_746:
        /*0224*/ 	.byte	0x04, 0x1c
        /*0226*/ 	.short	(.L_748 - .L_747)


	//   ....[0]....
.L_747:
        /*0228*/ 	.word	0x000009b0


	//   ....[1]....
        /*022c*/ 	.word	0x0002c570


	//----- nvinfo : EIATTR_MAX_THREADS
	.align		4
.L_748:
        /*0230*/ 	.byte	0x04, 0x05
        /*0232*/ 	.short	(.L_750 - .L_749)
.L_749:
        /*0234*/ 	.word	0x00000080
        /*0238*/ 	.word	0x00000001
        /*023c*/ 	.word	0x00000001


	//----- nvinfo : EIATTR_CRS_STACK_SIZE
	.align		4
.L_750:
        /*0240*/ 	.byte	0x04, 0x1e
        /*0242*/ 	.short	(.L_752 - .L_751)
.L_751:
        /*0244*/ 	.word	0x00000000
.L_752:


//--------------------- .nv.info._ZN10layer_norm31ln_parallel_residual_fwd_kernelINS_13Kernel_traitsI13__nv_bfloat16S2_S2_S2_fjLj7168ELj1ELj1ELj4ELj16ENS_18Kernel_traits_baseILj7168ES2_S2_S2_S2_fjLj128EEEEELb1ELb1ELb0EEEvNS_9FwdParamsE --------------------------
	.section	.nv.info._ZN10layer_norm31ln_parallel_residual_fwd_kernelINS_13Kernel_traitsI13__nv_bfloat16S2_S2_S2_fjLj7168ELj1ELj1ELj4ELj16ENS_18Kernel_traits_baseILj7168ES2_S2_S2_S2_fjLj128EEEEELb1ELb1ELb0EEEvNS_9FwdParamsE,"",@"SHT_CUDA_INFO"
	.sectionflags	@""
	.align	4


	//----- nvinfo : EIATTR_CUDA_API_VERSION
	.align		4
        /*0000*/ 	.byte	0x04, 0x37
        /*0002*/ 	.short	(.L_754 - .L_753)
.L_753:
        /*0004*/ 	.word	0x00000082


	//----- nvinfo : EIATTR_SW2861232_WAR
	.align		4
.L_754:
        /*0008*/ 	.byte	0x01, 0x35
	.zero		2


	//----- nvinfo : EIATTR_PARAM_CBANK
	.align		4
        /*000c*/ 	.byte	0x04, 0x0a
        /*000e*/ 	.short	(.L_756 - .L_755)
	.align		4
.L_755:
        /*0010*/ 	.word	index@(.nv.constant0._ZN10layer_norm31ln_parallel_residual_fwd_kernelINS_13Kernel_traitsI13__nv_bfloat16S2_S2_S2_fjLj7168ELj1ELj1ELj4ELj16ENS_18Kernel_traits_baseILj7168ES2_S2_S2_S2_fjLj128EEEEELb1ELb1ELb0EEEvNS_9FwdParamsE)
        /*0014*/ 	.short	0x0160
        /*0016*/ 	.short	0x00e8


	//----- nvinfo : EIATTR_CBANK_PARAM_SIZE
	.align		4
.L_756:
        /*0018*/ 	.byte	0x03, 0x19
        /*001a*/ 	.short	0x00e8


	//----- nvinfo : EIATTR_KPARAM_INFO
	.align		4
        /*001c*/ 	.byte	0x04, 0x17
        /*001e*/ 	.short	(.L_758 - .L_757)
.L_757:
        /*0020*/ 	.word	0x00000000
        /*0024*/ 	.short	0x0000
        /*0026*/ 	.short	0x0000
        /*0028*/ 	.byte	0x00, 0xf0, 0xa1, 0x03


	//----- nvinfo : EIATTR_MAXREG_COUNT
	.align		4
.L_758:
        /*002c*/ 	.byte	0x03, 0x1b
        /*002e*/ 	.short	0x00ff


	//----- nvinfo : EIATTR_NUM_BARRIERS
	.align		4
        /*0030*/ 	.byte	0x02, 0x4c
        /*0032*/ 	.byte	0x01
	.zero		1


	//----- nvinfo : EIATTR_MERCURY_ISA_VERSION
	.align		4
        /*0034*/ 	.byte	0x03, 0x5f
        /*0036*/ 	.short	0x0000


	//----- nvinfo : EIATTR_COOP_GROUP_MASK_REGIDS
	.align		4
        /*0038*/ 	.byte	0x04, 0x29
        /*003a*/ 	.short	(.L_760 - .L_759)


	//   ....[0]....
.L_759:
        /*003c*/ 	.word	0xffffffff


	//   ....[1]....
        /*0040*/ 	.word	0xffffffff


	//   ....[2]....
        /*0044*/ 	.word	0xffffffff


	//   ....[3]....
        /*0048*/ 	.word	0xffffffff


	//   ....[4]....
        /*004c*/ 	.word	0xffffffff


	//   ....[5]....
        /*0050*/ 	.word	0xffffffff


	//   ....[6]....
        /*0054*/ 	.word	0xffffffff


	//   ....[7]....
        /*0058*/ 	.word	0xffffffff


	//   ....[8]....
        /*005c*/ 	.word	0xffffffff


	//   ....[9]....
        /*0060*/ 	.word	0xffffffff


	//   ....[10]....
        /*0064*/ 	.word	0xffffffff


	//   ....[11]....
        /*0068*/ 	.word	0xffffffff


	//   ....[12]....
        /*006c*/ 	.word	0xffffffff


	//   ....[13]....
        /*0070*/ 	.word	0xffffffff


	//   ....[14]....
        /*0074*/ 	.word	0xffffffff


	//   ....[15]....
        /*0078*/ 	.word	0xffffffff


	//   ....[16]....
        /*007c*/ 	.word	0xffffffff


	//   ....[17]....
        /*0080*/ 	.word	0xffffffff


	//   ....[18]....
        /*0084*/ 	.word	0xffffffff


	//   ....[19]....
        /*0088*/ 	.word	0xffffffff


	//   ....[20]....
        /*008c*/ 	.word	0xffffffff


	//   ....[21]....
        /*0090*/ 	.word	0xffffffff


	//   ....[22]....
        /*0094*/ 	.word	0xffffffff


	//   ....[23]....
        /*0098*/ 	.word	0xffffffff


	//   ....[24]....
        /*009c*/ 	.word	0xffffffff


	//   ....[25]....
        /*00a0*/ 	.word	0xffffffff


	//   ....[26]....
        /*00a4*/ 	.word	0xffffffff


	//   ....[27]....
        /*00a8*/ 	.word	0xffffffff


	//----- nvinfo : EIATTR_COOP_GROUP_INSTR_OFFSETS
	.align		4
.L_760:
        /*00ac*/ 	.byte	0x04, 0x28
        /*00ae*/ 	.short	(.L_762 - .L_761)


	//   ....[0]....
.L_761:
        /*00b0*/ 	.word	0x00029cf0


	//   ....[1]....
        /*00b4*/ 	.word	0x00029d20


	//   ....[2]....
        /*00b8*/ 	.word	0x00029d50


	//   ....[3]....
        /*00bc*/ 	.word	0x00029d70


	//   ....[4]....
        /*00c0*/ 	.word	0x00029d90


	//   ....[5]....
        /*00c4*/ 	.word	0x0002a4d0


	//   ....[6]....
        /*00c8*/ 	.word	0x0002a4f0


	//   ....[7]....
        /*00cc*/ 	.word	0x0002a510


	//   ....[8]....
        /*00d0*/ 	.word	0x0002a530


	//   ....[9]....
        /*00d4*/ 	.word	0x0002a550


	//   ....[10]....
        /*00d8*/ 	.word	0x0002a670


	//   ....[11]....
        /*00dc*/ 	.word	0x0002a6c0


	//   ....[12]....
        /*00e0*/ 	.word	0x0002a6f0


	//   ....[13]....
        /*00e4*/ 	.word	0x0002a790


	//   ....[14]....
        /*00e8*/ 	.word	0x0002a820


	//   ....[15]....
        /*00ec*/ 	.word	0x0002a870


	//   ....[16]....
        /*00f0*/ 	.word	0x0002a8d0


	//   ....[17]....
        /*00f4*/ 	.word	0x0002a900


	//   ....[18]....
        /*00f8*/ 	.word	0x0002b9e0


	//   ....[19]....
        /*00fc*/ 	.word	0x0002ba50


	//   ....[20]....
        /*0100*/ 	.word	0x0002bab0


	//   ....[21]....
        /*0104*/ 	.word	0x0002bb10


	//   ....[22]....
        /*0108*/ 	.word	0x0002bb70


	//   ....[23]....
        /*010c*/ 	.word	0x0002c300


	//   ....[24]....
        /*0110*/ 	.word	0x0002c360


	//   ....[25]....
        /*0114*/ 	.word	0x0002c3c0


	//   ....[26]....
        /*0118*/ 	.word	0x0002c420


	//   ....[27]....
        /*011c*/ 	.word	0x0002c490


	//----- nvinfo : EIATTR_EXIT_INSTR_OFFSETS
	.align		4
.L_762:
        /*0120*/ 	.byte	0x04, 0x1c
        /*0122*/ 	.short	(.L_764 - .L_763)


	//   ....[0]....
.L_763:
        /*0124*/ 	.word	0x00000ca0


	//   ....[1]....
        /*0128*/ 	.word	0x0002b980


	//----- nvinfo : EIATTR_MAX_THREADS
	.align		4
.L_764:
        /*012c*/ 	.byte	0x04, 0x05
        /*012e*/ 	.short	(.L_766 - .L_765)
.L_765:
        /*0130*/ 	.word	0x00000080
        /*0134*/ 	.word	0x00000001
        /*0138*/ 	.word	0x00000001


	//----- nvinfo : EIATTR_CRS_STACK_SIZE
	.align		4
.L_766:
        /*013c*/ 	.byte	0x04, 0x1e
        /*013e*/ 	.short	(.L_768 - .L_767)
.L_767:
        /*0140*/ 	.word	0x00000000
.L_768:


//--------------------- .nv.info._ZN10layer_norm31ln_parallel_residual_fwd_kernelINS_13Kernel_traitsI13__nv_bfloat16S2_S2_S2_fjLj7168ELj1ELj1ELj4ELj16ENS_18Kernel_traits_baseILj7168ES2_S2_S2_S2_fjLj128EEEEELb1ELb1ELb1EEEvNS_9FwdParamsE --------------------------
	.section	.nv.info._ZN10layer_norm31ln_parallel_residual_fwd_kernelINS_13Kernel_traitsI13__nv_bfloat16S2_S2_S2_fjLj7168ELj1ELj1ELj4ELj16ENS_18Kernel_traits_baseILj7168ES2_S2_S2_S2_fjLj128EEEEELb1ELb1ELb1EEEvNS_9FwdParamsE,"",@"SHT_CUDA_INFO"
	.sectionflags	@""
	.align	4


	//----- nvinfo : EIATTR_CUDA_API_VERSION
	.align		4
        /*0000*/ 	.byte	0x04, 0x37
        /*0002*/ 	.short	(.L_770 - .L_769)
.L_769:
        /*0004*/ 	.word	0x00000082


	//----- nvinfo : EIATTR_SW2861232_WAR
	.align		4
.L_770:
        /*0008*/ 	.byte	0x01, 0x35
	.zero		2


	//----- nvinfo : EIATTR_PARAM_CBANK
	.align		4
        /*000c*/ 	.byte	0x04, 0x0a
        /*000e*/ 	.short	(.L_772 - .L_771)
	.align		4
.L_771:
        /*0010*/ 	.word	index@(.nv.constant0._ZN10layer_norm31ln_parallel_residual_fwd_kernelINS_13Kernel_traitsI13__nv_bfloat16S2_S2_S2_fjLj7168ELj1ELj1ELj4ELj16ENS_18Kernel_traits_baseILj7168ES2_S2_S2_S2_fjLj128EEEEELb1ELb1ELb1EEEvNS_9FwdParamsE)
        /*0014*/ 	.short	0x0160
        /*0016*/ 	.short	0x00e8


	//----- nvinfo : EIATTR_CBANK_PARAM_SIZE
	.align		4
.L_772:
        /*0018*/ 	.byte	0x03, 0x19
        /*001a*/ 	.short	0x00e8


	//----- nvinfo : EIATTR_KPARAM_INFO
	.align		4
        /*001c*/ 	.byte	0x04, 0x17
        /*001e*/ 	.short	(.L_774 - .L_773)
.L_773:
        /*0020*/ 	.word	0x00000000
        /*0024*/ 	.short	0x0000
        /*0026*/ 	.short	0x0000
        /*0028*/ 	.byte	0x00, 0xf0, 0xa1, 0x03


	//----- nvinfo : EIATTR_MAXREG_COUNT
	.align		4
.L_774:
        /*002c*/ 	.byte	0x03, 0x1b
        /*002e*/ 	.short	0x00ff


	//----- nvinfo : EIATTR_NUM_BARRIERS
	.align		4
        /*0030*/ 	.byte	0x02, 0x4c
        /*0032*/ 	.byte	0x01
	.zero		1


	//----- nvinfo : EIATTR_MERCURY_ISA_VERSION
	.align		4
        /*0034*/ 	.byte	0x03, 0x5f
        /*0036*/ 	.short	0x0000


	//----- nvinfo : EIATTR_COOP_GROUP_MASK_REGIDS
	.align		4
        /*0038*/ 	.byte	0x04, 0x29
        /*003a*/ 	.short	(.L_776 - .L_775)


	//   ....[0]....
.L_775:
        /*003c*/ 	.word	0xffffffff


	//   ....[1]....
        /*0040*/ 	.word	0xffffffff


	//   ....[2]....
        /*0044*/ 	.word	0xffffffff


	//   ....[3]....
        /*0048*/ 	.word	0xffffffff


	//   ....[4]....
        /*004c*/ 	.word	0xffffffff


	//   ....[5]....
        /*0050*/ 	.word	0xffffffff


	//   ....[6]....
        /*0054*/ 	.word	0xffffffff


	//   ....[7]....
        /*0058*/ 	.word	0xffffffff


	//   ....[8]....
        /*005c*/ 	.word	0xffffffff


	//   ....[9]....
        /*0060*/ 	.word	0xffffffff


	//   ....[10]....
        /*0064*/ 	.word	0xffffffff


	//   ....[11]....
        /*0068*/ 	.word	0xffffffff


	//   ....[12]....
        /*006c*/ 	.word	0xffffffff


	//   ....[13]....
        /*0070*/ 	.word	0xffffffff


	//   ....[14]....
        /*0074*/ 	.word	0xffffffff


	//   ....[15]....
        /*0078*/ 	.word	0xffffffff


	//   ....[16]....
        /*007c*/ 	.word	0xffffffff


	//   ....[17]....
        /*0080*/ 	.word	0xffffffff


	//   ....[18]....
        /*0084*/ 	.word	0xffffffff


	//   ....[19]....
        /*0088*/ 	.word	0xffffffff


	//   ....[20]....
        /*008c*/ 	.word	0xffffffff


	//   ....[21]....
        /*0090*/ 	.word	0xffffffff


	//   ....[22]....
        /*0094*/ 	.word	0xffffffff


	//   ....[23]....
        /*0098*/ 	.word	0xffffffff


	//   ....[24]....
        /*009c*/ 	.word	0xffffffff


	//   ....[25]....
        /*00a0*/ 	.word	0xffffffff


	//   ....[26]....
        /*00a4*/ 	.word	0xffffffff


	//   ....[27]....
        /*00a8*/ 	.word	0xffffffff


	//----- nvinfo : EIATTR_COOP_GROUP_INSTR_OFFSETS
	.align		4
.L_776:
        /*00ac*/ 	.byte	0x04, 0x28
        /*00ae*/ 	.short	(.L_778 - .L_777)


	//   ....[0]....
.L_777:
        /*00b0*/ 	.word	0x00028a60


	//   ....[1]....
        /*00b4*/ 	.word	0x00028a90


	//   ....[2]....
        /*00b8*/ 	.word	0x00028ab0


	//   ....[3]....
        /*00bc*/ 	.word	0x00028ad0


	//   ....[4]....
        /*00c0*/ 	.word	0x00028af0


	//   ....[5]....
        /*00c4*/ 	.word	0x00029220


	//   ....[6]....
        /*00c8*/ 	.word	0x00029240


	//   ....[7]....
        /*00cc*/ 	.word	0x00029260


	//   ....[8]....
        /*00d0*/ 	.word	0x00029280


	//   ....[9]....
        /*00d4*/ 	.word	0x000292a0


	//   ....[10]....
        /*00d8*/ 	.word	0x000293f0


	//   ....[11]....
        /*00dc*/ 	.word	0x00029470


	//   ....[12]....
        /*00e0*/ 	.word	0x000294a0


	//   ....[13]....
        /*00e4*/ 	.word	0x000294b0


	//   ....[14]....
        /*00e8*/ 	.word	0x00029530


	//   ....[15]....
        /*00ec*/ 	.word	0x00029590


	//   ....[16]....
        /*00f0*/ 	.word	0x00029690


	//   ....[17]....
        /*00f4*/ 	.word	0x000296b0


	//   ....[18]....
        /*00f8*/ 	.word	0x0002a880


	//   ....[19]....
        /*00fc*/ 	.word	0x0002a8f0


	//   ....[20]....
        /*0100*/ 	.word	0x0002a950


	//   ....[21]....
        /*0104*/ 	.word	0x0002a9b0


	//   ....[22]....
        /*0108*/ 	.word	0x0002aa10


	//   ....[23]....
        /*010c*/ 	.word	0x0002b180


	//   ....[24]....
        /*0110*/ 	.word	0x0002b1e0


	//   ....[25]....
        /*0114*/ 	.word	0x0002b240


	//   ....[26]....
        /*0118*/ 	.word	0x0002b2a0


	//   ....[27]....
        /*011c*/ 	.word	0x0002b300


	//----- nvinfo : EIATTR_EXIT_INSTR_OFFSETS
	.align		4
.L_778:
        /*0120*/ 	.byte	0x04, 0x1c
        /*0122*/ 	.short	(.L_780 - .L_779)


	//   ....[0]....
.L_779:
        /*0124*/ 	.word	0x000001e0


	//   ....[1]....
        /*0128*/ 	.word	0x0002a830


	//----- nvinfo : EIATTR_MAX_THREADS
	.align		4
.L_780:
        /*012c*/ 	.byte	0x04, 0x05
        /*012e*/ 	.short	(.L_782 - .L_781)
.L_781:
        /*0130*/ 	.word	0x00000080
        /*0134*/ 	.word	0x00000001
        /*0138*/ 	.word	0x00000001


	//----- nvinfo : EIATTR_CRS_STACK_SIZE
	.align		4
.L_782:
        /*013c*/ 	.byte	0x04, 0x1e
        /*013e*/ 	.short	(.L_784 - .L_783)
.L_783:
        /*0140*/ 	.word	0x00000000
.L_784:


//--------------------- .nv.info._ZN10layer_norm31ln_parallel_residual_fwd_kernelINS_13Kernel_traitsI6__halfS2_S2_S2_fjLj7168ELj1ELj1ELj4ELj16ENS_18Kernel_traits_baseILj7168ES2_S2_S2_S2_fjLj128EEEEELb0ELb0ELb0EEEvNS_9FwdParamsE --------------------------
	.section	.nv.info._ZN10layer_norm31ln_parallel_residual_fwd_kernelINS_13Kernel_traitsI6__halfS2_S2_S2_fjLj7168ELj1ELj1ELj4ELj16ENS_18Kernel_traits_baseILj7168ES2_S2_S2_S2_fjLj128EEEEELb0ELb0ELb0EEEvNS_9FwdParamsE,"",@"SHT_CUDA_INFO"
	.sectionflags	@""
	.align	4


	//----- nvinfo : EIATTR_CUDA_API_VERSION
	.align		4
        /*0000*/ 	.byte	0x04, 0x37
        /*0002*/ 	.short	(.L_786 - .L_785)
.L_785:
        /*0004*/ 	.word	0x00000082


	//----- nvinfo : EIATTR_SW2861232_WAR
	.align		4
.L_786:
        /*0008*/ 	.byte	0x01, 0x35
	.zero		2


	//----- nvinfo : EIATTR_PARAM_CBANK
	.align		4
        /*000c*/ 	.byte	0x04, 0x0a
        /*000e*/ 	.short	(.L_788 - .L_787)
	.align		4
.L_787:
        /*0010*/ 	.word	index@(.nv.constant0._ZN10layer_norm31ln_parallel_residual_fwd_kernelINS_13Kernel_traitsI6__halfS2_S2_S2_fjLj7168ELj1ELj1ELj4ELj16ENS_18Kernel_traits_baseILj7168ES2_S2_S2_S2_fjLj128EEEEELb0ELb0ELb0EEEvNS_9FwdParamsE)
        /*0014*/ 	.short	0x0160
        /*0016*/ 	.short	0x00e8


	//----- nvinfo : EIATTR_CBANK_PARAM_SIZE
	.align		4
.L_788:
        /*0018*/ 	.byte	0x03, 0x19
        /*001a*/ 	.short	0x00e8


	//----- nvinfo : EIATTR_KPARAM_INFO
	.align		4
        /*001c*/ 	.byte	0x04, 0x17
        /*001e*/ 	.short	(.L_790 - .L_789)
.L_789:
        /*0020*/ 	.word	0x00000000
        /*0024*/ 	.short	0x0000
        /*0026*/ 	.short	0x0000
        /*0028*/ 	.byte	0x00, 0xf0, 0xa1, 0x03


	//----- nvinfo : EIATTR_MAXREG_COUNT
	.align		4
.L_790:
        /*002c*/ 	.byte	0x03, 0x1b
        /*002e*/ 	.short	0x00ff


	//----- nvinfo : EIATTR_NUM_BARRIERS
	.align		4
        /*0030*/ 	.byte	0x02, 0x4c
        /*0032*/ 	.byte	0x01
	.zero		1


	//----- nvinfo : EIATTR_ANNOTATIONS
	.align		4
        /*0034*/ 	.byte	0x04, 0x55
        /*0036*/ 	.short	(.L_792 - .L_791)


	//   ....[0]....
.L_791:
        /* <DEDUP_REMOVED lines=79> */


	//----- nvinfo : EIATTR_MERCURY_ISA_VERSION
	.align		4
.L_792:
        /*0518*/ 	.byte	0x03, 0x5f
        /*051a*/ 	.short	0x0000


	//----- nvinfo : EIATTR_COOP_GROUP_MASK_REGIDS
	.align		4
        /*051c*/ 	.byte	0x04, 0x29
        /*051e*/ 	.short	(.L_794 - .L_793)


	//   ....[0]....
.L_793:
        /*0520*/ 	.word	0xffffffff


	//   ....[1]....
        /*0524*/ 	.word	0xffffffff


	//   ....[2]....
        /*0528*/ 	.word	0xffffffff


	//   ....[3]....
        /*052c*/ 	.word	0xffffffff


	//   ....[4]....
        /*0530*/ 	.word	0xffffffff


	//   ....[5]....
        /*0534*/ 	.word	0xffffffff


	//   ....[6]....
        /*0538*/ 	.word	0xffffffff


	//   ....[7]....
        /*053c*/ 	.word	0xffffffff


	//   ....[8]....
        /*0540*/ 	.word	0xffffffff


	//   ....[9]....
        /*0544*/ 	.word	0xffffffff


	//   ....[10]....
        /*0548*/ 	.word	0xffffffff


	//   ....[11]....
        /*054c*/ 	.word	0xffffffff


	//   ....[12]....
        /*0550*/ 	.word	0xffffffff


	//   ....[13]....
        /*0554*/ 	.word	0xffffffff


	//   ....[14]....
        /*0558*/ 	.word	0xffffffff


	//   ....[15]....
        /*055c*/ 	.word	0xffffffff


	//   ....[16]....
        /*0560*/ 	.word	0xffffffff


	//   ....[17]....
        /*0564*/ 	.word	0xffffffff


	//   ....[18]....
        /*0568*/ 	.word	0xffffffff


	//   ....[19]....
        /*056c*/ 	.word	0xffffffff


	//   ....[20]....
        /*0570*/ 	.word	0xffffffff


	//   ....[21]....
        /*0574*/ 	.word	0xffffffff


	//   ....[22]....
        /*0578*/ 	.word	0xffffffff


	//   ....[23]....
        /*057c*/ 	.word	0xffffffff


	//   ....[24]....
        /*0580*/ 	.word	0xffffffff


	//   ....[25]....
        /*0584*/ 	.word	0xffffffff


	//   ....[26]....
        /*0588*/ 	.word	0xffffffff


	//   ....[27]....
        /*058c*/ 	.word	0xffffffff


	//----- nvinfo : EIATTR_COOP_GROUP_INSTR_OFFSETS
	.align		4
.L_794:
        /*0590*/ 	.byte	0x04, 0x28
        /*0592*/ 	.short	(.L_796 - .L_795)


	//   ....[0]....
.L_795:
        /*0594*/ 	.word	0x000067b0


	//   ....[1]....
        /*0598*/ 	.word	0x000067e0


	//   ....[2]....
        /*059c*/ 	.word	0x00006830


	//   ....[3]....
        /*05a0*/ 	.word	0x00006850


	//   ....[4]....
        /*05a4*/ 	.word	0x00006870


	//   ....[5]....
        /*05a8*/ 	.word	0x00006fc0


	//   ....[6]....
        /*05ac*/ 	.word	0x00006fe0


	//   ....[7]....
        /*05b0*/ 	.word	0x00007000


	//   ....[8]....
        /*05b4*/ 	.word	0x00007020


	//   ....[9]....
        /*05b8*/ 	.word	0x00007040


	//   ....[10]....
        /*05bc*/ 	.word	0x00007150


	//   ....[11]....
        /*05c0*/ 	.word	0x000071b0


	//   ....[12]....
        /*05c4*/ 	.word	0x00007210


	//   ....[13]....
        /*05c8*/ 	.word	0x00007270


	//   ....[14]....
        /*05cc*/ 	.word	0x00007290


	//   ....[15]....
        /*05d0*/ 	.word	0x00007330


	//   ....[16]....
        /*05d4*/ 	.word	0x00007360


	//   ....[17]....
        /*05d8*/ 	.word	0x00007390


	//   ....[18]....
        /*05dc*/ 	.word	0x00009150


	//   ....[19]....
        /*05e0*/ 	.word	0x000091c0


	//   ....[20]....
        /*05e4*/ 	.word	0x00009230


	//   ....[21]....
        /*05e8*/ 	.word	0x000092a0


	//   ....[22]....
        /*05ec*/ 	.word	0x00009310


	//   ....[23]....
        /*05f0*/ 	.word	0x00009ad0


	//   ....[24]....
        /*05f4*/ 	.word	0x00009b30


	//   ....[25]....
        /*05f8*/ 	.word	0x00009b90


	//   ....[26]....
        /*05fc*/ 	.word	0x00009bf0


	//   ....[27]....
        /*0600*/ 	.word	0x00009c50


	//----- nvinfo : EIATTR_EXIT_INSTR_OFFSETS
	.align		4
.L_796:
        /*0604*/ 	.byte	0x04, 0x1c
        /*0606*/ 	.short	(.L_798 - .L_797)


	//   ....[0]....
.L_797:
        /*0608*/ 	.word	0x00000d90


	//   ....[1]....
        /*060c*/ 	.word	0x000090f0


	//----- nvinfo : EIATTR_MAX_THREADS
	.align		4
.L_798:
        /*0610*/ 	.byte	0x04, 0x05
        /*0612*/ 	.short	(.L_800 - .L_799)
.L_799:
        /*0614*/ 	.word	0x00000080
        /*0618*/ 	.word	0x00000001
        /*061c*/ 	.word	0x00000001


	//----- nvinfo : EIATTR_CRS_STACK_SIZE
	.align		4
.L_800:
        /*0620*/ 	.byte	0x04, 0x1e
        /*0622*/ 	.short	(.L_802 - .L_801)
.L_801:
        /*0624*/ 	.word	0x00000000
.L_802:


//--------------------- .nv.info._ZN10layer_norm31ln_parallel_residual_fwd_kernelINS_13Kernel_traitsI6__halfS2_S2_S2_fjLj7168ELj1ELj1ELj4ELj16ENS_18Kernel_traits_baseILj7168ES2_S2_S2_S2_fjLj128EEEEELb0ELb0ELb1EEEvNS_9FwdParamsE --------------------------
	.section	.nv.info._ZN10layer_norm31ln_parallel_residual_fwd_kernelINS_13Kernel_traitsI6__halfS2_S2_S2_fjLj7168ELj1ELj1ELj4ELj16ENS_18Kernel_traits_baseILj7168ES2_S2_S2_S2_fjLj128EEEEELb0ELb0ELb1EEEvNS_9FwdParamsE,"",@"SHT_CUDA_INFO"
	.sectionflags	@""
	.align	4


	//----- nvinfo : EIATTR_CUDA_API_VERSION
	.align		4
        /*0000*/ 	.byte	0x04, 0x37
        /*0002*/ 	.short	(.L_804 - .L_803)
.L_803:
        /*0004*/ 	.word	0x00000082


	//----- nvinfo : EIATTR_SW2861232_WAR
	.align		4
.L_804:
        /*0008*/ 	.byte	0x01, 0x35
	.zero		2


	//----- nvinfo : EIATTR_PARAM_CBANK
	.align		4
        /*000c*/ 	.byte	0x04, 0x0a
        /*000e*/ 	.short	(.L_806 - .L_805)
	.align		4
.L_805:
        /*0010*/ 	.word	index@(.nv.constant0._ZN10layer_norm31ln_parallel_residual_fwd_kernelINS_13Kernel_traitsI6__halfS2_S2_S2_fjLj7168ELj1ELj1ELj4ELj16ENS_18Kernel_traits_baseILj7168ES2_S2_S2_S2_fjLj128EEEEELb0ELb0ELb1EEEvNS_9FwdParamsE)
        /*0014*/ 	.short	0x0160
        /*0016*/ 	.short	0x00e8


	//----- nvinfo : EIATTR_CBANK_PARAM_SIZE
	.align		4
.L_806:
        /*0018*/ 	.byte	0x03, 0x19
        /*001a*/ 	.short	0x00e8


	//----- nvinfo : EIATTR_KPARAM_INFO
	.align		4
        /*001c*/ 	.byte	0x04, 0x17
        /*001e*/ 	.short	(.L_808 - .L_807)
.L_807:
        /*0020*/ 	.word	0x00000000
        /*0024*/ 	.short	0x0000
        /*0026*/ 	.short	0x0000
        /*0028*/ 	.byte	0x00, 0xf0, 0xa1, 0x03


	//----- nvinfo : EIATTR_MAXREG_COUNT
	.align		4
.L_808:
        /*002c*/ 	.byte	0x03, 0x1b
        /*002e*/ 	.short	0x00ff


	//----- nvinfo : EIATTR_NUM_BARRIERS
	.align		4
        /*0030*/ 	.byte	0x02, 0x4c
        /*0032*/ 	.byte	0x01
	.zero		1


	//----- nvinfo : EIATTR_ANNOTATIONS
	.align		4
        /*0034*/ 	.byte	0x04, 0x55
        /*0036*/ 	.short	(.L_810 - .L_809)


	//   ....[0]....
.L_809:
        /*0038*/ 	.word	0x00000001
        /*003c*/ 	.byte	0x00, 0x09, 0x00, 0x00, 0x01, 0x00, 0x00, 0x00, 0x50, 0x5d, 0x00, 0x00


	//----- nvinfo : EIATTR_MERCURY_ISA_VERSION
	.align		4
.L_810:
        /*0048*/ 	.byte	0x03, 0x5f
        /*004a*/ 	.short	0x0000


	//----- nvinfo : EIATTR_COOP_GROUP_MASK_REGIDS
	.align		4
        /*004c*/ 	.byte	0x04, 0x29
        /*004e*/ 	.short	(.L_812 - .L_811)


	//   ....[0]....
.L_811:
        /*0050*/ 	.word	0xffffffff


	//   ....[1]....
        /*0054*/ 	.word	0xffffffff


	//   ....[2]....
        /*0058*/ 	.word	0xffffffff


	//   ....[3]....
        /*005c*/ 	.word	0xffffffff


	//   ....[4]....
        /*0060*/ 	.word	0xffffffff


	//   ....[5]....
        /*0064*/ 	.word	0xffffffff


	//   ....[6]....
        /*0068*/ 	.word	0xffffffff


	//   ....[7]....
        /*006c*/ 	.word	0xffffffff


	//   ....[8]....
        /*0070*/ 	.word	0xffffffff


	//   ....[9]....
        /*0074*/ 	.word	0xffffffff


	//   ....[10]....
        /*0078*/ 	.word	0xffffffff


	//   ....[11]....
        /*007c*/ 	.word	0xffffffff


	//   ....[12]....
        /*0080*/ 	.word	0xffffffff


	//   ....[13]....
        /*0084*/ 	.word	0xffffffff


	//   ....[14]....
        /*0088*/ 	.word	0xffffffff


	//   ....[15]....
        /*008c*/ 	.word	0xffffffff


	//   ....[16]....
        /*0090*/ 	.word	0xffffffff


	//   ....[17]....
        /*0094*/ 	.word	0xffffffff


	//   ....[18]....
        /*0098*/ 	.word	0xffffffff


	//   ....[19]....
        /*009c*/ 	.word	0xffffffff


	//   ....[20]....
        /*00a0*/ 	.word	0xffffffff


	//   ....[21]....
        /*00a4*/ 	.word	0xffffffff


	//   ....[22]....
        /*00a8*/ 	.word	0xffffffff


	//   ....[23]....
        /*00ac*/ 	.word	0xffffffff


	//   ....[24]....
        /*00b0*/ 	.word	0xffffffff


	//   ....[25]....
        /*00b4*/ 	.word	0xffffffff


	//   ....[26]....
        /*00b8*/ 	.word	0xffffffff


	//   ....[27]....
        /*00bc*/ 	.word	0xffffffff


	//----- nvinfo : EIATTR_COOP_GROUP_INSTR_OFFSETS
	.align		4
.L_812:
        /*00c0*/ 	.byte	0x04, 0x28
        /*00c2*/ 	.short	(.L_814 - .L_813)


	//   ....[0]....
.L_813:
        /*00c4*/ 	.word	0x000050d0


	//   ....[1]....
        /*00c8*/ 	.word	0x00005100


	//   ....[2]....
        /*00cc*/ 	.word	0x00005120


	//   ....[3]....
        /*00d0*/ 	.word	0x00005140


	//   ....[4]....
        /*00d4*/ 	.word	0x00005160


	//   ....[5]....
        /*00d8*/ 	.word	0x00005890


	//   ....[6]....
        /*00dc*/ 	.word	0x000058b0


	//   ....[7]....
        /*00e0*/ 	.word	0x000058d0


	//   ....[8]....
        /*00e4*/ 	.word	0x000058f0


	//   ....[9]....
        /*00e8*/ 	.word	0x00005910


	//   ....[10]....
        /*00ec*/ 	.word	0x00005a30


	//   ....[11]....
        /*00f0*/ 	.word	0x00005ab0


	//   ....[12]....
        /*00f4*/ 	.word	0x00005ac0


	//   ....[13]....
        /*00f8*/ 	.word	0x00005ad0


	//   ....[14]....
        /*00fc*/ 	.word	0x00005ba0


	//   ....[15]....
        /*0100*/ 	.word	0x00005c30


	//   ....[16]....
        /*0104*/ 	.word	0x00005c60


	//   ....[17]....
        /*0108*/ 	.word	0x00005ca0


	//   ....[18]....
        /*010c*/ 	.word	0x000078c0


	//   ....[19]....
        /*0110*/ 	.word	0x00007930


	//   ....[20]....
        /*0114*/ 	.word	0x000079a0


	//   ....[21]....
        /*0118*/ 	.word	0x00007a10


	//   ....[22]....
        /*011c*/ 	.word	0x00007a80


	//   ....[23]....
        /*0120*/ 	.word	0x000081f0


	//   ....[24]....
        /*0124*/ 	.word	0x00008250


	//   ....[25]....
        /*0128*/ 	.word	0x000082b0


	//   ....[26]....
        /*012c*/ 	.word	0x00008310


	//   ....[27]....
        /*0130*/ 	.word	0x00008370


	//----- nvinfo : EIATTR_EXIT_INSTR_OFFSETS
	.align		4
.L_814:
        /*0134*/ 	.byte	0x04, 0x1c
        /*0136*/ 	.short	(.L_816 - .L_815)


	//   ....[0]....
.L_815:
        /*0138*/ 	.word	0x000005f0


	//   ....[1]....
        /*013c*/ 	.word	0x00007860


	//----- nvinfo : EIATTR_MAX_THREADS
	.align		4
.L_816:
        /*0140*/ 	.byte	0x04, 0x05
        /*0142*/ 	.short	(.L_818 - .L_817)
.L_817:
        /*0144*/ 	.word	0x00000080
        /*0148*/ 	.word	0x00000001
        /*014c*/ 	.word	0x00000001


	//----- nvinfo : EIATTR_CRS_STACK_SIZE
	.align		4
.L_818:
        /*0150*/ 	.byte	0x04, 0x1e
        /*0152*/ 	.short	(.L_820 - .L_819)
.L_819:
        /*0154*/ 	.word	0x00000000
.L_820:


//--------------------- .nv.info._ZN10layer_norm31ln_parallel_residual_fwd_kernelINS_13Kernel_traitsI6__halfS2_S2_S2_fjLj7168ELj1ELj1ELj4ELj16ENS_18Kernel_traits_baseILj7168ES2_S2_S2_S2_fjLj128EEEEELb0ELb1ELb0EEEvNS_9FwdParamsE --------------------------
	.section	.nv.info._ZN10layer_norm31ln_parallel_residual_fwd_kernelINS_13Kernel_traitsI6__halfS2_S2_S2_fjLj7168ELj1ELj1ELj4ELj16ENS_18Kernel_traits_baseILj7168ES2_S2_S2_S2_fjLj128EEEEELb0ELb1ELb0EEEvNS_9FwdParamsE,"",@"SHT_CUDA_INFO"
	.sectionflags	@""
	.align	4


	//----- nvinfo : EIATTR_CUDA_API_VERSION
	.align		4
        /*0000*/ 	.byte	0x04, 0x37
        /*0002*/ 	.short	(.L_822 - .L_821)
.L_821:
        /*0004*/ 	.word	0x00000082


	//----- nvinfo : EIATTR_SW2861232_WAR
	.align		4
.L_822:
        /*0008*/ 	.byte	0x01, 0x35
	.zero		2


	//----- nvinfo : EIATTR_PARAM_CBANK
	.align		4
        /*000c*/ 	.byte	0x04, 0x0a
        /*000e*/ 	.short	(.L_824 - .L_823)
	.align		4
.L_823:
        /*0010*/ 	.word	index@(.nv.constant0._ZN10layer_norm31ln_parallel_residual_fwd_kernelINS_13Kernel_traitsI6__halfS2_S2_S2_fjLj7168ELj1ELj1ELj4ELj16ENS_18Kernel_traits_baseILj7168ES2_S2_S2_S2_fjLj128EEEEELb0ELb1ELb0EEEvNS_9FwdParamsE)
        /*0014*/ 	.short	0x0160
        /*0016*/ 	.short	0x00e8


	//----- nvinfo : EIATTR_CBANK_PARAM_SIZE
	.align		4
.L_824:
        /*0018*/ 	.byte	0x03, 0x19
        /*001a*/ 	.short	0x00e8


	//----- nvinfo : EIATTR_KPARAM_INFO
	.align		4
        /*001c*/ 	.byte	0x04, 0x17
        /*001e*/ 	.short	(.L_826 - .L_825)
.L_825:
        /*0020*/ 	.word	0x00000000
        /*0024*/ 	.short	0x0000
        /*0026*/ 	.short	0x0000
        /*0028*/ 	.byte	0x00, 0xf0, 0xa1, 0x03


	//----- nvinfo : EIATTR_MAXREG_COUNT
	.align		4
.L_826:
        /*002c*/ 	.byte	0x03, 0x1b
        /*002e*/ 	.short	0x00ff


	//----- nvinfo : EIATTR_NUM_BARRIERS
	.align		4
        /*0030*/ 	.byte	0x02, 0x4c
        /*0032*/ 	.byte	0x01
	.zero		1


	//----- nvinfo : EIATTR_MERCURY_ISA_VERSION
	.align		4
        /*0034*/ 	.byte	0x03, 0x5f
        /*0036*/ 	.short	0x0000


	//----- nvinfo : EIATTR_COOP_GROUP_MASK_REGIDS
	.align		4
        /*0038*/ 	.byte	0x04, 0x29
        /*003a*/ 	.short	(.L_828 - .L_827)


	//   ....[0]....
.L_827:
        /*003c*/ 	.word	0xffffffff


	//   ....[1]....
        /*0040*/ 	.word	0xffffffff


	//   ....[2]....
        /*0044*/ 	.word	0xffffffff


	//   ....[3]....
        /*0048*/ 	.word	0xffffffff


	//   ....[4]....
        /*004c*/ 	.word	0xffffffff


	//   ....[5]....
        /*0050*/ 	.word	0xffffffff


	//   ....[6]....
        /*0054*/ 	.word	0xffffffff


	//   ....[7]....
        /*0058*/ 	.word	0xffffffff


	//   ....[8]....
        /*005c*/ 	.word	0xffffffff


	//   ....[9]....
        /*0060*/ 	.word	0xffffffff


	//   ....[10]....
        /*0064*/ 	.word	0xffffffff


	//   ....[11]....
        /*0068*/ 	.word	0xffffffff


	//   ....[12]....
        /*006c*/ 	.word	0xffffffff


	//   ....[13]....
        /*0070*/ 	.word	0xffffffff


	//   ....[14]....
        /*0074*/ 	.word	0xffffffff


	//   ....[15]....
        /*0078*/ 	.word	0xffffffff


	//   ....[16]....
        /*007c*/ 	.word	0xffffffff


	//   ....[17]....
        /*0080*/ 	.word	0xffffffff


	//   ....[18]....
        /*0084*/ 	.word	0xffffffff


	//   ....[19]....
        /*0088*/ 	.word	0xffffffff


	//   ....[20]....
        /*008c*/ 	.word	0xffffffff


	//   ....[21]....
        /*0090*/ 	.word	0xffffffff


	//   ....[22]....
        /*0094*/ 	.word	0xffffffff


	//   ....[23]....
        /*0098*/ 	.word	0xffffffff


	//   ....[24]....
        /*009c*/ 	.word	0xffffffff


	//   ....[25]....
        /*00a0*/ 	.word	0xffffffff


	//   ....[26]....
        /*00a4*/ 	.word	0xffffffff


	//   ....[27]....
        /*00a8*/ 	.word	0xffffffff


	//----- nvinfo : EIATTR_COOP_GROUP_INSTR_OFFSETS
	.align		4
.L_828:
        /*00ac*/ 	.byte	0x04, 0x28
        /*00ae*/ 	.short	(.L_830 - .L_829)


	//   ....[0]....
.L_829:
        /*00b0*/ 	.word	0x000056e0


	//   ....[1]....
        /*00b4*/ 	.word	0x00005710


	//   ....[2]....
        /*00b8*/ 	.word	0x00005750


	//   ....[3]....
        /*00bc*/ 	.word	0x00005770


	//   ....[4]....
        /*00c0*/ 	.word	0x00005790


	//   ....[5]....
        /*00c4*/ 	.word	0x00005ee0


	//   ....[6]....
        /*00c8*/ 	.word	0x00005f00


	//   ....[7]....
        /*00cc*/ 	.word	0x00005f20


	//   ....[8]....
        /*00d0*/ 	.word	0x00005f40


	//   ....[9]....
        /*00d4*/ 	.word	0x00005f60


	//   ....[10]....
        /*00d8*/ 	.word	0x00006070


	//   ....[11]....
        /*00dc*/ 	.word	0x000060c0


	//   ....[12]....
        /*00e0*/ 	.word	0x000060f0


	//   ....[13]....
        /*00e4*/ 	.word	0x00006170


	//   ....[14]....
        /*00e8*/ 	.word	0x000061b0


	//   ....[15]....
        /*00ec*/ 	.word	0x00006270


	//   ....[16]....
        /*00f0*/ 	.word	0x00006280


	//   ....[17]....
        /*00f4*/ 	.word	0x000062f0


	//   ....[18]....
        /*00f8*/ 	.word	0x000073e0


	//   ....[19]....
        /*00fc*/ 	.word	0x00007450


	//   ....[20]....
        /*0100*/ 	.word	0x000074b0


	//   ....[21]....
        /*0104*/ 	.word	0x00007510


	//   ....[22]....
        /*0108*/ 	.word	0x00007570


	//   ....[23]....
        /*010c*/ 	.word	0x00007d20


	//   ....[24]....
        /*0110*/ 	.word	0x00007d80


	//   ....[25]....
        /*0114*/ 	.word	0x00007de0


	//   ....[26]....
        /*0118*/ 	.word	0x00007e40


	//   ....[27]....
        /*011c*/ 	.word	0x00007eb0


	//----- nvinfo : EIATTR_EXIT_INSTR_OFFSETS
	.align		4
.L_830:
        /*0120*/ 	.byte	0x04, 0x1c
        /*0122*/ 	.short	(.L_832 - .L_831)


	//   ....[0]....
.L_831:
        /*0124*/ 	.word	0x000007e0


	//   ....[1]....
        /*0128*/ 	.word	0x00007380


	//----- nvinfo : EIATTR_MAX_THREADS
	.align		4
.L_832:
        /*012c*/ 	.byte	0x04, 0x05
        /*012e*/ 	.short	(.L_834 - .L_833)
.L_833:
        /*0130*/ 	.word	0x00000080
        /*0134*/ 	.word	0x00000001
        /*0138*/ 	.word	0x00000001


	//----- nvinfo : EIATTR_CRS_STACK_SIZE
	.align		4
.L_834:
        /*013c*/ 	.byte	0x04, 0x1e
        /*013e*/ 	.short	(.L_836 - .L_835)
.L_835:
        /*0140*/ 	.word	0x00000000
.L_836:


//--------------------- .nv.info._ZN10layer_norm31ln_parallel_residual_fwd_kernelINS_13Kernel_traitsI6__halfS2_S2_S2_fjLj7168ELj1ELj1ELj4ELj16ENS_18Kernel_traits_baseILj7168ES2_S2_S2_S2_fjLj128EEEEELb0ELb1ELb1EEEvNS_9FwdParamsE --------------------------
	.section	.nv.info._ZN10layer_norm31ln_parallel_residual_fwd_kernelINS_13Kernel_traitsI6__halfS2_S2_S2_fjLj7168ELj1ELj1ELj4ELj16ENS_18Kernel_traits_baseILj7168ES2_S2_S2_S2_fjLj128EEEEELb0ELb1ELb1EEEvNS_9FwdParamsE,"",@"SHT_CUDA_INFO"
	.sectionflags	@""
	.align	4


	//----- nvinfo : EIATTR_CUDA_API_VERSION
	.align		4
        /*0000*/ 	.byte	0x04, 0x37
        /*0002*/ 	.short	(.L_838 - .L_837)
.L_837:
        /*0004*/ 	.word	0x00000082


	//----- nvinfo : EIATTR_SW2861232_WAR
	.align		4
.L_838:
        /*0008*/ 	.byte	0x01, 0x35
	.zero		2


	//----- nvinfo : EIATTR_PARAM_CBANK
	.align		4
        /*000c*/ 	.byte	0x04, 0x0a
        /*000e*/ 	.short	(.L_840 - .L_839)
	.align		4
.L_839:
        /*0010*/ 	.word	index@(.nv.constant0._ZN10layer_norm31ln_parallel_residual_fwd_kernelINS_13Kernel_traitsI6__halfS2_S2_S2_fjLj7168ELj1ELj1ELj4ELj16ENS_18Kernel_traits_baseILj7168ES2_S2_S2_S2_fjLj128EEEEELb0ELb1ELb1EEEvNS_9FwdParamsE)
        /*0014*/ 	.short	0x0160
        /*0016*/ 	.short	0x00e8


	//----- nvinfo : EIATTR_CBANK_PARAM_SIZE
	.align		4
.L_840:
        /*0018*/ 	.byte	0x03, 0x19
        /*001a*/ 	.short	0x00e8


	//----- nvinfo : EIATTR_KPARAM_INFO
	.align		4
        /*001c*/ 	.byte	0x04, 0x17
        /*001e*/ 	.short	(.L_842 - .L_841)
.L_841:
        /*0020*/ 	.word	0x00000000
        /*0024*/ 	.short	0x0000
        /*0026*/ 	.short	0x0000
        /*0028*/ 	.byte	0x00, 0xf0, 0xa1, 0x03


	//----- nvinfo : EIATTR_MAXREG_COUNT
	.align		4
.L_842:
        /*002c*/ 	.byte	0x03, 0x1b
        /*002e*/ 	.short	0x00ff


	//----- nvinfo : EIATTR_NUM_BARRIERS
	.align		4
        /*0030*/ 	.byte	0x02, 0x4c
        /*0032*/ 	.byte	0x01
	.zero		1


	//----- nvinfo : EIATTR_MERCURY_ISA_VERSION
	.align		4
        /*0034*/ 	.byte	0x03, 0x5f
        /*0036*/ 	.short	0x0000


	//----- nvinfo : EIATTR_COOP_GROUP_MASK_REGIDS
	.align		4
        /*0038*/ 	.byte	0x04, 0x29
        /*003a*/ 	.short	(.L_844 - .L_843)


	//   ....[0]....
.L_843:
        /*003c*/ 	.word	0xffffffff


	//   ....[1]....
        /*0040*/ 	.word	0xffffffff


	//   ....[2]....
        /*0044*/ 	.word	0xffffffff


	//   ....[3]....
        /*0048*/ 	.word	0xffffffff


	//   ....[4]....
        /*004c*/ 	.word	0xffffffff


	//   ....[5]....
        /*0050*/ 	.word	0xffffffff


	//   ....[6]....
        /*0054*/ 	.word	0xffffffff


	//   ....[7]....
        /*0058*/ 	.word	0xffffffff


	//   ....[8]....
        /*005c*/ 	.word	0xffffffff


	//   ....[9]....
        /*0060*/ 	.word	0xffffffff


	//   ....[10]....
        /*0064*/ 	.word	0xffffffff


	//   ....[11]....
        /*0068*/ 	.word	0xffffffff


	//   ....[12]....
        /*006c*/ 	.word	0xffffffff


	//   ....[13]....
        /*0070*/ 	.word	0xffffffff


	//   ....[14]....
        /*0074*/ 	.word	0xffffffff


	//   ....[15]....
        /*0078*/ 	.word	0xffffffff


	//   ....[16]....
        /*007c*/ 	.word	0xffffffff


	//   ....[17]....
        /*0080*/ 	.word	0xffffffff


	//   ....[18]....
        /*0084*/ 	.word	0xffffffff


	//   ....[19]....
        /*0088*/ 	.word	0xffffffff


	//   ....[20]....
        /*008c*/ 	.word	0xffffffff


	//   ....[21]....
        /*0090*/ 	.word	0xffffffff


	//   ....[22]....
        /*0094*/ 	.word	0xffffffff


	//   ....[23]....
        /*0098*/ 	.word	0xffffffff


	//   ....[24]....
        /*009c*/ 	.word	0xffffffff


	//   ....[25]....
        /*00a0*/ 	.word	0xffffffff


	//   ....[26]....
        /*00a4*/ 	.word	0xffffffff


	//   ....[27]....
        /*00a8*/ 	.word	0xffffffff


	//----- nvinfo : EIATTR_COOP_GROUP_INSTR_OFFSETS
	.align		4
.L_844:
        /*00ac*/ 	.byte	0x04, 0x28
        /*00ae*/ 	.short	(.L_846 - .L_845)


	//   ....[0]....
.L_845:
        /*00b0*/ 	.word	0x00004740


	//   ....[1]....
        /*00b4*/ 	.word	0x00004770


	//   ....[2]....
        /*00b8*/ 	.word	0x00004790


	//   ....[3]....
        /*00bc*/ 	.word	0x000047b0


	//   ....[4]....
        /*00c0*/ 	.word	0x000047d0


	//   ....[5]....
        /*00c4*/ 	.word	0x00004f00


	//   ....[6]....
        /*00c8*/ 	.word	0x00004f20


	//   ....[7]....
        /*00cc*/ 	.word	0x00004f40


	//   ....[8]....
        /*00d0*/ 	.word	0x00004f60


	//   ....[9]....
        /*00d4*/ 	.word	0x00004f80


	//   ....[10]....
        /*00d8*/ 	.word	0x000050a0


	//   ....[11]....
        /*00dc*/ 	.word	0x000050f0


	//   ....[12]....
        /*00e0*/ 	.word	0x00005110


	//   ....[13]....
        /*00e4*/ 	.word	0x00005130


	//   ....[14]....
        /*00e8*/ 	.word	0x000051f0


	//   ....[15]....
        /*00ec*/ 	.word	0x00005230


	//   ....[16]....
        /*00f0*/ 	.word	0x000052d0


	//   ....[17]....
        /*00f4*/ 	.word	0x00005300


	//   ....[18]....
        /*00f8*/ 	.word	0x00006500


	//   ....[19]....
        /*00fc*/ 	.word	0x00006570


	//   ....[20]....
        /*0100*/ 	.word	0x000065d0


	//   ....[21]....
        /*0104*/ 	.word	0x00006630


	//   ....[22]....
        /*0108*/ 	.word	0x00006690


	//   ....[23]....
        /*010c*/ 	.word	0x00006e00


	//   ....[24]....
        /*0110*/ 	.word	0x00006e60


	//   ....[25]....
        /*0114*/ 	.word	0x00006ec0


	//   ....[26]....
        /*0118*/ 	.word	0x00006f20


	//   ....[27]....
        /*011c*/ 	.word	0x00006f80


	//----- nvinfo : EIATTR_EXIT_INSTR_OFFSETS
	.align		4
.L_846:
        /*0120*/ 	.byte	0x04, 0x1c
        /*0122*/ 	.short	(.L_848 - .L_847)


	//   ....[0]....
.L_847:
        /*0124*/ 	.word	0x00000150


	//   ....[1]....
        /*0128*/ 	.word	0x000064b0


	//----- nvinfo : EIATTR_MAX_THREADS
	.align		4
.L_848:
        /*012c*/ 	.byte	0x04, 0x05
        /*012e*/ 	.short	(.L_850 - .L_849)
.L_849:
        /*0130*/ 	.word	0x00000080
        /*0134*/ 	.word	0x00000001
        /*0138*/ 	.word	0x00000001


	//----- nvinfo : EIATTR_CRS_STACK_SIZE
	.align		4
.L_850:
        /*013c*/ 	.byte	0x04, 0x1e
        /*013e*/ 	.short	(.L_852 - .L_851)
.L_851:
        /*0140*/ 	.word	0x00000000
.L_852:


//--------------------- .nv.info._ZN10layer_norm31ln_parallel_residual_fwd_kernelINS_13Kernel_traitsI6__halfS2_S2_S2_fjLj7168ELj1ELj1ELj4ELj16ENS_18Kernel_traits_baseILj7168ES2_S2_S2_S2_fjLj128EEEEELb1ELb0ELb0EEEvNS_9FwdParamsE --------------------------
	.section	.nv.info._ZN10layer_norm31ln_parallel_residual_fwd_kernelINS_13Kernel_traitsI6__halfS2_S2_S2_fjLj7168ELj1ELj1ELj4ELj16ENS_18Kernel_traits_baseILj7168ES2_S2_S2_S2_fjLj128EEEEELb1ELb0ELb0EEEvNS_9FwdParamsE,"",@"SHT_CUDA_INFO"
	.sectionflags	@""
	.align	4


	//----- nvinfo : EIATTR_CUDA_API_VERSION
	.align		4
        /*0000*/ 	.byte	0x04, 0x37
        /*0002*/ 	.short	(.L_854 - .L_853)
.L_853:
        /*0004*/ 	.word	0x00000082


	//----- nvinfo : EIATTR_SW2861232_WAR
	.align		4
.L_854:
        /*0008*/ 	.byte	0x01, 0x35
	.zero		2


	//----- nvinfo : EIATTR_PARAM_CBANK
	.align		4
        /*000c*/ 	.byte	0x04, 0x0a
        /*000e*/ 	.short	(.L_856 - .L_855)
	.align		4
.L_855:
        /*0010*/ 	.word	index@(.nv.constant0._ZN10layer_norm31ln_parallel_residual_fwd_kernelINS_13Kernel_traitsI6__halfS2_S2_S2_fjLj7168ELj1ELj1ELj4ELj16ENS_18Kernel_traits_baseILj7168ES2_S2_S2_S2_fjLj128EEEEELb1ELb0ELb0EEEvNS_9FwdParamsE)
        /*0014*/ 	.short	0x0160
        /*0016*/ 	.short	0x00e8


	//----- nvinfo : EIATTR_CBANK_PARAM_SIZE
	.align		4
.L_856:
        /*0018*/ 	.byte	0x03, 0x19
        /*001a*/ 	.short	0x00e8


	//----- nvinfo : EIATTR_KPARAM_INFO
	.align		4
        /*001c*/ 	.byte	0x04, 0x17
        /*001e*/ 	.short	(.L_858 - .L_857)
.L_857:
        /*0020*/ 	.word	0x00000000
        /*0024*/ 	.short	0x0000
        /*0026*/ 	.short	0x0000
        /*0028*/ 	.byte	0x00, 0xf0, 0xa1, 0x03


	//----- nvinfo : EIATTR_MAXREG_COUNT
	.align		4
.L_858:
        /*002c*/ 	.byte	0x03, 0x1b
        /*002e*/ 	.short	0x00ff


	//----- nvinfo : EIATTR_NUM_BARRIERS
	.align		4
        /*0030*/ 	.byte	0x02, 0x4c
        /*0032*/ 	.byte	0x01
	.zero		1


	//----- nvinfo : EIATTR_ANNOTATIONS
	.align		4
        /*0034*/ 	.byte	0x04, 0x55
        /*0036*/ 	.short	(.L_860 - .L_859)


	//   ....[0]....
.L_859:
        /* <DEDUP_REMOVED lines=91> */


	//----- nvinfo : EIATTR_MERCURY_ISA_VERSION
	.align		4
.L_860:
        /*05d8*/ 	.byte	0x03, 0x5f
        /*05da*/ 	.short	0x0000


	//----- nvinfo : EIATTR_COOP_GROUP_MASK_REGIDS
	.align		4
        /*05dc*/ 	.byte	0x04, 0x29
        /*05de*/ 	.short	(.L_862 - .L_861)


	//   ....[0]....
.L_861:
        /*05e0*/ 	.word	0xffffffff


	//   ....[1]....
        /*05e4*/ 	.word	0xffffffff


	//   ....[2]....
        /*05e8*/ 	.word	0xffffffff


	//   ....[3]....
        /*05ec*/ 	.word	0xffffffff


	//   ....[4]....
        /*05f0*/ 	.word	0xffffffff


	//   ....[5]....
        /*05f4*/ 	.word	0xffffffff


	//   ....[6]....
        /*05f8*/ 	.word	0xffffffff


	//   ....[7]....
        /*05fc*/ 	.word	0xffffffff


	//   ....[8]....
        /*0600*/ 	.word	0xffffffff


	//   ....[9]....
        /*0604*/ 	.word	0xffffffff


	//   ....[10]....
        /*0608*/ 	.word	0xffffffff


	//   ....[11]....
        /*060c*/ 	.word	0xffffffff


	//   ....[12]....
        /*0610*/ 	.word	0xffffffff


	//   ....[13]....
        /*0614*/ 	.word	0xffffffff


	//   ....[14]....
        /*0618*/ 	.word	0xffffffff


	//   ....[15]....
        /*061c*/ 	.word	0xffffffff


	//   ....[16]....
        /*0620*/ 	.word	0xffffffff


	//   ....[17]....
        /*0624*/ 	.word	0xffffffff


	//   ....[18]....
        /*0628*/ 	.word	0xffffffff


	//   ....[19]....
        /*062c*/ 	.word	0xffffffff


	//   ....[20]....
        /*0630*/ 	.word	0xffffffff


	//   ....[21]....
        /*0634*/ 	.word	0xffffffff


	//   ....[22]....
        /*0638*/ 	.word	0xffffffff


	//   ....[23]....
        /*063c*/ 	.word	0xffffffff


	//   ....[24]....
        /*0640*/ 	.word	0xffffffff


	//   ....[25]....
        /*0644*/ 	.word	0xffffffff


	//   ....[26]....
        /*0648*/ 	.word	0xffffffff


	//   ....[27]....
        /*064c*/ 	.word	0xffffffff


	//----- nvinfo : EIATTR_COOP_GROUP_INSTR_OFFSETS
	.align		4
.L_862:
        /*0650*/ 	.byte	0x04, 0x28
        /*0652*/ 	.short	(.L_864 - .L_863)


	//   ....[0]....
.L_863:
        /*0654*/ 	.word	0x0002b4e0


	//   ....[1]....
        /*0658*/ 	.word	0x0002b510


	//   ....[2]....
        /*065c*/ 	.word	0x0002b540


	//   ....[3]....
        /*0660*/ 	.word	0x0002b560


	//   ....[4]....
        /*0664*/ 	.word	0x0002b580


	//   ....[5]....
        /*0668*/ 	.word	0x0002bcc0


	//   ....[6]....
        /*066c*/ 	.word	0x0002bce0


	//   ....[7]....
        /*0670*/ 	.word	0x0002bd00


	//   ....[8]....
        /*0674*/ 	.word	0x0002bd20


	//   ....[9]....
        /*0678*/ 	.word	0x0002bd40


	//   ....[10]....
        /*067c*/ 	.word	0x0002be90


	//   ....[11]....
        /*0680*/ 	.word	0x0002beb0


	//   ....[12]....
        /*0684*/ 	.word	0x0002bf30


	//   ....[13]....
        /*0688*/ 	.word	0x0002bf90


	//   ....[14]....
        /*068c*/ 	.word	0x0002bfa0


	//   ....[15]....
        /*0690*/ 	.word	0x0002c040


	//   ....[16]....
        /*0694*/ 	.word	0x0002c080


	//   ....[17]....
        /*0698*/ 	.word	0x0002c0b0


	//   ....[18]....
        /*069c*/ 	.word	0x0002df40


	//   ....[19]....
        /*06a0*/ 	.word	0x0002dfb0


	//   ....[20]....
        /*06a4*/ 	.word	0x0002e020


	//   ....[21]....
        /*06a8*/ 	.word	0x0002e090


	//   ....[22]....
        /*06ac*/ 	.word	0x0002e100


	//   ....[23]....
        /*06b0*/ 	.word	0x0002e890


	//   ....[24]....
        /*06b4*/ 	.word	0x0002e8f0


	//   ....[25]....
        /*06b8*/ 	.word	0x0002e950


	//   ....[26]....
        /*06bc*/ 	.word	0x0002e9b0


	//   ....[27]....
        /*06c0*/ 	.word	0x0002ea10


	//----- nvinfo : EIATTR_EXIT_INSTR_OFFSETS
	.align		4
.L_864:
        /*06c4*/ 	.byte	0x04, 0x1c
        /*06c6*/ 	.short	(.L_866 - .L_865)


	//   ....[0]....
.L_865:
        /*06c8*/ 	.word	0x000011f0


	//   ....[1]....
        /*06cc*/ 	.word	0x0002dee0


	//----- nvinfo : EIATTR_MAX_THREADS
	.align		4
.L_866:
        /*06d0*/ 	.byte	0x04, 0x05
        /*06d2*/ 	.short	(.L_868 - .L_867)
.L_867:
        /*06d4*/ 	.word	0x00000080
        /*06d8*/ 	.word	0x00000001
        /*06dc*/ 	.word	0x00000001


	//----- nvinfo : EIATTR_CRS_STACK_SIZE
	.align		4
.L_868:
        /*06e0*/ 	.byte	0x04, 0x1e
        /*06e2*/ 	.short	(.L_870 - .L_869)
.L_869:
        /*06e4*/ 	.word	0x00000000
.L_870:


//--------------------- .nv.info._ZN10layer_norm31ln_parallel_residual_fwd_kernelINS_13Kernel_traitsI6__halfS2_S2_S2_fjLj7168ELj1ELj1ELj4ELj16ENS_18Kernel_traits_baseILj7168ES2_S2_S2_S2_fjLj128EEEEELb1ELb0ELb1EEEvNS_9FwdParamsE --------------------------
	.section	.nv.info._ZN10layer_norm31ln_parallel_residual_fwd_kernelINS_13Kernel_traitsI6__halfS2_S2_S2_fjLj7168ELj1ELj1ELj4ELj16ENS_18Kernel_traits_baseILj7168ES2_S2_S2_S2_fjLj128EEEEELb1ELb0ELb1EEEvNS_9FwdParamsE,"",@"SHT_CUDA_INFO"
	.sectionflags	@""
	.align	4


	//----- nvinfo : EIATTR_CUDA_API_VERSION
	.align		4
        /*0000*/ 	.byte	0x04, 0x37
        /*0002*/ 	.short	(.L_872 - .L_871)
.L_871:
        /*0004*/ 	.word	0x00000082


	//----- nvinfo : EIATTR_SW2861232_WAR
	.align		4
.L_872:
        /*0008*/ 	.byte	0x01, 0x35
	.zero		2


	//----- nvinfo : EIATTR_PARAM_CBANK
	.align		4
        /*000c*/ 	.byte	0x04, 0x0a
        /*000e*/ 	.short	(.L_874 - .L_873)
	.align		4
.L_873:
        /*0010*/ 	.word	index@(.nv.constant0._ZN10layer_norm31ln_parallel_residual_fwd_kernelINS_13Kernel_traitsI6__halfS2_S2_S2_fjLj7168ELj1ELj1ELj4ELj16ENS_18Kernel_traits_baseILj7168ES2_S2_S2_S2_fjLj128EEEEELb1ELb0ELb1EEEvNS_9FwdParamsE)
        /*0014*/ 	.short	0x0160
        /*0016*/ 	.short	0x00e8


	//----- nvinfo : EIATTR_CBANK_PARAM_SIZE
	.align		4
.L_874:
        /*0018*/ 	.byte	0x03, 0x19
        /*001a*/ 	.short	0x00e8


	//----- nvinfo : EIATTR_KPARAM_INFO
	.align		4
        /*001c*/ 	.byte	0x04, 0x17
        /*001e*/ 	.short	(.L_876 - .L_875)
.L_875:
        /*0020*/ 	.word	0x00000000
        /*0024*/ 	.short	0x0000
        /*0026*/ 	.short	0x0000
        /*0028*/ 	.byte	0x00, 0xf0, 0xa1, 0x03


	//----- nvinfo : EIATTR_MAXREG_COUNT
	.align		4
.L_876:
        /*002c*/ 	.byte	0x03, 0x1b
        /*002e*/ 	.short	0x00ff


	//----- nvinfo : EIATTR_NUM_BARRIERS
	.align		4
        /*0030*/ 	.byte	0x02, 0x4c
        /*0032*/ 	.byte	0x01
	.zero		1


	//----- nvinfo : EIATTR_ANNOTATIONS
	.align		4
        /*0034*/ 	.byte	0x04, 0x55
        /*0036*/ 	.short	(.L_878 - .L_877)


	//   ....[0]....
.L_877:
        /* <DEDUP_REMOVED lines=17> */


	//----- nvinfo : EIATTR_MERCURY_ISA_VERSION
	.align		4
.L_878:
        /*0138*/ 	.byte	0x03, 0x5f
        /*013a*/ 	.short	0x0000


	//----- nvinfo : EIATTR_COOP_GROUP_MASK_REGIDS
	.align		4
        /*013c*/ 	.byte	0x04, 0x29
        /*013e*/ 	.short	(.L_880 - .L_879)


	//   ....[0]....
.L_879:
        /*0140*/ 	.word	0xffffffff


	//   ....[1]....
        /*0144*/ 	.word	0xffffffff


	//   ....[2]....
        /*0148*/ 	.word	0xffffffff


	//   ....[3]....
        /*014c*/ 	.word	0xffffffff


	//   ....[4]....
        /*0150*/ 	.word	0xffffffff


	//   ....[5]....
        /*0154*/ 	.word	0xffffffff


	//   ....[6]....
        /*0158*/ 	.word	0xffffffff


	//   ....[7]....
        /*015c*/ 	.word	0xffffffff


	//   ....[8]....
        /*0160*/ 	.word	0xffffffff


	//   ....[9]....
        /*0164*/ 	.word	0xffffffff


	//   ....[10]....
        /*0168*/ 	.word	0xffffffff


	//   ....[11]....
        /*016c*/ 	.word	0xffffffff


	//   ....[12]....
        /*0170*/ 	.word	0xffffffff


	//   ....[13]....
        /*0174*/ 	.word	0xffffffff


	//   ....[14]....
        /*0178*/ 	.word	0xffffffff


	//   ....[15]....
        /*017c*/ 	.word	0xffffffff


	//   ....[16]....
        /*0180*/ 	.word	0xffffffff


	//   ....[17]....
        /*0184*/ 	.word	0xffffffff


	//   ....[18]....
        /*0188*/ 	.word	0xffffffff


	//   ....[19]....
        /*018c*/ 	.word	0xffffffff


	//   ....[20]....
        /*0190*/ 	.word	0xffffffff


	//   ....[21]....
        /*0194*/ 	.word	0xffffffff


	//   ....[22]....
        /*0198*/ 	.word	0xffffffff


	//   ....[23]....
        /*019c*/ 	.word	0xffffffff


	//   ....[24]....
        /*01a0*/ 	.word	0xffffffff


	//   ....[25]....
        /*01a4*/ 	.word	0xffffffff


	//   ....[26]....
        /*01a8*/ 	.word	0xffffffff


	//   ....[27]....
        /*01ac*/ 	.word	0xffffffff


	//----- nvinfo : EIATTR_COOP_GROUP_INSTR_OFFSETS
	.align		4
.L_880:
        /*01b0*/ 	.byte	0x04, 0x28
        /*01b2*/ 	.short	(.L_882 - .L_881)


	//   ....[0]....
.L_881:
        /*01b4*/ 	.word	0x00029c70


	//   ....[1]....
        /*01b8*/ 	.word	0x00029ca0


	//   ....[2]....
        /*01bc*/ 	.word	0x00029cc0


	//   ....[3]....
        /*01c0*/ 	.word	0x00029ce0


	//   ....[4]....
        /*01c4*/ 	.word	0x00029d00


	//   ....[5]....
        /*01c8*/ 	.word	0x0002a430


	//   ....[6]....
        /*01cc*/ 	.word	0x0002a450


	//   ....[7]....
        /*01d0*/ 	.word	0x0002a470


	//   ....[8]....
        /*01d4*/ 	.word	0x0002a490


	//   ....[9]....
        /*01d8*/ 	.word	0x0002a4b0


	//   ....[10]....
        /*01dc*/ 	.word	0x0002a5d0


	//   ....[11]....
        /*01e0*/ 	.word	0x0002a5f0


	//   ....[12]....
        /*01e4*/ 	.word	0x0002a680


	//   ....[13]....
        /*01e8*/ 	.word	0x0002a6e0


	//   ....[14]....
        /*01ec*/ 	.word	0x0002a6f0


	//   ....[15]....
        /*01f0*/ 	.word	0x0002a780


	//   ....[16]....
        /*01f4*/ 	.word	0x0002a7d0


	//   ....[17]....
        /*01f8*/ 	.word	0x0002a810


	//   ....[18]....
        /*01fc*/ 	.word	0x0002c5f0


	//   ....[19]....
        /*0200*/ 	.word	0x0002c660


	//   ....[20]....
        /*0204*/ 	.word	0x0002c6d0


	//   ....[21]....
        /*0208*/ 	.word	0x0002c740


	//   ....[22]....
        /*020c*/ 	.word	0x0002c7b0


	//   ....[23]....
        /*0210*/ 	.word	0x0002cf20


	//   ....[24]....
        /*0214*/ 	.word	0x0002cf80


	//   ....[25]....
        /*0218*/ 	.word	0x0002cfe0


	//   ....[26]....
        /*021c*/ 	.word	0x0002d040


	//   ....[27]....
        /*0220*/ 	.word	0x0002d0a0


	//----- nvinfo : EIATTR_EXIT_INSTR_OFFSETS
	.align		4
.L_882:
        /*0224*/ 	.byte	0x04, 0x1c
        /*0226*/ 	.short	(.L_884 - .L_883)


	//   ....[0]....
.L_883:
        /*0228*/ 	.word	0x000009a0


	//   ....[1]....
        /*022c*/ 	.word	0x0002c590


	//----- nvinfo : EIATTR_MAX_THREADS
	.align		4
.L_884:
        /*0230*/ 	.byte	0x04, 0x05
        /*0232*/ 	.short	(.L_886 - .L_885)
.L_885:
        /*0234*/ 	.word	0x00000080
        /*0238*/ 	.word	0x00000001
        /*023c*/ 	.word	0x00000001


	//----- nvinfo : EIATTR_CRS_STACK_SIZE
	.align		4
.L_886:
        /*0240*/ 	.byte	0x04, 0x1e
        /*0242*/ 	.short	(.L_888 - .L_887)
.L_887:
        /*0244*/ 	.word	0x00000000
.L_888:


//--------------------- .nv.info._ZN10layer_norm31ln_parallel_residual_fwd_kernelINS_13Kernel_traitsI6__halfS2_S2_S2_fjLj7168ELj1ELj1ELj4ELj16ENS_18Kernel_traits_baseILj7168ES2_S2_S2_S2_fjLj128EEEEELb1ELb1ELb0EEEvNS_9FwdParamsE --------------------------
	.section	.nv.info._ZN10layer_norm31ln_parallel_residual_fwd_kernelINS_13Kernel_traitsI6__halfS2_S2_S2_fjLj7168ELj1ELj1ELj4ELj16ENS_18Kernel_traits_baseILj7168ES2_S2_S2_S2_fjLj128EEEEELb1ELb1ELb0EEEvNS_9FwdParamsE,"",@"SHT_CUDA_INFO"
	.sectionflags	@""
	.align	4


	//----- nvinfo : EIATTR_CUDA_API_VERSION
	.align		4
        /*0000*/ 	.byte	0x04, 0x37
        /*0002*/ 	.short	(.L_890 - .L_889)
.L_889:
        /*0004*/ 	.word	0x00000082


	//----- nvinfo : EIATTR_SW2861232_WAR
	.align		4
.L_890:
        /*0008*/ 	.byte	0x01, 0x35
	.zero		2


	//----- nvinfo : EIATTR_PARAM_CBANK
	.align		4
        /*000c*/ 	.byte	0x04, 0x0a
        /*000e*/ 	.short	(.L_892 - .L_891)
	.align		4
.L_891:
        /*0010*/ 	.word	index@(.nv.constant0._ZN10layer_norm31ln_parallel_residual_fwd_kernelINS_13Kernel_traitsI6__halfS2_S2_S2_fjLj7168ELj1ELj1ELj4ELj16ENS_18Kernel_traits_baseILj7168ES2_S2_S2_S2_fjLj128EEEEELb1ELb1ELb0EEEvNS_9FwdParamsE)
        /*0014*/ 	.short	0x0160
        /*0016*/ 	.short	0x00e8


	//----- nvinfo : EIATTR_CBANK_PARAM_SIZE
	.align		4
.L_892:
        /*0018*/ 	.byte	0x03, 0x19
        /*001a*/ 	.short	0x00e8


	//----- nvinfo : EIATTR_KPARAM_INFO
	.align		4
        /*001c*/ 	.byte	0x04, 0x17
        /*001e*/ 	.short	(.L_894 - .L_893)
.L_893:
        /*0020*/ 	.word	0x00000000
        /*0024*/ 	.short	0x0000
        /*0026*/ 	.short	0x0000
        /*0028*/ 	.byte	0x00, 0xf0, 0xa1, 0x03


	//----- nvinfo : EIATTR_MAXREG_COUNT
	.align		4
.L_894:
        /*002c*/ 	.byte	0x03, 0x1b
        /*002e*/ 	.short	0x00ff


	//----- nvinfo : EIATTR_NUM_BARRIERS
	.align		4
        /*0030*/ 	.byte	0x02, 0x4c
        /*0032*/ 	.byte	0x01
	.zero		1


	//----- nvinfo : EIATTR_MERCURY_ISA_VERSION
	.align		4
        /*0034*/ 	.byte	0x03, 0x5f
        /*0036*/ 	.short	0x0000


	//----- nvinfo : EIATTR_COOP_GROUP_MASK_REGIDS
	.align		4
        /*0038*/ 	.byte	0x04, 0x29
        /*003a*/ 	.short	(.L_896 - .L_895)


	//   ....[0]....
.L_895:
        /*003c*/ 	.word	0xffffffff


	//   ....[1]....
        /*0040*/ 	.word	0xffffffff


	//   ....[2]....
        /*0044*/ 	.word	0xffffffff


	//   ....[3]....
        /*0048*/ 	.word	0xffffffff


	//   ....[4]....
        /*004c*/ 	.word	0xffffffff


	//   ....[5]....
        /*0050*/ 	.word	0xffffffff


	//   ....[6]....
        /*0054*/ 	.word	0xffffffff


	//   ....[7]....
        /*0058*/ 	.word	0xffffffff


	//   ....[8]....
        /*005c*/ 	.word	0xffffffff


	//   ....[9]....
        /*0060*/ 	.word	0xffffffff


	//   ....[10]....
        /*0064*/ 	.word	0xffffffff


	//   ....[11]....
        /*0068*/ 	.word	0xffffffff


	//   ....[12]....
        /*006c*/ 	.word	0xffffffff


	//   ....[13]....
        /*0070*/ 	.word	0xffffffff


	//   ....[14]....
        /*0074*/ 	.word	0xffffffff


	//   ....[15]....
        /*0078*/ 	.word	0xffffffff


	//   ....[16]....
        /*007c*/ 	.word	0xffffffff


	//   ....[17]....
        /*0080*/ 	.word	0xffffffff


	//   ....[18]....
        /*0084*/ 	.word	0xffffffff


	//   ....[19]....
        /*0088*/ 	.word	0xffffffff


	//   ....[20]....
        /*008c*/ 	.word	0xffffffff


	//   ....[21]....
        /*0090*/ 	.word	0xffffffff


	//   ....[22]....
        /*0094*/ 	.word	0xffffffff


	//   ....[23]....
        /*0098*/ 	.word	0xffffffff


	//   ....[24]....
        /*009c*/ 	.word	0xffffffff


	//   ....[25]....
        /*00a0*/ 	.word	0xffffffff


	//   ....[26]....
        /*00a4*/ 	.word	0xffffffff


	//   ....[27]....
        /*00a8*/ 	.word	0xffffffff


	//----- nvinfo : EIATTR_COOP_GROUP_INSTR_OFFSETS
	.align		4
.L_896:
        /*00ac*/ 	.byte	0x04, 0x28
        /*00ae*/ 	.short	(.L_898 - .L_897)


	//   ....[0]....
.L_897:
        /*00b0*/ 	.word	0x00029cf0


	//   ....[1]....
        /*00b4*/ 	.word	0x00029d20


	//   ....[2]....
        /*00b8*/ 	.word	0x00029d50


	//   ....[3]....
        /*00bc*/ 	.word	0x00029d70


	//   ....[4]....
        /*00c0*/ 	.word	0x00029d90


	//   ....[5]....
        /*00c4*/ 	.word	0x0002a4d0


	//   ....[6]....
        /*00c8*/ 	.word	0x0002a4f0


	//   ....[7]....
        /*00cc*/ 	.word	0x0002a510


	//   ....[8]....
        /*00d0*/ 	.word	0x0002a530


	//   ....[9]....
        /*00d4*/ 	.word	0x0002a550


	//   ....[10]....
        /*00d8*/ 	.word	0x0002a670


	//   ....[11]....
        /*00dc*/ 	.word	0x0002a6c0


	//   ....[12]....
        /*00e0*/ 	.word	0x0002a6f0


	//   ....[13]....
        /*00e4*/ 	.word	0x0002a790


	//   ....[14]....
        /*00e8*/ 	.word	0x0002a820


	//   ....[15]....
        /*00ec*/ 	.word	0x0002a870


	//   ....[16]....
        /*00f0*/ 	.word	0x0002a8d0


	//   ....[17]....
        /*00f4*/ 	.word	0x0002a900


	//   ....[18]....
        /*00f8*/ 	.word	0x0002b9e0


	//   ....[19]....
        /*00fc*/ 	.word	0x0002ba50


	//   ....[20]....
        /*0100*/ 	.word	0x0002bab0


	//   ....[21]....
        /*0104*/ 	.word	0x0002bb10


	//   ....[22]....
        /*0108*/ 	.word	0x0002bb70


	//   ....[23]....
        /*010c*/ 	.word	0x0002c300


	//   ....[24]....
        /*0110*/ 	.word	0x0002c360


	//   ....[25]....
        /*0114*/ 	.word	0x0002c3c0


	//   ....[26]....
        /*0118*/ 	.word	0x0002c420


	//   ....[27]....
        /*011c*/ 	.word	0x0002c490


	//----- nvinfo : EIATTR_EXIT_INSTR_OFFSETS
	.align		4
.L_898:
        /*0120*/ 	.byte	0x04, 0x1c
        /*0122*/ 	.short	(.L_900 - .L_899)


	//   ....[0]....
.L_899:
        /*0124*/ 	.word	0x00000ca0


	//   ....[1]....
        /*0128*/ 	.word	0x0002b980


	//----- nvinfo : EIATTR_MAX_THREADS
	.align		4
.L_900:
        /*012c*/ 	.byte	0x04, 0x05
        /*012e*/ 	.short	(.L_902 - .L_901)
.L_901:
        /*0130*/ 	.word	0x00000080
        /*0134*/ 	.word	0x00000001
        /*0138*/ 	.word	0x00000001


	//----- nvinfo : EIATTR_CRS_STACK_SIZE
	.align		4
.L_902:
        /*013c*/ 	.byte	0x04, 0x1e
        /*013e*/ 	.short	(.L_904 - .L_903)
.L_903:
        /*0140*/ 	.word	0x00000000
.L_904:


//--------------------- .nv.info._ZN10layer_norm31ln_parallel_residual_fwd_kernelINS_13Kernel_traitsI6__halfS2_S2_S2_fjLj7168ELj1ELj1ELj4ELj16ENS_18Kernel_traits_baseILj7168ES2_S2_S2_S2_fjLj128EEEEELb1ELb1ELb1EEEvNS_9FwdParamsE --------------------------
	.section	.nv.info._ZN10layer_norm31ln_parallel_residual_fwd_kernelINS_13Kernel_traitsI6__halfS2_S2_S2_fjLj7168ELj1ELj1ELj4ELj16ENS_18Kernel_traits_baseILj7168ES2_S2_S2_S2_fjLj128EEEEELb1ELb1ELb1EEEvNS_9FwdParamsE,"",@"SHT_CUDA_INFO"
	.sectionflags	@""
	.align	4


	//----- nvinfo : EIATTR_CUDA_API_VERSION
	.align		4
        /*0000*/ 	.byte	0x04, 0x37
        /*0002*/ 	.short	(.L_906 - .L_905)
.L_905:
        /*0004*/ 	.word	0x00000082


	//----- nvinfo : EIATTR_SW2861232_WAR
	.align		4
.L_906:
        /*0008*/ 	.byte	0x01, 0x35
	.zero		2


	//----- nvinfo : EIATTR_PARAM_CBANK
	.align		4
        /*000c*/ 	.byte	0x04, 0x0a
        /*000e*/ 	.short	(.L_908 - .L_907)
	.align		4
.L_907:
        /*0010*/ 	.word	index@(.nv.constant0._ZN10layer_norm31ln_parallel_residual_fwd_kernelINS_13Kernel_traitsI6__halfS2_S2_S2_fjLj7168ELj1ELj1ELj4ELj16ENS_18Kernel_traits_baseILj7168ES2_S2_S2_S2_fjLj128EEEEELb1ELb1ELb1EEEvNS_9FwdParamsE)
        /*0014*/ 	.short	0x0160
        /*0016*/ 	.short	0x00e8


	//----- nvinfo : EIATTR_CBANK_PARAM_SIZE
	.align		4
.L_908:
        /*0018*/ 	.byte	0x03, 0x19
        /*001a*/ 	.short	0x00e8


	//----- nvinfo : EIATTR_KPARAM_INFO
	.align		4
        /*001c*/ 	.byte	0x04, 0x17
        /*001e*/ 	.short	(.L_910 - .L_909)
.L_909:
        /*0020*/ 	.word	0x00000000
        /*0024*/ 	.short	0x0000
        /*0026*/ 	.short	0x0000
        /*0028*/ 	.byte	0x00, 0xf0, 0xa1, 0x03


	//----- nvinfo : EIATTR_MAXREG_COUNT
	.align		4
.L_910:
        /*002c*/ 	.byte	0x03, 0x1b
        /*002e*/ 	.short	0x00ff


	//----- nvinfo : EIATTR_NUM_BARRIERS
	.align		4
        /*0030*/ 	.byte	0x02, 0x4c
        /*0032*/ 	.byte	0x01
	.zero		1


	//----- nvinfo : EIATTR_MERCURY_ISA_VERSION
	.align		4
        /*0034*/ 	.byte	0x03, 0x5f
        /*0036*/ 	.short	0x0000


	//----- nvinfo : EIATTR_COOP_GROUP_MASK_REGIDS
	.align		4
        /*0038*/ 	.byte	0x04, 0x29
        /*003a*/ 	.short	(.L_912 - .L_911)


	//   ....[0]....
.L_911:
        /*003c*/ 	.word	0xffffffff


	//   ....[1]....
        /*0040*/ 	.word	0xffffffff


	//   ....[2]....
        /*0044*/ 	.word	0xffffffff


	//   ....[3]....
        /*0048*/ 	.word	0xffffffff


	//   ....[4]....
        /*004c*/ 	.word	0xffffffff


	//   ....[5]....
        /*0050*/ 	.word	0xffffffff


	//   ....[6]....
        /*0054*/ 	.word	0xffffffff


	//   ....[7]....
        /*0058*/ 	.word	0xffffffff


	//   ....[8]....
        /*005c*/ 	.word	0xffffffff


	//   ....[9]....
        /*0060*/ 	.word	0xffffffff


	//   ....[10]....
        /*0064*/ 	.word	0xffffffff


	//   ....[11]....
        /*0068*/ 	.word	0xffffffff


	//   ....[12]....
        /*006c*/ 	.word	0xffffffff


	//   ....[13]....
        /*0070*/ 	.word	0xffffffff


	//   ....[14]....
        /*0074*/ 	.word	0xffffffff


	//   ....[15]....
        /*0078*/ 	.word	0xffffffff


	//   ....[16]....
        /*007c*/ 	.word	0xffffffff


	//   ....[17]....
        /*0080*/ 	.word	0xffffffff


	//   ....[18]....
        /*0084*/ 	.word	0xffffffff


	//   ....[19]....
        /*0088*/ 	.word	0xffffffff


	//   ....[20]....
        /*008c*/ 	.word	0xffffffff


	//   ....[21]....
        /*0090*/ 	.word	0xffffffff


	//   ....[22]....
        /*0094*/ 	.word	0xffffffff


	//   ....[23]....
        /*0098*/ 	.word	0xffffffff


	//   ....[24]....
        /*009c*/ 	.word	0xffffffff


	//   ....[25]....
        /*00a0*/ 	.word	0xffffffff


	//   ....[26]....
        /*00a4*/ 	.word	0xffffffff


	//   ....[27]....
        /*00a8*/ 	.word	0xffffffff


	//----- nvinfo : EIATTR_COOP_GROUP_INSTR_OFFSETS
	.align		4
.L_912:
        /*00ac*/ 	.byte	0x04, 0x28
        /*00ae*/ 	.short	(.L_914 - .L_913)


	//   ....[0]....
.L_913:
        /*00b0*/ 	.word	0x00028760


	//   ....[1]....
        /*00b4*/ 	.word	0x00028790


	//   ....[2]....
        /*00b8*/ 	.word	0x000287b0


	//   ....[3]....
        /*00bc*/ 	.word	0x000287d0


	//   ....[4]....
        /*00c0*/ 	.word	0x000287f0


	//   ....[5]....
        /*00c4*/ 	.word	0x00028f20


	//   ....[6]....
        /*00c8*/ 	.word	0x00028f40


	//   ....[7]....
        /*00cc*/ 	.word	0x00028f60


	//   ....[8]....
        /*00d0*/ 	.word	0x00028f80


	//   ....[9]....
        /*00d4*/ 	.word	0x00028fa0


	//   ....[10]....
        /*00d8*/ 	.word	0x000290f0


	//   ....[11]....
        /*00dc*/ 	.word	0x00029160


	//   ....[12]....
        /*00e0*/ 	.word	0x00029190


	//   ....[13]....
        /*00e4*/ 	.word	0x000291a0


	//   ....[14]....
        /*00e8*/ 	.word	0x00029220


	//   ....[15]....
        /*00ec*/ 	.word	0x00029280


	//   ....[16]....
        /*00f0*/ 	.word	0x00029380


	//   ....[17]....
        /*00f4*/ 	.word	0x000293a0


	//   ....[18]....
        /*00f8*/ 	.word	0x0002a580


	//   ....[19]....
        /*00fc*/ 	.word	0x0002a5f0


	//   ....[20]....
        /*0100*/ 	.word	0x0002a650


	//   ....[21]....
        /*0104*/ 	.word	0x0002a6b0


	//   ....[22]....
        /*0108*/ 	.word	0x0002a710


	//   ....[23]....
        /*010c*/ 	.word	0x0002ae80


	//   ....[24]....
        /*0110*/ 	.word	0x0002aee0


	//   ....[25]....
        /*0114*/ 	.word	0x0002af40


	//   ....[26]....
        /*0118*/ 	.word	0x0002afa0


	//   ....[27]....
        /*011c*/ 	.word	0x0002b000


	//----- nvinfo : EIATTR_EXIT_INSTR_OFFSETS
	.align		4
.L_914:
        /*0120*/ 	.byte	0x04, 0x1c
        /*0122*/ 	.short	(.L_916 - .L_915)


	//   ....[0]....
.L_915:
        /*0124*/ 	.word	0x000001e0


	//   ....[1]....
        /*0128*/ 	.word	0x0002a530


	//----- nvinfo : EIATTR_MAX_THREADS
	.align		4
.L_916:
        /*012c*/ 	.byte	0x04, 0x05
        /*012e*/ 	.short	(.L_918 - .L_917)
.L_917:
        /*0130*/ 	.word	0x00000080
        /*0134*/ 	.word	0x00000001
        /*0138*/ 	.word	0x00000001


	//----- nvinfo : EIATTR_CRS_STACK_SIZE
	.align		4
.L_918:
        /*013c*/ 	.byte	0x04, 0x1e
        /*013e*/ 	.short	(.L_920 - .L_919)
.L_919:
        /*0140*/ 	.word	0x00000000
.L_920:


//--------------------- .nv.info._ZN10layer_norm31ln_parallel_residual_fwd_kernelINS_13Kernel_traitsIf13__nv_bfloat16S2_S2_fjLj7168ELj1ELj1ELj4ELj16ENS_18Kernel_traits_baseILj7168EfS2_S2_S2_fjLj128EEEEELb0ELb0ELb0EEEvNS_9FwdParamsE --------------------------
	.section	.nv.info._ZN10layer_norm31ln_parallel_residual_fwd_kernelINS_13Kernel_traitsIf13__nv_bfloat16S2_S2_fjLj7168ELj1ELj1ELj4ELj16ENS_18Kernel_traits_baseILj7168EfS2_S2_S2_fjLj128EEEEELb0ELb0ELb0EEEvNS_9FwdParamsE,"",@"SHT_CUDA_INFO"
	.sectionflags	@""
	.align	4


	//----- nvinfo : EIATTR_CUDA_API_VERSION
	.align		4
        /*0000*/ 	.byte	0x04, 0x37
        /*0002*/ 	.short	(.L_922 - .L_921)
.L_921:
        /*0004*/ 	.word	0x00000082


	//----- nvinfo : EIATTR_SW2861232_WAR
	.align		4
.L_922:
        /*0008*/ 	.byte	0x01, 0x35
	.zero		2


	//----- nvinfo : EIATTR_PARAM_CBANK
	.align		4
        /*000c*/ 	.byte	0x04, 0x0a
        /*000e*/ 	.short	(.L_924 - .L_923)
	.align		4
.L_923:
        /*0010*/ 	.word	index@(.nv.constant0._ZN10layer_norm31ln_parallel_residual_fwd_kernelINS_13Kernel_traitsIf13__nv_bfloat16S2_S2_fjLj7168ELj1ELj1ELj4ELj16ENS_18Kernel_traits_baseILj7168EfS2_S2_S2_fjLj128EEEEELb0ELb0ELb0EEEvNS_9FwdParamsE)
        /*0014*/ 	.short	0x0160
        /*0016*/ 	.short	0x00e8


	//----- nvinfo : EIATTR_CBANK_PARAM_SIZE
	.align		4
.L_924:
        /*0018*/ 	.byte	0x03, 0x19
        /*001a*/ 	.short	0x00e8


	//----- nvinfo : EIATTR_KPARAM_INFO
	.align		4
        /*001c*/ 	.byte	0x04, 0x17
        /*001e*/ 	.short	(.L_926 - .L_925)
.L_925:
        /*0020*/ 	.word	0x00000000
        /*0024*/ 	.short	0x0000
        /*0026*/ 	.short	0x0000
        /*0028*/ 	.byte	0x00, 0xf0, 0xa1, 0x03


	//----- nvinfo : EIATTR_MAXREG_COUNT
	.align		4
.L_926:
        /*002c*/ 	.byte	0x03, 0x1b
        /*002e*/ 	.short	0x00ff


	//----- nvinfo : EIATTR_NUM_BARRIERS
	.align		4
        /*0030*/ 	.byte	0x02, 0x4c
        /*0032*/ 	.byte	0x01
	.zero		1


	//----- nvinfo : EIATTR_ANNOTATIONS
	.align		4
        /*0034*/ 	.byte	0x04, 0x55
        /*0036*/ 	.short	(.L_928 - .L_927)


	//   ....[0]....
.L_927:
        /* <DEDUP_REMOVED lines=50> */
        /*034c*/ 	.byte	0xf0, 0x84, 0x00, 0x00


	//----- nvinfo : EIATTR_MERCURY_ISA_VERSION
	.align		4
.L_928:
        /*0350*/ 	.byte	0x03, 0x5f
        /*0352*/ 	.short	0x0000


	//----- nvinfo : EIATTR_COOP_GROUP_MASK_REGIDS
	.align		4
        /*0354*/ 	.byte	0x04, 0x29
        /*0356*/ 	.short	(.L_930 - .L_929)


	//   ....[0]....
.L_929:
        /*0358*/ 	.word	0xffffffff


	//   ....[1]....
        /*035c*/ 	.word	0xffffffff


	//   ....[2]....
        /*0360*/ 	.word	0xffffffff


	//   ....[3]....
        /*0364*/ 	.word	0xffffffff


	//   ....[4]....
        /*0368*/ 	.word	0xffffffff


	//   ....[5]....
        /*036c*/ 	.word	0xffffffff


	//   ....[6]....
        /*0370*/ 	.word	0xffffffff


	//   ....[7]....
        /*0374*/ 	.word	0xffffffff


	//   ....[8]....
        /*0378*/ 	.word	0xffffffff


	//   ....[9]....
        /*037c*/ 	.word	0xffffffff


	//   ....[10]....
        /*0380*/ 	.word	0xffffffff


	//   ....[11]....
        /*0384*/ 	.word	0xffffffff


	//   ....[12]....
        /*0388*/ 	.word	0xffffffff


	//   ....[13]....
        /*038c*/ 	.word	0xffffffff


	//   ....[14]....
        /*0390*/ 	.word	0xffffffff


	//   ....[15]....
        /*0394*/ 	.word	0xffffffff


	//   ....[16]....
        /*0398*/ 	.word	0xffffffff


	//   ....[17]....
        /*039c*/ 	.word	0xffffffff


	//   ....[18]....
        /*03a0*/ 	.word	0xffffffff


	//   ....[19]....
        /*03a4*/ 	.word	0xffffffff


	//   ....[20]....
        /*03a8*/ 	.word	0xffffffff


	//   ....[21]....
        /*03ac*/ 	.word	0xffffffff


	//   ....[22]....
        /*03b0*/ 	.word	0xffffffff


	//   ....[23]....
        /*03b4*/ 	.word	0xffffffff


	//   ....[24]....
        /*03b8*/ 	.word	0xffffffff


	//   ....[25]....
        /*03bc*/ 	.word	0xffffffff


	//   ....[26]....
        /*03c0*/ 	.word	0xffffffff


	//   ....[27]....
        /*03c4*/ 	.word	0xffffffff


	//----- nvinfo : EIATTR_COOP_GROUP_INSTR_OFFSETS
	.align		4
.L_930:
        /*03c8*/ 	.byte	0x04, 0x28
        /*03ca*/ 	.short	(.L_932 - .L_931)


	//   ....[0]....
.L_931:
        /*03cc*/ 	.word	0x00005b80


	//   ....[1]....
        /*03d0*/ 	.word	0x00005bd0


	//   ....[2]....
        /*03d4*/ 	.word	0x00005c10


	//   ....[3]....
        /*03d8*/ 	.word	0x00005c30


	//   ....[4]....
        /*03dc*/ 	.word	0x00005c50


	//   ....[5]....
        /*03e0*/ 	.word	0x000063a0


	//   ....[6]....
        /*03e4*/ 	.word	0x000063c0


	//   ....[7]....
        /*03e8*/ 	.word	0x000063e0


	//   ....[8]....
        /*03ec*/ 	.word	0x00006400


	//   ....[9]....
        /*03f0*/ 	.word	0x00006420


	//   ....[10]....
        /*03f4*/ 	.word	0x00006550


	//   ....[11]....
        /*03f8*/ 	.word	0x000065b0


	//   ....[12]....
        /*03fc*/ 	.word	0x00006620


	//   ....[13]....
        /*0400*/ 	.word	0x00006670


	//   ....[14]....
        /*0404*/ 	.word	0x00006690


	//   ....[15]....
        /*0408*/ 	.word	0x00006730


	//   ....[16]....
        /*040c*/ 	.word	0x00006790


	//   ....[17]....
        /*0410*/ 	.word	0x000067a0


	//   ....[18]....
        /*0414*/ 	.word	0x00008320


	//   ....[19]....
        /*0418*/ 	.word	0x00008390


	//   ....[20]....
        /*041c*/ 	.word	0x00008400


	//   ....[21]....
        /*0420*/ 	.word	0x00008470


	//   ....[22]....
        /*0424*/ 	.word	0x000084e0


	//   ....[23]....
        /*0428*/ 	.word	0x00008cb0


	//   ....[24]....
        /*042c*/ 	.word	0x00008d10


	//   ....[25]....
        /*0430*/ 	.word	0x00008d70


	//   ....[26]....
        /*0434*/ 	.word	0x00008dd0


	//   ....[27]....
        /*0438*/ 	.word	0x00008e30


	//----- nvinfo : EIATTR_EXIT_INSTR_OFFSETS
	.align		4
.L_932:
        /*043c*/ 	.byte	0x04, 0x1c
        /*043e*/ 	.short	(.L_934 - .L_933)


	//   ....[0]....
.L_933:
        /*0440*/ 	.word	0x000012b0


	//   ....[1]....
        /*0444*/ 	.word	0x000082c0


	//----- nvinfo : EIATTR_MAX_THREADS
	.align		4
.L_934:
        /*0448*/ 	.byte	0x04, 0x05
        /*044a*/ 	.short	(.L_936 - .L_935)
.L_935:
        /*044c*/ 	.word	0x00000080
        /*0450*/ 	.word	0x00000001
        /*0454*/ 	.word	0x00000001


	//----- nvinfo : EIATTR_CRS_STACK_SIZE
	.align		4
.L_936:
        /*0458*/ 	.byte	0x04, 0x1e
        /*045a*/ 	.short	(.L_938 - .L_937)
.L_937:
        /*045c*/ 	.word	0x00000000
.L_938:


//--------------------- .nv.info._ZN10layer_norm31ln_parallel_residual_fwd_kernelINS_13Kernel_traitsIf13__nv_bfloat16S2_S2_fjLj7168ELj1ELj1ELj4ELj16ENS_18Kernel_traits_baseILj7168EfS2_S2_S2_fjLj128EEEEELb0ELb0ELb1EEEvNS_9FwdParamsE --------------------------
	.section	.nv.info._ZN10layer_norm31ln_parallel_residual_fwd_kernelINS_13Kernel_traitsIf13__nv_bfloat16S2_S2_fjLj7168ELj1ELj1ELj4ELj16ENS_18Kernel_traits_baseILj7168EfS2_S2_S2_fjLj128EEEEELb0ELb0ELb1EEEvNS_9FwdParamsE,"",@"SHT_CUDA_INFO"
	.sectionflags	@""
	.align	4


	//----- nvinfo : EIATTR_CUDA_API_VERSION
	.align		4
        /*0000*/ 	.byte	0x04, 0x37
        /*0002*/ 	.short	(.L_940 - .L_939)
.L_939:
        /*0004*/ 	.word	0x00000082


	//----- nvinfo : EIATTR_SW2861232_WAR
	.align		4
.L_940:
        /*0008*/ 	.byte	0x01, 0x35
	.zero		2


	//----- nvinfo : EIATTR_PARAM_CBANK
	.align		4
        /*000c*/ 	.byte	0x04, 0x0a
        /*000e*/ 	.short	(.L_942 - .L_941)
	.align		4
.L_941:
        /*0010*/ 	.word	index@(.nv.constant0._ZN10layer_norm31ln_parallel_residual_fwd_kernelINS_13Kernel_traitsIf13__nv_bfloat16S2_S2_fjLj7168ELj1ELj1ELj4ELj16ENS_18Kernel_traits_baseILj7168EfS2_S2_S2_fjLj128EEEEELb0ELb0ELb1EEEvNS_9FwdParamsE)
        /*0014*/ 	.short	0x0160
        /*0016*/ 	.short	0x00e8


	//----- nvinfo : EIATTR_CBANK_PARAM_SIZE
	.align		4
.L_942:
        /*0018*/ 	.byte	0x03, 0x19
        /*001a*/ 	.short	0x00e8


	//----- nvinfo : EIATTR_KPARAM_INFO
	.align		4
        /*001c*/ 	.byte	0x04, 0x17
        /*001e*/ 	.short	(.L_944 - .L_943)
.L_943:
        /*0020*/ 	.word	0x00000000
        /*0024*/ 	.short	0x0000
        /*0026*/ 	.short	0x0000
        /*0028*/ 	.byte	0x00, 0xf0, 0xa1, 0x03


	//----- nvinfo : EIATTR_MAXREG_COUNT
	.align		4
.L_944:
        /*002c*/ 	.byte	0x03, 0x1b
        /*002e*/ 	.short	0x00ff


	//----- nvinfo : EIATTR_NUM_BARRIERS
	.align		4
        /*0030*/ 	.byte	0x02, 0x4c
        /*0032*/ 	.byte	0x01
	.zero		1


	//----- nvinfo : EIATTR_ANNOTATIONS
	.align		4
        /*0034*/ 	.byte	0x04, 0x55
        /*0036*/ 	.short	(.L_946 - .L_945)


	//   ....[0]....
.L_945:
        /* <DEDUP_REMOVED lines=44> */


	//----- nvinfo : EIATTR_MERCURY_ISA_VERSION
	.align		4
.L_946:
        /*02e8*/ 	.byte	0x03, 0x5f
        /*02ea*/ 	.short	0x0000


	//----- nvinfo : EIATTR_COOP_GROUP_MASK_REGIDS
	.align		4
        /*02ec*/ 	.byte	0x04, 0x29
        /*02ee*/ 	.short	(.L_948 - .L_947)


	//   ....[0]....
.L_947:
        /*02f0*/ 	.word	0xffffffff


	//   ....[1]....
        /*02f4*/ 	.word	0xffffffff


	//   ....[2]....
        /*02f8*/ 	.word	0xffffffff


	//   ....[3]....
        /*02fc*/ 	.word	0xffffffff


	//   ....[4]....
        /*0300*/ 	.word	0xffffffff


	//   ....[5]....
        /*0304*/ 	.word	0xffffffff


	//   ....[6]....
        /*0308*/ 	.word	0xffffffff


	//   ....[7]....
        /*030c*/ 	.word	0xffffffff


	//   ....[8]....
        /*0310*/ 	.word	0xffffffff


	//   ....[9]....
        /*0314*/ 	.word	0xffffffff


	//   ....[10]....
        /*0318*/ 	.word	0xffffffff


	//   ....[11]....
        /*031c*/ 	.word	0xffffffff


	//   ....[12]....
        /*0320*/ 	.word	0xffffffff


	//   ....[13]....
        /*0324*/ 	.word	0xffffffff


	//   ....[14]....
        /*0328*/ 	.word	0xffffffff


	//   ....[15]....
        /*032c*/ 	.word	0xffffffff


	//   ....[16]....
        /*0330*/ 	.word	0xffffffff


	//   ....[17]....
        /*0334*/ 	.word	0xffffffff


	//   ....[18]....
        /*0338*/ 	.word	0xffffffff


	//   ....[19]....
        /*033c*/ 	.word	0xffffffff


	//   ....[20]....
        /*0340*/ 	.word	0xffffffff


	//   ....[21]....
        /*0344*/ 	.word	0xffffffff


	//   ....[22]....
        /*0348*/ 	.word	0xffffffff


	//   ....[23]....
        /*034c*/ 	.word	0xffffffff


	//   ....[24]....
        /*0350*/ 	.word	0xffffffff


	//   ....[25]....
        /*0354*/ 	.word	0xffffffff


	//   ....[26]....
        /*0358*/ 	.word	0xffffffff


	//   ....[27]....
        /*035c*/ 	.word	0xffffffff


	//----- nvinfo : EIATTR_COOP_GROUP_INSTR_OFFSETS
	.align		4
.L_948:
        /*0360*/ 	.byte	0x04, 0x28
        /*0362*/ 	.short	(.L_950 - .L_949)


	//   ....[0]....
.L_949:
        /*0364*/ 	.word	0x00004b80


	//   ....[1]....
        /*0368*/ 	.word	0x00004bb0


	//   ....[2]....
        /*036c*/ 	.word	0x00004bd0


	//   ....[3]....
        /*0370*/ 	.word	0x00004bf0


	//   ....[4]....
        /*0374*/ 	.word	0x00004c10


	//   ....[5]....
        /*0378*/ 	.word	0x00005340


	//   ....[6]....
        /*037c*/ 	.word	0x00005360


	//   ....[7]....
        /*0380*/ 	.word	0x00005380


	//   ....[8]....
        /*0384*/ 	.word	0x000053a0


	//   ....[9]....
        /*0388*/ 	.word	0x000053c0


	//   ....[10]....
        /*038c*/ 	.word	0x00005520


	//   ....[11]....
        /*0390*/ 	.word	0x00005530


	//   ....[12]....
        /*0394*/ 	.word	0x000055b0


	//   ....[13]....
        /*0398*/ 	.word	0x000055e0


	//   ....[14]....
        /*039c*/ 	.word	0x00005660


	//   ....[15]....
        /*03a0*/ 	.word	0x000056d0


	//   ....[16]....
        /*03a4*/ 	.word	0x00005720


	//   ....[17]....
        /*03a8*/ 	.word	0x00005730


	//   ....[18]....
        /*03ac*/ 	.word	0x00006fe0


	//   ....[19]....
        /*03b0*/ 	.word	0x00007040


	//   ....[20]....
        /*03b4*/ 	.word	0x000070a0


	//   ....[21]....
        /*03b8*/ 	.word	0x00007100


	//   ....[22]....
        /*03bc*/ 	.word	0x00007160


	//   ....[23]....
        /*03c0*/ 	.word	0x000078c0


	//   ....[24]....
        /*03c4*/ 	.word	0x00007910


	//   ....[25]....
        /*03c8*/ 	.word	0x00007960


	//   ....[26]....
        /*03cc*/ 	.word	0x000079b0


	//   ....[27]....
        /*03d0*/ 	.word	0x00007a00


	//----- nvinfo : EIATTR_EXIT_INSTR_OFFSETS
	.align		4
.L_950:
        /*03d4*/ 	.byte	0x04, 0x1c
        /*03d6*/ 	.short	(.L_952 - .L_951)


	//   ....[0]....
.L_951:
        /*03d8*/ 	.word	0x000006b0


	//   ....[1]....
        /*03dc*/ 	.word	0x00006f90


	//----- nvinfo : EIATTR_MAX_THREADS
	.align		4
.L_952:
        /*03e0*/ 	.byte	0x04, 0x05
        /*03e2*/ 	.short	(.L_954 - .L_953)
.L_953:
        /*03e4*/ 	.word	0x00000080
        /*03e8*/ 	.word	0x00000001
        /*03ec*/ 	.word	0x00000001


	//----- nvinfo : EIATTR_CRS_STACK_SIZE
	.align		4
.L_954:
        /*03f0*/ 	.byte	0x04, 0x1e
        /*03f2*/ 	.short	(.L_956 - .L_955)
.L_955:
        /*03f4*/ 	.word	0x00000000
.L_956:


//--------------------- .nv.info._ZN10layer_norm31ln_parallel_residual_fwd_kernelINS_13Kernel_traitsIf13__nv_bfloat16S2_S2_fjLj7168ELj1ELj1ELj4ELj16ENS_18Kernel_traits_baseILj7168EfS2_S2_S2_fjLj128EEEEELb0ELb1ELb0EEEvNS_9FwdParamsE --------------------------
	.section	.nv.info._ZN10layer_norm31ln_parallel_residual_fwd_kernelINS_13Kernel_traitsIf13__nv_bfloat16S2_S2_fjLj7168ELj1ELj1ELj4ELj16ENS_18Kernel_traits_baseILj7168EfS2_S2_S2_fjLj128EEEEELb0ELb1ELb0EEEvNS_9FwdParamsE,"",@"SHT_CUDA_INFO"
	.sectionflags	@""
	.align	4


	//----- nvinfo : EIATTR_CUDA_API_VERSION
	.align		4
        /*0000*/ 	.byte	0x04, 0x37
        /*0002*/ 	.short	(.L_958 - .L_957)
.L_957:
        /*0004*/ 	.word	0x00000082


	//----- nvinfo : EIATTR_SW2861232_WAR
	.align		4
.L_958:
        /*0008*/ 	.byte	0x01, 0x35
	.zero		2


	//----- nvinfo : EIATTR_PARAM_CBANK
	.align		4
        /*000c*/ 	.byte	0x04, 0x0a
        /*000e*/ 	.short	(.L_960 - .L_959)
	.align		4
.L_959:
        /*0010*/ 	.word	index@(.nv.constant0._ZN10layer_norm31ln_parallel_residual_fwd_kernelINS_13Kernel_traitsIf13__nv_bfloat16S2_S2_fjLj7168ELj1ELj1ELj4ELj16ENS_18Kernel_traits_baseILj7168EfS2_S2_S2_fjLj128EEEEELb0ELb1ELb0EEEvNS_9FwdParamsE)
        /*0014*/ 	.short	0x0160
        /*0016*/ 	.short	0x00e8


	//----- nvinfo : EIATTR_CBANK_PARAM_SIZE
	.align		4
.L_960:
        /*0018*/ 	.byte	0x03, 0x19
        /*001a*/ 	.short	0x00e8


	//----- nvinfo : EIATTR_KPARAM_INFO
	.align		4
        /*001c*/ 	.byte	0x04, 0x17
        /*001e*/ 	.short	(.L_962 - .L_961)
.L_961:
        /*0020*/ 	.word	0x00000000
        /*0024*/ 	.short	0x0000
        /*0026*/ 	.short	0x0000
        /*0028*/ 	.byte	0x00, 0xf0, 0xa1, 0x03


	//----- nvinfo : EIATTR_MAXREG_COUNT
	.align		4
.L_962:
        /*002c*/ 	.byte	0x03, 0x1b
        /*002e*/ 	.short	0x00ff


	//----- nvinfo : EIATTR_NUM_BARRIERS
	.align		4
        /*0030*/ 	.byte	0x02, 0x4c
        /*0032*/ 	.byte	0x01
	.zero		1


	//----- nvinfo : EIATTR_MERCURY_ISA_VERSION
	.align		4
        /*0034*/ 	.byte	0x03, 0x5f
        /*0036*/ 	.short	0x0000


	//----- nvinfo : EIATTR_COOP_GROUP_MASK_REGIDS
	.align		4
        /*0038*/ 	.byte	0x04, 0x29
        /*003a*/ 	.short	(.L_964 - .L_963)


	//   ....[0]....
.L_963:
        /*003c*/ 	.word	0xffffffff


	//   ....[1]....
        /*0040*/ 	.word	0xffffffff


	//   ....[2]....
        /*0044*/ 	.word	0xffffffff


	//   ....[3]....
        /*0048*/ 	.word	0xffffffff


	//   ....[4]....
        /*004c*/ 	.word	0xffffffff


	//   ....[5]....
        /*0050*/ 	.word	0xffffffff


	//   ....[6]....
        /*0054*/ 	.word	0xffffffff


	//   ....[7]....
        /*0058*/ 	.word	0xffffffff


	//   ....[8]....
        /*005c*/ 	.word	0xffffffff


	//   ....[9]....
        /*0060*/ 	.word	0xffffffff


	//   ....[10]....
        /*0064*/ 	.word	0xffffffff


	//   ....[11]....
        /*0068*/ 	.word	0xffffffff


	//   ....[12]....
        /*006c*/ 	.word	0xffffffff


	//   ....[13]....
        /*0070*/ 	.word	0xffffffff


	//   ....[14]....
        /*0074*/ 	.word	0xffffffff


	//   ....[15]....
        /*0078*/ 	.word	0xffffffff


	//   ....[16]....
        /*007c*/ 	.word	0xffffffff


	//   ....[17]....
        /*0080*/ 	.word	0xffffffff


	//   ....[18]....
        /*0084*/ 	.word	0xffffffff


	//   ....[19]....
        /*0088*/ 	.word	0xffffffff


	//   ....[20]....
        /*008c*/ 	.word	0xffffffff


	//   ....[21]....
        /*0090*/ 	.word	0xffffffff


	//   ....[22]....
        /*0094*/ 	.word	0xffffffff


	//   ....[23]....
        /*0098*/ 	.word	0xffffffff


	//   ....[24]....
        /*009c*/ 	.word	0xffffffff


	//   ....[25]....
        /*00a0*/ 	.word	0xffffffff


	//   ....[26]....
        /*00a4*/ 	.word	0xffffffff


	//   ....[27]....
        /*00a8*/ 	.word	0xffffffff


	//----- nvinfo : EIATTR_COOP_GROUP_INSTR_OFFSETS
	.align		4
.L_964:
        /*00ac*/ 	.byte	0x04, 0x28
        /*00ae*/ 	.short	(.L_966 - .L_965)


	//   ....[0]....
.L_965:
        /*00b0*/ 	.word	0x000051a0


	//   ....[1]....
        /*00b4*/ 	.word	0x000051d0


	//   ....[2]....
        /*00b8*/ 	.word	0x00005210


	//   ....[3]....
        /*00bc*/ 	.word	0x00005230


	//   ....[4]....
        /*00c0*/ 	.word	0x00005250


	//   ....[5]....
        /*00c4*/ 	.word	0x000059a0


	//   ....[6]....
        /*00c8*/ 	.word	0x000059c0


	//   ....[7]....
        /*00cc*/ 	.word	0x000059e0


	//   ....[8]....
        /*00d0*/ 	.word	0x00005a00


	//   ....[9]....
        /*00d4*/ 	.word	0x00005a20


	//   ....[10]....
        /*00d8*/ 	.word	0x00005b30


	//   ....[11]....
        /*00dc*/ 	.word	0x00005b80


	//   ....[12]....
        /*00e0*/ 	.word	0x00005bc0


	//   ....[13]....
        /*00e4*/ 	.word	0x00005c50


	//   ....[14]....
        /*00e8*/ 	.word	0x00005ce0


	//   ....[15]....
        /*00ec*/ 	.word	0x00005d30


	//   ....[16]....
        /*00f0*/ 	.word	0x00005d90


	//   ....[17]....
        /*00f4*/ 	.word	0x00005dc0


	//   ....[18]....
        /*00f8*/ 	.word	0x00006ea0


	//   ....[19]....
        /*00fc*/ 	.word	0x00006f10


	//   ....[20]....
        /*0100*/ 	.word	0x00006f70


	//   ....[21]....
        /*0104*/ 	.word	0x00006fd0


	//   ....[22]....
        /*0108*/ 	.word	0x00007030


	//   ....[23]....
        /*010c*/ 	.word	0x000077e0


	//   ....[24]....
        /*0110*/ 	.word	0x00007840


	//   ....[25]....
        /*0114*/ 	.word	0x000078a0


	//   ....[26]....
        /*0118*/ 	.word	0x00007900


	//   ....[27]....
        /*011c*/ 	.word	0x00007970


	//----- nvinfo : EIATTR_EXIT_INSTR_OFFSETS
	.align		4
.L_966:
        /*0120*/ 	.byte	0x04, 0x1c
        /*0122*/ 	.short	(.L_968 - .L_967)


	//   ....[0]....
.L_967:
        /*0124*/ 	.word	0x00000960


	//   ....[1]....
        /*0128*/ 	.word	0x00006e40


	//----- nvinfo : EIATTR_MAX_THREADS
	.align		4
.L_968:
        /*012c*/ 	.byte	0x04, 0x05
        /*012e*/ 	.short	(.L_970 - .L_969)
.L_969:
        /*0130*/ 	.word	0x00000080
        /*0134*/ 	.word	0x00000001
        /*0138*/ 	.word	0x00000001


	//----- nvinfo : EIATTR_CRS_STACK_SIZE
	.align		4
.L_970:
        /*013c*/ 	.byte	0x04, 0x1e
        /*013e*/ 	.short	(.L_972 - .L_971)
.L_971:
        /*0140*/ 	.word	0x00000000
.L_972:


//--------------------- .nv.info._ZN10layer_norm31ln_parallel_residual_fwd_kernelINS_13Kernel_traitsIf13__nv_bfloat16S2_S2_fjLj7168ELj1ELj1ELj4ELj16ENS_18Kernel_traits_baseILj7168EfS2_S2_S2_fjLj128EEEEELb0ELb1ELb1EEEvNS_9FwdParamsE --------------------------
	.section	.nv.info._ZN10layer_norm31ln_parallel_residual_fwd_kernelINS_13Kernel_traitsIf13__nv_bfloat16S2_S2_fjLj7168ELj1ELj1ELj4ELj16ENS_18Kernel_traits_baseILj7168EfS2_S2_S2_fjLj128EEEEELb0ELb1ELb1EEEvNS_9FwdParamsE,"",@"SHT_CUDA_INFO"
	.sectionflags	@""
	.align	4


	//----- nvinfo : EIATTR_CUDA_API_VERSION
	.align		4
        /*0000*/ 	.byte	0x04, 0x37
        /*0002*/ 	.short	(.L_974 - .L_973)
.L_973:
        /*0004*/ 	.word	0x00000082


	//----- nvinfo : EIATTR_SW2861232_WAR
	.align		4
.L_974:
        /*0008*/ 	.byte	0x01, 0x35
	.zero		2


	//----- nvinfo : EIATTR_PARAM_CBANK
	.align		4
        /*000c*/ 	.byte	0x04, 0x0a
        /*000e*/ 	.short	(.L_976 - .L_975)
	.align		4
.L_975:
        /*0010*/ 	.word	index@(.nv.constant0._ZN10layer_norm31ln_parallel_residual_fwd_kernelINS_13Kernel_traitsIf13__nv_bfloat16S2_S2_fjLj7168ELj1ELj1ELj4ELj16ENS_18Kernel_traits_baseILj7168EfS2_S2_S2_fjLj128EEEEELb0ELb1ELb1EEEvNS_9FwdParamsE)
        /*0014*/ 	.short	0x0160
        /*0016*/ 	.short	0x00e8


	//----- nvinfo : EIATTR_CBANK_PARAM_SIZE
	.align		4
.L_976:
        /*0018*/ 	.byte	0x03, 0x19
        /*001a*/ 	.short	0x00e8


	//----- nvinfo : EIATTR_KPARAM_INFO
	.align		4
        /*001c*/ 	.byte	0x04, 0x17
        /*001e*/ 	.short	(.L_978 - .L_977)
.L_977:
        /*0020*/ 	.word	0x00000000
        /*0024*/ 	.short	0x0000
        /*0026*/ 	.short	0x0000
        /*0028*/ 	.byte	0x00, 0xf0, 0xa1, 0x03


	//----- nvinfo : EIATTR_MAXREG_COUNT
	.align		4
.L_978:
        /*002c*/ 	.byte	0x03, 0x1b
        /*002e*/ 	.short	0x00ff


	//----- nvinfo : EIATTR_NUM_BARRIERS
	.align		4
        /*0030*/ 	.byte	0x02, 0x4c
        /*0032*/ 	.byte	0x01
	.zero		1


	//----- nvinfo : EIATTR_MERCURY_ISA_VERSION
	.align		4
        /*0034*/ 	.byte	0x03, 0x5f
        /*0036*/ 	.short	0x0000


	//----- nvinfo : EIATTR_COOP_GROUP_MASK_REGIDS
	.align		4
        /*0038*/ 	.byte	0x04, 0x29
        /*003a*/ 	.short	(.L_980 - .L_979)


	//   ....[0]....
.L_979:
        /*003c*/ 	.word	0xffffffff


	//   ....[1]....
        /*0040*/ 	.word	0xffffffff


	//   ....[2]....
        /*0044*/ 	.word	0xffffffff


	//   ....[3]....
        /*0048*/ 	.word	0xffffffff


	//   ....[4]....
        /*004c*/ 	.word	0xffffffff


	//   ....[5]....
        /*0050*/ 	.word	0xffffffff


	//   ....[6]....
        /*0054*/ 	.word	0xffffffff


	//   ....[7]....
        /*0058*/ 	.word	0xffffffff


	//   ....[8]....
        /*005c*/ 	.word	0xffffffff


	//   ....[9]....
        /*0060*/ 	.word	0xffffffff


	//   ....[10]....
        /*0064*/ 	.word	0xffffffff


	//   ....[11]....
        /*0068*/ 	.word	0xffffffff


	//   ....[12]....
        /*006c*/ 	.word	0xffffffff


	//   ....[13]....
        /*0070*/ 	.word	0xffffffff


	//   ....[14]....
        /*0074*/ 	.word	0xffffffff


	//   ....[15]....
        /*0078*/ 	.word	0xffffffff


	//   ....[16]....
        /*007c*/ 	.word	0xffffffff


	//   ....[17]....
        /*0080*/ 	.word	0xffffffff


	//   ....[18]....
        /*0084*/ 	.word	0xffffffff


	//   ....[19]....
        /*0088*/ 	.word	0xffffffff


	//   ....[20]....
        /*008c*/ 	.word	0xffffffff


	//   ....[21]....
        /*0090*/ 	.word	0xffffffff


	//   ....[22]....
        /*0094*/ 	.word	0xffffffff


	//   ....[23]....
        /*0098*/ 	.word	0xffffffff


	//   ....[24]....
        /*009c*/ 	.word	0xffffffff


	//   ....[25]....
        /*00a0*/ 	.word	0xffffffff


	//   ....[26]....
        /*00a4*/ 	.word	0xffffffff


	//   ....[27]....
        /*00a8*/ 	.word	0xffffffff


	//----- nvinfo : EIATTR_COOP_GROUP_INSTR_OFFSETS
	.align		4
.L_980:
        /*00ac*/ 	.byte	0x04, 0x28
        /*00ae*/ 	.short	(.L_982 - .L_981)


	//   ....[0]....
.L_981:
        /*00b0*/ 	.word	0x00004580


	//   ....[1]....
        /*00b4*/ 	.word	0x000045b0


	//   ....[2]....
        /*00b8*/ 	.word	0x000045d0


	//   ....[3]....
        /*00bc*/ 	.word	0x000045f0


	//   ....[4]....
        /*00c0*/ 	.word	0x00004610


	//   ....[5]....
        /*00c4*/ 	.word	0x00004d40


	//   ....[6]....
        /*00c8*/ 	.word	0x00004d60


	//   ....[7]....
        /*00cc*/ 	.word	0x00004d80


	//   ....[8]....
        /*00d0*/ 	.word	0x00004da0


	//   ....[9]....
        /*00d4*/ 	.word	0x00004dc0


	//   ....[10]....
        /*00d8*/ 	.word	0x00004ec0


	//   ....[11]....
        /*00dc*/ 	.word	0x00004f10


	//   ....[12]....
        /*00e0*/ 	.word	0x00004f30


	//   ....[13]....
        /*00e4*/ 	.word	0x00004f50


	//   ....[14]....
        /*00e8*/ 	.word	0x00005000


	//   ....[15]....
        /*00ec*/ 	.word	0x00005040


	//   ....[16]....
        /*00f0*/ 	.word	0x000050f0


	//   ....[17]....
        /*00f4*/ 	.word	0x00005120


	//   ....[18]....
        /*00f8*/ 	.word	0x00005fc0


	//   ....[19]....
        /*00fc*/ 	.word	0x00006030


	//   ....[20]....
        /*0100*/ 	.word	0x00006090


	//   ....[21]....
        /*0104*/ 	.word	0x000060f0


	//   ....[22]....
        /*0108*/ 	.word	0x00006150


	//   ....[23]....
        /*010c*/ 	.word	0x000068c0


	//   ....[24]....
        /*0110*/ 	.word	0x00006920


	//   ....[25]....
        /*0114*/ 	.word	0x00006980


	//   ....[26]....
        /*0118*/ 	.word	0x000069e0


	//   ....[27]....
        /*011c*/ 	.word	0x00006a40


	//----- nvinfo : EIATTR_EXIT_INSTR_OFFSETS
	.align		4
.L_982:
        /*0120*/ 	.byte	0x04, 0x1c
        /*0122*/ 	.short	(.L_984 - .L_983)


	//   ....[0]....
.L_983:
        /*0124*/ 	.word	0x00000380


	//   ....[1]....
        /*0128*/ 	.word	0x00005f70


	//----- nvinfo : EIATTR_MAX_THREADS
	.align		4
.L_984:
        /*012c*/ 	.byte	0x04, 0x05
        /*012e*/ 	.short	(.L_986 - .L_985)
.L_985:
        /*0130*/ 	.word	0x00000080
        /*0134*/ 	.word	0x00000001
        /*0138*/ 	.word	0x00000001


	//----- nvinfo : EIATTR_CRS_STACK_SIZE
	.align		4
.L_986:
        /*013c*/ 	.byte	0x04, 0x1e
        /*013e*/ 	.short	(.L_988 - .L_987)
.L_987:
        /*0140*/ 	.word	0x00000000
.L_988:


//--------------------- .nv.info._ZN10layer_norm31ln_parallel_residual_fwd_kernelINS_13Kernel_traitsIf13__nv_bfloat16S2_S2_fjLj7168ELj1ELj1ELj4ELj16ENS_18Kernel_traits_baseILj7168EfS2_S2_S2_fjLj128EEEEELb1ELb0ELb0EEEvNS_9FwdParamsE --------------------------
	.section	.nv.info._ZN10layer_norm31ln_parallel_residual_fwd_kernelINS_13Kernel_traitsIf13__nv_bfloat16S2_S2_fjLj7168ELj1ELj1ELj4ELj16ENS_18Kernel_traits_baseILj7168EfS2_S2_S2_fjLj128EEEEELb1ELb0ELb0EEEvNS_9FwdParamsE,"",@"SHT_CUDA_INFO"
	.sectionflags	@""
	.align	4


	//----- nvinfo : EIATTR_CUDA_API_VERSION
	.align		4
        /*0000*/ 	.byte	0x04, 0x37
        /*0002*/ 	.short	(.L_990 - .L_989)
.L_989:
        /*0004*/ 	.word	0x00000082


	//----- nvinfo : EIATTR_SW2861232_WAR
	.align		4
.L_990:
        /*0008*/ 	.byte	0x01, 0x35
	.zero		2


	//----- nvinfo : EIATTR_PARAM_CBANK
	.align		4
        /*000c*/ 	.byte	0x04, 0x0a
        /*000e*/ 	.short	(.L_992 - .L_991)
	.align		4
.L_991:
        /*0010*/ 	.word	index@(.nv.constant0._ZN10layer_norm31ln_parallel_residual_fwd_kernelINS_13Kernel_traitsIf13__nv_bfloat16S2_S2_fjLj7168ELj1ELj1ELj4ELj16ENS_18Kernel_traits_baseILj7168EfS2_S2_S2_fjLj128EEEEELb1ELb0ELb0EEEvNS_9FwdParamsE)
        /*0014*/ 	.short	0x0160
        /*0016*/ 	.short	0x00e8


	//----- nvinfo : EIATTR_CBANK_PARAM_SIZE
	.align		4
.L_992:
        /*0018*/ 	.byte	0x03, 0x19
        /*001a*/ 	.short	0x00e8


	//----- nvinfo : EIATTR_KPARAM_INFO
	.align		4
        /*001c*/ 	.byte	0x04, 0x17
        /*001e*/ 	.short	(.L_994 - .L_993)
.L_993:
        /*0020*/ 	.word	0x00000000
        /*0024*/ 	.short	0x0000
        /*0026*/ 	.short	0x0000
        /*0028*/ 	.byte	0x00, 0xf0, 0xa1, 0x03


	//----- nvinfo : EIATTR_MAXREG_COUNT
	.align		4
.L_994:
        /*002c*/ 	.byte	0x03, 0x1b
        /*002e*/ 	.short	0x00ff


	//----- nvinfo : EIATTR_NUM_BARRIERS
	.align		4
        /*0030*/ 	.byte	0x02, 0x4c
        /*0032*/ 	.byte	0x01
	.zero		1


	//----- nvinfo : EIATTR_ANNOTATIONS
	.align		4
        /*0034*/ 	.byte	0x04, 0x55
        /*0036*/ 	.short	(.L_996 - .L_995)


	//   ....[0]....
.L_995:
        /* <DEDUP_REMOVED lines=58> */


	//----- nvinfo : EIATTR_MERCURY_ISA_VERSION
	.align		4
.L_996:
        /*03c0*/ 	.byte	0x03, 0x5f
        /*03c2*/ 	.short	0x0000


	//----- nvinfo : EIATTR_COOP_GROUP_MASK_REGIDS
	.align		4
        /*03c4*/ 	.byte	0x04, 0x29
        /*03c6*/ 	.short	(.L_998 - .L_997)


	//   ....[0]....
.L_997:
        /*03c8*/ 	.word	0xffffffff


	//   ....[1]....
        /*03cc*/ 	.word	0xffffffff


	//   ....[2]....
        /*03d0*/ 	.word	0xffffffff


	//   ....[3]....
        /*03d4*/ 	.word	0xffffffff


	//   ....[4]....
        /*03d8*/ 	.word	0xffffffff


	//   ....[5]....
        /*03dc*/ 	.word	0xffffffff


	//   ....[6]....
        /*03e0*/ 	.word	0xffffffff


	//   ....[7]....
        /*03e4*/ 	.word	0xffffffff


	//   ....[8]....
        /*03e8*/ 	.word	0xffffffff


	//   ....[9]....
        /*03ec*/ 	.word	0xffffffff


	//   ....[10]....
        /*03f0*/ 	.word	0xffffffff


	//   ....[11]....
        /*03f4*/ 	.word	0xffffffff


	//   ....[12]....
        /*03f8*/ 	.word	0xffffffff


	//   ....[13]....
        /*03fc*/ 	.word	0xffffffff


	//   ....[14]....
        /*0400*/ 	.word	0xffffffff


	//   ....[15]....
        /*0404*/ 	.word	0xffffffff


	//   ....[16]....
        /*0408*/ 	.word	0xffffffff


	//   ....[17]....
        /*040c*/ 	.word	0xffffffff


	//   ....[18]....
        /*0410*/ 	.word	0xffffffff


	//   ....[19]....
        /*0414*/ 	.word	0xffffffff


	//   ....[20]....
        /*0418*/ 	.word	0xffffffff


	//   ....[21]....
        /*041c*/ 	.word	0xffffffff


	//   ....[22]....
        /*0420*/ 	.word	0xffffffff


	//   ....[23]....
        /*0424*/ 	.word	0xffffffff


	//   ....[24]....
        /*0428*/ 	.word	0xffffffff


	//   ....[25]....
        /*042c*/ 	.word	0xffffffff


	//   ....[26]....
        /*0430*/ 	.word	0xffffffff


	//   ....[27]....
        /*0434*/ 	.word	0xffffffff


	//----- nvinfo : EIATTR_COOP_GROUP_INSTR_OFFSETS
	.align		4
.L_998:
        /*0438*/ 	.byte	0x04, 0x28
        /*043a*/ 	.short	(.L_1000 - .L_999)


	//   ....[0]....
.L_999:
        /*043c*/ 	.word	0x0002a130


	//   ....[1]....
        /*0440*/ 	.word	0x0002a180


	//   ....[2]....
        /*0444*/ 	.word	0x0002a1a0


	//   ....[3]....
        /*0448*/ 	.word	0x0002a1c0


	//   ....[4]....
        /*044c*/ 	.word	0x0002a1e0


	//   ....[5]....
        /*0450*/ 	.word	0x0002a920


	//   ....[6]....
        /*0454*/ 	.word	0x0002a940


	//   ....[7]....
        /*0458*/ 	.word	0x0002a960


	//   ....[8]....
        /*045c*/ 	.word	0x0002a980


	//   ....[9]....
        /*0460*/ 	.word	0x0002a9a0


	//   ....[10]....
        /*0464*/ 	.word	0x0002aae0


	//   ....[11]....
        /*0468*/ 	.word	0x0002ab40


	//   ....[12]....
        /*046c*/ 	.word	0x0002abb0


	//   ....[13]....
        /*0470*/ 	.word	0x0002abc0


	//   ....[14]....
        /*0474*/ 	.word	0x0002ac50


	//   ....[15]....
        /*0478*/ 	.word	0x0002acc0


	//   ....[16]....
        /*047c*/ 	.word	0x0002ad20


	//   ....[17]....
        /*0480*/ 	.word	0x0002ad30


	//   ....[18]....
        /*0484*/ 	.word	0x0002c9a0


	//   ....[19]....
        /*0488*/ 	.word	0x0002ca10


	//   ....[20]....
        /*048c*/ 	.word	0x0002ca80


	//   ....[21]....
        /*0490*/ 	.word	0x0002caf0


	//   ....[22]....
        /*0494*/ 	.word	0x0002cb60


	//   ....[23]....
        /*0498*/ 	.word	0x0002d300


	//   ....[24]....
        /*049c*/ 	.word	0x0002d360


	//   ....[25]....
        /*04a0*/ 	.word	0x0002d3c0


	//   ....[26]....
        /*04a4*/ 	.word	0x0002d420


	//   ....[27]....
        /*04a8*/ 	.word	0x0002d480


	//----- nvinfo : EIATTR_EXIT_INSTR_OFFSETS
	.align		4
.L_1000:
        /*04ac*/ 	.byte	0x04, 0x1c
        /*04ae*/ 	.short	(.L_1002 - .L_1001)


	//   ....[0]....
.L_1001:
        /*04b0*/ 	.word	0x000017b0


	//   ....[1]....
        /*04b4*/ 	.word	0x0002c940


	//----- nvinfo : EIATTR_MAX_THREADS
	.align		4
.L_1002:
        /*04b8*/ 	.byte	0x04, 0x05
        /*04ba*/ 	.short	(.L_1004 - .L_1003)
.L_1003:
        /*04bc*/ 	.word	0x00000080
        /*04c0*/ 	.word	0x00000001
        /*04c4*/ 	.word	0x00000001


	//----- nvinfo : EIATTR_CRS_STACK_SIZE
	.align		4
.L_1004:
        /*04c8*/ 	.byte	0x04, 0x1e
        /*04ca*/ 	.short	(.L_1006 - .L_1005)
.L_1005:
        /*04cc*/ 	.word	0x00000000
.L_1006:


//--------------------- .nv.info._ZN10layer_norm31ln_parallel_residual_fwd_kernelINS_13Kernel_traitsIf13__nv_bfloat16S2_S2_fjLj7168ELj1ELj1ELj4ELj16ENS_18Kernel_traits_baseILj7168EfS2_S2_S2_fjLj128EEEEELb1ELb0ELb1EEEvNS_9FwdParamsE --------------------------
	.section	.nv.info._ZN10layer_norm31ln_parallel_residual_fwd_kernelINS_13Kernel_traitsIf13__nv_bfloat16S2_S2_fjLj7168ELj1ELj1ELj4ELj16ENS_18Kernel_traits_baseILj7168EfS2_S2_S2_fjLj128EEEEELb1ELb0ELb1EEEvNS_9FwdParamsE,"",@"SHT_CUDA_INFO"
	.sectionflags	@""
	.align	4


	//----- nvinfo : EIATTR_CUDA_API_VERSION
	.align		4
        /*0000*/ 	.byte	0x04, 0x37
        /*0002*/ 	.short	(.L_1008 - .L_1007)
.L_1007:
        /*0004*/ 	.word	0x00000082


	//----- nvinfo : EIATTR_SW2861232_WAR
	.align		4
.L_1008:
        /*0008*/ 	.byte	0x01, 0x35
	.zero		2


	//----- nvinfo : EIATTR_PARAM_CBANK
	.align		4
        /*000c*/ 	.byte	0x04, 0x0a
        /*000e*/ 	.short	(.L_1010 - .L_1009)
	.align		4
.L_1009:
        /*0010*/ 	.word	index@(.nv.constant0._ZN10layer_norm31ln_parallel_residual_fwd_kernelINS_13Kernel_traitsIf13__nv_bfloat16S2_S2_fjLj7168ELj1ELj1ELj4ELj16ENS_18Kernel_traits_baseILj7168EfS2_S2_S2_fjLj128EEEEELb1ELb0ELb1EEEvNS_9FwdParamsE)
        /*0014*/ 	.short	0x0160
        /*0016*/ 	.short	0x00e8


	//----- nvinfo : EIATTR_CBANK_PARAM_SIZE
	.align		4
.L_1010:
        /*0018*/ 	.byte	0x03, 0x19
        /*001a*/ 	.short	0x00e8


	//----- nvinfo : EIATTR_KPARAM_INFO
	.align		4
        /*001c*/ 	.byte	0x04, 0x17
        /*001e*/ 	.short	(.L_1012 - .L_1011)
.L_1011:
        /*0020*/ 	.word	0x00000000
        /*0024*/ 	.short	0x0000
        /*0026*/ 	.short	0x0000
        /*0028*/ 	.byte	0x00, 0xf0, 0xa1, 0x03


	//----- nvinfo : EIATTR_MAXREG_COUNT
	.align		4
.L_1012:
        /*002c*/ 	.byte	0x03, 0x1b
        /*002e*/ 	.short	0x00ff


	//----- nvinfo : EIATTR_NUM_BARRIERS
	.align		4
        /*0030*/ 	.byte	0x02, 0x4c
        /*0032*/ 	.byte	0x01
	.zero		1


	//----- nvinfo : EIATTR_ANNOTATIONS
	.align		4
        /*0034*/ 	.byte	0x04, 0x55
        /*0036*/ 	.short	(.L_1014 - .L_1013)


	//   ....[0]....
.L_1013:
        /* <DEDUP_REMOVED lines=58> */


	//----- nvinfo : EIATTR_MERCURY_ISA_VERSION
	.align		4
.L_1014:
        /*03c8*/ 	.byte	0x03, 0x5f
        /*03ca*/ 	.short	0x0000


	//----- nvinfo : EIATTR_COOP_GROUP_MASK_REGIDS
	.align		4
        /*03cc*/ 	.byte	0x04, 0x29
        /*03ce*/ 	.short	(.L_1016 - .L_1015)


	//   ....[0]....
.L_1015:
        /*03d0*/ 	.word	0xffffffff


	//   ....[1]....
        /*03d4*/ 	.word	0xffffffff


	//   ....[2]....
        /*03d8*/ 	.word	0xffffffff


	//   ....[3]....
        /*03dc*/ 	.word	0xffffffff


	//   ....[4]....
        /*03e0*/ 	.word	0xffffffff


	//   ....[5]....
        /*03e4*/ 	.word	0xffffffff


	//   ....[6]....
        /*03e8*/ 	.word	0xffffffff


	//   ....[7]....
        /*03ec*/ 	.word	0xffffffff


	//   ....[8]....
        /*03f0*/ 	.word	0xffffffff


	//   ....[9]....
        /*03f4*/ 	.word	0xffffffff


	//   ....[10]....
        /*03f8*/ 	.word	0xffffffff


	//   ....[11]....
        /*03fc*/ 	.word	0xffffffff


	//   ....[12]....
        /*0400*/ 	.word	0xffffffff


	//   ....[13]....
        /*0404*/ 	.word	0xffffffff


	//   ....[14]....
        /*0408*/ 	.word	0xffffffff


	//   ....[15]....
        /*040c*/ 	.word	0xffffffff


	//   ....[16]....
        /*0410*/ 	.word	0xffffffff


	//   ....[17]....
        /*0414*/ 	.word	0xffffffff


	//   ....[18]....
        /*0418*/ 	.word	0xffffffff


	//   ....[19]....
        /*041c*/ 	.word	0xffffffff


	//   ....[20]....
        /*0420*/ 	.word	0xffffffff


	//   ....[21]....
        /*0424*/ 	.word	0xffffffff


	//   ....[22]....
        /*0428*/ 	.word	0xffffffff


	//   ....[23]....
        /*042c*/ 	.word	0xffffffff


	//   ....[24]....
        /*0430*/ 	.word	0xffffffff


	//   ....[25]....
        /*0434*/ 	.word	0xffffffff


	//   ....[26]....
        /*0438*/ 	.word	0xffffffff


	//   ....[27]....
        /*043c*/ 	.word	0xffffffff


	//----- nvinfo : EIATTR_COOP_GROUP_INSTR_OFFSETS
	.align		4
.L_1016:
        /*0440*/ 	.byte	0x04, 0x28
        /*0442*/ 	.short	(.L_1018 - .L_1017)


	//   ....[0]....
.L_1017:
        /*0444*/ 	.word	0x00029620


	//   ....[1]....
        /*0448*/ 	.word	0x00029650


	//   ....[2]....
        /*044c*/ 	.word	0x00029670


	//   ....[3]....
        /*0450*/ 	.word	0x00029690


	//   ....[4]....
        /*0454*/ 	.word	0x000296b0


	//   ....[5]....
        /*0458*/ 	.word	0x00029de0


	//   ....[6]....
        /*045c*/ 	.word	0x00029e00


	//   ....[7]....
        /*0460*/ 	.word	0x00029e20


	//   ....[8]....
        /*0464*/ 	.word	0x00029e40


	//   ....[9]....
        /*0468*/ 	.word	0x00029e60


	//   ....[10]....
        /*046c*/ 	.word	0x00029fc0


	//   ....[11]....
        /*0470*/ 	.word	0x00029fe0


	//   ....[12]....
        /*0474*/ 	.word	0x0002a060


	//   ....[13]....
        /*0478*/ 	.word	0x0002a0b0


	//   ....[14]....
        /*047c*/ 	.word	0x0002a0e0


	//   ....[15]....
        /*0480*/ 	.word	0x0002a150


	//   ....[16]....
        /*0484*/ 	.word	0x0002a1e0


	//   ....[17]....
        /*0488*/ 	.word	0x0002a200


	//   ....[18]....
        /*048c*/ 	.word	0x0002bc50


	//   ....[19]....
        /*0490*/ 	.word	0x0002bcc0


	//   ....[20]....
        /*0494*/ 	.word	0x0002bd30


	//   ....[21]....
        /*0498*/ 	.word	0x0002bda0


	//   ....[22]....
        /*049c*/ 	.word	0x0002be10


	//   ....[23]....
        /*04a0*/ 	.word	0x0002c580


	//   ....[24]....
        /*04a4*/ 	.word	0x0002c5e0


	//   ....[25]....
        /*04a8*/ 	.word	0x0002c640


	//   ....[26]....
        /*04ac*/ 	.word	0x0002c6a0


	//   ....[27]....
        /*04b0*/ 	.word	0x0002c700


	//----- nvinfo : EIATTR_EXIT_INSTR_OFFSETS
	.align		4
.L_1018:
        /*04b4*/ 	.byte	0x04, 0x1c
        /*04b6*/ 	.short	(.L_1020 - .L_1019)


	//   ....[0]....
.L_1019:
        /*04b8*/ 	.word	0x00000af0


	//   ....[1]....
        /*04bc*/ 	.word	0x0002bbf0


	//----- nvinfo : EIATTR_MAX_THREADS
	.align		4
.L_1020:
        /*04c0*/ 	.byte	0x04, 0x05
        /*04c2*/ 	.short	(.L_1022 - .L_1021)
.L_1021:
        /*04c4*/ 	.word	0x00000080
        /*04c8*/ 	.word	0x00000001
        /*04cc*/ 	.word	0x00000001


	//----- nvinfo : EIATTR_CRS_STACK_SIZE
	.align		4
.L_1022:
        /*04d0*/ 	.byte	0x04, 0x1e
        /*04d2*/ 	.short	(.L_1024 - .L_1023)
.L_1023:
        /*04d4*/ 	.word	0x00000000
.L_1024:


//--------------------- .nv.info._ZN10layer_norm31ln_parallel_residual_fwd_kernelINS_13Kernel_traitsIf13__nv_bfloat16S2_S2_fjLj7168ELj1ELj1ELj4ELj16ENS_18Kernel_traits_baseILj7168EfS2_S2_S2_fjLj128EEEEELb1ELb1ELb0EEEvNS_9FwdParamsE --------------------------
	.section	.nv.info._ZN10layer_norm31ln_parallel_residual_fwd_kernelINS_13Kernel_traitsIf13__nv_bfloat16S2_S2_fjLj7168ELj1ELj1ELj4ELj16ENS_18Kernel_traits_baseILj7168EfS2_S2_S2_fjLj128EEEEELb1ELb1ELb0EEEvNS_9FwdParamsE,"",@"SHT_CUDA_INFO"
	.sectionflags	@""
	.align	4


	//----- nvinfo : EIATTR_CUDA_API_VERSION
	.align		4
        /*0000*/ 	.byte	0x04, 0x37
        /*0002*/ 	.short	(.L_1026 - .L_1025)
.L_1025:
        /*0004*/ 	.word	0x00000082


	//----- nvinfo : EIATTR_SW2861232_WAR
	.align		4
.L_1026:
        /*0008*/ 	.byte	0x01, 0x35
	.zero		2


	//----- nvinfo : EIATTR_PARAM_CBANK
	.align		4
        /*000c*/ 	.byte	0x04, 0x0a
        /*000e*/ 	.short	(.L_1028 - .L_1027)
	.align		4
.L_1027:
        /*0010*/ 	.word	index@(.nv.constant0._ZN10layer_norm31ln_parallel_residual_fwd_kernelINS_13Kernel_traitsIf13__nv_bfloat16S2_S2_fjLj7168ELj1ELj1ELj4ELj16ENS_18Kernel_traits_baseILj7168EfS2_S2_S2_fjLj128EEEEELb1ELb1ELb0EEEvNS_9FwdParamsE)
        /*0014*/ 	.short	0x0160
        /*0016*/ 	.short	0x00e8


	//----- nvinfo : EIATTR_CBANK_PARAM_SIZE
	.align		4
.L_1028:
        /*0018*/ 	.byte	0x03, 0x19
        /*001a*/ 	.short	0x00e8


	//----- nvinfo : EIATTR_KPARAM_INFO
	.align		4
        /*001c*/ 	.byte	0x04, 0x17
        /*001e*/ 	.short	(.L_1030 - .L_1029)
.L_1029:
        /*0020*/ 	.word	0x00000000
        /*0024*/ 	.short	0x0000
        /*0026*/ 	.short	0x0000
        /*0028*/ 	.byte	0x00, 0xf0, 0xa1, 0x03


	//----- nvinfo : EIATTR_MAXREG_COUNT
	.align		4
.L_1030:
        /*002c*/ 	.byte	0x03, 0x1b
        /*002e*/ 	.short	0x00ff


	//----- nvinfo : EIATTR_NUM_BARRIERS
	.align		4
        /*0030*/ 	.byte	0x02, 0x4c
        /*0032*/ 	.byte	0x01
	.zero		1


	//----- nvinfo : EIATTR_MERCURY_ISA_VERSION
	.align		4
        /*0034*/ 	.byte	0x03, 0x5f
        /*0036*/ 	.short	0x0000


	//----- nvinfo : EIATTR_COOP_GROUP_MASK_REGIDS
	.align		4
        /*0038*/ 	.byte	0x04, 0x29
        /*003a*/ 	.short	(.L_1032 - .L_1031)


	//   ....[0]....
.L_1031:
        /*003c*/ 	.word	0xffffffff


	//   ....[1]....
        /*0040*/ 	.word	0xffffffff


	//   ....[2]....
        /*0044*/ 	.word	0xffffffff


	//   ....[3]....
        /*0048*/ 	.word	0xffffffff


	//   ....[4]....
        /*004c*/ 	.word	0xffffffff


	//   ....[5]....
        /*0050*/ 	.word	0xffffffff


	//   ....[6]....
        /*0054*/ 	.word	0xffffffff


	//   ....[7]....
        /*0058*/ 	.word	0xffffffff


	//   ....[8]....
        /*005c*/ 	.word	0xffffffff


	//   ....[9]....
        /*0060*/ 	.word	0xffffffff


	//   ....[10]....
        /*0064*/ 	.word	0xffffffff


	//   ....[11]....
        /*0068*/ 	.word	0xffffffff


	//   ....[12]....
        /*006c*/ 	.word	0xffffffff


	//   ....[13]....
        /*0070*/ 	.word	0xffffffff


	//   ....[14]....
        /*0074*/ 	.word	0xffffffff


	//   ....[15]....
        /*0078*/ 	.word	0xffffffff


	//   ....[16]....
        /*007c*/ 	.word	0xffffffff


	//   ....[17]....
        /*0080*/ 	.word	0xffffffff


	//   ....[18]....
        /*0084*/ 	.word	0xffffffff


	//   ....[19]....
        /*0088*/ 	.word	0xffffffff


	//   ....[20]....
        /*008c*/ 	.word	0xffffffff


	//   ....[21]....
        /*0090*/ 	.word	0xffffffff


	//   ....[22]....
        /*0094*/ 	.word	0xffffffff


	//   ....[23]....
        /*0098*/ 	.word	0xffffffff


	//   ....[24]....
        /*009c*/ 	.word	0xffffffff


	//   ....[25]....
        /*00a0*/ 	.word	0xffffffff


	//   ....[26]....
        /*00a4*/ 	.word	0xffffffff


	//   ....[27]....
        /*00a8*/ 	.word	0xffffffff


	//----- nvinfo : EIATTR_COOP_GROUP_INSTR_OFFSETS
	.align		4
.L_1032:
        /*00ac*/ 	.byte	0x04, 0x28
        /*00ae*/ 	.short	(.L_1034 - .L_1033)


	//   ....[0]....
.L_1033:
        /*00b0*/ 	.word	0x000290c0


	//   ....[1]....
        /*00b4*/ 	.word	0x000290f0


	//   ....[2]....
        /*00b8*/ 	.word	0x00029120


	//   ....[3]....
        /*00bc*/ 	.word	0x00029140


	//   ....[4]....
        /*00c0*/ 	.word	0x00029160


	//   ....[5]....
        /*00c4*/ 	.word	0x000298a0


	//   ....[6]....
        /*00c8*/ 	.word	0x000298c0


	//   ....[7]....
        /*00cc*/ 	.word	0x000298e0


	//   ....[8]....
        /*00d0*/ 	.word	0x00029900


	//   ....[9]....
        /*00d4*/ 	.word	0x00029920


	//   ....[10]....
        /*00d8*/ 	.word	0x00029a40


	//   ....[11]....
        /*00dc*/ 	.word	0x00029a90


	//   ....[12]....
        /*00e0*/ 	.word	0x00029ac0


	//   ....[13]....
        /*00e4*/ 	.word	0x00029b60


	//   ....[14]....
        /*00e8*/ 	.word	0x00029bf0


	//   ....[15]....
        /*00ec*/ 	.word	0x00029c40


	//   ....[16]....
        /*00f0*/ 	.word	0x00029ca0


	//   ....[17]....
        /*00f4*/ 	.word	0x00029cd0


	//   ....[18]....
        /*00f8*/ 	.word	0x0002adb0


	//   ....[19]....
        /*00fc*/ 	.word	0x0002ae20


	//   ....[20]....
        /*0100*/ 	.word	0x0002ae80


	//   ....[21]....
        /*0104*/ 	.word	0x0002aee0


	//   ....[22]....
        /*0108*/ 	.word	0x0002af40


	//   ....[23]....
        /*010c*/ 	.word	0x0002b6d0


	//   ....[24]....
        /*0110*/ 	.word	0x0002b730


	//   ....[25]....
        /*0114*/ 	.word	0x0002b790


	//   ....[26]....
        /*0118*/ 	.word	0x0002b7f0


	//   ....[27]....
        /*011c*/ 	.word	0x0002b860


	//----- nvinfo : EIATTR_EXIT_INSTR_OFFSETS
	.align		4
.L_1034:
        /*0120*/ 	.byte	0x04, 0x1c
        /*0122*/ 	.short	(.L_1036 - .L_1035)


	//   ....[0]....
.L_1035:
        /*0124*/ 	.word	0x00000e60


	//   ....[1]....
        /*0128*/ 	.word	0x0002ad50


	//----- nvinfo : EIATTR_MAX_THREADS
	.align		4
.L_1036:
        /*012c*/ 	.byte	0x04, 0x05
        /*012e*/ 	.short	(.L_1038 - .L_1037)
.L_1037:
        /*0130*/ 	.word	0x00000080
        /*0134*/ 	.word	0x00000001
        /*0138*/ 	.word	0x00000001


	//----- nvinfo : EIATTR_CRS_STACK_SIZE
	.align		4
.L_1038:
        /*013c*/ 	.byte	0x04, 0x1e
        /*013e*/ 	.short	(.L_1040 - .L_1039)
.L_1039:
        /*0140*/ 	.word	0x00000000
.L_1040:


//--------------------- .nv.info._ZN10layer_norm31ln_parallel_residual_fwd_kernelINS_13Kernel_traitsIf13__nv_bfloat16S2_S2_fjLj7168ELj1ELj1ELj4ELj16ENS_18Kernel_traits_baseILj7168EfS2_S2_S2_fjLj128EEEEELb1ELb1ELb1EEEvNS_9FwdParamsE --------------------------
	.section	.nv.info._ZN10layer_norm31ln_parallel_residual_fwd_kernelINS_13Kernel_traitsIf13__nv_bfloat16S2_S2_fjLj7168ELj1ELj1ELj4ELj16ENS_18Kernel_traits_baseILj7168EfS2_S2_S2_fjLj128EEEEELb1ELb1ELb1EEEvNS_9FwdParamsE,"",@"SHT_CUDA_INFO"
	.sectionflags	@""
	.align	4


	//----- nvinfo : EIATTR_CUDA_API_VERSION
	.align		4
        /*0000*/ 	.byte	0x04, 0x37
        /*0002*/ 	.short	(.L_1042 - .L_1041)
.L_1041:
        /*0004*/ 	.word	0x00000082


	//----- nvinfo : EIATTR_SW2861232_WAR
	.align		4
.L_1042:
        /*0008*/ 	.byte	0x01, 0x35
	.zero		2


	//----- nvinfo : EIATTR_PARAM_CBANK
	.align		4
        /*000c*/ 	.byte	0x04, 0x0a
        /*000e*/ 	.short	(.L_1044 - .L_1043)
	.align		4
.L_1043:
        /*0010*/ 	.word	index@(.nv.constant0._ZN10layer_norm31ln_parallel_residual_fwd_kernelINS_13Kernel_traitsIf13__nv_bfloat16S2_S2_fjLj7168ELj1ELj1ELj4ELj16ENS_18Kernel_traits_baseILj7168EfS2_S2_S2_fjLj128EEEEELb1ELb1ELb1EEEvNS_9FwdParamsE)
        /*0014*/ 	.short	0x0160
        /*0016*/ 	.short	0x00e8


	//----- nvinfo : EIATTR_CBANK_PARAM_SIZE
	.align		4
.L_1044:
        /*0018*/ 	.byte	0x03, 0x19
        /*001a*/ 	.short	0x00e8


	//----- nvinfo : EIATTR_KPARAM_INFO
	.align		4
        /*001c*/ 	.byte	0x04, 0x17
        /*001e*/ 	.short	(.L_1046 - .L_1045)
.L_1045:
        /*0020*/ 	.word	0x00000000
        /*0024*/ 	.short	0x0000
        /*0026*/ 	.short	0x0000
        /*0028*/ 	.byte	0x00, 0xf0, 0xa1, 0x03


	//----- nvinfo : EIATTR_MAXREG_COUNT
	.align		4
.L_1046:
        /*002c*/ 	.byte	0x03, 0x1b
        /*002e*/ 	.short	0x00ff


	//----- nvinfo : EIATTR_NUM_BARRIERS
	.align		4
        /*0030*/ 	.byte	0x02, 0x4c
        /*0032*/ 	.byte	0x01
	.zero		1


	//----- nvinfo : EIATTR_MERCURY_ISA_VERSION
	.align		4
        /*0034*/ 	.byte	0x03, 0x5f
        /*0036*/ 	.short	0x0000


	//----- nvinfo : EIATTR_COOP_GROUP_MASK_REGIDS
	.align		4
        /*0038*/ 	.byte	0x04, 0x29
        /*003a*/ 	.short	(.L_1048 - .L_1047)


	//   ....[0]....
.L_1047:
        /*003c*/ 	.word	0xffffffff


	//   ....[1]....
        /*0040*/ 	.word	0xffffffff


	//   ....[2]....
        /*0044*/ 	.word	0xffffffff


	//   ....[3]....
        /*0048*/ 	.word	0xffffffff


	//   ....[4]....
        /*004c*/ 	.word	0xffffffff


	//   ....[5]....
        /*0050*/ 	.word	0xffffffff


	//   ....[6]....
        /*0054*/ 	.word	0xffffffff


	//   ....[7]....
        /*0058*/ 	.word	0xffffffff


	//   ....[8]....
        /*005c*/ 	.word	0xffffffff


	//   ....[9]....
        /*0060*/ 	.word	0xffffffff


	//   ....[10]....
        /*0064*/ 	.word	0xffffffff


	//   ....[11]....
        /*0068*/ 	.word	0xffffffff


	//   ....[12]....
        /*006c*/ 	.word	0xffffffff


	//   ....[13]....
        /*0070*/ 	.word	0xffffffff


	//   ....[14]....
        /*0074*/ 	.word	0xffffffff


	//   ....[15]....
        /*0078*/ 	.word	0xffffffff


	//   ....[16]....
        /*007c*/ 	.word	0xffffffff


	//   ....[17]....
        /*0080*/ 	.word	0xffffffff


	//   ....[18]....
        /*0084*/ 	.word	0xffffffff


	//   ....[19]....
        /*0088*/ 	.word	0xffffffff


	//   ....[20]....
        /*008c*/ 	.word	0xffffffff


	//   ....[21]....
        /*0090*/ 	.word	0xffffffff


	//   ....[22]....
        /*0094*/ 	.word	0xffffffff


	//   ....[23]....
        /*0098*/ 	.word	0xffffffff


	//   ....[24]....
        /*009c*/ 	.word	0xffffffff


	//   ....[25]....
        /*00a0*/ 	.word	0xffffffff


	//   ....[26]....
        /*00a4*/ 	.word	0xffffffff


	//   ....[27]....
        /*00a8*/ 	.word	0xffffffff


	//----- nvinfo : EIATTR_COOP_GROUP_INSTR_OFFSETS
	.align		4
.L_1048:
        /*00ac*/ 	.byte	0x04, 0x28
        /*00ae*/ 	.short	(.L_1050 - .L_1049)


	//   ....[0]....
.L_1049:
        /*00b0*/ 	.word	0x00028e90


	//   ....[1]....
        /*00b4*/ 	.word	0x00028ec0


	//   ....[2]....
        /*00b8*/ 	.word	0x00028ee0


	//   ....[3]....
        /*00bc*/ 	.word	0x00028f00


	//   ....[4]....
        /*00c0*/ 	.word	0x00028f20


	//   ....[5]....
        /*00c4*/ 	.word	0x00029650


	//   ....[6]....
        /*00c8*/ 	.word	0x00029670


	//   ....[7]....
        /*00cc*/ 	.word	0x00029690


	//   ....[8]....
        /*00d0*/ 	.word	0x000296b0


	//   ....[9]....
        /*00d4*/ 	.word	0x000296d0


	//   ....[10]....
        /*00d8*/ 	.word	0x000297d0


	//   ....[11]....
        /*00dc*/ 	.word	0x00029820


	//   ....[12]....
        /*00e0*/ 	.word	0x00029850


	//   ....[13]....
        /*00e4*/ 	.word	0x00029860


	//   ....[14]....
        /*00e8*/ 	.word	0x000298e0


	//   ....[15]....
        /*00ec*/ 	.word	0x00029940


	//   ....[16]....
        /*00f0*/ 	.word	0x00029a10


	//   ....[17]....
        /*00f4*/ 	.word	0x00029a50


	//   ....[18]....
        /*00f8*/ 	.word	0x0002a930


	//   ....[19]....
        /*00fc*/ 	.word	0x0002a9a0


	//   ....[20]....
        /*0100*/ 	.word	0x0002aa00


	//   ....[21]....
        /*0104*/ 	.word	0x0002aa60


	//   ....[22]....
        /*0108*/ 	.word	0x0002aac0


	//   ....[23]....
        /*010c*/ 	.word	0x0002b230


	//   ....[24]....
        /*0110*/ 	.word	0x0002b290


	//   ....[25]....
        /*0114*/ 	.word	0x0002b2f0


	//   ....[26]....
        /*0118*/ 	.word	0x0002b350


	//   ....[27]....
        /*011c*/ 	.word	0x0002b3b0


	//----- nvinfo : EIATTR_EXIT_INSTR_OFFSETS
	.align		4
.L_1050:
        /*0120*/ 	.byte	0x04, 0x1c
        /*0122*/ 	.short	(.L_1052 - .L_1051)


	//   ....[0]....
.L_1051:
        /*0124*/ 	.word	0x000007e0


	//   ....[1]....
        /*0128*/ 	.word	0x0002a8e0


	//----- nvinfo : EIATTR_MAX_THREADS
	.align		4
.L_1052:
        /*012c*/ 	.byte	0x04, 0x05
        /*012e*/ 	.short	(.L_1054 - .L_1053)
.L_1053:
        /*0130*/ 	.word	0x00000080
        /*0134*/ 	.word	0x00000001
        /*0138*/ 	.word	0x00000001


	//----- nvinfo : EIATTR_CRS_STACK_SIZE
	.align		4
.L_1054:
        /*013c*/ 	.byte	0x04, 0x1e
        /*013e*/ 	.short	(.L_1056 - .L_1055)
.L_1055:
        /*0140*/ 	.word	0x00000000
.L_1056:


//--------------------- .nv.info._ZN10layer_norm31ln_parallel_residual_fwd_kernelINS_13Kernel_traitsI13__nv_bfloat16S2_fS2_fjLj7168ELj1ELj1ELj4ELj16ENS_18Kernel_traits_baseILj7168ES2_S2_fS2_fjLj128EEEEELb0ELb0ELb0EEEvNS_9FwdParamsE --------------------------
	.section	.nv.info._ZN10layer_norm31ln_parallel_residual_fwd_kernelINS_13Kernel_traitsI13__nv_bfloat16S2_fS2_fjLj7168ELj1ELj1ELj4ELj16ENS_18Kernel_traits_baseILj7168ES2_S2_fS2_fjLj128EEEEELb0ELb0ELb0EEEvNS_9FwdParamsE,"",@"SHT_CUDA_INFO"
	.sectionflags	@""
	.align	4


	//----- nvinfo : EIATTR_CUDA_API_VERSION
	.align		4
        /*0000*/ 	.byte	0x04, 0x37
        /*0002*/ 	.short	(.L_1058 - .L_1057)
.L_1057:
        /*0004*/ 	.word	0x00000082


	//----- nvinfo : EIATTR_SW2861232_WAR
	.align		4
.L_1058:
        /*0008*/ 	.byte	0x01, 0x35
	.zero		2


	//----- nvinfo : EIATTR_PARAM_CBANK
	.align		4
        /*000c*/ 	.byte	0x04, 0x0a
        /*000e*/ 	.short	(.L_1060 - .L_1059)
	.align		4
.L_1059:
        /*0010*/ 	.word	index@(.nv.constant0._ZN10layer_norm31ln_parallel_residual_fwd_kernelINS_13Kernel_traitsI13__nv_bfloat16S2_fS2_fjLj7168ELj1ELj1ELj4ELj16ENS_18Kernel_traits_baseILj7168ES2_S2_fS2_fjLj128EEEEELb0ELb0ELb0EEEvNS_9FwdParamsE)
        /*0014*/ 	.short	0x0160
        /*0016*/ 	.short	0x00e8


	//----- nvinfo : EIATTR_CBANK_PARAM_SIZE
	.align		4
.L_1060:
        /*0018*/ 	.byte	0x03, 0x19
        /*001a*/ 	.short	0x00e8


	//----- nvinfo : EIATTR_KPARAM_INFO
	.align		4
        /*001c*/ 	.byte	0x04, 0x17
        /*001e*/ 	.short	(.L_1062 - .L_1061)
.L_1061:
        /*0020*/ 	.word	0x00000000
        /*0024*/ 	.short	0x0000
        /*0026*/ 	.short	0x0000
        /*0028*/ 	.byte	0x00, 0xf0, 0xa1, 0x03


	//----- nvinfo : EIATTR_MAXREG_COUNT
	.align		4
.L_1062:
        /*002c*/ 	.byte	0x03, 0x1b
        /*002e*/ 	.short	0x00ff


	//----- nvinfo : EIATTR_NUM_BARRIERS
	.align		4
        /*0030*/ 	.byte	0x02, 0x4c
        /*0032*/ 	.byte	0x01
	.zero		1


	//----- nvinfo : EIATTR_ANNOTATIONS
	.align		4
        /*0034*/ 	.byte	0x04, 0x55
        /*0036*/ 	.short	(.L_1064 - .L_1063)


	//   ....[0]....
.L_1063:
        /* <DEDUP_REMOVED lines=79> */


	//----- nvinfo : EIATTR_MERCURY_ISA_VERSION
	.align		4
.L_1064:
        /*0518*/ 	.byte	0x03, 0x5f
        /*051a*/ 	.short	0x0000


	//----- nvinfo : EIATTR_COOP_GROUP_MASK_REGIDS
	.align		4
        /*051c*/ 	.byte	0x04, 0x29
        /*051e*/ 	.short	(.L_1066 - .L_1065)


	//   ....[0]....
.L_1065:
        /*0520*/ 	.word	0xffffffff


	//   ....[1]....
        /*0524*/ 	.word	0xffffffff


	//   ....[2]....
        /*0528*/ 	.word	0xffffffff


	//   ....[3]....
        /*052c*/ 	.word	0xffffffff


	//   ....[4]....
        /*0530*/ 	.word	0xffffffff


	//   ....[5]....
        /*0534*/ 	.word	0xffffffff


	//   ....[6]....
        /*0538*/ 	.word	0xffffffff


	//   ....[7]....
        /*053c*/ 	.word	0xffffffff


	//   ....[8]....
        /*0540*/ 	.word	0xffffffff


	//   ....[9]....
        /*0544*/ 	.word	0xffffffff


	//   ....[10]....
        /*0548*/ 	.word	0xffffffff


	//   ....[11]....
        /*054c*/ 	.word	0xffffffff


	//   ....[12]....
        /*0550*/ 	.word	0xffffffff


	//   ....[13]....
        /*0554*/ 	.word	0xffffffff


	//   ....[14]....
        /*0558*/ 	.word	0xffffffff


	//   ....[15]....
        /*055c*/ 	.word	0xffffffff


	//   ....[16]....
        /*0560*/ 	.word	0xffffffff


	//   ....[17]....
        /*0564*/ 	.word	0xffffffff


	//   ....[18]....
        /*0568*/ 	.word	0xffffffff


	//   ....[19]....
        /*056c*/ 	.word	0xffffffff


	//   ....[20]....
        /*0570*/ 	.word	0xffffffff


	//   ....[21]....
        /*0574*/ 	.word	0xffffffff


	//   ....[22]....
        /*0578*/ 	.word	0xffffffff


	//   ....[23]....
        /*057c*/ 	.word	0xffffffff


	//   ....[24]....
        /*0580*/ 	.word	0xffffffff


	//   ....[25]....
        /*0584*/ 	.word	0xffffffff


	//   ....[26]....
        /*0588*/ 	.word	0xffffffff


	//   ....[27]....
        /*058c*/ 	.word	0xffffffff


	//----- nvinfo : EIATTR_COOP_GROUP_INSTR_OFFSETS
	.align		4
.L_1066:
        /*0590*/ 	.byte	0x04, 0x28
        /*0592*/ 	.short	(.L_1068 - .L_1067)


	//   ....[0]....
.L_1067:
        /*0594*/ 	.word	0x00004c30


	//   ....[1]....
        /*0598*/ 	.word	0x00004c60


	//   ....[2]....
        /*059c*/ 	.word	0x00004c80


	//   ....[3]....
        /*05a0*/ 	.word	0x00004ca0


	//   ....[4]....
        /*05a4*/ 	.word	0x00004cc0


	//   ....[5]....
        /*05a8*/ 	.word	0x00005400


	//   ....[6]....
        /*05ac*/ 	.word	0x00005420


	//   ....[7]....
        /*05b0*/ 	.word	0x00005440


	//   ....[8]....
        /*05b4*/ 	.word	0x00005460


	//   ....[9]....
        /*05b8*/ 	.word	0x00005480


	//   ....[10]....
        /*05bc*/ 	.word	0x00005590


	//   ....[11]....
        /*05c0*/ 	.word	0x000055f0


	//   ....[12]....
        /*05c4*/ 	.word	0x00005650


	//   ....[13]....
        /*05c8*/ 	.word	0x000056b0


	//   ....[14]....
        /*05cc*/ 	.word	0x000056d0


	//   ....[15]....
        /*05d0*/ 	.word	0x00005770


	//   ....[16]....
        /*05d4*/ 	.word	0x000057a0


	//   ....[17]....
        /*05d8*/ 	.word	0x000057d0


	//   ....[18]....
        /*05dc*/ 	.word	0x00007590


	//   ....[19]....
        /*05e0*/ 	.word	0x00007600


	//   ....[20]....
        /*05e4*/ 	.word	0x00007670


	//   ....[21]....
        /*05e8*/ 	.word	0x000076e0


	//   ....[22]....
        /*05ec*/ 	.word	0x00007750


	//   ....[23]....
        /*05f0*/ 	.word	0x00007ed0


	//   ....[24]....
        /*05f4*/ 	.word	0x00007f30


	//   ....[25]....
        /*05f8*/ 	.word	0x00007f90


	//   ....[26]....
        /*05fc*/ 	.word	0x00007ff0


	//   ....[27]....
        /*0600*/ 	.word	0x00008050


	//----- nvinfo : EIATTR_EXIT_INSTR_OFFSETS
	.align		4
.L_1068:
        /*0604*/ 	.byte	0x04, 0x1c
        /*0606*/ 	.short	(.L_1070 - .L_1069)


	//   ....[0]....
.L_1069:
        /*0608*/ 	.word	0x00000d50


	//   ....[1]....
        /*060c*/ 	.word	0x00007530


	//----- nvinfo : EIATTR_MAX_THREADS
	.align		4
.L_1070:
        /*0610*/ 	.byte	0x04, 0x05
        /*0612*/ 	.short	(.L_1072 - .L_1071)
.L_1071:
        /*0614*/ 	.word	0x00000080
        /*0618*/ 	.word	0x00000001
        /*061c*/ 	.word	0x00000001


	//----- nvinfo : EIATTR_CRS_STACK_SIZE
	.align		4
.L_1072:
        /*0620*/ 	.byte	0x04, 0x1e
        /*0622*/ 	.short	(.L_1074 - .L_1073)
.L_1073:
        /*0624*/ 	.word	0x00000000
.L_1074:


//--------------------- .nv.info._ZN10layer_norm31ln_parallel_residual_fwd_kernelINS_13Kernel_traitsI13__nv_bfloat16S2_fS2_fjLj7168ELj1ELj1ELj4ELj16ENS_18Kernel_traits_baseILj7168ES2_S2_fS2_fjLj128EEEEELb0ELb0ELb1EEEvNS_9FwdParamsE --------------------------
	.section	.nv.info._ZN10layer_norm31ln_parallel_residual_fwd_kernelINS_13Kernel_traitsI13__nv_bfloat16S2_fS2_fjLj7168ELj1ELj1ELj4ELj16ENS_18Kernel_traits_baseILj7168ES2_S2_fS2_fjLj128EEEEELb0ELb0ELb1EEEvNS_9FwdParamsE,"",@"SHT_CUDA_INFO"
	.sectionflags	@""
	.align	4


	//----- nvinfo : EIATTR_CUDA_API_VERSION
	.align		4
        /*0000*/ 	.byte	0x04, 0x37
        /*0002*/ 	.short	(.L_1076 - .L_1075)
.L_1075:
        /*0004*/ 	.word	0x00000082


	//----- nvinfo : EIATTR_SW2861232_WAR
	.align		4
.L_1076:
        /*0008*/ 	.byte	0x01, 0x35
	.zero		2


	//----- nvinfo : EIATTR_PARAM_CBANK
	.align		4
        /*000c*/ 	.byte	0x04, 0x0a
        /*000e*/ 	.short	(.L_1078 - .L_1077)
	.align		4
.L_1077:
        /*0010*/ 	.word	index@(.nv.constant0._ZN10layer_norm31ln_parallel_residual_fwd_kernelINS_13Kernel_traitsI13__nv_bfloat16S2_fS2_fjLj7168ELj1ELj1ELj4ELj16ENS_18Kernel_traits_baseILj7168ES2_S2_fS2_fjLj128EEEEELb0ELb0ELb1EEEvNS_9FwdParamsE)
        /*0014*/ 	.short	0x0160
        /*0016*/ 	.short	0x00e8


	//----- nvinfo : EIATTR_CBANK_PARAM_SIZE
	.align		4
.L_1078:
        /*0018*/ 	.byte	0x03, 0x19
        /*001a*/ 	.short	0x00e8


	//----- nvinfo : EIATTR_KPARAM_INFO
	.align		4
        /*001c*/ 	.byte	0x04, 0x17
        /*001e*/ 	.short	(.L_1080 - .L_1079)
.L_1079:
        /*0020*/ 	.word	0x00000000
        /*0024*/ 	.short	0x0000
        /*0026*/ 	.short	0x0000
        /*0028*/ 	.byte	0x00, 0xf0, 0xa1, 0x03


	//----- nvinfo : EIATTR_MAXREG_COUNT
	.align		4
.L_1080:
        /*002c*/ 	.byte	0x03, 0x1b
        /*002e*/ 	.short	0x00ff


	//----- nvinfo : EIATTR_NUM_BARRIERS
	.align		4
        /*0030*/ 	.byte	0x02, 0x4c
        /*0032*/ 	.byte	0x01
	.zero		1


	//----- nvinfo : EIATTR_MERCURY_ISA_VERSION
	.align		4
        /*0034*/ 	.byte	0x03, 0x5f
        /*0036*/ 	.short	0x0000


	//----- nvinfo : EIATTR_COOP_GROUP_MASK_REGIDS
	.align		4
        /*0038*/ 	.byte	0x04, 0x29
        /*003a*/ 	.short	(.L_1082 - .L_1081)


	//   ....[0]....
.L_1081:
        /*003c*/ 	.word	0xffffffff


	//   ....[1]....
        /*0040*/ 	.word	0xffffffff


	//   ....[2]....
        /*0044*/ 	.word	0xffffffff


	//   ....[3]....
        /*0048*/ 	.word	0xffffffff


	//   ....[4]....
        /*004c*/ 	.word	0xffffffff


	//   ....[5]....
        /*0050*/ 	.word	0xffffffff


	//   ....[6]....
        /*0054*/ 	.word	0xffffffff


	//   ....[7]....
        /*0058*/ 	.word	0xffffffff


	//   ....[8]....
        /*005c*/ 	.word	0xffffffff


	//   ....[9]....
        /*0060*/ 	.word	0xffffffff


	//   ....[10]....
        /*0064*/ 	.word	0xffffffff


	//   ....[11]....
        /*0068*/ 	.word	0xffffffff


	//   ....[12]....
        /*006c*/ 	.word	0xffffffff


	//   ....[13]....
        /*0070*/ 	.word	0xffffffff


	//   ....[14]....
        /*0074*/ 	.word	0xffffffff


	//   ....[15]....
        /*0078*/ 	.word	0xffffffff


	//   ....[16]....
        /*007c*/ 	.word	0xffffffff


	//   ....[17]....
        /*0080*/ 	.word	0xffffffff


	//   ....[18]....
        /*0084*/ 	.word	0xffffffff


	//   ....[19]....
        /*0088*/ 	.word	0xffffffff


	//   ....[20]....
        /*008c*/ 	.word	0xffffffff


	//   ....[21]....
        /*0090*/ 	.word	0xffffffff


	//   ....[22]....
        /*0094*/ 	.word	0xffffffff


	//   ....[23]....
        /*0098*/ 	.word	0xffffffff


	//   ....[24]....
        /*009c*/ 	.word	0xffffffff


	//   ....[25]....
        /*00a0*/ 	.word	0xffffffff


	//   ....[26]....
        /*00a4*/ 	.word	0xffffffff


	//   ....[27]....
        /*00a8*/ 	.word	0xffffffff


	//----- nvinfo : EIATTR_COOP_GROUP_INSTR_OFFSETS
	.align		4
.L_1082:
        /*00ac*/ 	.byte	0x04, 0x28
        /*00ae*/ 	.short	(.L_1084 - .L_1083)


	//   ....[0]....
.L_1083:
        /*00b0*/ 	.word	0x000035b0


	//   ....[1]....
        /*00b4*/ 	.word	0x000035e0


	//   ....[2]....
        /*00b8*/ 	.word	0x00003600


	//   ....[3]....
        /*00bc*/ 	.word	0x00003620


	//   ....[4]....
        /*00c0*/ 	.word	0x00003640


	//   ....[5]....
        /*00c4*/ 	.word	0x00003d70


	//   ....[6]....
        /*00c8*/ 	.word	0x00003d90


	//   ....[7]....
        /*00cc*/ 	.word	0x00003db0


	//   ....[8]....
        /*00d0*/ 	.word	0x00003dd0


	//   ....[9]....
        /*00d4*/ 	.word	0x00003df0


	//   ....[10]....
        /*00d8*/ 	.word	0x00003ef0


	//   ....[11]....
        /*00dc*/ 	.word	0x00003f50


	//   ....[12]....
        /*00e0*/ 	.word	0x00003f60


	//   ....[13]....
        /*00e4*/ 	.word	0x00003fb0


	//   ....[14]....
        /*00e8*/ 	.word	0x00004040


	//   ....[15]....
        /*00ec*/ 	.word	0x000040d0


	//   ....[16]....
        /*00f0*/ 	.word	0x00004110


	//   ....[17]....
        /*00f4*/ 	.word	0x00004160


	//   ....[18]....
        /*00f8*/ 	.word	0x00005dc0


	//   ....[19]....
        /*00fc*/ 	.word	0x00005e30


	//   ....[20]....
        /*0100*/ 	.word	0x00005ea0


	//   ....[21]....
        /*0104*/ 	.word	0x00005f10


	//   ....[22]....
        /*0108*/ 	.word	0x00005f80


	//   ....[23]....
        /*010c*/ 	.word	0x000066f0


	//   ....[24]....
        /*0110*/ 	.word	0x00006750


	//   ....[25]....
        /*0114*/ 	.word	0x000067b0


	//   ....[26]....
        /*0118*/ 	.word	0x00006810


	//   ....[27]....
        /*011c*/ 	.word	0x00006870


	//----- nvinfo : EIATTR_EXIT_INSTR_OFFSETS
	.align		4
.L_1084:
        /*0120*/ 	.byte	0x04, 0x1c
        /*0122*/ 	.short	(.L_1086 - .L_1085)


	//   ....[0]....
.L_1085:
        /*0124*/ 	.word	0x00000610


	//   ....[1]....
        /*0128*/ 	.word	0x00005d60


	//----- nvinfo : EIATTR_MAX_THREADS
	.align		4
.L_1086:
        /*012c*/ 	.byte	0x04, 0x05
        /*012e*/ 	.short	(.L_1088 - .L_1087)
.L_1087:
        /*0130*/ 	.word	0x00000080
        /*0134*/ 	.word	0x00000001
        /*0138*/ 	.word	0x00000001


	//----- nvinfo : EIATTR_CRS_STACK_SIZE
	.align		4
.L_1088:
        /*013c*/ 	.byte	0x04, 0x1e
        /*013e*/ 	.short	(.L_1090 - .L_1089)
.L_1089:
        /*0140*/ 	.word	0x00000000
.L_1090:


//--------------------- .nv.info._ZN10layer_norm31ln_parallel_residual_fwd_kernelINS_13Kernel_traitsI13__nv_bfloat16S2_fS2_fjLj7168ELj1ELj1ELj4ELj16ENS_18Kernel_traits_baseILj7168ES2_S2_fS2_fjLj128EEEEELb0ELb1ELb0EEEvNS_9FwdParamsE --------------------------
	.section	.nv.info._ZN10layer_norm31ln_parallel_residual_fwd_kernelINS_13Kernel_traitsI13__nv_bfloat16S2_fS2_fjLj7168ELj1ELj1ELj4ELj16ENS_18Kernel_traits_baseILj7168ES2_S2_fS2_fjLj128EEEEELb0ELb1ELb0EEEvNS_9FwdParamsE,"",@"SHT_CUDA_INFO"
	.sectionflags	@""
	.align	4


	//----- nvinfo : EIATTR_CUDA_API_VERSION
	.align		4
        /*0000*/ 	.byte	0x04, 0x37
        /*0002*/ 	.short	(.L_1092 - .L_1091)
.L_1091:
        /*0004*/ 	.word	0x00000082


	//----- nvinfo : EIATTR_SW2861232_WAR
	.align		4
.L_1092:
        /*0008*/ 	.byte	0x01, 0x35
	.zero		2


	//----- nvinfo : EIATTR_PARAM_CBANK
	.align		4
        /*000c*/ 	.byte	0x04, 0x0a
        /*000e*/ 	.short	(.L_1094 - .L_1093)
	.align		4
.L_1093:
        /*0010*/ 	.word	index@(.nv.constant0._ZN10layer_norm31ln_parallel_residual_fwd_kernelINS_13Kernel_traitsI13__nv_bfloat16S2_fS2_fjLj7168ELj1ELj1ELj4ELj16ENS_18Kernel_traits_baseILj7168ES2_S2_fS2_fjLj128EEEEELb0ELb1ELb0EEEvNS_9FwdParamsE)
        /*0014*/ 	.short	0x0160
        /*0016*/ 	.short	0x00e8


	//----- nvinfo : EIATTR_CBANK_PARAM_SIZE
	.align		4
.L_1094:
        /*0018*/ 	.byte	0x03, 0x19
        /*001a*/ 	.short	0x00e8


	//----- nvinfo : EIATTR_KPARAM_INFO
	.align		4
        /*001c*/ 	.byte	0x04, 0x17
        /*001e*/ 	.short	(.L_1096 - .L_1095)
.L_1095:
        /*0020*/ 	.word	0x00000000
        /*0024*/ 	.short	0x0000
        /*0026*/ 	.short	0x0000
        /*0028*/ 	.byte	0x00, 0xf0, 0xa1, 0x03


	//----- nvinfo : EIATTR_MAXREG_COUNT
	.align		4
.L_1096:
        /*002c*/ 	.byte	0x03, 0x1b
        /*002e*/ 	.short	0x00ff


	//----- nvinfo : EIATTR_NUM_BARRIERS
	.align		4
        /*0030*/ 	.byte	0x02, 0x4c
        /*0032*/ 	.byte	0x01
	.zero		1


	//----- nvinfo : EIATTR_MERCURY_ISA_VERSION
	.align		4
        /*0034*/ 	.byte	0x03, 0x5f
        /*0036*/ 	.short	0x0000


	//----- nvinfo : EIATTR_COOP_GROUP_MASK_REGIDS
	.align		4
        /*0038*/ 	.byte	0x04, 0x29
        /*003a*/ 	.short	(.L_1098 - .L_1097)


	//   ....[0]....
.L_1097:
        /*003c*/ 	.word	0xffffffff


	//   ....[1]....
        /*0040*/ 	.word	0xffffffff


	//   ....[2]....
        /*0044*/ 	.word	0xffffffff


	//   ....[3]....
        /*0048*/ 	.word	0xffffffff


	//   ....[4]....
        /*004c*/ 	.word	0xffffffff


	//   ....[5]....
        /*0050*/ 	.word	0xffffffff


	//   ....[6]....
        /*0054*/ 	.word	0xffffffff


	//   ....[7]....
        /*0058*/ 	.word	0xffffffff


	//   ....[8]....
        /*005c*/ 	.word	0xffffffff


	//   ....[9]....
        /*0060*/ 	.word	0xffffffff


	//   ....[10]....
        /*0064*/ 	.word	0xffffffff


	//   ....[11]....
        /*0068*/ 	.word	0xffffffff


	//   ....[12]....
        /*006c*/ 	.word	0xffffffff


	//   ....[13]....
        /*0070*/ 	.word	0xffffffff


	//   ....[14]....
        /*0074*/ 	.word	0xffffffff


	//   ....[15]....
        /*0078*/ 	.word	0xffffffff


	//   ....[16]....
        /*007c*/ 	.word	0xffffffff


	//   ....[17]....
        /*0080*/ 	.word	0xffffffff


	//   ....[18]....
        /*0084*/ 	.word	0xffffffff


	//   ....[19]....
        /*0088*/ 	.word	0xffffffff


	//   ....[20]....
        /*008c*/ 	.word	0xffffffff


	//   ....[21]....
        /*0090*/ 	.word	0xffffffff


	//   ....[22]....
        /*0094*/ 	.word	0xffffffff


	//   ....[23]....
        /*0098*/ 	.word	0xffffffff


	//   ....[24]....
        /*009c*/ 	.word	0xffffffff


	//   ....[25]....
        /*00a0*/ 	.word	0xffffffff


	//   ....[26]....
        /*00a4*/ 	.word	0xffffffff


	//   ....[27]....
        /*00a8*/ 	.word	0xffffffff


	//----- nvinfo : EIATTR_COOP_GROUP_INSTR_OFFSETS
	.align		4
.L_1098:
        /*00ac*/ 	.byte	0x04, 0x28
        /*00ae*/ 	.short	(.L_1100 - .L_1099)


	//   ....[0]....
.L_1099:
        /*00b0*/ 	.word	0x00003b70


	//   ....[1]....
        /*00b4*/ 	.word	0x00003ba0


	//   ....[2]....
        /*00b8*/ 	.word	0x00003bc0


	//   ....[3]....
        /*00bc*/ 	.word	0x00003be0


	//   ....[4]....
        /*00c0*/ 	.word	0x00003c00


	//   ....[5]....
        /*00c4*/ 	.word	0x00004340


	//   ....[6]....
        /*00c8*/ 	.word	0x00004360


	//   ....[7]....
        /*00cc*/ 	.word	0x00004380


	//   ....[8]....
        /*00d0*/ 	.word	0x000043a0


	//   ....[9]....
        /*00d4*/ 	.word	0x000043c0


	//   ....[10]....
        /*00d8*/ 	.word	0x000044d0


	//   ....[11]....
        /*00dc*/ 	.word	0x00004520


	//   ....[12]....
        /*00e0*/ 	.word	0x00004550


	//   ....[13]....
        /*00e4*/ 	.word	0x000045f0


	//   ....[14]....
        /*00e8*/ 	.word	0x00004680


	//   ....[15]....
        /*00ec*/ 	.word	0x000046d0


	//   ....[16]....
        /*00f0*/ 	.word	0x00004730


	//   ....[17]....
        /*00f4*/ 	.word	0x00004760


	//   ....[18]....
        /*00f8*/ 	.word	0x00005830


	//   ....[19]....
        /*00fc*/ 	.word	0x000058a0


	//   ....[20]....
        /*0100*/ 	.word	0x00005900


	//   ....[21]....
        /*0104*/ 	.word	0x00005960


	//   ....[22]....
        /*0108*/ 	.word	0x000059c0


	//   ....[23]....
        /*010c*/ 	.word	0x00006140


	//   ....[24]....
        /*0110*/ 	.word	0x000061a0


	//   ....[25]....
        /*0114*/ 	.word	0x00006200


	//   ....[26]....
        /*0118*/ 	.word	0x00006260


	//   ....[27]....
        /*011c*/ 	.word	0x000062d0


	//----- nvinfo : EIATTR_EXIT_INSTR_OFFSETS
	.align		4
.L_1100:
        /*0120*/ 	.byte	0x04, 0x1c
        /*0122*/ 	.short	(.L_1102 - .L_1101)


	//   ....[0]....
.L_1101:
        /*0124*/ 	.word	0x000007a0


	//   ....[1]....
        /*0128*/ 	.word	0x000057e0


	//----- nvinfo : EIATTR_MAX_THREADS
	.align		4
.L_1102:
        /*012c*/ 	.byte	0x04, 0x05
        /*012e*/ 	.short	(.L_1104 - .L_1103)
.L_1103:
        /*0130*/ 	.word	0x00000080
        /*0134*/ 	.word	0x00000001
        /*0138*/ 	.word	0x00000001


	//----- nvinfo : EIATTR_CRS_STACK_SIZE
	.align		4
.L_1104:
        /*013c*/ 	.byte	0x04, 0x1e
        /*013e*/ 	.short	(.L_1106 - .L_1105)
.L_1105:
        /*0140*/ 	.word	0x00000000
.L_1106:


//--------------------- .nv.info._ZN10layer_norm31ln_parallel_residual_fwd_kernelINS_13Kernel_traitsI13__nv_bfloat16S2_fS2_fjLj7168ELj1ELj1ELj4ELj16ENS_18Kernel_traits_baseILj7168ES2_S2_fS2_fjLj128EEEEELb0ELb1ELb1EEEvNS_9FwdParamsE --------------------------
	.section	.nv.info._ZN10layer_norm31ln_parallel_residual_fwd_kernelINS_13Kernel_traitsI13__nv_bfloat16S2_fS2_fjLj7168ELj1ELj1ELj4ELj16ENS_18Kernel_traits_baseILj7168ES2_S2_fS2_fjLj128EEEEELb0ELb1ELb1EEEvNS_9FwdParamsE,"",@"SHT_CUDA_INFO"
	.sectionflags	@""
	.align	4


	//----- nvinfo : EIATTR_CUDA_API_VERSION
	.align		4
        /*0000*/ 	.byte	0x04, 0x37
        /*0002*/ 	.short	(.L_1108 - .L_1107)
.L_1107:
        /*0004*/ 	.word	0x00000082


	//----- nvinfo : EIATTR_SW2861232_WAR
	.align		4
.L_1108:
        /*0008*/ 	.byte	0x01, 0x35
	.zero		2


	//----- nvinfo : EIATTR_PARAM_CBANK
	.align		4
        /*000c*/ 	.byte	0x04, 0x0a
        /*000e*/ 	.short	(.L_1110 - .L_1109)
	.align		4
.L_1109:
        /*0010*/ 	.word	index@(.nv.constant0._ZN10layer_norm31ln_parallel_residual_fwd_kernelINS_13Kernel_traitsI13__nv_bfloat16S2_fS2_fjLj7168ELj1ELj1ELj4ELj16ENS_18Kernel_traits_baseILj7168ES2_S2_fS2_fjLj128EEEEELb0ELb1ELb1EEEvNS_9FwdParamsE)
        /*0014*/ 	.short	0x0160
        /*0016*/ 	.short	0x00e8


	//----- nvinfo : EIATTR_CBANK_PARAM_SIZE
	.align		4
.L_1110:
        /*0018*/ 	.byte	0x03, 0x19
        /*001a*/ 	.short	0x00e8


	//----- nvinfo : EIATTR_KPARAM_INFO
	.align		4
        /*001c*/ 	.byte	0x04, 0x17
        /*001e*/ 	.short	(.L_1112 - .L_1111)
.L_1111:
        /*0020*/ 	.word	0x00000000
        /*0024*/ 	.short	0x0000
        /*0026*/ 	.short	0x0000
        /*0028*/ 	.byte	0x00, 0xf0, 0xa1, 0x03


	//----- nvinfo : EIATTR_MAXREG_COUNT
	.align		4
.L_1112:
        /*002c*/ 	.byte	0x03, 0x1b
        /*002e*/ 	.short	0x00ff


	//----- nvinfo : EIATTR_NUM_BARRIERS
	.align		4
        /*0030*/ 	.byte	0x02, 0x4c
        /*0032*/ 	.byte	0x01
	.zero		1


	//----- nvinfo : EIATTR_MERCURY_ISA_VERSION
	.align		4
        /*0034*/ 	.byte	0x03, 0x5f
        /*0036*/ 	.short	0x0000


	//----- nvinfo : EIATTR_COOP_GROUP_MASK_REGIDS
	.align		4
        /*0038*/ 	.byte	0x04, 0x29
        /*003a*/ 	.short	(.L_1114 - .L_1113)


	//   ....[0]....
.L_1113:
        /*003c*/ 	.word	0xffffffff


	//   ....[1]....
        /*0040*/ 	.word	0xffffffff


	//   ....[2]....
        /*0044*/ 	.word	0xffffffff


	//   ....[3]....
        /*0048*/ 	.word	0xffffffff


	//   ....[4]....
        /*004c*/ 	.word	0xffffffff


	//   ....[5]....
        /*0050*/ 	.word	0xffffffff


	//   ....[6]....
        /*0054*/ 	.word	0xffffffff


	//   ....[7]....
        /*0058*/ 	.word	0xffffffff


	//   ....[8]....
        /*005c*/ 	.word	0xffffffff


	//   ....[9]....
        /*0060*/ 	.word	0xffffffff


	//   ....[10]....
        /*0064*/ 	.word	0xffffffff


	//   ....[11]....
        /*0068*/ 	.word	0xffffffff


	//   ....[12]....
        /*006c*/ 	.word	0xffffffff


	//   ....[13]....
        /*0070*/ 	.word	0xffffffff


	//   ....[14]....
        /*0074*/ 	.word	0xffffffff


	//   ....[15]....
        /*0078*/ 	.word	0xffffffff


	//   ....[16]....
        /*007c*/ 	.word	0xffffffff


	//   ....[17]....
        /*0080*/ 	.word	0xffffffff


	//   ....[18]....
        /*0084*/ 	.word	0xffffffff


	//   ....[19]....
        /*0088*/ 	.word	0xffffffff


	//   ....[20]....
        /*008c*/ 	.word	0xffffffff


	//   ....[21]....
        /*0090*/ 	.word	0xffffffff


	//   ....[22]....
        /*0094*/ 	.word	0xffffffff


	//   ....[23]....
        /*0098*/ 	.word	0xffffffff


	//   ....[24]....
        /*009c*/ 	.word	0xffffffff


	//   ....[25]....
        /*00a0*/ 	.word	0xffffffff


	//   ....[26]....
        /*00a4*/ 	.word	0xffffffff


	//   ....[27]....
        /*00a8*/ 	.word	0xffffffff


	//----- nvinfo : EIATTR_COOP_GROUP_INSTR_OFFSETS
	.align		4
.L_1114:
        /*00ac*/ 	.byte	0x04, 0x28
        /*00ae*/ 	.short	(.L_1116 - .L_1115)


	//   ....[0]....
.L_1115:
        /*00b0*/ 	.word	0x00002e50


	//   ....[1]....
        /*00b4*/ 	.word	0x00002e80


	//   ....[2]....
        /*00b8*/ 	.word	0x00002ea0


	//   ....[3]....
        /*00bc*/ 	.word	0x00002ec0


	//   ....[4]....
        /*00c0*/ 	.word	0x00002ee0


	//   ....[5]....
        /*00c4*/ 	.word	0x00003610


	//   ....[6]....
        /*00c8*/ 	.word	0x00003630


	//   ....[7]....
        /*00cc*/ 	.word	0x00003650


	//   ....[8]....
        /*00d0*/ 	.word	0x00003670


	//   ....[9]....
        /*00d4*/ 	.word	0x00003690


	//   ....[10]....
        /*00d8*/ 	.word	0x00003760


	//   ....[11]....
        /*00dc*/ 	.word	0x000037c0


	//   ....[12]....
        /*00e0*/ 	.word	0x00003800


	//   ....[13]....
        /*00e4*/ 	.word	0x00003880


	//   ....[14]....
        /*00e8*/ 	.word	0x000038a0


	//   ....[15]....
        /*00ec*/ 	.word	0x00003920


	//   ....[16]....
        /*00f0*/ 	.word	0x00003960


	//   ....[17]....
        /*00f4*/ 	.word	0x000039f0


	//   ....[18]....
        /*00f8*/ 	.word	0x00004b40


	//   ....[19]....
        /*00fc*/ 	.word	0x00004bb0


	//   ....[20]....
        /*0100*/ 	.word	0x00004c10


	//   ....[21]....
        /*0104*/ 	.word	0x00004c70


	//   ....[22]....
        /*0108*/ 	.word	0x00004cd0


	//   ....[23]....
        /*010c*/ 	.word	0x00005440


	//   ....[24]....
        /*0110*/ 	.word	0x000054a0


	//   ....[25]....
        /*0114*/ 	.word	0x00005500


	//   ....[26]....
        /*0118*/ 	.word	0x00005560


	//   ....[27]....
        /*011c*/ 	.word	0x000055c0


	//----- nvinfo : EIATTR_EXIT_INSTR_OFFSETS
	.align		4
.L_1116:
        /*0120*/ 	.byte	0x04, 0x1c
        /*0122*/ 	.short	(.L_1118 - .L_1117)


	//   ....[0]....
.L_1117:
        /*0124*/ 	.word	0x00000160


	//   ....[1]....
        /*0128*/ 	.word	0x00004af0


	//----- nvinfo : EIATTR_MAX_THREADS
	.align		4
.L_1118:
        /*012c*/ 	.byte	0x04, 0x05
        /*012e*/ 	.short	(.L_1120 - .L_1119)
.L_1119:
        /*0130*/ 	.word	0x00000080
        /*0134*/ 	.word	0x00000001
        /*0138*/ 	.word	0x00000001


	//----- nvinfo : EIATTR_CRS_STACK_SIZE
	.align		4
.L_1120:
        /*013c*/ 	.byte	0x04, 0x1e
        /*013e*/ 	.short	(.L_1122 - .L_1121)
.L_1121:
        /*0140*/ 	.word	0x00000000
.L_1122:


//--------------------- .nv.info._ZN10layer_norm31ln_parallel_residual_fwd_kernelINS_13Kernel_traitsI13__nv_bfloat16S2_fS2_fjLj7168ELj1ELj1ELj4ELj16ENS_18Kernel_traits_baseILj7168ES2_S2_fS2_fjLj128EEEEELb1ELb0ELb0EEEvNS_9FwdParamsE --------------------------
	.section	.nv.info._ZN10layer_norm31ln_parallel_residual_fwd_kernelINS_13Kernel_traitsI13__nv_bfloat16S2_fS2_fjLj7168ELj1ELj1ELj4ELj16ENS_18Kernel_traits_baseILj7168ES2_S2_fS2_fjLj128EEEEELb1ELb0ELb0EEEvNS_9FwdParamsE,"",@"SHT_CUDA_INFO"
	.sectionflags	@""
	.align	4


	//----- nvinfo : EIATTR_CUDA_API_VERSION
	.align		4
        /*0000*/ 	.byte	0x04, 0x37
        /*0002*/ 	.short	(.L_1124 - .L_1123)
.L_1123:
        /*0004*/ 	.word	0x00000082


	//----- nvinfo : EIATTR_SW2861232_WAR
	.align		4
.L_1124:
        /*0008*/ 	.byte	0x01, 0x35
	.zero		2


	//----- nvinfo : EIATTR_PARAM_CBANK
	.align		4
        /*000c*/ 	.byte	0x04, 0x0a
        /*000e*/ 	.short	(.L_1126 - .L_1125)
	.align		4
.L_1125:
        /*0010*/ 	.word	index@(.nv.constant0._ZN10layer_norm31ln_parallel_residual_fwd_kernelINS_13Kernel_traitsI13__nv_bfloat16S2_fS2_fjLj7168ELj1ELj1ELj4ELj16ENS_18Kernel_traits_baseILj7168ES2_S2_fS2_fjLj128EEEEELb1ELb0ELb0EEEvNS_9FwdParamsE)
        /*0014*/ 	.short	0x0160
        /*0016*/ 	.short	0x00e8


	//----- nvinfo : EIATTR_CBANK_PARAM_SIZE
	.align		4
.L_1126:
        /*0018*/ 	.byte	0x03, 0x19
        /*001a*/ 	.short	0x00e8


	//----- nvinfo : EIATTR_KPARAM_INFO
	.align		4
        /*001c*/ 	.byte	0x04, 0x17
        /*001e*/ 	.short	(.L_1128 - .L_1127)
.L_1127:
        /*0020*/ 	.word	0x00000000
        /*0024*/ 	.short	0x0000
        /*0026*/ 	.short	0x0000
        /*0028*/ 	.byte	0x00, 0xf0, 0xa1, 0x03


	//----- nvinfo : EIATTR_MAXREG_COUNT
	.align		4
.L_1128:
        /*002c*/ 	.byte	0x03, 0x1b
        /*002e*/ 	.short	0x00ff


	//----- nvinfo : EIATTR_NUM_BARRIERS
	.align		4
        /*0030*/ 	.byte	0x02, 0x4c
        /*0032*/ 	.byte	0x01
	.zero		1


	//----- nvinfo : EIATTR_ANNOTATIONS
	.align		4
        /*0034*/ 	.byte	0x04, 0x55
        /*0036*/ 	.short	(.L_1130 - .L_1129)


	//   ....[0]....
.L_1129:
        /* <DEDUP_REMOVED lines=97> */


	//----- nvinfo : EIATTR_MERCURY_ISA_VERSION
	.align		4
.L_1130:
        /*0638*/ 	.byte	0x03, 0x5f
        /*063a*/ 	.short	0x0000


	//----- nvinfo : EIATTR_COOP_GROUP_MASK_REGIDS
	.align		4
        /*063c*/ 	.byte	0x04, 0x29
        /*063e*/ 	.short	(.L_1132 - .L_1131)


	//   ....[0]....
.L_1131:
        /*0640*/ 	.word	0xffffffff


	//   ....[1]....
        /*0644*/ 	.word	0xffffffff


	//   ....[2]....
        /*0648*/ 	.word	0xffffffff


	//   ....[3]....
        /*064c*/ 	.word	0xffffffff


	//   ....[4]....
        /*0650*/ 	.word	0xffffffff


	//   ....[5]....
        /*0654*/ 	.word	0xffffffff


	//   ....[6]....
        /*0658*/ 	.word	0xffffffff


	//   ....[7]....
        /*065c*/ 	.word	0xffffffff


	//   ....[8]....
        /*0660*/ 	.word	0xffffffff


	//   ....[9]....
        /*0664*/ 	.word	0xffffffff


	//   ....[10]....
        /*0668*/ 	.word	0xffffffff


	//   ....[11]....
        /*066c*/ 	.word	0xffffffff


	//   ....[12]....
        /*0670*/ 	.word	0xffffffff


	//   ....[13]....
        /*0674*/ 	.word	0xffffffff


	//   ....[14]....
        /*0678*/ 	.word	0xffffffff


	//   ....[15]....
        /*067c*/ 	.word	0xffffffff


	//   ....[16]....
        /*0680*/ 	.word	0xffffffff


	//   ....[17]....
        /*0684*/ 	.word	0xffffffff


	//   ....[18]....
        /*0688*/ 	.word	0xffffffff


	//   ....[19]....
        /*068c*/ 	.word	0xffffffff


	//   ....[20]....
        /*0690*/ 	.word	0xffffffff


	//   ....[21]....
        /*0694*/ 	.word	0xffffffff


	//   ....[22]....
        /*0698*/ 	.word	0xffffffff


	//   ....[23]....
        /*069c*/ 	.word	0xffffffff


	//   ....[24]....
        /*06a0*/ 	.word	0xffffffff


	//   ....[25]....
        /*06a4*/ 	.word	0xffffffff


	//   ....[26]....
        /*06a8*/ 	.word	0xffffffff


	//   ....[27]....
        /*06ac*/ 	.word	0xffffffff


	//----- nvinfo : EIATTR_COOP_GROUP_INSTR_OFFSETS
	.align		4
.L_1132:
        /*06b0*/ 	.byte	0x04, 0x28
        /*06b2*/ 	.short	(.L_1134 - .L_1133)


	//   ....[0]....
.L_1133:
        /*06b4*/ 	.word	0x0002ad40


	//   ....[1]....
        /*06b8*/ 	.word	0x0002ad70


	//   ....[2]....
        /*06bc*/ 	.word	0x0002ada0


	//   ....[3]....
        /*06c0*/ 	.word	0x0002adc0


	//   ....[4]....
        /*06c4*/ 	.word	0x0002ade0


	//   ....[5]....
        /*06c8*/ 	.word	0x0002b520


	//   ....[6]....
        /*06cc*/ 	.word	0x0002b540


	//   ....[7]....
        /*06d0*/ 	.word	0x0002b560


	//   ....[8]....
        /*06d4*/ 	.word	0x0002b580


	//   ....[9]....
        /*06d8*/ 	.word	0x0002b5a0


	//   ....[10]....
        /*06dc*/ 	.word	0x0002b6f0


	//   ....[11]....
        /*06e0*/ 	.word	0x0002b710


	//   ....[12]....
        /*06e4*/ 	.word	0x0002b790


	//   ....[13]....
        /*06e8*/ 	.word	0x0002b7f0


	//   ....[14]....
        /*06ec*/ 	.word	0x0002b800


	//   ....[15]....
        /*06f0*/ 	.word	0x0002b8a0


	//   ....[16]....
        /*06f4*/ 	.word	0x0002b8e0


	//   ....[17]....
        /*06f8*/ 	.word	0x0002b910


	//   ....[18]....
        /*06fc*/ 	.word	0x0002d820


	//   ....[19]....
        /*0700*/ 	.word	0x0002d890


	//   ....[20]....
        /*0704*/ 	.word	0x0002d900


	//   ....[21]....
        /*0708*/ 	.word	0x0002d970


	//   ....[22]....
        /*070c*/ 	.word	0x0002d9e0


	//   ....[23]....
        /*0710*/ 	.word	0x0002e170


	//   ....[24]....
        /*0714*/ 	.word	0x0002e1d0


	//   ....[25]....
        /*0718*/ 	.word	0x0002e230


	//   ....[26]....
        /*071c*/ 	.word	0x0002e290


	//   ....[27]....
        /*0720*/ 	.word	0x0002e2f0


	//----- nvinfo : EIATTR_EXIT_INSTR_OFFSETS
	.align		4
.L_1134:
        /*0724*/ 	.byte	0x04, 0x1c
        /*0726*/ 	.short	(.L_1136 - .L_1135)


	//   ....[0]....
.L_1135:
        /*0728*/ 	.word	0x000011f0


	//   ....[1]....
        /*072c*/ 	.word	0x0002d7c0


	//----- nvinfo : EIATTR_MAX_THREADS
	.align		4
.L_1136:
        /*0730*/ 	.byte	0x04, 0x05
        /*0732*/ 	.short	(.L_1138 - .L_1137)
.L_1137:
        /*0734*/ 	.word	0x00000080
        /*0738*/ 	.word	0x00000001
        /*073c*/ 	.word	0x00000001


	//----- nvinfo : EIATTR_CRS_STACK_SIZE
	.align		4
.L_1138:
        /*0740*/ 	.byte	0x04, 0x1e
        /*0742*/ 	.short	(.L_1140 - .L_1139)
.L_1139:
        /*0744*/ 	.word	0x00000000
.L_1140:


//--------------------- .nv.info._ZN10layer_norm31ln_parallel_residual_fwd_kernelINS_13Kernel_traitsI13__nv_bfloat16S2_fS2_fjLj7168ELj1ELj1ELj4ELj16ENS_18Kernel_traits_baseILj7168ES2_S2_fS2_fjLj128EEEEELb1ELb0ELb1EEEvNS_9FwdParamsE --------------------------
	.section	.nv.info._ZN10layer_norm31ln_parallel_residual_fwd_kernelINS_13Kernel_traitsI13__nv_bfloat16S2_fS2_fjLj7168ELj1ELj1ELj4ELj16ENS_18Kernel_traits_baseILj7168ES2_S2_fS2_fjLj128EEEEELb1ELb0ELb1EEEvNS_9FwdParamsE,"",@"SHT_CUDA_INFO"
	.sectionflags	@""
	.align	4


	//----- nvinfo : EIATTR_CUDA_API_VERSION
	.align		4
        /*0000*/ 	.byte	0x04, 0x37
        /*0002*/ 	.short	(.L_1142 - .L_1141)
.L_1141:
        /*0004*/ 	.word	0x00000082


	//----- nvinfo : EIATTR_SW2861232_WAR
	.align		4
.L_1142:
        /*0008*/ 	.byte	0x01, 0x35
	.zero		2


	//----- nvinfo : EIATTR_PARAM_CBANK
	.align		4
        /*000c*/ 	.byte	0x04, 0x0a
        /*000e*/ 	.short	(.L_1144 - .L_1143)
	.align		4
.L_1143:
        /*0010*/ 	.word	index@(.nv.constant0._ZN10layer_norm31ln_parallel_residual_fwd_kernelINS_13Kernel_traitsI13__nv_bfloat16S2_fS2_fjLj7168ELj1ELj1ELj4ELj16ENS_18Kernel_traits_baseILj7168ES2_S2_fS2_fjLj128EEEEELb1ELb0ELb1EEEvNS_9FwdParamsE)
        /*0014*/ 	.short	0x0160
        /*0016*/ 	.short	0x00e8


	//----- nvinfo : EIATTR_CBANK_PARAM_SIZE
	.align		4
.L_1144:
        /*0018*/ 	.byte	0x03, 0x19
        /*001a*/ 	.short	0x00e8


	//----- nvinfo : EIATTR_KPARAM_INFO
	.align		4
        /*001c*/ 	.byte	0x04, 0x17
        /*001e*/ 	.short	(.L_1146 - .L_1145)
.L_1145:
        /*0020*/ 	.word	0x00000000
        /*0024*/ 	.short	0x0000
        /*0026*/ 	.short	0x0000
        /*0028*/ 	.byte	0x00, 0xf0, 0xa1, 0x03


	//----- nvinfo : EIATTR_MAXREG_COUNT
	.align		4
.L_1146:
        /*002c*/ 	.byte	0x03, 0x1b
        /*002e*/ 	.short	0x00ff


	//----- nvinfo : EIATTR_NUM_BARRIERS
	.align		4
        /*0030*/ 	.byte	0x02, 0x4c
        /*0032*/ 	.byte	0x01
	.zero		1


	//----- nvinfo : EIATTR_ANNOTATIONS
	.align		4
        /*0034*/ 	.byte	0x04, 0x55
        /*0036*/ 	.short	(.L_1148 - .L_1147)


	//   ....[0]....
.L_1147:
        /* <DEDUP_REMOVED lines=20> */


	//----- nvinfo : EIATTR_MERCURY_ISA_VERSION
	.align		4
.L_1148:
        /*0168*/ 	.byte	0x03, 0x5f
        /*016a*/ 	.short	0x0000


	//----- nvinfo : EIATTR_COOP_GROUP_MASK_REGIDS
	.align		4
        /*016c*/ 	.byte	0x04, 0x29
        /*016e*/ 	.short	(.L_1150 - .L_1149)


	//   ....[0]....
.L_1149:
        /*0170*/ 	.word	0xffffffff


	//   ....[1]....
        /*0174*/ 	.word	0xffffffff


	//   ....[2]....
        /*0178*/ 	.word	0xffffffff


	//   ....[3]....
        /*017c*/ 	.word	0xffffffff


	//   ....[4]....
        /*0180*/ 	.word	0xffffffff


	//   ....[5]....
        /*0184*/ 	.word	0xffffffff


	//   ....[6]....
        /*0188*/ 	.word	0xffffffff


	//   ....[7]....
        /*018c*/ 	.word	0xffffffff


	//   ....[8]....
        /*0190*/ 	.word	0xffffffff


	//   ....[9]....
        /*0194*/ 	.word	0xffffffff


	//   ....[10]....
        /*0198*/ 	.word	0xffffffff


	//   ....[11]....
        /*019c*/ 	.word	0xffffffff


	//   ....[12]....
        /*01a0*/ 	.word	0xffffffff


	//   ....[13]....
        /*01a4*/ 	.word	0xffffffff


	//   ....[14]....
        /*01a8*/ 	.word	0xffffffff


	//   ....[15]....
        /*01ac*/ 	.word	0xffffffff


	//   ....[16]....
        /*01b0*/ 	.word	0xffffffff


	//   ....[17]....
        /*01b4*/ 	.word	0xffffffff


	//   ....[18]....
        /*01b8*/ 	.word	0xffffffff


	//   ....[19]....
        /*01bc*/ 	.word	0xffffffff


	//   ....[20]....
        /*01c0*/ 	.word	0xffffffff


	//   ....[21]....
        /*01c4*/ 	.word	0xffffffff


	//   ....[22]....
        /*01c8*/ 	.word	0xffffffff


	//   ....[23]....
        /*01cc*/ 	.word	0xffffffff


	//   ....[24]....
        /*01d0*/ 	.word	0xffffffff


	//   ....[25]....
        /*01d4*/ 	.word	0xffffffff


	//   ....[26]....
        /*01d8*/ 	.word	0xffffffff


	//   ....[27]....
        /*01dc*/ 	.word	0xffffffff


	//----- nvinfo : EIATTR_COOP_GROUP_INSTR_OFFSETS
	.align		4
.L_1150:
        /*01e0*/ 	.byte	0x04, 0x28
        /*01e2*/ 	.short	(.L_1152 - .L_1151)


	//   ....[0]....
.L_1151:
        /*01e4*/ 	.word	0x00029400


	//   ....[1]....
        /*01e8*/ 	.word	0x00029430


	//   ....[2]....
        /*01ec*/ 	.word	0x00029450


	//   ....[3]....
        /*01f0*/ 	.word	0x00029470


	//   ....[4]....
        /*01f4*/ 	.word	0x00029490


	//   ....[5]....
        /*01f8*/ 	.word	0x00029bc0


	//   ....[6]....
        /*01fc*/ 	.word	0x00029be0


	//   ....[7]....
        /*0200*/ 	.word	0x00029c00


	//   ....[8]....
        /*0204*/ 	.word	0x00029c20


	//   ....[9]....
        /*0208*/ 	.word	0x00029c40


	//   ....[10]....
        /*020c*/ 	.word	0x00029d60


	//   ....[11]....
        /*0210*/ 	.word	0x00029d90


	//   ....[12]....
        /*0214*/ 	.word	0x00029e00


	//   ....[13]....
        /*0218*/ 	.word	0x00029e60


	//   ....[14]....
        /*021c*/ 	.word	0x00029e70


	//   ....[15]....
        /*0220*/ 	.word	0x00029f30


	//   ....[16]....
        /*0224*/ 	.word	0x00029ff0


	//   ....[17]....
        /*0228*/ 	.word	0x0002a000


	//   ....[18]....
        /*022c*/ 	.word	0x0002bd60


	//   ....[19]....
        /*0230*/ 	.word	0x0002bdd0


	//   ....[20]....
        /*0234*/ 	.word	0x0002be40


	//   ....[21]....
        /*0238*/ 	.word	0x0002beb0


	//   ....[22]....
        /*023c*/ 	.word	0x0002bf20


	//   ....[23]....
        /*0240*/ 	.word	0x0002c690


	//   ....[24]....
        /*0244*/ 	.word	0x0002c6f0


	//   ....[25]....
        /*0248*/ 	.word	0x0002c750


	//   ....[26]....
        /*024c*/ 	.word	0x0002c7b0


	//   ....[27]....
        /*0250*/ 	.word	0x0002c810


	//----- nvinfo : EIATTR_EXIT_INSTR_OFFSETS
	.align		4
.L_1152:
        /*0254*/ 	.byte	0x04, 0x1c
        /*0256*/ 	.short	(.L_1154 - .L_1153)


	//   ....[0]....
.L_1153:
        /*0258*/ 	.word	0x000009b0


	//   ....[1]....
        /*025c*/ 	.word	0x0002bd00


	//----- nvinfo : EIATTR_MAX_THREADS
	.align		4
.L_1154:
        /*0260*/ 	.byte	0x04, 0x05
        /*0262*/ 	.short	(.L_1156 - .L_1155)
.L_1155:
        /*0264*/ 	.word	0x00000080
        /*0268*/ 	.word	0x00000001
        /*026c*/ 	.word	0x00000001


	//----- nvinfo : EIATTR_CRS_STACK_SIZE
	.align		4
.L_1156:
        /*0270*/ 	.byte	0x04, 0x1e
        /*0272*/ 	.short	(.L_1158 - .L_1157)
.L_1157:
        /*0274*/ 	.word	0x00000000
.L_1158:


//--------------------- .nv.info._ZN10layer_norm31ln_parallel_residual_fwd_kernelINS_13Kernel_traitsI13__nv_bfloat16S2_fS2_fjLj7168ELj1ELj1ELj4ELj16ENS_18Kernel_traits_baseILj7168ES2_S2_fS2_fjLj128EEEEELb1ELb1ELb0EEEvNS_9FwdParamsE --------------------------
	.section	.nv.info._ZN10layer_norm31ln_parallel_residual_fwd_kernelINS_13Kernel_traitsI13__nv_bfloat16S2_fS2_fjLj7168ELj1ELj1ELj4ELj16ENS_18Kernel_traits_baseILj7168ES2_S2_fS2_fjLj128EEEEELb1ELb1ELb0EEEvNS_9FwdParamsE,"",@"SHT_CUDA_INFO"
	.sectionflags	@""
	.align	4


	//----- nvinfo : EIATTR_CUDA_API_VERSION
	.align		4
        /*0000*/ 	.byte	0x04, 0x37
        /*0002*/ 	.short	(.L_1160 - .L_1159)
.L_1159:
        /*0004*/ 	.word	0x00000082


	//----- nvinfo : EIATTR_SW2861232_WAR
	.align		4
.L_1160:
        /*0008*/ 	.byte	0x01, 0x35
	.zero		2


	//----- nvinfo : EIATTR_PARAM_CBANK
	.align		4
        /*000c*/ 	.byte	0x04, 0x0a
        /*000e*/ 	.short	(.L_1162 - .L_1161)
	.align		4
.L_1161:
        /*0010*/ 	.word	index@(.nv.constant0._ZN10layer_norm31ln_parallel_residual_fwd_kernelINS_13Kernel_traitsI13__nv_bfloat16S2_fS2_fjLj7168ELj1ELj1ELj4ELj16ENS_18Kernel_traits_baseILj7168ES2_S2_fS2_fjLj128EEEEELb1ELb1ELb0EEEvNS_9FwdParamsE)
        /*0014*/ 	.short	0x0160
        /*0016*/ 	.short	0x00e8


	//----- nvinfo : EIATTR_CBANK_PARAM_SIZE
	.align		4
.L_1162:
        /*0018*/ 	.byte	0x03, 0x19
        /*001a*/ 	.short	0x00e8


	//----- nvinfo : EIATTR_KPARAM_INFO
	.align		4
        /*001c*/ 	.byte	0x04, 0x17
        /*001e*/ 	.short	(.L_1164 - .L_1163)
.L_1163:
        /*0020*/ 	.word	0x00000000
        /*0024*/ 	.short	0x0000
        /*0026*/ 	.short	0x0000
        /*0028*/ 	.byte	0x00, 0xf0, 0xa1, 0x03


	//----- nvinfo : EIATTR_MAXREG_COUNT
	.align		4
.L_1164:
        /*002c*/ 	.byte	0x03, 0x1b
        /*002e*/ 	.short	0x00ff


	//----- nvinfo : EIATTR_NUM_BARRIERS
	.align		4
        /*0030*/ 	.byte	0x02, 0x4c
        /*0032*/ 	.byte	0x01
	.zero		1


	//----- nvinfo : EIATTR_MERCURY_ISA_VERSION
	.align		4
        /*0034*/ 	.byte	0x03, 0x5f
        /*0036*/ 	.short	0x0000


	//----- nvinfo : EIATTR_COOP_GROUP_MASK_REGIDS
	.align		4
        /*0038*/ 	.byte	0x04, 0x29
        /*003a*/ 	.short	(.L_1166 - .L_1165)


	//   ....[0]....
.L_1165:
        /*003c*/ 	.word	0xffffffff


	//   ....[1]....
        /*0040*/ 	.word	0xffffffff


	//   ....[2]....
        /*0044*/ 	.word	0xffffffff


	//   ....[3]....
        /*0048*/ 	.word	0xffffffff


	//   ....[4]....
        /*004c*/ 	.word	0xffffffff


	//   ....[5]....
        /*0050*/ 	.word	0xffffffff


	//   ....[6]....
        /*0054*/ 	.word	0xffffffff


	//   ....[7]....
        /*0058*/ 	.word	0xffffffff


	//   ....[8]....
        /*005c*/ 	.word	0xffffffff


	//   ....[9]....
        /*0060*/ 	.word	0xffffffff


	//   ....[10]....
        /*0064*/ 	.word	0xffffffff


	//   ....[11]....
        /*0068*/ 	.word	0xffffffff


	//   ....[12]....
        /*006c*/ 	.word	0xffffffff


	//   ....[13]....
        /*0070*/ 	.word	0xffffffff


	//   ....[14]....
        /*0074*/ 	.word	0xffffffff


	//   ....[15]....
        /*0078*/ 	.word	0xffffffff


	//   ....[16]....
        /*007c*/ 	.word	0xffffffff


	//   ....[17]....
        /*0080*/ 	.word	0xffffffff


	//   ....[18]....
        /*0084*/ 	.word	0xffffffff


	//   ....[19]....
        /*0088*/ 	.word	0xffffffff


	//   ....[20]....
        /*008c*/ 	.word	0xffffffff


	//   ....[21]....
        /*0090*/ 	.word	0xffffffff


	//   ....[22]....
        /*0094*/ 	.word	0xffffffff


	//   ....[23]....
        /*0098*/ 	.word	0xffffffff


	//   ....[24]....
        /*009c*/ 	.word	0xffffffff


	//   ....[25]....
        /*00a0*/ 	.word	0xffffffff


	//   ....[26]....
        /*00a4*/ 	.word	0xffffffff


	//   ....[27]....
        /*00a8*/ 	.word	0xffffffff


	//----- nvinfo : EIATTR_COOP_GROUP_INSTR_OFFSETS
	.align		4
.L_1166:
        /*00ac*/ 	.byte	0x04, 0x28
        /*00ae*/ 	.short	(.L_1168 - .L_1167)


	//   ....[0]....
.L_1167:
        /*00b0*/ 	.word	0x00029c10


	//   ....[1]....
        /*00b4*/ 	.word	0x00029c40


	//   ....[2]....
        /*00b8*/ 	.word	0x00029c70


	//   ....[3]....
        /*00bc*/ 	.word	0x00029c90


	//   ....[4]....
        /*00c0*/ 	.word	0x00029cb0


	//   ....[5]....
        /*00c4*/ 	.word	0x0002a3f0


	//   ....[6]....
        /*00c8*/ 	.word	0x0002a410


	//   ....[7]....
        /*00cc*/ 	.word	0x0002a430


	//   ....[8]....
        /*00d0*/ 	.word	0x0002a450


	//   ....[9]....
        /*00d4*/ 	.word	0x0002a470


	//   ....[10]....
        /*00d8*/ 	.word	0x0002a590


	//   ....[11]....
        /*00dc*/ 	.word	0x0002a5e0


	//   ....[12]....
        /*00e0*/ 	.word	0x0002a610


	//   ....[13]....
        /*00e4*/ 	.word	0x0002a6b0


	//   ....[14]....
        /*00e8*/ 	.word	0x0002a740


	//   ....[15]....
        /*00ec*/ 	.word	0x0002a790


	//   ....[16]....
        /*00f0*/ 	.word	0x0002a7e0


	//   ....[17]....
        /*00f4*/ 	.word	0x0002a820


	//   ....[18]....
        /*00f8*/ 	.word	0x0002b8f0


	//   ....[19]....
        /*00fc*/ 	.word	0x0002b960


	//   ....[20]....
        /*0100*/ 	.word	0x0002b9c0


	//   ....[21]....
        /*0104*/ 	.word	0x0002ba20


	//   ....[22]....
        /*0108*/ 	.word	0x0002ba80


	//   ....[23]....
        /*010c*/ 	.word	0x0002c210


	//   ....[24]....
        /*0110*/ 	.word	0x0002c270


	//   ....[25]....
        /*0114*/ 	.word	0x0002c2d0


	//   ....[26]....
        /*0118*/ 	.word	0x0002c330


	//   ....[27]....
        /*011c*/ 	.word	0x0002c3a0


	//----- nvinfo : EIATTR_EXIT_INSTR_OFFSETS
	.align		4
.L_1168:
        /*0120*/ 	.byte	0x04, 0x1c
        /*0122*/ 	.short	(.L_1170 - .L_1169)


	//   ....[0]....
.L_1169:
        /*0124*/ 	.word	0x00000ca0


	//   ....[1]....
        /*0128*/ 	.word	0x0002b8a0


	//----- nvinfo : EIATTR_MAX_THREADS
	.align		4
.L_1170:
        /*012c*/ 	.byte	0x04, 0x05
        /*012e*/ 	.short	(.L_1172 - .L_1171)
.L_1171:
        /*0130*/ 	.word	0x00000080
        /*0134*/ 	.word	0x00000001
        /*0138*/ 	.word	0x00000001


	//----- nvinfo : EIATTR_CRS_STACK_SIZE
	.align		4
.L_1172:
        /*013c*/ 	.byte	0x04, 0x1e
        /*013e*/ 	.short	(.L_1174 - .L_1173)
.L_1173:
        /*0140*/ 	.word	0x00000000
.L_1174:


//--------------------- .nv.info._ZN10layer_norm31ln_parallel_residual_fwd_kernelINS_13Kernel_traitsI13__nv_bfloat16S2_fS2_fjLj7168ELj1ELj1ELj4ELj16ENS_18Kernel_traits_baseILj7168ES2_S2_fS2_fjLj128EEEEELb1ELb1ELb1EEEvNS_9FwdParamsE --------------------------
	.section	.nv.info._ZN10layer_norm31ln_parallel_residual_fwd_kernelINS_13Kernel_traitsI13__nv_bfloat16S2_fS2_fjLj7168ELj1ELj1ELj4ELj16ENS_18Kernel_traits_baseILj7168ES2_S2_fS2_fjLj128EEEEELb1ELb1ELb1EEEvNS_9FwdParamsE,"",@"SHT_CUDA_INFO"
	.sectionflags	@""
	.align	4


	//----- nvinfo : EIATTR_CUDA_API_VERSION
	.align		4
        /*0000*/ 	.byte	0x04, 0x37
        /*0002*/ 	.short	(.L_1176 - .L_1175)
.L_1175:
        /*0004*/ 	.word	0x00000082


	//----- nvinfo : EIATTR_SW2861232_WAR
	.align		4
.L_1176:
        /*0008*/ 	.byte	0x01, 0x35
	.zero		2


	//----- nvinfo : EIATTR_PARAM_CBANK
	.align		4
        /*000c*/ 	.byte	0x04, 0x0a
        /*000e*/ 	.short	(.L_1178 - .L_1177)
	.align		4
.L_1177:
        /*0010*/ 	.word	index@(.nv.constant0._ZN10layer_norm31ln_parallel_residual_fwd_kernelINS_13Kernel_traitsI13__nv_bfloat16S2_fS2_fjLj7168ELj1ELj1ELj4ELj16ENS_18Kernel_traits_baseILj7168ES2_S2_fS2_fjLj128EEEEELb1ELb1ELb1EEEvNS_9FwdParamsE)
        /*0014*/ 	.short	0x0160
        /*0016*/ 	.short	0x00e8


	//----- nvinfo : EIATTR_CBANK_PARAM_SIZE
	.align		4
.L_1178:
        /*0018*/ 	.byte	0x03, 0x19
        /*001a*/ 	.short	0x00e8


	//----- nvinfo : EIATTR_KPARAM_INFO
	.align		4
        /*001c*/ 	.byte	0x04, 0x17
        /*001e*/ 	.short	(.L_1180 - .L_1179)
.L_1179:
        /*0020*/ 	.word	0x00000000
        /*0024*/ 	.short	0x0000
        /*0026*/ 	.short	0x0000
        /*0028*/ 	.byte	0x00, 0xf0, 0xa1, 0x03


	//----- nvinfo : EIATTR_MAXREG_COUNT
	.align		4
.L_1180:
        /*002c*/ 	.byte	0x03, 0x1b
        /*002e*/ 	.short	0x00ff


	//----- nvinfo : EIATTR_NUM_BARRIERS
	.align		4
        /*0030*/ 	.byte	0x02, 0x4c
        /*0032*/ 	.byte	0x01
	.zero		1


	//----- nvinfo : EIATTR_MERCURY_ISA_VERSION
	.align		4
        /*0034*/ 	.byte	0x03, 0x5f
        /*0036*/ 	.short	0x0000


	//----- nvinfo : EIATTR_COOP_GROUP_MASK_REGIDS
	.align		4
        /*0038*/ 	.byte	0x04, 0x29
        /*003a*/ 	.short	(.L_1182 - .L_1181)


	//   ....[0]....
.L_1181:
        /*003c*/ 	.word	0xffffffff


	//   ....[1]....
        /*0040*/ 	.word	0xffffffff


	//   ....[2]....
        /*0044*/ 	.word	0xffffffff


	//   ....[3]....
        /*0048*/ 	.word	0xffffffff


	//   ....[4]....
        /*004c*/ 	.word	0xffffffff


	//   ....[5]....
        /*0050*/ 	.word	0xffffffff


	//   ....[6]....
        /*0054*/ 	.word	0xffffffff


	//   ....[7]....
        /*0058*/ 	.word	0xffffffff


	//   ....[8]....
        /*005c*/ 	.word	0xffffffff


	//   ....[9]....
        /*0060*/ 	.word	0xffffffff


	//   ....[10]....
        /*0064*/ 	.word	0xffffffff


	//   ....[11]....
        /*0068*/ 	.word	0xffffffff


	//   ....[12]....
        /*006c*/ 	.word	0xffffffff


	//   ....[13]....
        /*0070*/ 	.word	0xffffffff


	//   ....[14]....
        /*0074*/ 	.word	0xffffffff


	//   ....[15]....
        /*0078*/ 	.word	0xffffffff


	//   ....[16]....
        /*007c*/ 	.word	0xffffffff


	//   ....[17]....
        /*0080*/ 	.word	0xffffffff


	//   ....[18]....
        /*0084*/ 	.word	0xffffffff


	//   ....[19]....
        /*0088*/ 	.word	0xffffffff


	//   ....[20]....
        /*008c*/ 	.word	0xffffffff


	//   ....[21]....
        /*0090*/ 	.word	0xffffffff


	//   ....[22]....
        /*0094*/ 	.word	0xffffffff


	//   ....[23]....
        /*0098*/ 	.word	0xffffffff


	//   ....[24]....
        /*009c*/ 	.word	0xffffffff


	//   ....[25]....
        /*00a0*/ 	.word	0xffffffff


	//   ....[26]....
        /*00a4*/ 	.word	0xffffffff


	//   ....[27]....
        /*00a8*/ 	.word	0xffffffff


	//----- nvinfo : EIATTR_COOP_GROUP_INSTR_OFFSETS
	.align		4
.L_1182:
        /*00ac*/ 	.byte	0x04, 0x28
        /*00ae*/ 	.short	(.L_1184 - .L_1183)


	//   ....[0]....
.L_1183:
        /*00b0*/ 	.word	0x000289a0


	//   ....[1]....
        /*00b4*/ 	.word	0x000289d0


	//   ....[2]....
        /*00b8*/ 	.word	0x000289f0


	//   ....[3]....
        /*00bc*/ 	.word	0x00028a10


	//   ....[4]....
        /*00c0*/ 	.word	0x00028a30


	//   ....[5]....
        /*00c4*/ 	.word	0x00029160


	//   ....[6]....
        /*00c8*/ 	.word	0x00029180


	//   ....[7]....
        /*00cc*/ 	.word	0x000291a0


	//   ....[8]....
        /*00d0*/ 	.word	0x000291c0


	//   ....[9]....
        /*00d4*/ 	.word	0x000291e0


	//   ....[10]....
        /*00d8*/ 	.word	0x000292e0


	//   ....[11]....
        /*00dc*/ 	.word	0x00029330


	//   ....[12]....
        /*00e0*/ 	.word	0x00029370


	//   ....[13]....
        /*00e4*/ 	.word	0x000293f0


	//   ....[14]....
        /*00e8*/ 	.word	0x00029410


	//   ....[15]....
        /*00ec*/ 	.word	0x00029480


	//   ....[16]....
        /*00f0*/ 	.word	0x000294e0


	//   ....[17]....
        /*00f4*/ 	.word	0x00029540


	//   ....[18]....
        /*00f8*/ 	.word	0x0002a780


	//   ....[19]....
        /*00fc*/ 	.word	0x0002a7f0


	//   ....[20]....
        /*0100*/ 	.word	0x0002a850


	//   ....[21]....
        /*0104*/ 	.word	0x0002a8b0


	//   ....[22]....
        /*0108*/ 	.word	0x0002a910


	//   ....[23]....
        /*010c*/ 	.word	0x0002b080


	//   ....[24]....
        /*0110*/ 	.word	0x0002b0e0


	//   ....[25]....
        /*0114*/ 	.word	0x0002b140


	//   ....[26]....
        /*0118*/ 	.word	0x0002b1a0


	//   ....[27]....
        /*011c*/ 	.word	0x0002b200


	//----- nvinfo : EIATTR_EXIT_INSTR_OFFSETS
	.align		4
.L_1184:
        /*0120*/ 	.byte	0x04, 0x1c
        /*0122*/ 	.short	(.L_1186 - .L_1185)


	//   ....[0]....
.L_1185:
        /*0124*/ 	.word	0x000001f0


	//   ....[1]....
        /*0128*/ 	.word	0x0002a730


	//----- nvinfo : EIATTR_MAX_THREADS
	.align		4
.L_1186:
        /*012c*/ 	.byte	0x04, 0x05
        /*012e*/ 	.short	(.L_1188 - .L_1187)
.L_1187:
        /*0130*/ 	.word	0x00000080
        /*0134*/ 	.word	0x00000001
        /*0138*/ 	.word	0x00000001


	//----- nvinfo : EIATTR_CRS_STACK_SIZE
	.align		4
.L_1188:
        /*013c*/ 	.byte	0x04, 0x1e
        /*013e*/ 	.short	(.L_1190 - .L_1189)
.L_1189:
        /*0140*/ 	.word	0x00000000
.L_1190:


//--------------------- .nv.info._ZN10layer_norm31ln_parallel_residual_fwd_kernelINS_13Kernel_traitsIf13__nv_bfloat16fS2_fjLj7168ELj1ELj1ELj4ELj16ENS_18Kernel_traits_baseILj7168EfS2_fS2_fjLj128EEEEELb0ELb0ELb0EEEvNS_9FwdParamsE --------------------------
	.section	.nv.info._ZN10layer_norm31ln_parallel_residual_fwd_kernelINS_13Kernel_traitsIf13__nv_bfloat16fS2_fjLj7168ELj1ELj1ELj4ELj16ENS_18Kernel_traits_baseILj7168EfS2_fS2_fjLj128EEEEELb0ELb0ELb0EEEvNS_9FwdParamsE,"",@"SHT_CUDA_INFO"
	.sectionflags	@""
	.align	4


	//----- nvinfo : EIATTR_CUDA_API_VERSION
	.align		4
        /*0000*/ 	.byte	0x04, 0x37
        /*0002*/ 	.short	(.L_1192 - .L_1191)
.L_1191:
        /*0004*/ 	.word	0x00000082


	//----- nvinfo : EIATTR_SW2861232_WAR
	.align		4
.L_1192:
        /*0008*/ 	.byte	0x01, 0x35
	.zero		2


	//----- nvinfo : EIATTR_PARAM_CBANK
	.align		4
        /*000c*/ 	.byte	0x04, 0x0a
        /*000e*/ 	.short	(.L_1194 - .L_1193)
	.align		4
.L_1193:
        /*0010*/ 	.word	index@(.nv.constant0._ZN10layer_norm31ln_parallel_residual_fwd_kernelINS_13Kernel_traitsIf13__nv_bfloat16fS2_fjLj7168ELj1ELj1ELj4ELj16ENS_18Kernel_traits_baseILj7168EfS2_fS2_fjLj128EEEEELb0ELb0ELb0EEEvNS_9FwdParamsE)
        /*0014*/ 	.short	0x0160
        /*0016*/ 	.short	0x00e8


	//----- nvinfo : EIATTR_CBANK_PARAM_SIZE
	.align		4
.L_1194:
        /*0018*/ 	.byte	0x03, 0x19
        /*001a*/ 	.short	0x00e8


	//----- nvinfo : EIATTR_KPARAM_INFO
	.align		4
        /*001c*/ 	.byte	0x04, 0x17
        /*001e*/ 	.short	(.L_1196 - .L_1195)
.L_1195:
        /*0020*/ 	.word	0x00000000
        /*0024*/ 	.short	0x0000
        /*0026*/ 	.short	0x0000
        /*0028*/ 	.byte	0x00, 0xf0, 0xa1, 0x03


	//----- nvinfo : EIATTR_MAXREG_COUNT
	.align		4
.L_1196:
        /*002c*/ 	.byte	0x03, 0x1b
        /*002e*/ 	.short	0x00ff


	//----- nvinfo : EIATTR_NUM_BARRIERS
	.align		4
        /*0030*/ 	.byte	0x02, 0x4c
        /*0032*/ 	.byte	0x01
	.zero		1


	//----- nvinfo : EIATTR_ANNOTATIONS
	.align		4
        /*0034*/ 	.byte	0x04, 0x55
        /*0036*/ 	.short	(.L_1198 - .L_1197)


	//   ....[0]....
.L_1197:
        /* <DEDUP_REMOVED lines=56> */


	//----- nvinfo : EIATTR_MERCURY_ISA_VERSION
	.align		4
.L_1198:
        /*03a0*/ 	.byte	0x03, 0x5f
        /*03a2*/ 	.short	0x0000


	//----- nvinfo : EIATTR_COOP_GROUP_MASK_REGIDS
	.align		4
        /*03a4*/ 	.byte	0x04, 0x29
        /*03a6*/ 	.short	(.L_1200 - .L_1199)


	//   ....[0]....
.L_1199:
        /*03a8*/ 	.word	0xffffffff


	//   ....[1]....
        /*03ac*/ 	.word	0xffffffff


	//   ....[2]....
        /*03b0*/ 	.word	0xffffffff


	//   ....[3]....
        /*03b4*/ 	.word	0xffffffff


	//   ....[4]....
        /*03b8*/ 	.word	0xffffffff


	//   ....[5]....
        /*03bc*/ 	.word	0xffffffff


	//   ....[6]....
        /*03c0*/ 	.word	0xffffffff


	//   ....[7]....
        /*03c4*/ 	.word	0xffffffff


	//   ....[8]....
        /*03c8*/ 	.word	0xffffffff


	//   ....[9]....
        /*03cc*/ 	.word	0xffffffff


	//   ....[10]....
        /*03d0*/ 	.word	0xffffffff


	//   ....[11]....
        /*03d4*/ 	.word	0xffffffff


	//   ....[12]....
        /*03d8*/ 	.word	0xffffffff


	//   ....[13]....
        /*03dc*/ 	.word	0xffffffff


	//   ....[14]....
        /*03e0*/ 	.word	0xffffffff


	//   ....[15]....
        /*03e4*/ 	.word	0xffffffff


	//   ....[16]....
        /*03e8*/ 	.word	0xffffffff


	//   ....[17]....
        /*03ec*/ 	.word	0xffffffff


	//   ....[18]....
        /*03f0*/ 	.word	0xffffffff


	//   ....[19]....
        /*03f4*/ 	.word	0xffffffff


	//   ....[20]....
        /*03f8*/ 	.word	0xffffffff


	//   ....[21]....
        /*03fc*/ 	.word	0xffffffff


	//   ....[22]....
        /*0400*/ 	.word	0xffffffff


	//   ....[23]....
        /*0404*/ 	.word	0xffffffff


	//   ....[24]....
        /*0408*/ 	.word	0xffffffff


	//   ....[25]....
        /*040c*/ 	.word	0xffffffff


	//   ....[26]....
        /*0410*/ 	.word	0xffffffff


	//   ....[27]....
        /*0414*/ 	.word	0xffffffff


	//----- nvinfo : EIATTR_COOP_GROUP_INSTR_OFFSETS
	.align		4
.L_1200:
        /*0418*/ 	.byte	0x04, 0x28
        /*041a*/ 	.short	(.L_1202 - .L_1201)


	//   ....[0]....
.L_1201:
        /*041c*/ 	.word	0x00003fe0


	//   ....[1]....
        /*0420*/ 	.word	0x00004020


	//   ....[2]....
        /*0424*/ 	.word	0x00004040


	//   ....[3]....
        /*0428*/ 	.word	0x00004060


	//   ....[4]....
        /*042c*/ 	.word	0x00004080


	//   ....[5]....
        /*0430*/ 	.word	0x000047c0


	//   ....[6]....
        /*0434*/ 	.word	0x000047e0


	//   ....[7]....
        /*0438*/ 	.word	0x00004800


	//   ....[8]....
        /*043c*/ 	.word	0x00004820


	//   ....[9]....
        /*0440*/ 	.word	0x00004840


	//   ....[10]....
        /*0444*/ 	.word	0x00004980


	//   ....[11]....
        /*0448*/ 	.word	0x000049b0


	//   ....[12]....
        /*044c*/ 	.word	0x00004a40


	//   ....[13]....
        /*0450*/ 	.word	0x00004aa0


	//   ....[14]....
        /*0454*/ 	.word	0x00004ab0


	//   ....[15]....
        /*0458*/ 	.word	0x00004b50


	//   ....[16]....
        /*045c*/ 	.word	0x00004ba0


	//   ....[17]....
        /*0460*/ 	.word	0x00004bb0


	//   ....[18]....
        /*0464*/ 	.word	0x00006b00


	//   ....[19]....
        /*0468*/ 	.word	0x00006b60


	//   ....[20]....
        /*046c*/ 	.word	0x00006bc0


	//   ....[21]....
        /*0470*/ 	.word	0x00006c20


	//   ....[22]....
        /*0474*/ 	.word	0x00006c80


	//   ....[23]....
        /*0478*/ 	.word	0x00007410


	//   ....[24]....
        /*047c*/ 	.word	0x00007470


	//   ....[25]....
        /*0480*/ 	.word	0x000074d0


	//   ....[26]....
        /*0484*/ 	.word	0x00007530


	//   ....[27]....
        /*0488*/ 	.word	0x00007590


	//----- nvinfo : EIATTR_EXIT_INSTR_OFFSETS
	.align		4
.L_1202:
        /*048c*/ 	.byte	0x04, 0x1c
        /*048e*/ 	.short	(.L_1204 - .L_1203)


	//   ....[0]....
.L_1203:
        /*0490*/ 	.word	0x00001290


	//   ....[1]....
        /*0494*/ 	.word	0x00006ab0


	//----- nvinfo : EIATTR_MAX_THREADS
	.align		4
.L_1204:
        /*0498*/ 	.byte	0x04, 0x05
        /*049a*/ 	.short	(.L_1206 - .L_1205)
.L_1205:
        /*049c*/ 	.word	0x00000080
        /*04a0*/ 	.word	0x00000001
        /*04a4*/ 	.word	0x00000001


	//----- nvinfo : EIATTR_CRS_STACK_SIZE
	.align		4
.L_1206:
        /*04a8*/ 	.byte	0x04, 0x1e
        /*04aa*/ 	.short	(.L_1208 - .L_1207)
.L_1207:
        /*04ac*/ 	.word	0x00000000
.L_1208:


//--------------------- .nv.info._ZN10layer_norm31ln_parallel_residual_fwd_kernelINS_13Kernel_traitsIf13__nv_bfloat16fS2_fjLj7168ELj1ELj1ELj4ELj16ENS_18Kernel_traits_baseILj7168EfS2_fS2_fjLj128EEEEELb0ELb0ELb1EEEvNS_9FwdParamsE --------------------------
	.section	.nv.info._ZN10layer_norm31ln_parallel_residual_fwd_kernelINS_13Kernel_traitsIf13__nv_bfloat16fS2_fjLj7168ELj1ELj1ELj4ELj16ENS_18Kernel_traits_baseILj7168EfS2_fS2_fjLj128EEEEELb0ELb0ELb1EEEvNS_9FwdParamsE,"",@"SHT_CUDA_INFO"
	.sectionflags	@""
	.align	4


	//----- nvinfo : EIATTR_CUDA_API_VERSION
	.align		4
        /*0000*/ 	.byte	0x04, 0x37
        /*0002*/ 	.short	(.L_1210 - .L_1209)
.L_1209:
        /*0004*/ 	.word	0x00000082


	//----- nvinfo : EIATTR_SW2861232_WAR
	.align		4
.L_1210:
        /*0008*/ 	.byte	0x01, 0x35
	.zero		2


	//----- nvinfo : EIATTR_PARAM_CBANK
	.align		4
        /*000c*/ 	.byte	0x04, 0x0a
        /*000e*/ 	.short	(.L_1212 - .L_1211)
	.align		4
.L_1211:
        /*0010*/ 	.word	index@(.nv.constant0._ZN10layer_norm31ln_parallel_residual_fwd_kernelINS_13Kernel_traitsIf13__nv_bfloat16fS2_fjLj7168ELj1ELj1ELj4ELj16ENS_18Kernel_traits_baseILj7168EfS2_fS2_fjLj128EEEEELb0ELb0ELb1EEEvNS_9FwdParamsE)
        /*0014*/ 	.short	0x0160
        /*0016*/ 	.short	0x00e8


	//----- nvinfo : EIATTR_CBANK_PARAM_SIZE
	.align		4
.L_1212:
        /*0018*/ 	.byte	0x03, 0x19
        /*001a*/ 	.short	0x00e8


	//----- nvinfo : EIATTR_KPARAM_INFO
	.align		4
        /*001c*/ 	.byte	0x04, 0x17
        /*001e*/ 	.short	(.L_1214 - .L_1213)
.L_1213:
        /*0020*/ 	.word	0x00000000
        /*0024*/ 	.short	0x0000
        /*0026*/ 	.short	0x0000
        /*0028*/ 	.byte	0x00, 0xf0, 0xa1, 0x03


	//----- nvinfo : EIATTR_MAXREG_COUNT
	.align		4
.L_1214:
        /*002c*/ 	.byte	0x03, 0x1b
        /*002e*/ 	.short	0x00ff


	//----- nvinfo : EIATTR_NUM_BARRIERS
	.align		4
        /*0030*/ 	.byte	0x02, 0x4c
        /*0032*/ 	.byte	0x01
	.zero		1


	//----- nvinfo : EIATTR_ANNOTATIONS
	.align		4
        /*0034*/ 	.byte	0x04, 0x55
        /*0036*/ 	.short	(.L_1216 - .L_1215)


	//   ....[0]....
.L_1215:
        /* <DEDUP_REMOVED lines=48> */


	//----- nvinfo : EIATTR_MERCURY_ISA_VERSION
	.align		4
.L_1216:
        /*0328*/ 	.byte	0x03, 0x5f
        /*032a*/ 	.short	0x0000


	//----- nvinfo : EIATTR_COOP_GROUP_MASK_REGIDS
	.align		4
        /*032c*/ 	.byte	0x04, 0x29
        /*032e*/ 	.short	(.L_1218 - .L_1217)


	//   ....[0]....
.L_1217:
        /*0330*/ 	.word	0xffffffff


	//   ....[1]....
        /*0334*/ 	.word	0xffffffff


	//   ....[2]....
        /*0338*/ 	.word	0xffffffff


	//   ....[3]....
        /*033c*/ 	.word	0xffffffff


	//   ....[4]....
        /*0340*/ 	.word	0xffffffff


	//   ....[5]....
        /*0344*/ 	.word	0xffffffff


	//   ....[6]....
        /*0348*/ 	.word	0xffffffff


	//   ....[7]....
        /*034c*/ 	.word	0xffffffff


	//   ....[8]....
        /*0350*/ 	.word	0xffffffff


	//   ....[9]....
        /*0354*/ 	.word	0xffffffff


	//   ....[10]....
        /*0358*/ 	.word	0xffffffff


	//   ....[11]....
        /*035c*/ 	.word	0xffffffff


	//   ....[12]....
        /*0360*/ 	.word	0xffffffff


	//   ....[13]....
        /*0364*/ 	.word	0xffffffff


	//   ....[14]....
        /*0368*/ 	.word	0xffffffff


	//   ....[15]....
        /*036c*/ 	.word	0xffffffff


	//   ....[16]....
        /*0370*/ 	.word	0xffffffff


	//   ....[17]....
        /*0374*/ 	.word	0xffffffff


	//   ....[18]....
        /*0378*/ 	.word	0xffffffff


	//   ....[19]....
        /*037c*/ 	.word	0xffffffff


	//   ....[20]....
        /*0380*/ 	.word	0xffffffff


	//   ....[21]....
        /*0384*/ 	.word	0xffffffff


	//   ....[22]....
        /*0388*/ 	.word	0xffffffff


	//   ....[23]....
        /*038c*/ 	.word	0xffffffff


	//   ....[24]....
        /*0390*/ 	.word	0xffffffff


	//   ....[25]....
        /*0394*/ 	.word	0xffffffff


	//   ....[26]....
        /*0398*/ 	.word	0xffffffff


	//   ....[27]....
        /*039c*/ 	.word	0xffffffff


	//----- nvinfo : EIATTR_COOP_GROUP_INSTR_OFFSETS
	.align		4
.L_1218:
        /*03a0*/ 	.byte	0x04, 0x28
        /*03a2*/ 	.short	(.L_1220 - .L_1219)


	//   ....[0]....
.L_1219:
        /*03a4*/ 	.word	0x00003050


	//   ....[1]....
        /*03a8*/ 	.word	0x00003080


	//   ....[2]....
        /*03ac*/ 	.word	0x000030a0


	//   ....[3]....
        /*03b0*/ 	.word	0x000030c0


	//   ....[4]....
        /*03b4*/ 	.word	0x000030e0


	//   ....[5]....
        /*03b8*/ 	.word	0x00003810


	//   ....[6]....
        /*03bc*/ 	.word	0x00003830


	//   ....[7]....
        /*03c0*/ 	.word	0x00003850


	//   ....[8]....
        /*03c4*/ 	.word	0x00003870


	//   ....[9]....
        /*03c8*/ 	.word	0x00003890


	//   ....[10]....
        /*03cc*/ 	.word	0x00003a00


	//   ....[11]....
        /*03d0*/ 	.word	0x00003a20


	//   ....[12]....
        /*03d4*/ 	.word	0x00003a90


	//   ....[13]....
        /*03d8*/ 	.word	0x00003b00


	//   ....[14]....
        /*03dc*/ 	.word	0x00003b10


	//   ....[15]....
        /*03e0*/ 	.word	0x00003ba0


	//   ....[16]....
        /*03e4*/ 	.word	0x00003c00


	//   ....[17]....
        /*03e8*/ 	.word	0x00003c40


	//   ....[18]....
        /*03ec*/ 	.word	0x00005550


	//   ....[19]....
        /*03f0*/ 	.word	0x000055b0


	//   ....[20]....
        /*03f4*/ 	.word	0x00005610


	//   ....[21]....
        /*03f8*/ 	.word	0x00005670


	//   ....[22]....
        /*03fc*/ 	.word	0x000056d0


	//   ....[23]....
        /*0400*/ 	.word	0x00005e30


	//   ....[24]....
        /*0404*/ 	.word	0x00005e80


	//   ....[25]....
        /*0408*/ 	.word	0x00005ed0


	//   ....[26]....
        /*040c*/ 	.word	0x00005f20


	//   ....[27]....
        /*0410*/ 	.word	0x00005f70


	//----- nvinfo : EIATTR_EXIT_INSTR_OFFSETS
	.align		4
.L_1220:
        /*0414*/ 	.byte	0x04, 0x1c
        /*0416*/ 	.short	(.L_1222 - .L_1221)


	//   ....[0]....
.L_1221:
        /*0418*/ 	.word	0x000006b0


	//   ....[1]....
        /*041c*/ 	.word	0x00005500


	//----- nvinfo : EIATTR_MAX_THREADS
	.align		4
.L_1222:
        /*0420*/ 	.byte	0x04, 0x05
        /*0422*/ 	.short	(.L_1224 - .L_1223)
.L_1223:
        /*0424*/ 	.word	0x00000080
        /*0428*/ 	.word	0x00000001
        /*042c*/ 	.word	0x00000001


	//----- nvinfo : EIATTR_CRS_STACK_SIZE
	.align		4
.L_1224:
        /*0430*/ 	.byte	0x04, 0x1e
        /*0432*/ 	.short	(.L_1226 - .L_1225)
.L_1225:
        /*0434*/ 	.word	0x00000000
.L_1226:


//--------------------- .nv.info._ZN10layer_norm31ln_parallel_residual_fwd_kernelINS_13Kernel_traitsIf13__nv_bfloat16fS2_fjLj7168ELj1ELj1ELj4ELj16ENS_18Kernel_traits_baseILj7168EfS2_fS2_fjLj128EEEEELb0ELb1ELb0EEEvNS_9FwdParamsE --------------------------
	.section	.nv.info._ZN10layer_norm31ln_parallel_residual_fwd_kernelINS_13Kernel_traitsIf13__nv_bfloat16fS2_fjLj7168ELj1ELj1ELj4ELj16ENS_18Kernel_traits_baseILj7168EfS2_fS2_fjLj128EEEEELb0ELb1ELb0EEEvNS_9FwdParamsE,"",@"SHT_CUDA_INFO"
	.sectionflags	@""
	.align	4


	//----- nvinfo : EIATTR_CUDA_API_VERSION
	.align		4
        /*0000*/ 	.byte	0x04, 0x37
        /*0002*/ 	.short	(.L_1228 - .L_1227)
.L_1227:
        /*0004*/ 	.word	0x00000082


	//----- nvinfo : EIATTR_SW2861232_WAR
	.align		4
.L_1228:
        /*0008*/ 	.byte	0x01, 0x35
	.zero		2


	//----- nvinfo : EIATTR_PARAM_CBANK
	.align		4
        /*000c*/ 	.byte	0x04, 0x0a
        /*000e*/ 	.short	(.L_1230 - .L_1229)
	.align		4
.L_1229:
        /*0010*/ 	.word	index@(.nv.constant0._ZN10layer_norm31ln_parallel_residual_fwd_kernelINS_13Kernel_traitsIf13__nv_bfloat16fS2_fjLj7168ELj1ELj1ELj4ELj16ENS_18Kernel_traits_baseILj7168EfS2_fS2_fjLj128EEEEELb0ELb1ELb0EEEvNS_9FwdParamsE)
        /*0014*/ 	.short	0x0160
        /*0016*/ 	.short	0x00e8


	//----- nvinfo : EIATTR_CBANK_PARAM_SIZE
	.align		4
.L_1230:
        /*0018*/ 	.byte	0x03, 0x19
        /*001a*/ 	.short	0x00e8


	//----- nvinfo : EIATTR_KPARAM_INFO
	.align		4
        /*001c*/ 	.byte	0x04, 0x17
        /*001e*/ 	.short	(.L_1232 - .L_1231)
.L_1231:
        /*0020*/ 	.word	0x00000000
        /*0024*/ 	.short	0x0000
        /*0026*/ 	.short	0x0000
        /*0028*/ 	.byte	0x00, 0xf0, 0xa1, 0x03


	//----- nvinfo : EIATTR_MAXREG_COUNT
	.align		4
.L_1232:
        /*002c*/ 	.byte	0x03, 0x1b
        /*002e*/ 	.short	0x00ff


	//----- nvinfo : EIATTR_NUM_BARRIERS
	.align		4
        /*0030*/ 	.byte	0x02, 0x4c
        /*0032*/ 	.byte	0x01
	.zero		1


	//----- nvinfo : EIATTR_MERCURY_ISA_VERSION
	.align		4
        /*0034*/ 	.byte	0x03, 0x5f
        /*0036*/ 	.short	0x0000


	//----- nvinfo : EIATTR_COOP_GROUP_MASK_REGIDS
	.align		4
        /*0038*/ 	.byte	0x04, 0x29
        /*003a*/ 	.short	(.L_1234 - .L_1233)


	//   ....[0]....
.L_1233:
        /*003c*/ 	.word	0xffffffff


	//   ....[1]....
        /*0040*/ 	.word	0xffffffff


	//   ....[2]....
        /*0044*/ 	.word	0xffffffff


	//   ....[3]....
        /*0048*/ 	.word	0xffffffff


	//   ....[4]....
        /*004c*/ 	.word	0xffffffff


	//   ....[5]....
        /*0050*/ 	.word	0xffffffff


	//   ....[6]....
        /*0054*/ 	.word	0xffffffff


	//   ....[7]....
        /*0058*/ 	.word	0xffffffff


	//   ....[8]....
        /*005c*/ 	.word	0xffffffff


	//   ....[9]....
        /*0060*/ 	.word	0xffffffff


	//   ....[10]....
        /*0064*/ 	.word	0xffffffff


	//   ....[11]....
        /*0068*/ 	.word	0xffffffff


	//   ....[12]....
        /*006c*/ 	.word	0xffffffff


	//   ....[13]....
        /*0070*/ 	.word	0xffffffff


	//   ....[14]....
        /*0074*/ 	.word	0xffffffff


	//   ....[15]....
        /*0078*/ 	.word	0xffffffff


	//   ....[16]....
        /*007c*/ 	.word	0xffffffff


	//   ....[17]....
        /*0080*/ 	.word	0xffffffff


	//   ....[18]....
        /*0084*/ 	.word	0xffffffff


	//   ....[19]....
        /*0088*/ 	.word	0xffffffff


	//   ....[20]....
        /*008c*/ 	.word	0xffffffff


	//   ....[21]....
        /*0090*/ 	.word	0xffffffff


	//   ....[22]....
        /*0094*/ 	.word	0xffffffff


	//   ....[23]....
        /*0098*/ 	.word	0xffffffff


	//   ....[24]....
        /*009c*/ 	.word	0xffffffff


	//   ....[25]....
        /*00a0*/ 	.word	0xffffffff


	//   ....[26]....
        /*00a4*/ 	.word	0xffffffff


	//   ....[27]....
        /*00a8*/ 	.word	0xffffffff


	//----- nvinfo : EIATTR_COOP_GROUP_INSTR_OFFSETS
	.align		4
.L_1234:
        /*00ac*/ 	.byte	0x04, 0x28
        /*00ae*/ 	.short	(.L_1236 - .L_1235)


	//   ....[0]....
.L_1235:
        /*00b0*/ 	.word	0x00003630


	//   ....[1]....
        /*00b4*/ 	.word	0x00003660


	//   ....[2]....
        /*00b8*/ 	.word	0x00003680


	//   ....[3]....
        /*00bc*/ 	.word	0x000036a0


	//   ....[4]....
        /*00c0*/ 	.word	0x000036c0


	//   ....[5]....
        /*00c4*/ 	.word	0x00003e00


	//   ....[6]....
        /*00c8*/ 	.word	0x00003e20


	//   ....[7]....
        /*00cc*/ 	.word	0x00003e40


	//   ....[8]....
        /*00d0*/ 	.word	0x00003e60


	//   ....[9]....
        /*00d4*/ 	.word	0x00003e80


	//   ....[10]....
        /*00d8*/ 	.word	0x00003f90


	//   ....[11]....
        /*00dc*/ 	.word	0x00003fe0


	//   ....[12]....
        /*00e0*/ 	.word	0x00004010


	//   ....[13]....
        /*00e4*/ 	.word	0x00004040


	//   ....[14]....
        /*00e8*/ 	.word	0x000040c0


	//   ....[15]....
        /*00ec*/ 	.word	0x00004140


	//   ....[16]....
        /*00f0*/ 	.word	0x000041d0


	//   ....[17]....
        /*00f4*/ 	.word	0x00004240


	//   ....[18]....
        /*00f8*/ 	.word	0x000052f0


	//   ....[19]....
        /*00fc*/ 	.word	0x00005370


	//   ....[20]....
        /*0100*/ 	.word	0x000053d0


	//   ....[21]....
        /*0104*/ 	.word	0x00005430


	//   ....[22]....
        /*0108*/ 	.word	0x00005490


	//   ....[23]....
        /*010c*/ 	.word	0x00005c10


	//   ....[24]....
        /*0110*/ 	.word	0x00005c70


	//   ....[25]....
        /*0114*/ 	.word	0x00005cd0


	//   ....[26]....
        /*0118*/ 	.word	0x00005d30


	//   ....[27]....
        /*011c*/ 	.word	0x00005da0


	//----- nvinfo : EIATTR_EXIT_INSTR_OFFSETS
	.align		4
.L_1236:
        /*0120*/ 	.byte	0x04, 0x1c
        /*0122*/ 	.short	(.L_1238 - .L_1237)


	//   ....[0]....
.L_1237:
        /*0124*/ 	.word	0x00000960


	//   ....[1]....
        /*0128*/ 	.word	0x000052a0


	//----- nvinfo : EIATTR_MAX_THREADS
	.align		4
.L_1238:
        /*012c*/ 	.byte	0x04, 0x05
        /*012e*/ 	.short	(.L_1240 - .L_1239)
.L_1239:
        /*0130*/ 	.word	0x00000080
        /*0134*/ 	.word	0x00000001
        /*0138*/ 	.word	0x00000001


	//----- nvinfo : EIATTR_CRS_STACK_SIZE
	.align		4
.L_1240:
        /*013c*/ 	.byte	0x04, 0x1e
        /*013e*/ 	.short	(.L_1242 - .L_1241)
.L_1241:
        /*0140*/ 	.word	0x00000000
.L_1242:


//--------------------- .nv.info._ZN10layer_norm31ln_parallel_residual_fwd_kernelINS_13Kernel_traitsIf13__nv_bfloat16fS2_fjLj7168ELj1ELj1ELj4ELj16ENS_18Kernel_traits_baseILj7168EfS2_fS2_fjLj128EEEEELb0ELb1ELb1EEEvNS_9FwdParamsE --------------------------
	.section	.nv.info._ZN10layer_norm31ln_parallel_residual_fwd_kernelINS_13Kernel_traitsIf13__nv_bfloat16fS2_fjLj7168ELj1ELj1ELj4ELj16ENS_18Kernel_traits_baseILj7168EfS2_fS2_fjLj128EEEEELb0ELb1ELb1EEEvNS_9FwdParamsE,"",@"SHT_CUDA_INFO"
	.sectionflags	@""
	.align	4


	//----- nvinfo : EIATTR_CUDA_API_VERSION
	.align		4
        /*0000*/ 	.byte	0x04, 0x37
        /*0002*/ 	.short	(.L_1244 - .L_1243)
.L_1243:
        /*0004*/ 	.word	0x00000082


	//----- nvinfo : EIATTR_SW2861232_WAR
	.align		4
.L_1244:
        /*0008*/ 	.byte	0x01, 0x35
	.zero		2


	//----- nvinfo : EIATTR_PARAM_CBANK
	.align		4
        /*000c*/ 	.byte	0x04, 0x0a
        /*000e*/ 	.short	(.L_1246 - .L_1245)
	.align		4
.L_1245:
        /*0010*/ 	.word	index@(.nv.constant0._ZN10layer_norm31ln_parallel_residual_fwd_kernelINS_13Kernel_traitsIf13__nv_bfloat16fS2_fjLj7168ELj1ELj1ELj4ELj16ENS_18Kernel_traits_baseILj7168EfS2_fS2_fjLj128EEEEELb0ELb1ELb1EEEvNS_9FwdParamsE)
        /*0014*/ 	.short	0x0160
        /*0016*/ 	.short	0x00e8


	//----- nvinfo : EIATTR_CBANK_PARAM_SIZE
	.align		4
.L_1246:
        /*0018*/ 	.byte	0x03, 0x19
        /*001a*/ 	.short	0x00e8


	//----- nvinfo : EIATTR_KPARAM_INFO
	.align		4
        /*001c*/ 	.byte	0x04, 0x17
        /*001e*/ 	.short	(.L_1248 - .L_1247)
.L_1247:
        /*0020*/ 	.word	0x00000000
        /*0024*/ 	.short	0x0000
        /*0026*/ 	.short	0x0000
        /*0028*/ 	.byte	0x00, 0xf0, 0xa1, 0x03


	//----- nvinfo : EIATTR_MAXREG_COUNT
	.align		4
.L_1248:
        /*002c*/ 	.byte	0x03, 0x1b
        /*002e*/ 	.short	0x00ff


	//----- nvinfo : EIATTR_NUM_BARRIERS
	.align		4
        /*0030*/ 	.byte	0x02, 0x4c
        /*0032*/ 	.byte	0x01
	.zero		1


	//----- nvinfo : EIATTR_MERCURY_ISA_VERSION
	.align		4
        /*0034*/ 	.byte	0x03, 0x5f
        /*0036*/ 	.short	0x0000


	//----- nvinfo : EIATTR_COOP_GROUP_MASK_REGIDS
	.align		4
        /*0038*/ 	.byte	0x04, 0x29
        /*003a*/ 	.short	(.L_1250 - .L_1249)


	//   ....[0]....
.L_1249:
        /*003c*/ 	.word	0xffffffff


	//   ....[1]....
        /*0040*/ 	.word	0xffffffff


	//   ....[2]....
        /*0044*/ 	.word	0xffffffff


	//   ....[3]....
        /*0048*/ 	.word	0xffffffff


	//   ....[4]....
        /*004c*/ 	.word	0xffffffff


	//   ....[5]....
        /*0050*/ 	.word	0xffffffff


	//   ....[6]....
        /*0054*/ 	.word	0xffffffff


	//   ....[7]....
        /*0058*/ 	.word	0xffffffff


	//   ....[8]....
        /*005c*/ 	.word	0xffffffff


	//   ....[9]....
        /*0060*/ 	.word	0xffffffff


	//   ....[10]....
        /*0064*/ 	.word	0xffffffff


	//   ....[11]....
        /*0068*/ 	.word	0xffffffff


	//   ....[12]....
        /*006c*/ 	.word	0xffffffff


	//   ....[13]....
        /*0070*/ 	.word	0xffffffff


	//   ....[14]....
        /*0074*/ 	.word	0xffffffff


	//   ....[15]....
        /*0078*/ 	.word	0xffffffff


	//   ....[16]....
        /*007c*/ 	.word	0xffffffff


	//   ....[17]....
        /*0080*/ 	.word	0xffffffff


	//   ....[18]....
        /*0084*/ 	.word	0xffffffff


	//   ....[19]....
        /*0088*/ 	.word	0xffffffff


	//   ....[20]....
        /*008c*/ 	.word	0xffffffff


	//   ....[21]....
        /*0090*/ 	.word	0xffffffff


	//   ....[22]....
        /*0094*/ 	.word	0xffffffff


	//   ....[23]....
        /*0098*/ 	.word	0xffffffff


	//   ....[24]....
        /*009c*/ 	.word	0xffffffff


	//   ....[25]....
        /*00a0*/ 	.word	0xffffffff


	//   ....[26]....
        /*00a4*/ 	.word	0xffffffff


	//   ....[27]....
        /*00a8*/ 	.word	0xffffffff


	//----- nvinfo : EIATTR_COOP_GROUP_INSTR_OFFSETS
	.align		4
.L_1250:
        /*00ac*/ 	.byte	0x04, 0x28
        /*00ae*/ 	.short	(.L_1252 - .L_1251)


	//   ....[0]....
.L_1251:
        /*00b0*/ 	.word	0x00002a70


	//   ....[1]....
        /*00b4*/ 	.word	0x00002aa0


	//   ....[2]....
        /*00b8*/ 	.word	0x00002ac0


	//   ....[3]....
        /*00bc*/ 	.word	0x00002ae0


	//   ....[4]....
        /*00c0*/ 	.word	0x00002b00


	//   ....[5]....
        /*00c4*/ 	.word	0x00003230


	//   ....[6]....
        /*00c8*/ 	.word	0x00003250


	//   ....[7]....
        /*00cc*/ 	.word	0x00003270


	//   ....[8]....
        /*00d0*/ 	.word	0x00003290


	//   ....[9]....
        /*00d4*/ 	.word	0x000032b0


	//   ....[10]....
        /*00d8*/ 	.word	0x000033b0


	//   ....[11]....
        /*00dc*/ 	.word	0x00003400


	//   ....[12]....
        /*00e0*/ 	.word	0x00003430


	//   ....[13]....
        /*00e4*/ 	.word	0x000034c0


	//   ....[14]....
        /*00e8*/ 	.word	0x000034e0


	//   ....[15]....
        /*00ec*/ 	.word	0x00003590


	//   ....[16]....
        /*00f0*/ 	.word	0x000035f0


	//   ....[17]....
        /*00f4*/ 	.word	0x00003650


	//   ....[18]....
        /*00f8*/ 	.word	0x00004500


	//   ....[19]....
        /*00fc*/ 	.word	0x00004570


	//   ....[20]....
        /*0100*/ 	.word	0x000045d0


	//   ....[21]....
        /*0104*/ 	.word	0x00004630


	//   ....[22]....
        /*0108*/ 	.word	0x00004690


	//   ....[23]....
        /*010c*/ 	.word	0x00004e00


	//   ....[24]....
        /*0110*/ 	.word	0x00004e60


	//   ....[25]....
        /*0114*/ 	.word	0x00004ec0


	//   ....[26]....
        /*0118*/ 	.word	0x00004f20


	//   ....[27]....
        /*011c*/ 	.word	0x00004f80


	//----- nvinfo : EIATTR_EXIT_INSTR_OFFSETS
	.align		4
.L_1252:
        /*0120*/ 	.byte	0x04, 0x1c
        /*0122*/ 	.short	(.L_1254 - .L_1253)


	//   ....[0]....
.L_1253:
        /*0124*/ 	.word	0x00000380


	//   ....[1]....
        /*0128*/ 	.word	0x000044b0


	//----- nvinfo : EIATTR_MAX_THREADS
	.align		4
.L_1254:
        /*012c*/ 	.byte	0x04, 0x05
        /*012e*/ 	.short	(.L_1256 - .L_1255)
.L_1255:
        /*0130*/ 	.word	0x00000080
        /*0134*/ 	.word	0x00000001
        /*0138*/ 	.word	0x00000001


	//----- nvinfo : EIATTR_CRS_STACK_SIZE
	.align		4
.L_1256:
        /*013c*/ 	.byte	0x04, 0x1e
        /*013e*/ 	.short	(.L_1258 - .L_1257)
.L_1257:
        /*0140*/ 	.word	0x00000000
.L_1258:


//--------------------- .nv.info._ZN10layer_norm31ln_parallel_residual_fwd_kernelINS_13Kernel_traitsIf13__nv_bfloat16fS2_fjLj7168ELj1ELj1ELj4ELj16ENS_18Kernel_traits_baseILj7168EfS2_fS2_fjLj128EEEEELb1ELb0ELb0EEEvNS_9FwdParamsE --------------------------
	.section	.nv.info._ZN10layer_norm31ln_parallel_residual_fwd_kernelINS_13Kernel_traitsIf13__nv_bfloat16fS2_fjLj7168ELj1ELj1ELj4ELj16ENS_18Kernel_traits_baseILj7168EfS2_fS2_fjLj128EEEEELb1ELb0ELb0EEEvNS_9FwdParamsE,"",@"SHT_CUDA_INFO"
	.sectionflags	@""
	.align	4


	//----- nvinfo : EIATTR_CUDA_API_VERSION
	.align		4
        /*0000*/ 	.byte	0x04, 0x37
        /*0002*/ 	.short	(.L_1260 - .L_1259)
.L_1259:
        /*0004*/ 	.word	0x00000082


	//----- nvinfo : EIATTR_SW2861232_WAR
	.align		4
.L_1260:
        /*0008*/ 	.byte	0x01, 0x35
	.zero		2


	//----- nvinfo : EIATTR_PARAM_CBANK
	.align		4
        /*000c*/ 	.byte	0x04, 0x0a
        /*000e*/ 	.short	(.L_1262 - .L_1261)
	.align		4
.L_1261:
        /*0010*/ 	.word	index@(.nv.constant0._ZN10layer_norm31ln_parallel_residual_fwd_kernelINS_13Kernel_traitsIf13__nv_bfloat16fS2_fjLj7168ELj1ELj1ELj4ELj16ENS_18Kernel_traits_baseILj7168EfS2_fS2_fjLj128EEEEELb1ELb0ELb0EEEvNS_9FwdParamsE)
        /*0014*/ 	.short	0x0160
        /*0016*/ 	.short	0x00e8


	//----- nvinfo : EIATTR_CBANK_PARAM_SIZE
	.align		4
.L_1262:
        /*0018*/ 	.byte	0x03, 0x19
        /*001a*/ 	.short	0x00e8


	//----- nvinfo : EIATTR_KPARAM_INFO
	.align		4
        /*001c*/ 	.byte	0x04, 0x17
        /*001e*/ 	.short	(.L_1264 - .L_1263)
.L_1263:
        /*0020*/ 	.word	0x00000000
        /*0024*/ 	.short	0x0000
        /*0026*/ 	.short	0x0000
        /*0028*/ 	.byte	0x00, 0xf0, 0xa1, 0x03


	//----- nvinfo : EIATTR_MAXREG_COUNT
	.align		4
.L_1264:
        /*002c*/ 	.byte	0x03, 0x1b
        /*002e*/ 	.short	0x00ff


	//----- nvinfo : EIATTR_NUM_BARRIERS
	.align		4
        /*0030*/ 	.byte	0x02, 0x4c
        /*0032*/ 	.byte	0x01
	.zero		1


	//----- nvinfo : EIATTR_ANNOTATIONS
	.align		4
        /*0034*/ 	.byte	0x04, 0x55
        /*0036*/ 	.short	(.L_1266 - .L_1265)


	//   ....[0]....
.L_1265:
        /* <DEDUP_REMOVED lines=61> */


	//----- nvinfo : EIATTR_MERCURY_ISA_VERSION
	.align		4
.L_1266:
        /*03f0*/ 	.byte	0x03, 0x5f
        /*03f2*/ 	.short	0x0000


	//----- nvinfo : EIATTR_COOP_GROUP_MASK_REGIDS
	.align		4
        /*03f4*/ 	.byte	0x04, 0x29
        /*03f6*/ 	.short	(.L_1268 - .L_1267)


	//   ....[0]....
.L_1267:
        /*03f8*/ 	.word	0xffffffff


	//   ....[1]....
        /*03fc*/ 	.word	0xffffffff


	//   ....[2]....
        /*0400*/ 	.word	0xffffffff


	//   ....[3]....
        /*0404*/ 	.word	0xffffffff


	//   ....[4]....
        /*0408*/ 	.word	0xffffffff


	//   ....[5]....
        /*040c*/ 	.word	0xffffffff


	//   ....[6]....
        /*0410*/ 	.word	0xffffffff


	//   ....[7]....
        /*0414*/ 	.word	0xffffffff


	//   ....[8]....
        /*0418*/ 	.word	0xffffffff


	//   ....[9]....
        /*041c*/ 	.word	0xffffffff


	//   ....[10]....
        /*0420*/ 	.word	0xffffffff


	//   ....[11]....
        /*0424*/ 	.word	0xffffffff


	//   ....[12]....
        /*0428*/ 	.word	0xffffffff


	//   ....[13]....
        /*042c*/ 	.word	0xffffffff


	//   ....[14]....
        /*0430*/ 	.word	0xffffffff


	//   ....[15]....
        /*0434*/ 	.word	0xffffffff


	//   ....[16]....
        /*0438*/ 	.word	0xffffffff


	//   ....[17]....
        /*043c*/ 	.word	0xffffffff


	//   ....[18]....
        /*0440*/ 	.word	0xffffffff


	//   ....[19]....
        /*0444*/ 	.word	0xffffffff


	//   ....[20]....
        /*0448*/ 	.word	0xffffffff


	//   ....[21]....
        /*044c*/ 	.word	0xffffffff


	//   ....[22]....
        /*0450*/ 	.word	0xffffffff


	//   ....[23]....
        /*0454*/ 	.word	0xffffffff


	//   ....[24]....
        /*0458*/ 	.word	0xffffffff


	//   ....[25]....
        /*045c*/ 	.word	0xffffffff


	//   ....[26]....
        /*0460*/ 	.word	0xffffffff


	//   ....[27]....
        /*0464*/ 	.word	0xffffffff


	//----- nvinfo : EIATTR_COOP_GROUP_INSTR_OFFSETS
	.align		4
.L_1268:
        /*0468*/ 	.byte	0x04, 0x28
        /*046a*/ 	.short	(.L_1270 - .L_1269)


	//   ....[0]....
.L_1269:
        /*046c*/ 	.word	0x00029270


	//   ....[1]....
        /*0470*/ 	.word	0x000292c0


	//   ....[2]....
        /*0474*/ 	.word	0x000292e0


	//   ....[3]....
        /*0478*/ 	.word	0x00029300


	//   ....[4]....
        /*047c*/ 	.word	0x00029320


	//   ....[5]....
        /*0480*/ 	.word	0x00029a60


	//   ....[6]....
        /*0484*/ 	.word	0x00029a80


	//   ....[7]....
        /*0488*/ 	.word	0x00029aa0


	//   ....[8]....
        /*048c*/ 	.word	0x00029ac0


	//   ....[9]....
        /*0490*/ 	.word	0x00029ae0


	//   ....[10]....
        /*0494*/ 	.word	0x00029c20


	//   ....[11]....
        /*0498*/ 	.word	0x00029c80


	//   ....[12]....
        /*049c*/ 	.word	0x00029cf0


	//   ....[13]....
        /*04a0*/ 	.word	0x00029d00


	//   ....[14]....
        /*04a4*/ 	.word	0x00029d90


	//   ....[15]....
        /*04a8*/ 	.word	0x00029e00


	//   ....[16]....
        /*04ac*/ 	.word	0x00029e60


	//   ....[17]....
        /*04b0*/ 	.word	0x00029e70


	//   ....[18]....
        /*04b4*/ 	.word	0x0002bb20


	//   ....[19]....
        /*04b8*/ 	.word	0x0002bb90


	//   ....[20]....
        /*04bc*/ 	.word	0x0002bc00


	//   ....[21]....
        /*04c0*/ 	.word	0x0002bc70


	//   ....[22]....
        /*04c4*/ 	.word	0x0002bce0


	//   ....[23]....
        /*04c8*/ 	.word	0x0002c480


	//   ....[24]....
        /*04cc*/ 	.word	0x0002c4e0


	//   ....[25]....
        /*04d0*/ 	.word	0x0002c540


	//   ....[26]....
        /*04d4*/ 	.word	0x0002c5a0


	//   ....[27]....
        /*04d8*/ 	.word	0x0002c600


	//----- nvinfo : EIATTR_EXIT_INSTR_OFFSETS
	.align		4
.L_1270:
        /*04dc*/ 	.byte	0x04, 0x1c
        /*04de*/ 	.short	(.L_1272 - .L_1271)


	//   ....[0]....
.L_1271:
        /*04e0*/ 	.word	0x000017d0


	//   ....[1]....
        /*04e4*/ 	.word	0x0002bac0


	//----- nvinfo : EIATTR_MAX_THREADS
	.align		4
.L_1272:
        /*04e8*/ 	.byte	0x04, 0x05
        /*04ea*/ 	.short	(.L_1274 - .L_1273)
.L_1273:
        /*04ec*/ 	.word	0x00000080
        /*04f0*/ 	.word	0x00000001
        /*04f4*/ 	.word	0x00000001


	//----- nvinfo : EIATTR_CRS_STACK_SIZE
	.align		4
.L_1274:
        /*04f8*/ 	.byte	0x04, 0x1e
        /*04fa*/ 	.short	(.L_1276 - .L_1275)
.L_1275:
        /*04fc*/ 	.word	0x00000000
.L_1276:


//--------------------- .nv.info._ZN10layer_norm31ln_parallel_residual_fwd_kernelINS_13Kernel_traitsIf13__nv_bfloat16fS2_fjLj7168ELj1ELj1ELj4ELj16ENS_18Kernel_traits_baseILj7168EfS2_fS2_fjLj128EEEEELb1ELb0ELb1EEEvNS_9FwdParamsE --------------------------
	.section	.nv.info._ZN10layer_norm31ln_parallel_residual_fwd_kernelINS_13Kernel_traitsIf13__nv_bfloat16fS2_fjLj7168ELj1ELj1ELj4ELj16ENS_18Kernel_traits_baseILj7168EfS2_fS2_fjLj128EEEEELb1ELb0ELb1EEEvNS_9FwdParamsE,"",@"SHT_CUDA_INFO"
	.sectionflags	@""
	.align	4


	//----- nvinfo : EIATTR_CUDA_API_VERSION
	.align		4
        /*0000*/ 	.byte	0x04, 0x37
        /*0002*/ 	.short	(.L_1278 - .L_1277)
.L_1277:
        /*0004*/ 	.word	0x00000082


	//----- nvinfo : EIATTR_SW2861232_WAR
	.align		4
.L_1278:
        /*0008*/ 	.byte	0x01, 0x35
	.zero		2


	//----- nvinfo : EIATTR_PARAM_CBANK
	.align		4
        /*000c*/ 	.byte	0x04, 0x0a
        /*000e*/ 	.short	(.L_1280 - .L_1279)
	.align		4
.L_1279:
        /*0010*/ 	.word	index@(.nv.constant0._ZN10layer_norm31ln_parallel_residual_fwd_kernelINS_13Kernel_traitsIf13__nv_bfloat16fS2_fjLj7168ELj1ELj1ELj4ELj16ENS_18Kernel_traits_baseILj7168EfS2_fS2_fjLj128EEEEELb1ELb0ELb1EEEvNS_9FwdParamsE)
        /*0014*/ 	.short	0x0160
        /*0016*/ 	.short	0x00e8


	//----- nvinfo : EIATTR_CBANK_PARAM_SIZE
	.align		4
.L_1280:
        /*0018*/ 	.byte	0x03, 0x19
        /*001a*/ 	.short	0x00e8


	//----- nvinfo : EIATTR_KPARAM_INFO
	.align		4
        /*001c*/ 	.byte	0x04, 0x17
        /*001e*/ 	.short	(.L_1282 - .L_1281)
.L_1281:
        /*0020*/ 	.word	0x00000000
        /*0024*/ 	.short	0x0000
        /*0026*/ 	.short	0x0000
        /*0028*/ 	.byte	0x00, 0xf0, 0xa1, 0x03


	//----- nvinfo : EIATTR_MAXREG_COUNT
	.align		4
.L_1282:
        /*002c*/ 	.byte	0x03, 0x1b
        /*002e*/ 	.short	0x00ff


	//----- nvinfo : EIATTR_NUM_BARRIERS
	.align		4
        /*0030*/ 	.byte	0x02, 0x4c
        /*0032*/ 	.byte	0x01
	.zero		1


	//----- nvinfo : EIATTR_ANNOTATIONS
	.align		4
        /*0034*/ 	.byte	0x04, 0x55
        /*0036*/ 	.short	(.L_1284 - .L_1283)


	//   ....[0]....
.L_1283:
        /* <DEDUP_REMOVED lines=58> */


	//----- nvinfo : EIATTR_MERCURY_ISA_VERSION
	.align		4
.L_1284:
        /*03c8*/ 	.byte	0x03, 0x5f
        /*03ca*/ 	.short	0x0000


	//----- nvinfo : EIATTR_COOP_GROUP_MASK_REGIDS
	.align		4
        /*03cc*/ 	.byte	0x04, 0x29
        /*03ce*/ 	.short	(.L_1286 - .L_1285)


	//   ....[0]....
.L_1285:
        /*03d0*/ 	.word	0xffffffff


	//   ....[1]....
        /*03d4*/ 	.word	0xffffffff


	//   ....[2]....
        /*03d8*/ 	.word	0xffffffff


	//   ....[3]....
        /*03dc*/ 	.word	0xffffffff


	//   ....[4]....
        /*03e0*/ 	.word	0xffffffff


	//   ....[5]....
        /*03e4*/ 	.word	0xffffffff


	//   ....[6]....
        /*03e8*/ 	.word	0xffffffff


	//   ....[7]....
        /*03ec*/ 	.word	0xffffffff


	//   ....[8]....
        /*03f0*/ 	.word	0xffffffff


	//   ....[9]....
        /*03f4*/ 	.word	0xffffffff


	//   ....[10]....
        /*03f8*/ 	.word	0xffffffff


	//   ....[11]....
        /*03fc*/ 	.word	0xffffffff


	//   ....[12]....
        /*0400*/ 	.word	0xffffffff


	//   ....[13]....
        /*0404*/ 	.word	0xffffffff


	//   ....[14]....
        /*0408*/ 	.word	0xffffffff


	//   ....[15]....
        /*040c*/ 	.word	0xffffffff


	//   ....[16]....
        /*0410*/ 	.word	0xffffffff


	//   ....[17]....
        /*0414*/ 	.word	0xffffffff


	//   ....[18]....
        /*0418*/ 	.word	0xffffffff


	//   ....[19]....
        /*041c*/ 	.word	0xffffffff


	//   ....[20]....
        /*0420*/ 	.word	0xffffffff


	//   ....[21]....
        /*0424*/ 	.word	0xffffffff


	//   ....[22]....
        /*0428*/ 	.word	0xffffffff


	//   ....[23]....
        /*042c*/ 	.word	0xffffffff


	//   ....[24]....
        /*0430*/ 	.word	0xffffffff


	//   ....[25]....
        /*0434*/ 	.word	0xffffffff


	//   ....[26]....
        /*0438*/ 	.word	0xffffffff


	//   ....[27]....
        /*043c*/ 	.word	0xffffffff


	//----- nvinfo : EIATTR_COOP_GROUP_INSTR_OFFSETS
	.align		4
.L_1286:
        /*0440*/ 	.byte	0x04, 0x28
        /*0442*/ 	.short	(.L_1288 - .L_1287)


	//   ....[0]....
.L_1287:
        /*0444*/ 	.word	0x00028f50


	//   ....[1]....
        /*0448*/ 	.word	0x00028f80


	//   ....[2]....
        /*044c*/ 	.word	0x00028fa0


	//   ....[3]....
        /*0450*/ 	.word	0x00028fc0


	//   ....[4]....
        /*0454*/ 	.word	0x00028fe0


	//   ....[5]....
        /*0458*/ 	.word	0x00029710


	//   ....[6]....
        /*045c*/ 	.word	0x00029730


	//   ....[7]....
        /*0460*/ 	.word	0x00029750


	//   ....[8]....
        /*0464*/ 	.word	0x00029770


	//   ....[9]....
        /*0468*/ 	.word	0x00029790


	//   ....[10]....
        /*046c*/ 	.word	0x000298c0


	//   ....[11]....
        /*0470*/ 	.word	0x000298e0


	//   ....[12]....
        /*0474*/ 	.word	0x00029960


	//   ....[13]....
        /*0478*/ 	.word	0x000299c0


	//   ....[14]....
        /*047c*/ 	.word	0x000299d0


	//   ....[15]....
        /*0480*/ 	.word	0x00029a70


	//   ....[16]....
        /*0484*/ 	.word	0x00029ae0


	//   ....[17]....
        /*0488*/ 	.word	0x00029af0


	//   ....[18]....
        /*048c*/ 	.word	0x0002b540


	//   ....[19]....
        /*0490*/ 	.word	0x0002b5b0


	//   ....[20]....
        /*0494*/ 	.word	0x0002b620


	//   ....[21]....
        /*0498*/ 	.word	0x0002b690


	//   ....[22]....
        /*049c*/ 	.word	0x0002b700


	//   ....[23]....
        /*04a0*/ 	.word	0x0002be70


	//   ....[24]....
        /*04a4*/ 	.word	0x0002bed0


	//   ....[25]....
        /*04a8*/ 	.word	0x0002bf30


	//   ....[26]....
        /*04ac*/ 	.word	0x0002bf90


	//   ....[27]....
        /*04b0*/ 	.word	0x0002bff0


	//----- nvinfo : EIATTR_EXIT_INSTR_OFFSETS
	.align		4
.L_1288:
        /*04b4*/ 	.byte	0x04, 0x1c
        /*04b6*/ 	.short	(.L_1290 - .L_1289)


	//   ....[0]....
.L_1289:
        /*04b8*/ 	.word	0x00000b10


	//   ....[1]....
        /*04bc*/ 	.word	0x0002b4e0


	//----- nvinfo : EIATTR_MAX_THREADS
	.align		4
.L_1290:
        /*04c0*/ 	.byte	0x04, 0x05
        /*04c2*/ 	.short	(.L_1292 - .L_1291)
.L_1291:
        /*04c4*/ 	.word	0x00000080
        /*04c8*/ 	.word	0x00000001
        /*04cc*/ 	.word	0x00000001


	//----- nvinfo : EIATTR_CRS_STACK_SIZE
	.align		4
.L_1292:
        /*04d0*/ 	.byte	0x04, 0x1e
        /*04d2*/ 	.short	(.L_1294 - .L_1293)
.L_1293:
        /*04d4*/ 	.word	0x00000000
.L_1294:


//--------------------- .nv.info._ZN10layer_norm31ln_parallel_residual_fwd_kernelINS_13Kernel_traitsIf13__nv_bfloat16fS2_fjLj7168ELj1ELj1ELj4ELj16ENS_18Kernel_traits_baseILj7168EfS2_fS2_fjLj128EEEEELb1ELb1ELb0EEEvNS_9FwdParamsE --------------------------
	.section	.nv.info._ZN10layer_norm31ln_parallel_residual_fwd_kernelINS_13Kernel_traitsIf13__nv_bfloat16fS2_fjLj7168ELj1ELj1ELj4ELj16ENS_18Kernel_traits_baseILj7168EfS2_fS2_fjLj128EEEEELb1ELb1ELb0EEEvNS_9FwdParamsE,"",@"SHT_CUDA_INFO"
	.sectionflags	@""
	.align	4


	//----- nvinfo : EIATTR_CUDA_API_VERSION
	.align		4
        /*0000*/ 	.byte	0x04, 0x37
        /*0002*/ 	.short	(.L_1296 - .L_1295)
.L_1295:
        /*0004*/ 	.word	0x00000082


	//----- nvinfo : EIATTR_SW2861232_WAR
	.align		4
.L_1296:
        /*0008*/ 	.byte	0x01, 0x35
	.zero		2


	//----- nvinfo : EIATTR_PARAM_CBANK
	.align		4
        /*000c*/ 	.byte	0x04, 0x0a
        /*000e*/ 	.short	(.L_1298 - .L_1297)
	.align		4
.L_1297:
        /*0010*/ 	.word	index@(.nv.constant0._ZN10layer_norm31ln_parallel_residual_fwd_kernelINS_13Kernel_traitsIf13__nv_bfloat16fS2_fjLj7168ELj1ELj1ELj4ELj16ENS_18Kernel_traits_baseILj7168EfS2_fS2_fjLj128EEEEELb1ELb1ELb0EEEvNS_9FwdParamsE)
        /*0014*/ 	.short	0x0160
        /*0016*/ 	.short	0x00e8


	//----- nvinfo : EIATTR_CBANK_PARAM_SIZE
	.align		4
.L_1298:
        /*0018*/ 	.byte	0x03, 0x19
        /*001a*/ 	.short	0x00e8


	//----- nvinfo : EIATTR_KPARAM_INFO
	.align		4
        /*001c*/ 	.byte	0x04, 0x17
        /*001e*/ 	.short	(.L_1300 - .L_1299)
.L_1299:
        /*0020*/ 	.word	0x00000000
        /*0024*/ 	.short	0x0000
        /*0026*/ 	.short	0x0000
        /*0028*/ 	.byte	0x00, 0xf0, 0xa1, 0x03


	//----- nvinfo : EIATTR_MAXREG_COUNT
	.align		4
.L_1300:
        /*002c*/ 	.byte	0x03, 0x1b
        /*002e*/ 	.short	0x00ff


	//----- nvinfo : EIATTR_NUM_BARRIERS
	.align		4
        /*0030*/ 	.byte	0x02, 0x4c
        /*0032*/ 	.byte	0x01
	.zero		1


	//----- nvinfo : EIATTR_MERCURY_ISA_VERSION
	.align		4
        /*0034*/ 	.byte	0x03, 0x5f
        /*0036*/ 	.short	0x0000


	//----- nvinfo : EIATTR_COOP_GROUP_MASK_REGIDS
	.align		4
        /*0038*/ 	.byte	0x04, 0x29
        /*003a*/ 	.short	(.L_1302 - .L_1301)


	//   ....[0]....
.L_1301:
        /*003c*/ 	.word	0xffffffff


	//   ....[1]....
        /*0040*/ 	.word	0xffffffff


	//   ....[2]....
        /*0044*/ 	.word	0xffffffff


	//   ....[3]....
        /*0048*/ 	.word	0xffffffff


	//   ....[4]....
        /*004c*/ 	.word	0xffffffff


	//   ....[5]....
        /*0050*/ 	.word	0xffffffff


	//   ....[6]....
        /*0054*/ 	.word	0xffffffff


	//   ....[7]....
        /*0058*/ 	.word	0xffffffff


	//   ....[8]....
        /*005c*/ 	.word	0xffffffff


	//   ....[9]....
        /*0060*/ 	.word	0xffffffff


	//   ....[10]....
        /*0064*/ 	.word	0xffffffff


	//   ....[11]....
        /*0068*/ 	.word	0xffffffff


	//   ....[12]....
        /*006c*/ 	.word	0xffffffff


	//   ....[13]....
        /*0070*/ 	.word	0xffffffff


	//   ....[14]....
        /*0074*/ 	.word	0xffffffff


	//   ....[15]....
        /*0078*/ 	.word	0xffffffff


	//   ....[16]....
        /*007c*/ 	.word	0xffffffff


	//   ....[17]....
        /*0080*/ 	.word	0xffffffff


	//   ....[18]....
        /*0084*/ 	.word	0xffffffff


	//   ....[19]....
        /*0088*/ 	.word	0xffffffff


	//   ....[20]....
        /*008c*/ 	.word	0xffffffff


	//   ....[21]....
        /*0090*/ 	.word	0xffffffff


	//   ....[22]....
        /*0094*/ 	.word	0xffffffff


	//   ....[23]....
        /*0098*/ 	.word	0xffffffff


	//   ....[24]....
        /*009c*/ 	.word	0xffffffff


	//   ....[25]....
        /*00a0*/ 	.word	0xffffffff


	//   ....[26]....
        /*00a4*/ 	.word	0xffffffff


	//   ....[27]....
        /*00a8*/ 	.word	0xffffffff


	//----- nvinfo : EIATTR_COOP_GROUP_INSTR_OFFSETS
	.align		4
.L_1302:
        /*00ac*/ 	.byte	0x04, 0x28
        /*00ae*/ 	.short	(.L_1304 - .L_1303)


	//   ....[0]....
.L_1303:
        /*00b0*/ 	.word	0x000295f0


	//   ....[1]....
        /*00b4*/ 	.word	0x00029620


	//   ....[2]....
        /*00b8*/ 	.word	0x00029650


	//   ....[3]....
        /*00bc*/ 	.word	0x00029670


	//   ....[4]....
        /*00c0*/ 	.word	0x00029690


	//   ....[5]....
        /*00c4*/ 	.word	0x00029dd0


	//   ....[6]....
        /*00c8*/ 	.word	0x00029df0


	//   ....[7]....
        /*00cc*/ 	.word	0x00029e10


	//   ....[8]....
        /*00d0*/ 	.word	0x00029e30


	//   ....[9]....
        /*00d4*/ 	.word	0x00029e50


	//   ....[10]....
        /*00d8*/ 	.word	0x00029f70


	//   ....[11]....
        /*00dc*/ 	.word	0x00029fc0


	//   ....[12]....
        /*00e0*/ 	.word	0x00029ff0


	//   ....[13]....
        /*00e4*/ 	.word	0x0002a090


	//   ....[14]....
        /*00e8*/ 	.word	0x0002a110


	//   ....[15]....
        /*00ec*/ 	.word	0x0002a170


	//   ....[16]....
        /*00f0*/ 	.word	0x0002a1c0


	//   ....[17]....
        /*00f4*/ 	.word	0x0002a200


	//   ....[18]....
        /*00f8*/ 	.word	0x0002b2d0


	//   ....[19]....
        /*00fc*/ 	.word	0x0002b350


	//   ....[20]....
        /*0100*/ 	.word	0x0002b3b0


	//   ....[21]....
        /*0104*/ 	.word	0x0002b410


	//   ....[22]....
        /*0108*/ 	.word	0x0002b470


	//   ....[23]....
        /*010c*/ 	.word	0x0002bc00


	//   ....[24]....
        /*0110*/ 	.word	0x0002bc60


	//   ....[25]....
        /*0114*/ 	.word	0x0002bcc0


	//   ....[26]....
        /*0118*/ 	.word	0x0002bd20


	//   ....[27]....
        /*011c*/ 	.word	0x0002bd90


	//----- nvinfo : EIATTR_EXIT_INSTR_OFFSETS
	.align		4
.L_1304:
        /*0120*/ 	.byte	0x04, 0x1c
        /*0122*/ 	.short	(.L_1306 - .L_1305)


	//   ....[0]....
.L_1305:
        /*0124*/ 	.word	0x00000e60


	//   ....[1]....
        /*0128*/ 	.word	0x0002b280


	//----- nvinfo : EIATTR_MAX_THREADS
	.align		4
.L_1306:
        /*012c*/ 	.byte	0x04, 0x05
        /*012e*/ 	.short	(.L_1308 - .L_1307)
.L_1307:
        /*0130*/ 	.word	0x00000080
        /*0134*/ 	.word	0x00000001
        /*0138*/ 	.word	0x00000001


	//----- nvinfo : EIATTR_CRS_STACK_SIZE
	.align		4
.L_1308:
        /*013c*/ 	.byte	0x04, 0x1e
        /*013e*/ 	.short	(.L_1310 - .L_1309)
.L_1309:
        /*0140*/ 	.word	0x00000000
.L_1310:


//--------------------- .nv.info._ZN10layer_norm31ln_parallel_residual_fwd_kernelINS_13Kernel_traitsIf13__nv_bfloat16fS2_fjLj7168ELj1ELj1ELj4ELj16ENS_18Kernel_traits_baseILj7168EfS2_fS2_fjLj128EEEEELb1ELb1ELb1EEEvNS_9FwdParamsE --------------------------
	.section	.nv.info._ZN10layer_norm31ln_parallel_residual_fwd_kernelINS_13Kernel_traitsIf13__nv_bfloat16fS2_fjLj7168ELj1ELj1ELj4ELj16ENS_18Kernel_traits_baseILj7168EfS2_fS2_fjLj128EEEEELb1ELb1ELb1EEEvNS_9FwdParamsE,"",@"SHT_CUDA_INFO"
	.sectionflags	@""
	.align	4


	//----- nvinfo : EIATTR_CUDA_API_VERSION
	.align		4
        /*0000*/ 	.byte	0x04, 0x37
        /*0002*/ 	.short	(.L_1312 - .L_1311)
.L_1311:
        /*0004*/ 	.word	0x00000082


	//----- nvinfo : EIATTR_SW2861232_WAR
	.align		4
.L_1312:
        /*0008*/ 	.byte	0x01, 0x35
	.zero		2


	//----- nvinfo : EIATTR_PARAM_CBANK
	.align		4
        /*000c*/ 	.byte	0x04, 0x0a
        /*000e*/ 	.short	(.L_1314 - .L_1313)
	.align		4
.L_1313:
        /*0010*/ 	.word	index@(.nv.constant0._ZN10layer_norm31ln_parallel_residual_fwd_kernelINS_13Kernel_traitsIf13__nv_bfloat16fS2_fjLj7168ELj1ELj1ELj4ELj16ENS_18Kernel_traits_baseILj7168EfS2_fS2_fjLj128EEEEELb1ELb1ELb1EEEvNS_9FwdParamsE)
        /*0014*/ 	.short	0x0160
        /*0016*/ 	.short	0x00e8


	//----- nvinfo : EIATTR_CBANK_PARAM_SIZE
	.align		4
.L_1314:
        /*0018*/ 	.byte	0x03, 0x19
        /*001a*/ 	.short	0x00e8


	//----- nvinfo : EIATTR_KPARAM_INFO
	.align		4
        /*001c*/ 	.byte	0x04, 0x17
        /*001e*/ 	.short	(.L_1316 - .L_1315)
.L_1315:
        /*0020*/ 	.word	0x00000000
        /*0024*/ 	.short	0x0000
        /*0026*/ 	.short	0x0000
        /*0028*/ 	.byte	0x00, 0xf0, 0xa1, 0x03


	//----- nvinfo : EIATTR_MAXREG_COUNT
	.align		4
.L_1316:
        /*002c*/ 	.byte	0x03, 0x1b
        /*002e*/ 	.short	0x00ff


	//----- nvinfo : EIATTR_NUM_BARRIERS
	.align		4
        /*0030*/ 	.byte	0x02, 0x4c
        /*0032*/ 	.byte	0x01
	.zero		1


	//----- nvinfo : EIATTR_MERCURY_ISA_VERSION
	.align		4
        /*0034*/ 	.byte	0x03, 0x5f
        /*0036*/ 	.short	0x0000


	//----- nvinfo : EIATTR_COOP_GROUP_MASK_REGIDS
	.align		4
        /*0038*/ 	.byte	0x04, 0x29
        /*003a*/ 	.short	(.L_1318 - .L_1317)


	//   ....[0]....
.L_1317:
        /*003c*/ 	.word	0xffffffff


	//   ....[1]....
        /*0040*/ 	.word	0xffffffff


	//   ....[2]....
        /*0044*/ 	.word	0xffffffff


	//   ....[3]....
        /*0048*/ 	.word	0xffffffff


	//   ....[4]....
        /*004c*/ 	.word	0xffffffff


	//   ....[5]....
        /*0050*/ 	.word	0xffffffff


	//   ....[6]....
        /*0054*/ 	.word	0xffffffff


	//   ....[7]....
        /*0058*/ 	.word	0xffffffff


	//   ....[8]....
        /*005c*/ 	.word	0xffffffff


	//   ....[9]....
        /*0060*/ 	.word	0xffffffff


	//   ....[10]....
        /*0064*/ 	.word	0xffffffff


	//   ....[11]....
        /*0068*/ 	.word	0xffffffff


	//   ....[12]....
        /*006c*/ 	.word	0xffffffff


	//   ....[13]....
        /*0070*/ 	.word	0xffffffff


	//   ....[14]....
        /*0074*/ 	.word	0xffffffff


	//   ....[15]....
        /*0078*/ 	.word	0xffffffff


	//   ....[16]....
        /*007c*/ 	.word	0xffffffff


	//   ....[17]....
        /*0080*/ 	.word	0xffffffff


	//   ....[18]....
        /*0084*/ 	.word	0xffffffff


	//   ....[19]....
        /*0088*/ 	.word	0xffffffff


	//   ....[20]....
        /*008c*/ 	.word	0xffffffff


	//   ....[21]....
        /*0090*/ 	.word	0xffffffff


	//   ....[22]....
        /*0094*/ 	.word	0xffffffff


	//   ....[23]....
        /*0098*/ 	.word	0xffffffff


	//   ....[24]....
        /*009c*/ 	.word	0xffffffff


	//   ....[25]....
        /*00a0*/ 	.word	0xffffffff


	//   ....[26]....
        /*00a4*/ 	.word	0xffffffff


	//   ....[27]....
        /*00a8*/ 	.word	0xffffffff


	//----- nvinfo : EIATTR_COOP_GROUP_INSTR_OFFSETS
	.align		4
.L_1318:
        /*00ac*/ 	.byte	0x04, 0x28
        /*00ae*/ 	.short	(.L_1320 - .L_1319)


	//   ....[0]....
.L_1319:
        /*00b0*/ 	.word	0x00028780


	//   ....[1]....
        /*00b4*/ 	.word	0x000287b0


	//   ....[2]....
        /*00b8*/ 	.word	0x000287d0


	//   ....[3]....
        /*00bc*/ 	.word	0x000287f0


	//   ....[4]....
        /*00c0*/ 	.word	0x00028810


	//   ....[5]....
        /*00c4*/ 	.word	0x00028f40


	//   ....[6]....
        /*00c8*/ 	.word	0x00028f60


	//   ....[7]....
        /*00cc*/ 	.word	0x00028f80


	//   ....[8]....
        /*00d0*/ 	.word	0x00028fa0


	//   ....[9]....
        /*00d4*/ 	.word	0x00028fc0


	//   ....[10]....
        /*00d8*/ 	.word	0x000290c0


	//   ....[11]....
        /*00dc*/ 	.word	0x00029110


	//   ....[12]....
        /*00e0*/ 	.word	0x00029150


	//   ....[13]....
        /*00e4*/ 	.word	0x000291d0


	//   ....[14]....
        /*00e8*/ 	.word	0x000291f0


	//   ....[15]....
        /*00ec*/ 	.word	0x00029280


	//   ....[16]....
        /*00f0*/ 	.word	0x000292b0


	//   ....[17]....
        /*00f4*/ 	.word	0x00029340


	//   ....[18]....
        /*00f8*/ 	.word	0x0002a1e0


	//   ....[19]....
        /*00fc*/ 	.word	0x0002a250


	//   ....[20]....
        /*0100*/ 	.word	0x0002a2b0


	//   ....[21]....
        /*0104*/ 	.word	0x0002a310


	//   ....[22]....
        /*0108*/ 	.word	0x0002a370


	//   ....[23]....
        /*010c*/ 	.word	0x0002aae0


	//   ....[24]....
        /*0110*/ 	.word	0x0002ab40


	//   ....[25]....
        /*0114*/ 	.word	0x0002aba0


	//   ....[26]....
        /*0118*/ 	.word	0x0002ac00


	//   ....[27]....
        /*011c*/ 	.word	0x0002ac60


	//----- nvinfo : EIATTR_EXIT_INSTR_OFFSETS
	.align		4
.L_1320:
        /*0120*/ 	.byte	0x04, 0x1c
        /*0122*/ 	.short	(.L_1322 - .L_1321)


	//   ....[0]....
.L_1321:
        /*0124*/ 	.word	0x000007e0


	//   ....[1]....
        /*0128*/ 	.word	0x0002a190


	//----- nvinfo : EIATTR_MAX_THREADS
	.align		4
.L_1322:
        /*012c*/ 	.byte	0x04, 0x05
        /*012e*/ 	.short	(.L_1324 - .L_1323)
.L_1323:
        /*0130*/ 	.word	0x00000080
        /*0134*/ 	.word	0x00000001
        /*0138*/ 	.word	0x00000001


	//----- nvinfo : EIATTR_CRS_STACK_SIZE
	.align		4
.L_1324:
        /*013c*/ 	.byte	0x04, 0x1e
        /*013e*/ 	.short	(.L_1326 - .L_1325)
.L_1325:
        /*0140*/ 	.word	0x00000000
.L_1326:


//--------------------- .nv.info._ZN10layer_norm31ln_parallel_residual_fwd_kernelINS_13Kernel_traitsIf6__halfS2_S2_fjLj7168ELj1ELj1ELj4ELj16ENS_18Kernel_traits_baseILj7168EfS2_S2_S2_fjLj128EEEEELb0ELb0ELb0EEEvNS_9FwdParamsE --------------------------
	.section	.nv.info._ZN10layer_norm31ln_parallel_residual_fwd_kernelINS_13Kernel_traitsIf6__halfS2_S2_fjLj7168ELj1ELj1ELj4ELj16ENS_18Kernel_traits_baseILj7168EfS2_S2_S2_fjLj128EEEEELb0ELb0ELb0EEEvNS_9FwdParamsE,"",@"SHT_CUDA_INFO"
	.sectionflags	@""
	.align	4


	//----- nvinfo : EIATTR_CUDA_API_VERSION
	.align		4
        /*0000*/ 	.byte	0x04, 0x37
        /*0002*/ 	.short	(.L_1328 - .L_1327)
.L_1327:
        /*0004*/ 	.word	0x00000082


	//----- nvinfo : EIATTR_SW2861232_WAR
	.align		4
.L_1328:
        /*0008*/ 	.byte	0x01, 0x35
	.zero		2


	//----- nvinfo : EIATTR_PARAM_CBANK
	.align		4
        /*000c*/ 	.byte	0x04, 0x0a
        /*000e*/ 	.short	(.L_1330 - .L_1329)
	.align		4
.L_1329:
        /*0010*/ 	.word	index@(.nv.constant0._ZN10layer_norm31ln_parallel_residual_fwd_kernelINS_13Kernel_traitsIf6__halfS2_S2_fjLj7168ELj1ELj1ELj4ELj16ENS_18Kernel_traits_baseILj7168EfS2_S2_S2_fjLj128EEEEELb0ELb0ELb0EEEvNS_9FwdParamsE)
        /*0014*/ 	.short	0x0160
        /*0016*/ 	.short	0x00e8


	//----- nvinfo : EIATTR_CBANK_PARAM_SIZE
	.align		4
.L_1330:
        /*0018*/ 	.byte	0x03, 0x19
        /*001a*/ 	.short	0x00e8


	//----- nvinfo : EIATTR_KPARAM_INFO
	.align		4
        /*001c*/ 	.byte	0x04, 0x17
        /*001e*/ 	.short	(.L_1332 - .L_1331)
.L_1331:
        /*0020*/ 	.word	0x00000000
        /*0024*/ 	.short	0x0000
        /*0026*/ 	.short	0x0000
        /*0028*/ 	.byte	0x00, 0xf0, 0xa1, 0x03


	//----- nvinfo : EIATTR_MAXREG_COUNT
	.align		4
.L_1332:
        /*002c*/ 	.byte	0x03, 0x1b
        /*002e*/ 	.short	0x00ff


	//----- nvinfo : EIATTR_NUM_BARRIERS
	.align		4
        /*0030*/ 	.byte	0x02, 0x4c
        /*0032*/ 	.byte	0x01
	.zero		1


	//----- nvinfo : EIATTR_ANNOTATIONS
	.align		4
        /*0034*/ 	.byte	0x04, 0x55
        /*0036*/ 	.short	(.L_1334 - .L_1333)


	//   ....[0]....
.L_1333:
        /* <DEDUP_REMOVED lines=51> */


	//----- nvinfo : EIATTR_MERCURY_ISA_VERSION
	.align		4
.L_1334:
        /*0350*/ 	.byte	0x03, 0x5f
        /*0352*/ 	.short	0x0000


	//----- nvinfo : EIATTR_COOP_GROUP_MASK_REGIDS
	.align		4
        /*0354*/ 	.byte	0x04, 0x29
        /*0356*/ 	.short	(.L_1336 - .L_1335)


	//   ....[0]....
.L_1335:
        /*0358*/ 	.word	0xffffffff


	//   ....[1]....
        /*035c*/ 	.word	0xffffffff


	//   ....[2]....
        /*0360*/ 	.word	0xffffffff


	//   ....[3]....
        /*0364*/ 	.word	0xffffffff


	//   ....[4]....
        /*0368*/ 	.word	0xffffffff


	//   ....[5]....
        /*036c*/ 	.word	0xffffffff


	//   ....[6]....
        /*0370*/ 	.word	0xffffffff


	//   ....[7]....
        /*0374*/ 	.word	0xffffffff


	//   ....[8]....
        /*0378*/ 	.word	0xffffffff


	//   ....[9]....
        /*037c*/ 	.word	0xffffffff


	//   ....[10]....
        /*0380*/ 	.word	0xffffffff


	//   ....[11]....
        /*0384*/ 	.word	0xffffffff


	//   ....[12]....
        /*0388*/ 	.word	0xffffffff


	//   ....[13]....
        /*038c*/ 	.word	0xffffffff


	//   ....[14]....
        /*0390*/ 	.word	0xffffffff


	//   ....[15]....
        /*0394*/ 	.word	0xffffffff


	//   ....[16]....
        /*0398*/ 	.word	0xffffffff


	//   ....[17]....
        /*039c*/ 	.word	0xffffffff


	//   ....[18]....
        /*03a0*/ 	.word	0xffffffff


	//   ....[19]....
        /*03a4*/ 	.word	0xffffffff


	//   ....[20]....
        /*03a8*/ 	.word	0xffffffff


	//   ....[21]....
        /*03ac*/ 	.word	0xffffffff


	//   ....[22]....
        /*03b0*/ 	.word	0xffffffff


	//   ....[23]....
        /*03b4*/ 	.word	0xffffffff


	//   ....[24]....
        /*03b8*/ 	.word	0xffffffff


	//   ....[25]....
        /*03bc*/ 	.word	0xffffffff


	//   ....[26]....
        /*03c0*/ 	.word	0xffffffff


	//   ....[27]....
        /*03c4*/ 	.word	0xffffffff


	//----- nvinfo : EIATTR_COOP_GROUP_INSTR_OFFSETS
	.align		4
.L_1336:
        /*03c8*/ 	.byte	0x04, 0x28
        /*03ca*/ 	.short	(.L_1338 - .L_1337)


	//   ....[0]....
.L_1337:
        /*03cc*/ 	.word	0x00005b80


	//   ....[1]....
        /*03d0*/ 	.word	0x00005bd0


	//   ....[2]....
        /*03d4*/ 	.word	0x00005c10


	//   ....[3]....
        /*03d8*/ 	.word	0x00005c30


	//   ....[4]....
        /*03dc*/ 	.word	0x00005c50


	//   ....[5]....
        /*03e0*/ 	.word	0x000063a0


	//   ....[6]....
        /*03e4*/ 	.word	0x000063c0


	//   ....[7]....
        /*03e8*/ 	.word	0x000063e0


	//   ....[8]....
        /*03ec*/ 	.word	0x00006400


	//   ....[9]....
        /*03f0*/ 	.word	0x00006420


	//   ....[10]....
        /*03f4*/ 	.word	0x00006550


	//   ....[11]....
        /*03f8*/ 	.word	0x000065b0


	//   ....[12]....
        /*03fc*/ 	.word	0x00006620


	//   ....[13]....
        /*0400*/ 	.word	0x00006670


	//   ....[14]....
        /*0404*/ 	.word	0x00006690


	//   ....[15]....
        /*0408*/ 	.word	0x00006730


	//   ....[16]....
        /*040c*/ 	.word	0x00006790


	//   ....[17]....
        /*0410*/ 	.word	0x000067a0


	//   ....[18]....
        /*0414*/ 	.word	0x00008320


	//   ....[19]....
        /*0418*/ 	.word	0x00008390


	//   ....[20]....
        /*041c*/ 	.word	0x00008400


	//   ....[21]....
        /*0420*/ 	.word	0x00008470


	//   ....[22]....
        /*0424*/ 	.word	0x000084e0


	//   ....[23]....
        /*0428*/ 	.word	0x00008cb0


	//   ....[24]....
        /*042c*/ 	.word	0x00008d10


	//   ....[25]....
        /*0430*/ 	.word	0x00008d70


	//   ....[26]....
        /*0434*/ 	.word	0x00008dd0


	//   ....[27]....
        /*0438*/ 	.word	0x00008e30


	//----- nvinfo : EIATTR_EXIT_INSTR_OFFSETS
	.align		4
.L_1338:
        /*043c*/ 	.byte	0x04, 0x1c
        /*043e*/ 	.short	(.L_1340 - .L_1339)


	//   ....[0]....
.L_1339:
        /*0440*/ 	.word	0x000012b0


	//   ....[1]....
        /*0444*/ 	.word	0x000082c0


	//----- nvinfo : EIATTR_MAX_THREADS
	.align		4
.L_1340:
        /*0448*/ 	.byte	0x04, 0x05
        /*044a*/ 	.short	(.L_1342 - .L_1341)
.L_1341:
        /*044c*/ 	.word	0x00000080
        /*0450*/ 	.word	0x00000001
        /*0454*/ 	.word	0x00000001


	//----- nvinfo : EIATTR_CRS_STACK_SIZE
	.align		4
.L_1342:
        /*0458*/ 	.byte	0x04, 0x1e
        /*045a*/ 	.short	(.L_1344 - .L_1343)
.L_1343:
        /*045c*/ 	.word	0x00000000
.L_1344:


//--------------------- .nv.info._ZN10layer_norm31ln_parallel_residual_fwd_kernelINS_13Kernel_traitsIf6__halfS2_S2_fjLj7168ELj1ELj1ELj4ELj16ENS_18Kernel_traits_baseILj7168EfS2_S2_S2_fjLj128EEEEELb0ELb0ELb1EEEvNS_9FwdParamsE --------------------------
	.section	.nv.info._ZN10layer_norm31ln_parallel_residual_fwd_kernelINS_13Kernel_traitsIf6__halfS2_S2_fjLj7168ELj1ELj1ELj4ELj16ENS_18Kernel_traits_baseILj7168EfS2_S2_S2_fjLj128EEEEELb0ELb0ELb1EEEvNS_9FwdParamsE,"",@"SHT_CUDA_INFO"
	.sectionflags	@""
	.align	4


	//----- nvinfo : EIATTR_CUDA_API_VERSION
	.align		4
        /*0000*/ 	.byte	0x04, 0x37
        /*0002*/ 	.short	(.L_1346 - .L_1345)
.L_1345:
        /*0004*/ 	.word	0x00000082


	//----- nvinfo : EIATTR_SW2861232_WAR
	.align		4
.L_1346:
        /*0008*/ 	.byte	0x01, 0x35
	.zero		2


	//----- nvinfo : EIATTR_PARAM_CBANK
	.align		4
        /*000c*/ 	.byte	0x04, 0x0a
        /*000e*/ 	.short	(.L_1348 - .L_1347)
	.align		4
.L_1347:
        /*0010*/ 	.word	index@(.nv.constant0._ZN10layer_norm31ln_parallel_residual_fwd_kernelINS_13Kernel_traitsIf6__halfS2_S2_fjLj7168ELj1ELj1ELj4ELj16ENS_18Kernel_traits_baseILj7168EfS2_S2_S2_fjLj128EEEEELb0ELb0ELb1EEEvNS_9FwdParamsE)
        /*0014*/ 	.short	0x0160
        /*0016*/ 	.short	0x00e8


	//----- nvinfo : EIATTR_CBANK_PARAM_SIZE
	.align		4
.L_1348:
        /*0018*/ 	.byte	0x03, 0x19
        /*001a*/ 	.short	0x00e8


	//----- nvinfo : EIATTR_KPARAM_INFO
	.align		4
        /*001c*/ 	.byte	0x04, 0x17
        /*001e*/ 	.short	(.L_1350 - .L_1349)
.L_1349:
        /*0020*/ 	.word	0x00000000
        /*0024*/ 	.short	0x0000
        /*0026*/ 	.short	0x0000
        /*0028*/ 	.byte	0x00, 0xf0, 0xa1, 0x03


	//----- nvinfo : EIATTR_MAXREG_COUNT
	.align		4
.L_1350:
        /*002c*/ 	.byte	0x03, 0x1b
        /*002e*/ 	.short	0x00ff


	//----- nvinfo : EIATTR_NUM_BARRIERS
	.align		4
        /*0030*/ 	.byte	0x02, 0x4c
        /*0032*/ 	.byte	0x01
	.zero		1


	//----- nvinfo : EIATTR_ANNOTATIONS
	.align		4
        /*0034*/ 	.byte	0x04, 0x55
        /*0036*/ 	.short	(.L_1352 - .L_1351)


	//   ....[0]....
.L_1351:
        /* <DEDUP_REMOVED lines=44> */


	//----- nvinfo : EIATTR_MERCURY_ISA_VERSION
	.align		4
.L_1352:
        /*02e8*/ 	.byte	0x03, 0x5f
        /*02ea*/ 	.short	0x0000


	//----- nvinfo : EIATTR_COOP_GROUP_MASK_REGIDS
	.align		4
        /*02ec*/ 	.byte	0x04, 0x29
        /*02ee*/ 	.short	(.L_1354 - .L_1353)


	//   ....[0]....
.L_1353:
        /*02f0*/ 	.word	0xffffffff


	//   ....[1]....
        /*02f4*/ 	.word	0xffffffff


	//   ....[2]....
        /*02f8*/ 	.word	0xffffffff


	//   ....[3]....
        /*02fc*/ 	.word	0xffffffff


	//   ....[4]....
        /*0300*/ 	.word	0xffffffff


	//   ....[5]....
        /*0304*/ 	.word	0xffffffff


	//   ....[6]....
        /*0308*/ 	.word	0xffffffff


	//   ....[7]....
        /*030c*/ 	.word	0xffffffff


	//   ....[8]....
        /*0310*/ 	.word	0xffffffff


	//   ....[9]....
        /*0314*/ 	.word	0xffffffff


	//   ....[10]....
        /*0318*/ 	.word	0xffffffff


	//   ....[11]....
        /*031c*/ 	.word	0xffffffff


	//   ....[12]....
        /*0320*/ 	.word	0xffffffff


	//   ....[13]....
        /*0324*/ 	.word	0xffffffff


	//   ....[14]....
        /*0328*/ 	.word	0xffffffff


	//   ....[15]....
        /*032c*/ 	.word	0xffffffff


	//   ....[16]....
        /*0330*/ 	.word	0xffffffff


	//   ....[17]....
        /*0334*/ 	.word	0xffffffff


	//   ....[18]....
        /*0338*/ 	.word	0xffffffff


	//   ....[19]....
        /*033c*/ 	.word	0xffffffff


	//   ....[20]....
        /*0340*/ 	.word	0xffffffff


	//   ....[21]....
        /*0344*/ 	.word	0xffffffff


	//   ....[22]....
        /*0348*/ 	.word	0xffffffff


	//   ....[23]....
        /*034c*/ 	.word	0xffffffff


	//   ....[24]....
        /*0350*/ 	.word	0xffffffff


	//   ....[25]....
        /*0354*/ 	.word	0xffffffff


	//   ....[26]....
        /*0358*/ 	.word	0xffffffff


	//   ....[27]....
        /*035c*/ 	.word	0xffffffff


	//----- nvinfo : EIATTR_COOP_GROUP_INSTR_OFFSETS
	.align		4
.L_1354:
        /*0360*/ 	.byte	0x04, 0x28
        /*0362*/ 	.short	(.L_1356 - .L_1355)


	//   ....[0]....
.L_1355:
        /*0364*/ 	.word	0x00004b80


	//   ....[1]....
        /*0368*/ 	.word	0x00004bb0


	//   ....[2]....
        /*036c*/ 	.word	0x00004bd0


	//   ....[3]....
        /*0370*/ 	.word	0x00004bf0


	//   ....[4]....
        /*0374*/ 	.word	0x00004c10


	//   ....[5]....
        /*0378*/ 	.word	0x00005340


	//   ....[6]....
        /*037c*/ 	.word	0x00005360


	//   ....[7]....
        /*0380*/ 	.word	0x00005380


	//   ....[8]....
        /*0384*/ 	.word	0x000053a0


	//   ....[9]....
        /*0388*/ 	.word	0x000053c0


	//   ....[10]....
        /*038c*/ 	.word	0x00005520


	//   ....[11]....
        /*0390*/ 	.word	0x00005530


	//   ....[12]....
        /*0394*/ 	.word	0x000055b0


	//   ....[13]....
        /*0398*/ 	.word	0x000055e0


	//   ....[14]....
        /*039c*/ 	.word	0x00005660


	//   ....[15]....
        /*03a0*/ 	.word	0x000056d0


	//   ....[16]....
        /*03a4*/ 	.word	0x00005720


	//   ....[17]....
        /*03a8*/ 	.word	0x00005730


	//   ....[18]....
        /*03ac*/ 	.word	0x00006fe0


	//   ....[19]....
        /*03b0*/ 	.word	0x00007040


	//   ....[20]....
        /*03b4*/ 	.word	0x000070a0


	//   ....[21]....
        /*03b8*/ 	.word	0x00007100


	//   ....[22]....
        /*03bc*/ 	.word	0x00007160


	//   ....[23]....
        /*03c0*/ 	.word	0x000078c0


	//   ....[24]....
        /*03c4*/ 	.word	0x00007910


	//   ....[25]....
        /*03c8*/ 	.word	0x00007960


	//   ....[26]....
        /*03cc*/ 	.word	0x000079b0


	//   ....[27]....
        /*03d0*/ 	.word	0x00007a00


	//----- nvinfo : EIATTR_EXIT_INSTR_OFFSETS
	.align		4
.L_1356:
        /*03d4*/ 	.byte	0x04, 0x1c
        /*03d6*/ 	.short	(.L_1358 - .L_1357)


	//   ....[0]....
.L_1357:
        /*03d8*/ 	.word	0x000006b0


	//   ....[1]....
        /*03dc*/ 	.word	0x00006f90


	//----- nvinfo : EIATTR_MAX_THREADS
	.align		4
.L_1358:
        /*03e0*/ 	.byte	0x04, 0x05
        /*03e2*/ 	.short	(.L_1360 - .L_1359)
.L_1359:
        /*03e4*/ 	.word	0x00000080
        /*03e8*/ 	.word	0x00000001
        /*03ec*/ 	.word	0x00000001


	//----- nvinfo : EIATTR_CRS_STACK_SIZE
	.align		4
.L_1360:
        /*03f0*/ 	.byte	0x04, 0x1e
        /*03f2*/ 	.short	(.L_1362 - .L_1361)
.L_1361:
        /*03f4*/ 	.word	0x00000000
.L_1362:


//--------------------- .nv.info._ZN10layer_norm31ln_parallel_residual_fwd_kernelINS_13Kernel_traitsIf6__halfS2_S2_fjLj7168ELj1ELj1ELj4ELj16ENS_18Kernel_traits_baseILj7168EfS2_S2_S2_fjLj128EEEEELb0ELb1ELb0EEEvNS_9FwdParamsE --------------------------
	.section	.nv.info._ZN10layer_norm31ln_parallel_residual_fwd_kernelINS_13Kernel_traitsIf6__halfS2_S2_fjLj7168ELj1ELj1ELj4ELj16ENS_18Kernel_traits_baseILj7168EfS2_S2_S2_fjLj128EEEEELb0ELb1ELb0EEEvNS_9FwdParamsE,"",@"SHT_CUDA_INFO"
	.sectionflags	@""
	.align	4


	//----- nvinfo : EIATTR_CUDA_API_VERSION
	.align		4
        /*0000*/ 	.byte	0x04, 0x37
        /*0002*/ 	.short	(.L_1364 - .L_1363)
.L_1363:
        /*0004*/ 	.word	0x00000082


	//----- nvinfo : EIATTR_SW2861232_WAR
	.align		4
.L_1364:
        /*0008*/ 	.byte	0x01, 0x35
	.zero		2


	//----- nvinfo : EIATTR_PARAM_CBANK
	.align		4
        /*000c*/ 	.byte	0x04, 0x0a
        /*000e*/ 	.short	(.L_1366 - .L_1365)
	.align		4
.L_1365:
        /*0010*/ 	.word	index@(.nv.constant0._ZN10layer_norm31ln_parallel_residual_fwd_kernelINS_13Kernel_traitsIf6__halfS2_S2_fjLj7168ELj1ELj1ELj4ELj16ENS_18Kernel_traits_baseILj7168EfS2_S2_S2_fjLj128EEEEELb0ELb1ELb0EEEvNS_9FwdParamsE)
        /*0014*/ 	.short	0x0160
        /*0016*/ 	.short	0x00e8


	//----- nvinfo : EIATTR_CBANK_PARAM_SIZE
	.align		4
.L_1366:
        /*0018*/ 	.byte	0x03, 0x19
        /*001a*/ 	.short	0x00e8


	//----- nvinfo : EIATTR_KPARAM_INFO
	.align		4
        /*001c*/ 	.byte	0x04, 0x17
        /*001e*/ 	.short	(.L_1368 - .L_1367)
.L_1367:
        /*0020*/ 	.word	0x00000000
        /*0024*/ 	.short	0x0000
        /*0026*/ 	.short	0x0000
        /*0028*/ 	.byte	0x00, 0xf0, 0xa1, 0x03


	//----- nvinfo : EIATTR_MAXREG_COUNT
	.align		4
.L_1368:
        /*002c*/ 	.byte	0x03, 0x1b
        /*002e*/ 	.short	0x00ff


	//----- nvinfo : EIATTR_NUM_BARRIERS
	.align		4
        /*0030*/ 	.byte	0x02, 0x4c
        /*0032*/ 	.byte	0x01
	.zero		1


	//----- nvinfo : EIATTR_MERCURY_ISA_VERSION
	.align		4
        /*0034*/ 	.byte	0x03, 0x5f
        /*0036*/ 	.short	0x0000


	//----- nvinfo : EIATTR_COOP_GROUP_MASK_REGIDS
	.align		4
        /*0038*/ 	.byte	0x04, 0x29
        /*003a*/ 	.short	(.L_1370 - .L_1369)


	//   ....[0]....
.L_1369:
        /*003c*/ 	.word	0xffffffff


	//   ....[1]....
        /*0040*/ 	.word	0xffffffff


	//   ....[2]....
        /*0044*/ 	.word	0xffffffff


	//   ....[3]....
        /*0048*/ 	.word	0xffffffff


	//   ....[4]....
        /*004c*/ 	.word	0xffffffff


	//   ....[5]....
        /*0050*/ 	.word	0xffffffff


	//   ....[6]....
        /*0054*/ 	.word	0xffffffff


	//   ....[7]....
        /*0058*/ 	.word	0xffffffff


	//   ....[8]....
        /*005c*/ 	.word	0xffffffff


	//   ....[9]....
        /*0060*/ 	.word	0xffffffff


	//   ....[10]....
        /*0064*/ 	.word	0xffffffff


	//   ....[11]....
        /*0068*/ 	.word	0xffffffff


	//   ....[12]....
        /*006c*/ 	.word	0xffffffff


	//   ....[13]....
        /*0070*/ 	.word	0xffffffff


	//   ....[14]....
        /*0074*/ 	.word	0xffffffff


	//   ....[15]....
        /*0078*/ 	.word	0xffffffff


	//   ....[16]....
        /*007c*/ 	.word	0xffffffff


	//   ....[17]....
        /*0080*/ 	.word	0xffffffff


	//   ....[18]....
        /*0084*/ 	.word	0xffffffff


	//   ....[19]....
        /*0088*/ 	.word	0xffffffff


	//   ....[20]....
        /*008c*/ 	.word	0xffffffff


	//   ....[21]....
        /*0090*/ 	.word	0xffffffff


	//   ....[22]....
        /*0094*/ 	.word	0xffffffff


	//   ....[23]....
        /*0098*/ 	.word	0xffffffff


	//   ....[24]....
        /*009c*/ 	.word	0xffffffff


	//   ....[25]....
        /*00a0*/ 	.word	0xffffffff


	//   ....[26]....
        /*00a4*/ 	.word	0xffffffff


	//   ....[27]....
        /*00a8*/ 	.word	0xffffffff


	//----- nvinfo : EIATTR_COOP_GROUP_INSTR_OFFSETS
	.align		4
.L_1370:
        /*00ac*/ 	.byte	0x04, 0x28
        /*00ae*/ 	.short	(.L_1372 - .L_1371)


	//   ....[0]....
.L_1371:
        /*00b0*/ 	.word	0x000051a0


	//   ....[1]....
        /*00b4*/ 	.word	0x000051d0


	//   ....[2]....
        /*00b8*/ 	.word	0x00005210


	//   ....[3]....
        /*00bc*/ 	.word	0x00005230


	//   ....[4]....
        /*00c0*/ 	.word	0x00005250


	//   ....[5]....
        /*00c4*/ 	.word	0x000059a0


	//   ....[6]....
        /*00c8*/ 	.word	0x000059c0


	//   ....[7]....
        /*00cc*/ 	.word	0x000059e0


	//   ....[8]....
        /*00d0*/ 	.word	0x00005a00


	//   ....[9]....
        /*00d4*/ 	.word	0x00005a20


	//   ....[10]....
        /*00d8*/ 	.word	0x00005b30


	//   ....[11]....
        /*00dc*/ 	.word	0x00005b80


	//   ....[12]....
        /*00e0*/ 	.word	0x00005bb0


	//   ....[13]....
        /*00e4*/ 	.word	0x00005c50


	//   ....[14]....
        /*00e8*/ 	.word	0x00005ce0


	//   ....[15]....
        /*00ec*/ 	.word	0x00005d30


	//   ....[16]....
        /*00f0*/ 	.word	0x00005d90


	//   ....[17]....
        /*00f4*/ 	.word	0x00005dc0


	//   ....[18]....
        /*00f8*/ 	.word	0x00006ea0


	//   ....[19]....
        /*00fc*/ 	.word	0x00006f10


	//   ....[20]....
        /*0100*/ 	.word	0x00006f70


	//   ....[21]....
        /*0104*/ 	.word	0x00006fd0


	//   ....[22]....
        /*0108*/ 	.word	0x00007030


	//   ....[23]....
        /*010c*/ 	.word	0x000077e0


	//   ....[24]....
        /*0110*/ 	.word	0x00007840


	//   ....[25]....
        /*0114*/ 	.word	0x000078a0


	//   ....[26]....
        /*0118*/ 	.word	0x00007900


	//   ....[27]....
        /*011c*/ 	.word	0x00007970


	//----- nvinfo : EIATTR_EXIT_INSTR_OFFSETS
	.align		4
.L_1372:
        /*0120*/ 	.byte	0x04, 0x1c
        /*0122*/ 	.short	(.L_1374 - .L_1373)


	//   ....[0]....
.L_1373:
        /*0124*/ 	.word	0x00000960


	//   ....[1]....
        /*0128*/ 	.word	0x00006e40


	//----- nvinfo : EIATTR_MAX_THREADS
	.align		4
.L_1374:
        /*012c*/ 	.byte	0x04, 0x05
        /*012e*/ 	.short	(.L_1376 - .L_1375)
.L_1375:
        /*0130*/ 	.word	0x00000080
        /*0134*/ 	.word	0x00000001
        /*0138*/ 	.word	0x00000001


	//----- nvinfo : EIATTR_CRS_STACK_SIZE
	.align		4
.L_1376:
        /*013c*/ 	.byte	0x04, 0x1e
        /*013e*/ 	.short	(.L_1378 - .L_1377)
.L_1377:
        /*0140*/ 	.word	0x00000000
.L_1378:


//--------------------- .nv.info._ZN10layer_norm31ln_parallel_residual_fwd_kernelINS_13Kernel_traitsIf6__halfS2_S2_fjLj7168ELj1ELj1ELj4ELj16ENS_18Kernel_traits_baseILj7168EfS2_S2_S2_fjLj128EEEEELb0ELb1ELb1EEEvNS_9FwdParamsE --------------------------
	.section	.nv.info._ZN10layer_norm31ln_parallel_residual_fwd_kernelINS_13Kernel_traitsIf6__halfS2_S2_fjLj7168ELj1ELj1ELj4ELj16ENS_18Kernel_traits_baseILj7168EfS2_S2_S2_fjLj128EEEEELb0ELb1ELb1EEEvNS_9FwdParamsE,"",@"SHT_CUDA_INFO"
	.sectionflags	@""
	.align	4


	//----- nvinfo : EIATTR_CUDA_API_VERSION
	.align		4
        /*0000*/ 	.byte	0x04, 0x37
        /*0002*/ 	.short	(.L_1380 - .L_1379)
.L_1379:
        /*0004*/ 	.word	0x00000082


	//----- nvinfo : EIATTR_SW2861232_WAR
	.align		4
.L_1380:
        /*0008*/ 	.byte	0x01, 0x35
	.zero		2


	//----- nvinfo : EIATTR_PARAM_CBANK
	.align		4
        /*000c*/ 	.byte	0x04, 0x0a
        /*000e*/ 	.short	(.L_1382 - .L_1381)
	.align		4
.L_1381:
        /*0010*/ 	.word	index@(.nv.constant0._ZN10layer_norm31ln_parallel_residual_fwd_kernelINS_13Kernel_traitsIf6__halfS2_S2_fjLj7168ELj1ELj1ELj4ELj16ENS_18Kernel_traits_baseILj7168EfS2_S2_S2_fjLj128EEEEELb0ELb1ELb1EEEvNS_9FwdParamsE)
        /*0014*/ 	.short	0x0160
        /*0016*/ 	.short	0x00e8


	//----- nvinfo : EIATTR_CBANK_PARAM_SIZE
	.align		4
.L_1382:
        /*0018*/ 	.byte	0x03, 0x19
        /*001a*/ 	.short	0x00e8


	//----- nvinfo : EIATTR_KPARAM_INFO
	.align		4
        /*001c*/ 	.byte	0x04, 0x17
        /*001e*/ 	.short	(.L_1384 - .L_1383)
.L_1383:
        /*0020*/ 	.word	0x00000000
        /*0024*/ 	.short	0x0000
        /*0026*/ 	.short	0x0000
        /*0028*/ 	.byte	0x00, 0xf0, 0xa1, 0x03


	//----- nvinfo : EIATTR_MAXREG_COUNT
	.align		4
.L_1384:
        /*002c*/ 	.byte	0x03, 0x1b
        /*002e*/ 	.short	0x00ff


	//----- nvinfo : EIATTR_NUM_BARRIERS
	.align		4
        /*0030*/ 	.byte	0x02, 0x4c
        /*0032*/ 	.byte	0x01
	.zero		1


	//----- nvinfo : EIATTR_MERCURY_ISA_VERSION
	.align		4
        /*0034*/ 	.byte	0x03, 0x5f
        /*0036*/ 	.short	0x0000


	//----- nvinfo : EIATTR_COOP_GROUP_MASK_REGIDS
	.align		4
        /*0038*/ 	.byte	0x04, 0x29
        /*003a*/ 	.short	(.L_1386 - .L_1385)


	//   ....[0]....
.L_1385:
        /*003c*/ 	.word	0xffffffff


	//   ....[1]....
        /*0040*/ 	.word	0xffffffff


	//   ....[2]....
        /*0044*/ 	.word	0xffffffff


	//   ....[3]....
        /*0048*/ 	.word	0xffffffff


	//   ....[4]....
        /*004c*/ 	.word	0xffffffff


	//   ....[5]....
        /*0050*/ 	.word	0xffffffff


	//   ....[6]....
        /*0054*/ 	.word	0xffffffff


	//   ....[7]....
        /*0058*/ 	.word	0xffffffff


	//   ....[8]....
        /*005c*/ 	.word	0xffffffff


	//   ....[9]....
        /*0060*/ 	.word	0xffffffff


	//   ....[10]....
        /*0064*/ 	.word	0xffffffff


	//   ....[11]....
        /*0068*/ 	.word	0xffffffff


	//   ....[12]....
        /*006c*/ 	.word	0xffffffff


	//   ....[13]....
        /*0070*/ 	.word	0xffffffff


	//   ....[14]....
        /*0074*/ 	.word	0xffffffff


	//   ....[15]....
        /*0078*/ 	.word	0xffffffff


	//   ....[16]....
        /*007c*/ 	.word	0xffffffff


	//   ....[17]....
        /*0080*/ 	.word	0xffffffff


	//   ....[18]....
        /*0084*/ 	.word	0xffffffff


	//   ....[19]....
        /*0088*/ 	.word	0xffffffff


	//   ....[20]....
        /*008c*/ 	.word	0xffffffff


	//   ....[21]....
        /*0090*/ 	.word	0xffffffff


	//   ....[22]....
        /*0094*/ 	.word	0xffffffff


	//   ....[23]....
        /*0098*/ 	.word	0xffffffff


	//   ....[24]....
        /*009c*/ 	.word	0xffffffff


	//   ....[25]....
        /*00a0*/ 	.word	0xffffffff


	//   ....[26]....
        /*00a4*/ 	.word	0xffffffff


	//   ....[27]....
        /*00a8*/ 	.word	0xffffffff


	//----- nvinfo : EIATTR_COOP_GROUP_INSTR_OFFSETS
	.align		4
.L_1386:
        /*00ac*/ 	.byte	0x04, 0x28
        /*00ae*/ 	.short	(.L_1388 - .L_1387)


	//   ....[0]....
.L_1387:
        /*00b0*/ 	.word	0x00004580


	//   ....[1]....
        /*00b4*/ 	.word	0x000045b0


	//   ....[2]....
        /*00b8*/ 	.word	0x000045d0


	//   ....[3]....
        /*00bc*/ 	.word	0x000045f0


	//   ....[4]....
        /*00c0*/ 	.word	0x00004610


	//   ....[5]....
        /*00c4*/ 	.word	0x00004d40


	//   ....[6]....
        /*00c8*/ 	.word	0x00004d60


	//   ....[7]....
        /*00cc*/ 	.word	0x00004d80


	//   ....[8]....
        /*00d0*/ 	.word	0x00004da0


	//   ....[9]....
        /*00d4*/ 	.word	0x00004dc0


	//   ....[10]....
        /*00d8*/ 	.word	0x00004ec0


	//   ....[11]....
        /*00dc*/ 	.word	0x00004f10


	//   ....[12]....
        /*00e0*/ 	.word	0x00004f30


	//   ....[13]....
        /*00e4*/ 	.word	0x00004f50


	//   ....[14]....
        /*00e8*/ 	.word	0x00005010


	//   ....[15]....
        /*00ec*/ 	.word	0x00005050


	//   ....[16]....
        /*00f0*/ 	.word	0x00005100


	//   ....[17]....
        /*00f4*/ 	.word	0x00005130


	//   ....[18]....
        /*00f8*/ 	.word	0x00005fc0


	//   ....[19]....
        /*00fc*/ 	.word	0x00006030


	//   ....[20]....
        /*0100*/ 	.word	0x00006090


	//   ....[21]....
        /*0104*/ 	.word	0x000060f0


	//   ....[22]....
        /*0108*/ 	.word	0x00006150


	//   ....[23]....
        /*010c*/ 	.word	0x000068c0


	//   ....[24]....
        /*0110*/ 	.word	0x00006920


	//   ....[25]....
        /*0114*/ 	.word	0x00006980


	//   ....[26]....
        /*0118*/ 	.word	0x000069e0


	//   ....[27]....
        /*011c*/ 	.word	0x00006a40


	//----- nvinfo : EIATTR_EXIT_INSTR_OFFSETS
	.align		4
.L_1388:
        /*0120*/ 	.byte	0x04, 0x1c
        /*0122*/ 	.short	(.L_1390 - .L_1389)


	//   ....[0]....
.L_1389:
        /*0124*/ 	.word	0x00000380


	//   ....[1]....
        /*0128*/ 	.word	0x00005f70


	//----- nvinfo : EIATTR_MAX_THREADS
	.align		4
.L_1390:
        /*012c*/ 	.byte	0x04, 0x05
        /*012e*/ 	.short	(.L_1392 - .L_1391)
.L_1391:
        /*0130*/ 	.word	0x00000080
        /*0134*/ 	.word	0x00000001
        /*0138*/ 	.word	0x00000001


	//----- nvinfo : EIATTR_CRS_STACK_SIZE
	.align		4
.L_1392:
        /*013c*/ 	.byte	0x04, 0x1e
        /*013e*/ 	.short	(.L_1394 - .L_1393)
.L_1393:
        /*0140*/ 	.word	0x00000000
.L_1394:


//--------------------- .nv.info._ZN10layer_norm31ln_parallel_residual_fwd_kernelINS_13Kernel_traitsIf6__halfS2_S2_fjLj7168ELj1ELj1ELj4ELj16ENS_18Kernel_traits_baseILj7168EfS2_S2_S2_fjLj128EEEEELb1ELb0ELb0EEEvNS_9FwdParamsE --------------------------
	.section	.nv.info._ZN10layer_norm31ln_parallel_residual_fwd_kernelINS_13Kernel_traitsIf6__halfS2_S2_fjLj7168ELj1ELj1ELj4ELj16ENS_18Kernel_traits_baseILj7168EfS2_S2_S2_fjLj128EEEEELb1ELb0ELb0EEEvNS_9FwdParamsE,"",@"SHT_CUDA_INFO"
	.sectionflags	@""
	.align	4


	//----- nvinfo : EIATTR_CUDA_API_VERSION
	.align		4
        /*0000*/ 	.byte	0x04, 0x37
        /*0002*/ 	.short	(.L_1396 - .L_1395)
.L_1395:
        /*0004*/ 	.word	0x00000082


	//----- nvinfo : EIATTR_SW2861232_WAR
	.align		4
.L_1396:
        /*0008*/ 	.byte	0x01, 0x35
	.zero		2


	//----- nvinfo : EIATTR_PARAM_CBANK
	.align		4
        /*000c*/ 	.byte	0x04, 0x0a
        /*000e*/ 	.short	(.L_1398 - .L_1397)
	.align		4
.L_1397:
        /*0010*/ 	.word	index@(.nv.constant0._ZN10layer_norm31ln_parallel_residual_fwd_kernelINS_13Kernel_traitsIf6__halfS2_S2_fjLj7168ELj1ELj1ELj4ELj16ENS_18Kernel_traits_baseILj7168EfS2_S2_S2_fjLj128EEEEELb1ELb0ELb0EEEvNS_9FwdParamsE)
        /*0014*/ 	.short	0x0160
        /*0016*/ 	.short	0x00e8


	//----- nvinfo : EIATTR_CBANK_PARAM_SIZE
	.align		4
.L_1398:
        /*0018*/ 	.byte	0x03, 0x19
        /*001a*/ 	.short	0x00e8


	//----- nvinfo : EIATTR_KPARAM_INFO
	.align		4
        /*001c*/ 	.byte	0x04, 0x17
        /*001e*/ 	.short	(.L_1400 - .L_1399)
.L_1399:
        /*0020*/ 	.word	0x00000000
        /*0024*/ 	.short	0x0000
        /*0026*/ 	.short	0x0000
        /*0028*/ 	.byte	0x00, 0xf0, 0xa1, 0x03


	//----- nvinfo : EIATTR_MAXREG_COUNT
	.align		4
.L_1400:
        /*002c*/ 	.byte	0x03, 0x1b
        /*002e*/ 	.short	0x00ff


	//----- nvinfo : EIATTR_NUM_BARRIERS
	.align		4
        /*0030*/ 	.byte	0x02, 0x4c
        /*0032*/ 	.byte	0x01
	.zero		1


	//----- nvinfo : EIATTR_ANNOTATIONS
	.align		4
        /*0034*/ 	.byte	0x04, 0x55
        /*0036*/ 	.short	(.L_1402 - .L_1401)


	//   ....[0]....
.L_1401:
        /* <DEDUP_REMOVED lines=58> */


	//----- nvinfo : EIATTR_MERCURY_ISA_VERSION
	.align		4
.L_1402:
        /*03c0*/ 	.byte	0x03, 0x5f
        /*03c2*/ 	.short	0x0000


	//----- nvinfo : EIATTR_COOP_GROUP_MASK_REGIDS
	.align		4
        /*03c4*/ 	.byte	0x04, 0x29
        /*03c6*/ 	.short	(.L_1404 - .L_1403)


	//   ....[0]....
.L_1403:
        /*03c8*/ 	.word	0xffffffff


	//   ....[1]....
        /*03cc*/ 	.word	0xffffffff


	//   ....[2]....
        /*03d0*/ 	.word	0xffffffff


	//   ....[3]....
        /*03d4*/ 	.word	0xffffffff


	//   ....[4]....
        /*03d8*/ 	.word	0xffffffff


	//   ....[5]....
        /*03dc*/ 	.word	0xffffffff


	//   ....[6]....
        /*03e0*/ 	.word	0xffffffff


	//   ....[7]....
        /*03e4*/ 	.word	0xffffffff


	//   ....[8]....
        /*03e8*/ 	.word	0xffffffff


	//   ....[9]....
        /*03ec*/ 	.word	0xffffffff


	//   ....[10]....
        /*03f0*/ 	.word	0xffffffff


	//   ....[11]....
        /*03f4*/ 	.word	0xffffffff


	//   ....[12]....
        /*03f8*/ 	.word	0xffffffff


	//   ....[13]....
        /*03fc*/ 	.word	0xffffffff


	//   ....[14]....
        /*0400*/ 	.word	0xffffffff


	//   ....[15]....
        /*0404*/ 	.word	0xffffffff


	//   ....[16]....
        /*0408*/ 	.word	0xffffffff


	//   ....[17]....
        /*040c*/ 	.word	0xffffffff


	//   ....[18]....
        /*0410*/ 	.word	0xffffffff


	//   ....[19]....
        /*0414*/ 	.word	0xffffffff


	//   ....[20]....
        /*0418*/ 	.word	0xffffffff


	//   ....[21]....
        /*041c*/ 	.word	0xffffffff


	//   ....[22]....
        /*0420*/ 	.word	0xffffffff


	//   ....[23]....
        /*0424*/ 	.word	0xffffffff


	//   ....[24]....
        /*0428*/ 	.word	0xffffffff


	//   ....[25]....
        /*042c*/ 	.word	0xffffffff


	//   ....[26]....
        /*0430*/ 	.word	0xffffffff


	//   ....[27]....
        /*0434*/ 	.word	0xffffffff


	//----- nvinfo : EIATTR_COOP_GROUP_INSTR_OFFSETS
	.align		4
.L_1404:
        /*0438*/ 	.byte	0x04, 0x28
        /*043a*/ 	.short	(.L_1406 - .L_1405)


	//   ....[0]....
.L_1405:
        /*043c*/ 	.word	0x0002a130


	//   ....[1]....
        /*0440*/ 	.word	0x0002a180


	//   ....[2]....
        /*0444*/ 	.word	0x0002a1a0


	//   ....[3]....
        /*0448*/ 	.word	0x0002a1c0


	//   ....[4]....
        /*044c*/ 	.word	0x0002a1e0


	//   ....[5]....
        /*0450*/ 	.word	0x0002a920


	//   ....[6]....
        /*0454*/ 	.word	0x0002a940


	//   ....[7]....
        /*0458*/ 	.word	0x0002a960


	//   ....[8]....
        /*045c*/ 	.word	0x0002a980


	//   ....[9]....
        /*0460*/ 	.word	0x0002a9a0


	//   ....[10]....
        /*0464*/ 	.word	0x0002aae0


	//   ....[11]....
        /*0468*/ 	.word	0x0002ab40


	//   ....[12]....
        /*046c*/ 	.word	0x0002abb0


	//   ....[13]....
        /*0470*/ 	.word	0x0002abc0


	//   ....[14]....
        /*0474*/ 	.word	0x0002ac50


	//   ....[15]....
        /*0478*/ 	.word	0x0002acc0


	//   ....[16]....
        /*047c*/ 	.word	0x0002ad20


	//   ....[17]....
        /*0480*/ 	.word	0x0002ad30


	//   ....[18]....
        /*0484*/ 	.word	0x0002c9a0


	//   ....[19]....
        /*0488*/ 	.word	0x0002ca10


	//   ....[20]....
        /*048c*/ 	.word	0x0002ca80


	//   ....[21]....
        /*0490*/ 	.word	0x0002caf0


	//   ....[22]....
        /*0494*/ 	.word	0x0002cb60


	//   ....[23]....
        /*0498*/ 	.word	0x0002d300


	//   ....[24]....
        /*049c*/ 	.word	0x0002d360


	//   ....[25]....
        /*04a0*/ 	.word	0x0002d3c0


	//   ....[26]....
        /*04a4*/ 	.word	0x0002d420


	//   ....[27]....
        /*04a8*/ 	.word	0x0002d480


	//----- nvinfo : EIATTR_EXIT_INSTR_OFFSETS
	.align		4
.L_1406:
        /*04ac*/ 	.byte	0x04, 0x1c
        /*04ae*/ 	.short	(.L_1408 - .L_1407)


	//   ....[0]....
.L_1407:
        /*04b0*/ 	.word	0x000017b0


	//   ....[1]....
        /*04b4*/ 	.word	0x0002c940


	//----- nvinfo : EIATTR_MAX_THREADS
	.align		4
.L_1408:
        /*04b8*/ 	.byte	0x04, 0x05
        /*04ba*/ 	.short	(.L_1410 - .L_1409)
.L_1409:
        /*04bc*/ 	.word	0x00000080
        /*04c0*/ 	.word	0x00000001
        /*04c4*/ 	.word	0x00000001


	//----- nvinfo : EIATTR_CRS_STACK_SIZE
	.align		4
.L_1410:
        /*04c8*/ 	.byte	0x04, 0x1e
        /*04ca*/ 	.short	(.L_1412 - .L_1411)
.L_1411:
        /*04cc*/ 	.word	0x00000000
.L_1412:


//--------------------- .nv.info._ZN10layer_norm31ln_parallel_residual_fwd_kernelINS_13Kernel_traitsIf6__halfS2_S2_fjLj7168ELj1ELj1ELj4ELj16ENS_18Kernel_traits_baseILj7168EfS2_S2_S2_fjLj128EEEEELb1ELb0ELb1EEEvNS_9FwdParamsE --------------------------
	.section	.nv.info._ZN10layer_norm31ln_parallel_residual_fwd_kernelINS_13Kernel_traitsIf6__halfS2_S2_fjLj7168ELj1ELj1ELj4ELj16ENS_18Kernel_traits_baseILj7168EfS2_S2_S2_fjLj128EEEEELb1ELb0ELb1EEEvNS_9FwdParamsE,"",@"SHT_CUDA_INFO"
	.sectionflags	@""
	.align	4


	//----- nvinfo : EIATTR_CUDA_API_VERSION
	.align		4
        /*0000*/ 	.byte	0x04, 0x37
        /*0002*/ 	.short	(.L_1414 - .L_1413)
.L_1413:
        /*0004*/ 	.word	0x00000082


	//----- nvinfo : EIATTR_SW2861232_WAR
	.align		4
.L_1414:
        /*0008*/ 	.byte	0x01, 0x35
	.zero		2


	//----- nvinfo : EIATTR_PARAM_CBANK
	.align		4
        /*000c*/ 	.byte	0x04, 0x0a
        /*000e*/ 	.short	(.L_1416 - .L_1415)
	.align		4
.L_1415:
        /*0010*/ 	.word	index@(.nv.constant0._ZN10layer_norm31ln_parallel_residual_fwd_kernelINS_13Kernel_traitsIf6__halfS2_S2_fjLj7168ELj1ELj1ELj4ELj16ENS_18Kernel_traits_baseILj7168EfS2_S2_S2_fjLj128EEEEELb1ELb0ELb1EEEvNS_9FwdParamsE)
        /*0014*/ 	.short	0x0160
        /*0016*/ 	.short	0x00e8


	//----- nvinfo : EIATTR_CBANK_PARAM_SIZE
	.align		4
.L_1416:
        /*0018*/ 	.byte	0x03, 0x19
        /*001a*/ 	.short	0x00e8


	//----- nvinfo : EIATTR_KPARAM_INFO
	.align		4
        /*001c*/ 	.byte	0x04, 0x17
        /*001e*/ 	.short	(.L_1418 - .L_1417)
.L_1417:
        /*0020*/ 	.word	0x00000000
        /*0024*/ 	.short	0x0000
        /*0026*/ 	.short	0x0000
        /*0028*/ 	.byte	0x00, 0xf0, 0xa1, 0x03


	//----- nvinfo : EIATTR_MAXREG_COUNT
	.align		4
.L_1418:
        /*002c*/ 	.byte	0x03, 0x1b
        /*002e*/ 	.short	0x00ff


	//----- nvinfo : EIATTR_NUM_BARRIERS
	.align		4
        /*0030*/ 	.byte	0x02, 0x4c
        /*0032*/ 	.byte	0x01
	.zero		1


	//----- nvinfo : EIATTR_ANNOTATIONS
	.align		4
        /*0034*/ 	.byte	0x04, 0x55
        /*0036*/ 	.short	(.L_1420 - .L_1419)


	//   ....[0]....
.L_1419:
        /* <DEDUP_REMOVED lines=58> */


	//----- nvinfo : EIATTR_MERCURY_ISA_VERSION
	.align		4
.L_1420:
        /*03c8*/ 	.byte	0x03, 0x5f
        /*03ca*/ 	.short	0x0000


	//----- nvinfo : EIATTR_COOP_GROUP_MASK_REGIDS
	.align		4
        /*03cc*/ 	.byte	0x04, 0x29
        /*03ce*/ 	.short	(.L_1422 - .L_1421)


	//   ....[0]....
.L_1421:
        /*03d0*/ 	.word	0xffffffff


	//   ....[1]....
        /*03d4*/ 	.word	0xffffffff


	//   ....[2]....
        /*03d8*/ 	.word	0xffffffff


	//   ....[3]....
        /*03dc*/ 	.word	0xffffffff


	//   ....[4]....
        /*03e0*/ 	.word	0xffffffff


	//   ....[5]....
        /*03e4*/ 	.word	0xffffffff


	//   ....[6]....
        /*03e8*/ 	.word	0xffffffff


	//   ....[7]....
        /*03ec*/ 	.word	0xffffffff


	//   ....[8]....
        /*03f0*/ 	.word	0xffffffff


	//   ....[9]....
        /*03f4*/ 	.word	0xffffffff


	//   ....[10]....
        /*03f8*/ 	.word	0xffffffff


	//   ....[11]....
        /*03fc*/ 	.word	0xffffffff


	//   ....[12]....
        /*0400*/ 	.word	0xffffffff


	//   ....[13]....
        /*0404*/ 	.word	0xffffffff


	//   ....[14]....
        /*0408*/ 	.word	0xffffffff


	//   ....[15]....
        /*040c*/ 	.word	0xffffffff


	//   ....[16]....
        /*0410*/ 	.word	0xffffffff


	//   ....[17]....
        /*0414*/ 	.word	0xffffffff


	//   ....[18]....
        /*0418*/ 	.word	0xffffffff


	//   ....[19]....
        /*041c*/ 	.word	0xffffffff


	//   ....[20]....
        /*0420*/ 	.word	0xffffffff


	//   ....[21]....
        /*0424*/ 	.word	0xffffffff


	//   ....[22]....
        /*0428*/ 	.word	0xffffffff


	//   ....[23]....
        /*042c*/ 	.word	0xffffffff


	//   ....[24]....
        /*0430*/ 	.word	0xffffffff


	//   ....[25]....
        /*0434*/ 	.word	0xffffffff


	//   ....[26]....
        /*0438*/ 	.word	0xffffffff


	//   ....[27]....
        /*043c*/ 	.word	0xffffffff


	//----- nvinfo : EIATTR_COOP_GROUP_INSTR_OFFSETS
	.align		4
.L_1422:
        /*0440*/ 	.byte	0x04, 0x28
        /*0442*/ 	.short	(.L_1424 - .L_1423)


	//   ....[0]....
.L_1423:
        /*0444*/ 	.word	0x00029620


	//   ....[1]....
        /*0448*/ 	.word	0x00029650


	//   ....[2]....
        /*044c*/ 	.word	0x00029670


	//   ....[3]....
        /*0450*/ 	.word	0x00029690


	//   ....[4]....
        /*0454*/ 	.word	0x000296b0


	//   ....[5]....
        /*0458*/ 	.word	0x00029de0


	//   ....[6]....
        /*045c*/ 	.word	0x00029e00


	//   ....[7]....
        /*0460*/ 	.word	0x00029e20


	//   ....[8]....
        /*0464*/ 	.word	0x00029e40


	//   ....[9]....
        /*0468*/ 	.word	0x00029e60


	//   ....[10]....
        /*046c*/ 	.word	0x00029fc0


	//   ....[11]....
        /*0470*/ 	.word	0x00029fe0


	//   ....[12]....
        /*0474*/ 	.word	0x0002a060


	//   ....[13]....
        /*0478*/ 	.word	0x0002a0b0


	//   ....[14]....
        /*047c*/ 	.word	0x0002a0e0


	//   ....[15]....
        /*0480*/ 	.word	0x0002a150


	//   ....[16]....
        /*0484*/ 	.word	0x0002a1e0


	//   ....[17]....
        /*0488*/ 	.word	0x0002a200


	//   ....[18]....
        /*048c*/ 	.word	0x0002bc50


	//   ....[19]....
        /*0490*/ 	.word	0x0002bcc0


	//   ....[20]....
        /*0494*/ 	.word	0x0002bd30


	//   ....[21]....
        /*0498*/ 	.word	0x0002bda0


	//   ....[22]....
        /*049c*/ 	.word	0x0002be10


	//   ....[23]....
        /*04a0*/ 	.word	0x0002c580


	//   ....[24]....
        /*04a4*/ 	.word	0x0002c5e0


	//   ....[25]....
        /*04a8*/ 	.word	0x0002c640


	//   ....[26]....
        /*04ac*/ 	.word	0x0002c6a0


	//   ....[27]....
        /*04b0*/ 	.word	0x0002c700


	//----- nvinfo : EIATTR_EXIT_INSTR_OFFSETS
	.align		4
.L_1424:
        /*04b4*/ 	.byte	0x04, 0x1c
        /*04b6*/ 	.short	(.L_1426 - .L_1425)


	//   ....[0]....
.L_1425:
        /*04b8*/ 	.word	0x00000af0


	//   ....[1]....
        /*04bc*/ 	.word	0x0002bbf0


	//----- nvinfo : EIATTR_MAX_THREADS
	.align		4
.L_1426:
        /*04c0*/ 	.byte	0x04, 0x05
        /*04c2*/ 	.short	(.L_1428 - .L_1427)
.L_1427:
        /*04c4*/ 	.word	0x00000080
        /*04c8*/ 	.word	0x00000001
        /*04cc*/ 	.word	0x00000001


	//----- nvinfo : EIATTR_CRS_STACK_SIZE
	.align		4
.L_1428:
        /*04d0*/ 	.byte	0x04, 0x1e
        /*04d2*/ 	.short	(.L_1430 - .L_1429)
.L_1429:
        /*04d4*/ 	.word	0x00000000
.L_1430:


//--------------------- .nv.info._ZN10layer_norm31ln_parallel_residual_fwd_kernelINS_13Kernel_traitsIf6__halfS2_S2_fjLj7168ELj1ELj1ELj4ELj16ENS_18Kernel_traits_baseILj7168EfS2_S2_S2_fjLj128EEEEELb1ELb1ELb0EEEvNS_9FwdParamsE --------------------------
	.section	.nv.info._ZN10layer_norm31ln_parallel_residual_fwd_kernelINS_13Kernel_traitsIf6__halfS2_S2_fjLj7168ELj1ELj1ELj4ELj16ENS_18Kernel_traits_baseILj7168EfS2_S2_S2_fjLj128EEEEELb1ELb1ELb0EEEvNS_9FwdParamsE,"",@"SHT_CUDA_INFO"
	.sectionflags	@""
	.align	4


	//----- nvinfo : EIATTR_CUDA_API_VERSION
	.align		4
        /*0000*/ 	.byte	0x04, 0x37
        /*0002*/ 	.short	(.L_1432 - .L_1431)
.L_1431:
        /*0004*/ 	.word	0x00000082


	//----- nvinfo : EIATTR_SW2861232_WAR
	.align		4
.L_1432:
        /*0008*/ 	.byte	0x01, 0x35
	.zero		2


	//----- nvinfo : EIATTR_PARAM_CBANK
	.align		4
        /*000c*/ 	.byte	0x04, 0x0a
        /*000e*/ 	.short	(.L_1434 - .L_1433)
	.align		4
.L_1433:
        /*0010*/ 	.word	index@(.nv.constant0._ZN10layer_norm31ln_parallel_residual_fwd_kernelINS_13Kernel_traitsIf6__halfS2_S2_fjLj7168ELj1ELj1ELj4ELj16ENS_18Kernel_traits_baseILj7168EfS2_S2_S2_fjLj128EEEEELb1ELb1ELb0EEEvNS_9FwdParamsE)
        /*0014*/ 	.short	0x0160
        /*0016*/ 	.short	0x00e8


	//----- nvinfo : EIATTR_CBANK_PARAM_SIZE
	.align		4
.L_1434:
        /*0018*/ 	.byte	0x03, 0x19
        /*001a*/ 	.short	0x00e8


	//----- nvinfo : EIATTR_KPARAM_INFO
	.align		4
        /*001c*/ 	.byte	0x04, 0x17
        /*001e*/ 	.short	(.L_1436 - .L_1435)
.L_1435:
        /*0020*/ 	.word	0x00000000
        /*0024*/ 	.short	0x0000
        /*0026*/ 	.short	0x0000
        /*0028*/ 	.byte	0x00, 0xf0, 0xa1, 0x03


	//----- nvinfo : EIATTR_MAXREG_COUNT
	.align		4
.L_1436:
        /*002c*/ 	.byte	0x03, 0x1b
        /*002e*/ 	.short	0x00ff


	//----- nvinfo : EIATTR_NUM_BARRIERS
	.align		4
        /*0030*/ 	.byte	0x02, 0x4c
        /*0032*/ 	.byte	0x01
	.zero		1


	//----- nvinfo : EIATTR_MERCURY_ISA_VERSION
	.align		4
        /*0034*/ 	.byte	0x03, 0x5f
        /*0036*/ 	.short	0x0000


	//----- nvinfo : EIATTR_COOP_GROUP_MASK_REGIDS
	.align		4
        /*0038*/ 	.byte	0x04, 0x29
        /*003a*/ 	.short	(.L_1438 - .L_1437)


	//   ....[0]....
.L_1437:
        /*003c*/ 	.word	0xffffffff


	//   ....[1]....
        /*0040*/ 	.word	0xffffffff


	//   ....[2]....
        /*0044*/ 	.word	0xffffffff


	//   ....[3]....
        /*0048*/ 	.word	0xffffffff


	//   ....[4]....
        /*004c*/ 	.word	0xffffffff


	//   ....[5]....
        /*0050*/ 	.word	0xffffffff


	//   ....[6]....
        /*0054*/ 	.word	0xffffffff


	//   ....[7]....
        /*0058*/ 	.word	0xffffffff


	//   ....[8]....
        /*005c*/ 	.word	0xffffffff


	//   ....[9]....
        /*0060*/ 	.word	0xffffffff


	//   ....[10]....
        /*0064*/ 	.word	0xffffffff


	//   ....[11]....
        /*0068*/ 	.word	0xffffffff


	//   ....[12]....
        /*006c*/ 	.word	0xffffffff


	//   ....[13]....
        /*0070*/ 	.word	0xffffffff


	//   ....[14]....
        /*0074*/ 	.word	0xffffffff


	//   ....[15]....
        /*0078*/ 	.word	0xffffffff


	//   ....[16]....
        /*007c*/ 	.word	0xffffffff


	//   ....[17]....
        /*0080*/ 	.word	0xffffffff


	//   ....[18]....
        /*0084*/ 	.word	0xffffffff


	//   ....[19]....
        /*0088*/ 	.word	0xffffffff


	//   ....[20]....
        /*008c*/ 	.word	0xffffffff


	//   ....[21]....
        /*0090*/ 	.word	0xffffffff


	//   ....[22]....
        /*0094*/ 	.word	0xffffffff


	//   ....[23]....
        /*0098*/ 	.word	0xffffffff


	//   ....[24]....
        /*009c*/ 	.word	0xffffffff


	//   ....[25]....
        /*00a0*/ 	.word	0xffffffff


	//   ....[26]....
        /*00a4*/ 	.word	0xffffffff


	//   ....[27]....
        /*00a8*/ 	.word	0xffffffff


	//----- nvinfo : EIATTR_COOP_GROUP_INSTR_OFFSETS
	.align		4
.L_1438:
        /*00ac*/ 	.byte	0x04, 0x28
        /*00ae*/ 	.short	(.L_1440 - .L_1439)


	//   ....[0]....
.L_1439:
        /*00b0*/ 	.word	0x000290c0


	//   ....[1]....
        /*00b4*/ 	.word	0x000290f0


	//   ....[2]....
        /*00b8*/ 	.word	0x00029120


	//   ....[3]....
        /*00bc*/ 	.word	0x00029140


	//   ....[4]....
        /*00c0*/ 	.word	0x00029160


	//   ....[5]....
        /*00c4*/ 	.word	0x000298a0


	//   ....[6]....
        /*00c8*/ 	.word	0x000298c0


	//   ....[7]....
        /*00cc*/ 	.word	0x000298e0


	//   ....[8]....
        /*00d0*/ 	.word	0x00029900


	//   ....[9]....
        /*00d4*/ 	.word	0x00029920


	//   ....[10]....
        /*00d8*/ 	.word	0x00029a40


	//   ....[11]....
        /*00dc*/ 	.word	0x00029a90


	//   ....[12]....
        /*00e0*/ 	.word	0x00029ac0


	//   ....[13]....
        /*00e4*/ 	.word	0x00029b60


	//   ....[14]....
        /*00e8*/ 	.word	0x00029bf0


	//   ....[15]....
        /*00ec*/ 	.word	0x00029c40


	//   ....[16]....
        /*00f0*/ 	.word	0x00029ca0


	//   ....[17]....
        /*00f4*/ 	.word	0x00029cd0


	//   ....[18]....
        /*00f8*/ 	.word	0x0002adb0


	//   ....[19]....
        /*00fc*/ 	.word	0x0002ae20


	//   ....[20]....
        /*0100*/ 	.word	0x0002ae80


	//   ....[21]....
        /*0104*/ 	.word	0x0002aee0


	//   ....[22]....
        /*0108*/ 	.word	0x0002af40


	//   ....[23]....
        /*010c*/ 	.word	0x0002b6d0


	//   ....[24]....
        /*0110*/ 	.word	0x0002b730


	//   ....[25]....
        /*0114*/ 	.word	0x0002b790


	//   ....[26]....
        /*0118*/ 	.word	0x0002b7f0


	//   ....[27]....
        /*011c*/ 	.word	0x0002b860


	//----- nvinfo : EIATTR_EXIT_INSTR_OFFSETS
	.align		4
.L_1440:
        /*0120*/ 	.byte	0x04, 0x1c
        /*0122*/ 	.short	(.L_1442 - .L_1441)


	//   ....[0]....
.L_1441:
        /*0124*/ 	.word	0x00000e60


	//   ....[1]....
        /*0128*/ 	.word	0x0002ad50


	//----- nvinfo : EIATTR_MAX_THREADS
	.align		4
.L_1442:
        /*012c*/ 	.byte	0x04, 0x05
        /*012e*/ 	.short	(.L_1444 - .L_1443)
.L_1443:
        /*0130*/ 	.word	0x00000080
        /*0134*/ 	.word	0x00000001
        /*0138*/ 	.word	0x00000001


	//----- nvinfo : EIATTR_CRS_STACK_SIZE
	.align		4
.L_1444:
        /*013c*/ 	.byte	0x04, 0x1e
        /*013e*/ 	.short	(.L_1446 - .L_1445)
.L_1445:
        /*0140*/ 	.word	0x00000000
.L_1446:


//--------------------- .nv.info._ZN10layer_norm31ln_parallel_residual_fwd_kernelINS_13Kernel_traitsIf6__halfS2_S2_fjLj7168ELj1ELj1ELj4ELj16ENS_18Kernel_traits_baseILj7168EfS2_S2_S2_fjLj128EEEEELb1ELb1ELb1EEEvNS_9FwdParamsE --------------------------
	.section	.nv.info._ZN10layer_norm31ln_parallel_residual_fwd_kernelINS_13Kernel_traitsIf6__halfS2_S2_fjLj7168ELj1ELj1ELj4ELj16ENS_18Kernel_traits_baseILj7168EfS2_S2_S2_fjLj128EEEEELb1ELb1ELb1EEEvNS_9FwdParamsE,"",@"SHT_CUDA_INFO"
	.sectionflags	@""
	.align	4


	//----- nvinfo : EIATTR_CUDA_API_VERSION
	.align		4
        /*0000*/ 	.byte	0x04, 0x37
        /*0002*/ 	.short	(.L_1448 - .L_1447)
.L_1447:
        /*0004*/ 	.word	0x00000082


	//----- nvinfo : EIATTR_SW2861232_WAR
	.align		4
.L_1448:
        /*0008*/ 	.byte	0x01, 0x35
	.zero		2


	//----- nvinfo : EIATTR_PARAM_CBANK
	.align		4
        /*000c*/ 	.byte	0x04, 0x0a
        /*000e*/ 	.short	(.L_1450 - .L_1449)
	.align		4
.L_1449:
        /*0010*/ 	.word	index@(.nv.constant0._ZN10layer_norm31ln_parallel_residual_fwd_kernelINS_13Kernel_traitsIf6__halfS2_S2_fjLj7168ELj1ELj1ELj4ELj16ENS_18Kernel_traits_baseILj7168EfS2_S2_S2_fjLj128EEEEELb1ELb1ELb1EEEvNS_9FwdParamsE)
        /*0014*/ 	.short	0x0160
        /*0016*/ 	.short	0x00e8


	//----- nvinfo : EIATTR_CBANK_PARAM_SIZE
	.align		4
.L_1450:
        /*0018*/ 	.byte	0x03, 0x19
        /*001a*/ 	.short	0x00e8


	//----- nvinfo : EIATTR_KPARAM_INFO
	.align		4
        /*001c*/ 	.byte	0x04, 0x17
        /*001e*/ 	.short	(.L_1452 - .L_1451)
.L_1451:
        /*0020*/ 	.word	0x00000000
        /*0024*/ 	.short	0x0000
        /*0026*/ 	.short	0x0000
        /*0028*/ 	.byte	0x00, 0xf0, 0xa1, 0x03


	//----- nvinfo : EIATTR_MAXREG_COUNT
	.align		4
.L_1452:
        /*002c*/ 	.byte	0x03, 0x1b
        /*002e*/ 	.short	0x00ff


	//----- nvinfo : EIATTR_NUM_BARRIERS
	.align		4
        /*0030*/ 	.byte	0x02, 0x4c
        /*0032*/ 	.byte	0x01
	.zero		1


	//----- nvinfo : EIATTR_MERCURY_ISA_VERSION
	.align		4
        /*0034*/ 	.byte	0x03, 0x5f
        /*0036*/ 	.short	0x0000


	//----- nvinfo : EIATTR_COOP_GROUP_MASK_REGIDS
	.align		4
        /*0038*/ 	.byte	0x04, 0x29
        /*003a*/ 	.short	(.L_1454 - .L_1453)


	//   ....[0]....
.L_1453:
        /*003c*/ 	.word	0xffffffff


	//   ....[1]....
        /*0040*/ 	.word	0xffffffff


	//   ....[2]....
        /*0044*/ 	.word	0xffffffff


	//   ....[3]....
        /*0048*/ 	.word	0xffffffff


	//   ....[4]....
        /*004c*/ 	.word	0xffffffff


	//   ....[5]....
        /*0050*/ 	.word	0xffffffff


	//   ....[6]....
        /*0054*/ 	.word	0xffffffff


	//   ....[7]....
        /*0058*/ 	.word	0xffffffff


	//   ....[8]....
        /*005c*/ 	.word	0xffffffff


	//   ....[9]....
        /*0060*/ 	.word	0xffffffff


	//   ....[10]....
        /*0064*/ 	.word	0xffffffff


	//   ....[11]....
        /*0068*/ 	.word	0xffffffff


	//   ....[12]....
        /*006c*/ 	.word	0xffffffff


	//   ....[13]....
        /*0070*/ 	.word	0xffffffff


	//   ....[14]....
        /*0074*/ 	.word	0xffffffff


	//   ....[15]....
        /*0078*/ 	.word	0xffffffff


	//   ....[16]....
        /*007c*/ 	.word	0xffffffff


	//   ....[17]....
        /*0080*/ 	.word	0xffffffff


	//   ....[18]....
        /*0084*/ 	.word	0xffffffff


	//   ....[19]....
        /*0088*/ 	.word	0xffffffff


	//   ....[20]....
        /*008c*/ 	.word	0xffffffff


	//   ....[21]....
        /*0090*/ 	.word	0xffffffff


	//   ....[22]....
        /*0094*/ 	.word	0xffffffff


	//   ....[23]....
        /*0098*/ 	.word	0xffffffff


	//   ....[24]....
        /*009c*/ 	.word	0xffffffff


	//   ....[25]....
        /*00a0*/ 	.word	0xffffffff


	//   ....[26]....
        /*00a4*/ 	.word	0xffffffff


	//   ....[27]....
        /*00a8*/ 	.word	0xffffffff


	//----- nvinfo : EIATTR_COOP_GROUP_INSTR_OFFSETS
	.align		4
.L_1454:
        /*00ac*/ 	.byte	0x04, 0x28
        /*00ae*/ 	.short	(.L_1456 - .L_1455)


	//   ....[0]....
.L_1455:
        /*00b0*/ 	.word	0x00028e90


	//   ....[1]....
        /*00b4*/ 	.word	0x00028ec0


	//   ....[2]....
        /*00b8*/ 	.word	0x00028ee0


	//   ....[3]....
        /*00bc*/ 	.word	0x00028f00


	//   ....[4]....
        /*00c0*/ 	.word	0x00028f20


	//   ....[5]....
        /*00c4*/ 	.word	0x00029650


	//   ....[6]....
        /*00c8*/ 	.word	0x00029670


	//   ....[7]....
        /*00cc*/ 	.word	0x00029690


	//   ....[8]....
        /*00d0*/ 	.word	0x000296b0


	//   ....[9]....
        /*00d4*/ 	.word	0x000296d0


	//   ....[10]....
        /*00d8*/ 	.word	0x000297d0


	//   ....[11]....
        /*00dc*/ 	.word	0x00029820


	//   ....[12]....
        /*00e0*/ 	.word	0x00029850


	//   ....[13]....
        /*00e4*/ 	.word	0x00029860


	//   ....[14]....
        /*00e8*/ 	.word	0x000298e0


	//   ....[15]....
        /*00ec*/ 	.word	0x00029940


	//   ....[16]....
        /*00f0*/ 	.word	0x00029a10


	//   ....[17]....
        /*00f4*/ 	.word	0x00029a50


	//   ....[18]....
        /*00f8*/ 	.word	0x0002a930


	//   ....[19]....
        /*00fc*/ 	.word	0x0002a9a0


	//   ....[20]....
        /*0100*/ 	.word	0x0002aa00


	//   ....[21]....
        /*0104*/ 	.word	0x0002aa60


	//   ....[22]....
        /*0108*/ 	.word	0x0002aac0


	//   ....[23]....
        /*010c*/ 	.word	0x0002b230


	//   ....[24]....
        /*0110*/ 	.word	0x0002b290


	//   ....[25]....
        /*0114*/ 	.word	0x0002b2f0


	//   ....[26]....
        /*0118*/ 	.word	0x0002b350


	//   ....[27]....
        /*011c*/ 	.word	0x0002b3b0


	//----- nvinfo : EIATTR_EXIT_INSTR_OFFSETS
	.align		4
.L_1456:
        /*0120*/ 	.byte	0x04, 0x1c
        /*0122*/ 	.short	(.L_1458 - .L_1457)


	//   ....[0]....
.L_1457:
        /*0124*/ 	.word	0x000007e0


	//   ....[1]....
        /*0128*/ 	.word	0x0002a8e0


	//----- nvinfo : EIATTR_MAX_THREADS
	.align		4
.L_1458:
        /*012c*/ 	.byte	0x04, 0x05
        /*012e*/ 	.short	(.L_1460 - .L_1459)
.L_1459:
        /*0130*/ 	.word	0x00000080
        /*0134*/ 	.word	0x00000001
        /*0138*/ 	.word	0x00000001


	//----- nvinfo : EIATTR_CRS_STACK_SIZE
	.align		4
.L_1460:
        /*013c*/ 	.byte	0x04, 0x1e
        /*013e*/ 	.short	(.L_1462 - .L_1461)
.L_1461:
        /*0140*/ 	.word	0x00000000
.L_1462:


//--------------------- .nv.info._ZN10layer_norm31ln_parallel_residual_fwd_kernelINS_13Kernel_traitsI6__halfS2_fS2_fjLj7168ELj1ELj1ELj4ELj16ENS_18Kernel_traits_baseILj7168ES2_S2_fS2_fjLj128EEEEELb0ELb0ELb0EEEvNS_9FwdParamsE --------------------------
	.section	.nv.info._ZN10layer_norm31ln_parallel_residual_fwd_kernelINS_13Kernel_traitsI6__halfS2_fS2_fjLj7168ELj1ELj1ELj4ELj16ENS_18Kernel_traits_baseILj7168ES2_S2_fS2_fjLj128EEEEELb0ELb0ELb0EEEvNS_9FwdParamsE,"",@"SHT_CUDA_INFO"
	.sectionflags	@""
	.align	4


	//----- nvinfo : EIATTR_CUDA_API_VERSION
	.align		4
        /*0000*/ 	.byte	0x04, 0x37
        /*0002*/ 	.short	(.L_1464 - .L_1463)
.L_1463:
        /*0004*/ 	.word	0x00000082


	//----- nvinfo : EIATTR_SW2861232_WAR
	.align		4
.L_1464:
        /*0008*/ 	.byte	0x01, 0x35
	.zero		2


	//----- nvinfo : EIATTR_PARAM_CBANK
	.align		4
        /*000c*/ 	.byte	0x04, 0x0a
        /*000e*/ 	.short	(.L_1466 - .L_1465)
	.align		4
.L_1465:
        /*0010*/ 	.word	index@(.nv.constant0._ZN10layer_norm31ln_parallel_residual_fwd_kernelINS_13Kernel_traitsI6__halfS2_fS2_fjLj7168ELj1ELj1ELj4ELj16ENS_18Kernel_traits_baseILj7168ES2_S2_fS2_fjLj128EEEEELb0ELb0ELb0EEEvNS_9FwdParamsE)
        /*0014*/ 	.short	0x0160
        /*0016*/ 	.short	0x00e8


	//----- nvinfo : EIATTR_CBANK_PARAM_SIZE
	.align		4
.L_1466:
        /*0018*/ 	.byte	0x03, 0x19
        /*001a*/ 	.short	0x00e8


	//----- nvinfo : EIATTR_KPARAM_INFO
	.align		4
        /*001c*/ 	.byte	0x04, 0x17
        /*001e*/ 	.short	(.L_1468 - .L_1467)
.L_1467:
        /*0020*/ 	.word	0x00000000
        /*0024*/ 	.short	0x0000
        /*0026*/ 	.short	0x0000
        /*0028*/ 	.byte	0x00, 0xf0, 0xa1, 0x03


	//----- nvinfo : EIATTR_MAXREG_COUNT
	.align		4
.L_1468:
        /*002c*/ 	.byte	0x03, 0x1b
        /*002e*/ 	.short	0x00ff


	//----- nvinfo : EIATTR_NUM_BARRIERS
	.align		4
        /*0030*/ 	.byte	0x02, 0x4c
        /*0032*/ 	.byte	0x01
	.zero		1


	//----- nvinfo : EIATTR_ANNOTATIONS
	.align		4
        /*0034*/ 	.byte	0x04, 0x55
        /*0036*/ 	.short	(.L_1470 - .L_1469)


	//   ....[0]....
.L_1469:
        /* <DEDUP_REMOVED lines=79> */


	//----- nvinfo : EIATTR_MERCURY_ISA_VERSION
	.align		4
.L_1470:
        /*0518*/ 	.byte	0x03, 0x5f
        /*051a*/ 	.short	0x0000


	//----- nvinfo : EIATTR_COOP_GROUP_MASK_REGIDS
	.align		4
        /*051c*/ 	.byte	0x04, 0x29
        /*051e*/ 	.short	(.L_1472 - .L_1471)


	//   ....[0]....
.L_1471:
        /*0520*/ 	.word	0xffffffff


	//   ....[1]....
        /*0524*/ 	.word	0xffffffff


	//   ....[2]....
        /*0528*/ 	.word	0xffffffff


	//   ....[3]....
        /*052c*/ 	.word	0xffffffff


	//   ....[4]....
        /*0530*/ 	.word	0xffffffff


	//   ....[5]....
        /*0534*/ 	.word	0xffffffff


	//   ....[6]....
        /*0538*/ 	.word	0xffffffff


	//   ....[7]....
        /*053c*/ 	.word	0xffffffff


	//   ....[8]....
        /*0540*/ 	.word	0xffffffff


	//   ....[9]....
        /*0544*/ 	.word	0xffffffff


	//   ....[10]....
        /*0548*/ 	.word	0xffffffff


	//   ....[11]....
        /*054c*/ 	.word	0xffffffff


	//   ....[12]....
        /*0550*/ 	.word	0xffffffff


	//   ....[13]....
        /*0554*/ 	.word	0xffffffff


	//   ....[14]....
        /*0558*/ 	.word	0xffffffff


	//   ....[15]....
        /*055c*/ 	.word	0xffffffff


	//   ....[16]....
        /*0560*/ 	.word	0xffffffff


	//   ....[17]....
        /*0564*/ 	.word	0xffffffff


	//   ....[18]....
        /*0568*/ 	.word	0xffffffff


	//   ....[19]....
        /*056c*/ 	.word	0xffffffff


	//   ....[20]....
        /*0570*/ 	.word	0xffffffff


	//   ....[21]....
        /*0574*/ 	.word	0xffffffff


	//   ....[22]....
        /*0578*/ 	.word	0xffffffff


	//   ....[23]....
        /*057c*/ 	.word	0xffffffff


	//   ....[24]....
        /*0580*/ 	.word	0xffffffff


	//   ....[25]....
        /*0584*/ 	.word	0xffffffff


	//   ....[26]....
        /*0588*/ 	.word	0xffffffff


	//   ....[27]....
        /*058c*/ 	.word	0xffffffff


	//----- nvinfo : EIATTR_COOP_GROUP_INSTR_OFFSETS
	.align		4
.L_1472:
        /*0590*/ 	.byte	0x04, 0x28
        /*0592*/ 	.short	(.L_1474 - .L_1473)


	//   ....[0]....
.L_1473:
        /*0594*/ 	.word	0x00004c30


	//   ....[1]....
        /*0598*/ 	.word	0x00004c60


	//   ....[2]....
        /*059c*/ 	.word	0x00004c80


	//   ....[3]....
        /*05a0*/ 	.word	0x00004ca0


	//   ....[4]....
        /*05a4*/ 	.word	0x00004cc0


	//   ....[5]....
        /*05a8*/ 	.word	0x00005400


	//   ....[6]....
        /*05ac*/ 	.word	0x00005420


	//   ....[7]....
        /*05b0*/ 	.word	0x00005440


	//   ....[8]....
        /*05b4*/ 	.word	0x00005460


	//   ....[9]....
        /*05b8*/ 	.word	0x00005480


	//   ....[10]....
        /*05bc*/ 	.word	0x00005590


	//   ....[11]....
        /*05c0*/ 	.word	0x000055f0


	//   ....[12]....
        /*05c4*/ 	.word	0x00005650


	//   ....[13]....
        /*05c8*/ 	.word	0x000056b0


	//   ....[14]....
        /*05cc*/ 	.word	0x000056d0


	//   ....[15]....
        /*05d0*/ 	.word	0x00005770


	//   ....[16]....
        /*05d4*/ 	.word	0x000057a0


	//   ....[17]....
        /*05d8*/ 	.word	0x000057d0


	//   ....[18]....
        /*05dc*/ 	.word	0x00007590


	//   ....[19]....
        /*05e0*/ 	.word	0x00007600


	//   ....[20]....
        /*05e4*/ 	.word	0x00007670


	//   ....[21]....
        /*05e8*/ 	.word	0x000076e0


	//   ....[22]....
        /*05ec*/ 	.word	0x00007750


	//   ....[23]....
        /*05f0*/ 	.word	0x00007ed0


	//   ....[24]....
        /*05f4*/ 	.word	0x00007f30


	//   ....[25]....
        /*05f8*/ 	.word	0x00007f90


	//   ....[26]....
        /*05fc*/ 	.word	0x00007ff0


	//   ....[27]....
        /*0600*/ 	.word	0x00008050


	//----- nvinfo : EIATTR_EXIT_INSTR_OFFSETS
	.align		4
.L_1474:
        /*0604*/ 	.byte	0x04, 0x1c
        /*0606*/ 	.short	(.L_1476 - .L_1475)


	//   ....[0]....
.L_1475:
        /*0608*/ 	.word	0x00000d50


	//   ....[1]....
        /*060c*/ 	.word	0x00007530


	//----- nvinfo : EIATTR_MAX_THREADS
	.align		4
.L_1476:
        /*0610*/ 	.byte	0x04, 0x05
        /*0612*/ 	.short	(.L_1478 - .L_1477)
.L_1477:
        /*0614*/ 	.word	0x00000080
        /*0618*/ 	.word	0x00000001
        /*061c*/ 	.word	0x00000001


	//----- nvinfo : EIATTR_CRS_STACK_SIZE
	.align		4
.L_1478:
        /*0620*/ 	.byte	0x04, 0x1e
        /*0622*/ 	.short	(.L_1480 - .L_1479)
.L_1479:
        /*0624*/ 	.word	0x00000000
.L_1480:


//--------------------- .nv.info._ZN10layer_norm31ln_parallel_residual_fwd_kernelINS_13Kernel_traitsI6__halfS2_fS2_fjLj7168ELj1ELj1ELj4ELj16ENS_18Kernel_traits_baseILj7168ES2_S2_fS2_fjLj128EEEEELb0ELb0ELb1EEEvNS_9FwdParamsE --------------------------
	.section	.nv.info._ZN10layer_norm31ln_parallel_residual_fwd_kernelINS_13Kernel_traitsI6__halfS2_fS2_fjLj7168ELj1ELj1ELj4ELj16ENS_18Kernel_traits_baseILj7168ES2_S2_fS2_fjLj128EEEEELb0ELb0ELb1EEEvNS_9FwdParamsE,"",@"SHT_CUDA_INFO"
	.sectionflags	@""
	.align	4


	//----- nvinfo : EIATTR_CUDA_API_VERSION
	.align		4
        /*0000*/ 	.byte	0x04, 0x37
        /*0002*/ 	.short	(.L_1482 - .L_1481)
.L_1481:
        /*0004*/ 	.word	0x00000082


	//----- nvinfo : EIATTR_SW2861232_WAR
	.align		4
.L_1482:
        /*0008*/ 	.byte	0x01, 0x35
	.zero		2


	//----- nvinfo : EIATTR_PARAM_CBANK
	.align		4
        /*000c*/ 	.byte	0x04, 0x0a
        /*000e*/ 	.short	(.L_1484 - .L_1483)
	.align		4
.L_1483:
        /*0010*/ 	.word	index@(.nv.constant0._ZN10layer_norm31ln_parallel_residual_fwd_kernelINS_13Kernel_traitsI6__halfS2_fS2_fjLj7168ELj1ELj1ELj4ELj16ENS_18Kernel_traits_baseILj7168ES2_S2_fS2_fjLj128EEEEELb0ELb0ELb1EEEvNS_9FwdParamsE)
        /*0014*/ 	.short	0x0160
        /*0016*/ 	.short	0x00e8


	//----- nvinfo : EIATTR_CBANK_PARAM_SIZE
	.align		4
.L_1484:
        /*0018*/ 	.byte	0x03, 0x19
        /*001a*/ 	.short	0x00e8


	//----- nvinfo : EIATTR_KPARAM_INFO
	.align		4
        /*001c*/ 	.byte	0x04, 0x17
        /*001e*/ 	.short	(.L_1486 - .L_1485)
.L_1485:
        /*0020*/ 	.word	0x00000000
        /*0024*/ 	.short	0x0000
        /*0026*/ 	.short	0x0000
        /*0028*/ 	.byte	0x00, 0xf0, 0xa1, 0x03


	//----- nvinfo : EIATTR_MAXREG_COUNT
	.align		4
.L_1486:
        /*002c*/ 	.byte	0x03, 0x1b
        /*002e*/ 	.short	0x00ff


	//----- nvinfo : EIATTR_NUM_BARRIERS
	.align		4
        /*0030*/ 	.byte	0x02, 0x4c
        /*0032*/ 	.byte	0x01
	.zero		1


	//----- nvinfo : EIATTR_MERCURY_ISA_VERSION
	.align		4
        /*0034*/ 	.byte	0x03, 0x5f
        /*0036*/ 	.short	0x0000


	//----- nvinfo : EIATTR_COOP_GROUP_MASK_REGIDS
	.align		4
        /*0038*/ 	.byte	0x04, 0x29
        /*003a*/ 	.short	(.L_1488 - .L_1487)


	//   ....[0]....
.L_1487:
        /*003c*/ 	.word	0xffffffff


	//   ....[1]....
        /*0040*/ 	.word	0xffffffff


	//   ....[2]....
        /*0044*/ 	.word	0xffffffff


	//   ....[3]....
        /*0048*/ 	.word	0xffffffff


	//   ....[4]....
        /*004c*/ 	.word	0xffffffff


	//   ....[5]....
        /*0050*/ 	.word	0xffffffff


	//   ....[6]....
        /*0054*/ 	.word	0xffffffff


	//   ....[7]....
        /*0058*/ 	.word	0xffffffff


	//   ....[8]....
        /*005c*/ 	.word	0xffffffff


	//   ....[9]....
        /*0060*/ 	.word	0xffffffff


	//   ....[10]....
        /*0064*/ 	.word	0xffffffff


	//   ....[11]....
        /*0068*/ 	.word	0xffffffff


	//   ....[12]....
        /*006c*/ 	.word	0xffffffff


	//   ....[13]....
        /*0070*/ 	.word	0xffffffff


	//   ....[14]....
        /*0074*/ 	.word	0xffffffff


	//   ....[15]....
        /*0078*/ 	.word	0xffffffff


	//   ....[16]....
        /*007c*/ 	.word	0xffffffff


	//   ....[17]....
        /*0080*/ 	.word	0xffffffff


	//   ....[18]....
        /*0084*/ 	.word	0xffffffff


	//   ....[19]....
        /*0088*/ 	.word	0xffffffff


	//   ....[20]....
        /*008c*/ 	.word	0xffffffff


	//   ....[21]....
        /*0090*/ 	.word	0xffffffff


	//   ....[22]....
        /*0094*/ 	.word	0xffffffff


	//   ....[23]....
        /*0098*/ 	.word	0xffffffff


	//   ....[24]....
        /*009c*/ 	.word	0xffffffff


	//   ....[25]....
        /*00a0*/ 	.word	0xffffffff


	//   ....[26]....
        /*00a4*/ 	.word	0xffffffff


	//   ....[27]....
        /*00a8*/ 	.word	0xffffffff


	//----- nvinfo : EIATTR_COOP_GROUP_INSTR_OFFSETS
	.align		4
.L_1488:
        /*00ac*/ 	.byte	0x04, 0x28
        /*00ae*/ 	.short	(.L_1490 - .L_1489)


	//   ....[0]....
.L_1489:
        /*00b0*/ 	.word	0x000035b0


	//   ....[1]....
        /*00b4*/ 	.word	0x000035e0


	//   ....[2]....
        /*00b8*/ 	.word	0x00003600


	//   ....[3]....
        /*00bc*/ 	.word	0x00003620


	//   ....[4]....
        /*00c0*/ 	.word	0x00003640


	//   ....[5]....
        /*00c4*/ 	.word	0x00003d70


	//   ....[6]....
        /*00c8*/ 	.word	0x00003d90


	//   ....[7]....
        /*00cc*/ 	.word	0x00003db0


	//   ....[8]....
        /*00d0*/ 	.word	0x00003dd0


	//   ....[9]....
        /*00d4*/ 	.word	0x00003df0


	//   ....[10]....
        /*00d8*/ 	.word	0x00003ef0


	//   ....[11]....
        /*00dc*/ 	.word	0x00003f50


	//   ....[12]....
        /*00e0*/ 	.word	0x00003f60


	//   ....[13]....
        /*00e4*/ 	.word	0x00003fb0


	//   ....[14]....
        /*00e8*/ 	.word	0x00004040


	//   ....[15]....
        /*00ec*/ 	.word	0x000040d0


	//   ....[16]....
        /*00f0*/ 	.word	0x00004110


	//   ....[17]....
        /*00f4*/ 	.word	0x00004160


	//   ....[18]....
        /*00f8*/ 	.word	0x00005dc0


	//   ....[19]....
        /*00fc*/ 	.word	0x00005e30


	//   ....[20]....
        /*0100*/ 	.word	0x00005ea0


	//   ....[21]....
        /*0104*/ 	.word	0x00005f10


	//   ....[22]....
        /*0108*/ 	.word	0x00005f80


	//   ....[23]....
        /*010c*/ 	.word	0x000066f0


	//   ....[24]....
        /*0110*/ 	.word	0x00006750


	//   ....[25]....
        /*0114*/ 	.word	0x000067b0


	//   ....[26]....
        /*0118*/ 	.word	0x00006810


	//   ....[27]....
        /*011c*/ 	.word	0x00006870


	//----- nvinfo : EIATTR_EXIT_INSTR_OFFSETS
	.align		4
.L_1490:
        /*0120*/ 	.byte	0x04, 0x1c
        /*0122*/ 	.short	(.L_1492 - .L_1491)


	//   ....[0]....
.L_1491:
        /*0124*/ 	.word	0x00000610


	//   ....[1]....
        /*0128*/ 	.word	0x00005d60


	//----- nvinfo : EIATTR_MAX_THREADS
	.align		4
.L_1492:
        /*012c*/ 	.byte	0x04, 0x05
        /*012e*/ 	.short	(.L_1494 - .L_1493)
.L_1493:
        /*0130*/ 	.word	0x00000080
        /*0134*/ 	.word	0x00000001
        /*0138*/ 	.word	0x00000001


	//----- nvinfo : EIATTR_CRS_STACK_SIZE
	.align		4
.L_1494:
        /*013c*/ 	.byte	0x04, 0x1e
        /*013e*/ 	.short	(.L_1496 - .L_1495)
.L_1495:
        /*0140*/ 	.word	0x00000000
.L_1496:


//--------------------- .nv.info._ZN10layer_norm31ln_parallel_residual_fwd_kernelINS_13Kernel_traitsI6__halfS2_fS2_fjLj7168ELj1ELj1ELj4ELj16ENS_18Kernel_traits_baseILj7168ES2_S2_fS2_fjLj128EEEEELb0ELb1ELb0EEEvNS_9FwdParamsE --------------------------
	.section	.nv.info._ZN10layer_norm31ln_parallel_residual_fwd_kernelINS_13Kernel_traitsI6__halfS2_fS2_fjLj7168ELj1ELj1ELj4ELj16ENS_18Kernel_traits_baseILj7168ES2_S2_fS2_fjLj128EEEEELb0ELb1ELb0EEEvNS_9FwdParamsE,"",@"SHT_CUDA_INFO"
	.sectionflags	@""
	.align	4


	//----- nvinfo : EIATTR_CUDA_API_VERSION
	.align		4
        /*0000*/ 	.byte	0x04, 0x37
        /*0002*/ 	.short	(.L_1498 - .L_1497)
.L_1497:
        /*0004*/ 	.word	0x00000082


	//----- nvinfo : EIATTR_SW2861232_WAR
	.align		4
.L_1498:
        /*0008*/ 	.byte	0x01, 0x35
	.zero		2


	//----- nvinfo : EIATTR_PARAM_CBANK
	.align		4
        /*000c*/ 	.byte	0x04, 0x0a
        /*000e*/ 	.short	(.L_1500 - .L_1499)
	.align		4
.L_1499:
        /*0010*/ 	.word	index@(.nv.constant0._ZN10layer_norm31ln_parallel_residual_fwd_kernelINS_13Kernel_traitsI6__halfS2_fS2_fjLj7168ELj1ELj1ELj4ELj16ENS_18Kernel_traits_baseILj7168ES2_S2_fS2_fjLj128EEEEELb0ELb1ELb0EEEvNS_9FwdParamsE)
        /*0014*/ 	.short	0x0160
        /*0016*/ 	.short	0x00e8


	//----- nvinfo : EIATTR_CBANK_PARAM_SIZE
	.align		4
.L_1500:
        /*0018*/ 	.byte	0x03, 0x19
        /*001a*/ 	.short	0x00e8


	//----- nvinfo : EIATTR_KPARAM_INFO
	.align		4
        /*001c*/ 	.byte	0x04, 0x17
        /*001e*/ 	.short	(.L_1502 - .L_1501)
.L_1501:
        /*0020*/ 	.word	0x00000000
        /*0024*/ 	.short	0x0000
        /*0026*/ 	.short	0x0000
        /*0028*/ 	.byte	0x00, 0xf0, 0xa1, 0x03


	//----- nvinfo : EIATTR_MAXREG_COUNT
	.align		4
.L_1502:
        /*002c*/ 	.byte	0x03, 0x1b
        /*002e*/ 	.short	0x00ff


	//----- nvinfo : EIATTR_NUM_BARRIERS
	.align		4
        /*0030*/ 	.byte	0x02, 0x4c
        /*0032*/ 	.byte	0x01
	.zero		1


	//----- nvinfo : EIATTR_MERCURY_ISA_VERSION
	.align		4
        /*0034*/ 	.byte	0x03, 0x5f
        /*0036*/ 	.short	0x0000


	//----- nvinfo : EIATTR_COOP_GROUP_MASK_REGIDS
	.align		4
        /*0038*/ 	.byte	0x04, 0x29
        /*003a*/ 	.short	(.L_1504 - .L_1503)


	//   ....[0]....
.L_1503:
        /*003c*/ 	.word	0xffffffff


	//   ....[1]....
        /*0040*/ 	.word	0xffffffff


	//   ....[2]....
        /*0044*/ 	.word	0xffffffff


	//   ....[3]....
        /*0048*/ 	.word	0xffffffff


	//   ....[4]....
        /*004c*/ 	.word	0xffffffff


	//   ....[5]....
        /*0050*/ 	.word	0xffffffff


	//   ....[6]....
        /*0054*/ 	.word	0xffffffff


	//   ....[7]....
        /*0058*/ 	.word	0xffffffff


	//   ....[8]....
        /*005c*/ 	.word	0xffffffff


	//   ....[9]....
        /*0060*/ 	.word	0xffffffff


	//   ....[10]....
        /*0064*/ 	.word	0xffffffff


	//   ....[11]....
        /*0068*/ 	.word	0xffffffff


	//   ....[12]....
        /*006c*/ 	.word	0xffffffff


	//   ....[13]....
        /*0070*/ 	.word	0xffffffff


	//   ....[14]....
        /*0074*/ 	.word	0xffffffff


	//   ....[15]....
        /*0078*/ 	.word	0xffffffff


	//   ....[16]....
        /*007c*/ 	.word	0xffffffff


	//   ....[17]....
        /*0080*/ 	.word	0xffffffff


	//   ....[18]....
        /*0084*/ 	.word	0xffffffff


	//   ....[19]....
        /*0088*/ 	.word	0xffffffff


	//   ....[20]....
        /*008c*/ 	.word	0xffffffff


	//   ....[21]....
        /*0090*/ 	.word	0xffffffff


	//   ....[22]....
        /*0094*/ 	.word	0xffffffff


	//   ....[23]....
        /*0098*/ 	.word	0xffffffff


	//   ....[24]....
        /*009c*/ 	.word	0xffffffff


	//   ....[25]....
        /*00a0*/ 	.word	0xffffffff


	//   ....[26]....
        /*00a4*/ 	.word	0xffffffff


	//   ....[27]....
        /*00a8*/ 	.word	0xffffffff


	//----- nvinfo : EIATTR_COOP_GROUP_INSTR_OFFSETS
	.align		4
.L_1504:
        /*00ac*/ 	.byte	0x04, 0x28
        /*00ae*/ 	.short	(.L_1506 - .L_1505)


	//   ....[0]....
.L_1505:
        /*00b0*/ 	.word	0x00003b70


	//   ....[1]....
        /*00b4*/ 	.word	0x00003ba0


	//   ....[2]....
        /*00b8*/ 	.word	0x00003bc0


	//   ....[3]....
        /*00bc*/ 	.word	0x00003be0


	//   ....[4]....
        /*00c0*/ 	.word	0x00003c00


	//   ....[5]....
        /*00c4*/ 	.word	0x00004340


	//   ....[6]....
        /*00c8*/ 	.word	0x00004360


	//   ....[7]....
        /*00cc*/ 	.word	0x00004380


	//   ....[8]....
        /*00d0*/ 	.word	0x000043a0


	//   ....[9]....
        /*00d4*/ 	.word	0x000043c0


	//   ....[10]....
        /*00d8*/ 	.word	0x000044d0


	//   ....[11]....
        /*00dc*/ 	.word	0x00004520


	//   ....[12]....
        /*00e0*/ 	.word	0x00004550


	//   ....[13]....
        /*00e4*/ 	.word	0x000045f0


	//   ....[14]....
        /*00e8*/ 	.word	0x00004680


	//   ....[15]....
        /*00ec*/ 	.word	0x000046d0


	//   ....[16]....
        /*00f0*/ 	.word	0x00004720


	//   ....[17]....
        /*00f4*/ 	.word	0x00004760


	//   ....[18]....
        /*00f8*/ 	.word	0x00005830


	//   ....[19]....
        /*00fc*/ 	.word	0x000058a0


	//   ....[20]....
        /*0100*/ 	.word	0x00005900


	//   ....[21]....
        /*0104*/ 	.word	0x00005960


	//   ....[22]....
        /*0108*/ 	.word	0x000059c0


	//   ....[23]....
        /*010c*/ 	.word	0x00006140


	//   ....[24]....
        /*0110*/ 	.word	0x000061a0


	//   ....[25]....
        /*0114*/ 	.word	0x00006200


	//   ....[26]....
        /*0118*/ 	.word	0x00006260


	//   ....[27]....
        /*011c*/ 	.word	0x000062d0


	//----- nvinfo : EIATTR_EXIT_INSTR_OFFSETS
	.align		4
.L_1506:
        /*0120*/ 	.byte	0x04, 0x1c
        /*0122*/ 	.short	(.L_1508 - .L_1507)


	//   ....[0]....
.L_1507:
        /*0124*/ 	.word	0x000007a0


	//   ....[1]....
        /*0128*/ 	.word	0x000057e0


	//----- nvinfo : EIATTR_MAX_THREADS
	.align		4
.L_1508:
        /*012c*/ 	.byte	0x04, 0x05
        /*012e*/ 	.short	(.L_1510 - .L_1509)
.L_1509:
        /*0130*/ 	.word	0x00000080
        /*0134*/ 	.word	0x00000001
        /*0138*/ 	.word	0x00000001


	//----- nvinfo : EIATTR_CRS_STACK_SIZE
	.align		4
.L_1510:
        /*013c*/ 	.byte	0x04, 0x1e
        /*013e*/ 	.short	(.L_1512 - .L_1511)
.L_1511:
        /*0140*/ 	.word	0x00000000
.L_1512:


//--------------------- .nv.info._ZN10layer_norm31ln_parallel_residual_fwd_kernelINS_13Kernel_traitsI6__halfS2_fS2_fjLj7168ELj1ELj1ELj4ELj16ENS_18Kernel_traits_baseILj7168ES2_S2_fS2_fjLj128EEEEELb0ELb1ELb1EEEvNS_9FwdParamsE --------------------------
	.section	.nv.info._ZN10layer_norm31ln_parallel_residual_fwd_kernelINS_13Kernel_traitsI6__halfS2_fS2_fjLj7168ELj1ELj1ELj4ELj16ENS_18Kernel_traits_baseILj7168ES2_S2_fS2_fjLj128EEEEELb0ELb1ELb1EEEvNS_9FwdParamsE,"",@"SHT_CUDA_INFO"
	.sectionflags	@""
	.align	4


	//----- nvinfo : EIATTR_CUDA_API_VERSION
	.align		4
        /*0000*/ 	.byte	0x04, 0x37
        /*0002*/ 	.short	(.L_1514 - .L_1513)
.L_1513:
        /*0004*/ 	.word	0x00000082


	//----- nvinfo : EIATTR_SW2861232_WAR
	.align		4
.L_1514:
        /*0008*/ 	.byte	0x01, 0x35
	.zero		2


	//----- nvinfo : EIATTR_PARAM_CBANK
	.align		4
        /*000c*/ 	.byte	0x04, 0x0a
        /*000e*/ 	.short	(.L_1516 - .L_1515)
	.align		4
.L_1515:
        /*0010*/ 	.word	index@(.nv.constant0._ZN10layer_norm31ln_parallel_residual_fwd_kernelINS_13Kernel_traitsI6__halfS2_fS2_fjLj7168ELj1ELj1ELj4ELj16ENS_18Kernel_traits_baseILj7168ES2_S2_fS2_fjLj128EEEEELb0ELb1ELb1EEEvNS_9FwdParamsE)
        /*0014*/ 	.short	0x0160
        /*0016*/ 	.short	0x00e8


	//----- nvinfo : EIATTR_CBANK_PARAM_SIZE
	.align		4
.L_1516:
        /*0018*/ 	.byte	0x03, 0x19
        /*001a*/ 	.short	0x00e8


	//----- nvinfo : EIATTR_KPARAM_INFO
	.align		4
        /*001c*/ 	.byte	0x04, 0x17
        /*001e*/ 	.short	(.L_1518 - .L_1517)
.L_1517:
        /*0020*/ 	.word	0x00000000
        /*0024*/ 	.short	0x0000
        /*0026*/ 	.short	0x0000
        /*0028*/ 	.byte	0x00, 0xf0, 0xa1, 0x03


	//----- nvinfo : EIATTR_MAXREG_COUNT
	.align		4
.L_1518:
        /*002c*/ 	.byte	0x03, 0x1b
        /*002e*/ 	.short	0x00ff


	//----- nvinfo : EIATTR_NUM_BARRIERS
	.align		4
        /*0030*/ 	.byte	0x02, 0x4c
        /*0032*/ 	.byte	0x01
	.zero		1


	//----- nvinfo : EIATTR_MERCURY_ISA_VERSION
	.align		4
        /*0034*/ 	.byte	0x03, 0x5f
        /*0036*/ 	.short	0x0000


	//----- nvinfo : EIATTR_COOP_GROUP_MASK_REGIDS
	.align		4
        /*0038*/ 	.byte	0x04, 0x29
        /*003a*/ 	.short	(.L_1520 - .L_1519)


	//   ....[0]....
.L_1519:
        /*003c*/ 	.word	0xffffffff


	//   ....[1]....
        /*0040*/ 	.word	0xffffffff


	//   ....[2]....
        /*0044*/ 	.word	0xffffffff


	//   ....[3]....
        /*0048*/ 	.word	0xffffffff


	//   ....[4]....
        /*004c*/ 	.word	0xffffffff


	//   ....[5]....
        /*0050*/ 	.word	0xffffffff


	//   ....[6]....
        /*0054*/ 	.word	0xffffffff


	//   ....[7]....
        /*0058*/ 	.word	0xffffffff


	//   ....[8]....
        /*005c*/ 	.word	0xffffffff


	//   ....[9]....
        /*0060*/ 	.word	0xffffffff


	//   ....[10]....
        /*0064*/ 	.word	0xffffffff


	//   ....[11]....
        /*0068*/ 	.word	0xffffffff


	//   ....[12]....
        /*006c*/ 	.word	0xffffffff


	//   ....[13]....
        /*0070*/ 	.word	0xffffffff


	//   ....[14]....
        /*0074*/ 	.word	0xffffffff


	//   ....[15]....
        /*0078*/ 	.word	0xffffffff


	//   ....[16]....
        /*007c*/ 	.word	0xffffffff


	//   ....[17]....
        /*0080*/ 	.word	0xffffffff


	//   ....[18]....
        /*0084*/ 	.word	0xffffffff


	//   ....[19]....
        /*0088*/ 	.word	0xffffffff


	//   ....[20]....
        /*008c*/ 	.word	0xffffffff


	//   ....[21]....
        /*0090*/ 	.word	0xffffffff


	//   ....[22]....
        /*0094*/ 	.word	0xffffffff


	//   ....[23]....
        /*0098*/ 	.word	0xffffffff


	//   ....[24]....
        /*009c*/ 	.word	0xffffffff


	//   ....[25]....
        /*00a0*/ 	.word	0xffffffff


	//   ....[26]....
        /*00a4*/ 	.word	0xffffffff


	//   ....[27]....
        /*00a8*/ 	.word	0xffffffff


	//----- nvinfo : EIATTR_COOP_GROUP_INSTR_OFFSETS
	.align		4
.L_1520:
        /*00ac*/ 	.byte	0x04, 0x28
        /*00ae*/ 	.short	(.L_1522 - .L_1521)


	//   ....[0]....
.L_1521:
        /*00b0*/ 	.word	0x00002e60


	//   ....[1]....
        /*00b4*/ 	.word	0x00002e90


	//   ....[2]....
        /*00b8*/ 	.word	0x00002eb0


	//   ....[3]....
        /*00bc*/ 	.word	0x00002ed0


	//   ....[4]....
        /*00c0*/ 	.word	0x00002ef0


	//   ....[5]....
        /*00c4*/ 	.word	0x00003620


	//   ....[6]....
        /*00c8*/ 	.word	0x00003640


	//   ....[7]....
        /*00cc*/ 	.word	0x00003660


	//   ....[8]....
        /*00d0*/ 	.word	0x00003680


	//   ....[9]....
        /*00d4*/ 	.word	0x000036a0


	//   ....[10]....
        /*00d8*/ 	.word	0x00003770


	//   ....[11]....
        /*00dc*/ 	.word	0x000037d0


	//   ....[12]....
        /*00e0*/ 	.word	0x00003810


	//   ....[13]....
        /*00e4*/ 	.word	0x00003890


	//   ....[14]....
        /*00e8*/ 	.word	0x000038b0


	//   ....[15]....
        /*00ec*/ 	.word	0x00003920


	//   ....[16]....
        /*00f0*/ 	.word	0x00003990


	//   ....[17]....
        /*00f4*/ 	.word	0x000039d0


	//   ....[18]....
        /*00f8*/ 	.word	0x00004b50


	//   ....[19]....
        /*00fc*/ 	.word	0x00004bc0


	//   ....[20]....
        /*0100*/ 	.word	0x00004c20


	//   ....[21]....
        /*0104*/ 	.word	0x00004c80


	//   ....[22]....
        /*0108*/ 	.word	0x00004ce0


	//   ....[23]....
        /*010c*/ 	.word	0x00005450


	//   ....[24]....
        /*0110*/ 	.word	0x000054b0


	//   ....[25]....
        /*0114*/ 	.word	0x00005510


	//   ....[26]....
        /*0118*/ 	.word	0x00005570


	//   ....[27]....
        /*011c*/ 	.word	0x000055d0


	//----- nvinfo : EIATTR_EXIT_INSTR_OFFSETS
	.align		4
.L_1522:
        /*0120*/ 	.byte	0x04, 0x1c
        /*0122*/ 	.short	(.L_1524 - .L_1523)


	//   ....[0]....
.L_1523:
        /*0124*/ 	.word	0x00000160


	//   ....[1]....
        /*0128*/ 	.word	0x00004b00


	//----- nvinfo : EIATTR_MAX_THREADS
	.align		4
.L_1524:
        /*012c*/ 	.byte	0x04, 0x05
        /*012e*/ 	.short	(.L_1526 - .L_1525)
.L_1525:
        /*0130*/ 	.word	0x00000080
        /*0134*/ 	.word	0x00000001
        /*0138*/ 	.word	0x00000001


	//----- nvinfo : EIATTR_CRS_STACK_SIZE
	.align		4
.L_1526:
        /*013c*/ 	.byte	0x04, 0x1e
        /*013e*/ 	.short	(.L_1528 - .L_1527)
.L_1527:
        /*0140*/ 	.word	0x00000000
.L_1528:


//--------------------- .nv.info._ZN10layer_norm31ln_parallel_residual_fwd_kernelINS_13Kernel_traitsI6__halfS2_fS2_fjLj7168ELj1ELj1ELj4ELj16ENS_18Kernel_traits_baseILj7168ES2_S2_fS2_fjLj128EEEEELb1ELb0ELb0EEEvNS_9FwdParamsE --------------------------
	.section	.nv.info._ZN10layer_norm31ln_parallel_residual_fwd_kernelINS_13Kernel_traitsI6__halfS2_fS2_fjLj7168ELj1ELj1ELj4ELj16ENS_18Kernel_traits_baseILj7168ES2_S2_fS2_fjLj128EEEEELb1ELb0ELb0EEEvNS_9FwdParamsE,"",@"SHT_CUDA_INFO"
	.sectionflags	@""
	.align	4


	//----- nvinfo : EIATTR_CUDA_API_VERSION
	.align		4
        /*0000*/ 	.byte	0x04, 0x37
        /*0002*/ 	.short	(.L_1530 - .L_1529)
.L_1529:
        /*0004*/ 	.word	0x00000082


	//----- nvinfo : EIATTR_SW2861232_WAR
	.align		4
.L_1530:
        /*0008*/ 	.byte	0x01, 0x35
	.zero		2


	//----- nvinfo : EIATTR_PARAM_CBANK
	.align		4
        /*000c*/ 	.byte	0x04, 0x0a
        /*000e*/ 	.short	(.L_1532 - .L_1531)
	.align		4
.L_1531:
        /*0010*/ 	.word	index@(.nv.constant0._ZN10layer_norm31ln_parallel_residual_fwd_kernelINS_13Kernel_traitsI6__halfS2_fS2_fjLj7168ELj1ELj1ELj4ELj16ENS_18Kernel_traits_baseILj7168ES2_S2_fS2_fjLj128EEEEELb1ELb0ELb0EEEvNS_9FwdParamsE)
        /*0014*/ 	.short	0x0160
        /*0016*/ 	.short	0x00e8


	//----- nvinfo : EIATTR_CBANK_PARAM_SIZE
	.align		4
.L_1532:
        /*0018*/ 	.byte	0x03, 0x19
        /*001a*/ 	.short	0x00e8


	//----- nvinfo : EIATTR_KPARAM_INFO
	.align		4
        /*001c*/ 	.byte	0x04, 0x17
        /*001e*/ 	.short	(.L_1534 - .L_1533)
.L_1533:
        /*0020*/ 	.word	0x00000000
        /*0024*/ 	.short	0x0000
        /*0026*/ 	.short	0x0000
        /*0028*/ 	.byte	0x00, 0xf0, 0xa1, 0x03


	//----- nvinfo : EIATTR_MAXREG_COUNT
	.align		4
.L_1534:
        /*002c*/ 	.byte	0x03, 0x1b
        /*002e*/ 	.short	0x00ff


	//----- nvinfo : EIATTR_NUM_BARRIERS
	.align		4
        /*0030*/ 	.byte	0x02, 0x4c
        /*0032*/ 	.byte	0x01
	.zero		1


	//----- nvinfo : EIATTR_ANNOTATIONS
	.align		4
        /*0034*/ 	.byte	0x04, 0x55
        /*0036*/ 	.short	(.L_1536 - .L_1535)


	//   ....[0]....
.L_1535:
        /* <DEDUP_REMOVED lines=97> */


	//----- nvinfo : EIATTR_MERCURY_ISA_VERSION
	.align		4
.L_1536:
        /*0638*/ 	.byte	0x03, 0x5f
        /*063a*/ 	.short	0x0000


	//----- nvinfo : EIATTR_COOP_GROUP_MASK_REGIDS
	.align		4
        /*063c*/ 	.byte	0x04, 0x29
        /*063e*/ 	.short	(.L_1538 - .L_1537)


	//   ....[0]....
.L_1537:
        /*0640*/ 	.word	0xffffffff


	//   ....[1]....
        /*0644*/ 	.word	0xffffffff


	//   ....[2]....
        /*0648*/ 	.word	0xffffffff


	//   ....[3]....
        /*064c*/ 	.word	0xffffffff


	//   ....[4]....
        /*0650*/ 	.word	0xffffffff


	//   ....[5]....
        /*0654*/ 	.word	0xffffffff


	//   ....[6]....
        /*0658*/ 	.word	0xffffffff


	//   ....[7]....
        /*065c*/ 	.word	0xffffffff


	//   ....[8]....
        /*0660*/ 	.word	0xffffffff


	//   ....[9]....
        /*0664*/ 	.word	0xffffffff


	//   ....[10]....
        /*0668*/ 	.word	0xffffffff


	//   ....[11]....
        /*066c*/ 	.word	0xffffffff


	//   ....[12]....
        /*0670*/ 	.word	0xffffffff


	//   ....[13]....
        /*0674*/ 	.word	0xffffffff


	//   ....[14]....
        /*0678*/ 	.word	0xffffffff


	//   ....[15]....
        /*067c*/ 	.word	0xffffffff


	//   ....[16]....
        /*0680*/ 	.word	0xffffffff


	//   ....[17]....
        /*0684*/ 	.word	0xffffffff


	//   ....[18]....
        /*0688*/ 	.word	0xffffffff


	//   ....[19]....
        /*068c*/ 	.word	0xffffffff


	//   ....[20]....
        /*0690*/ 	.word	0xffffffff


	//   ....[21]....
        /*0694*/ 	.word	0xffffffff


	//   ....[22]....
        /*0698*/ 	.word	0xffffffff


	//   ....[23]....
        /*069c*/ 	.word	0xffffffff


	//   ....[24]....
        /*06a0*/ 	.word	0xffffffff


	//   ....[25]....
        /*06a4*/ 	.word	0xffffffff


	//   ....[26]....
        /*06a8*/ 	.word	0xffffffff


	//   ....[27]....
        /*06ac*/ 	.word	0xffffffff


	//----- nvinfo : EIATTR_COOP_GROUP_INSTR_OFFSETS
	.align		4
.L_1538:
        /*06b0*/ 	.byte	0x04, 0x28
        /*06b2*/ 	.short	(.L_1540 - .L_1539)


	//   ....[0]....
.L_1539:
        /*06b4*/ 	.word	0x0002ad40


	//   ....[1]....
        /*06b8*/ 	.word	0x0002ad70


	//   ....[2]....
        /*06bc*/ 	.word	0x0002ada0


	//   ....[3]....
        /*06c0*/ 	.word	0x0002adc0


	//   ....[4]....
        /*06c4*/ 	.word	0x0002ade0


	//   ....[5]....
        /*06c8*/ 	.word	0x0002b520


	//   ....[6]....
        /*06cc*/ 	.word	0x0002b540


	//   ....[7]....
        /*06d0*/ 	.word	0x0002b560


	//   ....[8]....
        /*06d4*/ 	.word	0x0002b580


	//   ....[9]....
        /*06d8*/ 	.word	0x0002b5a0


	//   ....[10]....
        /*06dc*/ 	.word	0x0002b6f0


	//   ....[11]....
        /*06e0*/ 	.word	0x0002b710


	//   ....[12]....
        /*06e4*/ 	.word	0x0002b790


	//   ....[13]....
        /*06e8*/ 	.word	0x0002b7f0


	//   ....[14]....
        /*06ec*/ 	.word	0x0002b800


	//   ....[15]....
        /*06f0*/ 	.word	0x0002b8b0


	//   ....[16]....
        /*06f4*/ 	.word	0x0002b8e0


	//   ....[17]....
        /*06f8*/ 	.word	0x0002b910


	//   ....[18]....
        /*06fc*/ 	.word	0x0002d820


	//   ....[19]....
        /*0700*/ 	.word	0x0002d890


	//   ....[20]....
        /*0704*/ 	.word	0x0002d900


	//   ....[21]....
        /*0708*/ 	.word	0x0002d970


	//   ....[22]....
        /*070c*/ 	.word	0x0002d9e0


	//   ....[23]....
        /*0710*/ 	.word	0x0002e170


	//   ....[24]....
        /*0714*/ 	.word	0x0002e1d0


	//   ....[25]....
        /*0718*/ 	.word	0x0002e230


	//   ....[26]....
        /*071c*/ 	.word	0x0002e290


	//   ....[27]....
        /*0720*/ 	.word	0x0002e2f0


	//----- nvinfo : EIATTR_EXIT_INSTR_OFFSETS
	.align		4
.L_1540:
        /*0724*/ 	.byte	0x04, 0x1c
        /*0726*/ 	.short	(.L_1542 - .L_1541)


	//   ....[0]....
.L_1541:
        /*0728*/ 	.word	0x000011f0


	//   ....[1]....
        /*072c*/ 	.word	0x0002d7c0


	//----- nvinfo : EIATTR_MAX_THREADS
	.align		4
.L_1542:
        /*0730*/ 	.byte	0x04, 0x05
        /*0732*/ 	.short	(.L_1544 - .L_1543)
.L_1543:
        /*0734*/ 	.word	0x00000080
        /*0738*/ 	.word	0x00000001
        /*073c*/ 	.word	0x00000001


	//----- nvinfo : EIATTR_CRS_STACK_SIZE
	.align		4
.L_1544:
        /*0740*/ 	.byte	0x04, 0x1e
        /*0742*/ 	.short	(.L_1546 - .L_1545)
.L_1545:
        /*0744*/ 	.word	0x00000000
.L_1546:


//--------------------- .nv.info._ZN10layer_norm31ln_parallel_residual_fwd_kernelINS_13Kernel_traitsI6__halfS2_fS2_fjLj7168ELj1ELj1ELj4ELj16ENS_18Kernel_traits_baseILj7168ES2_S2_fS2_fjLj128EEEEELb1ELb0ELb1EEEvNS_9FwdParamsE --------------------------
	.section	.nv.info._ZN10layer_norm31ln_parallel_residual_fwd_kernelINS_13Kernel_traitsI6__halfS2_fS2_fjLj7168ELj1ELj1ELj4ELj16ENS_18Kernel_traits_baseILj7168ES2_S2_fS2_fjLj128EEEEELb1ELb0ELb1EEEvNS_9FwdParamsE,"",@"SHT_CUDA_INFO"
	.sectionflags	@""
	.align	4


	//----- nvinfo : EIATTR_CUDA_API_VERSION
	.align		4
        /*0000*/ 	.byte	0x04, 0x37
        /*0002*/ 	.short	(.L_1548 - .L_1547)
.L_1547:
        /*0004*/ 	.word	0x00000082


	//----- nvinfo : EIATTR_SW2861232_WAR
	.align		4
.L_1548:
        /*0008*/ 	.byte	0x01, 0x35
	.zero		2


	//----- nvinfo : EIATTR_PARAM_CBANK
	.align		4
        /*000c*/ 	.byte	0x04, 0x0a
        /*000e*/ 	.short	(.L_1550 - .L_1549)
	.align		4
.L_1549:
        /*0010*/ 	.word	index@(.nv.constant0._ZN10layer_norm31ln_parallel_residual_fwd_kernelINS_13Kernel_traitsI6__halfS2_fS2_fjLj7168ELj1ELj1ELj4ELj16ENS_18Kernel_traits_baseILj7168ES2_S2_fS2_fjLj128EEEEELb1ELb0ELb1EEEvNS_9FwdParamsE)
        /*0014*/ 	.short	0x0160
        /*0016*/ 	.short	0x00e8


	//----- nvinfo : EIATTR_CBANK_PARAM_SIZE
	.align		4
.L_1550:
        /*0018*/ 	.byte	0x03, 0x19
        /*001a*/ 	.short	0x00e8


	//----- nvinfo : EIATTR_KPARAM_INFO
	.align		4
        /*001c*/ 	.byte	0x04, 0x17
        /*001e*/ 	.short	(.L_1552 - .L_1551)
.L_1551:
        /*0020*/ 	.word	0x00000000
        /*0024*/ 	.short	0x0000
        /*0026*/ 	.short	0x0000
        /*0028*/ 	.byte	0x00, 0xf0, 0xa1, 0x03


	//----- nvinfo : EIATTR_MAXREG_COUNT
	.align		4
.L_1552:
        /*002c*/ 	.byte	0x03, 0x1b
        /*002e*/ 	.short	0x00ff


	//----- nvinfo : EIATTR_NUM_BARRIERS
	.align		4
        /*0030*/ 	.byte	0x02, 0x4c
        /*0032*/ 	.byte	0x01
	.zero		1


	//----- nvinfo : EIATTR_ANNOTATIONS
	.align		4
        /*0034*/ 	.byte	0x04, 0x55
        /*0036*/ 	.short	(.L_1554 - .L_1553)


	//   ....[0]....
.L_1553:
        /* <DEDUP_REMOVED lines=23> */


	//----- nvinfo : EIATTR_MERCURY_ISA_VERSION
	.align		4
.L_1554:
        /*0198*/ 	.byte	0x03, 0x5f
        /*019a*/ 	.short	0x0000


	//----- nvinfo : EIATTR_COOP_GROUP_MASK_REGIDS
	.align		4
        /*019c*/ 	.byte	0x04, 0x29
        /*019e*/ 	.short	(.L_1556 - .L_1555)


	//   ....[0]....
.L_1555:
        /*01a0*/ 	.word	0xffffffff


	//   ....[1]....
        /*01a4*/ 	.word	0xffffffff


	//   ....[2]....
        /*01a8*/ 	.word	0xffffffff


	//   ....[3]....
        /*01ac*/ 	.word	0xffffffff


	//   ....[4]....
        /*01b0*/ 	.word	0xffffffff


	//   ....[5]....
        /*01b4*/ 	.word	0xffffffff


	//   ....[6]....
        /*01b8*/ 	.word	0xffffffff


	//   ....[7]....
        /*01bc*/ 	.word	0xffffffff


	//   ....[8]....
        /*01c0*/ 	.word	0xffffffff


	//   ....[9]....
        /*01c4*/ 	.word	0xffffffff


	//   ....[10]....
        /*01c8*/ 	.word	0xffffffff


	//   ....[11]....
        /*01cc*/ 	.word	0xffffffff


	//   ....[12]....
        /*01d0*/ 	.word	0xffffffff


	//   ....[13]....
        /*01d4*/ 	.word	0xffffffff


	//   ....[14]....
        /*01d8*/ 	.word	0xffffffff


	//   ....[15]....
        /*01dc*/ 	.word	0xffffffff


	//   ....[16]....
        /*01e0*/ 	.word	0xffffffff


	//   ....[17]....
        /*01e4*/ 	.word	0xffffffff


	//   ....[18]....
        /*01e8*/ 	.word	0xffffffff


	//   ....[19]....
        /*01ec*/ 	.word	0xffffffff


	//   ....[20]....
        /*01f0*/ 	.word	0xffffffff


	//   ....[21]....
        /*01f4*/ 	.word	0xffffffff


	//   ....[22]....
        /*01f8*/ 	.word	0xffffffff


	//   ....[23]....
        /*01fc*/ 	.word	0xffffffff


	//   ....[24]....
        /*0200*/ 	.word	0xffffffff


	//   ....[25]....
        /*0204*/ 	.word	0xffffffff


	//   ....[26]....
        /*0208*/ 	.word	0xffffffff


	//   ....[27]....
        /*020c*/ 	.word	0xffffffff


	//----- nvinfo : EIATTR_COOP_GROUP_INSTR_OFFSETS
	.align		4
.L_1556:
        /*0210*/ 	.byte	0x04, 0x28
        /*0212*/ 	.short	(.L_1558 - .L_1557)


	//   ....[0]....
.L_1557:
        /*0214*/ 	.word	0x00029380


	//   ....[1]....
        /*0218*/ 	.word	0x000293b0


	//   ....[2]....
        /*021c*/ 	.word	0x000293d0


	//   ....[3]....
        /*0220*/ 	.word	0x000293f0


	//   ....[4]....
        /*0224*/ 	.word	0x00029410


	//   ....[5]....
        /*0228*/ 	.word	0x00029b40


	//   ....[6]....
        /*022c*/ 	.word	0x00029b60


	//   ....[7]....
        /*0230*/ 	.word	0x00029b80


	//   ....[8]....
        /*0234*/ 	.word	0x00029ba0


	//   ....[9]....
        /*0238*/ 	.word	0x00029bc0


	//   ....[10]....
        /*023c*/ 	.word	0x00029d60


	//   ....[11]....
        /*0240*/ 	.word	0x00029d90


	//   ....[12]....
        /*0244*/ 	.word	0x00029e00


	//   ....[13]....
        /*0248*/ 	.word	0x00029e60


	//   ....[14]....
        /*024c*/ 	.word	0x00029e70


	//   ....[15]....
        /*0250*/ 	.word	0x00029f20


	//   ....[16]....
        /*0254*/ 	.word	0x00029f90


	//   ....[17]....
        /*0258*/ 	.word	0x00029fc0


	//   ....[18]....
        /*025c*/ 	.word	0x0002bd40


	//   ....[19]....
        /*0260*/ 	.word	0x0002bdb0


	//   ....[20]....
        /*0264*/ 	.word	0x0002be20


	//   ....[21]....
        /*0268*/ 	.word	0x0002be90


	//   ....[22]....
        /*026c*/ 	.word	0x0002bf00


	//   ....[23]....
        /*0270*/ 	.word	0x0002c670


	//   ....[24]....
        /*0274*/ 	.word	0x0002c6d0


	//   ....[25]....
        /*0278*/ 	.word	0x0002c730


	//   ....[26]....
        /*027c*/ 	.word	0x0002c790


	//   ....[27]....
        /*0280*/ 	.word	0x0002c7f0


	//----- nvinfo : EIATTR_EXIT_INSTR_OFFSETS
	.align		4
.L_1558:
        /*0284*/ 	.byte	0x04, 0x1c
        /*0286*/ 	.short	(.L_1560 - .L_1559)


	//   ....[0]....
.L_1559:
        /*0288*/ 	.word	0x000009b0


	//   ....[1]....
        /*028c*/ 	.word	0x0002bce0


	//----- nvinfo : EIATTR_MAX_THREADS
	.align		4
.L_1560:
        /*0290*/ 	.byte	0x04, 0x05
        /*0292*/ 	.short	(.L_1562 - .L_1561)
.L_1561:
        /*0294*/ 	.word	0x00000080
        /*0298*/ 	.word	0x00000001
        /*029c*/ 	.word	0x00000001


	//----- nvinfo : EIATTR_CRS_STACK_SIZE
	.align		4
.L_1562:
        /*02a0*/ 	.byte	0x04, 0x1e
        /*02a2*/ 	.short	(.L_1564 - .L_1563)
.L_1563:
        /*02a4*/ 	.word	0x00000000
.L_1564:


//--------------------- .nv.info._ZN10layer_norm31ln_parallel_residual_fwd_kernelINS_13Kernel_traitsI6__halfS2_fS2_fjLj7168ELj1ELj1ELj4ELj16ENS_18Kernel_traits_baseILj7168ES2_S2_fS2_fjLj128EEEEELb1ELb1ELb0EEEvNS_9FwdParamsE --------------------------
	.section	.nv.info._ZN10layer_norm31ln_parallel_residual_fwd_kernelINS_13Kernel_traitsI6__halfS2_fS2_fjLj7168ELj1ELj1ELj4ELj16ENS_18Kernel_traits_baseILj7168ES2_S2_fS2_fjLj128EEEEELb1ELb1ELb0EEEvNS_9FwdParamsE,"",@"SHT_CUDA_INFO"
	.sectionflags	@""
	.align	4


	//----- nvinfo : EIATTR_CUDA_API_VERSION
	.align		4
        /*0000*/ 	.byte	0x04, 0x37
        /*0002*/ 	.short	(.L_1566 - .L_1565)
.L_1565:
        /*0004*/ 	.word	0x00000082


	//----- nvinfo : EIATTR_SW2861232_WAR
	.align		4
.L_1566:
        /*0008*/ 	.byte	0x01, 0x35
	.zero		2


	//----- nvinfo : EIATTR_PARAM_CBANK
	.align		4
        /*000c*/ 	.byte	0x04, 0x0a
        /*000e*/ 	.short	(.L_1568 - .L_1567)
	.align		4
.L_1567:
        /*0010*/ 	.word	index@(.nv.constant0._ZN10layer_norm31ln_parallel_residual_fwd_kernelINS_13Kernel_traitsI6__halfS2_fS2_fjLj7168ELj1ELj1ELj4ELj16ENS_18Kernel_traits_baseILj7168ES2_S2_fS2_fjLj128EEEEELb1ELb1ELb0EEEvNS_9FwdParamsE)
        /*0014*/ 	.short	0x0160
        /*0016*/ 	.short	0x00e8


	//----- nvinfo : EIATTR_CBANK_PARAM_SIZE
	.align		4
.L_1568:
        /*0018*/ 	.byte	0x03, 0x19
        /*001a*/ 	.short	0x00e8


	//----- nvinfo : EIATTR_KPARAM_INFO
	.align		4
        /*001c*/ 	.byte	0x04, 0x17
        /*001e*/ 	.short	(.L_1570 - .L_1569)
.L_1569:
        /*0020*/ 	.word	0x00000000
        /*0024*/ 	.short	0x0000
        /*0026*/ 	.short	0x0000
        /*0028*/ 	.byte	0x00, 0xf0, 0xa1, 0x03


	//----- nvinfo : EIATTR_MAXREG_COUNT
	.align		4
.L_1570:
        /*002c*/ 	.byte	0x03, 0x1b
        /*002e*/ 	.short	0x00ff


	//----- nvinfo : EIATTR_NUM_BARRIERS
	.align		4
        /*0030*/ 	.byte	0x02, 0x4c
        /*0032*/ 	.byte	0x01
	.zero		1


	//----- nvinfo : EIATTR_MERCURY_ISA_VERSION
	.align		4
        /*0034*/ 	.byte	0x03, 0x5f
        /*0036*/ 	.short	0x0000


	//----- nvinfo : EIATTR_COOP_GROUP_MASK_REGIDS
	.align		4
        /*0038*/ 	.byte	0x04, 0x29
        /*003a*/ 	.short	(.L_1572 - .L_1571)


	//   ....[0]....
.L_1571:
        /*003c*/ 	.word	0xffffffff


	//   ....[1]....
        /*0040*/ 	.word	0xffffffff


	//   ....[2]....
        /*0044*/ 	.word	0xffffffff


	//   ....[3]....
        /*0048*/ 	.word	0xffffffff


	//   ....[4]....
        /*004c*/ 	.word	0xffffffff


	//   ....[5]....
        /*0050*/ 	.word	0xffffffff


	//   ....[6]....
        /*0054*/ 	.word	0xffffffff


	//   ....[7]....
        /*0058*/ 	.word	0xffffffff


	//   ....[8]....
        /*005c*/ 	.word	0xffffffff


	//   ....[9]....
        /*0060*/ 	.word	0xffffffff


	//   ....[10]....
        /*0064*/ 	.word	0xffffffff


	//   ....[11]....
        /*0068*/ 	.word	0xffffffff


	//   ....[12]....
        /*006c*/ 	.word	0xffffffff


	//   ....[13]....
        /*0070*/ 	.word	0xffffffff


	//   ....[14]....
        /*0074*/ 	.word	0xffffffff


	//   ....[15]....
        /*0078*/ 	.word	0xffffffff


	//   ....[16]....
        /*007c*/ 	.word	0xffffffff


	//   ....[17]....
        /*0080*/ 	.word	0xffffffff


	//   ....[18]....
        /*0084*/ 	.word	0xffffffff


	//   ....[19]....
        /*0088*/ 	.word	0xffffffff


	//   ....[20]....
        /*008c*/ 	.word	0xffffffff


	//   ....[21]....
        /*0090*/ 	.word	0xffffffff


	//   ....[22]....
        /*0094*/ 	.word	0xffffffff


	//   ....[23]....
        /*0098*/ 	.word	0xffffffff


	//   ....[24]....
        /*009c*/ 	.word	0xffffffff


	//   ....[25]....
        /*00a0*/ 	.word	0xffffffff


	//   ....[26]....
        /*00a4*/ 	.word	0xffffffff


	//   ....[27]....
        /*00a8*/ 	.word	0xffffffff


	//----- nvinfo : EIATTR_COOP_GROUP_INSTR_OFFSETS
	.align		4
.L_1572:
        /*00ac*/ 	.byte	0x04, 0x28
        /*00ae*/ 	.short	(.L_1574 - .L_1573)


	//   ....[0]....
.L_1573:
        /*00b0*/ 	.word	0x00029c10


	//   ....[1]....
        /*00b4*/ 	.word	0x00029c40


	//   ....[2]....
        /*00b8*/ 	.word	0x00029c70


	//   ....[3]....
        /*00bc*/ 	.word	0x00029c90


	//   ....[4]....
        /*00c0*/ 	.word	0x00029cb0


	//   ....[5]....
        /*00c4*/ 	.word	0x0002a3f0


	//   ....[6]....
        /*00c8*/ 	.word	0x0002a410


	//   ....[7]....
        /*00cc*/ 	.word	0x0002a430


	//   ....[8]....
        /*00d0*/ 	.word	0x0002a450


	//   ....[9]....
        /*00d4*/ 	.word	0x0002a470


	//   ....[10]....
        /*00d8*/ 	.word	0x0002a590


	//   ....[11]....
        /*00dc*/ 	.word	0x0002a5e0


	//   ....[12]....
        /*00e0*/ 	.word	0x0002a600


	//   ....[13]....
        /*00e4*/ 	.word	0x0002a6b0


	//   ....[14]....
        /*00e8*/ 	.word	0x0002a740


	//   ....[15]....
        /*00ec*/ 	.word	0x0002a790


	//   ....[16]....
        /*00f0*/ 	.word	0x0002a7e0


	//   ....[17]....
        /*00f4*/ 	.word	0x0002a820


	//   ....[18]....
        /*00f8*/ 	.word	0x0002b8f0


	//   ....[19]....
        /*00fc*/ 	.word	0x0002b960


	//   ....[20]....
        /*0100*/ 	.word	0x0002b9c0


	//   ....[21]....
        /*0104*/ 	.word	0x0002ba20


	//   ....[22]....
        /*0108*/ 	.word	0x0002ba80


	//   ....[23]....
        /*010c*/ 	.word	0x0002c210


	//   ....[24]....
        /*0110*/ 	.word	0x0002c270


	//   ....[25]....
        /*0114*/ 	.word	0x0002c2d0


	//   ....[26]....
        /*0118*/ 	.word	0x0002c330


	//   ....[27]....
        /*011c*/ 	.word	0x0002c3a0


	//----- nvinfo : EIATTR_EXIT_INSTR_OFFSETS
	.align		4
.L_1574:
        /*0120*/ 	.byte	0x04, 0x1c
        /*0122*/ 	.short	(.L_1576 - .L_1575)


	//   ....[0]....
.L_1575:
        /*0124*/ 	.word	0x00000ca0


	//   ....[1]....
        /*0128*/ 	.word	0x0002b8a0


	//----- nvinfo : EIATTR_MAX_THREADS
	.align		4
.L_1576:
        /*012c*/ 	.byte	0x04, 0x05
        /*012e*/ 	.short	(.L_1578 - .L_1577)
.L_1577:
        /*0130*/ 	.word	0x00000080
        /*0134*/ 	.word	0x00000001
        /*0138*/ 	.word	0x00000001


	//----- nvinfo : EIATTR_CRS_STACK_SIZE
	.align		4
.L_1578:
        /*013c*/ 	.byte	0x04, 0x1e
        /*013e*/ 	.short	(.L_1580 - .L_1579)
.L_1579:
        /*0140*/ 	.word	0x00000000
.L_1580:


//--------------------- .nv.info._ZN10layer_norm31ln_parallel_residual_fwd_kernelINS_13Kernel_traitsI6__halfS2_fS2_fjLj7168ELj1ELj1ELj4ELj16ENS_18Kernel_traits_baseILj7168ES2_S2_fS2_fjLj128EEEEELb1ELb1ELb1EEEvNS_9FwdParamsE --------------------------
	.section	.nv.info._ZN10layer_norm31ln_parallel_residual_fwd_kernelINS_13Kernel_traitsI6__halfS2_fS2_fjLj7168ELj1ELj1ELj4ELj16ENS_18Kernel_traits_baseILj7168ES2_S2_fS2_fjLj128EEEEELb1ELb1ELb1EEEvNS_9FwdParamsE,"",@"SHT_CUDA_INFO"
	.sectionflags	@""
	.align	4


	//----- nvinfo : EIATTR_CUDA_API_VERSION
	.align		4
        /*0000*/ 	.byte	0x04, 0x37
        /*0002*/ 	.short	(.L_1582 - .L_1581)
.L_1581:
        /*0004*/ 	.word	0x00000082


	//----- nvinfo : EIATTR_SW2861232_WAR
	.align		4
.L_1582:
        /*0008*/ 	.byte	0x01, 0x35
	.zero		2


	//----- nvinfo : EIATTR_PARAM_CBANK
	.align		4
        /*000c*/ 	.byte	0x04, 0x0a
        /*000e*/ 	.short	(.L_1584 - .L_1583)
	.align		4
.L_1583:
        /*0010*/ 	.word	index@(.nv.constant0._ZN10layer_norm31ln_parallel_residual_fwd_kernelINS_13Kernel_traitsI6__halfS2_fS2_fjLj7168ELj1ELj1ELj4ELj16ENS_18Kernel_traits_baseILj7168ES2_S2_fS2_fjLj128EEEEELb1ELb1ELb1EEEvNS_9FwdParamsE)
        /*0014*/ 	.short	0x0160
        /*0016*/ 	.short	0x00e8


	//----- nvinfo : EIATTR_CBANK_PARAM_SIZE
	.align		4
.L_1584:
        /*0018*/ 	.byte	0x03, 0x19
        /*001a*/ 	.short	0x00e8


	//----- nvinfo : EIATTR_KPARAM_INFO
	.align		4
        /*001c*/ 	.byte	0x04, 0x17
        /*001e*/ 	.short	(.L_1586 - .L_1585)
.L_1585:
        /*0020*/ 	.word	0x00000000
        /*0024*/ 	.short	0x0000
        /*0026*/ 	.short	0x0000
        /*0028*/ 	.byte	0x00, 0xf0, 0xa1, 0x03


	//----- nvinfo : EIATTR_MAXREG_COUNT
	.align		4
.L_1586:
        /*002c*/ 	.byte	0x03, 0x1b
        /*002e*/ 	.short	0x00ff


	//----- nvinfo : EIATTR_NUM_BARRIERS
	.align		4
        /*0030*/ 	.byte	0x02, 0x4c
        /*0032*/ 	.byte	0x01
	.zero		1


	//----- nvinfo : EIATTR_MERCURY_ISA_VERSION
	.align		4
        /*0034*/ 	.byte	0x03, 0x5f
        /*0036*/ 	.short	0x0000


	//----- nvinfo : EIATTR_COOP_GROUP_MASK_REGIDS
	.align		4
        /*0038*/ 	.byte	0x04, 0x29
        /*003a*/ 	.short	(.L_1588 - .L_1587)


	//   ....[0]....
.L_1587:
        /*003c*/ 	.word	0xffffffff


	//   ....[1]....
        /*0040*/ 	.word	0xffffffff


	//   ....[2]....
        /*0044*/ 	.word	0xffffffff


	//   ....[3]....
        /*0048*/ 	.word	0xffffffff


	//   ....[4]....
        /*004c*/ 	.word	0xffffffff


	//   ....[5]....
        /*0050*/ 	.word	0xffffffff


	//   ....[6]....
        /*0054*/ 	.word	0xffffffff


	//   ....[7]....
        /*0058*/ 	.word	0xffffffff


	//   ....[8]....
        /*005c*/ 	.word	0xffffffff


	//   ....[9]....
        /*0060*/ 	.word	0xffffffff


	//   ....[10]....
        /*0064*/ 	.word	0xffffffff


	//   ....[11]....
        /*0068*/ 	.word	0xffffffff


	//   ....[12]....
        /*006c*/ 	.word	0xffffffff


	//   ....[13]....
        /*0070*/ 	.word	0xffffffff


	//   ....[14]....
        /*0074*/ 	.word	0xffffffff


	//   ....[15]....
        /*0078*/ 	.word	0xffffffff


	//   ....[16]....
        /*007c*/ 	.word	0xffffffff


	//   ....[17]....
        /*0080*/ 	.word	0xffffffff


	//   ....[18]....
        /*0084*/ 	.word	0xffffffff


	//   ....[19]....
        /*0088*/ 	.word	0xffffffff


	//   ....[20]....
        /*008c*/ 	.word	0xffffffff


	//   ....[21]....
        /*0090*/ 	.word	0xffffffff


	//   ....[22]....
        /*0094*/ 	.word	0xffffffff


	//   ....[23]....
        /*0098*/ 	.word	0xffffffff


	//   ....[24]....
        /*009c*/ 	.word	0xffffffff


	//   ....[25]....
        /*00a0*/ 	.word	0xffffffff


	//   ....[26]....
        /*00a4*/ 	.word	0xffffffff


	//   ....[27]....
        /*00a8*/ 	.word	0xffffffff


	//----- nvinfo : EIATTR_COOP_GROUP_INSTR_OFFSETS
	.align		4
.L_1588:
        /*00ac*/ 	.byte	0x04, 0x28
        /*00ae*/ 	.short	(.L_1590 - .L_1589)


	//   ....[0]....
.L_1589:
        /*00b0*/ 	.word	0x000289a0


	//   ....[1]....
        /*00b4*/ 	.word	0x000289d0


	//   ....[2]....
        /*00b8*/ 	.word	0x000289f0


	//   ....[3]....
        /*00bc*/ 	.word	0x00028a10


	//   ....[4]....
        /*00c0*/ 	.word	0x00028a30


	//   ....[5]....
        /*00c4*/ 	.word	0x00029160


	//   ....[6]....
        /*00c8*/ 	.word	0x00029180


	//   ....[7]....
        /*00cc*/ 	.word	0x000291a0


	//   ....[8]....
        /*00d0*/ 	.word	0x000291c0


	//   ....[9]....
        /*00d4*/ 	.word	0x000291e0


	//   ....[10]....
        /*00d8*/ 	.word	0x000292e0


	//   ....[11]....
        /*00dc*/ 	.word	0x00029330


	//   ....[12]....
        /*00e0*/ 	.word	0x00029370


	//   ....[13]....
        /*00e4*/ 	.word	0x000293f0


	//   ....[14]....
        /*00e8*/ 	.word	0x00029410


	//   ....[15]....
        /*00ec*/ 	.word	0x000294b0


	//   ....[16]....
        /*00f0*/ 	.word	0x000294e0


	//   ....[17]....
        /*00f4*/ 	.word	0x00029590


	//   ....[18]....
        /*00f8*/ 	.word	0x0002a780


	//   ....[19]....
        /*00fc*/ 	.word	0x0002a7f0


	//   ....[20]....
        /*0100*/ 	.word	0x0002a850


	//   ....[21]....
        /*0104*/ 	.word	0x0002a8b0


	//   ....[22]....
        /*0108*/ 	.word	0x0002a910


	//   ....[23]....
        /*010c*/ 	.word	0x0002b080


	//   ....[24]....
        /*0110*/ 	.word	0x0002b0e0


	//   ....[25]....
        /*0114*/ 	.word	0x0002b140


	//   ....[26]....
        /*0118*/ 	.word	0x0002b1a0


	//   ....[27]....
        /*011c*/ 	.word	0x0002b200


	//----- nvinfo : EIATTR_EXIT_INSTR_OFFSETS
	.align		4
.L_1590:
        /*0120*/ 	.byte	0x04, 0x1c
        /*0122*/ 	.short	(.L_1592 - .L_1591)


	//   ....[0]....
.L_1591:
        /*0124*/ 	.word	0x000001f0


	//   ....[1]....
        /*0128*/ 	.word	0x0002a730


	//----- nvinfo : EIATTR_MAX_THREADS
	.align		4
.L_1592:
        /*012c*/ 	.byte	0x04, 0x05
        /*012e*/ 	.short	(.L_1594 - .L_1593)
.L_1593:
        /*0130*/ 	.word	0x00000080
        /*0134*/ 	.word	0x00000001
        /*0138*/ 	.word	0x00000001


	//----- nvinfo : EIATTR_CRS_STACK_SIZE
	.align		4
.L_1594:
        /*013c*/ 	.byte	0x04, 0x1e
        /*013e*/ 	.short	(.L_1596 - .L_1595)
.L_1595:
        /*0140*/ 	.word	0x00000000
.L_1596:


//--------------------- .nv.info._ZN10layer_norm31ln_parallel_residual_fwd_kernelINS_13Kernel_traitsIf6__halffS2_fjLj7168ELj1ELj1ELj4ELj16ENS_18Kernel_traits_baseILj7168EfS2_fS2_fjLj128EEEEELb0ELb0ELb0EEEvNS_9FwdParamsE --------------------------
	.section	.nv.info._ZN10layer_norm31ln_parallel_residual_fwd_kernelINS_13Kernel_traitsIf6__halffS2_fjLj7168ELj1ELj1ELj4ELj16ENS_18Kernel_traits_baseILj7168EfS2_fS2_fjLj128EEEEELb0ELb0ELb0EEEvNS_9FwdParamsE,"",@"SHT_CUDA_INFO"
	.sectionflags	@""
	.align	4


	//----- nvinfo : EIATTR_CUDA_API_VERSION
	.align		4
        /*0000*/ 	.byte	0x04, 0x37
        /*0002*/ 	.short	(.L_1598 - .L_1597)
.L_1597:
        /*0004*/ 	.word	0x00000082


	//----- nvinfo : EIATTR_SW2861232_WAR
	.align		4
.L_1598:
        /*0008*/ 	.byte	0x01, 0x35
	.zero		2


	//----- nvinfo : EIATTR_PARAM_CBANK
	.align		4
        /*000c*/ 	.byte	0x04, 0x0a
        /*000e*/ 	.short	(.L_1600 - .L_1599)
	.align		4
.L_1599:
        /*0010*/ 	.word	index@(.nv.constant0._ZN10layer_norm31ln_parallel_residual_fwd_kernelINS_13Kernel_traitsIf6__halffS2_fjLj7168ELj1ELj1ELj4ELj16ENS_18Kernel_traits_baseILj7168EfS2_fS2_fjLj128EEEEELb0ELb0ELb0EEEvNS_9FwdParamsE)
        /*0014*/ 	.short	0x0160
        /*0016*/ 	.short	0x00e8


	//----- nvinfo : EIATTR_CBANK_PARAM_SIZE
	.align		4
.L_1600:
        /*0018*/ 	.byte	0x03, 0x19
        /*001a*/ 	.short	0x00e8


	//----- nvinfo : EIATTR_KPARAM_INFO
	.align		4
        /*001c*/ 	.byte	0x04, 0x17
        /*001e*/ 	.short	(.L_1602 - .L_1601)
.L_1601:
        /*0020*/ 	.word	0x00000000
        /*0024*/ 	.short	0x0000
        /*0026*/ 	.short	0x0000
        /*0028*/ 	.byte	0x00, 0xf0, 0xa1, 0x03


	//----- nvinfo : EIATTR_MAXREG_COUNT
	.align		4
.L_1602:
        /*002c*/ 	.byte	0x03, 0x1b
        /*002e*/ 	.short	0x00ff


	//----- nvinfo : EIATTR_NUM_BARRIERS
	.align		4
        /*0030*/ 	.byte	0x02, 0x4c
        /*0032*/ 	.byte	0x01
	.zero		1


	//----- nvinfo : EIATTR_ANNOTATIONS
	.align		4
        /*0034*/ 	.byte	0x04, 0x55
        /*0036*/ 	.short	(.L_1604 - .L_1603)


	//   ....[0]....
.L_1603:
        /* <DEDUP_REMOVED lines=56> */


	//----- nvinfo : EIATTR_MERCURY_ISA_VERSION
	.align		4
.L_1604:
        /*03a0*/ 	.byte	0x03, 0x5f
        /*03a2*/ 	.short	0x0000


	//----- nvinfo : EIATTR_COOP_GROUP_MASK_REGIDS
	.align		4
        /*03a4*/ 	.byte	0x04, 0x29
        /*03a6*/ 	.short	(.L_1606 - .L_1605)


	//   ....[0]....
.L_1605:
        /*03a8*/ 	.word	0xffffffff


	//   ....[1]....
        /*03ac*/ 	.word	0xffffffff


	//   ....[2]....
        /*03b0*/ 	.word	0xffffffff


	//   ....[3]....
        /*03b4*/ 	.word	0xffffffff


	//   ....[4]....
        /*03b8*/ 	.word	0xffffffff


	//   ....[5]....
        /*03bc*/ 	.word	0xffffffff


	//   ....[6]....
        /*03c0*/ 	.word	0xffffffff


	//   ....[7]....
        /*03c4*/ 	.word	0xffffffff


	//   ....[8]....
        /*03c8*/ 	.word	0xffffffff


	//   ....[9]....
        /*03cc*/ 	.word	0xffffffff


	//   ....[10]....
        /*03d0*/ 	.word	0xffffffff


	//   ....[11]....
        /*03d4*/ 	.word	0xffffffff


	//   ....[12]....
        /*03d8*/ 	.word	0xffffffff


	//   ....[13]....
        /*03dc*/ 	.word	0xffffffff


	//   ....[14]....
        /*03e0*/ 	.word	0xffffffff


	//   ....[15]....
        /*03e4*/ 	.word	0xffffffff


	//   ....[16]....
        /*03e8*/ 	.word	0xffffffff


	//   ....[17]....
        /*03ec*/ 	.word	0xffffffff


	//   ....[18]....
        /*03f0*/ 	.word	0xffffffff


	//   ....[19]....
        /*03f4*/ 	.word	0xffffffff


	//   ....[20]....
        /*03f8*/ 	.word	0xffffffff


	//   ....[21]....
        /*03fc*/ 	.word	0xffffffff


	//   ....[22]....
        /*0400*/ 	.word	0xffffffff


	//   ....[23]....
        /*0404*/ 	.word	0xffffffff


	//   ....[24]....
        /*0408*/ 	.word	0xffffffff


	//   ....[25]....
        /*040c*/ 	.word	0xffffffff


	//   ....[26]....
        /*0410*/ 	.word	0xffffffff


	//   ....[27]....
        /*0414*/ 	.word	0xffffffff


	//----- nvinfo : EIATTR_COOP_GROUP_INSTR_OFFSETS
	.align		4
.L_1606:
        /*0418*/ 	.byte	0x04, 0x28
        /*041a*/ 	.short	(.L_1608 - .L_1607)


	//   ....[0]....
.L_1607:
        /*041c*/ 	.word	0x00003fe0


	//   ....[1]....
        /*0420*/ 	.word	0x00004020


	//   ....[2]....
        /*0424*/ 	.word	0x00004040


	//   ....[3]....
        /*0428*/ 	.word	0x00004060


	//   ....[4]....
        /*042c*/ 	.word	0x00004080


	//   ....[5]....
        /*0430*/ 	.word	0x000047c0


	//   ....[6]....
        /*0434*/ 	.word	0x000047e0


	//   ....[7]....
        /*0438*/ 	.word	0x00004800


	//   ....[8]....
        /*043c*/ 	.word	0x00004820


	//   ....[9]....
        /*0440*/ 	.word	0x00004840


	//   ....[10]....
        /*0444*/ 	.word	0x00004980


	//   ....[11]....
        /*0448*/ 	.word	0x000049b0


	//   ....[12]....
        /*044c*/ 	.word	0x00004a40


	//   ....[13]....
        /*0450*/ 	.word	0x00004aa0


	//   ....[14]....
        /*0454*/ 	.word	0x00004ab0


	//   ....[15]....
        /*0458*/ 	.word	0x00004b50


	//   ....[16]....
        /*045c*/ 	.word	0x00004ba0


	//   ....[17]....
        /*0460*/ 	.word	0x00004bb0


	//   ....[18]....
        /*0464*/ 	.word	0x00006b00


	//   ....[19]....
        /*0468*/ 	.word	0x00006b60


	//   ....[20]....
        /*046c*/ 	.word	0x00006bc0


	//   ....[21]....
        /*0470*/ 	.word	0x00006c20


	//   ....[22]....
        /*0474*/ 	.word	0x00006c80


	//   ....[23]....
        /*0478*/ 	.word	0x00007410


	//   ....[24]....
        /*047c*/ 	.word	0x00007470


	//   ....[25]....
        /*0480*/ 	.word	0x000074d0


	//   ....[26]....
        /*0484*/ 	.word	0x00007530


	//   ....[27]....
        /*0488*/ 	.word	0x00007590


	//----- nvinfo : EIATTR_EXIT_INSTR_OFFSETS
	.align		4
.L_1608:
        /*048c*/ 	.byte	0x04, 0x1c
        /*048e*/ 	.short	(.L_1610 - .L_1609)


	//   ....[0]....
.L_1609:
        /*0490*/ 	.word	0x00001290


	//   ....[1]....
        /*0494*/ 	.word	0x00006ab0


	//----- nvinfo : EIATTR_MAX_THREADS
	.align		4
.L_1610:
        /*0498*/ 	.byte	0x04, 0x05
        /*049a*/ 	.short	(.L_1612 - .L_1611)
.L_1611:
        /*049c*/ 	.word	0x00000080
        /*04a0*/ 	.word	0x00000001
        /*04a4*/ 	.word	0x00000001


	//----- nvinfo : EIATTR_CRS_STACK_SIZE
	.align		4
.L_1612:
        /*04a8*/ 	.byte	0x04, 0x1e
        /*04aa*/ 	.short	(.L_1614 - .L_1613)
.L_1613:
        /*04ac*/ 	.word	0x00000000
.L_1614:


//--------------------- .nv.info._ZN10layer_norm31ln_parallel_residual_fwd_kernelINS_13Kernel_traitsIf6__halffS2_fjLj7168ELj1ELj1ELj4ELj16ENS_18Kernel_traits_baseILj7168EfS2_fS2_fjLj128EEEEELb0ELb0ELb1EEEvNS_9FwdParamsE --------------------------
	.section	.nv.info._ZN10layer_norm31ln_parallel_residual_fwd_kernelINS_13Kernel_traitsIf6__halffS2_fjLj7168ELj1ELj1ELj4ELj16ENS_18Kernel_traits_baseILj7168EfS2_fS2_fjLj128EEEEELb0ELb0ELb1EEEvNS_9FwdParamsE,"",@"SHT_CUDA_INFO"
	.sectionflags	@""
	.align	4


	//----- nvinfo : EIATTR_CUDA_API_VERSION
	.align		4
        /*0000*/ 	.byte	0x04, 0x37
        /*0002*/ 	.short	(.L_1616 - .L_1615)
.L_1615:
        /*0004*/ 	.word	0x00000082


	//----- nvinfo : EIATTR_SW2861232_WAR
	.align		4
.L_1616:
        /*0008*/ 	.byte	0x01, 0x35
	.zero		2


	//----- nvinfo : EIATTR_PARAM_CBANK
	.align		4
        /*000c*/ 	.byte	0x04, 0x0a
        /*000e*/ 	.short	(.L_1618 - .L_1617)
	.align		4
.L_1617:
        /*0010*/ 	.word	index@(.nv.constant0._ZN10layer_norm31ln_parallel_residual_fwd_kernelINS_13Kernel_traitsIf6__halffS2_fjLj7168ELj1ELj1ELj4ELj16ENS_18Kernel_traits_baseILj7168EfS2_fS2_fjLj128EEEEELb0ELb0ELb1EEEvNS_9FwdParamsE)
        /*0014*/ 	.short	0x0160
        /*0016*/ 	.short	0x00e8


	//----- nvinfo : EIATTR_CBANK_PARAM_SIZE
	.align		4
.L_1618:
        /*0018*/ 	.byte	0x03, 0x19
        /*001a*/ 	.short	0x00e8


	//----- nvinfo : EIATTR_KPARAM_INFO
	.align		4
        /*001c*/ 	.byte	0x04, 0x17
        /*001e*/ 	.short	(.L_1620 - .L_1619)
.L_1619:
        /*0020*/ 	.word	0x00000000
        /*0024*/ 	.short	0x0000
        /*0026*/ 	.short	0x0000
        /*0028*/ 	.byte	0x00, 0xf0, 0xa1, 0x03


	//----- nvinfo : EIATTR_MAXREG_COUNT
	.align		4
.L_1620:
        /*002c*/ 	.byte	0x03, 0x1b
        /*002e*/ 	.short	0x00ff


	//----- nvinfo : EIATTR_NUM_BARRIERS
	.align		4
        /*0030*/ 	.byte	0x02, 0x4c
        /*0032*/ 	.byte	0x01
	.zero		1


	//----- nvinfo : EIATTR_ANNOTATIONS
	.align		4
        /*0034*/ 	.byte	0x04, 0x55
        /*0036*/ 	.short	(.L_1622 - .L_1621)


	//   ....[0]....
.L_1621:
        /* <DEDUP_REMOVED lines=48> */


	//----- nvinfo : EIATTR_MERCURY_ISA_VERSION
	.align		4
.L_1622:
        /*0328*/ 	.byte	0x03, 0x5f
        /*032a*/ 	.short	0x0000


	//----- nvinfo : EIATTR_COOP_GROUP_MASK_REGIDS
	.align		4
        /*032c*/ 	.byte	0x04, 0x29
        /*032e*/ 	.short	(.L_1624 - .L_1623)


	//   ....[0]....
.L_1623:
        /*0330*/ 	.word	0xffffffff


	//   ....[1]....
        /*0334*/ 	.word	0xffffffff


	//   ....[2]....
        /*0338*/ 	.word	0xffffffff


	//   ....[3]....
        /*033c*/ 	.word	0xffffffff


	//   ....[4]....
        /*0340*/ 	.word	0xffffffff


	//   ....[5]....
        /*0344*/ 	.word	0xffffffff


	//   ....[6]....
        /*0348*/ 	.word	0xffffffff


	//   ....[7]....
        /*034c*/ 	.word	0xffffffff


	//   ....[8]....
        /*0350*/ 	.word	0xffffffff


	//   ....[9]....
        /*0354*/ 	.word	0xffffffff


	//   ....[10]....
        /*0358*/ 	.word	0xffffffff


	//   ....[11]....
        /*035c*/ 	.word	0xffffffff


	//   ....[12]....
        /*0360*/ 	.word	0xffffffff


	//   ....[13]....
        /*0364*/ 	.word	0xffffffff


	//   ....[14]....
        /*0368*/ 	.word	0xffffffff


	//   ....[15]....
        /*036c*/ 	.word	0xffffffff


	//   ....[16]....
        /*0370*/ 	.word	0xffffffff


	//   ....[17]....
        /*0374*/ 	.word	0xffffffff


	//   ....[18]....
        /*0378*/ 	.word	0xffffffff


	//   ....[19]....
        /*037c*/ 	.word	0xffffffff


	//   ....[20]....
        /*0380*/ 	.word	0xffffffff


	//   ....[21]....
        /*0384*/ 	.word	0xffffffff


	//   ....[22]....
        /*0388*/ 	.word	0xffffffff


	//   ....[23]....
        /*038c*/ 	.word	0xffffffff


	//   ....[24]....
        /*0390*/ 	.word	0xffffffff


	//   ....[25]....
        /*0394*/ 	.word	0xffffffff


	//   ....[26]....
        /*0398*/ 	.word	0xffffffff


	//   ....[27]....
        /*039c*/ 	.word	0xffffffff


	//----- nvinfo : EIATTR_COOP_GROUP_INSTR_OFFSETS
	.align		4
.L_1624:
        /*03a0*/ 	.byte	0x04, 0x28
        /*03a2*/ 	.short	(.L_1626 - .L_1625)


	//   ....[0]....
.L_1625:
        /*03a4*/ 	.word	0x00003050


	//   ....[1]....
        /*03a8*/ 	.word	0x00003080


	//   ....[2]....
        /*03ac*/ 	.word	0x000030a0


	//   ....[3]....
        /*03b0*/ 	.word	0x000030c0


	//   ....[4]....
        /*03b4*/ 	.word	0x000030e0


	//   ....[5]....
        /*03b8*/ 	.word	0x00003810


	//   ....[6]....
        /*03bc*/ 	.word	0x00003830


	//   ....[7]....
        /*03c0*/ 	.word	0x00003850


	//   ....[8]....
        /*03c4*/ 	.word	0x00003870


	//   ....[9]....
        /*03c8*/ 	.word	0x00003890


	//   ....[10]....
        /*03cc*/ 	.word	0x00003a00


	//   ....[11]....
        /*03d0*/ 	.word	0x00003a20


	//   ....[12]....
        /*03d4*/ 	.word	0x00003a90


	//   ....[13]....
        /*03d8*/ 	.word	0x00003b00


	//   ....[14]....
        /*03dc*/ 	.word	0x00003b10


	//   ....[15]....
        /*03e0*/ 	.word	0x00003ba0


	//   ....[16]....
        /*03e4*/ 	.word	0x00003c00


	//   ....[17]....
        /*03e8*/ 	.word	0x00003c40


	//   ....[18]....
        /*03ec*/ 	.word	0x00005550


	//   ....[19]....
        /*03f0*/ 	.word	0x000055b0


	//   ....[20]....
        /*03f4*/ 	.word	0x00005610


	//   ....[21]....
        /*03f8*/ 	.word	0x00005670


	//   ....[22]....
        /*03fc*/ 	.word	0x000056d0


	//   ....[23]....
        /*0400*/ 	.word	0x00005e30


	//   ....[24]....
        /*0404*/ 	.word	0x00005e80


	//   ....[25]....
        /*0408*/ 	.word	0x00005ed0


	//   ....[26]....
        /*040c*/ 	.word	0x00005f20


	//   ....[27]....
        /*0410*/ 	.word	0x00005f70


	//----- nvinfo : EIATTR_EXIT_INSTR_OFFSETS
	.align		4
.L_1626:
        /*0414*/ 	.byte	0x04, 0x1c
        /*0416*/ 	.short	(.L_1628 - .L_1627)


	//   ....[0]....
.L_1627:
        /*0418*/ 	.word	0x000006b0


	//   ....[1]....
        /*041c*/ 	.word	0x00005500


	//----- nvinfo : EIATTR_MAX_THREADS
	.align		4
.L_1628:
        /*0420*/ 	.byte	0x04, 0x05
        /*0422*/ 	.short	(.L_1630 - .L_1629)
.L_1629:
        /*0424*/ 	.word	0x00000080
        /*0428*/ 	.word	0x00000001
        /*042c*/ 	.word	0x00000001


	//----- nvinfo : EIATTR_CRS_STACK_SIZE
	.align		4
.L_1630:
        /*0430*/ 	.byte	0x04, 0x1e
        /*0432*/ 	.short	(.L_1632 - .L_1631)
.L_1631:
        /*0434*/ 	.word	0x00000000
.L_1632:


//--------------------- .nv.info._ZN10layer_norm31ln_parallel_residual_fwd_kernelINS_13Kernel_traitsIf6__halffS2_fjLj7168ELj1ELj1ELj4ELj16ENS_18Kernel_traits_baseILj7168EfS2_fS2_fjLj128EEEEELb0ELb1ELb0EEEvNS_9FwdParamsE --------------------------
	.section	.nv.info._ZN10layer_norm31ln_parallel_residual_fwd_kernelINS_13Kernel_traitsIf6__halffS2_fjLj7168ELj1ELj1ELj4ELj16ENS_18Kernel_traits_baseILj7168EfS2_fS2_fjLj128EEEEELb0ELb1ELb0EEEvNS_9FwdParamsE,"",@"SHT_CUDA_INFO"
	.sectionflags	@""
	.align	4


	//----- nvinfo : EIATTR_CUDA_API_VERSION
	.align		4
        /*0000*/ 	.byte	0x04, 0x37
        /*0002*/ 	.short	(.L_1634 - .L_1633)
.L_1633:
        /*0004*/ 	.word	0x00000082


	//----- nvinfo : EIATTR_SW2861232_WAR
	.align		4
.L_1634:
        /*0008*/ 	.byte	0x01, 0x35
	.zero		2


	//----- nvinfo : EIATTR_PARAM_CBANK
	.align		4
        /*000c*/ 	.byte	0x04, 0x0a
        /*000e*/ 	.short	(.L_1636 - .L_1635)
	.align		4
.L_1635:
        /*0010*/ 	.word	index@(.nv.constant0._ZN10layer_norm31ln_parallel_residual_fwd_kernelINS_13Kernel_traitsIf6__halffS2_fjLj7168ELj1ELj1ELj4ELj16ENS_18Kernel_traits_baseILj7168EfS2_fS2_fjLj128EEEEELb0ELb1ELb0EEEvNS_9FwdParamsE)
        /*0014*/ 	.short	0x0160
        /*0016*/ 	.short	0x00e8


	//----- nvinfo : EIATTR_CBANK_PARAM_SIZE
	.align		4
.L_1636:
        /*0018*/ 	.byte	0x03, 0x19
        /*001a*/ 	.short	0x00e8


	//----- nvinfo : EIATTR_KPARAM_INFO
	.align		4
        /*001c*/ 	.byte	0x04, 0x17
        /*001e*/ 	.short	(.L_1638 - .L_1637)
.L_1637:
        /*0020*/ 	.word	0x00000000
        /*0024*/ 	.short	0x0000
        /*0026*/ 	.short	0x0000
        /*0028*/ 	.byte	0x00, 0xf0, 0xa1, 0x03


	//----- nvinfo : EIATTR_MAXREG_COUNT
	.align		4
.L_1638:
        /*002c*/ 	.byte	0x03, 0x1b
        /*002e*/ 	.short	0x00ff


	//----- nvinfo : EIATTR_NUM_BARRIERS
	.align		4
        /*0030*/ 	.byte	0x02, 0x4c
        /*0032*/ 	.byte	0x01
	.zero		1


	//----- nvinfo : EIATTR_MERCURY_ISA_VERSION
	.align		4
        /*0034*/ 	.byte	0x03, 0x5f
        /*0036*/ 	.short	0x0000


	//----- nvinfo : EIATTR_COOP_GROUP_MASK_REGIDS
	.align		4
        /*0038*/ 	.byte	0x04, 0x29
        /*003a*/ 	.short	(.L_1640 - .L_1639)


	//   ....[0]....
.L_1639:
        /*003c*/ 	.word	0xffffffff


	//   ....[1]....
        /*0040*/ 	.word	0xffffffff


	//   ....[2]....
        /*0044*/ 	.word	0xffffffff


	//   ....[3]....
        /*0048*/ 	.word	0xffffffff


	//   ....[4]....
        /*004c*/ 	.word	0xffffffff


	//   ....[5]....
        /*0050*/ 	.word	0xffffffff


	//   ....[6]....
        /*0054*/ 	.word	0xffffffff


	//   ....[7]....
        /*0058*/ 	.word	0xffffffff


	//   ....[8]....
        /*005c*/ 	.word	0xffffffff


	//   ....[9]....
        /*0060*/ 	.word	0xffffffff


	//   ....[10]....
        /*0064*/ 	.word	0xffffffff


	//   ....[11]....
        /*0068*/ 	.word	0xffffffff


	//   ....[12]....
        /*006c*/ 	.word	0xffffffff


	//   ....[13]....
        /*0070*/ 	.word	0xffffffff


	//   ....[14]....
        /*0074*/ 	.word	0xffffffff


	//   ....[15]....
        /*0078*/ 	.word	0xffffffff


	//   ....[16]....
        /*007c*/ 	.word	0xffffffff


	//   ....[17]....
        /*0080*/ 	.word	0xffffffff


	//   ....[18]....
        /*0084*/ 	.word	0xffffffff


	//   ....[19]....
        /*0088*/ 	.word	0xffffffff


	//   ....[20]....
        /*008c*/ 	.word	0xffffffff


	//   ....[21]....
        /*0090*/ 	.word	0xffffffff


	//   ....[22]....
        /*0094*/ 	.word	0xffffffff


	//   ....[23]....
        /*0098*/ 	.word	0xffffffff


	//   ....[24]....
        /*009c*/ 	.word	0xffffffff


	//   ....[25]....
        /*00a0*/ 	.word	0xffffffff


	//   ....[26]....
        /*00a4*/ 	.word	0xffffffff


	//   ....[27]....
        /*00a8*/ 	.word	0xffffffff


	//----- nvinfo : EIATTR_COOP_GROUP_INSTR_OFFSETS
	.align		4
.L_1640:
        /*00ac*/ 	.byte	0x04, 0x28
        /*00ae*/ 	.short	(.L_1642 - .L_1641)


	//   ....[0]....
.L_1641:
        /*00b0*/ 	.word	0x00003630


	//   ....[1]....
        /*00b4*/ 	.word	0x00003660


	//   ....[2]....
        /*00b8*/ 	.word	0x00003680


	//   ....[3]....
        /*00bc*/ 	.word	0x000036a0


	//   ....[4]....
        /*00c0*/ 	.word	0x000036c0


	//   ....[5]....
        /*00c4*/ 	.word	0x00003e00


	//   ....[6]....
        /*00c8*/ 	.word	0x00003e20


	//   ....[7]....
        /*00cc*/ 	.word	0x00003e40


	//   ....[8]....
        /*00d0*/ 	.word	0x00003e60


	//   ....[9]....
        /*00d4*/ 	.word	0x00003e80


	//   ....[10]....
        /*00d8*/ 	.word	0x00003f90


	//   ....[11]....
        /*00dc*/ 	.word	0x00003fe0


	//   ....[12]....
        /*00e0*/ 	.word	0x00004010


	//   ....[13]....
        /*00e4*/ 	.word	0x00004040


	//   ....[14]....
        /*00e8*/ 	.word	0x000040c0


	//   ....[15]....
        /*00ec*/ 	.word	0x00004140


	//   ....[16]....
        /*00f0*/ 	.word	0x000041d0


	//   ....[17]....
        /*00f4*/ 	.word	0x00004240


	//   ....[18]....
        /*00f8*/ 	.word	0x000052f0


	//   ....[19]....
        /*00fc*/ 	.word	0x00005370


	//   ....[20]....
        /*0100*/ 	.word	0x000053d0


	//   ....[21]....
        /*0104*/ 	.word	0x00005430


	//   ....[22]....
        /*0108*/ 	.word	0x00005490


	//   ....[23]....
        /*010c*/ 	.word	0x00005c10


	//   ....[24]....
        /*0110*/ 	.word	0x00005c70


	//   ....[25]....
        /*0114*/ 	.word	0x00005cd0


	//   ....[26]....
        /*0118*/ 	.word	0x00005d30


	//   ....[27]....
        /*011c*/ 	.word	0x00005da0


	//----- nvinfo : EIATTR_EXIT_INSTR_OFFSETS
	.align		4
.L_1642:
        /*0120*/ 	.byte	0x04, 0x1c
        /*0122*/ 	.short	(.L_1644 - .L_1643)


	//   ....[0]....
.L_1643:
        /*0124*/ 	.word	0x00000960


	//   ....[1]....
        /*0128*/ 	.word	0x000052a0


	//----- nvinfo : EIATTR_MAX_THREADS
	.align		4
.L_1644:
        /*012c*/ 	.byte	0x04, 0x05
        /*012e*/ 	.short	(.L_1646 - .L_1645)
.L_1645:
        /*0130*/ 	.word	0x00000080
        /*0134*/ 	.word	0x00000001
        /*0138*/ 	.word	0x00000001


	//----- nvinfo : EIATTR_CRS_STACK_SIZE
	.align		4
.L_1646:
        /*013c*/ 	.byte	0x04, 0x1e
        /*013e*/ 	.short	(.L_1648 - .L_1647)
.L_1647:
        /*0140*/ 	.word	0x00000000
.L_1648:


//--------------------- .nv.info._ZN10layer_norm31ln_parallel_residual_fwd_kernelINS_13Kernel_traitsIf6__halffS2_fjLj7168ELj1ELj1ELj4ELj16ENS_18Kernel_traits_baseILj7168EfS2_fS2_fjLj128EEEEELb0ELb1ELb1EEEvNS_9FwdParamsE --------------------------
	.section	.nv.info._ZN10layer_norm31ln_parallel_residual_fwd_kernelINS_13Kernel_traitsIf6__halffS2_fjLj7168ELj1ELj1ELj4ELj16ENS_18Kernel_traits_baseILj7168EfS2_fS2_fjLj128EEEEELb0ELb1ELb1EEEvNS_9FwdParamsE,"",@"SHT_CUDA_INFO"
	.sectionflags	@""
	.align	4


	//----- nvinfo : EIATTR_CUDA_API_VERSION
	.align		4
        /*0000*/ 	.byte	0x04, 0x37
        /*0002*/ 	.short	(.L_1650 - .L_1649)
.L_1649:
        /*0004*/ 	.word	0x00000082


	//----- nvinfo : EIATTR_SW2861232_WAR
	.align		4
.L_1650:
        /*0008*/ 	.byte	0x01, 0x35
	.zero		2


	//----- nvinfo : EIATTR_PARAM_CBANK
	.align		4
        /*000c*/ 	.byte	0x04, 0x0a
        /*000e*/ 	.short	(.L_1652 - .L_1651)
	.align		4
.L_1651:
        /*0010*/ 	.word	index@(.nv.constant0._ZN10layer_norm31ln_parallel_residual_fwd_kernelINS_13Kernel_traitsIf6__halffS2_fjLj7168ELj1ELj1ELj4ELj16ENS_18Kernel_traits_baseILj7168EfS2_fS2_fjLj128EEEEELb0ELb1ELb1EEEvNS_9FwdParamsE)
        /*0014*/ 	.short	0x0160
        /*0016*/ 	.short	0x00e8


	//----- nvinfo : EIATTR_CBANK_PARAM_SIZE
	.align		4
.L_1652:
        /*0018*/ 	.byte	0x03, 0x19
        /*001a*/ 	.short	0x00e8


	//----- nvinfo : EIATTR_KPARAM_INFO
	.align		4
        /*001c*/ 	.byte	0x04, 0x17
        /*001e*/ 	.short	(.L_1654 - .L_1653)
.L_1653:
        /*0020*/ 	.word	0x00000000
        /*0024*/ 	.short	0x0000
        /*0026*/ 	.short	0x0000
        /*0028*/ 	.byte	0x00, 0xf0, 0xa1, 0x03


	//----- nvinfo : EIATTR_MAXREG_COUNT
	.align		4
.L_1654:
        /*002c*/ 	.byte	0x03, 0x1b
        /*002e*/ 	.short	0x00ff


	//----- nvinfo : EIATTR_NUM_BARRIERS
	.align		4
        /*0030*/ 	.byte	0x02, 0x4c
        /*0032*/ 	.byte	0x01
	.zero		1


	//----- nvinfo : EIATTR_MERCURY_ISA_VERSION
	.align		4
        /*0034*/ 	.byte	0x03, 0x5f
        /*0036*/ 	.short	0x0000


	//----- nvinfo : EIATTR_COOP_GROUP_MASK_REGIDS
	.align		4
        /*0038*/ 	.byte	0x04, 0x29
        /*003a*/ 	.short	(.L_1656 - .L_1655)


	//   ....[0]....
.L_1655:
        /*003c*/ 	.word	0xffffffff


	//   ....[1]....
        /*0040*/ 	.word	0xffffffff


	//   ....[2]....
        /*0044*/ 	.word	0xffffffff


	//   ....[3]....
        /*0048*/ 	.word	0xffffffff


	//   ....[4]....
        /*004c*/ 	.word	0xffffffff


	//   ....[5]....
        /*0050*/ 	.word	0xffffffff


	//   ....[6]....
        /*0054*/ 	.word	0xffffffff


	//   ....[7]....
        /*0058*/ 	.word	0xffffffff


	//   ....[8]....
        /*005c*/ 	.word	0xffffffff


	//   ....[9]....
        /*0060*/ 	.word	0xffffffff


	//   ....[10]....
        /*0064*/ 	.word	0xffffffff


	//   ....[11]....
        /*0068*/ 	.word	0xffffffff


	//   ....[12]....
        /*006c*/ 	.word	0xffffffff


	//   ....[13]....
        /*0070*/ 	.word	0xffffffff


	//   ....[14]....
        /*0074*/ 	.word	0xffffffff


	//   ....[15]....
        /*0078*/ 	.word	0xffffffff


	//   ....[16]....
        /*007c*/ 	.word	0xffffffff


	//   ....[17]....
        /*0080*/ 	.word	0xffffffff


	//   ....[18]....
        /*0084*/ 	.word	0xffffffff


	//   ....[19]....
        /*0088*/ 	.word	0xffffffff


	//   ....[20]....
        /*008c*/ 	.word	0xffffffff


	//   ....[21]....
        /*0090*/ 	.word	0xffffffff


	//   ....[22]....
        /*0094*/ 	.word	0xffffffff


	//   ....[23]....
        /*0098*/ 	.word	0xffffffff


	//   ....[24]....
        /*009c*/ 	.word	0xffffffff


	//   ....[25]....
        /*00a0*/ 	.word	0xffffffff


	//   ....[26]....
        /*00a4*/ 	.word	0xffffffff


	//   ....[27]....
        /*00a8*/ 	.word	0xffffffff


	//----- nvinfo : EIATTR_COOP_GROUP_INSTR_OFFSETS
	.align		4
.L_1656:
        /*00ac*/ 	.byte	0x04, 0x28
        /*00ae*/ 	.short	(.L_1658 - .L_1657)


	//   ....[0]....
.L_1657:
        /*00b0*/ 	.word	0x00002a70


	//   ....[1]....
        /*00b4*/ 	.word	0x00002aa0


	//   ....[2]....
        /*00b8*/ 	.word	0x00002ac0


	//   ....[3]....
        /*00bc*/ 	.word	0x00002ae0


	//   ....[4]....
        /*00c0*/ 	.word	0x00002b00


	//   ....[5]....
        /*00c4*/ 	.word	0x00003230


	//   ....[6]....
        /*00c8*/ 	.word	0x00003250


	//   ....[7]....
        /*00cc*/ 	.word	0x00003270


	//   ....[8]....
        /*00d0*/ 	.word	0x00003290


	//   ....[9]....
        /*00d4*/ 	.word	0x000032b0


	//   ....[10]....
        /*00d8*/ 	.word	0x000033b0


	//   ....[11]....
        /*00dc*/ 	.word	0x00003400


	//   ....[12]....
        /*00e0*/ 	.word	0x00003430


	//   ....[13]....
        /*00e4*/ 	.word	0x000034c0


	//   ....[14]....
        /*00e8*/ 	.word	0x000034e0


	//   ....[15]....
        /*00ec*/ 	.word	0x00003590


	//   ....[16]....
        /*00f0*/ 	.word	0x000035f0


	//   ....[17]....
        /*00f4*/ 	.word	0x00003650


	//   ....[18]....
        /*00f8*/ 	.word	0x00004500


	//   ....[19]....
        /*00fc*/ 	.word	0x00004570


	//   ....[20]....
        /*0100*/ 	.word	0x000045d0


	//   ....[21]....
        /*0104*/ 	.word	0x00004630


	//   ....[22]....
        /*0108*/ 	.word	0x00004690


	//   ....[23]....
        /*010c*/ 	.word	0x00004e00


	//   ....[24]....
        /*0110*/ 	.word	0x00004e60


	//   ....[25]....
        /*0114*/ 	.word	0x00004ec0


	//   ....[26]....
        /*0118*/ 	.word	0x00004f20


	//   ....[27]....
        /*011c*/ 	.word	0x00004f80


	//----- nvinfo : EIATTR_EXIT_INSTR_OFFSETS
	.align		4
.L_1658:
        /*0120*/ 	.byte	0x04, 0x1c
        /*0122*/ 	.short	(.L_1660 - .L_1659)


	//   ....[0]....
.L_1659:
        /*0124*/ 	.word	0x00000380


	//   ....[1]....
        /*0128*/ 	.word	0x000044b0


	//----- nvinfo : EIATTR_MAX_THREADS
	.align		4
.L_1660:
        /*012c*/ 	.byte	0x04, 0x05
        /*012e*/ 	.short	(.L_1662 - .L_1661)
.L_1661:
        /*0130*/ 	.word	0x00000080
        /*0134*/ 	.word	0x00000001
        /*0138*/ 	.word	0x00000001


	//----- nvinfo : EIATTR_CRS_STACK_SIZE
	.align		4
.L_1662:
        /*013c*/ 	.byte	0x04, 0x1e
        /*013e*/ 	.short	(.L_1664 - .L_1663)
.L_1663:
        /*0140*/ 	.word	0x00000000
.L_1664:


//--------------------- .nv.info._ZN10layer_norm31ln_parallel_residual_fwd_kernelINS_13Kernel_traitsIf6__halffS2_fjLj7168ELj1ELj1ELj4ELj16ENS_18Kernel_traits_baseILj7168EfS2_fS2_fjLj128EEEEELb1ELb0ELb0EEEvNS_9FwdParamsE --------------------------
	.section	.nv.info._ZN10layer_norm31ln_parallel_residual_fwd_kernelINS_13Kernel_traitsIf6__halffS2_fjLj7168ELj1ELj1ELj4ELj16ENS_18Kernel_traits_baseILj7168EfS2_fS2_fjLj128EEEEELb1ELb0ELb0EEEvNS_9FwdParamsE,"",@"SHT_CUDA_INFO"
	.sectionflags	@""
	.align	4


	//----- nvinfo : EIATTR_CUDA_API_VERSION
	.align		4
        /*0000*/ 	.byte	0x04, 0x37
        /*0002*/ 	.short	(.L_1666 - .L_1665)
.L_1665:
        /*0004*/ 	.word	0x00000082


	//----- nvinfo : EIATTR_SW2861232_WAR
	.align		4
.L_1666:
        /*0008*/ 	.byte	0x01, 0x35
	.zero		2


	//----- nvinfo : EIATTR_PARAM_CBANK
	.align		4
        /*000c*/ 	.byte	0x04, 0x0a
        /*000e*/ 	.short	(.L_1668 - .L_1667)
	.align		4
.L_1667:
        /*0010*/ 	.word	index@(.nv.constant0._ZN10layer_norm31ln_parallel_residual_fwd_kernelINS_13Kernel_traitsIf6__halffS2_fjLj7168ELj1ELj1ELj4ELj16ENS_18Kernel_traits_baseILj7168EfS2_fS2_fjLj128EEEEELb1ELb0ELb0EEEvNS_9FwdParamsE)
        /*0014*/ 	.short	0x0160
        /*0016*/ 	.short	0x00e8


	//----- nvinfo : EIATTR_CBANK_PARAM_SIZE
	.align		4
.L_1668:
        /*0018*/ 	.byte	0x03, 0x19
        /*001a*/ 	.short	0x00e8


	//----- nvinfo : EIATTR_KPARAM_INFO
	.align		4
        /*001c*/ 	.byte	0x04, 0x17
        /*001e*/ 	.short	(.L_1670 - .L_1669)
.L_1669:
        /*0020*/ 	.word	0x00000000
        /*0024*/ 	.short	0x0000
        /*0026*/ 	.short	0x0000
        /*0028*/ 	.byte	0x00, 0xf0, 0xa1, 0x03


	//----- nvinfo : EIATTR_MAXREG_COUNT
	.align		4
.L_1670:
        /*002c*/ 	.byte	0x03, 0x1b
        /*002e*/ 	.short	0x00ff


	//----- nvinfo : EIATTR_NUM_BARRIERS
	.align		4
        /*0030*/ 	.byte	0x02, 0x4c
        /*0032*/ 	.byte	0x01
	.zero		1


	//----- nvinfo : EIATTR_ANNOTATIONS
	.align		4
        /*0034*/ 	.byte	0x04, 0x55
        /*0036*/ 	.short	(.L_1672 - .L_1671)


	//   ....[0]....
.L_1671:
        /* <DEDUP_REMOVED lines=61> */


	//----- nvinfo : EIATTR_MERCURY_ISA_VERSION
	.align		4
.L_1672:
        /*03f0*/ 	.byte	0x03, 0x5f
        /*03f2*/ 	.short	0x0000


	//----- nvinfo : EIATTR_COOP_GROUP_MASK_REGIDS
	.align		4
        /*03f4*/ 	.byte	0x04, 0x29
        /*03f6*/ 	.short	(.L_1674 - .L_1673)


	//   ....[0]....
.L_1673:
        /*03f8*/ 	.word	0xffffffff


	//   ....[1]....
        /*03fc*/ 	.word	0xffffffff


	//   ....[2]....
        /*0400*/ 	.word	0xffffffff


	//   ....[3]....
        /*0404*/ 	.word	0xffffffff


	//   ....[4]....
        /*0408*/ 	.word	0xffffffff


	//   ....[5]....
        /*040c*/ 	.word	0xffffffff


	//   ....[6]....
        /*0410*/ 	.word	0xffffffff


	//   ....[7]....
        /*0414*/ 	.word	0xffffffff


	//   ....[8]....
        /*0418*/ 	.word	0xffffffff


	//   ....[9]....
        /*041c*/ 	.word	0xffffffff


	//   ....[10]....
        /*0420*/ 	.word	0xffffffff


	//   ....[11]....
        /*0424*/ 	.word	0xffffffff


	//   ....[12]....
        /*0428*/ 	.word	0xffffffff


	//   ....[13]....
        /*042c*/ 	.word	0xffffffff


	//   ....[14]....
        /*0430*/ 	.word	0xffffffff


	//   ....[15]....
        /*0434*/ 	.word	0xffffffff


	//   ....[16]....
        /*0438*/ 	.word	0xffffffff


	//   ....[17]....
        /*043c*/ 	.word	0xffffffff


	//   ....[18]....
        /*0440*/ 	.word	0xffffffff


	//   ....[19]....
        /*0444*/ 	.word	0xffffffff


	//   ....[20]....
        /*0448*/ 	.word	0xffffffff


	//   ....[21]....
        /*044c*/ 	.word	0xffffffff


	//   ....[22]....
        /*0450*/ 	.word	0xffffffff


	//   ....[23]....
        /*0454*/ 	.word	0xffffffff


	//   ....[24]....
        /*0458*/ 	.word	0xffffffff


	//   ....[25]....
        /*045c*/ 	.word	0xffffffff


	//   ....[26]....
        /*0460*/ 	.word	0xffffffff


	//   ....[27]....
        /*0464*/ 	.word	0xffffffff


	//----- nvinfo : EIATTR_COOP_GROUP_INSTR_OFFSETS
	.align		4
.L_1674:
        /*0468*/ 	.byte	0x04, 0x28
        /*046a*/ 	.short	(.L_1676 - .L_1675)


	//   ....[0]....
.L_1675:
        /*046c*/ 	.word	0x00029270


	//   ....[1]....
        /*0470*/ 	.word	0x000292c0


	//   ....[2]....
        /*0474*/ 	.word	0x000292e0


	//   ....[3]....
        /*0478*/ 	.word	0x00029300


	//   ....[4]....
        /*047c*/ 	.word	0x00029320


	//   ....[5]....
        /*0480*/ 	.word	0x00029a60


	//   ....[6]....
        /*0484*/ 	.word	0x00029a80


	//   ....[7]....
        /*0488*/ 	.word	0x00029aa0


	//   ....[8]....
        /*048c*/ 	.word	0x00029ac0


	//   ....[9]....
        /*0490*/ 	.word	0x00029ae0


	//   ....[10]....
        /*0494*/ 	.word	0x00029c20


	//   ....[11]....
        /*0498*/ 	.word	0x00029c80


	//   ....[12]....
        /*049c*/ 	.word	0x00029cf0


	//   ....[13]....
        /*04a0*/ 	.word	0x00029d00


	//   ....[14]....
        /*04a4*/ 	.word	0x00029d90


	//   ....[15]....
        /*04a8*/ 	.word	0x00029e00


	//   ....[16]....
        /*04ac*/ 	.word	0x00029e60


	//   ....[17]....
        /*04b0*/ 	.word	0x00029e70


	//   ....[18]....
        /*04b4*/ 	.word	0x0002bb20


	//   ....[19]....
        /*04b8*/ 	.word	0x0002bb90


	//   ....[20]....
        /*04bc*/ 	.word	0x0002bc00


	//   ....[21]....
        /*04c0*/ 	.word	0x0002bc70


	//   ....[22]....
        /*04c4*/ 	.word	0x0002bce0


	//   ....[23]....
        /*04c8*/ 	.word	0x0002c480


	//   ....[24]....
        /*04cc*/ 	.word	0x0002c4e0


	//   ....[25]....
        /*04d0*/ 	.word	0x0002c540


	//   ....[26]....
        /*04d4*/ 	.word	0x0002c5a0


	//   ....[27]....
        /*04d8*/ 	.word	0x0002c600


	//----- nvinfo : EIATTR_EXIT_INSTR_OFFSETS
	.align		4
.L_1676:
        /*04dc*/ 	.byte	0x04, 0x1c
        /*04de*/ 	.short	(.L_1678 - .L_1677)


	//   ....[0]....
.L_1677:
        /*04e0*/ 	.word	0x000017d0


	//   ....[1]....
        /*04e4*/ 	.word	0x0002bac0


	//----- nvinfo : EIATTR_MAX_THREADS
	.align		4
.L_1678:
        /*04e8*/ 	.byte	0x04, 0x05
        /*04ea*/ 	.short	(.L_1680 - .L_1679)
.L_1679:
        /*04ec*/ 	.word	0x00000080
        /*04f0*/ 	.word	0x00000001
        /*04f4*/ 	.word	0x00000001


	//----- nvinfo : EIATTR_CRS_STACK_SIZE
	.align		4
.L_1680:
        /*04f8*/ 	.byte	0x04, 0x1e
        /*04fa*/ 	.short	(.L_1682 - .L_1681)
.L_1681:
        /*04fc*/ 	.word	0x00000000
.L_1682:


//--------------------- .nv.info._ZN10layer_norm31ln_parallel_residual_fwd_kernelINS_13Kernel_traitsIf6__halffS2_fjLj7168ELj1ELj1ELj4ELj16ENS_18Kernel_traits_baseILj7168EfS2_fS2_fjLj128EEEEELb1ELb0ELb1EEEvNS_9FwdParamsE --------------------------
	.section	.nv.info._ZN10layer_norm31ln_parallel_residual_fwd_kernelINS_13Kernel_traitsIf6__halffS2_fjLj7168ELj1ELj1ELj4ELj16ENS_18Kernel_traits_baseILj7168EfS2_fS2_fjLj128EEEEELb1ELb0ELb1EEEvNS_9FwdParamsE,"",@"SHT_CUDA_INFO"
	.sectionflags	@""
	.align	4


	//----- nvinfo : EIATTR_CUDA_API_VERSION
	.align		4
        /*0000*/ 	.byte	0x04, 0x37
        /*0002*/ 	.short	(.L_1684 - .L_1683)
.L_1683:
        /*0004*/ 	.word	0x00000082


	//----- nvinfo : EIATTR_SW2861232_WAR
	.align		4
.L_1684:
        /*0008*/ 	.byte	0x01, 0x35
	.zero		2


	//----- nvinfo : EIATTR_PARAM_CBANK
	.align		4
        /*000c*/ 	.byte	0x04, 0x0a
        /*000e*/ 	.short	(.L_1686 - .L_1685)
	.align		4
.L_1685:
        /*0010*/ 	.word	index@(.nv.constant0._ZN10layer_norm31ln_parallel_residual_fwd_kernelINS_13Kernel_traitsIf6__halffS2_fjLj7168ELj1ELj1ELj4ELj16ENS_18Kernel_traits_baseILj7168EfS2_fS2_fjLj128EEEEELb1ELb0ELb1EEEvNS_9FwdParamsE)
        /*0014*/ 	.short	0x0160
        /*0016*/ 	.short	0x00e8


	//----- nvinfo : EIATTR_CBANK_PARAM_SIZE
	.align		4
.L_1686:
        /*0018*/ 	.byte	0x03, 0x19
        /*001a*/ 	.short	0x00e8


	//----- nvinfo : EIATTR_KPARAM_INFO
	.align		4
        /*001c*/ 	.byte	0x04, 0x17
        /*001e*/ 	.short	(.L_1688 - .L_1687)
.L_1687:
        /*0020*/ 	.word	0x00000000
        /*0024*/ 	.short	0x0000
        /*0026*/ 	.short	0x0000
        /*0028*/ 	.byte	0x00, 0xf0, 0xa1, 0x03


	//----- nvinfo : EIATTR_MAXREG_COUNT
	.align		4
.L_1688:
        /*002c*/ 	.byte	0x03, 0x1b
        /*002e*/ 	.short	0x00ff


	//----- nvinfo : EIATTR_NUM_BARRIERS
	.align		4
        /*0030*/ 	.byte	0x02, 0x4c
        /*0032*/ 	.byte	0x01
	.zero		1


	//----- nvinfo : EIATTR_ANNOTATIONS
	.align		4
        /*0034*/ 	.byte	0x04, 0x55
        /*0036*/ 	.short	(.L_1690 - .L_1689)


	//   ....[0]....
.L_1689:
        /* <DEDUP_REMOVED lines=58> */


	//----- nvinfo : EIATTR_MERCURY_ISA_VERSION
	.align		4
.L_1690:
        /*03c8*/ 	.byte	0x03, 0x5f
        /*03ca*/ 	.short	0x0000


	//----- nvinfo : EIATTR_COOP_GROUP_MASK_REGIDS
	.align		4
        /*03cc*/ 	.byte	0x04, 0x29
        /*03ce*/ 	.short	(.L_1692 - .L_1691)


	//   ....[0]....
.L_1691:
        /*03d0*/ 	.word	0xffffffff


	//   ....[1]....
        /*03d4*/ 	.word	0xffffffff


	//   ....[2]....
        /*03d8*/ 	.word	0xffffffff


	//   ....[3]....
        /*03dc*/ 	.word	0xffffffff


	//   ....[4]....
        /*03e0*/ 	.word	0xffffffff


	//   ....[5]....
        /*03e4*/ 	.word	0xffffffff


	//   ....[6]....
        /*03e8*/ 	.word	0xffffffff


	//   ....[7]....
        /*03ec*/ 	.word	0xffffffff


	//   ....[8]....
        /*03f0*/ 	.word	0xffffffff


	//   ....[9]....
        /*03f4*/ 	.word	0xffffffff


	//   ....[10]....
        /*03f8*/ 	.word	0xffffffff


	//   ....[11]....
        /*03fc*/ 	.word	0xffffffff


	//   ....[12]....
        /*0400*/ 	.word	0xffffffff


	//   ....[13]....
        /*0404*/ 	.word	0xffffffff


	//   ....[14]....
        /*0408*/ 	.word	0xffffffff


	//   ....[15]....
        /*040c*/ 	.word	0xffffffff


	//   ....[16]....
        /*0410*/ 	.word	0xffffffff


	//   ....[17]....
        /*0414*/ 	.word	0xffffffff


	//   ....[18]....
        /*0418*/ 	.word	0xffffffff


	//   ....[19]....
        /*041c*/ 	.word	0xffffffff


	//   ....[20]....
        /*0420*/ 	.word	0xffffffff


	//   ....[21]....
        /*0424*/ 	.word	0xffffffff


	//   ....[22]....
        /*0428*/ 	.word	0xffffffff


	//   ....[23]....
        /*042c*/ 	.word	0xffffffff


	//   ....[24]....
        /*0430*/ 	.word	0xffffffff


	//   ....[25]....
        /*0434*/ 	.word	0xffffffff


	//   ....[26]....
        /*0438*/ 	.word	0xffffffff


	//   ....[27]....
        /*043c*/ 	.word	0xffffffff


	//----- nvinfo : EIATTR_COOP_GROUP_INSTR_OFFSETS
	.align		4
.L_1692:
        /*0440*/ 	.byte	0x04, 0x28
        /*0442*/ 	.short	(.L_1694 - .L_1693)


	//   ....[0]....
.L_1693:
        /*0444*/ 	.word	0x00028f50


	//   ....[1]....
        /*0448*/ 	.word	0x00028f80


	//   ....[2]....
        /*044c*/ 	.word	0x00028fa0


	//   ....[3]....
        /*0450*/ 	.word	0x00028fc0


	//   ....[4]....
        /*0454*/ 	.word	0x00028fe0


	//   ....[5]....
        /*0458*/ 	.word	0x00029710


	//   ....[6]....
        /*045c*/ 	.word	0x00029730


	//   ....[7]....
        /*0460*/ 	.word	0x00029750


	//   ....[8]....
        /*0464*/ 	.word	0x00029770


	//   ....[9]....
        /*0468*/ 	.word	0x00029790


	//   ....[10]....
        /*046c*/ 	.word	0x000298c0


	//   ....[11]....
        /*0470*/ 	.word	0x000298e0


	//   ....[12]....
        /*0474*/ 	.word	0x00029960


	//   ....[13]....
        /*0478*/ 	.word	0x000299c0


	//   ....[14]....
        /*047c*/ 	.word	0x000299d0


	//   ....[15]....
        /*0480*/ 	.word	0x00029a70


	//   ....[16]....
        /*0484*/ 	.word	0x00029ae0


	//   ....[17]....
        /*0488*/ 	.word	0x00029af0


	//   ....[18]....
        /*048c*/ 	.word	0x0002b540


	//   ....[19]....
        /*0490*/ 	.word	0x0002b5b0


	//   ....[20]....
        /*0494*/ 	.word	0x0002b620


	//   ....[21]....
        /*0498*/ 	.word	0x0002b690


	//   ....[22]....
        /*049c*/ 	.word	0x0002b700


	//   ....[23]....
        /*04a0*/ 	.word	0x0002be70


	//   ....[24]....
        /*04a4*/ 	.word	0x0002bed0


	//   ....[25]....
        /*04a8*/ 	.word	0x0002bf30


	//   ....[26]....
        /*04ac*/ 	.word	0x0002bf90


	//   ....[27]....
        /*04b0*/ 	.word	0x0002bff0


	//----- nvinfo : EIATTR_EXIT_INSTR_OFFSETS
	.align		4
.L_1694:
        /*04b4*/ 	.byte	0x04, 0x1c
        /*04b6*/ 	.short	(.L_1696 - .L_1695)


	//   ....[0]....
.L_1695:
        /*04b8*/ 	.word	0x00000b10


	//   ....[1]....
        /*04bc*/ 	.word	0x0002b4e0


	//----- nvinfo : EIATTR_MAX_THREADS
	.align		4
.L_1696:
        /*04c0*/ 	.byte	0x04, 0x05
        /*04c2*/ 	.short	(.L_1698 - .L_1697)
.L_1697:
        /*04c4*/ 	.word	0x00000080
        /*04c8*/ 	.word	0x00000001
        /*04cc*/ 	.word	0x00000001


	//----- nvinfo : EIATTR_CRS_STACK_SIZE
	.align		4
.L_1698:
        /*04d0*/ 	.byte	0x04, 0x1e
        /*04d2*/ 	.short	(.L_1700 - .L_1699)
.L_1699:
        /*04d4*/ 	.word	0x00000000
.L_1700:


//--------------------- .nv.info._ZN10layer_norm31ln_parallel_residual_fwd_kernelINS_13Kernel_traitsIf6__halffS2_fjLj7168ELj1ELj1ELj4ELj16ENS_18Kernel_traits_baseILj7168EfS2_fS2_fjLj128EEEEELb1ELb1ELb0EEEvNS_9FwdParamsE --------------------------
	.section	.nv.info._ZN10layer_norm31ln_parallel_residual_fwd_kernelINS_13Kernel_traitsIf6__halffS2_fjLj7168ELj1ELj1ELj4ELj16ENS_18Kernel_traits_baseILj7168EfS2_fS2_fjLj128EEEEELb1ELb1ELb0EEEvNS_9FwdParamsE,"",@"SHT_CUDA_INFO"
	.sectionflags	@""
	.align	4


	//----- nvinfo : EIATTR_CUDA_API_VERSION
	.align		4
        /*0000*/ 	.byte	0x04, 0x37
        /*0002*/ 	.short	(.L_1702 - .L_1701)
.L_1701:
        /*0004*/ 	.word	0x00000082


	//----- nvinfo : EIATTR_SW2861232_WAR
	.align		4
.L_1702:
        /*0008*/ 	.byte	0x01, 0x35
	.zero		2


	//----- nvinfo : EIATTR_PARAM_CBANK
	.align		4
        /*000c*/ 	.byte	0x04, 0x0a
        /*000e*/ 	.short	(.L_1704 - .L_1703)
	.align		4
.L_1703:
        /*0010*/ 	.word	index@(.nv.constant0._ZN10layer_norm31ln_parallel_residual_fwd_kernelINS_13Kernel_traitsIf6__halffS2_fjLj7168ELj1ELj1ELj4ELj16ENS_18Kernel_traits_baseILj7168EfS2_fS2_fjLj128EEEEELb1ELb1ELb0EEEvNS_9FwdParamsE)
        /*0014*/ 	.short	0x0160
        /*0016*/ 	.short	0x00e8


	//----- nvinfo : EIATTR_CBANK_PARAM_SIZE
	.align		4
.L_1704:
        /*0018*/ 	.byte	0x03, 0x19
        /*001a*/ 	.short	0x00e8


	//----- nvinfo : EIATTR_KPARAM_INFO
	.align		4
        /*001c*/ 	.byte	0x04, 0x17
        /*001e*/ 	.short	(.L_1706 - .L_1705)
.L_1705:
        /*0020*/ 	.word	0x00000000
        /*0024*/ 	.short	0x0000
        /*0026*/ 	.short	0x0000
        /*0028*/ 	.byte	0x00, 0xf0, 0xa1, 0x03


	//----- nvinfo : EIATTR_MAXREG_COUNT
	.align		4
.L_1706:
        /*002c*/ 	.byte	0x03, 0x1b
        /*002e*/ 	.short	0x00ff


	//----- nvinfo : EIATTR_NUM_BARRIERS
	.align		4
        /*0030*/ 	.byte	0x02, 0x4c
        /*0032*/ 	.byte	0x01
	.zero		1


	//----- nvinfo : EIATTR_MERCURY_ISA_VERSION
	.align		4
        /*0034*/ 	.byte	0x03, 0x5f
        /*0036*/ 	.short	0x0000


	//----- nvinfo : EIATTR_COOP_GROUP_MASK_REGIDS
	.align		4
        /*0038*/ 	.byte	0x04, 0x29
        /*003a*/ 	.short	(.L_1708 - .L_1707)


	//   ....[0]....
.L_1707:
        /*003c*/ 	.word	0xffffffff


	//   ....[1]....
        /*0040*/ 	.word	0xffffffff


	//   ....[2]....
        /*0044*/ 	.word	0xffffffff


	//   ....[3]....
        /*0048*/ 	.word	0xffffffff


	//   ....[4]....
        /*004c*/ 	.word	0xffffffff


	//   ....[5]....
        /*0050*/ 	.word	0xffffffff


	//   ....[6]....
        /*0054*/ 	.word	0xffffffff


	//   ....[7]....
        /*0058*/ 	.word	0xffffffff


	//   ....[8]....
        /*005c*/ 	.word	0xffffffff


	//   ....[9]....
        /*0060*/ 	.word	0xffffffff


	//   ....[10]....
        /*0064*/ 	.word	0xffffffff


	//   ....[11]....
        /*0068*/ 	.word	0xffffffff


	//   ....[12]....
        /*006c*/ 	.word	0xffffffff


	//   ....[13]....
        /*0070*/ 	.word	0xffffffff


	//   ....[14]....
        /*0074*/ 	.word	0xffffffff


	//   ....[15]....
        /*0078*/ 	.word	0xffffffff


	//   ....[16]....
        /*007c*/ 	.word	0xffffffff


	//   ....[17]....
        /*0080*/ 	.word	0xffffffff


	//   ....[18]....
        /*0084*/ 	.word	0xffffffff


	//   ....[19]....
        /*0088*/ 	.word	0xffffffff


	//   ....[20]....
        /*008c*/ 	.word	0xffffffff


	//   ....[21]....
        /*0090*/ 	.word	0xffffffff


	//   ....[22]....
        /*0094*/ 	.word	0xffffffff


	//   ....[23]....
        /*0098*/ 	.word	0xffffffff


	//   ....[24]....
        /*009c*/ 	.word	0xffffffff


	//   ....[25]....
        /*00a0*/ 	.word	0xffffffff


	//   ....[26]....
        /*00a4*/ 	.word	0xffffffff


	//   ....[27]....
        /*00a8*/ 	.word	0xffffffff


	//----- nvinfo : EIATTR_COOP_GROUP_INSTR_OFFSETS
	.align		4
.L_1708:
        /*00ac*/ 	.byte	0x04, 0x28
        /*00ae*/ 	.short	(.L_1710 - .L_1709)


	//   ....[0]....
.L_1709:
        /*00b0*/ 	.word	0x000295f0


	//   ....[1]....
        /*00b4*/ 	.word	0x00029620


	//   ....[2]....
        /*00b8*/ 	.word	0x00029650


	//   ....[3]....
        /*00bc*/ 	.word	0x00029670


	//   ....[4]....
        /*00c0*/ 	.word	0x00029690


	//   ....[5]....
        /*00c4*/ 	.word	0x00029dd0


	//   ....[6]....
        /*00c8*/ 	.word	0x00029df0


	//   ....[7]....
        /*00cc*/ 	.word	0x00029e10


	//   ....[8]....
        /*00d0*/ 	.word	0x00029e30


	//   ....[9]....
        /*00d4*/ 	.word	0x00029e50


	//   ....[10]....
        /*00d8*/ 	.word	0x00029f70


	//   ....[11]....
        /*00dc*/ 	.word	0x00029fc0


	//   ....[12]....
        /*00e0*/ 	.word	0x0002a000


	//   ....[13]....
        /*00e4*/ 	.word	0x0002a090


	//   ....[14]....
        /*00e8*/ 	.word	0x0002a110


	//   ....[15]....
        /*00ec*/ 	.word	0x0002a170


	//   ....[16]....
        /*00f0*/ 	.word	0x0002a1c0


	//   ....[17]....
        /*00f4*/ 	.word	0x0002a200


	//   ....[18]....
        /*00f8*/ 	.word	0x0002b2d0


	//   ....[19]....
        /*00fc*/ 	.word	0x0002b350


	//   ....[20]....
        /*0100*/ 	.word	0x0002b3b0


	//   ....[21]....
        /*0104*/ 	.word	0x0002b410


	//   ....[22]....
        /*0108*/ 	.word	0x0002b470


	//   ....[23]....
        /*010c*/ 	.word	0x0002bc00


	//   ....[24]....
        /*0110*/ 	.word	0x0002bc60


	//   ....[25]....
        /*0114*/ 	.word	0x0002bcc0


	//   ....[26]....
        /*0118*/ 	.word	0x0002bd20


	//   ....[27]....
        /*011c*/ 	.word	0x0002bd90


	//----- nvinfo : EIATTR_EXIT_INSTR_OFFSETS
	.align		4
.L_1710:
        /*0120*/ 	.byte	0x04, 0x1c
        /*0122*/ 	.short	(.L_1712 - .L_1711)


	//   ....[0]....
.L_1711:
        /*0124*/ 	.word	0x00000e60


	//   ....[1]....
        /*0128*/ 	.word	0x0002b280


	//----- nvinfo : EIATTR_MAX_THREADS
	.align		4
.L_1712:
        /*012c*/ 	.byte	0x04, 0x05
        /*012e*/ 	.short	(.L_1714 - .L_1713)
.L_1713:
        /*0130*/ 	.word	0x00000080
        /*0134*/ 	.word	0x00000001
        /*0138*/ 	.word	0x00000001


	//----- nvinfo : EIATTR_CRS_STACK_SIZE
	.align		4
.L_1714:
        /*013c*/ 	.byte	0x04, 0x1e
        /*013e*/ 	.short	(.L_1716 - .L_1715)
.L_1715:
        /*0140*/ 	.word	0x00000000
.L_1716:


//--------------------- .nv.info._ZN10layer_norm31ln_parallel_residual_fwd_kernelINS_13Kernel_traitsIf6__halffS2_fjLj7168ELj1ELj1ELj4ELj16ENS_18Kernel_traits_baseILj7168EfS2_fS2_fjLj128EEEEELb1ELb1ELb1EEEvNS_9FwdParamsE --------------------------
	.section	.nv.info._ZN10layer_norm31ln_parallel_residual_fwd_kernelINS_13Kernel_traitsIf6__halffS2_fjLj7168ELj1ELj1ELj4ELj16ENS_18Kernel_traits_baseILj7168EfS2_fS2_fjLj128EEEEELb1ELb1ELb1EEEvNS_9FwdParamsE,"",@"SHT_CUDA_INFO"
	.sectionflags	@""
	.align	4


	//----- nvinfo : EIATTR_CUDA_API_VERSION
	.align		4
        /*0000*/ 	.byte	0x04, 0x37
        /*0002*/ 	.short	(.L_1718 - .L_1717)
.L_1717:
        /*0004*/ 	.word	0x00000082


	//----- nvinfo : EIATTR_SW2861232_WAR
	.align		4
.L_1718:
        /*0008*/ 	.byte	0x01, 0x35
	.zero		2


	//----- nvinfo : EIATTR_PARAM_CBANK
	.align		4
        /*000c*/ 	.byte	0x04, 0x0a
        /*000e*/ 	.short	(.L_1720 - .L_1719)
	.align		4
.L_1719:
        /*0010*/ 	.word	index@(.nv.constant0._ZN10layer_norm31ln_parallel_residual_fwd_kernelINS_13Kernel_traitsIf6__halffS2_fjLj7168ELj1ELj1ELj4ELj16ENS_18Kernel_traits_baseILj7168EfS2_fS2_fjLj128EEEEELb1ELb1ELb1EEEvNS_9FwdParamsE)
        /*0014*/ 	.short	0x0160
        /*0016*/ 	.short	0x00e8


	//----- nvinfo : EIATTR_CBANK_PARAM_SIZE
	.align		4
.L_1720:
        /*0018*/ 	.byte	0x03, 0x19
        /*001a*/ 	.short	0x00e8


	//----- nvinfo : EIATTR_KPARAM_INFO
	.align		4
        /*001c*/ 	.byte	0x04, 0x17
        /*001e*/ 	.short	(.L_1722 - .L_1721)
.L_1721:
        /*0020*/ 	.word	0x00000000
        /*0024*/ 	.short	0x0000
        /*0026*/ 	.short	0x0000
        /*0028*/ 	.byte	0x00, 0xf0, 0xa1, 0x03


	//----- nvinfo : EIATTR_MAXREG_COUNT
	.align		4
.L_1722:
        /*002c*/ 	.byte	0x03, 0x1b
        /*002e*/ 	.short	0x00ff


	//----- nvinfo : EIATTR_NUM_BARRIERS
	.align		4
        /*0030*/ 	.byte	0x02, 0x4c
        /*0032*/ 	.byte	0x01
	.zero		1


	//----- nvinfo : EIATTR_MERCURY_ISA_VERSION
	.align		4
        /*0034*/ 	.byte	0x03, 0x5f
        /*0036*/ 	.short	0x0000


	//----- nvinfo : EIATTR_COOP_GROUP_MASK_REGIDS
	.align		4
        /*0038*/ 	.byte	0x04, 0x29
        /*003a*/ 	.short	(.L_1724 - .L_1723)


	//   ....[0]....
.L_1723:
        /*003c*/ 	.word	0xffffffff


	//   ....[1]....
        /*0040*/ 	.word	0xffffffff


	//   ....[2]....
        /*0044*/ 	.word	0xffffffff


	//   ....[3]....
        /*0048*/ 	.word	0xffffffff


	//   ....[4]....
        /*004c*/ 	.word	0xffffffff


	//   ....[5]....
        /*0050*/ 	.word	0xffffffff


	//   ....[6]....
        /*0054*/ 	.word	0xffffffff


	//   ....[7]....
        /*0058*/ 	.word	0xffffffff


	//   ....[8]....
        /*005c*/ 	.word	0xffffffff


	//   ....[9]....
        /*0060*/ 	.word	0xffffffff


	//   ....[10]....
        /*0064*/ 	.word	0xffffffff


	//   ....[11]....
        /*0068*/ 	.word	0xffffffff


	//   ....[12]....
        /*006c*/ 	.word	0xffffffff


	//   ....[13]....
        /*0070*/ 	.word	0xffffffff


	//   ....[14]....
        /*0074*/ 	.word	0xffffffff


	//   ....[15]....
        /*0078*/ 	.word	0xffffffff


	//   ....[16]....
        /*007c*/ 	.word	0xffffffff


	//   ....[17]....
        /*0080*/ 	.word	0xffffffff


	//   ....[18]....
        /*0084*/ 	.word	0xffffffff


	//   ....[19]....
        /*0088*/ 	.word	0xffffffff


	//   ....[20]....
        /*008c*/ 	.word	0xffffffff


	//   ....[21]....
        /*0090*/ 	.word	0xffffffff


	//   ....[22]....
        /*0094*/ 	.word	0xffffffff


	//   ....[23]....
        /*0098*/ 	.word	0xffffffff


	//   ....[24]....
        /*009c*/ 	.word	0xffffffff


	//   ....[25]....
        /*00a0*/ 	.word	0xffffffff


	//   ....[26]....
        /*00a4*/ 	.word	0xffffffff


	//   ....[27]....
        /*00a8*/ 	.word	0xffffffff


	//----- nvinfo : EIATTR_COOP_GROUP_INSTR_OFFSETS
	.align		4
.L_1724:
        /*00ac*/ 	.byte	0x04, 0x28
        /*00ae*/ 	.short	(.L_1726 - .L_1725)


	//   ....[0]....
.L_1725:
        /*00b0*/ 	.word	0x00028780


	//   ....[1]....
        /*00b4*/ 	.word	0x000287b0


	//   ....[2]....
        /*00b8*/ 	.word	0x000287d0


	//   ....[3]....
        /*00bc*/ 	.word	0x000287f0


	//   ....[4]....
        /*00c0*/ 	.word	0x00028810


	//   ....[5]....
        /*00c4*/ 	.word	0x00028f40


	//   ....[6]....
        /*00c8*/ 	.word	0x00028f60


	//   ....[7]....
        /*00cc*/ 	.word	0x00028f80


	//   ....[8]....
        /*00d0*/ 	.word	0x00028fa0


	//   ....[9]....
        /*00d4*/ 	.word	0x00028fc0


	//   ....[10]....
        /*00d8*/ 	.word	0x000290c0


	//   ....[11]....
        /*00dc*/ 	.word	0x00029110


	//   ....[12]....
        /*00e0*/ 	.word	0x00029150


	//   ....[13]....
        /*00e4*/ 	.word	0x000291d0


	//   ....[14]....
        /*00e8*/ 	.word	0x000291f0


	//   ....[15]....
        /*00ec*/ 	.word	0x00029280


	//   ....[16]....
        /*00f0*/ 	.word	0x000292b0


	//   ....[17]....
        /*00f4*/ 	.word	0x00029340


	//   ....[18]....
        /*00f8*/ 	.word	0x0002a1e0


	//   ....[19]....
        /*00fc*/ 	.word	0x0002a250


	//   ....[20]....
        /*0100*/ 	.word	0x0002a2b0


	//   ....[21]....
        /*0104*/ 	.word	0x0002a310


	//   ....[22]....
        /*0108*/ 	.word	0x0002a370


	//   ....[23]....
        /*010c*/ 	.word	0x0002aae0


	//   ....[24]....
        /*0110*/ 	.word	0x0002ab40


	//   ....[25]....
        /*0114*/ 	.word	0x0002aba0


	//   ....[26]....
        /*0118*/ 	.word	0x0002ac00


	//   ....[27]....
        /*011c*/ 	.word	0x0002ac60


	//----- nvinfo : EIATTR_EXIT_INSTR_OFFSETS
	.align		4
.L_1726:
        /*0120*/ 	.byte	0x04, 0x1c
        /*0122*/ 	.short	(.L_1728 - .L_1727)


	//   ....[0]....
.L_1727:
        /*0124*/ 	.word	0x000007e0


	//   ....[1]....
        /*0128*/ 	.word	0x0002a190


	//----- nvinfo : EIATTR_MAX_THREADS
	.align		4
.L_1728:
        /*012c*/ 	.byte	0x04, 0x05
        /*012e*/ 	.short	(.L_1730 - .L_1729)
.L_1729:
        /*0130*/ 	.word	0x00000080
        /*0134*/ 	.word	0x00000001
        /*0138*/ 	.word	0x00000001


	//----- nvinfo : EIATTR_CRS_STACK_SIZE
	.align		4
.L_1730:
        /*013c*/ 	.byte	0x04, 0x1e
        /*013e*/ 	.short	(.L_1732 - .L_1731)
.L_1731:
        /*0140*/ 	.word	0x00000000
.L_1732:


//--------------------- .nv.info._ZN10layer_norm31ln_parallel_residual_fwd_kernelINS_13Kernel_traitsI6__halfffffjLj7168ELj1ELj1ELj8ELj16ENS_18Kernel_traits_baseILj7168ES2_ffffjLj256EEEEELb0ELb0ELb0EEEvNS_9FwdParamsE --------------------------
	.section	.nv.info._ZN10layer_norm31ln_parallel_residual_fwd_kernelINS_13Kernel_traitsI6__halfffffjLj7168ELj1ELj1ELj8ELj16ENS_18Kernel_traits_baseILj7168ES2_ffffjLj256EEEEELb0ELb0ELb0EEEvNS_9FwdParamsE,"",@"SHT_CUDA_INFO"
	.sectionflags	@""
	.align	4


	//----- nvinfo : EIATTR_CUDA_API_VERSION
	.align		4
        /*0000*/ 	.byte	0x04, 0x37
        /*0002*/ 	.short	(.L_1734 - .L_1733)
.L_1733:
        /*0004*/ 	.word	0x00000082


	//----- nvinfo : EIATTR_SW2861232_WAR
	.align		4
.L_1734:
        /*0008*/ 	.byte	0x01, 0x35
	.zero		2


	//----- nvinfo : EIATTR_PARAM_CBANK
	.align		4
        /*000c*/ 	.byte	0x04, 0x0a
        /*000e*/ 	.short	(.L_1736 - .L_1735)
	.align		4
.L_1735:
        /*0010*/ 	.word	index@(.nv.constant0._ZN10layer_norm31ln_parallel_residual_fwd_kernelINS_13Kernel_traitsI6__halfffffjLj7168ELj1ELj1ELj8ELj16ENS_18Kernel_traits_baseILj7168ES2_ffffjLj256EEEEELb0ELb0ELb0EEEvNS_9FwdParamsE)
        /*0014*/ 	.short	0x0160
        /*0016*/ 	.short	0x00e8


	//----- nvinfo : EIATTR_CBANK_PARAM_SIZE
	.align		4
.L_1736:
        /*0018*/ 	.byte	0x03, 0x19
        /*001a*/ 	.short	0x00e8


	//----- nvinfo : EIATTR_KPARAM_INFO
	.align		4
        /*001c*/ 	.byte	0x04, 0x17
        /*001e*/ 	.short	(.L_1738 - .L_1737)
.L_1737:
        /*0020*/ 	.word	0x00000000
        /*0024*/ 	.short	0x0000
        /*0026*/ 	.short	0x0000
        /*0028*/ 	.byte	0x00, 0xf0, 0xa1, 0x03


	//----- nvinfo : EIATTR_MAXREG_COUNT
	.align		4
.L_1738:
        /*002c*/ 	.byte	0x03, 0x1b
        /*002e*/ 	.short	0x00ff


	//----- nvinfo : EIATTR_NUM_BARRIERS
	.align		4
        /*0030*/ 	.byte	0x02, 0x4c
        /*0032*/ 	.byte	0x01
	.zero		1


	//----- nvinfo : EIATTR_MERCURY_ISA_VERSION
	.align		4
        /*0034*/ 	.byte	0x03, 0x5f
        /*0036*/ 	.short	0x0000


	//----- nvinfo : EIATTR_COOP_GROUP_MASK_REGIDS
	.align		4
        /*0038*/ 	.byte	0x04, 0x29
        /*003a*/ 	.short	(.L_1740 - .L_1739)


	//   ....[0]....
.L_1739:
        /*003c*/ 	.word	0xffffffff


	//   ....[1]....
        /*0040*/ 	.word	0xffffffff


	//   ....[2]....
        /*0044*/ 	.word	0xffffffff


	//   ....[3]....
        /*0048*/ 	.word	0xffffffff


	//   ....[4]....
        /*004c*/ 	.word	0xffffffff


	//   ....[5]....
        /*0050*/ 	.word	0xffffffff


	//   ....[6]....
        /*0054*/ 	.word	0xffffffff


	//   ....[7]....
        /*0058*/ 	.word	0xffffffff


	//   ....[8]....
        /*005c*/ 	.word	0xffffffff


	//   ....[9]....
        /*0060*/ 	.word	0xffffffff


	//   ....[10]....
        /*0064*/ 	.word	0xffffffff


	//   ....[11]....
        /*0068*/ 	.word	0xffffffff


	//   ....[12]....
        /*006c*/ 	.word	0xffffffff


	//   ....[13]....
        /*0070*/ 	.word	0xffffffff


	//   ....[14]....
        /*0074*/ 	.word	0xffffffff


	//   ....[15]....
        /*0078*/ 	.word	0xffffffff


	//   ....[16]....
        /*007c*/ 	.word	0xffffffff


	//   ....[17]....
        /*0080*/ 	.word	0xffffffff


	//   ....[18]....
        /*0084*/ 	.word	0xffffffff


	//   ....[19]....
        /*0088*/ 	.word	0xffffffff


	//   ....[20]....
        /*008c*/ 	.word	0xffffffff


	//   ....[21]....
        /*0090*/ 	.word	0xffffffff


	//   ....[22]....
        /*0094*/ 	.word	0xffffffff


	//   ....[23]....
        /*0098*/ 	.word	0xffffffff


	//   ....[24]....
        /*009c*/ 	.word	0xffffffff


	//   ....[25]....
        /*00a0*/ 	.word	0xffffffff


	//   ....[26]....
        /*00a4*/ 	.word	0xffffffff


	//   ....[27]....
        /*00a8*/ 	.word	0xffffffff


	//   ....[28]....
        /*00ac*/ 	.word	0xffffffff


	//   ....[29]....
        /*00b0*/ 	.word	0xffffffff


	//   ....[30]....
        /*00b4*/ 	.word	0xffffffff


	//----- nvinfo : EIATTR_COOP_GROUP_INSTR_OFFSETS
	.align		4
.L_1740:
        /*00b8*/ 	.byte	0x04, 0x28
        /*00ba*/ 	.short	(.L_1742 - .L_1741)


	//   ....[0]....
.L_1741:
        /*00bc*/ 	.word	0x00003a10


	//   ....[1]....
        /*00c0*/ 	.word	0x00003a40


	//   ....[2]....
        /*00c4*/ 	.word	0x00003a80


	//   ....[3]....
        /*00c8*/ 	.word	0x00003aa0


	//   ....[4]....
        /*00cc*/ 	.word	0x00003ac0


	//   ....[5]....
        /*00d0*/ 	.word	0x00003e90


	//   ....[6]....
        /*00d4*/ 	.word	0x00003eb0


	//   ....[7]....
        /*00d8*/ 	.word	0x00003ed0


	//   ....[8]....
        /*00dc*/ 	.word	0x00003ef0


	//   ....[9]....
        /*00e0*/ 	.word	0x00003f10


	//   ....[10]....
        /*00e4*/ 	.word	0x00004030


	//   ....[11]....
        /*00e8*/ 	.word	0x00004080


	//   ....[12]....
        /*00ec*/ 	.word	0x000040c0


	//   ....[13]....
        /*00f0*/ 	.word	0x000040e0


	//   ....[14]....
        /*00f4*/ 	.word	0x00004160


	//   ....[15]....
        /*00f8*/ 	.word	0x00004190


	//   ....[16]....
        /*00fc*/ 	.word	0x000041c0


	//   ....[17]....
        /*0100*/ 	.word	0x00004260


	//   ....[18]....
        /*0104*/ 	.word	0x000042a0


	//   ....[19]....
        /*0108*/ 	.word	0x00004350


	//   ....[20]....
        /*010c*/ 	.word	0x00004370


	//   ....[21]....
        /*0110*/ 	.word	0x00005080


	//   ....[22]....
        /*0114*/ 	.word	0x000050f0


	//   ....[23]....
        /*0118*/ 	.word	0x00005150


	//   ....[24]....
        /*011c*/ 	.word	0x000051b0


	//   ....[25]....
        /*0120*/ 	.word	0x00005210


	//   ....[26]....
        /*0124*/ 	.word	0x00005640


	//   ....[27]....
        /*0128*/ 	.word	0x000056a0


	//   ....[28]....
        /*012c*/ 	.word	0x00005700


	//   ....[29]....
        /*0130*/ 	.word	0x00005760


	//   ....[30]....
        /*0134*/ 	.word	0x000057d0


	//----- nvinfo : EIATTR_EXIT_INSTR_OFFSETS
	.align		4
.L_1742:
        /*0138*/ 	.byte	0x04, 0x1c
        /*013a*/ 	.short	(.L_1744 - .L_1743)


	//   ....[0]....
.L_1743:
        /*013c*/ 	.word	0x00000c40


	//   ....[1]....
        /*0140*/ 	.word	0x00005030


	//----- nvinfo : EIATTR_MAX_THREADS
	.align		4
.L_1744:
        /*0144*/ 	.byte	0x04, 0x05
        /*0146*/ 	.short	(.L_1746 - .L_1745)
.L_1745:
        /*0148*/ 	.word	0x00000100
        /*014c*/ 	.word	0x00000001
        /*0150*/ 	.word	0x00000001


	//----- nvinfo : EIATTR_CRS_STACK_SIZE
	.align		4
.L_1746:
        /*0154*/ 	.byte	0x04, 0x1e
        /*0156*/ 	.short	(.L_1748 - .L_1747)
.L_1747:
        /*0158*/ 	.word	0x00000000
.L_1748:


//--------------------- .nv.info._ZN10layer_norm31ln_parallel_residual_fwd_kernelINS_13Kernel_traitsI6__halfffffjLj7168ELj1ELj1ELj8ELj16ENS_18Kernel_traits_baseILj7168ES2_ffffjLj256EEEEELb0ELb0ELb1EEEvNS_9FwdParamsE --------------------------
	.section	.nv.info._ZN10layer_norm31ln_parallel_residual_fwd_kernelINS_13Kernel_traitsI6__halfffffjLj7168ELj1ELj1ELj8ELj16ENS_18Kernel_traits_baseILj7168ES2_ffffjLj256EEEEELb0ELb0ELb1EEEvNS_9FwdParamsE,"",@"SHT_CUDA_INFO"
	.sectionflags	@""
	.align	4


	//----- nvinfo : EIATTR_CUDA_API_VERSION
	.align		4
        /*0000*/ 	.byte	0x04, 0x37
        /*0002*/ 	.short	(.L_1750 - .L_1749)
.L_1749:
        /*0004*/ 	.word	0x00000082


	//----- nvinfo : EIATTR_SW2861232_WAR
	.align		4
.L_1750:
        /*0008*/ 	.byte	0x01, 0x35
	.zero		2


	//----- nvinfo : EIATTR_PARAM_CBANK
	.align		4
        /*000c*/ 	.byte	0x04, 0x0a
        /*000e*/ 	.short	(.L_1752 - .L_1751)
	.align		4
.L_1751:
        /*0010*/ 	.word	index@(.nv.constant0._ZN10layer_norm31ln_parallel_residual_fwd_kernelINS_13Kernel_traitsI6__halfffffjLj7168ELj1ELj1ELj8ELj16ENS_18Kernel_traits_baseILj7168ES2_ffffjLj256EEEEELb0ELb0ELb1EEEvNS_9FwdParamsE)
        /*0014*/ 	.short	0x0160
        /*0016*/ 	.short	0x00e8


	//----- nvinfo : EIATTR_CBANK_PARAM_SIZE
	.align		4
.L_1752:
        /*0018*/ 	.byte	0x03, 0x19
        /*001a*/ 	.short	0x00e8


	//----- nvinfo : EIATTR_KPARAM_INFO
	.align		4
        /*001c*/ 	.byte	0x04, 0x17
        /*001e*/ 	.short	(.L_1754 - .L_1753)
.L_1753:
        /*0020*/ 	.word	0x00000000
        /*0024*/ 	.short	0x0000
        /*0026*/ 	.short	0x0000
        /*0028*/ 	.byte	0x00, 0xf0, 0xa1, 0x03


	//----- nvinfo : EIATTR_MAXREG_COUNT
	.align		4
.L_1754:
        /*002c*/ 	.byte	0x03, 0x1b
        /*002e*/ 	.short	0x00ff


	//----- nvinfo : EIATTR_NUM_BARRIERS
	.align		4
        /*0030*/ 	.byte	0x02, 0x4c
        /*0032*/ 	.byte	0x01
	.zero		1


	//----- nvinfo : EIATTR_MERCURY_ISA_VERSION
	.align		4
        /*0034*/ 	.byte	0x03, 0x5f
        /*0036*/ 	.short	0x0000


	//----- nvinfo : EIATTR_COOP_GROUP_MASK_REGIDS
	.align		4
        /*0038*/ 	.byte	0x04, 0x29
        /*003a*/ 	.short	(.L_1756 - .L_1755)


	//   ....[0]....
.L_1755:
        /*003c*/ 	.word	0xffffffff


	//   ....[1]....
        /*0040*/ 	.word	0xffffffff


	//   ....[2]....
        /*0044*/ 	.word	0xffffffff


	//   ....[3]....
        /*0048*/ 	.word	0xffffffff


	//   ....[4]....
        /*004c*/ 	.word	0xffffffff


	//   ....[5]....
        /*0050*/ 	.word	0xffffffff


	//   ....[6]....
        /*0054*/ 	.word	0xffffffff


	//   ....[7]....
        /*0058*/ 	.word	0xffffffff


	//   ....[8]....
        /*005c*/ 	.word	0xffffffff


	//   ....[9]....
        /*0060*/ 	.word	0xffffffff


	//   ....[10]....
        /*0064*/ 	.word	0xffffffff


	//   ....[11]....
        /*0068*/ 	.word	0xffffffff


	//   ....[12]....
        /*006c*/ 	.word	0xffffffff


	//   ....[13]....
        /*0070*/ 	.word	0xffffffff


	//   ....[14]....
        /*0074*/ 	.word	0xffffffff


	//   ....[15]....
        /*0078*/ 	.word	0xffffffff


	//   ....[16]....
        /*007c*/ 	.word	0xffffffff


	//   ....[17]....
        /*0080*/ 	.word	0xffffffff


	//   ....[18]....
        /*0084*/ 	.word	0xffffffff


	//   ....[19]....
        /*0088*/ 	.word	0xffffffff


	//   ....[20]....
        /*008c*/ 	.word	0xffffffff


	//   ....[21]....
        /*0090*/ 	.word	0xffffffff


	//   ....[22]....
        /*0094*/ 	.word	0xffffffff


	//   ....[23]....
        /*0098*/ 	.word	0xffffffff


	//   ....[24]....
        /*009c*/ 	.word	0xffffffff


	//   ....[25]....
        /*00a0*/ 	.word	0xffffffff


	//   ....[26]....
        /*00a4*/ 	.word	0xffffffff


	//   ....[27]....
        /*00a8*/ 	.word	0xffffffff


	//   ....[28]....
        /*00ac*/ 	.word	0xffffffff


	//   ....[29]....
        /*00b0*/ 	.word	0xffffffff


	//   ....[30]....
        /*00b4*/ 	.word	0xffffffff


	//----- nvinfo : EIATTR_COOP_GROUP_INSTR_OFFSETS
	.align		4
.L_1756:
        /*00b8*/ 	.byte	0x04, 0x28
        /*00ba*/ 	.short	(.L_1758 - .L_1757)


	//   ....[0]....
.L_1757:
        /*00bc*/ 	.word	0x00002920


	//   ....[1]....
        /*00c0*/ 	.word	0x00002950


	//   ....[2]....
        /*00c4*/ 	.word	0x00002970


	//   ....[3]....
        /*00c8*/ 	.word	0x00002990


	//   ....[4]....
        /*00cc*/ 	.word	0x000029b0


	//   ....[5]....
        /*00d0*/ 	.word	0x00002d60


	//   ....[6]....
        /*00d4*/ 	.word	0x00002d80


	//   ....[7]....
        /*00d8*/ 	.word	0x00002da0


	//   ....[8]....
        /*00dc*/ 	.word	0x00002dc0


	//   ....[9]....
        /*00e0*/ 	.word	0x00002de0


	//   ....[10]....
        /*00e4*/ 	.word	0x00002f00


	//   ....[11]....
        /*00e8*/ 	.word	0x00002f30


	//   ....[12]....
        /*00ec*/ 	.word	0x00002f50


	//   ....[13]....
        /*00f0*/ 	.word	0x00002f60


	//   ....[14]....
        /*00f4*/ 	.word	0x00002f90


	//   ....[15]....
        /*00f8*/ 	.word	0x00003030


	//   ....[16]....
        /*00fc*/ 	.word	0x00003080


	//   ....[17]....
        /*0100*/ 	.word	0x00003140


	//   ....[18]....
        /*0104*/ 	.word	0x00003190


	//   ....[19]....
        /*0108*/ 	.word	0x00003200


	//   ....[20]....
        /*010c*/ 	.word	0x00003250


	//   ....[21]....
        /*0110*/ 	.word	0x00003ce0


	//   ....[22]....
        /*0114*/ 	.word	0x00003d50


	//   ....[23]....
        /*0118*/ 	.word	0x00003db0


	//   ....[24]....
        /*011c*/ 	.word	0x00003e10


	//   ....[25]....
        /*0120*/ 	.word	0x00003e70


	//   ....[26]....
        /*0124*/ 	.word	0x00004260


	//   ....[27]....
        /*0128*/ 	.word	0x000042c0


	//   ....[28]....
        /*012c*/ 	.word	0x00004320


	//   ....[29]....
        /*0130*/ 	.word	0x00004380


	//   ....[30]....
        /*0134*/ 	.word	0x000043e0


	//----- nvinfo : EIATTR_EXIT_INSTR_OFFSETS
	.align		4
.L_1758:
        /*0138*/ 	.byte	0x04, 0x1c
        /*013a*/ 	.short	(.L_1760 - .L_1759)


	//   ....[0]....
.L_1759:
        /*013c*/ 	.word	0x00000220


	//   ....[1]....
        /*0140*/ 	.word	0x00003c90


	//----- nvinfo : EIATTR_MAX_THREADS
	.align		4
.L_1760:
        /*0144*/ 	.byte	0x04, 0x05
        /*0146*/ 	.short	(.L_1762 - .L_1761)
.L_1761:
        /*0148*/ 	.word	0x00000100
        /*014c*/ 	.word	0x00000001
        /*0150*/ 	.word	0x00000001


	//----- nvinfo : EIATTR_CRS_STACK_SIZE
	.align		4
.L_1762:
        /*0154*/ 	.byte	0x04, 0x1e
        /*0156*/ 	.short	(.L_1764 - .L_1763)
.L_1763:
        /*0158*/ 	.word	0x00000000
.L_1764:


//--------------------- .nv.info._ZN10layer_norm31ln_parallel_residual_fwd_kernelINS_13Kernel_traitsI6__halfffffjLj7168ELj1ELj1ELj8ELj16ENS_18Kernel_traits_baseILj7168ES2_ffffjLj256EEEEELb0ELb1ELb0EEEvNS_9FwdParamsE --------------------------
	.section	.nv.info._ZN10layer_norm31ln_parallel_residual_fwd_kernelINS_13Kernel_traitsI6__halfffffjLj7168ELj1ELj1ELj8ELj16ENS_18Kernel_traits_baseILj7168ES2_ffffjLj256EEEEELb0ELb1ELb0EEEvNS_9FwdParamsE,"",@"SHT_CUDA_INFO"
	.sectionflags	@""
	.align	4


	//----- nvinfo : EIATTR_CUDA_API_VERSION
	.align		4
        /*0000*/ 	.byte	0x04, 0x37
        /*0002*/ 	.short	(.L_1766 - .L_1765)
.L_1765:
        /*0004*/ 	.word	0x00000082


	//----- nvinfo : EIATTR_SW2861232_WAR
	.align		4
.L_1766:
        /*0008*/ 	.byte	0x01, 0x35
	.zero		2


	//----- nvinfo : EIATTR_PARAM_CBANK
	.align		4
        /*000c*/ 	.byte	0x04, 0x0a
        /*000e*/ 	.short	(.L_1768 - .L_1767)
	.align		4
.L_1767:
        /*0010*/ 	.word	index@(.nv.constant0._ZN10layer_norm31ln_parallel_residual_fwd_kernelINS_13Kernel_traitsI6__halfffffjLj7168ELj1ELj1ELj8ELj16ENS_18Kernel_traits_baseILj7168ES2_ffffjLj256EEEEELb0ELb1ELb0EEEvNS_9FwdParamsE)
        /*0014*/ 	.short	0x0160
        /*0016*/ 	.short	0x00e8


	//----- nvinfo : EIATTR_CBANK_PARAM_SIZE
	.align		4
.L_1768:
        /*0018*/ 	.byte	0x03, 0x19
        /*001a*/ 	.short	0x00e8


	//----- nvinfo : EIATTR_KPARAM_INFO
	.align		4
        /*001c*/ 	.byte	0x04, 0x17
        /*001e*/ 	.short	(.L_1770 - .L_1769)
.L_1769:
        /*0020*/ 	.word	0x00000000
        /*0024*/ 	.short	0x0000
        /*0026*/ 	.short	0x0000
        /*0028*/ 	.byte	0x00, 0xf0, 0xa1, 0x03


	//----- nvinfo : EIATTR_MAXREG_COUNT
	.align		4
.L_1770:
        /*002c*/ 	.byte	0x03, 0x1b
        /*002e*/ 	.short	0x00ff


	//----- nvinfo : EIATTR_NUM_BARRIERS
	.align		4
        /*0030*/ 	.byte	0x02, 0x4c
        /*0032*/ 	.byte	0x01
	.zero		1


	//----- nvinfo : EIATTR_MERCURY_ISA_VERSION
	.align		4
        /*0034*/ 	.byte	0x03, 0x5f
        /*0036*/ 	.short	0x0000


	//----- nvinfo : EIATTR_COOP_GROUP_MASK_REGIDS
	.align		4
        /*0038*/ 	.byte	0x04, 0x29
        /*003a*/ 	.short	(.L_1772 - .L_1771)


	//   ....[0]....
.L_1771:
        /*003c*/ 	.word	0xffffffff


	//   ....[1]....
        /*0040*/ 	.word	0xffffffff


	//   ....[2]....
        /*0044*/ 	.word	0xffffffff


	//   ....[3]....
        /*0048*/ 	.word	0xffffffff


	//   ....[4]....
        /*004c*/ 	.word	0xffffffff


	//   ....[5]....
        /*0050*/ 	.word	0xffffffff


	//   ....[6]....
        /*0054*/ 	.word	0xffffffff


	//   ....[7]....
        /*0058*/ 	.word	0xffffffff


	//   ....[8]....
        /*005c*/ 	.word	0xffffffff


	//   ....[9]....
        /*0060*/ 	.word	0xffffffff


	//   ....[10]....
        /*0064*/ 	.word	0xffffffff


	//   ....[11]....
        /*0068*/ 	.word	0xffffffff


	//   ....[12]....
        /*006c*/ 	.word	0xffffffff


	//   ....[13]....
        /*0070*/ 	.word	0xffffffff


	//   ....[14]....
        /*0074*/ 	.word	0xffffffff


	//   ....[15]....
        /*0078*/ 	.word	0xffffffff


	//   ....[16]....
        /*007c*/ 	.word	0xffffffff


	//   ....[17]....
        /*0080*/ 	.word	0xffffffff


	//   ....[18]....
        /*0084*/ 	.word	0xffffffff


	//   ....[19]....
        /*0088*/ 	.word	0xffffffff


	//   ....[20]....
        /*008c*/ 	.word	0xffffffff


	//   ....[21]....
        /*0090*/ 	.word	0xffffffff


	//   ....[22]....
        /*0094*/ 	.word	0xffffffff


	//   ....[23]....
        /*0098*/ 	.word	0xffffffff


	//   ....[24]....
        /*009c*/ 	.word	0xffffffff


	//   ....[25]....
        /*00a0*/ 	.word	0xffffffff


	//   ....[26]....
        /*00a4*/ 	.word	0xffffffff


	//   ....[27]....
        /*00a8*/ 	.word	0xffffffff


	//   ....[28]....
        /*00ac*/ 	.word	0xffffffff


	//   ....[29]....
        /*00b0*/ 	.word	0xffffffff


	//   ....[30]....
        /*00b4*/ 	.word	0xffffffff


	//----- nvinfo : EIATTR_COOP_GROUP_INSTR_OFFSETS
	.align		4
.L_1772:
        /*00b8*/ 	.byte	0x04, 0x28
        /*00ba*/ 	.short	(.L_1774 - .L_1773)


	//   ....[0]....
.L_1773:
        /*00bc*/ 	.word	0x00002f10


	//   ....[1]....
        /*00c0*/ 	.word	0x00002f40


	//   ....[2]....
        /*00c4*/ 	.word	0x00002f80


	//   ....[3]....
        /*00c8*/ 	.word	0x00002fa0


	//   ....[4]....
        /*00cc*/ 	.word	0x00002fc0


	//   ....[5]....
        /*00d0*/ 	.word	0x00003390


	//   ....[6]....
        /*00d4*/ 	.word	0x000033b0


	//   ....[7]....
        /*00d8*/ 	.word	0x000033d0


	//   ....[8]....
        /*00dc*/ 	.word	0x000033f0


	//   ....[9]....
        /*00e0*/ 	.word	0x00003410


	//   ....[10]....
        /*00e4*/ 	.word	0x00003520


	//   ....[11]....
        /*00e8*/ 	.word	0x00003570


	//   ....[12]....
        /*00ec*/ 	.word	0x000035b0


	//   ....[13]....
        /*00f0*/ 	.word	0x000035d0


	//   ....[14]....
        /*00f4*/ 	.word	0x00003670


	//   ....[15]....
        /*00f8*/ 	.word	0x000036b0


	//   ....[16]....
        /*00fc*/ 	.word	0x00003760


	//   ....[17]....
        /*0100*/ 	.word	0x00003780


	//   ....[18]....
        /*0104*/ 	.word	0x00003800


	//   ....[19]....
        /*0108*/ 	.word	0x00003830


	//   ....[20]....
        /*010c*/ 	.word	0x00003880


	//   ....[21]....
        /*0110*/ 	.word	0x00004280


	//   ....[22]....
        /*0114*/ 	.word	0x000042f0


	//   ....[23]....
        /*0118*/ 	.word	0x00004350


	//   ....[24]....
        /*011c*/ 	.word	0x000043b0


	//   ....[25]....
        /*0120*/ 	.word	0x00004410


	//   ....[26]....
        /*0124*/ 	.word	0x00004840


	//   ....[27]....
        /*0128*/ 	.word	0x000048a0


	//   ....[28]....
        /*012c*/ 	.word	0x00004900


	//   ....[29]....
        /*0130*/ 	.word	0x00004960


	//   ....[30]....
        /*0134*/ 	.word	0x000049d0


	//----- nvinfo : EIATTR_EXIT_INSTR_OFFSETS
	.align		4
.L_1774:
        /*0138*/ 	.byte	0x04, 0x1c
        /*013a*/ 	.short	(.L_1776 - .L_1775)


	//   ....[0]....
.L_1775:
        /*013c*/ 	.word	0x00000770


	//   ....[1]....
        /*0140*/ 	.word	0x00004230


	//----- nvinfo : EIATTR_MAX_THREADS
	.align		4
.L_1776:
        /*0144*/ 	.byte	0x04, 0x05
        /*0146*/ 	.short	(.L_1778 - .L_1777)
.L_1777:
        /*0148*/ 	.word	0x00000100
        /*014c*/ 	.word	0x00000001
        /*0150*/ 	.word	0x00000001


	//----- nvinfo : EIATTR_CRS_STACK_SIZE
	.align		4
.L_1778:
        /*0154*/ 	.byte	0x04, 0x1e
        /*0156*/ 	.short	(.L_1780 - .L_1779)
.L_1779:
        /*0158*/ 	.word	0x00000000
.L_1780:


//--------------------- .nv.info._ZN10layer_norm31ln_parallel_residual_fwd_kernelINS_13Kernel_traitsI6__halfffffjLj7168ELj1ELj1ELj8ELj16ENS_18Kernel_traits_baseILj7168ES2_ffffjLj256EEEEELb0ELb1ELb1EEEvNS_9FwdParamsE --------------------------
	.section	.nv.info._ZN10layer_norm31ln_parallel_residual_fwd_kernelINS_13Kernel_traitsI6__halfffffjLj7168ELj1ELj1ELj8ELj16ENS_18Kernel_traits_baseILj7168ES2_ffffjLj256EEEEELb0ELb1ELb1EEEvNS_9FwdParamsE,"",@"SHT_CUDA_INFO"
	.sectionflags	@""
	.align	4


	//----- nvinfo : EIATTR_CUDA_API_VERSION
	.align		4
        /*0000*/ 	.byte	0x04, 0x37
        /*0002*/ 	.short	(.L_1782 - .L_1781)
.L_1781:
        /*0004*/ 	.word	0x00000082


	//----- nvinfo : EIATTR_SW2861232_WAR
	.align		4
.L_1782:
        /*0008*/ 	.byte	0x01, 0x35
	.zero		2


	//----- nvinfo : EIATTR_PARAM_CBANK
	.align		4
        /*000c*/ 	.byte	0x04, 0x0a
        /*000e*/ 	.short	(.L_1784 - .L_1783)
	.align		4
.L_1783:
        /*0010*/ 	.word	index@(.nv.constant0._ZN10layer_norm31ln_parallel_residual_fwd_kernelINS_13Kernel_traitsI6__halfffffjLj7168ELj1ELj1ELj8ELj16ENS_18Kernel_traits_baseILj7168ES2_ffffjLj256EEEEELb0ELb1ELb1EEEvNS_9FwdParamsE)
        /*0014*/ 	.short	0x0160
        /*0016*/ 	.short	0x00e8


	//----- nvinfo : EIATTR_CBANK_PARAM_SIZE
	.align		4
.L_1784:
        /*0018*/ 	.byte	0x03, 0x19
        /*001a*/ 	.short	0x00e8


	//----- nvinfo : EIATTR_KPARAM_INFO
	.align		4
        /*001c*/ 	.byte	0x04, 0x17
        /*001e*/ 	.short	(.L_1786 - .L_1785)
.L_1785:
        /*0020*/ 	.word	0x00000000
        /*0024*/ 	.short	0x0000
        /*0026*/ 	.short	0x0000
        /*0028*/ 	.byte	0x00, 0xf0, 0xa1, 0x03


	//----- nvinfo : EIATTR_MAXREG_COUNT
	.align		4
.L_1786:
        /*002c*/ 	.byte	0x03, 0x1b
        /*002e*/ 	.short	0x00ff


	//----- nvinfo : EIATTR_NUM_BARRIERS
	.align		4
        /*0030*/ 	.byte	0x02, 0x4c
        /*0032*/ 	.byte	0x01
	.zero		1


	//----- nvinfo : EIATTR_MERCURY_ISA_VERSION
	.align		4
        /*0034*/ 	.byte	0x03, 0x5f
        /*0036*/ 	.short	0x0000


	//----- nvinfo : EIATTR_COOP_GROUP_MASK_REGIDS
	.align		4
        /*0038*/ 	.byte	0x04, 0x29
        /*003a*/ 	.short	(.L_1788 - .L_1787)


	//   ....[0]....
.L_1787:
        /*003c*/ 	.word	0xffffffff


	//   ....[1]....
        /*0040*/ 	.word	0xffffffff


	//   ....[2]....
        /*0044*/ 	.word	0xffffffff


	//   ....[3]....
        /*0048*/ 	.word	0xffffffff


	//   ....[4]....
        /*004c*/ 	.word	0xffffffff


	//   ....[5]....
        /*0050*/ 	.word	0xffffffff


	//   ....[6]....
        /*0054*/ 	.word	0xffffffff


	//   ....[7]....
        /*0058*/ 	.word	0xffffffff


	//   ....[8]....
        /*005c*/ 	.word	0xffffffff


	//   ....[9]....
        /*0060*/ 	.word	0xffffffff


	//   ....[10]....
        /*0064*/ 	.word	0xffffffff


	//   ....[11]....
        /*0068*/ 	.word	0xffffffff


	//   ....[12]....
        /*006c*/ 	.word	0xffffffff


	//   ....[13]....
        /*0070*/ 	.word	0xffffffff


	//   ....[14]....
        /*0074*/ 	.word	0xffffffff


	//   ....[15]....
        /*0078*/ 	.word	0xffffffff


	//   ....[16]....
        /*007c*/ 	.word	0xffffffff


	//   ....[17]....
        /*0080*/ 	.word	0xffffffff


	//   ....[18]....
        /*0084*/ 	.word	0xffffffff


	//   ....[19]....
        /*0088*/ 	.word	0xffffffff


	//   ....[20]....
        /*008c*/ 	.word	0xffffffff


	//   ....[21]....
        /*0090*/ 	.word	0xffffffff


	//   ....[22]....
        /*0094*/ 	.word	0xffffffff


	//   ....[23]....
        /*0098*/ 	.word	0xffffffff


	//   ....[24]....
        /*009c*/ 	.word	0xffffffff


	//   ....[25]....
        /*00a0*/ 	.word	0xffffffff


	//   ....[26]....
        /*00a4*/ 	.word	0xffffffff


	//   ....[27]....
        /*00a8*/ 	.word	0xffffffff


	//   ....[28]....
        /*00ac*/ 	.word	0xffffffff


	//   ....[29]....
        /*00b0*/ 	.word	0xffffffff


	//   ....[30]....
        /*00b4*/ 	.word	0xffffffff


	//----- nvinfo : EIATTR_COOP_GROUP_INSTR_OFFSETS
	.align		4
.L_1788:
        /*00b8*/ 	.byte	0x04, 0x28
        /*00ba*/ 	.short	(.L_1790 - .L_1789)


	//   ....[0]....
.L_1789:
        /*00bc*/ 	.word	0x00002370


	//   ....[1]....
        /*00c0*/ 	.word	0x000023a0


	//   ....[2]....
        /*00c4*/ 	.word	0x000023c0


	//   ....[3]....
        /*00c8*/ 	.word	0x000023e0


	//   ....[4]....
        /*00cc*/ 	.word	0x00002400


	//   ....[5]....
        /*00d0*/ 	.word	0x000027b0


	//   ....[6]....
        /*00d4*/ 	.word	0x000027d0


	//   ....[7]....
        /*00d8*/ 	.word	0x000027f0


	//   ....[8]....
        /*00dc*/ 	.word	0x00002810


	//   ....[9]....
        /*00e0*/ 	.word	0x00002830


	//   ....[10]....
        /*00e4*/ 	.word	0x00002900


	//   ....[11]....
        /*00e8*/ 	.word	0x00002950


	//   ....[12]....
        /*00ec*/ 	.word	0x00002980


	//   ....[13]....
        /*00f0*/ 	.word	0x000029a0


	//   ....[14]....
        /*00f4*/ 	.word	0x00002a30


	//   ....[15]....
        /*00f8*/ 	.word	0x00002a70


	//   ....[16]....
        /*00fc*/ 	.word	0x00002a80


	//   ....[17]....
        /*0100*/ 	.word	0x00002b40


	//   ....[18]....
        /*0104*/ 	.word	0x00002b70


	//   ....[19]....
        /*0108*/ 	.word	0x00002c10


	//   ....[20]....
        /*010c*/ 	.word	0x00002c50


	//   ....[21]....
        /*0110*/ 	.word	0x00003450


	//   ....[22]....
        /*0114*/ 	.word	0x000034b0


	//   ....[23]....
        /*0118*/ 	.word	0x00003510


	//   ....[24]....
        /*011c*/ 	.word	0x00003570


	//   ....[25]....
        /*0120*/ 	.word	0x000035d0


	//   ....[26]....
        /*0124*/ 	.word	0x000039c0


	//   ....[27]....
        /*0128*/ 	.word	0x00003a20


	//   ....[28]....
        /*012c*/ 	.word	0x00003a80


	//   ....[29]....
        /*0130*/ 	.word	0x00003ae0


	//   ....[30]....
        /*0134*/ 	.word	0x00003b40


	//----- nvinfo : EIATTR_EXIT_INSTR_OFFSETS
	.align		4
.L_1790:
        /*0138*/ 	.byte	0x04, 0x1c
        /*013a*/ 	.short	(.L_1792 - .L_1791)


	//   ....[0]....
.L_1791:
        /*013c*/ 	.word	0x00000150


	//   ....[1]....
        /*0140*/ 	.word	0x00003400


	//----- nvinfo : EIATTR_MAX_THREADS
	.align		4
.L_1792:
        /*0144*/ 	.byte	0x04, 0x05
        /*0146*/ 	.short	(.L_1794 - .L_1793)
.L_1793:
        /*0148*/ 	.word	0x00000100
        /*014c*/ 	.word	0x00000001
        /*0150*/ 	.word	0x00000001


	//----- nvinfo : EIATTR_CRS_STACK_SIZE
	.align		4
.L_1794:
        /*0154*/ 	.byte	0x04, 0x1e
        /*0156*/ 	.short	(.L_1796 - .L_1795)
.L_1795:
        /*0158*/ 	.word	0x00000000
.L_1796:


//--------------------- .nv.info._ZN10layer_norm31ln_parallel_residual_fwd_kernelINS_13Kernel_traitsI6__halfffffjLj7168ELj1ELj1ELj8ELj16ENS_18Kernel_traits_baseILj7168ES2_ffffjLj256EEEEELb1ELb0ELb0EEEvNS_9FwdParamsE --------------------------
	.section	.nv.info._ZN10layer_norm31ln_parallel_residual_fwd_kernelINS_13Kernel_traitsI6__halfffffjLj7168ELj1ELj1ELj8ELj16ENS_18Kernel_traits_baseILj7168ES2_ffffjLj256EEEEELb1ELb0ELb0EEEvNS_9FwdParamsE,"",@"SHT_CUDA_INFO"
	.sectionflags	@""
	.align	4


	//----- nvinfo : EIATTR_CUDA_API_VERSION
	.align		4
        /*0000*/ 	.byte	0x04, 0x37
        /*0002*/ 	.short	(.L_1798 - .L_1797)
.L_1797:
        /*0004*/ 	.word	0x00000082


	//----- nvinfo : EIATTR_SW2861232_WAR
	.align		4
.L_1798:
        /*0008*/ 	.byte	0x01, 0x35
	.zero		2


	//----- nvinfo : EIATTR_PARAM_CBANK
	.align		4
        /*000c*/ 	.byte	0x04, 0x0a
        /*000e*/ 	.short	(.L_1800 - .L_1799)
	.align		4
.L_1799:
        /*0010*/ 	.word	index@(.nv.constant0._ZN10layer_norm31ln_parallel_residual_fwd_kernelINS_13Kernel_traitsI6__halfffffjLj7168ELj1ELj1ELj8ELj16ENS_18Kernel_traits_baseILj7168ES2_ffffjLj256EEEEELb1ELb0ELb0EEEvNS_9FwdParamsE)
        /*0014*/ 	.short	0x0160
        /*0016*/ 	.short	0x00e8


	//----- nvinfo : EIATTR_CBANK_PARAM_SIZE
	.align		4
.L_1800:
        /*0018*/ 	.byte	0x03, 0x19
        /*001a*/ 	.short	0x00e8


	//----- nvinfo : EIATTR_KPARAM_INFO
	.align		4
        /*001c*/ 	.byte	0x04, 0x17
        /*001e*/ 	.short	(.L_1802 - .L_1801)
.L_1801:
        /*0020*/ 	.word	0x00000000
        /*0024*/ 	.short	0x0000
        /*0026*/ 	.short	0x0000
        /*0028*/ 	.byte	0x00, 0xf0, 0xa1, 0x03


	//----- nvinfo : EIATTR_MAXREG_COUNT
	.align		4
.L_1802:
        /*002c*/ 	.byte	0x03, 0x1b
        /*002e*/ 	.short	0x00ff


	//----- nvinfo : EIATTR_NUM_BARRIERS
	.align		4
        /*0030*/ 	.byte	0x02, 0x4c
        /*0032*/ 	.byte	0x01
	.zero		1


	//----- nvinfo : EIATTR_MERCURY_ISA_VERSION
	.align		4
        /*0034*/ 	.byte	0x03, 0x5f
        /*0036*/ 	.short	0x0000


	//----- nvinfo : EIATTR_COOP_GROUP_MASK_REGIDS
	.align		4
        /*0038*/ 	.byte	0x04, 0x29
        /*003a*/ 	.short	(.L_1804 - .L_1803)


	//   ....[0]....
.L_1803:
        /*003c*/ 	.word	0xffffffff


	//   ....[1]....
        /*0040*/ 	.word	0xffffffff


	//   ....[2]....
        /*0044*/ 	.word	0xffffffff


	//   ....[3]....
        /*0048*/ 	.word	0xffffffff


	//   ....[4]....
        /*004c*/ 	.word	0xffffffff


	//   ....[5]....
        /*0050*/ 	.word	0xffffffff


	//   ....[6]....
        /*0054*/ 	.word	0xffffffff


	//   ....[7]....
        /*0058*/ 	.word	0xffffffff


	//   ....[8]....
        /*005c*/ 	.word	0xffffffff


	//   ....[9]....
        /*0060*/ 	.word	0xffffffff


	//   ....[10]....
        /*0064*/ 	.word	0xffffffff


	//   ....[11]....
        /*0068*/ 	.word	0xffffffff


	//   ....[12]....
        /*006c*/ 	.word	0xffffffff


	//   ....[13]....
        /*0070*/ 	.word	0xffffffff


	//   ....[14]....
        /*0074*/ 	.word	0xffffffff


	//   ....[15]....
        /*0078*/ 	.word	0xffffffff


	//   ....[16]....
        /*007c*/ 	.word	0xffffffff


	//   ....[17]....
        /*0080*/ 	.word	0xffffffff


	//   ....[18]....
        /*0084*/ 	.word	0xffffffff


	//   ....[19]....
        /*0088*/ 	.word	0xffffffff


	//   ....[20]....
        /*008c*/ 	.word	0xffffffff


	//   ....[21]....
        /*0090*/ 	.word	0xffffffff


	//   ....[22]....
        /*0094*/ 	.word	0xffffffff


	//   ....[23]....
        /*0098*/ 	.word	0xffffffff


	//   ....[24]....
        /*009c*/ 	.word	0xffffffff


	//   ....[25]....
        /*00a0*/ 	.word	0xffffffff


	//   ....[26]....
        /*00a4*/ 	.word	0xffffffff


	//   ....[27]....
        /*00a8*/ 	.word	0xffffffff


	//   ....[28]....
        /*00ac*/ 	.word	0xffffffff


	//   ....[29]....
        /*00b0*/ 	.word	0xffffffff


	//   ....[30]....
        /*00b4*/ 	.word	0xffffffff


	//----- nvinfo : EIATTR_COOP_GROUP_INSTR_OFFSETS
	.align		4
.L_1804:
        /*00b8*/ 	.byte	0x04, 0x28
        /*00ba*/ 	.short	(.L_1806 - .L_1805)


	//   ....[0]....
.L_1805:
        /*00bc*/ 	.word	0x00016310


	//   ....[1]....
        /*00c0*/ 	.word	0x00016340


	//   ....[2]....
        /*00c4*/ 	.word	0x00016370


	//   ....[3]....
        /*00c8*/ 	.word	0x00016390


	//   ....[4]....
        /*00cc*/ 	.word	0x000163b0


	//   ....[5]....
        /*00d0*/ 	.word	0x00016770


	//   ....[6]....
        /*00d4*/ 	.word	0x00016790


	//   ....[7]....
        /*00d8*/ 	.word	0x000167b0


	//   ....[8]....
        /*00dc*/ 	.word	0x000167d0


	//   ....[9]....
        /*00e0*/ 	.word	0x000167f0


	//   ....[10]....
        /*00e4*/ 	.word	0x00016920


	//   ....[11]....
        /*00e8*/ 	.word	0x00016970


	//   ....[12]....
        /*00ec*/ 	.word	0x000169b0


	//   ....[13]....
        /*00f0*/ 	.word	0x000169d0


	//   ....[14]....
        /*00f4*/ 	.word	0x00016a50


	//   ....[15]....
        /*00f8*/ 	.word	0x00016a80


	//   ....[16]....
        /*00fc*/ 	.word	0x00016ab0


	//   ....[17]....
        /*0100*/ 	.word	0x00016b50


	//   ....[18]....
        /*0104*/ 	.word	0x00016b90


	//   ....[19]....
        /*0108*/ 	.word	0x00016c40


	//   ....[20]....
        /*010c*/ 	.word	0x00016c60


	//   ....[21]....
        /*0110*/ 	.word	0x00017970


	//   ....[22]....
        /*0114*/ 	.word	0x000179e0


	//   ....[23]....
        /*0118*/ 	.word	0x00017a40


	//   ....[24]....
        /*011c*/ 	.word	0x00017aa0


	//   ....[25]....
        /*0120*/ 	.word	0x00017b00


	//   ....[26]....
        /*0124*/ 	.word	0x00017f10


	//   ....[27]....
        /*0128*/ 	.word	0x00017f70


	//   ....[28]....
        /*012c*/ 	.word	0x00017fd0


	//   ....[29]....
        /*0130*/ 	.word	0x00018030


	//   ....[30]....
        /*0134*/ 	.word	0x000180a0


	//----- nvinfo : EIATTR_EXIT_INSTR_OFFSETS
	.align		4
.L_1806:
        /*0138*/ 	.byte	0x04, 0x1c
        /*013a*/ 	.short	(.L_1808 - .L_1807)


	//   ....[0]....
.L_1807:
        /*013c*/ 	.word	0x00001040


	//   ....[1]....
        /*0140*/ 	.word	0x00017920


	//----- nvinfo : EIATTR_MAX_THREADS
	.align		4
.L_1808:
        /*0144*/ 	.byte	0x04, 0x05
        /*0146*/ 	.short	(.L_1810 - .L_1809)
.L_1809:
        /*0148*/ 	.word	0x00000100
        /*014c*/ 	.word	0x00000001
        /*0150*/ 	.word	0x00000001


	//----- nvinfo : EIATTR_CRS_STACK_SIZE
	.align		4
.L_1810:
        /*0154*/ 	.byte	0x04, 0x1e
        /*0156*/ 	.short	(.L_1812 - .L_1811)
.L_1811:
        /*0158*/ 	.word	0x00000000
.L_1812:


//--------------------- .nv.info._ZN10layer_norm31ln_parallel_residual_fwd_kernelINS_13Kernel_traitsI6__halfffffjLj7168ELj1ELj1ELj8ELj16ENS_18Kernel_traits_baseILj7168ES2_ffffjLj256EEEEELb1ELb0ELb1EEEvNS_9FwdParamsE --------------------------
	.section	.nv.info._ZN10layer_norm31ln_parallel_residual_fwd_kernelINS_13Kernel_traitsI6__halfffffjLj7168ELj1ELj1ELj8ELj16ENS_18Kernel_traits_baseILj7168ES2_ffffjLj256EEEEELb1ELb0ELb1EEEvNS_9FwdParamsE,"",@"SHT_CUDA_INFO"
	.sectionflags	@""
	.align	4


	//----- nvinfo : EIATTR_CUDA_API_VERSION
	.align		4
        /*0000*/ 	.byte	0x04, 0x37
        /*0002*/ 	.short	(.L_1814 - .L_1813)
.L_1813:
        /*0004*/ 	.word	0x00000082


	//----- nvinfo : EIATTR_SW2861232_WAR
	.align		4
.L_1814:
        /*0008*/ 	.byte	0x01, 0x35
	.zero		2


	//----- nvinfo : EIATTR_PARAM_CBANK
	.align		4
        /*000c*/ 	.byte	0x04, 0x0a
        /*000e*/ 	.short	(.L_1816 - .L_1815)
	.align		4
.L_1815:
        /*0010*/ 	.word	index@(.nv.constant0._ZN10layer_norm31ln_parallel_residual_fwd_kernelINS_13Kernel_traitsI6__halfffffjLj7168ELj1ELj1ELj8ELj16ENS_18Kernel_traits_baseILj7168ES2_ffffjLj256EEEEELb1ELb0ELb1EEEvNS_9FwdParamsE)
        /*0014*/ 	.short	0x0160
        /*0016*/ 	.short	0x00e8


	//----- nvinfo : EIATTR_CBANK_PARAM_SIZE
	.align		4
.L_1816:
        /*0018*/ 	.byte	0x03, 0x19
        /*001a*/ 	.short	0x00e8


	//----- nvinfo : EIATTR_KPARAM_INFO
	.align		4
        /*001c*/ 	.byte	0x04, 0x17
        /*001e*/ 	.short	(.L_1818 - .L_1817)
.L_1817:
        /*0020*/ 	.word	0x00000000
        /*0024*/ 	.short	0x0000
        /*0026*/ 	.short	0x0000
        /*0028*/ 	.byte	0x00, 0xf0, 0xa1, 0x03


	//----- nvinfo : EIATTR_MAXREG_COUNT
	.align		4
.L_1818:
        /*002c*/ 	.byte	0x03, 0x1b
        /*002e*/ 	.short	0x00ff


	//----- nvinfo : EIATTR_NUM_BARRIERS
	.align		4
        /*0030*/ 	.byte	0x02, 0x4c
        /*0032*/ 	.byte	0x01
	.zero		1


	//----- nvinfo : EIATTR_MERCURY_ISA_VERSION
	.align		4
        /*0034*/ 	.byte	0x03, 0x5f
        /*0036*/ 	.short	0x0000


	//----- nvinfo : EIATTR_COOP_GROUP_MASK_REGIDS
	.align		4
        /*0038*/ 	.byte	0x04, 0x29
        /*003a*/ 	.short	(.L_1820 - .L_1819)


	//   ....[0]....
.L_1819:
        /*003c*/ 	.word	0xffffffff


	//   ....[1]....
        /*0040*/ 	.word	0xffffffff


	//   ....[2]....
        /*0044*/ 	.word	0xffffffff


	//   ....[3]....
        /*0048*/ 	.word	0xffffffff


	//   ....[4]....
        /*004c*/ 	.word	0xffffffff


	//   ....[5]....
        /*0050*/ 	.word	0xffffffff


	//   ....[6]....
        /*0054*/ 	.word	0xffffffff


	//   ....[7]....
        /*0058*/ 	.word	0xffffffff


	//   ....[8]....
        /*005c*/ 	.word	0xffffffff


	//   ....[9]....
        /*0060*/ 	.word	0xffffffff


	//   ....[10]....
        /*0064*/ 	.word	0xffffffff


	//   ....[11]....
        /*0068*/ 	.word	0xffffffff


	//   ....[12]....
        /*006c*/ 	.word	0xffffffff


	//   ....[13]....
        /*0070*/ 	.word	0xffffffff


	//   ....[14]....
        /*0074*/ 	.word	0xffffffff


	//   ....[15]....
        /*0078*/ 	.word	0xffffffff


	//   ....[16]....
        /*007c*/ 	.word	0xffffffff


	//   ....[17]....
        /*0080*/ 	.word	0xffffffff


	//   ....[18]....
        /*0084*/ 	.word	0xffffffff


	//   ....[19]....
        /*0088*/ 	.word	0xffffffff


	//   ....[20]....
        /*008c*/ 	.word	0xffffffff


	//   ....[21]....
        /*0090*/ 	.word	0xffffffff


	//   ....[22]....
        /*0094*/ 	.word	0xffffffff


	//   ....[23]....
        /*0098*/ 	.word	0xffffffff


	//   ....[24]....
        /*009c*/ 	.word	0xffffffff


	//   ....[25]....
        /*00a0*/ 	.word	0xffffffff


	//   ....[26]....
        /*00a4*/ 	.word	0xffffffff


	//   ....[27]....
        /*00a8*/ 	.word	0xffffffff


	//   ....[28]....
        /*00ac*/ 	.word	0xffffffff


	//   ....[29]....
        /*00b0*/ 	.word	0xffffffff


	//   ....[30]....
        /*00b4*/ 	.word	0xffffffff


	//----- nvinfo : EIATTR_COOP_GROUP_INSTR_OFFSETS
	.align		4
.L_1820:
        /*00b8*/ 	.byte	0x04, 0x28
        /*00ba*/ 	.short	(.L_1822 - .L_1821)


	//   ....[0]....
.L_1821:
        /*00bc*/ 	.word	0x00014f00


	//   ....[1]....
        /*00c0*/ 	.word	0x00014f30


	//   ....[2]....
        /*00c4*/ 	.word	0x00014f50


	//   ....[3]....
        /*00c8*/ 	.word	0x00014f70


	//   ....[4]....
        /*00cc*/ 	.word	0x00014f90


	//   ....[5]....
        /*00d0*/ 	.word	0x00015340


	//   ....[6]....
        /*00d4*/ 	.word	0x00015360


	//   ....[7]....
        /*00d8*/ 	.word	0x00015380


	//   ....[8]....
        /*00dc*/ 	.word	0x000153a0


	//   ....[9]....
        /*00e0*/ 	.word	0x000153c0


	//   ....[10]....
        /*00e4*/ 	.word	0x000154f0


	//   ....[11]....
        /*00e8*/ 	.word	0x00015520


	//   ....[12]....
        /*00ec*/ 	.word	0x00015540


	//   ....[13]....
        /*00f0*/ 	.word	0x00015550


	//   ....[14]....
        /*00f4*/ 	.word	0x000155e0


	//   ....[15]....
        /*00f8*/ 	.word	0x00015620


	//   ....[16]....
        /*00fc*/ 	.word	0x00015650


	//   ....[17]....
        /*0100*/ 	.word	0x00015700


	//   ....[18]....
        /*0104*/ 	.word	0x000157a0


	//   ....[19]....
        /*0108*/ 	.word	0x00015800


	//   ....[20]....
        /*010c*/ 	.word	0x00015880


	//   ....[21]....
        /*0110*/ 	.word	0x00016310


	//   ....[22]....
        /*0114*/ 	.word	0x00016380


	//   ....[23]....
        /*0118*/ 	.word	0x000163e0


	//   ....[24]....
        /*011c*/ 	.word	0x00016440


	//   ....[25]....
        /*0120*/ 	.word	0x000164a0


	//   ....[26]....
        /*0124*/ 	.word	0x00016890


	//   ....[27]....
        /*0128*/ 	.word	0x000168f0


	//   ....[28]....
        /*012c*/ 	.word	0x00016950


	//   ....[29]....
        /*0130*/ 	.word	0x000169b0


	//   ....[30]....
        /*0134*/ 	.word	0x00016a10


	//----- nvinfo : EIATTR_EXIT_INSTR_OFFSETS
	.align		4
.L_1822:
        /*0138*/ 	.byte	0x04, 0x1c
        /*013a*/ 	.short	(.L_1824 - .L_1823)


	//   ....[0]....
.L_1823:
        /*013c*/ 	.word	0x000002c0


	//   ....[1]....
        /*0140*/ 	.word	0x000162c0


	//----- nvinfo : EIATTR_MAX_THREADS
	.align		4
.L_1824:
        /*0144*/ 	.byte	0x04, 0x05
        /*0146*/ 	.short	(.L_1826 - .L_1825)
.L_1825:
        /*0148*/ 	.word	0x00000100
        /*014c*/ 	.word	0x00000001
        /*0150*/ 	.word	0x00000001


	//----- nvinfo : EIATTR_CRS_STACK_SIZE
	.align		4
.L_1826:
        /*0154*/ 	.byte	0x04, 0x1e
        /*0156*/ 	.short	(.L_1828 - .L_1827)
.L_1827:
        /*0158*/ 	.word	0x00000000
.L_1828:


//--------------------- .nv.info._ZN10layer_norm31ln_parallel_residual_fwd_kernelINS_13Kernel_traitsI6__halfffffjLj7168ELj1ELj1ELj8ELj16ENS_18Kernel_traits_baseILj7168ES2_ffffjLj256EEEEELb1ELb1ELb0EEEvNS_9FwdParamsE --------------------------
	.section	.nv.info._ZN10layer_norm31ln_parallel_residual_fwd_kernelINS_13Kernel_traitsI6__halfffffjLj7168ELj1ELj1ELj8ELj16ENS_18Kernel_traits_baseILj7168ES2_ffffjLj256EEEEELb1ELb1ELb0EEEvNS_9FwdParamsE,"",@"SHT_CUDA_INFO"
	.sectionflags	@""
	.align	4


	//----- nvinfo : EIATTR_CUDA_API_VERSION
	.align		4
        /*0000*/ 	.byte	0x04, 0x37
        /*0002*/ 	.short	(.L_1830 - .L_1829)
.L_1829:
        /*0004*/ 	.word	0x00000082


	//----- nvinfo : EIATTR_SW2861232_WAR
	.align		4
.L_1830:
        /*0008*/ 	.byte	0x01, 0x35
	.zero		2


	//----- nvinfo : EIATTR_PARAM_CBANK
	.align		4
        /*000c*/ 	.byte	0x04, 0x0a
        /*000e*/ 	.short	(.L_1832 - .L_1831)
	.align		4
.L_1831:
        /*0010*/ 	.word	index@(.nv.constant0._ZN10layer_norm31ln_parallel_residual_fwd_kernelINS_13Kernel_traitsI6__halfffffjLj7168ELj1ELj1ELj8ELj16ENS_18Kernel_traits_baseILj7168ES2_ffffjLj256EEEEELb1ELb1ELb0EEEvNS_9FwdParamsE)
        /*0014*/ 	.short	0x0160
        /*0016*/ 	.short	0x00e8


	//----- nvinfo : EIATTR_CBANK_PARAM_SIZE
	.align		4
.L_1832:
        /*0018*/ 	.byte	0x03, 0x19
        /*001a*/ 	.short	0x00e8


	//----- nvinfo : EIATTR_KPARAM_INFO
	.align		4
        /*001c*/ 	.byte	0x04, 0x17
        /*001e*/ 	.short	(.L_1834 - .L_1833)
.L_1833:
        /*0020*/ 	.word	0x00000000
        /*0024*/ 	.short	0x0000
        /*0026*/ 	.short	0x0000
        /*0028*/ 	.byte	0x00, 0xf0, 0xa1, 0x03


	//----- nvinfo : EIATTR_MAXREG_COUNT
	.align		4
.L_1834:
        /*002c*/ 	.byte	0x03, 0x1b
        /*002e*/ 	.short	0x00ff


	//----- nvinfo : EIATTR_NUM_BARRIERS
	.align		4
        /*0030*/ 	.byte	0x02, 0x4c
        /*0032*/ 	.byte	0x01
	.zero		1


	//----- nvinfo : EIATTR_ANNOTATIONS
	.align		4
        /*0034*/ 	.byte	0x04, 0x55
        /*0036*/ 	.short	(.L_1836 - .L_1835)


	//   ....[0]....
.L_1835:
        /*0038*/ 	.word	0x00000001
        /*003c*/ 	.byte	0xc0, 0x0f, 0x00, 0x00, 0x01, 0x00, 0x00, 0x00, 0x00, 0x10, 0x00, 0x00, 0x01, 0x00, 0x00, 0x00
        /*004c*/ 	.byte	0x40, 0x10, 0x00, 0x00, 0x01, 0x00, 0x00, 0x00, 0xa0, 0x5d, 0x01, 0x00, 0x01, 0x00, 0x00, 0x00
        /*005c*/ 	.byte	0x60, 0x62, 0x01, 0x00, 0x01, 0x00, 0x00, 0x00, 0x70, 0x62, 0x01, 0x00


	//----- nvinfo : EIATTR_MERCURY_ISA_VERSION
	.align		4
.L_1836:
        /*0068*/ 	.byte	0x03, 0x5f
        /*006a*/ 	.short	0x0000


	//----- nvinfo : EIATTR_COOP_GROUP_MASK_REGIDS
	.align		4
        /*006c*/ 	.byte	0x04, 0x29
        /*006e*/ 	.short	(.L_1838 - .L_1837)


	//   ....[0]....
.L_1837:
        /*0070*/ 	.word	0xffffffff


	//   ....[1]....
        /*0074*/ 	.word	0xffffffff


	//   ....[2]....
        /*0078*/ 	.word	0xffffffff


	//   ....[3]....
        /*007c*/ 	.word	0xffffffff


	//   ....[4]....
        /*0080*/ 	.word	0xffffffff


	//   ....[5]....
        /*0084*/ 	.word	0xffffffff


	//   ....[6]....
        /*0088*/ 	.word	0xffffffff


	//   ....[7]....
        /*008c*/ 	.word	0xffffffff


	//   ....[8]....
        /*0090*/ 	.word	0xffffffff


	//   ....[9]....
        /*0094*/ 	.word	0xffffffff


	//   ....[10]....
        /*0098*/ 	.word	0xffffffff


	//   ....[11]....
        /*009c*/ 	.word	0xffffffff


	//   ....[12]....
        /*00a0*/ 	.word	0xffffffff


	//   ....[13]....
        /*00a4*/ 	.word	0xffffffff


	//   ....[14]....
        /*00a8*/ 	.word	0xffffffff


	//   ....[15]....
        /*00ac*/ 	.word	0xffffffff


	//   ....[16]....
        /*00b0*/ 	.word	0xffffffff


	//   ....[17]....
        /*00b4*/ 	.word	0xffffffff


	//   ....[18]....
        /*00b8*/ 	.word	0xffffffff


	//   ....[19]....
        /*00bc*/ 	.word	0xffffffff


	//   ....[20]....
        /*00c0*/ 	.word	0xffffffff


	//   ....[21]....
        /*00c4*/ 	.word	0xffffffff


	//   ....[22]....
        /*00c8*/ 	.word	0xffffffff


	//   ....[23]....
        /*00cc*/ 	.word	0xffffffff


	//   ....[24]....
        /*00d0*/ 	.word	0xffffffff


	//   ....[25]....
        /*00d4*/ 	.word	0xffffffff


	//   ....[26]....
        /*00d8*/ 	.word	0xffffffff


	//   ....[27]....
        /*00dc*/ 	.word	0xffffffff


	//   ....[28]....
        /*00e0*/ 	.word	0xffffffff


	//   ....[29]....
        /*00e4*/ 	.word	0xffffffff


	//   ....[30]....
        /*00e8*/ 	.word	0xffffffff


	//----- nvinfo : EIATTR_COOP_GROUP_INSTR_OFFSETS
	.align		4
.L_1838:
        /*00ec*/ 	.byte	0x04, 0x28
        /*00ee*/ 	.short	(.L_1840 - .L_1839)


	//   ....[0]....
.L_1839:
        /*00f0*/ 	.word	0x00015820


	//   ....[1]....
        /*00f4*/ 	.word	0x00015850


	//   ....[2]....
        /*00f8*/ 	.word	0x00015880


	//   ....[3]....
        /*00fc*/ 	.word	0x000158a0


	//   ....[4]....
        /*0100*/ 	.word	0x000158c0


	//   ....[5]....
        /*0104*/ 	.word	0x00015c80


	//   ....[6]....
        /*0108*/ 	.word	0x00015ca0


	//   ....[7]....
        /*010c*/ 	.word	0x00015cc0


	//   ....[8]....
        /*0110*/ 	.word	0x00015ce0


	//   ....[9]....
        /*0114*/ 	.word	0x00015d00


	//   ....[10]....
        /*0118*/ 	.word	0x00015e30


	//   ....[11]....
        /*011c*/ 	.word	0x00015e90


	//   ....[12]....
        /*0120*/ 	.word	0x00015f10


	//   ....[13]....
        /*0124*/ 	.word	0x00015f30


	//   ....[14]....
        /*0128*/ 	.word	0x00015f60


	//   ....[15]....
        /*012c*/ 	.word	0x00016000


	//   ....[16]....
        /*0130*/ 	.word	0x00016020


	//   ....[17]....
        /*0134*/ 	.word	0x00016080


	//   ....[18]....
        /*0138*/ 	.word	0x000160a0


	//   ....[19]....
        /*013c*/ 	.word	0x00016170


	//   ....[20]....
        /*0140*/ 	.word	0x00016180


	//   ....[21]....
        /*0144*/ 	.word	0x00016bc0


	//   ....[22]....
        /*0148*/ 	.word	0x00016c30


	//   ....[23]....
        /*014c*/ 	.word	0x00016ca0


	//   ....[24]....
        /*0150*/ 	.word	0x00016d10


	//   ....[25]....
        /*0154*/ 	.word	0x00016d80


	//   ....[26]....
        /*0158*/ 	.word	0x00017190


	//   ....[27]....
        /*015c*/ 	.word	0x000171f0


	//   ....[28]....
        /*0160*/ 	.word	0x00017250


	//   ....[29]....
        /*0164*/ 	.word	0x000172b0


	//   ....[30]....
        /*0168*/ 	.word	0x00017310


	//----- nvinfo : EIATTR_EXIT_INSTR_OFFSETS
	.align		4
.L_1840:
        /*016c*/ 	.byte	0x04, 0x1c
        /*016e*/ 	.short	(.L_1842 - .L_1841)


	//   ....[0]....
.L_1841:
        /*0170*/ 	.word	0x00000bc0


	//   ....[1]....
        /*0174*/ 	.word	0x00016b60


	//----- nvinfo : EIATTR_MAX_THREADS
	.align		4
.L_1842:
        /*0178*/ 	.byte	0x04, 0x05
        /*017a*/ 	.short	(.L_1844 - .L_1843)
.L_1843:
        /*017c*/ 	.word	0x00000100
        /*0180*/ 	.word	0x00000001
        /*0184*/ 	.word	0x00000001


	//----- nvinfo : EIATTR_CRS_STACK_SIZE
	.align		4
.L_1844:
        /*0188*/ 	.byte	0x04, 0x1e
        /*018a*/ 	.short	(.L_1846 - .L_1845)
.L_1845:
        /*018c*/ 	.word	0x00000000
.L_1846:


//--------------------- .nv.info._ZN10layer_norm31ln_parallel_residual_fwd_kernelINS_13Kernel_traitsI6__halfffffjLj7168ELj1ELj1ELj8ELj16ENS_18Kernel_traits_baseILj7168ES2_ffffjLj256EEEEELb1ELb1ELb1EEEvNS_9FwdParamsE --------------------------
	.section	.nv.info._ZN10layer_norm31ln_parallel_residual_fwd_kernelINS_13Kernel_traitsI6__halfffffjLj7168ELj1ELj1ELj8ELj16ENS_18Kernel_traits_baseILj7168ES2_ffffjLj256EEEEELb1ELb1ELb1EEEvNS_9FwdParamsE,"",@"SHT_CUDA_INFO"
	.sectionflags	@""
	.align	4


	//----- nvinfo : EIATTR_CUDA_API_VERSION
	.align		4
        /*0000*/ 	.byte	0x04, 0x37
        /*0002*/ 	.short	(.L_1848 - .L_1847)
.L_1847:
        /*0004*/ 	.word	0x00000082


	//----- nvinfo : EIATTR_SW2861232_WAR
	.align		4
.L_1848:
        /*0008*/ 	.byte	0x01, 0x35
	.zero		2


	//----- nvinfo : EIATTR_PARAM_CBANK
	.align		4
        /*000c*/ 	.byte	0x04, 0x0a
        /*000e*/ 	.short	(.L_1850 - .L_1849)
	.align		4
.L_1849:
        /*0010*/ 	.word	index@(.nv.constant0._ZN10layer_norm31ln_parallel_residual_fwd_kernelINS_13Kernel_traitsI6__halfffffjLj7168ELj1ELj1ELj8ELj16ENS_18Kernel_traits_baseILj7168ES2_ffffjLj256EEEEELb1ELb1ELb1EEEvNS_9FwdParamsE)
        /*0014*/ 	.short	0x0160
        /*0016*/ 	.short	0x00e8


	//----- nvinfo : EIATTR_CBANK_PARAM_SIZE
	.align		4
.L_1850:
        /*0018*/ 	.byte	0x03, 0x19
        /*001a*/ 	.short	0x00e8


	//----- nvinfo : EIATTR_KPARAM_INFO
	.align		4
        /*001c*/ 	.byte	0x04, 0x17
        /*001e*/ 	.short	(.L_1852 - .L_1851)
.L_1851:
        /*0020*/ 	.word	0x00000000
        /*0024*/ 	.short	0x0000
        /*0026*/ 	.short	0x0000
        /*0028*/ 	.byte	0x00, 0xf0, 0xa1, 0x03


	//----- nvinfo : EIATTR_MAXREG_COUNT
	.align		4
.L_1852:
        /*002c*/ 	.byte	0x03, 0x1b
        /*002e*/ 	.short	0x00ff


	//----- nvinfo : EIATTR_NUM_BARRIERS
	.align		4
        /*0030*/ 	.byte	0x02, 0x4c
        /*0032*/ 	.byte	0x01
	.zero		1


	//----- nvinfo : EIATTR_MERCURY_ISA_VERSION
	.align		4
        /*0034*/ 	.byte	0x03, 0x5f
        /*0036*/ 	.short	0x0000


	//----- nvinfo : EIATTR_COOP_GROUP_MASK_REGIDS
	.align		4
        /*0038*/ 	.byte	0x04, 0x29
        /*003a*/ 	.short	(.L_1854 - .L_1853)


	//   ....[0]....
.L_1853:
        /*003c*/ 	.word	0xffffffff


	//   ....[1]....
        /*0040*/ 	.word	0xffffffff


	//   ....[2]....
        /*0044*/ 	.word	0xffffffff


	//   ....[3]....
        /*0048*/ 	.word	0xffffffff


	//   ....[4]....
        /*004c*/ 	.word	0xffffffff


	//   ....[5]....
        /*0050*/ 	.word	0xffffffff


	//   ....[6]....
        /*0054*/ 	.word	0xffffffff


	//   ....[7]....
        /*0058*/ 	.word	0xffffffff


	//   ....[8]....
        /*005c*/ 	.word	0xffffffff


	//   ....[9]....
        /*0060*/ 	.word	0xffffffff


	//   ....[10]....
        /*0064*/ 	.word	0xffffffff


	//   ....[11]....
        /*0068*/ 	.word	0xffffffff


	//   ....[12]....
        /*006c*/ 	.word	0xffffffff


	//   ....[13]....
        /*0070*/ 	.word	0xffffffff


	//   ....[14]....
        /*0074*/ 	.word	0xffffffff


	//   ....[15]....
        /*0078*/ 	.word	0xffffffff


	//   ....[16]....
        /*007c*/ 	.word	0xffffffff


	//   ....[17]....
        /*0080*/ 	.word	0xffffffff


	//   ....[18]....
        /*0084*/ 	.word	0xffffffff


	//   ....[19]....
        /*0088*/ 	.word	0xffffffff


	//   ....[20]....
        /*008c*/ 	.word	0xffffffff


	//   ....[21]....
        /*0090*/ 	.word	0xffffffff


	//   ....[22]....
        /*0094*/ 	.word	0xffffffff


	//   ....[23]....
        /*0098*/ 	.word	0xffffffff


	//   ....[24]....
        /*009c*/ 	.word	0xffffffff


	//   ....[25]....
        /*00a0*/ 	.word	0xffffffff


	//   ....[26]....
        /*00a4*/ 	.word	0xffffffff


	//   ....[27]....
        /*00a8*/ 	.word	0xffffffff


	//   ....[28]....
        /*00ac*/ 	.word	0xffffffff


	//   ....[29]....
        /*00b0*/ 	.word	0xffffffff


	//   ....[30]....
        /*00b4*/ 	.word	0xffffffff


	//----- nvinfo : EIATTR_COOP_GROUP_INSTR_OFFSETS
	.align		4
.L_1854:
        /*00b8*/ 	.byte	0x04, 0x28
        /*00ba*/ 	.short	(.L_1856 - .L_1855)


	//   ....[0]....
.L_1855:
        /*00bc*/ 	.word	0x000148d0


	//   ....[1]....
        /*00c0*/ 	.word	0x00014900


	//   ....[2]....
        /*00c4*/ 	.word	0x00014920


	//   ....[3]....
        /*00c8*/ 	.word	0x00014940


	//   ....[4]....
        /*00cc*/ 	.word	0x00014960


	//   ....[5]....
        /*00d0*/ 	.word	0x00014d10


	//   ....[6]....
        /*00d4*/ 	.word	0x00014d30


	//   ....[7]....
        /*00d8*/ 	.word	0x00014d50


	//   ....[8]....
        /*00dc*/ 	.word	0x00014d70


	//   ....[9]....
        /*00e0*/ 	.word	0x00014d90


	//   ....[10]....
        /*00e4*/ 	.word	0x00014e80


	//   ....[11]....
        /*00e8*/ 	.word	0x00014ee0


	//   ....[12]....
        /*00ec*/ 	.word	0x00014f50


	//   ....[13]....
        /*00f0*/ 	.word	0x00014f90


	//   ....[14]....
        /*00f4*/ 	.word	0x00014fc0


	//   ....[15]....
        /*00f8*/ 	.word	0x00014ff0


	//   ....[16]....
        /*00fc*/ 	.word	0x00015050


	//   ....[17]....
        /*0100*/ 	.word	0x00015100


	//   ....[18]....
        /*0104*/ 	.word	0x00015130


	//   ....[19]....
        /*0108*/ 	.word	0x000151c0


	//   ....[20]....
        /*010c*/ 	.word	0x000151e0


	//   ....[21]....
        /*0110*/ 	.word	0x000159f0


	//   ....[22]....
        /*0114*/ 	.word	0x00015a50


	//   ....[23]....
        /*0118*/ 	.word	0x00015ab0


	//   ....[24]....
        /*011c*/ 	.word	0x00015b10


	//   ....[25]....
        /*0120*/ 	.word	0x00015b70


	//   ....[26]....
        /*0124*/ 	.word	0x00015f60


	//   ....[27]....
        /*0128*/ 	.word	0x00015fc0


	//   ....[28]....
        /*012c*/ 	.word	0x00016020


	//   ....[29]....
        /*0130*/ 	.word	0x00016080


	//   ....[30]....
        /*0134*/ 	.word	0x000160e0


	//----- nvinfo : EIATTR_EXIT_INSTR_OFFSETS
	.align		4
.L_1856:
        /*0138*/ 	.byte	0x04, 0x1c
        /*013a*/ 	.short	(.L_1858 - .L_1857)


	//   ....[0]....
.L_1857:
        /*013c*/ 	.word	0x000005b0


	//   ....[1]....
        /*0140*/ 	.word	0x00015990


	//----- nvinfo : EIATTR_MAX_THREADS
	.align		4
.L_1858:
        /*0144*/ 	.byte	0x04, 0x05
        /*0146*/ 	.short	(.L_1860 - .L_1859)
.L_1859:
        /*0148*/ 	.word	0x00000100
        /*014c*/ 	.word	0x00000001
        /*0150*/ 	.word	0x00000001


	//----- nvinfo : EIATTR_CRS_STACK_SIZE
	.align		4
.L_1860:
        /*0154*/ 	.byte	0x04, 0x1e
        /*0156*/ 	.short	(.L_1862 - .L_1861)
.L_1861:
        /*0158*/ 	.word	0x00000000
.L_1862:


//--------------------- .nv.info._ZN10layer_norm31ln_parallel_residual_fwd_kernelINS_13Kernel_traitsIfffffjLj7168ELj1ELj1ELj8ELj16ENS_18Kernel_traits_baseILj7168EfffffjLj256EEEEELb0ELb0ELb0EEEvNS_9FwdParamsE --------------------------
	.section	.nv.info._ZN10layer_norm31ln_parallel_residual_fwd_kernelINS_13Kernel_traitsIfffffjLj7168ELj1ELj1ELj8ELj16ENS_18Kernel_traits_baseILj7168EfffffjLj256EEEEELb0ELb0ELb0EEEvNS_9FwdParamsE,"",@"SHT_CUDA_INFO"
	.sectionflags	@""
	.align	4


	//----- nvinfo : EIATTR_CUDA_API_VERSION
	.align		4
        /*0000*/ 	.byte	0x04, 0x37
        /*0002*/ 	.short	(.L_1864 - .L_1863)
.L_1863:
        /*0004*/ 	.word	0x00000082


	//----- nvinfo : EIATTR_SW2861232_WAR
	.align		4
.L_1864:
        /*0008*/ 	.byte	0x01, 0x35
	.zero		2


	//----- nvinfo : EIATTR_PARAM_CBANK
	.align		4
        /*000c*/ 	.byte	0x04, 0x0a
        /*000e*/ 	.short	(.L_1866 - .L_1865)
	.align		4
.L_1865:
        /*0010*/ 	.word	index@(.nv.constant0._ZN10layer_norm31ln_parallel_residual_fwd_kernelINS_13Kernel_traitsIfffffjLj7168ELj1ELj1ELj8ELj16ENS_18Kernel_traits_baseILj7168EfffffjLj256EEEEELb0ELb0ELb0EEEvNS_9FwdParamsE)
        /*0014*/ 	.short	0x0160
        /*0016*/ 	.short	0x00e8


	//----- nvinfo : EIATTR_CBANK_PARAM_SIZE
	.align		4
.L_1866:
        /*0018*/ 	.byte	0x03, 0x19
        /*001a*/ 	.short	0x00e8


	//----- nvinfo : EIATTR_KPARAM_INFO
	.align		4
        /*001c*/ 	.byte	0x04, 0x17
        /*001e*/ 	.short	(.L_1868 - .L_1867)
.L_1867:
        /*0020*/ 	.word	0x00000000
        /*0024*/ 	.short	0x0000
        /*0026*/ 	.short	0x0000
        /*0028*/ 	.byte	0x00, 0xf0, 0xa1, 0x03


	//----- nvinfo : EIATTR_MAXREG_COUNT
	.align		4
.L_1868:
        /*002c*/ 	.byte	0x03, 0x1b
        /*002e*/ 	.short	0x00ff


	//----- nvinfo : EIATTR_NUM_BARRIERS
	.align		4
        /*0030*/ 	.byte	0x02, 0x4c
        /*0032*/ 	.byte	0x01
	.zero		1


	//----- nvinfo : EIATTR_MERCURY_ISA_VERSION
	.align		4
        /*0034*/ 	.byte	0x03, 0x5f
        /*0036*/ 	.short	0x0000


	//----- nvinfo : EIATTR_COOP_GROUP_MASK_REGIDS
	.align		4
        /*0038*/ 	.byte	0x04, 0x29
        /*003a*/ 	.short	(.L_1870 - .L_1869)


	//   ....[0]....
.L_1869:
        /*003c*/ 	.word	0xffffffff


	//   ....[1]....
        /*0040*/ 	.word	0xffffffff


	//   ....[2]....
        /*0044*/ 	.word	0xffffffff


	//   ....[3]....
        /*0048*/ 	.word	0xffffffff


	//   ....[4]....
        /*004c*/ 	.word	0xffffffff


	//   ....[5]....
        /*0050*/ 	.word	0xffffffff


	//   ....[6]....
        /*0054*/ 	.word	0xffffffff


	//   ....[7]....
        /*0058*/ 	.word	0xffffffff


	//   ....[8]....
        /*005c*/ 	.word	0xffffffff


	//   ....[9]....
        /*0060*/ 	.word	0xffffffff


	//   ....[10]....
        /*0064*/ 	.word	0xffffffff


	//   ....[11]....
        /*0068*/ 	.word	0xffffffff


	//   ....[12]....
        /*006c*/ 	.word	0xffffffff


	//   ....[13]....
        /*0070*/ 	.word	0xffffffff


	//   ....[14]....
        /*0074*/ 	.word	0xffffffff


	//   ....[15]....
        /*0078*/ 	.word	0xffffffff


	//   ....[16]....
        /*007c*/ 	.word	0xffffffff


	//   ....[17]....
        /*0080*/ 	.word	0xffffffff


	//   ....[18]....
        /*0084*/ 	.word	0xffffffff


	//   ....[19]....
        /*0088*/ 	.word	0xffffffff


	//   ....[20]....
        /*008c*/ 	.word	0xffffffff


	//   ....[21]....
        /*0090*/ 	.word	0xffffffff


	//   ....[22]....
        /*0094*/ 	.word	0xffffffff


	//   ....[23]....
        /*0098*/ 	.word	0xffffffff


	//   ....[24]....
        /*009c*/ 	.word	0xffffffff


	//   ....[25]....
        /*00a0*/ 	.word	0xffffffff


	//   ....[26]....
        /*00a4*/ 	.word	0xffffffff


	//   ....[27]....
        /*00a8*/ 	.word	0xffffffff


	//   ....[28]....
        /*00ac*/ 	.word	0xffffffff


	//   ....[29]....
        /*00b0*/ 	.word	0xffffffff


	//   ....[30]....
        /*00b4*/ 	.word	0xffffffff


	//----- nvinfo : EIATTR_COOP_GROUP_INSTR_OFFSETS
	.align		4
.L_1870:
        /*00b8*/ 	.byte	0x04, 0x28
        /*00ba*/ 	.short	(.L_1872 - .L_1871)


	//   ....[0]....
.L_1871:
        /*00bc*/ 	.word	0x00002ea0


	//   ....[1]....
        /*00c0*/ 	.word	0x00002ed0


	//   ....[2]....
        /*00c4*/ 	.word	0x00002f10


	//   ....[3]....
        /*00c8*/ 	.word	0x00002f30


	//   ....[4]....
        /*00cc*/ 	.word	0x00002f50


	//   ....[5]....
        /*00d0*/ 	.word	0x00003320


	//   ....[6]....
        /*00d4*/ 	.word	0x00003340


	//   ....[7]....
        /*00d8*/ 	.word	0x00003360


	//   ....[8]....
        /*00dc*/ 	.word	0x00003380


	//   ....[9]....
        /*00e0*/ 	.word	0x000033a0


	//   ....[10]....
        /*00e4*/ 	.word	0x000034b0


	//   ....[11]....
        /*00e8*/ 	.word	0x00003500


	//   ....[12]....
        /*00ec*/ 	.word	0x00003530


	//   ....[13]....
        /*00f0*/ 	.word	0x00003550


	//   ....[14]....
        /*00f4*/ 	.word	0x00003600


	//   ....[15]....
        /*00f8*/ 	.word	0x00003640


	//   ....[16]....
        /*00fc*/ 	.word	0x000036c0


	//   ....[17]....
        /*0100*/ 	.word	0x00003700


	//   ....[18]....
        /*0104*/ 	.word	0x000037a0


	//   ....[19]....
        /*0108*/ 	.word	0x000037c0


	//   ....[20]....
        /*010c*/ 	.word	0x00003830


	//   ....[21]....
        /*0110*/ 	.word	0x000044b0


	//   ....[22]....
        /*0114*/ 	.word	0x00004520


	//   ....[23]....
        /*0118*/ 	.word	0x00004580


	//   ....[24]....
        /*011c*/ 	.word	0x000045e0


	//   ....[25]....
        /*0120*/ 	.word	0x00004640


	//   ....[26]....
        /*0124*/ 	.word	0x00004a70


	//   ....[27]....
        /*0128*/ 	.word	0x00004ad0


	//   ....[28]....
        /*012c*/ 	.word	0x00004b30


	//   ....[29]....
        /*0130*/ 	.word	0x00004b90


	//   ....[30]....
        /*0134*/ 	.word	0x00004c00


	//----- nvinfo : EIATTR_EXIT_INSTR_OFFSETS
	.align		4
.L_1872:
        /*0138*/ 	.byte	0x04, 0x1c
        /*013a*/ 	.short	(.L_1874 - .L_1873)


	//   ....[0]....
.L_1873:
        /*013c*/ 	.word	0x00000ce0


	//   ....[1]....
        /*0140*/ 	.word	0x00004460


	//----- nvinfo : EIATTR_MAX_THREADS
	.align		4
.L_1874:
        /*0144*/ 	.byte	0x04, 0x05
        /*0146*/ 	.short	(.L_1876 - .L_1875)
.L_1875:
        /*0148*/ 	.word	0x00000100
        /*014c*/ 	.word	0x00000001
        /*0150*/ 	.word	0x00000001


	//----- nvinfo : EIATTR_CRS_STACK_SIZE
	.align		4
.L_1876:
        /*0154*/ 	.byte	0x04, 0x1e
        /*0156*/ 	.short	(.L_1878 - .L_1877)
.L_1877:
        /*0158*/ 	.word	0x00000000
.L_1878:


//--------------------- .nv.info._ZN10layer_norm31ln_parallel_residual_fwd_kernelINS_13Kernel_traitsIfffffjLj7168ELj1ELj1ELj8ELj16ENS_18Kernel_traits_baseILj7168EfffffjLj256EEEEELb0ELb0ELb1EEEvNS_9FwdParamsE --------------------------
	.section	.nv.info._ZN10layer_norm31ln_parallel_residual_fwd_kernelINS_13Kernel_traitsIfffffjLj7168ELj1ELj1ELj8ELj16ENS_18Kernel_traits_baseILj7168EfffffjLj256EEEEELb0ELb0ELb1EEEvNS_9FwdParamsE,"",@"SHT_CUDA_INFO"
	.sectionflags	@""
	.align	4


	//----- nvinfo : EIATTR_CUDA_API_VERSION
	.align		4
        /*0000*/ 	.byte	0x04, 0x37
        /*0002*/ 	.short	(.L_1880 - .L_1879)
.L_1879:
        /*0004*/ 	.word	0x00000082


	//----- nvinfo : EIATTR_SW2861232_WAR
	.align		4
.L_1880:
        /*0008*/ 	.byte	0x01, 0x35
	.zero		2


	//----- nvinfo : EIATTR_PARAM_CBANK
	.align		4
        /*000c*/ 	.byte	0x04, 0x0a
        /*000e*/ 	.short	(.L_1882 - .L_1881)
	.align		4
.L_1881:
        /*0010*/ 	.word	index@(.nv.constant0._ZN10layer_norm31ln_parallel_residual_fwd_kernelINS_13Kernel_traitsIfffffjLj7168ELj1ELj1ELj8ELj16ENS_18Kernel_traits_baseILj7168EfffffjLj256EEEEELb0ELb0ELb1EEEvNS_9FwdParamsE)
        /*0014*/ 	.short	0x0160
        /*0016*/ 	.short	0x00e8


	//----- nvinfo : EIATTR_CBANK_PARAM_SIZE
	.align		4
.L_1882:
        /*0018*/ 	.byte	0x03, 0x19
        /*001a*/ 	.short	0x00e8


	//----- nvinfo : EIATTR_KPARAM_INFO
	.align		4
        /*001c*/ 	.byte	0x04, 0x17
        /*001e*/ 	.short	(.L_1884 - .L_1883)
.L_1883:
        /*0020*/ 	.word	0x00000000
        /*0024*/ 	.short	0x0000
        /*0026*/ 	.short	0x0000
        /*0028*/ 	.byte	0x00, 0xf0, 0xa1, 0x03


	//----- nvinfo : EIATTR_MAXREG_COUNT
	.align		4
.L_1884:
        /*002c*/ 	.byte	0x03, 0x1b
        /*002e*/ 	.short	0x00ff


	//----- nvinfo : EIATTR_NUM_BARRIERS
	.align		4
        /*0030*/ 	.byte	0x02, 0x4c
        /*0032*/ 	.byte	0x01
	.zero		1


	//----- nvinfo : EIATTR_MERCURY_ISA_VERSION
	.align		4
        /*0034*/ 	.byte	0x03, 0x5f
        /*0036*/ 	.short	0x0000


	//----- nvinfo : EIATTR_COOP_GROUP_MASK_REGIDS
	.align		4
        /*0038*/ 	.byte	0x04, 0x29
        /*003a*/ 	.short	(.L_1886 - .L_1885)


	//   ....[0]....
.L_1885:
        /*003c*/ 	.word	0xffffffff


	//   ....[1]....
        /*0040*/ 	.word	0xffffffff


	//   ....[2]....
        /*0044*/ 	.word	0xffffffff


	//   ....[3]....
        /*0048*/ 	.word	0xffffffff


	//   ....[4]....
        /*004c*/ 	.word	0xffffffff


	//   ....[5]....
        /*0050*/ 	.word	0xffffffff


	//   ....[6]....
        /*0054*/ 	.word	0xffffffff


	//   ....[7]....
        /*0058*/ 	.word	0xffffffff


	//   ....[8]....
        /*005c*/ 	.word	0xffffffff


	//   ....[9]....
        /*0060*/ 	.word	0xffffffff


	//   ....[10]....
        /*0064*/ 	.word	0xffffffff


	//   ....[11]....
        /*0068*/ 	.word	0xffffffff


	//   ....[12]....
        /*006c*/ 	.word	0xffffffff


	//   ....[13]....
        /*0070*/ 	.word	0xffffffff


	//   ....[14]....
        /*0074*/ 	.word	0xffffffff


	//   ....[15]....
        /*0078*/ 	.word	0xffffffff


	//   ....[16]....
        /*007c*/ 	.word	0xffffffff


	//   ....[17]....
        /*0080*/ 	.word	0xffffffff


	//   ....[18]....
        /*0084*/ 	.word	0xffffffff


	//   ....[19]....
        /*0088*/ 	.word	0xffffffff


	//   ....[20]....
        /*008c*/ 	.word	0xffffffff


	//   ....[21]....
        /*0090*/ 	.word	0xffffffff


	//   ....[22]....
        /*0094*/ 	.word	0xffffffff


	//   ....[23]....
        /*0098*/ 	.word	0xffffffff


	//   ....[24]....
        /*009c*/ 	.word	0xffffffff


	//   ....[25]....
        /*00a0*/ 	.word	0xffffffff


	//   ....[26]....
        /*00a4*/ 	.word	0xffffffff


	//   ....[27]....
        /*00a8*/ 	.word	0xffffffff


	//   ....[28]....
        /*00ac*/ 	.word	0xffffffff


	//   ....[29]....
        /*00b0*/ 	.word	0xffffffff


	//   ....[30]....
        /*00b4*/ 	.word	0xffffffff


	//----- nvinfo : EIATTR_COOP_GROUP_INSTR_OFFSETS
	.align		4
.L_1886:
        /*00b8*/ 	.byte	0x04, 0x28
        /*00ba*/ 	.short	(.L_1888 - .L_1887)


	//   ....[0]....
.L_1887:
        /*00bc*/ 	.word	0x00001f90


	//   ....[1]....
        /*00c0*/ 	.word	0x00001fc0


	//   ....[2]....
        /*00c4*/ 	.word	0x00001fe0


	//   ....[3]....
        /*00c8*/ 	.word	0x00002000


	//   ....[4]....
        /*00cc*/ 	.word	0x00002020


	//   ....[5]....
        /*00d0*/ 	.word	0x000023d0


	//   ....[6]....
        /*00d4*/ 	.word	0x000023f0


	//   ....[7]....
        /*00d8*/ 	.word	0x00002410


	//   ....[8]....
        /*00dc*/ 	.word	0x00002430


	//   ....[9]....
        /*00e0*/ 	.word	0x00002450


	//   ....[10]....
        /*00e4*/ 	.word	0x00002580


	//   ....[11]....
        /*00e8*/ 	.word	0x000025b0


	//   ....[12]....
        /*00ec*/ 	.word	0x000025d0


	//   ....[13]....
        /*00f0*/ 	.word	0x000025e0


	//   ....[14]....
        /*00f4*/ 	.word	0x00002690


	//   ....[15]....
        /*00f8*/ 	.word	0x000026c0


	//   ....[16]....
        /*00fc*/ 	.word	0x000026f0


	//   ....[17]....
        /*0100*/ 	.word	0x000027a0


	//   ....[18]....
        /*0104*/ 	.word	0x000027f0


	//   ....[19]....
        /*0108*/ 	.word	0x00002880


	//   ....[20]....
        /*010c*/ 	.word	0x000028d0


	//   ....[21]....
        /*0110*/ 	.word	0x00003350


	//   ....[22]....
        /*0114*/ 	.word	0x000033c0


	//   ....[23]....
        /*0118*/ 	.word	0x00003420


	//   ....[24]....
        /*011c*/ 	.word	0x00003480


	//   ....[25]....
        /*0120*/ 	.word	0x000034e0


	//   ....[26]....
        /*0124*/ 	.word	0x000038d0


	//   ....[27]....
        /*0128*/ 	.word	0x00003930


	//   ....[28]....
        /*012c*/ 	.word	0x00003990


	//   ....[29]....
        /*0130*/ 	.word	0x000039f0


	//   ....[30]....
        /*0134*/ 	.word	0x00003a50


	//----- nvinfo : EIATTR_EXIT_INSTR_OFFSETS
	.align		4
.L_1888:
        /*0138*/ 	.byte	0x04, 0x1c
        /*013a*/ 	.short	(.L_1890 - .L_1889)


	//   ....[0]....
.L_1889:
        /*013c*/ 	.word	0x00000400


	//   ....[1]....
        /*0140*/ 	.word	0x00003300


	//----- nvinfo : EIATTR_MAX_THREADS
	.align		4
.L_1890:
        /*0144*/ 	.byte	0x04, 0x05
        /*0146*/ 	.short	(.L_1892 - .L_1891)
.L_1891:
        /*0148*/ 	.word	0x00000100
        /*014c*/ 	.word	0x00000001
        /*0150*/ 	.word	0x00000001


	//----- nvinfo : EIATTR_CRS_STACK_SIZE
	.align		4
.L_1892:
        /*0154*/ 	.byte	0x04, 0x1e
        /*0156*/ 	.short	(.L_1894 - .L_1893)
.L_1893:
        /*0158*/ 	.word	0x00000000
.L_1894:


//--------------------- .nv.info._ZN10layer_norm31ln_parallel_residual_fwd_kernelINS_13Kernel_traitsIfffffjLj7168ELj1ELj1ELj8ELj16ENS_18Kernel_traits_baseILj7168EfffffjLj256EEEEELb0ELb1ELb0EEEvNS_9FwdParamsE --------------------------
	.section	.nv.info._ZN10layer_norm31ln_parallel_residual_fwd_kernelINS_13Kernel_traitsIfffffjLj7168ELj1ELj1ELj8ELj16ENS_18Kernel_traits_baseILj7168EfffffjLj256EEEEELb0ELb1ELb0EEEvNS_9FwdParamsE,"",@"SHT_CUDA_INFO"
	.sectionflags	@""
	.align	4


	//----- nvinfo : EIATTR_CUDA_API_VERSION
	.align		4
        /*0000*/ 	.byte	0x04, 0x37
        /*0002*/ 	.short	(.L_1896 - .L_1895)
.L_1895:
        /*0004*/ 	.word	0x00000082


	//----- nvinfo : EIATTR_SW2861232_WAR
	.align		4
.L_1896:
        /*0008*/ 	.byte	0x01, 0x35
	.zero		2


	//----- nvinfo : EIATTR_PARAM_CBANK
	.align		4
        /*000c*/ 	.byte	0x04, 0x0a
        /*000e*/ 	.short	(.L_1898 - .L_1897)
	.align		4
.L_1897:
        /*0010*/ 	.word	index@(.nv.constant0._ZN10layer_norm31ln_parallel_residual_fwd_kernelINS_13Kernel_traitsIfffffjLj7168ELj1ELj1ELj8ELj16ENS_18Kernel_traits_baseILj7168EfffffjLj256EEEEELb0ELb1ELb0EEEvNS_9FwdParamsE)
        /*0014*/ 	.short	0x0160
        /*0016*/ 	.short	0x00e8


	//----- nvinfo : EIATTR_CBANK_PARAM_SIZE
	.align		4
.L_1898:
        /*0018*/ 	.byte	0x03, 0x19
        /*001a*/ 	.short	0x00e8


	//----- nvinfo : EIATTR_KPARAM_INFO
	.align		4
        /*001c*/ 	.byte	0x04, 0x17
        /*001e*/ 	.short	(.L_1900 - .L_1899)
.L_1899:
        /*0020*/ 	.word	0x00000000
        /*0024*/ 	.short	0x0000
        /*0026*/ 	.short	0x0000
        /*0028*/ 	.byte	0x00, 0xf0, 0xa1, 0x03


	//----- nvinfo : EIATTR_MAXREG_COUNT
	.align		4
.L_1900:
        /*002c*/ 	.byte	0x03, 0x1b
        /*002e*/ 	.short	0x00ff


	//----- nvinfo : EIATTR_NUM_BARRIERS
	.align		4
        /*0030*/ 	.byte	0x02, 0x4c
        /*0032*/ 	.byte	0x01
	.zero		1


	//----- nvinfo : EIATTR_MERCURY_ISA_VERSION
	.align		4
        /*0034*/ 	.byte	0x03, 0x5f
        /*0036*/ 	.short	0x0000


	//----- nvinfo : EIATTR_COOP_GROUP_MASK_REGIDS
	.align		4
        /*0038*/ 	.byte	0x04, 0x29
        /*003a*/ 	.short	(.L_1902 - .L_1901)


	//   ....[0]....
.L_1901:
        /*003c*/ 	.word	0xffffffff


	//   ....[1]....
        /*0040*/ 	.word	0xffffffff


	//   ....[2]....
        /*0044*/ 	.word	0xffffffff


	//   ....[3]....
        /*0048*/ 	.word	0xffffffff


	//   ....[4]....
        /*004c*/ 	.word	0xffffffff


	//   ....[5]....
        /*0050*/ 	.word	0xffffffff


	//   ....[6]....
        /*0054*/ 	.word	0xffffffff


	//   ....[7]....
        /*0058*/ 	.word	0xffffffff


	//   ....[8]....
        /*005c*/ 	.word	0xffffffff


	//   ....[9]....
        /*0060*/ 	.word	0xffffffff


	//   ....[10]....
        /*0064*/ 	.word	0xffffffff


	//   ....[11]....
        /*0068*/ 	.word	0xffffffff


	//   ....[12]....
        /*006c*/ 	.word	0xffffffff


	//   ....[13]....
        /*0070*/ 	.word	0xffffffff


	//   ....[14]....
        /*0074*/ 	.word	0xffffffff


	//   ....[15]....
        /*0078*/ 	.word	0xffffffff


	//   ....[16]....
        /*007c*/ 	.word	0xffffffff


	//   ....[17]....
        /*0080*/ 	.word	0xffffffff


	//   ....[18]....
        /*0084*/ 	.word	0xffffffff


	//   ....[19]....
        /*0088*/ 	.word	0xffffffff


	//   ....[20]....
        /*008c*/ 	.word	0xffffffff


	//   ....[21]....
        /*0090*/ 	.word	0xffffffff


	//   ....[22]....
        /*0094*/ 	.word	0xffffffff


	//   ....[23]....
        /*0098*/ 	.word	0xffffffff


	//   ....[24]....
        /*009c*/ 	.word	0xffffffff


	//   ....[25]....
        /*00a0*/ 	.word	0xffffffff


	//   ....[26]....
        /*00a4*/ 	.word	0xffffffff


	//   ....[27]....
        /*00a8*/ 	.word	0xffffffff


	//   ....[28]....
        /*00ac*/ 	.word	0xffffffff


	//   ....[29]....
        /*00b0*/ 	.word	0xffffffff


	//   ....[30]....
        /*00b4*/ 	.word	0xffffffff


	//----- nvinfo : EIATTR_COOP_GROUP_INSTR_OFFSETS
	.align		4
.L_1902:
        /*00b8*/ 	.byte	0x04, 0x28
        /*00ba*/ 	.short	(.L_1904 - .L_1903)


	//   ....[0]....
.L_1903:
        /*00bc*/ 	.word	0x00002970


	//   ....[1]....
        /*00c0*/ 	.word	0x000029a0


	//   ....[2]....
        /*00c4*/ 	.word	0x000029e0


	//   ....[3]....
        /*00c8*/ 	.word	0x00002a00


	//   ....[4]....
        /*00cc*/ 	.word	0x00002a20


	//   ....[5]....
        /*00d0*/ 	.word	0x00002df0


	//   ....[6]....
        /*00d4*/ 	.word	0x00002e10


	//   ....[7]....
        /*00d8*/ 	.word	0x00002e30


	//   ....[8]....
        /*00dc*/ 	.word	0x00002e50


	//   ....[9]....
        /*00e0*/ 	.word	0x00002e70


	//   ....[10]....
        /*00e4*/ 	.word	0x00002f80


	//   ....[11]....
        /*00e8*/ 	.word	0x00002fd0


	//   ....[12]....
        /*00ec*/ 	.word	0x00003000


	//   ....[13]....
        /*00f0*/ 	.word	0x00003080


	//   ....[14]....
        /*00f4*/ 	.word	0x000030b0


	//   ....[15]....
        /*00f8*/ 	.word	0x000030d0


	//   ....[16]....
        /*00fc*/ 	.word	0x000031a0


	//   ....[17]....
        /*0100*/ 	.word	0x000031d0


	//   ....[18]....
        /*0104*/ 	.word	0x00003230


	//   ....[19]....
        /*0108*/ 	.word	0x00003290


	//   ....[20]....
        /*010c*/ 	.word	0x000032c0


	//   ....[21]....
        /*0110*/ 	.word	0x00003ce0


	//   ....[22]....
        /*0114*/ 	.word	0x00003d60


	//   ....[23]....
        /*0118*/ 	.word	0x00003dc0


	//   ....[24]....
        /*011c*/ 	.word	0x00003e20


	//   ....[25]....
        /*0120*/ 	.word	0x00003e80


	//   ....[26]....
        /*0124*/ 	.word	0x000042b0


	//   ....[27]....
        /*0128*/ 	.word	0x00004310


	//   ....[28]....
        /*012c*/ 	.word	0x00004370


	//   ....[29]....
        /*0130*/ 	.word	0x000043d0


	//   ....[30]....
        /*0134*/ 	.word	0x00004440


	//----- nvinfo : EIATTR_EXIT_INSTR_OFFSETS
	.align		4
.L_1904:
        /*0138*/ 	.byte	0x04, 0x1c
        /*013a*/ 	.short	(.L_1906 - .L_1905)


	//   ....[0]....
.L_1905:
        /*013c*/ 	.word	0x000007a0


	//   ....[1]....
        /*0140*/ 	.word	0x00003c90


	//----- nvinfo : EIATTR_MAX_THREADS
	.align		4
.L_1906:
        /*0144*/ 	.byte	0x04, 0x05
        /*0146*/ 	.short	(.L_1908 - .L_1907)
.L_1907:
        /*0148*/ 	.word	0x00000100
        /*014c*/ 	.word	0x00000001
        /*0150*/ 	.word	0x00000001


	//----- nvinfo : EIATTR_CRS_STACK_SIZE
	.align		4
.L_1908:
        /*0154*/ 	.byte	0x04, 0x1e
        /*0156*/ 	.short	(.L_1910 - .L_1909)
.L_1909:
        /*0158*/ 	.word	0x00000000
.L_1910:


//--------------------- .nv.info._ZN10layer_norm31ln_parallel_residual_fwd_kernelINS_13Kernel_traitsIfffffjLj7168ELj1ELj1ELj8ELj16ENS_18Kernel_traits_baseILj7168EfffffjLj256EEEEELb0ELb1ELb1EEEvNS_9FwdParamsE --------------------------
	.section	.nv.info._ZN10layer_norm31ln_parallel_residual_fwd_kernelINS_13Kernel_traitsIfffffjLj7168ELj1ELj1ELj8ELj16ENS_18Kernel_traits_baseILj7168EfffffjLj256EEEEELb0ELb1ELb1EEEvNS_9FwdParamsE,"",@"SHT_CUDA_INFO"
	.sectionflags	@""
	.align	4


	//----- nvinfo : EIATTR_CUDA_API_VERSION
	.align		4
        /*0000*/ 	.byte	0x04, 0x37
        /*0002*/ 	.short	(.L_1912 - .L_1911)
.L_1911:
        /*0004*/ 	.word	0x00000082


	//----- nvinfo : EIATTR_SW2861232_WAR
	.align		4
.L_1912:
        /*0008*/ 	.byte	0x01, 0x35
	.zero		2


	//----- nvinfo : EIATTR_PARAM_CBANK
	.align		4
        /*000c*/ 	.byte	0x04, 0x0a
        /*000e*/ 	.short	(.L_1914 - .L_1913)
	.align		4
.L_1913:
        /*0010*/ 	.word	index@(.nv.constant0._ZN10layer_norm31ln_parallel_residual_fwd_kernelINS_13Kernel_traitsIfffffjLj7168ELj1ELj1ELj8ELj16ENS_18Kernel_traits_baseILj7168EfffffjLj256EEEEELb0ELb1ELb1EEEvNS_9FwdParamsE)
        /*0014*/ 	.short	0x0160
        /*0016*/ 	.short	0x00e8


	//----- nvinfo : EIATTR_CBANK_PARAM_SIZE
	.align		4
.L_1914:
        /*0018*/ 	.byte	0x03, 0x19
        /*001a*/ 	.short	0x00e8


	//----- nvinfo : EIATTR_KPARAM_INFO
	.align		4
        /*001c*/ 	.byte	0x04, 0x17
        /*001e*/ 	.short	(.L_1916 - .L_1915)
.L_1915:
        /*0020*/ 	.word	0x00000000
        /*0024*/ 	.short	0x0000
        /*0026*/ 	.short	0x0000
        /*0028*/ 	.byte	0x00, 0xf0, 0xa1, 0x03


	//----- nvinfo : EIATTR_MAXREG_COUNT
	.align		4
.L_1916:
        /*002c*/ 	.byte	0x03, 0x1b
        /*002e*/ 	.short	0x00ff


	//----- nvinfo : EIATTR_NUM_BARRIERS
	.align		4
        /*0030*/ 	.byte	0x02, 0x4c
        /*0032*/ 	.byte	0x01
	.zero		1


	//----- nvinfo : EIATTR_MERCURY_ISA_VERSION
	.align		4
        /*0034*/ 	.byte	0x03, 0x5f
        /*0036*/ 	.short	0x0000


	//----- nvinfo : EIATTR_COOP_GROUP_MASK_REGIDS
	.align		4
        /*0038*/ 	.byte	0x04, 0x29
        /*003a*/ 	.short	(.L_1918 - .L_1917)


	//   ....[0]....
.L_1917:
        /*003c*/ 	.word	0xffffffff


	//   ....[1]....
        /*0040*/ 	.word	0xffffffff


	//   ....[2]....
        /*0044*/ 	.word	0xffffffff


	//   ....[3]....
        /*0048*/ 	.word	0xffffffff


	//   ....[4]....
        /*004c*/ 	.word	0xffffffff


	//   ....[5]....
        /*0050*/ 	.word	0xffffffff


	//   ....[6]....
        /*0054*/ 	.word	0xffffffff


	//   ....[7]....
        /*0058*/ 	.word	0xffffffff


	//   ....[8]....
        /*005c*/ 	.word	0xffffffff


	//   ....[9]....
        /*0060*/ 	.word	0xffffffff


	//   ....[10]....
        /*0064*/ 	.word	0xffffffff


	//   ....[11]....
        /*0068*/ 	.word	0xffffffff


	//   ....[12]....
        /*006c*/ 	.word	0xffffffff


	//   ....[13]....
        /*0070*/ 	.word	0xffffffff


	//   ....[14]....
        /*0074*/ 	.word	0xffffffff


	//   ....[15]....
        /*0078*/ 	.word	0xffffffff


	//   ....[16]....
        /*007c*/ 	.word	0xffffffff


	//   ....[17]....
        /*0080*/ 	.word	0xffffffff


	//   ....[18]....
        /*0084*/ 	.word	0xffffffff


	//   ....[19]....
        /*0088*/ 	.word	0xffffffff


	//   ....[20]....
        /*008c*/ 	.word	0xffffffff


	//   ....[21]....
        /*0090*/ 	.word	0xffffffff


	//   ....[22]....
        /*0094*/ 	.word	0xffffffff


	//   ....[23]....
        /*0098*/ 	.word	0xffffffff


	//   ....[24]....
        /*009c*/ 	.word	0xffffffff


	//   ....[25]....
        /*00a0*/ 	.word	0xffffffff


	//   ....[26]....
        /*00a4*/ 	.word	0xffffffff


	//   ....[27]....
        /*00a8*/ 	.word	0xffffffff


	//   ....[28]....
        /*00ac*/ 	.word	0xffffffff


	//   ....[29]....
        /*00b0*/ 	.word	0xffffffff


	//   ....[30]....
        /*00b4*/ 	.word	0xffffffff


	//----- nvinfo : EIATTR_COOP_GROUP_INSTR_OFFSETS
	.align		4
.L_1918:
        /*00b8*/ 	.byte	0x04, 0x28
        /*00ba*/ 	.short	(.L_1920 - .L_1919)


	//   ....[0]....
.L_1919:
        /*00bc*/ 	.word	0x00001eb0


	//   ....[1]....
        /*00c0*/ 	.word	0x00001ee0


	//   ....[2]....
        /*00c4*/ 	.word	0x00001f00


	//   ....[3]....
        /*00c8*/ 	.word	0x00001f20


	//   ....[4]....
        /*00cc*/ 	.word	0x00001f40


	//   ....[5]....
        /*00d0*/ 	.word	0x000022f0


	//   ....[6]....
        /*00d4*/ 	.word	0x00002310


	//   ....[7]....
        /*00d8*/ 	.word	0x00002330


	//   ....[8]....
        /*00dc*/ 	.word	0x00002350


	//   ....[9]....
        /*00e0*/ 	.word	0x00002370


	//   ....[10]....
        /*00e4*/ 	.word	0x00002440


	//   ....[11]....
        /*00e8*/ 	.word	0x000024b0


	//   ....[12]....
        /*00ec*/ 	.word	0x000024c0


	//   ....[13]....
        /*00f0*/ 	.word	0x00002500


	//   ....[14]....
        /*00f4*/ 	.word	0x00002540


	//   ....[15]....
        /*00f8*/ 	.word	0x000025a0


	//   ....[16]....
        /*00fc*/ 	.word	0x00002600


	//   ....[17]....
        /*0100*/ 	.word	0x00002670


	//   ....[18]....
        /*0104*/ 	.word	0x000026a0


	//   ....[19]....
        /*0108*/ 	.word	0x00002790


	//   ....[20]....
        /*010c*/ 	.word	0x000027a0


	//   ....[21]....
        /*0110*/ 	.word	0x00002f90


	//   ....[22]....
        /*0114*/ 	.word	0x00002ff0


	//   ....[23]....
        /*0118*/ 	.word	0x00003050


	//   ....[24]....
        /*011c*/ 	.word	0x000030b0


	//   ....[25]....
        /*0120*/ 	.word	0x00003110


	//   ....[26]....
        /*0124*/ 	.word	0x00003500


	//   ....[27]....
        /*0128*/ 	.word	0x00003560


	//   ....[28]....
        /*012c*/ 	.word	0x000035c0


	//   ....[29]....
        /*0130*/ 	.word	0x00003620


	//   ....[30]....
        /*0134*/ 	.word	0x00003680


	//----- nvinfo : EIATTR_EXIT_INSTR_OFFSETS
	.align		4
.L_1920:
        /*0138*/ 	.byte	0x04, 0x1c
        /*013a*/ 	.short	(.L_1922 - .L_1921)


	//   ....[0]....
.L_1921:
        /*013c*/ 	.word	0x00000240


	//   ....[1]....
        /*0140*/ 	.word	0x00002f40


	//----- nvinfo : EIATTR_MAX_THREADS
	.align		4
.L_1922:
        /*0144*/ 	.byte	0x04, 0x05
        /*0146*/ 	.short	(.L_1924 - .L_1923)
.L_1923:
        /*0148*/ 	.word	0x00000100
        /*014c*/ 	.word	0x00000001
        /*0150*/ 	.word	0x00000001


	//----- nvinfo : EIATTR_CRS_STACK_SIZE
	.align		4
.L_1924:
        /*0154*/ 	.byte	0x04, 0x1e
        /*0156*/ 	.short	(.L_1926 - .L_1925)
.L_1925:
        /*0158*/ 	.word	0x00000000
.L_1926:


//--------------------- .nv.info._ZN10layer_norm31ln_parallel_residual_fwd_kernelINS_13Kernel_traitsIfffffjLj7168ELj1ELj1ELj8ELj16ENS_18Kernel_traits_baseILj7168EfffffjLj256EEEEELb1ELb0ELb0EEEvNS_9FwdParamsE --------------------------
	.section	.nv.info._ZN10layer_norm31ln_parallel_residual_fwd_kernelINS_13Kernel_traitsIfffffjLj7168ELj1ELj1ELj8ELj16ENS_18Kernel_traits_baseILj7168EfffffjLj256EEEEELb1ELb0ELb0EEEvNS_9FwdParamsE,"",@"SHT_CUDA_INFO"
	.sectionflags	@""
	.align	4


	//----- nvinfo : EIATTR_CUDA_API_VERSION
	.align		4
        /*0000*/ 	.byte	0x04, 0x37
        /*0002*/ 	.short	(.L_1928 - .L_1927)
.L_1927:
        /*0004*/ 	.word	0x00000082


	//----- nvinfo : EIATTR_SW2861232_WAR
	.align		4
.L_1928:
        /*0008*/ 	.byte	0x01, 0x35
	.zero		2


	//----- nvinfo : EIATTR_PARAM_CBANK
	.align		4
        /*000c*/ 	.byte	0x04, 0x0a
        /*000e*/ 	.short	(.L_1930 - .L_1929)
	.align		4
.L_1929:
        /*0010*/ 	.word	index@(.nv.constant0._ZN10layer_norm31ln_parallel_residual_fwd_kernelINS_13Kernel_traitsIfffffjLj7168ELj1ELj1ELj8ELj16ENS_18Kernel_traits_baseILj7168EfffffjLj256EEEEELb1ELb0ELb0EEEvNS_9FwdParamsE)
        /*0014*/ 	.short	0x0160
        /*0016*/ 	.short	0x00e8


	//----- nvinfo : EIATTR_CBANK_PARAM_SIZE
	.align		4
.L_1930:
        /*0018*/ 	.byte	0x03, 0x19
        /*001a*/ 	.short	0x00e8


	//----- nvinfo : EIATTR_KPARAM_INFO
	.align		4
        /*001c*/ 	.byte	0x04, 0x17
        /*001e*/ 	.short	(.L_1932 - .L_1931)
.L_1931:
        /*0020*/ 	.word	0x00000000
        /*0024*/ 	.short	0x0000
        /*0026*/ 	.short	0x0000
        /*0028*/ 	.byte	0x00, 0xf0, 0xa1, 0x03


	//----- nvinfo : EIATTR_MAXREG_COUNT
	.align		4
.L_1932:
        /*002c*/ 	.byte	0x03, 0x1b
        /*002e*/ 	.short	0x00ff


	//----- nvinfo : EIATTR_NUM_BARRIERS
	.align		4
        /*0030*/ 	.byte	0x02, 0x4c
        /*0032*/ 	.byte	0x01
	.zero		1


	//----- nvinfo : EIATTR_MERCURY_ISA_VERSION
	.align		4
        /*0034*/ 	.byte	0x03, 0x5f
        /*0036*/ 	.short	0x0000


	//----- nvinfo : EIATTR_COOP_GROUP_MASK_REGIDS
	.align		4
        /*0038*/ 	.byte	0x04, 0x29
        /*003a*/ 	.short	(.L_1934 - .L_1933)


	//   ....[0]....
.L_1933:
        /*003c*/ 	.word	0xffffffff


	//   ....[1]....
        /*0040*/ 	.word	0xffffffff


	//   ....[2]....
        /*0044*/ 	.word	0xffffffff


	//   ....[3]....
        /*0048*/ 	.word	0xffffffff


	//   ....[4]....
        /*004c*/ 	.word	0xffffffff


	//   ....[5]....
        /*0050*/ 	.word	0xffffffff


	//   ....[6]....
        /*0054*/ 	.word	0xffffffff


	//   ....[7]....
        /*0058*/ 	.word	0xffffffff


	//   ....[8]....
        /*005c*/ 	.word	0xffffffff


	//   ....[9]....
        /*0060*/ 	.word	0xffffffff


	//   ....[10]....
        /*0064*/ 	.word	0xffffffff


	//   ....[11]....
        /*0068*/ 	.word	0xffffffff


	//   ....[12]....
        /*006c*/ 	.word	0xffffffff


	//   ....[13]....
        /*0070*/ 	.word	0xffffffff


	//   ....[14]....
        /*0074*/ 	.word	0xffffffff


	//   ....[15]....
        /*0078*/ 	.word	0xffffffff


	//   ....[16]....
        /*007c*/ 	.word	0xffffffff


	//   ....[17]....
        /*0080*/ 	.word	0xffffffff


	//   ....[18]....
        /*0084*/ 	.word	0xffffffff


	//   ....[19]....
        /*0088*/ 	.word	0xffffffff


	//   ....[20]....
        /*008c*/ 	.word	0xffffffff


	//   ....[21]....
        /*0090*/ 	.word	0xffffffff


	//   ....[22]....
        /*0094*/ 	.word	0xffffffff


	//   ....[23]....
        /*0098*/ 	.word	0xffffffff


	//   ....[24]....
        /*009c*/ 	.word	0xffffffff


	//   ....[25]....
        /*00a0*/ 	.word	0xffffffff


	//   ....[26]....
        /*00a4*/ 	.word	0xffffffff


	//   ....[27]....
        /*00a8*/ 	.word	0xffffffff


	//   ....[28]....
        /*00ac*/ 	.word	0xffffffff


	//   ....[29]....
        /*00b0*/ 	.word	0xffffffff


	//   ....[30]....
        /*00b4*/ 	.word	0xffffffff


	//----- nvinfo : EIATTR_COOP_GROUP_INSTR_OFFSETS
	.align		4
.L_1934:
        /*00b8*/ 	.byte	0x04, 0x28
        /*00ba*/ 	.short	(.L_1936 - .L_1935)


	//   ....[0]....
.L_1935:
        /*00bc*/ 	.word	0x000157b0


	//   ....[1]....
        /*00c0*/ 	.word	0x000157e0


	//   ....[2]....
        /*00c4*/ 	.word	0x00015810


	//   ....[3]....
        /*00c8*/ 	.word	0x00015830


	//   ....[4]....
        /*00cc*/ 	.word	0x00015850


	//   ....[5]....
        /*00d0*/ 	.word	0x00015c10


	//   ....[6]....
        /*00d4*/ 	.word	0x00015c30


	//   ....[7]....
        /*00d8*/ 	.word	0x00015c50


	//   ....[8]....
        /*00dc*/ 	.word	0x00015c70


	//   ....[9]....
        /*00e0*/ 	.word	0x00015c90


	//   ....[10]....
        /*00e4*/ 	.word	0x00015db0


	//   ....[11]....
        /*00e8*/ 	.word	0x00015e00


	//   ....[12]....
        /*00ec*/ 	.word	0x00015e40


	//   ....[13]....
        /*00f0*/ 	.word	0x00015e60


	//   ....[14]....
        /*00f4*/ 	.word	0x00015ee0


	//   ....[15]....
        /*00f8*/ 	.word	0x00015f80


	//   ....[16]....
        /*00fc*/ 	.word	0x00015fc0


	//   ....[17]....
        /*0100*/ 	.word	0x00016050


	//   ....[18]....
        /*0104*/ 	.word	0x00016070


	//   ....[19]....
        /*0108*/ 	.word	0x00016100


	//   ....[20]....
        /*010c*/ 	.word	0x00016150


	//   ....[21]....
        /*0110*/ 	.word	0x00016db0


	//   ....[22]....
        /*0114*/ 	.word	0x00016e20


	//   ....[23]....
        /*0118*/ 	.word	0x00016e80


	//   ....[24]....
        /*011c*/ 	.word	0x00016ee0


	//   ....[25]....
        /*0120*/ 	.word	0x00016f40


	//   ....[26]....
        /*0124*/ 	.word	0x00017350


	//   ....[27]....
        /*0128*/ 	.word	0x000173b0


	//   ....[28]....
        /*012c*/ 	.word	0x00017410


	//   ....[29]....
        /*0130*/ 	.word	0x00017470


	//   ....[30]....
        /*0134*/ 	.word	0x000174e0


	//----- nvinfo : EIATTR_EXIT_INSTR_OFFSETS
	.align		4
.L_1936:
        /*0138*/ 	.byte	0x04, 0x1c
        /*013a*/ 	.short	(.L_1938 - .L_1937)


	//   ....[0]....
.L_1937:
        /*013c*/ 	.word	0x00001070


	//   ....[1]....
        /*0140*/ 	.word	0x00016d60


	//----- nvinfo : EIATTR_MAX_THREADS
	.align		4
.L_1938:
        /*0144*/ 	.byte	0x04, 0x05
        /*0146*/ 	.short	(.L_1940 - .L_1939)
.L_1939:
        /*0148*/ 	.word	0x00000100
        /*014c*/ 	.word	0x00000001
        /*0150*/ 	.word	0x00000001


	//----- nvinfo : EIATTR_CRS_STACK_SIZE
	.align		4
.L_1940:
        /*0154*/ 	.byte	0x04, 0x1e
        /*0156*/ 	.short	(.L_1942 - .L_1941)
.L_1941:
        /*0158*/ 	.word	0x00000000
.L_1942:


//--------------------- .nv.info._ZN10layer_norm31ln_parallel_residual_fwd_kernelINS_13Kernel_traitsIfffffjLj7168ELj1ELj1ELj8ELj16ENS_18Kernel_traits_baseILj7168EfffffjLj256EEEEELb1ELb0ELb1EEEvNS_9FwdParamsE --------------------------
	.section	.nv.info._ZN10layer_norm31ln_parallel_residual_fwd_kernelINS_13Kernel_traitsIfffffjLj7168ELj1ELj1ELj8ELj16ENS_18Kernel_traits_baseILj7168EfffffjLj256EEEEELb1ELb0ELb1EEEvNS_9FwdParamsE,"",@"SHT_CUDA_INFO"
	.sectionflags	@""
	.align	4


	//----- nvinfo : EIATTR_CUDA_API_VERSION
	.align		4
        /*0000*/ 	.byte	0x04, 0x37
        /*0002*/ 	.short	(.L_1944 - .L_1943)
.L_1943:
        /*0004*/ 	.word	0x00000082


	//----- nvinfo : EIATTR_SW2861232_WAR
	.align		4
.L_1944:
        /*0008*/ 	.byte	0x01, 0x35
	.zero		2


	//----- nvinfo : EIATTR_PARAM_CBANK
	.align		4
        /*000c*/ 	.byte	0x04, 0x0a
        /*000e*/ 	.short	(.L_1946 - .L_1945)
	.align		4
.L_1945:
        /*0010*/ 	.word	index@(.nv.constant0._ZN10layer_norm31ln_parallel_residual_fwd_kernelINS_13Kernel_traitsIfffffjLj7168ELj1ELj1ELj8ELj16ENS_18Kernel_traits_baseILj7168EfffffjLj256EEEEELb1ELb0ELb1EEEvNS_9FwdParamsE)
        /*0014*/ 	.short	0x0160
        /*0016*/ 	.short	0x00e8


	//----- nvinfo : EIATTR_CBANK_PARAM_SIZE
	.align		4
.L_1946:
        /*0018*/ 	.byte	0x03, 0x19
        /*001a*/ 	.short	0x00e8


	//----- nvinfo : EIATTR_KPARAM_INFO
	.align		4
        /*001c*/ 	.byte	0x04, 0x17
        /*001e*/ 	.short	(.L_1948 - .L_1947)
.L_1947:
        /*0020*/ 	.word	0x00000000
        /*0024*/ 	.short	0x0000
        /*0026*/ 	.short	0x0000
        /*0028*/ 	.byte	0x00, 0xf0, 0xa1, 0x03


	//----- nvinfo : EIATTR_MAXREG_COUNT
	.align		4
.L_1948:
        /*002c*/ 	.byte	0x03, 0x1b
        /*002e*/ 	.short	0x00ff


	//----- nvinfo : EIATTR_NUM_BARRIERS
	.align		4
        /*0030*/ 	.byte	0x02, 0x4c
        /*0032*/ 	.byte	0x01
	.zero		1


	//----- nvinfo : EIATTR_MERCURY_ISA_VERSION
	.align		4
        /*0034*/ 	.byte	0x03, 0x5f
        /*0036*/ 	.short	0x0000


	//----- nvinfo : EIATTR_COOP_GROUP_MASK_REGIDS
	.align		4
        /*0038*/ 	.byte	0x04, 0x29
        /*003a*/ 	.short	(.L_1950 - .L_1949)


	//   ....[0]....
.L_1949:
        /*003c*/ 	.word	0xffffffff


	//   ....[1]....
        /*0040*/ 	.word	0xffffffff


	//   ....[2]....
        /*0044*/ 	.word	0xffffffff


	//   ....[3]....
        /*0048*/ 	.word	0xffffffff


	//   ....[4]....
        /*004c*/ 	.word	0xffffffff


	//   ....[5]....
        /*0050*/ 	.word	0xffffffff


	//   ....[6]....
        /*0054*/ 	.word	0xffffffff


	//   ....[7]....
        /*0058*/ 	.word	0xffffffff


	//   ....[8]....
        /*005c*/ 	.word	0xffffffff


	//   ....[9]....
        /*0060*/ 	.word	0xffffffff


	//   ....[10]....
        /*0064*/ 	.word	0xffffffff


	//   ....[11]....
        /*0068*/ 	.word	0xffffffff


	//   ....[12]....
        /*006c*/ 	.word	0xffffffff


	//   ....[13]....
        /*0070*/ 	.word	0xffffffff


	//   ....[14]....
        /*0074*/ 	.word	0xffffffff


	//   ....[15]....
        /*0078*/ 	.word	0xffffffff


	//   ....[16]....
        /*007c*/ 	.word	0xffffffff


	//   ....[17]....
        /*0080*/ 	.word	0xffffffff


	//   ....[18]....
        /*0084*/ 	.word	0xffffffff


	//   ....[19]....
        /*0088*/ 	.word	0xffffffff


	//   ....[20]....
        /*008c*/ 	.word	0xffffffff


	//   ....[21]....
        /*0090*/ 	.word	0xffffffff


	//   ....[22]....
        /*0094*/ 	.word	0xffffffff


	//   ....[23]....
        /*0098*/ 	.word	0xffffffff


	//   ....[24]....
        /*009c*/ 	.word	0xffffffff


	//   ....[25]....
        /*00a0*/ 	.word	0xffffffff


	//   ....[26]....
        /*00a4*/ 	.word	0xffffffff


	//   ....[27]....
        /*00a8*/ 	.word	0xffffffff


	//   ....[28]....
        /*00ac*/ 	.word	0xffffffff


	//   ....[29]....
        /*00b0*/ 	.word	0xffffffff


	//   ....[30]....
        /*00b4*/ 	.word	0xffffffff


	//----- nvinfo : EIATTR_COOP_GROUP_INSTR_OFFSETS
	.align		4
.L_1950:
        /*00b8*/ 	.byte	0x04, 0x28
        /*00ba*/ 	.short	(.L_1952 - .L_1951)


	//   ....[0]....
.L_1951:
        /*00bc*/ 	.word	0x000145e0


	//   ....[1]....
        /*00c0*/ 	.word	0x00014610


	//   ....[2]....
        /*00c4*/ 	.word	0x00014630


	//   ....[3]....
        /*00c8*/ 	.word	0x00014650


	//   ....[4]....
        /*00cc*/ 	.word	0x00014670


	//   ....[5]....
        /*00d0*/ 	.word	0x00014a20


	//   ....[6]....
        /*00d4*/ 	.word	0x00014a40


	//   ....[7]....
        /*00d8*/ 	.word	0x00014a60


	//   ....[8]....
        /*00dc*/ 	.word	0x00014a80


	//   ....[9]....
        /*00e0*/ 	.word	0x00014aa0


	//   ....[10]....
        /*00e4*/ 	.word	0x00014bd0


	//   ....[11]....
        /*00e8*/ 	.word	0x00014c00


	//   ....[12]....
        /*00ec*/ 	.word	0x00014c20


	//   ....[13]....
        /*00f0*/ 	.word	0x00014c30


	//   ....[14]....
        /*00f4*/ 	.word	0x00014cb0


	//   ....[15]....
        /*00f8*/ 	.word	0x00014ce0


	//   ....[16]....
        /*00fc*/ 	.word	0x00014d30


	//   ....[17]....
        /*0100*/ 	.word	0x00014dd0


	//   ....[18]....
        /*0104*/ 	.word	0x00014e40


	//   ....[19]....
        /*0108*/ 	.word	0x00014ed0


	//   ....[20]....
        /*010c*/ 	.word	0x00014f30


	//   ....[21]....
        /*0110*/ 	.word	0x000159f0


	//   ....[22]....
        /*0114*/ 	.word	0x00015a60


	//   ....[23]....
        /*0118*/ 	.word	0x00015ac0


	//   ....[24]....
        /*011c*/ 	.word	0x00015b20


	//   ....[25]....
        /*0120*/ 	.word	0x00015b80


	//   ....[26]....
        /*0124*/ 	.word	0x00015f70


	//   ....[27]....
        /*0128*/ 	.word	0x00015fd0


	//   ....[28]....
        /*012c*/ 	.word	0x00016030


	//   ....[29]....
        /*0130*/ 	.word	0x00016090


	//   ....[30]....
        /*0134*/ 	.word	0x000160f0


	//----- nvinfo : EIATTR_EXIT_INSTR_OFFSETS
	.align		4
.L_1952:
        /*0138*/ 	.byte	0x04, 0x1c
        /*013a*/ 	.short	(.L_1954 - .L_1953)


	//   ....[0]....
.L_1953:
        /*013c*/ 	.word	0x000004a0


	//   ....[1]....
        /*0140*/ 	.word	0x000159a0


	//----- nvinfo : EIATTR_MAX_THREADS
	.align		4
.L_1954:
        /*0144*/ 	.byte	0x04, 0x05
        /*0146*/ 	.short	(.L_1956 - .L_1955)
.L_1955:
        /*0148*/ 	.word	0x00000100
        /*014c*/ 	.word	0x00000001
        /*0150*/ 	.word	0x00000001


	//----- nvinfo : EIATTR_CRS_STACK_SIZE
	.align		4
.L_1956:
        /*0154*/ 	.byte	0x04, 0x1e
        /*0156*/ 	.short	(.L_1958 - .L_1957)
.L_1957:
        /*0158*/ 	.word	0x00000000
.L_1958:


//--------------------- .nv.info._ZN10layer_norm31ln_parallel_residual_fwd_kernelINS_13Kernel_traitsIfffffjLj7168ELj1ELj1ELj8ELj16ENS_18Kernel_traits_baseILj7168EfffffjLj256EEEEELb1ELb1ELb0EEEvNS_9FwdParamsE --------------------------
	.section	.nv.info._ZN10layer_norm31ln_parallel_residual_fwd_kernelINS_13Kernel_traitsIfffffjLj7168ELj1ELj1ELj8ELj16ENS_18Kernel_traits_baseILj7168EfffffjLj256EEEEELb1ELb1ELb0EEEvNS_9FwdParamsE,"",@"SHT_CUDA_INFO"
	.sectionflags	@""
	.align	4


	//----- nvinfo : EIATTR_CUDA_API_VERSION
	.align		4
        /*0000*/ 	.byte	0x04, 0x37
        /*0002*/ 	.short	(.L_1960 - .L_1959)
.L_1959:
        /*0004*/ 	.word	0x00000082


	//----- nvinfo : EIATTR_SW2861232_WAR
	.align		4
.L_1960:
        /*0008*/ 	.byte	0x01, 0x35
	.zero		2


	//----- nvinfo : EIATTR_PARAM_CBANK
	.align		4
        /*000c*/ 	.byte	0x04, 0x0a
        /*000e*/ 	.short	(.L_1962 - .L_1961)
	.align		4
.L_1961:
        /*0010*/ 	.word	index@(.nv.constant0._ZN10layer_norm31ln_parallel_residual_fwd_kernelINS_13Kernel_traitsIfffffjLj7168ELj1ELj1ELj8ELj16ENS_18Kernel_traits_baseILj7168EfffffjLj256EEEEELb1ELb1ELb0EEEvNS_9FwdParamsE)
        /*0014*/ 	.short	0x0160
        /*0016*/ 	.short	0x00e8


	//----- nvinfo : EIATTR_CBANK_PARAM_SIZE
	.align		4
.L_1962:
        /*0018*/ 	.byte	0x03, 0x19
        /*001a*/ 	.short	0x00e8


	//----- nvinfo : EIATTR_KPARAM_INFO
	.align		4
        /*001c*/ 	.byte	0x04, 0x17
        /*001e*/ 	.short	(.L_1964 - .L_1963)
.L_1963:
        /*0020*/ 	.word	0x00000000
        /*0024*/ 	.short	0x0000
        /*0026*/ 	.short	0x0000
        /*0028*/ 	.byte	0x00, 0xf0, 0xa1, 0x03


	//----- nvinfo : EIATTR_MAXREG_COUNT
	.align		4
.L_1964:
        /*002c*/ 	.byte	0x03, 0x1b
        /*002e*/ 	.short	0x00ff


	//----- nvinfo : EIATTR_NUM_BARRIERS
	.align		4
        /*0030*/ 	.byte	0x02, 0x4c
        /*0032*/ 	.byte	0x01
	.zero		1


	//----- nvinfo : EIATTR_ANNOTATIONS
	.align		4
        /*0034*/ 	.byte	0x04, 0x55
        /*0036*/ 	.short	(.L_1966 - .L_1965)


	//   ....[0]....
.L_1965:
        /*0038*/ 	.word	0x00000001
        /*003c*/ 	.byte	0x70, 0x04, 0x00, 0x00, 0x01, 0x00, 0x00, 0x00, 0x30, 0x0e, 0x00, 0x00, 0x01, 0x00, 0x00, 0x00
        /*004c*/ 	.byte	0xd0, 0x3b, 0x00, 0x00, 0x01, 0x00, 0x00, 0x00, 0x60, 0x52, 0x01, 0x00, 0x01, 0x00, 0x00, 0x00
        /*005c*/ 	.byte	0x40, 0x58, 0x01, 0x00


	//----- nvinfo : EIATTR_MERCURY_ISA_VERSION
	.align		4
.L_1966:
        /*0060*/ 	.byte	0x03, 0x5f
        /*0062*/ 	.short	0x0000


	//----- nvinfo : EIATTR_COOP_GROUP_MASK_REGIDS
	.align		4
        /*0064*/ 	.byte	0x04, 0x29
        /*0066*/ 	.short	(.L_1968 - .L_1967)


	//   ....[0]....
.L_1967:
        /*0068*/ 	.word	0xffffffff


	//   ....[1]....
        /*006c*/ 	.word	0xffffffff


	//   ....[2]....
        /*0070*/ 	.word	0xffffffff


	//   ....[3]....
        /*0074*/ 	.word	0xffffffff


	//   ....[4]....
        /*0078*/ 	.word	0xffffffff


	//   ....[5]....
        /*007c*/ 	.word	0xffffffff


	//   ....[6]....
        /*0080*/ 	.word	0xffffffff


	//   ....[7]....
        /*0084*/ 	.word	0xffffffff


	//   ....[8]....
        /*0088*/ 	.word	0xffffffff


	//   ....[9]....
        /*008c*/ 	.word	0xffffffff


	//   ....[10]....
        /*0090*/ 	.word	0xffffffff


	//   ....[11]....
        /*0094*/ 	.word	0xffffffff


	//   ....[12]....
        /*0098*/ 	.word	0xffffffff


	//   ....[13]....
        /*009c*/ 	.word	0xffffffff


	//   ....[14]....
        /*00a0*/ 	.word	0xffffffff


	//   ....[15]....
        /*00a4*/ 	.word	0xffffffff


	//   ....[16]....
        /*00a8*/ 	.word	0xffffffff


	//   ....[17]....
        /*00ac*/ 	.word	0xffffffff


	//   ....[18]....
        /*00b0*/ 	.word	0xffffffff


	//   ....[19]....
        /*00b4*/ 	.word	0xffffffff


	//   ....[20]....
        /*00b8*/ 	.word	0xffffffff


	//   ....[21]....
        /*00bc*/ 	.word	0xffffffff


	//   ....[22]....
        /*00c0*/ 	.word	0xffffffff


	//   ....[23]....
        /*00c4*/ 	.word	0xffffffff


	//   ....[24]....
        /*00c8*/ 	.word	0xffffffff


	//   ....[25]....
        /*00cc*/ 	.word	0xffffffff


	//   ....[26]....
        /*00d0*/ 	.word	0xffffffff


	//   ....[27]....
        /*00d4*/ 	.word	0xffffffff


	//   ....[28]....
        /*00d8*/ 	.word	0xffffffff


	//   ....[29]....
        /*00dc*/ 	.word	0xffffffff


	//   ....[30]....
        /*00e0*/ 	.word	0xffffffff


	//----- nvinfo : EIATTR_COOP_GROUP_INSTR_OFFSETS
	.align		4
.L_1968:
        /*00e4*/ 	.byte	0x04, 0x28
        /*00e6*/ 	.short	(.L_1970 - .L_1969)


	//   ....[0]....
.L_1969:
        /*00e8*/ 	.word	0x00014cd0


	//   ....[1]....
        /*00ec*/ 	.word	0x00014d00


	//   ....[2]....
        /*00f0*/ 	.word	0x00014d30


	//   ....[3]....
        /*00f4*/ 	.word	0x00014d50


	//   ....[4]....
        /*00f8*/ 	.word	0x00014d70


	//   ....[5]....
        /*00fc*/ 	.word	0x00015130


	//   ....[6]....
        /*0100*/ 	.word	0x00015150


	//   ....[7]....
        /*0104*/ 	.word	0x00015170


	//   ....[8]....
        /*0108*/ 	.word	0x00015190


	//   ....[9]....
        /*010c*/ 	.word	0x000151b0


	//   ....[10]....
        /*0110*/ 	.word	0x000152e0


	//   ....[11]....
        /*0114*/ 	.word	0x00015340


	//   ....[12]....
        /*0118*/ 	.word	0x000153c0


	//   ....[13]....
        /*011c*/ 	.word	0x000153e0


	//   ....[14]....
        /*0120*/ 	.word	0x00015410


	//   ....[15]....
        /*0124*/ 	.word	0x000154b0


	//   ....[16]....
        /*0128*/ 	.word	0x000154d0


	//   ....[17]....
        /*012c*/ 	.word	0x00015540


	//   ....[18]....
        /*0130*/ 	.word	0x00015550


	//   ....[19]....
        /*0134*/ 	.word	0x00015630


	//   ....[20]....
        /*0138*/ 	.word	0x00015640


	//   ....[21]....
        /*013c*/ 	.word	0x00016080


	//   ....[22]....
        /*0140*/ 	.word	0x000160f0


	//   ....[23]....
        /*0144*/ 	.word	0x00016160


	//   ....[24]....
        /*0148*/ 	.word	0x000161d0


	//   ....[25]....
        /*014c*/ 	.word	0x00016240


	//   ....[26]....
        /*0150*/ 	.word	0x00016650


	//   ....[27]....
        /*0154*/ 	.word	0x000166b0


	//   ....[28]....
        /*0158*/ 	.word	0x00016710


	//   ....[29]....
        /*015c*/ 	.word	0x00016770


	//   ....[30]....
        /*0160*/ 	.word	0x000167d0


	//----- nvinfo : EIATTR_EXIT_INSTR_OFFSETS
	.align		4
.L_1970:
        /*0164*/ 	.byte	0x04, 0x1c
        /*0166*/ 	.short	(.L_1972 - .L_1971)


	//   ....[0]....
.L_1971:
        /*0168*/ 	.word	0x00000c40


	//   ....[1]....
        /*016c*/ 	.word	0x00016020


	//----- nvinfo : EIATTR_MAX_THREADS
	.align		4
.L_1972:
        /*0170*/ 	.byte	0x04, 0x05
        /*0172*/ 	.short	(.L_1974 - .L_1973)
.L_1973:
        /*0174*/ 	.word	0x00000100
        /*0178*/ 	.word	0x00000001
        /*017c*/ 	.word	0x00000001


	//----- nvinfo : EIATTR_CRS_STACK_SIZE
	.align		4
.L_1974:
        /*0180*/ 	.byte	0x04, 0x1e
        /*0182*/ 	.short	(.L_1976 - .L_1975)
.L_1975:
        /*0184*/ 	.word	0x00000000
.L_1976:


//--------------------- .nv.info._ZN10layer_norm31ln_parallel_residual_fwd_kernelINS_13Kernel_traitsIfffffjLj7168ELj1ELj1ELj8ELj16ENS_18Kernel_traits_baseILj7168EfffffjLj256EEEEELb1ELb1ELb1EEEvNS_9FwdParamsE --------------------------
	.section	.nv.info._ZN10layer_norm31ln_parallel_residual_fwd_kernelINS_13Kernel_traitsIfffffjLj7168ELj1ELj1ELj8ELj16ENS_18Kernel_traits_baseILj7168EfffffjLj256EEEEELb1ELb1ELb1EEEvNS_9FwdParamsE,"",@"SHT_CUDA_INFO"
	.sectionflags	@""
	.align	4


	//----- nvinfo : EIATTR_CUDA_API_VERSION
	.align		4
        /*0000*/ 	.byte	0x04, 0x37
        /*0002*/ 	.short	(.L_1978 - .L_1977)
.L_1977:
        /*0004*/ 	.word	0x00000082


	//----- nvinfo : EIATTR_SW2861232_WAR
	.align		4
.L_1978:
        /*0008*/ 	.byte	0x01, 0x35
	.zero		2


	//----- nvinfo : EIATTR_PARAM_CBANK
	.align		4
        /*000c*/ 	.byte	0x04, 0x0a
        /*000e*/ 	.short	(.L_1980 - .L_1979)
	.align		4
.L_1979:
        /*0010*/ 	.word	index@(.nv.constant0._ZN10layer_norm31ln_parallel_residual_fwd_kernelINS_13Kernel_traitsIfffffjLj7168ELj1ELj1ELj8ELj16ENS_18Kernel_traits_baseILj7168EfffffjLj256EEEEELb1ELb1ELb1EEEvNS_9FwdParamsE)
        /*0014*/ 	.short	0x0160
        /*0016*/ 	.short	0x00e8


	//----- nvinfo : EIATTR_CBANK_PARAM_SIZE
	.align		4
.L_1980:
        /*0018*/ 	.byte	0x03, 0x19
        /*001a*/ 	.short	0x00e8


	//----- nvinfo : EIATTR_KPARAM_INFO
	.align		4
        /*001c*/ 	.byte	0x04, 0x17
        /*001e*/ 	.short	(.L_1982 - .L_1981)
.L_1981:
        /*0020*/ 	.word	0x00000000
        /*0024*/ 	.short	0x0000
        /*0026*/ 	.short	0x0000
        /*0028*/ 	.byte	0x00, 0xf0, 0xa1, 0x03


	//----- nvinfo : EIATTR_MAXREG_COUNT
	.align		4
.L_1982:
        /*002c*/ 	.byte	0x03, 0x1b
        /*002e*/ 	.short	0x00ff


	//----- nvinfo : EIATTR_NUM_BARRIERS
	.align		4
        /*0030*/ 	.byte	0x02, 0x4c
        /*0032*/ 	.byte	0x01
	.zero		1


	//----- nvinfo : EIATTR_MERCURY_ISA_VERSION
	.align		4
        /*0034*/ 	.byte	0x03, 0x5f
        /*0036*/ 	.short	0x0000


	//----- nvinfo : EIATTR_COOP_GROUP_MASK_REGIDS
	.align		4
        /*0038*/ 	.byte	0x04, 0x29
        /*003a*/ 	.short	(.L_1984 - .L_1983)


	//   ....[0]....
.L_1983:
        /*003c*/ 	.word	0xffffffff


	//   ....[1]....
        /*0040*/ 	.word	0xffffffff


	//   ....[2]....
        /*0044*/ 	.word	0xffffffff


	//   ....[3]....
        /*0048*/ 	.word	0xffffffff


	//   ....[4]....
        /*004c*/ 	.word	0xffffffff


	//   ....[5]....
        /*0050*/ 	.word	0xffffffff


	//   ....[6]....
        /*0054*/ 	.word	0xffffffff


	//   ....[7]....
        /*0058*/ 	.word	0xffffffff


	//   ....[8]....
        /*005c*/ 	.word	0xffffffff


	//   ....[9]....
        /*0060*/ 	.word	0xffffffff


	//   ....[10]....
        /*0064*/ 	.word	0xffffffff


	//   ....[11]....
        /*0068*/ 	.word	0xffffffff


	//   ....[12]....
        /*006c*/ 	.word	0xffffffff


	//   ....[13]....
        /*0070*/ 	.word	0xffffffff


	//   ....[14]....
        /*0074*/ 	.word	0xffffffff


	//   ....[15]....
        /*0078*/ 	.word	0xffffffff


	//   ....[16]....
        /*007c*/ 	.word	0xffffffff


	//   ....[17]....
        /*0080*/ 	.word	0xffffffff


	//   ....[18]....
        /*0084*/ 	.word	0xffffffff


	//   ....[19]....
        /*0088*/ 	.word	0xffffffff


	//   ....[20]....
        /*008c*/ 	.word	0xffffffff


	//   ....[21]....
        /*0090*/ 	.word	0xffffffff


	//   ....[22]....
        /*0094*/ 	.word	0xffffffff


	//   ....[23]....
        /*0098*/ 	.word	0xffffffff


	//   ....[24]....
        /*009c*/ 	.word	0xffffffff


	//   ....[25]....
        /*00a0*/ 	.word	0xffffffff


	//   ....[26]....
        /*00a4*/ 	.word	0xffffffff


	//   ....[27]....
        /*00a8*/ 	.word	0xffffffff


	//   ....[28]....
        /*00ac*/ 	.word	0xffffffff


	//   ....[29]....
        /*00b0*/ 	.word	0xffffffff


	//   ....[30]....
        /*00b4*/ 	.word	0xffffffff


	//----- nvinfo : EIATTR_COOP_GROUP_INSTR_OFFSETS
	.align		4
.L_1984:
        /*00b8*/ 	.byte	0x04, 0x28
        /*00ba*/ 	.short	(.L_1986 - .L_1985)


	//   ....[0]....
.L_1985:
        /*00bc*/ 	.word	0x00014460


	//   ....[1]....
        /*00c0*/ 	.word	0x00014490


	//   ....[2]....
        /*00c4*/ 	.word	0x000144b0


	//   ....[3]....
        /*00c8*/ 	.word	0x000144d0


	//   ....[4]....
        /*00cc*/ 	.word	0x000144f0


	//   ....[5]....
        /*00d0*/ 	.word	0x000148a0


	//   ....[6]....
        /*00d4*/ 	.word	0x000148c0


	//   ....[7]....
        /*00d8*/ 	.word	0x000148e0


	//   ....[8]....
        /*00dc*/ 	.word	0x00014900


	//   ....[9]....
        /*00e0*/ 	.word	0x00014920


	//   ....[10]....
        /*00e4*/ 	.word	0x00014a20


	//   ....[11]....
        /*00e8*/ 	.word	0x00014a70


	//   ....[12]....
        /*00ec*/ 	.word	0x00014ae0


	//   ....[13]....
        /*00f0*/ 	.word	0x00014b20


	//   ....[14]....
        /*00f4*/ 	.word	0x00014b50


	//   ....[15]....
        /*00f8*/ 	.word	0x00014b80


	//   ....[16]....
        /*00fc*/ 	.word	0x00014be0


	//   ....[17]....
        /*0100*/ 	.word	0x00014c90


	//   ....[18]....
        /*0104*/ 	.word	0x00014cc0


	//   ....[19]....
        /*0108*/ 	.word	0x00014d50


	//   ....[20]....
        /*010c*/ 	.word	0x00014d70


	//   ....[21]....
        /*0110*/ 	.word	0x00015580


	//   ....[22]....
        /*0114*/ 	.word	0x000155e0


	//   ....[23]....
        /*0118*/ 	.word	0x00015640


	//   ....[24]....
        /*011c*/ 	.word	0x000156a0


	//   ....[25]....
        /*0120*/ 	.word	0x00015700


	//   ....[26]....
        /*0124*/ 	.word	0x00015af0


	//   ....[27]....
        /*0128*/ 	.word	0x00015b50


	//   ....[28]....
        /*012c*/ 	.word	0x00015bb0


	//   ....[29]....
        /*0130*/ 	.word	0x00015c10


	//   ....[30]....
        /*0134*/ 	.word	0x00015c70


	//----- nvinfo : EIATTR_EXIT_INSTR_OFFSETS
	.align		4
.L_1986:
        /*0138*/ 	.byte	0x04, 0x1c
        /*013a*/ 	.short	(.L_1988 - .L_1987)


	//   ....[0]....
.L_1987:
        /*013c*/ 	.word	0x00000690


	//   ....[1]....
        /*0140*/ 	.word	0x00015520


	//----- nvinfo : EIATTR_MAX_THREADS
	.align		4
.L_1988:
        /*0144*/ 	.byte	0x04, 0x05
        /*0146*/ 	.short	(.L_1990 - .L_1989)
.L_1989:
        /*0148*/ 	.word	0x00000100
        /*014c*/ 	.word	0x00000001
        /*0150*/ 	.word	0x00000001


	//----- nvinfo : EIATTR_CRS_STACK_SIZE
	.align		4
.L_1990:
        /*0154*/ 	.byte	0x04, 0x1e
        /*0156*/ 	.short	(.L_1992 - .L_1991)
.L_1991:
        /*0158*/ 	.word	0x00000000
.L_1992:


//--------------------- .nv.callgraph             --------------------------
	.section	.nv.callgraph,"",@"SHT_CUDA_CALLGRAPH"
	.align	4
	.sectionentsize	8
	.align		4
        /*0000*/ 	.word	0x00000000
	.align		4
        /*0004*/ 	.word	0xffffffff
	.align		4
        /*0008*/ 	.word	0x00000000
	.align		4
        /*000c*/ 	.word	0xfffffffe
	.align		4
        /*0010*/ 	.word	0x00000000
	.align		4
        /*0014*/ 	.word	0xfffffffd
	.align		4
        /*0018*/ 	.word	0x00000000
	.align		4
        /*001c*/ 	.word	0xfffffffc


//--------------------- .nv.rel.action            --------------------------
	.section	.nv.rel.action,"",@"SHT_CUDA_RELOCINFO"
	.align	8
	.sectionentsize	8
        /*0000*/ 	.byte	0x73, 0x00, 0x00, 0x00, 0x00, 0x00, 0x00, 0x00, 0x00, 0x00, 0x00, 0x11, 0x25, 0x00, 0x05, 0x36


//--------------------- .nv.constant4             --------------------------
	.section	.nv.constant4,"a",@progbits
	.align	8
	.align		8
.nv.constant4:
        /*0000*/ 	.dword	precalc_xorwow_matrix
	.align		8
        /*0008*/ 	.dword	precalc_xorwow_offset_matrix
	.align		8
        /*0010*/ 	.dword	mrg32k3aM1
	.align		8
        /*0018*/ 	.dword	mrg32k3aM2
	.align		8
        /*0020*/ 	.dword	mrg32k3aM1SubSeq
	.align		8
        /*0028*/ 	.dword	mrg32k3aM2SubSeq
	.align		8
        /*0030*/ 	.dword	mrg32k3aM1Seq
	.align		8
        /*0038*/ 	.dword	mrg32k3aM2Seq


//--------------------- .nv.constant3             --------------------------
	.section	.nv.constant3,"a",@progbits
	.align	8
.nv.constant3:
	.type		__cr_lgamma_table,@object
	.size		__cr_lgamma_table,(.L_8 - __cr_lgamma_table)
__cr_lgamma_table:
        /*0000*/ 	.byte	0x00, 0x00, 0x00, 0x00, 0x00, 0x00, 0x00, 0x00, 0x00, 0x00, 0x00, 0x00, 0x00, 0x00, 0x00, 0x00
        /*0010*/ 	.byte	0xef, 0x39, 0xfa, 0xfe, 0x42, 0x2e, 0xe6, 0x3f, 0x02, 0x20, 0x2a, 0xfa, 0x0b, 0xab, 0xfc, 0x3f
        /*0020*/ 	.byte	0xf9, 0x2c, 0x92, 0x7c, 0xa7, 0x6c, 0x09, 0x40, 0xc9, 0x79, 0x44, 0x3c, 0x64, 0x26, 0x13, 0x40
        /*0030*/ 	.byte	0xca, 0x01, 0xcf, 0x3a, 0x27, 0x51, 0x1a, 0x40, 0x30, 0xcc, 0x2d, 0xf3, 0xe1, 0x0c, 0x21, 0x40
        /*0040*/ 	.byte	0x0d, 0xb7, 0xfc, 0x82, 0x8e, 0x35, 0x25, 0x40
.L_8:


//--------------------- .nv.constant0._ZN10layer_norm31ln_parallel_residual_fwd_kernelINS_13Kernel_traitsI13__nv_bfloat16S2_S2_S2_fjLj7168ELj1ELj1ELj4ELj16ENS_18Kernel_traits_baseILj7168ES2_S2_S2_S2_fjLj128EEEEELb0ELb0ELb0EEEvNS_9FwdParamsE --------------------------
	.section	.nv.constant0._ZN10layer_norm31ln_parallel_residual_fwd_kernelINS_13Kernel_traitsI13__nv_bfloat16S2_S2_S2_fjLj7168ELj1ELj1ELj4ELj16ENS_18Kernel_traits_baseILj7168ES2_S2_S2_S2_fjLj128EEEEELb0ELb0ELb0EEEvNS_9FwdParamsE,"a",@progbits
	.sectionflags	@""
	.align	4
.nv.constant0._ZN10layer_norm31ln_parallel_residual_fwd_kernelINS_13Kernel_traitsI13__nv_bfloat16S2_S2_S2_fjLj7168ELj1ELj1ELj4ELj16ENS_18Kernel_traits_baseILj7168ES2_S2_S2_S2_fjLj128EEEEELb0ELb0ELb0EEEvNS_9FwdParamsE:
	.zero		584


//--------------------- .nv.constant0._ZN10layer_norm31ln_parallel_residual_fwd_kernelINS_13Kernel_traitsI13__nv_bfloat16S2_S2_S2_fjLj7168ELj1ELj1ELj4ELj16ENS_18Kernel_traits_baseILj7168ES2_S2_S2_S2_fjLj128EEEEELb0ELb0ELb1EEEvNS_9FwdParamsE --------------------------
	.section	.nv.constant0._ZN10layer_norm31ln_parallel_residual_fwd_kernelINS_13Kernel_traitsI13__nv_bfloat16S2_S2_S2_fjLj7168ELj1ELj1ELj4ELj16ENS_18Kernel_traits_baseILj7168ES2_S2_S2_S2_fjLj128EEEEELb0ELb0ELb1EEEvNS_9FwdParamsE,"a",@progbits
	.sectionflags	@""
	.align	4
.nv.constant0._ZN10layer_norm31ln_parallel_residual_fwd_kernelINS_13Kernel_traitsI13__nv_bfloat16S2_S2_S2_fjLj7168ELj1ELj1ELj4ELj16ENS_18Kernel_traits_baseILj7168ES2_S2_S2_S2_fjLj128EEEEELb0ELb0ELb1EEEvNS_9FwdParamsE:
	.zero		584


//--------------------- .nv.constant0._ZN10layer_norm31ln_parallel_residual_fwd_kernelINS_13Kernel_traitsI13__nv_bfloat16S2_S2_S2_fjLj7168ELj1ELj1ELj4ELj16ENS_18Kernel_traits_baseILj7168ES2_S2_S2_S2_fjLj128EEEEELb0ELb1ELb0EEEvNS_9FwdParamsE --------------------------
	.section	.nv.constant0._ZN10layer_norm31ln_parallel_residual_fwd_kernelINS_13Kernel_traitsI13__nv_bfloat16S2_S2_S2_fjLj7168ELj1ELj1ELj4ELj16ENS_18Kernel_traits_baseILj7168ES2_S2_S2_S2_fjLj128EEEEELb0ELb1ELb0EEEvNS_9FwdParamsE,"a",@progbits
	.sectionflags	@""
	.align	4
.nv.constant0._ZN10layer_norm31ln_parallel_residual_fwd_kernelINS_13Kernel_traitsI13__nv_bfloat16S2_S2_S2_fjLj7168ELj1ELj1ELj4ELj16ENS_18Kernel_traits_baseILj7168ES2_S2_S2_S2_fjLj128EEEEELb0ELb1ELb0EEEvNS_9FwdParamsE:
	.zero		584


//--------------------- .nv.constant0._ZN10layer_norm31ln_parallel_residual_fwd_kernelINS_13Kernel_traitsI13__nv_bfloat16S2_S2_S2_fjLj7168ELj1ELj1ELj4ELj16ENS_18Kernel_traits_baseILj7168ES2_S2_S2_S2_fjLj128EEEEELb0ELb1ELb1EEEvNS_9FwdParamsE --------------------------
	.section	.nv.constant0._ZN10layer_norm31ln_parallel_residual_fwd_kernelINS_13Kernel_traitsI13__nv_bfloat16S2_S2_S2_fjLj7168ELj1ELj1ELj4ELj16ENS_18Kernel_traits_baseILj7168ES2_S2_S2_S2_fjLj128EEEEELb0ELb1ELb1EEEvNS_9FwdParamsE,"a",@progbits
	.sectionflags	@""
	.align	4
.nv.constant0._ZN10layer_norm31ln_parallel_residual_fwd_kernelINS_13Kernel_traitsI13__nv_bfloat16S2_S2_S2_fjLj7168ELj1ELj1ELj4ELj16ENS_18Kernel_traits_baseILj7168ES2_S2_S2_S2_fjLj128EEEEELb0ELb1ELb1EEEvNS_9FwdParamsE:
	.zero		584


//--------------------- .nv.constant0._ZN10layer_norm31ln_parallel_residual_fwd_kernelINS_13Kernel_traitsI13__nv_bfloat16S2_S2_S2_fjLj7168ELj1ELj1ELj4ELj16ENS_18Kernel_traits_baseILj7168ES2_S2_S2_S2_fjLj128EEEEELb1ELb0ELb0EEEvNS_9FwdParamsE --------------------------
	.section	.nv.constant0._ZN10layer_norm31ln_parallel_residual_fwd_kernelINS_13Kernel_traitsI13__nv_bfloat16S2_S2_S2_fjLj7168ELj1ELj1ELj4ELj16ENS_18Kernel_traits_baseILj7168ES2_S2_S2_S2_fjLj128EEEEELb1ELb0ELb0EEEvNS_9FwdParamsE,"a",@progbits
	.sectionflags	@""
	.align	4
.nv.constant0._ZN10layer_norm31ln_parallel_residual_fwd_kernelINS_13Kernel_traitsI13__nv_bfloat16S2_S2_S2_fjLj7168ELj1ELj1ELj4ELj16ENS_18Kernel_traits_baseILj7168ES2_S2_S2_S2_fjLj128EEEEELb1ELb0ELb0EEEvNS_9FwdParamsE:
	.zero		584


//--------------------- .nv.constant0._ZN10layer_norm31ln_parallel_residual_fwd_kernelINS_13Kernel_traitsI13__nv_bfloat16S2_S2_S2_fjLj7168ELj1ELj1ELj4ELj16ENS_18Kernel_traits_baseILj7168ES2_S2_S2_S2_fjLj128EEEEELb1ELb0ELb1EEEvNS_9FwdParamsE --------------------------
	.section	.nv.constant0._ZN10layer_norm31ln_parallel_residual_fwd_kernelINS_13Kernel_traitsI13__nv_bfloat16S2_S2_S2_fjLj7168ELj1ELj1ELj4ELj16ENS_18Kernel_traits_baseILj7168ES2_S2_S2_S2_fjLj128EEEEELb1ELb0ELb1EEEvNS_9FwdParamsE,"a",@progbits
	.sectionflags	@""
	.align	4
.nv.constant0._ZN10layer_norm31ln_parallel_residual_fwd_kernelINS_13Kernel_traitsI13__nv_bfloat16S2_S2_S2_fjLj7168ELj1ELj1ELj4ELj16ENS_18Kernel_traits_baseILj7168ES2_S2_S2_S2_fjLj128EEEEELb1ELb0ELb1EEEvNS_9FwdParamsE:
	.zero		584


//--------------------- .nv.constant0._ZN10layer_norm31ln_parallel_residual_fwd_kernelINS_13Kernel_traitsI13__nv_bfloat16S2_S2_S2_fjLj7168ELj1ELj1ELj4ELj16ENS_18Kernel_traits_baseILj7168ES2_S2_S2_S2_fjLj128EEEEELb1ELb1ELb0EEEvNS_9FwdParamsE --------------------------
	.section	.nv.constant0._ZN10layer_norm31ln_parallel_residual_fwd_kernelINS_13Kernel_traitsI13__nv_bfloat16S2_S2_S2_fjLj7168ELj1ELj1ELj4ELj16ENS_18Kernel_traits_baseILj7168ES2_S2_S2_S2_fjLj128EEEEELb1ELb1ELb0EEEvNS_9FwdParamsE,"a",@progbits
	.sectionflags	@""
	.align	4
.nv.constant0._ZN10layer_norm31ln_parallel_residual_fwd_kernelINS_13Kernel_traitsI13__nv_bfloat16S2_S2_S2_fjLj7168ELj1ELj1ELj4ELj16ENS_18Kernel_traits_baseILj7168ES2_S2_S2_S2_fjLj128EEEEELb1ELb1ELb0EEEvNS_9FwdParamsE:
	.zero		584


//--------------------- .nv.constant0._ZN10layer_norm31ln_parallel_residual_fwd_kernelINS_13Kernel_traitsI13__nv_bfloat16S2_S2_S2_fjLj7168ELj1ELj1ELj4ELj16ENS_18Kernel_traits_baseILj7168ES2_S2_S2_S2_fjLj128EEEEELb1ELb1ELb1EEEvNS_9FwdParamsE --------------------------
	.section	.nv.constant0._ZN10layer_norm31ln_parallel_residual_fwd_kernelINS_13Kernel_traitsI13__nv_bfloat16S2_S2_S2_fjLj7168ELj1ELj1ELj4ELj16ENS_18Kernel_traits_baseILj7168ES2_S2_S2_S2_fjLj128EEEEELb1ELb1ELb1EEEvNS_9FwdParamsE,"a",@progbits
	.sectionflags	@""
	.align	4
.nv.constant0._ZN10layer_norm31ln_parallel_residual_fwd_kernelINS_13Kernel_traitsI13__nv_bfloat16S2_S2_S2_fjLj7168ELj1ELj1ELj4ELj16ENS_18Kernel_traits_baseILj7168ES2_S2_S2_S2_fjLj128EEEEELb1ELb1ELb1EEEvNS_9FwdParamsE:
	.zero		584


//--------------------- .nv.constant0._ZN10layer_norm31ln_parallel_residual_fwd_kernelINS_13Kernel_traitsI6__halfS2_S2_S2_fjLj7168ELj1ELj1ELj4ELj16ENS_18Kernel_traits_baseILj7168ES2_S2_S2_S2_fjLj128EEEEELb0ELb0ELb0EEEvNS_9FwdParamsE --------------------------
	.section	.nv.constant0._ZN10layer_norm31ln_parallel_residual_fwd_kernelINS_13Kernel_traitsI6__halfS2_S2_S2_fjLj7168ELj1ELj1ELj4ELj16ENS_18Kernel_traits_baseILj7168ES2_S2_S2_S2_fjLj128EEEEELb0ELb0ELb0EEEvNS_9FwdParamsE,"a",@progbits
	.sectionflags	@""
	.align	4
.nv.constant0._ZN10layer_norm31ln_parallel_residual_fwd_kernelINS_13Kernel_traitsI6__halfS2_S2_S2_fjLj7168ELj1ELj1ELj4ELj16ENS_18Kernel_traits_baseILj7168ES2_S2_S2_S2_fjLj128EEEEELb0ELb0ELb0EEEvNS_9FwdParamsE:
	.zero		584


//--------------------- .nv.constant0._ZN10layer_norm31ln_parallel_residual_fwd_kernelINS_13Kernel_traitsI6__halfS2_S2_S2_fjLj7168ELj1ELj1ELj4ELj16ENS_18Kernel_traits_baseILj7168ES2_S2_S2_S2_fjLj128EEEEELb0ELb0ELb1EEEvNS_9FwdParamsE --------------------------
	.section	.nv.constant0._ZN10layer_norm31ln_parallel_residual_fwd_kernelINS_13Kernel_traitsI6__halfS2_S2_S2_fjLj7168ELj1ELj1ELj4ELj16ENS_18Kernel_traits_baseILj7168ES2_S2_S2_S2_fjLj128EEEEELb0ELb0ELb1EEEvNS_9FwdParamsE,"a",@progbits
	.sectionflags	@""
	.align	4
.nv.constant0._ZN10layer_norm31ln_parallel_residual_fwd_kernelINS_13Kernel_traitsI6__halfS2_S2_S2_fjLj7168ELj1ELj1ELj4ELj16ENS_18Kernel_traits_baseILj7168ES2_S2_S2_S2_fjLj128EEEEELb0ELb0ELb1EEEvNS_9FwdParamsE:
	.zero		584


//--------------------- .nv.constant0._ZN10layer_norm31ln_parallel_residual_fwd_kernelINS_13Kernel_traitsI6__halfS2_S2_S2_fjLj7168ELj1ELj1ELj4ELj16ENS_18Kernel_traits_baseILj7168ES2_S2_S2_S2_fjLj128EEEEELb0ELb1ELb0EEEvNS_9FwdParamsE --------------------------
	.section	.nv.constant0._ZN10layer_norm31ln_parallel_residual_fwd_kernelINS_13Kernel_traitsI6__halfS2_S2_S2_fjLj7168ELj1ELj1ELj4ELj16ENS_18Kernel_traits_baseILj7168ES2_S2_S2_S2_fjLj128EEEEELb0ELb1ELb0EEEvNS_9FwdParamsE,"a",@progbits
	.sectionflags	@""
	.align	4
.nv.constant0._ZN10layer_norm31ln_parallel_residual_fwd_kernelINS_13Kernel_traitsI6__halfS2_S2_S2_fjLj7168ELj1ELj1ELj4ELj16ENS_18Kernel_traits_baseILj7168ES2_S2_S2_S2_fjLj128EEEEELb0ELb1ELb0EEEvNS_9FwdParamsE:
	.zero		584


//--------------------- .nv.constant0._ZN10layer_norm31ln_parallel_residual_fwd_kernelINS_13Kernel_traitsI6__halfS2_S2_S2_fjLj7168ELj1ELj1ELj4ELj16ENS_18Kernel_traits_baseILj7168ES2_S2_S2_S2_fjLj128EEEEELb0ELb1ELb1EEEvNS_9FwdParamsE --------------------------
	.section	.nv.constant0._ZN10layer_norm31ln_parallel_residual_fwd_kernelINS_13Kernel_traitsI6__halfS2_S2_S2_fjLj7168ELj1ELj1ELj4ELj16ENS_18Kernel_traits_baseILj7168ES2_S2_S2_S2_fjLj128EEEEELb0ELb1ELb1EEEvNS_9FwdParamsE,"a",@progbits
	.sectionflags	@""
	.align	4
.nv.constant0._ZN10layer_norm31ln_parallel_residual_fwd_kernelINS_13Kernel_traitsI6__halfS2_S2_S2_fjLj7168ELj1ELj1ELj4ELj16ENS_18Kernel_traits_baseILj7168ES2_S2_S2_S2_fjLj128EEEEELb0ELb1ELb1EEEvNS_9FwdParamsE:
	.zero		584


//--------------------- .nv.constant0._ZN10layer_norm31ln_parallel_residual_fwd_kernelINS_13Kernel_traitsI6__halfS2_S2_S2_fjLj7168ELj1ELj1ELj4ELj16ENS_18Kernel_traits_baseILj7168ES2_S2_S2_S2_fjLj128EEEEELb1ELb0ELb0EEEvNS_9FwdParamsE --------------------------
	.section	.nv.constant0._ZN10layer_norm31ln_parallel_residual_fwd_kernelINS_13Kernel_traitsI6__halfS2_S2_S2_fjLj7168ELj1ELj1ELj4ELj16ENS_18Kernel_traits_baseILj7168ES2_S2_S2_S2_fjLj128EEEEELb1ELb0ELb0EEEvNS_9FwdParamsE,"a",@progbits
	.sectionflags	@""
	.align	4
.nv.constant0._ZN10layer_norm31ln_parallel_residual_fwd_kernelINS_13Kernel_traitsI6__halfS2_S2_S2_fjLj7168ELj1ELj1ELj4ELj16ENS_18Kernel_traits_baseILj7168ES2_S2_S2_S2_fjLj128EEEEELb1ELb0ELb0EEEvNS_9FwdParamsE:
	.zero		584


//--------------------- .nv.constant0._ZN10layer_norm31ln_parallel_residual_fwd_kernelINS_13Kernel_traitsI6__halfS2_S2_S2_fjLj7168ELj1ELj1ELj4ELj16ENS_18Kernel_traits_baseILj7168ES2_S2_S2_S2_fjLj128EEEEELb1ELb0ELb1EEEvNS_9FwdParamsE --------------------------
	.section	.nv.constant0._ZN10layer_norm31ln_parallel_residual_fwd_kernelINS_13Kernel_traitsI6__halfS2_S2_S2_fjLj7168ELj1ELj1ELj4ELj16ENS_18Kernel_traits_baseILj7168ES2_S2_S2_S2_fjLj128EEEEELb1ELb0ELb1EEEvNS_9FwdParamsE,"a",@progbits
	.sectionflags	@""
	.align	4
.nv.constant0._ZN10layer_norm31ln_parallel_residual_fwd_kernelINS_13Kernel_traitsI6__halfS2_S2_S2_fjLj7168ELj1ELj1ELj4ELj16ENS_18Kernel_traits_baseILj7168ES2_S2_S2_S2_fjLj128EEEEELb1ELb0ELb1EEEvNS_9FwdParamsE:
	.zero		584


//--------------------- .nv.constant0._ZN10layer_norm31ln_parallel_residual_fwd_kernelINS_13Kernel_traitsI6__halfS2_S2_S2_fjLj7168ELj1ELj1ELj4ELj16ENS_18Kernel_traits_baseILj7168ES2_S2_S2_S2_fjLj128EEEEELb1ELb1ELb0EEEvNS_9FwdParamsE --------------------------
	.section	.nv.constant0._ZN10layer_norm31ln_parallel_residual_fwd_kernelINS_13Kernel_traitsI6__halfS2_S2_S2_fjLj7168ELj1ELj1ELj4ELj16ENS_18Kernel_traits_baseILj7168ES2_S2_S2_S2_fjLj128EEEEELb1ELb1ELb0EEEvNS_9FwdParamsE,"a",@progbits
	.sectionflags	@""
	.align	4
.nv.constant0._ZN10layer_norm31ln_parallel_residual_fwd_kernelINS_13Kernel_traitsI6__halfS2_S2_S2_fjLj7168ELj1ELj1ELj4ELj16ENS_18Kernel_traits_baseILj7168ES2_S2_S2_S2_fjLj128EEEEELb1ELb1ELb0EEEvNS_9FwdParamsE:
	.zero		584


//--------------------- .nv.constant0._ZN10layer_norm31ln_parallel_residual_fwd_kernelINS_13Kernel_traitsI6__halfS2_S2_S2_fjLj7168ELj1ELj1ELj4ELj16ENS_18Kernel_traits_baseILj7168ES2_S2_S2_S2_fjLj128EEEEELb1ELb1ELb1EEEvNS_9FwdParamsE --------------------------
	.section	.nv.constant0._ZN10layer_norm31ln_parallel_residual_fwd_kernelINS_13Kernel_traitsI6__halfS2_S2_S2_fjLj7168ELj1ELj1ELj4ELj16ENS_18Kernel_traits_baseILj7168ES2_S2_S2_S2_fjLj128EEEEELb1ELb1ELb1EEEvNS_9FwdParamsE,"a",@progbits
	.sectionflags	@""
	.align	4
.nv.constant0._ZN10layer_norm31ln_parallel_residual_fwd_kernelINS_13Kernel_traitsI6__halfS2_S2_S2_fjLj7168ELj1ELj1ELj4ELj16ENS_18Kernel_traits_baseILj7168ES2_S2_S2_S2_fjLj128EEEEELb1ELb1ELb1EEEvNS_9FwdParamsE:
	.zero		584


//--------------------- .nv.constant0._ZN10layer_norm31ln_parallel_residual_fwd_kernelINS_13Kernel_traitsIf13__nv_bfloat16S2_S2_fjLj7168ELj1ELj1ELj4ELj16ENS_18Kernel_traits_baseILj7168EfS2_S2_S2_fjLj128EEEEELb0ELb0ELb0EEEvNS_9FwdParamsE --------------------------
	.section	.nv.constant0._ZN10layer_norm31ln_parallel_residual_fwd_kernelINS_13Kernel_traitsIf13__nv_bfloat16S2_S2_fjLj7168ELj1ELj1ELj4ELj16ENS_18Kernel_traits_baseILj7168EfS2_S2_S2_fjLj128EEEEELb0ELb0ELb0EEEvNS_9FwdParamsE,"a",@progbits
	.sectionflags	@""
	.align	4
.nv.constant0._ZN10layer_norm31ln_parallel_residual_fwd_kernelINS_13Kernel_traitsIf13__nv_bfloat16S2_S2_fjLj7168ELj1ELj1ELj4ELj16ENS_18Kernel_traits_baseILj7168EfS2_S2_S2_fjLj128EEEEELb0ELb0ELb0EEEvNS_9FwdParamsE:
	.zero		584


//--------------------- .nv.constant0._ZN10layer_norm31ln_parallel_residual_fwd_kernelINS_13Kernel_traitsIf13__nv_bfloat16S2_S2_fjLj7168ELj1ELj1ELj4ELj16ENS_18Kernel_traits_baseILj7168EfS2_S2_S2_fjLj128EEEEELb0ELb0ELb1EEEvNS_9FwdParamsE --------------------------
	.section	.nv.constant0._ZN10layer_norm31ln_parallel_residual_fwd_kernelINS_13Kernel_traitsIf13__nv_bfloat16S2_S2_fjLj7168ELj1ELj1ELj4ELj16ENS_18Kernel_traits_baseILj7168EfS2_S2_S2_fjLj128EEEEELb0ELb0ELb1EEEvNS_9FwdParamsE,"a",@progbits
	.sectionflags	@""
	.align	4
.nv.constant0._ZN10layer_norm31ln_parallel_residual_fwd_kernelINS_13Kernel_traitsIf13__nv_bfloat16S2_S2_fjLj7168ELj1ELj1ELj4ELj16ENS_18Kernel_traits_baseILj7168EfS2_S2_S2_fjLj128EEEEELb0ELb0ELb1EEEvNS_9FwdParamsE:
	.zero		584


//--------------------- .nv.constant0._ZN10layer_norm31ln_parallel_residual_fwd_kernelINS_13Kernel_traitsIf13__nv_bfloat16S2_S2_fjLj7168ELj1ELj1ELj4ELj16ENS_18Kernel_traits_baseILj7168EfS2_S2_S2_fjLj128EEEEELb0ELb1ELb0EEEvNS_9FwdParamsE --------------------------
	.section	.nv.constant0._ZN10layer_norm31ln_parallel_residual_fwd_kernelINS_13Kernel_traitsIf13__nv_bfloat16S2_S2_fjLj7168ELj1ELj1ELj4ELj16ENS_18Kernel_traits_baseILj7168EfS2_S2_S2_fjLj128EEEEELb0ELb1ELb0EEEvNS_9FwdParamsE,"a",@progbits
	.sectionflags	@""
	.align	4
.nv.constant0._ZN10layer_norm31ln_parallel_residual_fwd_kernelINS_13Kernel_traitsIf13__nv_bfloat16S2_S2_fjLj7168ELj1ELj1ELj4ELj16ENS_18Kernel_traits_baseILj7168EfS2_S2_S2_fjLj128EEEEELb0ELb1ELb0EEEvNS_9FwdParamsE:
	.zero		584


//--------------------- .nv.constant0._ZN10layer_norm31ln_parallel_residual_fwd_kernelINS_13Kernel_traitsIf13__nv_bfloat16S2_S2_fjLj7168ELj1ELj1ELj4ELj16ENS_18Kernel_traits_baseILj7168EfS2_S2_S2_fjLj128EEEEELb0ELb1ELb1EEEvNS_9FwdParamsE --------------------------
	.section	.nv.constant0._ZN10layer_norm31ln_parallel_residual_fwd_kernelINS_13Kernel_traitsIf13__nv_bfloat16S2_S2_fjLj7168ELj1ELj1ELj4ELj16ENS_18Kernel_traits_baseILj7168EfS2_S2_S2_fjLj128EEEEELb0ELb1ELb1EEEvNS_9FwdParamsE,"a",@progbits
	.sectionflags	@""
	.align	4
.nv.constant0._ZN10layer_norm31ln_parallel_residual_fwd_kernelINS_13Kernel_traitsIf13__nv_bfloat16S2_S2_fjLj7168ELj1ELj1ELj4ELj16ENS_18Kernel_traits_baseILj7168EfS2_S2_S2_fjLj128EEEEELb0ELb1ELb1EEEvNS_9FwdParamsE:
	.zero		584


//--------------------- .nv.constant0._ZN10layer_norm31ln_parallel_residual_fwd_kernelINS_13Kernel_traitsIf13__nv_bfloat16S2_S2_fjLj7168ELj1ELj1ELj4ELj16ENS_18Kernel_traits_baseILj7168EfS2_S2_S2_fjLj128EEEEELb1ELb0ELb0EEEvNS_9FwdParamsE --------------------------
	.section	.nv.constant0._ZN10layer_norm31ln_parallel_residual_fwd_kernelINS_13Kernel_traitsIf13__nv_bfloat16S2_S2_fjLj7168ELj1ELj1ELj4ELj16ENS_18Kernel_traits_baseILj7168EfS2_S2_S2_fjLj128EEEEELb1ELb0ELb0EEEvNS_9FwdParamsE,"a",@progbits
	.sectionflags	@""
	.align	4
.nv.constant0._ZN10layer_norm31ln_parallel_residual_fwd_kernelINS_13Kernel_traitsIf13__nv_bfloat16S2_S2_fjLj7168ELj1ELj1ELj4ELj16ENS_18Kernel_traits_baseILj7168EfS2_S2_S2_fjLj128EEEEELb1ELb0ELb0EEEvNS_9FwdParamsE:
	.zero		584


//--------------------- .nv.constant0._ZN10layer_norm31ln_parallel_residual_fwd_kernelINS_13Kernel_traitsIf13__nv_bfloat16S2_S2_fjLj7168ELj1ELj1ELj4ELj16ENS_18Kernel_traits_baseILj7168EfS2_S2_S2_fjLj128EEEEELb1ELb0ELb1EEEvNS_9FwdParamsE --------------------------
	.section	.nv.constant0._ZN10layer_norm31ln_parallel_residual_fwd_kernelINS_13Kernel_traitsIf13__nv_bfloat16S2_S2_fjLj7168ELj1ELj1ELj4ELj16ENS_18Kernel_traits_baseILj7168EfS2_S2_S2_fjLj128EEEEELb1ELb0ELb1EEEvNS_9FwdParamsE,"a",@progbits
	.sectionflags	@""
	.align	4
.nv.constant0._ZN10layer_norm31ln_parallel_residual_fwd_kernelINS_13Kernel_traitsIf13__nv_bfloat16S2_S2_fjLj7168ELj1ELj1ELj4ELj16ENS_18Kernel_traits_baseILj7168EfS2_S2_S2_fjLj128EEEEELb1ELb0ELb1EEEvNS_9FwdParamsE:
	.zero		584


//--------------------- .nv.constant0._ZN10layer_norm31ln_parallel_residual_fwd_kernelINS_13Kernel_traitsIf13__nv_bfloat16S2_S2_fjLj7168ELj1ELj1ELj4ELj16ENS_18Kernel_traits_baseILj7168EfS2_S2_S2_fjLj128EEEEELb1ELb1ELb0EEEvNS_9FwdParamsE --------------------------
	.section	.nv.constant0._ZN10layer_norm31ln_parallel_residual_fwd_kernelINS_13Kernel_traitsIf13__nv_bfloat16S2_S2_fjLj7168ELj1ELj1ELj4ELj16ENS_18Kernel_traits_baseILj7168EfS2_S2_S2_fjLj128EEEEELb1ELb1ELb0EEEvNS_9FwdParamsE,"a",@progbits
	.sectionflags	@""
	.align	4
.nv.constant0._ZN10layer_norm31ln_parallel_residual_fwd_kernelINS_13Kernel_traitsIf13__nv_bfloat16S2_S2_fjLj7168ELj1ELj1ELj4ELj16ENS_18Kernel_traits_baseILj7168EfS2_S2_S2_fjLj128EEEEELb1ELb1ELb0EEEvNS_9FwdParamsE:
	.zero		584


//--------------------- .nv.constant0._ZN10layer_norm31ln_parallel_residual_fwd_kernelINS_13Kernel_traitsIf13__nv_bfloat16S2_S2_fjLj7168ELj1ELj1ELj4ELj16ENS_18Kernel_traits_baseILj7168EfS2_S2_S2_fjLj128EEEEELb1ELb1ELb1EEEvNS_9FwdParamsE --------------------------
	.section	.nv.constant0._ZN10layer_norm31ln_parallel_residual_fwd_kernelINS_13Kernel_traitsIf13__nv_bfloat16S2_S2_fjLj7168ELj1ELj1ELj4ELj16ENS_18Kernel_traits_baseILj7168EfS2_S2_S2_fjLj128EEEEELb1ELb1ELb1EEEvNS_9FwdParamsE,"a",@progbits
	.sectionflags	@""
	.align	4
.nv.constant0._ZN10layer_norm31ln_parallel_residual_fwd_kernelINS_13Kernel_traitsIf13__nv_bfloat16S2_S2_fjLj7168ELj1ELj1ELj4ELj16ENS_18Kernel_traits_baseILj7168EfS2_S2_S2_fjLj128EEEEELb1ELb1ELb1EEEvNS_9FwdParamsE:
	.zero		584


//--------------------- .nv.constant0._ZN10layer_norm31ln_parallel_residual_fwd_kernelINS_13Kernel_traitsI13__nv_bfloat16S2_fS2_fjLj7168ELj1ELj1ELj4ELj16ENS_18Kernel_traits_baseILj7168ES2_S2_fS2_fjLj128EEEEELb0ELb0ELb0EEEvNS_9FwdParamsE --------------------------
	.section	.nv.constant0._ZN10layer_norm31ln_parallel_residual_fwd_kernelINS_13Kernel_traitsI13__nv_bfloat16S2_fS2_fjLj7168ELj1ELj1ELj4ELj16ENS_18Kernel_traits_baseILj7168ES2_S2_fS2_fjLj128EEEEELb0ELb0ELb0EEEvNS_9FwdParamsE,"a",@progbits
	.sectionflags	@""
	.align	4
.nv.constant0._ZN10layer_norm31ln_parallel_residual_fwd_kernelINS_13Kernel_traitsI13__nv_bfloat16S2_fS2_fjLj7168ELj1ELj1ELj4ELj16ENS_18Kernel_traits_baseILj7168ES2_S2_fS2_fjLj128EEEEELb0ELb0ELb0EEEvNS_9FwdParamsE:
	.zero		584


//--------------------- .nv.constant0._ZN10layer_norm31ln_parallel_residual_fwd_kernelINS_13Kernel_traitsI13__nv_bfloat16S2_fS2_fjLj7168ELj1ELj1ELj4ELj16ENS_18Kernel_traits_baseILj7168ES2_S2_fS2_fjLj128EEEEELb0ELb0ELb1EEEvNS_9FwdParamsE --------------------------
	.section	.nv.constant0._ZN10layer_norm31ln_parallel_residual_fwd_kernelINS_13Kernel_traitsI13__nv_bfloat16S2_fS2_fjLj7168ELj1ELj1ELj4ELj16ENS_18Kernel_traits_baseILj7168ES2_S2_fS2_fjLj128EEEEELb0ELb0ELb1EEEvNS_9FwdParamsE,"a",@progbits
	.sectionflags	@""
	.align	4
.nv.constant0._ZN10layer_norm31ln_parallel_residual_fwd_kernelINS_13Kernel_traitsI13__nv_bfloat16S2_fS2_fjLj7168ELj1ELj1ELj4ELj16ENS_18Kernel_traits_baseILj7168ES2_S2_fS2_fjLj128EEEEELb0ELb0ELb1EEEvNS_9FwdParamsE:
	.zero		584


//--------------------- .nv.constant0._ZN10layer_norm31ln_parallel_residual_fwd_kernelINS_13Kernel_traitsI13__nv_bfloat16S2_fS2_fjLj7168ELj1ELj1ELj4ELj16ENS_18Kernel_traits_baseILj7168ES2_S2_fS2_fjLj128EEEEELb0ELb1ELb0EEEvNS_9FwdParamsE --------------------------
	.section	.nv.constant0._ZN10layer_norm31ln_parallel_residual_fwd_kernelINS_13Kernel_traitsI13__nv_bfloat16S2_fS2_fjLj7168ELj1ELj1ELj4ELj16ENS_18Kernel_traits_baseILj7168ES2_S2_fS2_fjLj128EEEEELb0ELb1ELb0EEEvNS_9FwdParamsE,"a",@progbits
	.sectionflags	@""
	.align	4
.nv.constant0._ZN10layer_norm31ln_parallel_residual_fwd_kernelINS_13Kernel_traitsI13__nv_bfloat16S2_fS2_fjLj7168ELj1ELj1ELj4ELj16ENS_18Kernel_traits_baseILj7168ES2_S2_fS2_fjLj128EEEEELb0ELb1ELb0EEEvNS_9FwdParamsE:
	.zero		584


//--------------------- .nv.constant0._ZN10layer_norm31ln_parallel_residual_fwd_kernelINS_13Kernel_traitsI13__nv_bfloat16S2_fS2_fjLj7168ELj1ELj1ELj4ELj16ENS_18Kernel_traits_baseILj7168ES2_S2_fS2_fjLj128EEEEELb0ELb1ELb1EEEvNS_9FwdParamsE --------------------------
	.section	.nv.constant0._ZN10layer_norm31ln_parallel_residual_fwd_kernelINS_13Kernel_traitsI13__nv_bfloat16S2_fS2_fjLj7168ELj1ELj1ELj4ELj16ENS_18Kernel_traits_baseILj7168ES2_S2_fS2_fjLj128EEEEELb0ELb1ELb1EEEvNS_9FwdParamsE,"a",@progbits
	.sectionflags	@""
	.align	4
.nv.constant0._ZN10layer_norm31ln_parallel_residual_fwd_kernelINS_13Kernel_traitsI13__nv_bfloat16S2_fS2_fjLj7168ELj1ELj1ELj4ELj16ENS_18Kernel_traits_baseILj7168ES2_S2_fS2_fjLj128EEEEELb0ELb1ELb1EEEvNS_9FwdParamsE:
	.zero		584


//--------------------- .nv.constant0._ZN10layer_norm31ln_parallel_residual_fwd_kernelINS_13Kernel_traitsI13__nv_bfloat16S2_fS2_fjLj7168ELj1ELj1ELj4ELj16ENS_18Kernel_traits_baseILj7168ES2_S2_fS2_fjLj128EEEEELb1ELb0ELb0EEEvNS_9FwdParamsE --------------------------
	.section	.nv.constant0._ZN10layer_norm31ln_parallel_residual_fwd_kernelINS_13Kernel_traitsI13__nv_bfloat16S2_fS2_fjLj7168ELj1ELj1ELj4ELj16ENS_18Kernel_traits_baseILj7168ES2_S2_fS2_fjLj128EEEEELb1ELb0ELb0EEEvNS_9FwdParamsE,"a",@progbits
	.sectionflags	@""
	.align	4
.nv.constant0._ZN10layer_norm31ln_parallel_residual_fwd_kernelINS_13Kernel_traitsI13__nv_bfloat16S2_fS2_fjLj7168ELj1ELj1ELj4ELj16ENS_18Kernel_traits_baseILj7168ES2_S2_fS2_fjLj128EEEEELb1ELb0ELb0EEEvNS_9FwdParamsE:
	.zero		584


//--------------------- .nv.constant0._ZN10layer_norm31ln_parallel_residual_fwd_kernelINS_13Kernel_traitsI13__nv_bfloat16S2_fS2_fjLj7168ELj1ELj1ELj4ELj16ENS_18Kernel_traits_baseILj7168ES2_S2_fS2_fjLj128EEEEELb1ELb0ELb1EEEvNS_9FwdParamsE --------------------------
	.section	.nv.constant0._ZN10layer_norm31ln_parallel_residual_fwd_kernelINS_13Kernel_traitsI13__nv_bfloat16S2_fS2_fjLj7168ELj1ELj1ELj4ELj16ENS_18Kernel_traits_baseILj7168ES2_S2_fS2_fjLj128EEEEELb1ELb0ELb1EEEvNS_9FwdParamsE,"a",@progbits
	.sectionflags	@""
	.align	4
.nv.constant0._ZN10layer_norm31ln_parallel_residual_fwd_kernelINS_13Kernel_traitsI13__nv_bfloat16S2_fS2_fjLj7168ELj1ELj1ELj4ELj16ENS_18Kernel_traits_baseILj7168ES2_S2_fS2_fjLj128EEEEELb1ELb0ELb1EEEvNS_9FwdParamsE:
	.zero		584


//--------------------- .nv.constant0._ZN10layer_norm31ln_parallel_residual_fwd_kernelINS_13Kernel_traitsI13__nv_bfloat16S2_fS2_fjLj7168ELj1ELj1ELj4ELj16ENS_18Kernel_traits_baseILj7168ES2_S2_fS2_fjLj128EEEEELb1ELb1ELb0EEEvNS_9FwdParamsE --------------------------
	.section	.nv.constant0._ZN10layer_norm31ln_parallel_residual_fwd_kernelINS_13Kernel_traitsI13__nv_bfloat16S2_fS2_fjLj7168ELj1ELj1ELj4ELj16ENS_18Kernel_traits_baseILj7168ES2_S2_fS2_fjLj128EEEEELb1ELb1ELb0EEEvNS_9FwdParamsE,"a",@progbits
	.sectionflags	@""
	.align	4
.nv.constant0._ZN10layer_norm31ln_parallel_residual_fwd_kernelINS_13Kernel_traitsI13__nv_bfloat16S2_fS2_fjLj7168ELj1ELj1ELj4ELj16ENS_18Kernel_traits_baseILj7168ES2_S2_fS2_fjLj128EEEEELb1ELb1ELb0EEEvNS_9FwdParamsE:
	.zero		584


//--------------------- .nv.constant0._ZN10layer_norm31ln_parallel_residual_fwd_kernelINS_13Kernel_traitsI13__nv_bfloat16S2_fS2_fjLj7168ELj1ELj1ELj4ELj16ENS_18Kernel_traits_baseILj7168ES2_S2_fS2_fjLj128EEEEELb1ELb1ELb1EEEvNS_9FwdParamsE --------------------------
	.section	.nv.constant0._ZN10layer_norm31ln_parallel_residual_fwd_kernelINS_13Kernel_traitsI13__nv_bfloat16S2_fS2_fjLj7168ELj1ELj1ELj4ELj16ENS_18Kernel_traits_baseILj7168ES2_S2_fS2_fjLj128EEEEELb1ELb1ELb1EEEvNS_9FwdParamsE,"a",@progbits
	.sectionflags	@""
	.align	4
.nv.constant0._ZN10layer_norm31ln_parallel_residual_fwd_kernelINS_13Kernel_traitsI13__nv_bfloat16S2_fS2_fjLj7168ELj1ELj1ELj4ELj16ENS_18Kernel_traits_baseILj7168ES2_S2_fS2_fjLj128EEEEELb1ELb1ELb1EEEvNS_9FwdParamsE:
	.zero		584


//--------------------- .nv.constant0._ZN10layer_norm31ln_parallel_residual_fwd_kernelINS_13Kernel_traitsIf13__nv_bfloat16fS2_fjLj7168ELj1ELj1ELj4ELj16ENS_18Kernel_traits_baseILj7168EfS2_fS2_fjLj128EEEEELb0ELb0ELb0EEEvNS_9FwdParamsE --------------------------
	.section	.nv.constant0._ZN10layer_norm31ln_parallel_residual_fwd_kernelINS_13Kernel_traitsIf13__nv_bfloat16fS2_fjLj7168ELj1ELj1ELj4ELj16ENS_18Kernel_traits_baseILj7168EfS2_fS2_fjLj128EEEEELb0ELb0ELb0EEEvNS_9FwdParamsE,"a",@progbits
	.sectionflags	@""
	.align	4
.nv.constant0._ZN10layer_norm31ln_parallel_residual_fwd_kernelINS_13Kernel_traitsIf13__nv_bfloat16fS2_fjLj7168ELj1ELj1ELj4ELj16ENS_18Kernel_traits_baseILj7168EfS2_fS2_fjLj128EEEEELb0ELb0ELb0EEEvNS_9FwdParamsE:
	.zero		584


//--------------------- .nv.constant0._ZN10layer_norm31ln_parallel_residual_fwd_kernelINS_13Kernel_traitsIf13__nv_bfloat16fS2_fjLj7168ELj1ELj1ELj4ELj16ENS_18Kernel_traits_baseILj7168EfS2_fS2_fjLj128EEEEELb0ELb0ELb1EEEvNS_9FwdParamsE --------------------------
	.section	.nv.constant0._ZN10layer_norm31ln_parallel_residual_fwd_kernelINS_13Kernel_traitsIf13__nv_bfloat16fS2_fjLj7168ELj1ELj1ELj4ELj16ENS_18Kernel_traits_baseILj7168EfS2_fS2_fjLj128EEEEELb0ELb0ELb1EEEvNS_9FwdParamsE,"a",@progbits
	.sectionflags	@""
	.align	4
.nv.constant0._ZN10layer_norm31ln_parallel_residual_fwd_kernelINS_13Kernel_traitsIf13__nv_bfloat16fS2_fjLj7168ELj1ELj1ELj4ELj16ENS_18Kernel_traits_baseILj7168EfS2_fS2_fjLj128EEEEELb0ELb0ELb1EEEvNS_9FwdParamsE:
	.zero		584


//--------------------- .nv.constant0._ZN10layer_norm31ln_parallel_residual_fwd_kernelINS_13Kernel_traitsIf13__nv_bfloat16fS2_fjLj7168ELj1ELj1ELj4ELj16ENS_18Kernel_traits_baseILj7168EfS2_fS2_fjLj128EEEEELb0ELb1ELb0EEEvNS_9FwdParamsE --------------------------
	.section	.nv.constant0._ZN10layer_norm31ln_parallel_residual_fwd_kernelINS_13Kernel_traitsIf13__nv_bfloat16fS2_fjLj7168ELj1ELj1ELj4ELj16ENS_18Kernel_traits_baseILj7168EfS2_fS2_fjLj128EEEEELb0ELb1ELb0EEEvNS_9FwdParamsE,"a",@progbits
	.sectionflags	@""
	.align	4
.nv.constant0._ZN10layer_norm31ln_parallel_residual_fwd_kernelINS_13Kernel_traitsIf13__nv_bfloat16fS2_fjLj7168ELj1ELj1ELj4ELj16ENS_18Kernel_traits_baseILj7168EfS2_fS2_fjLj128EEEEELb0ELb1ELb0EEEvNS_9FwdParamsE:
	.zero		584


//--------------------- .nv.constant0._ZN10layer_norm31ln_parallel_residual_fwd_kernelINS_13Kernel_traitsIf13__nv_bfloat16fS2_fjLj7168ELj1ELj1ELj4ELj16ENS_18Kernel_traits_baseILj7168EfS2_fS2_fjLj128EEEEELb0ELb1ELb1EEEvNS_9FwdParamsE --------------------------
	.section	.nv.constant0._ZN10layer_norm31ln_parallel_residual_fwd_kernelINS_13Kernel_traitsIf13__nv_bfloat16fS2_fjLj7168ELj1ELj1ELj4ELj16ENS_18Kernel_traits_baseILj7168EfS2_fS2_fjLj128EEEEELb0ELb1ELb1EEEvNS_9FwdParamsE,"a",@progbits
	.sectionflags	@""
	.align	4
.nv.constant0._ZN10layer_norm31ln_parallel_residual_fwd_kernelINS_13Kernel_traitsIf13__nv_bfloat16fS2_fjLj7168ELj1ELj1ELj4ELj16ENS_18Kernel_traits_baseILj7168EfS2_fS2_fjLj128EEEEELb0ELb1ELb1EEEvNS_9FwdParamsE:
	.zero		584


//--------------------- .nv.constant0._ZN10layer_norm31ln_parallel_residual_fwd_kernelINS_13Kernel_traitsIf13__nv_bfloat16fS2_fjLj7168ELj1ELj1ELj4ELj16ENS_18Kernel_traits_baseILj7168EfS2_fS2_fjLj128EEEEELb1ELb0ELb0EEEvNS_9FwdParamsE --------------------------
	.section	.nv.constant0._ZN10layer_norm31ln_parallel_residual_fwd_kernelINS_13Kernel_traitsIf13__nv_bfloat16fS2_fjLj7168ELj1ELj1ELj4ELj16ENS_18Kernel_traits_baseILj7168EfS2_fS2_fjLj128EEEEELb1ELb0ELb0EEEvNS_9FwdParamsE,"a",@progbits
	.sectionflags	@""
	.align	4
.nv.constant0._ZN10layer_norm31ln_parallel_residual_fwd_kernelINS_13Kernel_traitsIf13__nv_bfloat16fS2_fjLj7168ELj1ELj1ELj4ELj16ENS_18Kernel_traits_baseILj7168EfS2_fS2_fjLj128EEEEELb1ELb0ELb0EEEvNS_9FwdParamsE:
	.zero		584


//--------------------- .nv.constant0._ZN10layer_norm31ln_parallel_residual_fwd_kernelINS_13Kernel_traitsIf13__nv_bfloat16fS2_fjLj7168ELj1ELj1ELj4ELj16ENS_18Kernel_traits_baseILj7168EfS2_fS2_fjLj128EEEEELb1ELb0ELb1EEEvNS_9FwdParamsE --------------------------
	.section	.nv.constant0._ZN10layer_norm31ln_parallel_residual_fwd_kernelINS_13Kernel_traitsIf13__nv_bfloat16fS2_fjLj7168ELj1ELj1ELj4ELj16ENS_18Kernel_traits_baseILj7168EfS2_fS2_fjLj128EEEEELb1ELb0ELb1EEEvNS_9FwdParamsE,"a",@progbits
	.sectionflags	@""
	.align	4
.nv.constant0._ZN10layer_norm31ln_parallel_residual_fwd_kernelINS_13Kernel_traitsIf13__nv_bfloat16fS2_fjLj7168ELj1ELj1ELj4ELj16ENS_18Kernel_traits_baseILj7168EfS2_fS2_fjLj128EEEEELb1ELb0ELb1EEEvNS_9FwdParamsE:
	.zero		584


//--------------------- .nv.constant0._ZN10layer_norm31ln_parallel_residual_fwd_kernelINS_13Kernel_traitsIf13__nv_bfloat16fS2_fjLj7168ELj1ELj1ELj4ELj16ENS_18Kernel_traits_baseILj7168EfS2_fS2_fjLj128EEEEELb1ELb1ELb0EEEvNS_9FwdParamsE --------------------------
	.section	.nv.constant0._ZN10layer_norm31ln_parallel_residual_fwd_kernelINS_13Kernel_traitsIf13__nv_bfloat16fS2_fjLj7168ELj1ELj1ELj4ELj16ENS_18Kernel_traits_baseILj7168EfS2_fS2_fjLj128EEEEELb1ELb1ELb0EEEvNS_9FwdParamsE,"a",@progbits
	.sectionflags	@""
	.align	4
.nv.constant0._ZN10layer_norm31ln_parallel_residual_fwd_kernelINS_13Kernel_traitsIf13__nv_bfloat16fS2_fjLj7168ELj1ELj1ELj4ELj16ENS_18Kernel_traits_baseILj7168EfS2_fS2_fjLj128EEEEELb1ELb1ELb0EEEvNS_9FwdParamsE:
	.zero		584


//--------------------- .nv.constant0._ZN10layer_norm31ln_parallel_residual_fwd_kernelINS_13Kernel_traitsIf13__nv_bfloat16fS2_fjLj7168ELj1ELj1ELj4ELj16ENS_18Kernel_traits_baseILj7168EfS2_fS2_fjLj128EEEEELb1ELb1ELb1EEEvNS_9FwdParamsE --------------------------
	.section	.nv.constant0._ZN10layer_norm31ln_parallel_residual_fwd_kernelINS_13Kernel_traitsIf13__nv_bfloat16fS2_fjLj7168ELj1ELj1ELj4ELj16ENS_18Kernel_traits_baseILj7168EfS2_fS2_fjLj128EEEEELb1ELb1ELb1EEEvNS_9FwdParamsE,"a",@progbits
	.sectionflags	@""
	.align	4
.nv.constant0._ZN10layer_norm31ln_parallel_residual_fwd_kernelINS_13Kernel_traitsIf13__nv_bfloat16fS2_fjLj7168ELj1ELj1ELj4ELj16ENS_18Kernel_traits_baseILj7168EfS2_fS2_fjLj128EEEEELb1ELb1ELb1EEEvNS_9FwdParamsE:
	.zero		584


//--------------------- .nv.constant0._ZN10layer_norm31ln_parallel_residual_fwd_kernelINS_13Kernel_traitsIf6__halfS2_S2_fjLj7168ELj1ELj1ELj4ELj16ENS_18Kernel_traits_baseILj7168EfS2_S2_S2_fjLj128EEEEELb0ELb0ELb0EEEvNS_9FwdParamsE --------------------------
	.section	.nv.constant0._ZN10layer_norm31ln_parallel_residual_fwd_kernelINS_13Kernel_traitsIf6__halfS2_S2_fjLj7168ELj1ELj1ELj4ELj16ENS_18Kernel_traits_baseILj7168EfS2_S2_S2_fjLj128EEEEELb0ELb0ELb0EEEvNS_9FwdParamsE,"a",@progbits
	.sectionflags	@""
	.align	4
.nv.constant0._ZN10layer_norm31ln_parallel_residual_fwd_kernelINS_13Kernel_traitsIf6__halfS2_S2_fjLj7168ELj1ELj1ELj4ELj16ENS_18Kernel_traits_baseILj7168EfS2_S2_S2_fjLj128EEEEELb0ELb0ELb0EEEvNS_9FwdParamsE:
	.zero		584


//--------------------- .nv.constant0._ZN10layer_norm31ln_parallel_residual_fwd_kernelINS_13Kernel_traitsIf6__halfS2_S2_fjLj7168ELj1ELj1ELj4ELj16ENS_18Kernel_traits_baseILj7168EfS2_S2_S2_fjLj128EEEEELb0ELb0ELb1EEEvNS_9FwdParamsE --------------------------
	.section	.nv.constant0._ZN10layer_norm31ln_parallel_residual_fwd_kernelINS_13Kernel_traitsIf6__halfS2_S2_fjLj7168ELj1ELj1ELj4ELj16ENS_18Kernel_traits_baseILj7168EfS2_S2_S2_fjLj128EEEEELb0ELb0ELb1EEEvNS_9FwdParamsE,"a",@progbits
	.sectionflags	@""
	.align	4
.nv.constant0._ZN10layer_norm31ln_parallel_residual_fwd_kernelINS_13Kernel_traitsIf6__halfS2_S2_fjLj7168ELj1ELj1ELj4ELj16ENS_18Kernel_traits_baseILj7168EfS2_S2_S2_fjLj128EEEEELb0ELb0ELb1EEEvNS_9FwdParamsE:
	.zero		584


//--------------------- .nv.constant0._ZN10layer_norm31ln_parallel_residual_fwd_kernelINS_13Kernel_traitsIf6__halfS2_S2_fjLj7168ELj1ELj1ELj4ELj16ENS_18Kernel_traits_baseILj7168EfS2_S2_S2_fjLj128EEEEELb0ELb1ELb0EEEvNS_9FwdParamsE --------------------------
	.section	.nv.constant0._ZN10layer_norm31ln_parallel_residual_fwd_kernelINS_13Kernel_traitsIf6__halfS2_S2_fjLj7168ELj1ELj1ELj4ELj16ENS_18Kernel_traits_baseILj7168EfS2_S2_S2_fjLj128EEEEELb0ELb1ELb0EEEvNS_9FwdParamsE,"a",@progbits
	.sectionflags	@""
	.align	4
.nv.constant0._ZN10layer_norm31ln_parallel_residual_fwd_kernelINS_13Kernel_traitsIf6__halfS2_S2_fjLj7168ELj1ELj1ELj4ELj16ENS_18Kernel_traits_baseILj7168EfS2_S2_S2_fjLj128EEEEELb0ELb1ELb0EEEvNS_9FwdParamsE:
	.zero		584


//--------------------- .nv.constant0._ZN10layer_norm31ln_parallel_residual_fwd_kernelINS_13Kernel_traitsIf6__halfS2_S2_fjLj7168ELj1ELj1ELj4ELj16ENS_18Kernel_traits_baseILj7168EfS2_S2_S2_fjLj128EEEEELb0ELb1ELb1EEEvNS_9FwdParamsE --------------------------
	.section	.nv.constant0._ZN10layer_norm31ln_parallel_residual_fwd_kernelINS_13Kernel_traitsIf6__halfS2_S2_fjLj7168ELj1ELj1ELj4ELj16ENS_18Kernel_traits_baseILj7168EfS2_S2_S2_fjLj128EEEEELb0ELb1ELb1EEEvNS_9FwdParamsE,"a",@progbits
	.sectionflags	@""
	.align	4
.nv.constant0._ZN10layer_norm31ln_parallel_residual_fwd_kernelINS_13Kernel_traitsIf6__halfS2_S2_fjLj7168ELj1ELj1ELj4ELj16ENS_18Kernel_traits_baseILj7168EfS2_S2_S2_fjLj128EEEEELb0ELb1ELb1EEEvNS_9FwdParamsE:
	.zero		584


//--------------------- .nv.constant0._ZN10layer_norm31ln_parallel_residual_fwd_kernelINS_13Kernel_traitsIf6__halfS2_S2_fjLj7168ELj1ELj1ELj4ELj16ENS_18Kernel_traits_baseILj7168EfS2_S2_S2_fjLj128EEEEELb1ELb0ELb0EEEvNS_9FwdParamsE --------------------------
	.section	.nv.constant0._ZN10layer_norm31ln_parallel_residual_fwd_kernelINS_13Kernel_traitsIf6__halfS2_S2_fjLj7168ELj1ELj1ELj4ELj16ENS_18Kernel_traits_baseILj7168EfS2_S2_S2_fjLj128EEEEELb1ELb0ELb0EEEvNS_9FwdParamsE,"a",@progbits
	.sectionflags	@""
	.align	4
.nv.constant0._ZN10layer_norm31ln_parallel_residual_fwd_kernelINS_13Kernel_traitsIf6__halfS2_S2_fjLj7168ELj1ELj1ELj4ELj16ENS_18Kernel_traits_baseILj7168EfS2_S2_S2_fjLj128EEEEELb1ELb0ELb0EEEvNS_9FwdParamsE:
	.zero		584


//--------------------- .nv.constant0._ZN10layer_norm31ln_parallel_residual_fwd_kernelINS_13Kernel_traitsIf6__halfS2_S2_fjLj7168ELj1ELj1ELj4ELj16ENS_18Kernel_traits_baseILj7168EfS2_S2_S2_fjLj128EEEEELb1ELb0ELb1EEEvNS_9FwdParamsE --------------------------
	.section	.nv.constant0._ZN10layer_norm31ln_parallel_residual_fwd_kernelINS_13Kernel_traitsIf6__halfS2_S2_fjLj7168ELj1ELj1ELj4ELj16ENS_18Kernel_traits_baseILj7168EfS2_S2_S2_fjLj128EEEEELb1ELb0ELb1EEEvNS_9FwdParamsE,"a",@progbits
	.sectionflags	@""
	.align	4
.nv.constant0._ZN10layer_norm31ln_parallel_residual_fwd_kernelINS_13Kernel_traitsIf6__halfS2_S2_fjLj7168ELj1ELj1ELj4ELj16ENS_18Kernel_traits_baseILj7168EfS2_S2_S2_fjLj128EEEEELb1ELb0ELb1EEEvNS_9FwdParamsE:
	.zero		584


//--------------------- .nv.constant0._ZN10layer_norm31ln_parallel_residual_fwd_kernelINS_13Kernel_traitsIf6__halfS2_S2_fjLj7168ELj1ELj1ELj4ELj16ENS_18Kernel_traits_baseILj7168EfS2_S2_S2_fjLj128EEEEELb1ELb1ELb0EEEvNS_9FwdParamsE --------------------------
	.section	.nv.constant0._ZN10layer_norm31ln_parallel_residual_fwd_kernelINS_13Kernel_traitsIf6__halfS2_S2_fjLj7168ELj1ELj1ELj4ELj16ENS_18Kernel_traits_baseILj7168EfS2_S2_S2_fjLj128EEEEELb1ELb1ELb0EEEvNS_9FwdParamsE,"a",@progbits
	.sectionflags	@""
	.align	4
.nv.constant0._ZN10layer_norm31ln_parallel_residual_fwd_kernelINS_13Kernel_traitsIf6__halfS2_S2_fjLj7168ELj1ELj1ELj4ELj16ENS_18Kernel_traits_baseILj7168EfS2_S2_S2_fjLj128EEEEELb1ELb1ELb0EEEvNS_9FwdParamsE:
	.zero		584


//--------------------- .nv.constant0._ZN10layer_norm31ln_parallel_residual_fwd_kernelINS_13Kernel_traitsIf6__halfS2_S2_fjLj7168ELj1ELj1ELj4ELj16ENS_18Kernel_traits_baseILj7168EfS2_S2_S2_fjLj128EEEEELb1ELb1ELb1EEEvNS_9FwdParamsE --------------------------
	.section	.nv.constant0._ZN10layer_norm31ln_parallel_residual_fwd_kernelINS_13Kernel_traitsIf6__halfS2_S2_fjLj7168ELj1ELj1ELj4ELj16ENS_18Kernel_traits_baseILj7168EfS2_S2_S2_fjLj128EEEEELb1ELb1ELb1EEEvNS_9FwdParamsE,"a",@progbits
	.sectionflags	@""
	.align	4
.nv.constant0._ZN10layer_norm31ln_parallel_residual_fwd_kernelINS_13Kernel_traitsIf6__halfS2_S2_fjLj7168ELj1ELj1ELj4ELj16ENS_18Kernel_traits_baseILj7168EfS2_S2_S2_fjLj128EEEEELb1ELb1ELb1EEEvNS_9FwdParamsE:
	.zero		584


//--------------------- .nv.constant0._ZN10layer_norm31ln_parallel_residual_fwd_kernelINS_13Kernel_traitsI6__halfS2_fS2_fjLj7168ELj1ELj1ELj4ELj16ENS_18Kernel_traits_baseILj7168ES2_S2_fS2_fjLj128EEEEELb0ELb0ELb0EEEvNS_9FwdParamsE --------------------------
	.section	.nv.constant0._ZN10layer_norm31ln_parallel_residual_fwd_kernelINS_13Kernel_traitsI6__halfS2_fS2_fjLj7168ELj1ELj1ELj4ELj16ENS_18Kernel_traits_baseILj7168ES2_S2_fS2_fjLj128EEEEELb0ELb0ELb0EEEvNS_9FwdParamsE,"a",@progbits
	.sectionflags	@""
	.align	4
.nv.constant0._ZN10layer_norm31ln_parallel_residual_fwd_kernelINS_13Kernel_traitsI6__halfS2_fS2_fjLj7168ELj1ELj1ELj4ELj16ENS_18Kernel_traits_baseILj7168ES2_S2_fS2_fjLj128EEEEELb0ELb0ELb0EEEvNS_9FwdParamsE:
	.zero		584


//--------------------- .nv.constant0._ZN10layer_norm31ln_parallel_residual_fwd_kernelINS_13Kernel_traitsI6__halfS2_fS2_fjLj7168ELj1ELj1ELj4ELj16ENS_18Kernel_traits_baseILj7168ES2_S2_fS2_fjLj128EEEEELb0ELb0ELb1EEEvNS_9FwdParamsE --------------------------
	.section	.nv.constant0._ZN10layer_norm31ln_parallel_residual_fwd_kernelINS_13Kernel_traitsI6__halfS2_fS2_fjLj7168ELj1ELj1ELj4ELj16ENS_18Kernel_traits_baseILj7168ES2_S2_fS2_fjLj128EEEEELb0ELb0ELb1EEEvNS_9FwdParamsE,"a",@progbits
	.sectionflags	@""
	.align	4
.nv.constant0._ZN10layer_norm31ln_parallel_residual_fwd_kernelINS_13Kernel_traitsI6__halfS2_fS2_fjLj7168ELj1ELj1ELj4ELj16ENS_18Kernel_traits_baseILj7168ES2_S2_fS2_fjLj128EEEEELb0ELb0ELb1EEEvNS_9FwdParamsE:
	.zero		584


//--------------------- .nv.constant0._ZN10layer_norm31ln_parallel_residual_fwd_kernelINS_13Kernel_traitsI6__halfS2_fS2_fjLj7168ELj1ELj1ELj4ELj16ENS_18Kernel_traits_baseILj7168ES2_S2_fS2_fjLj128EEEEELb0ELb1ELb0EEEvNS_9FwdParamsE --------------------------
	.section	.nv.constant0._ZN10layer_norm31ln_parallel_residual_fwd_kernelINS_13Kernel_traitsI6__halfS2_fS2_fjLj7168ELj1ELj1ELj4ELj16ENS_18Kernel_traits_baseILj7168ES2_S2_fS2_fjLj128EEEEELb0ELb1ELb0EEEvNS_9FwdParamsE,"a",@progbits
	.sectionflags	@""
	.align	4
.nv.constant0._ZN10layer_norm31ln_parallel_residual_fwd_kernelINS_13Kernel_traitsI6__halfS2_fS2_fjLj7168ELj1ELj1ELj4ELj16ENS_18Kernel_traits_baseILj7168ES2_S2_fS2_fjLj128EEEEELb0ELb1ELb0EEEvNS_9FwdParamsE:
	.zero		584


//--------------------- .nv.constant0._ZN10layer_norm31ln_parallel_residual_fwd_kernelINS_13Kernel_traitsI6__halfS2_fS2_fjLj7168ELj1ELj1ELj4ELj16ENS_18Kernel_traits_baseILj7168ES2_S2_fS2_fjLj128EEEEELb0ELb1ELb1EEEvNS_9FwdParamsE --------------------------
	.section	.nv.constant0._ZN10layer_norm31ln_parallel_residual_fwd_kernelINS_13Kernel_traitsI6__halfS2_fS2_fjLj7168ELj1ELj1ELj4ELj16ENS_18Kernel_traits_baseILj7168ES2_S2_fS2_fjLj128EEEEELb0ELb1ELb1EEEvNS_9FwdParamsE,"a",@progbits
	.sectionflags	@""
	.align	4
.nv.constant0._ZN10layer_norm31ln_parallel_residual_fwd_kernelINS_13Kernel_traitsI6__halfS2_fS2_fjLj7168ELj1ELj1ELj4ELj16ENS_18Kernel_traits_baseILj7168ES2_S2_fS2_fjLj128EEEEELb0ELb1ELb1EEEvNS_9FwdParamsE:
	.zero		584


//--------------------- .nv.constant0._ZN10layer_norm31ln_parallel_residual_fwd_kernelINS_13Kernel_traitsI6__halfS2_fS2_fjLj7168ELj1ELj1ELj4ELj16ENS_18Kernel_traits_baseILj7168ES2_S2_fS2_fjLj128EEEEELb1ELb0ELb0EEEvNS_9FwdParamsE --------------------------
	.section	.nv.constant0._ZN10layer_norm31ln_parallel_residual_fwd_kernelINS_13Kernel_traitsI6__halfS2_fS2_fjLj7168ELj1ELj1ELj4ELj16ENS_18Kernel_traits_baseILj7168ES2_S2_fS2_fjLj128EEEEELb1ELb0ELb0EEEvNS_9FwdParamsE,"a",@progbits
	.sectionflags	@""
	.align	4
.nv.constant0._ZN10layer_norm31ln_parallel_residual_fwd_kernelINS_13Kernel_traitsI6__halfS2_fS2_fjLj7168ELj1ELj1ELj4ELj16ENS_18Kernel_traits_baseILj7168ES2_S2_fS2_fjLj128EEEEELb1ELb0ELb0EEEvNS_9FwdParamsE:
	.zero		584


//--------------------- .nv.constant0._ZN10layer_norm31ln_parallel_residual_fwd_kernelINS_13Kernel_traitsI6__halfS2_fS2_fjLj7168ELj1ELj1ELj4ELj16ENS_18Kernel_traits_baseILj7168ES2_S2_fS2_fjLj128EEEEELb1ELb0ELb1EEEvNS_9FwdParamsE --------------------------
	.section	.nv.constant0._ZN10layer_norm31ln_parallel_residual_fwd_kernelINS_13Kernel_traitsI6__halfS2_fS2_fjLj7168ELj1ELj1ELj4ELj16ENS_18Kernel_traits_baseILj7168ES2_S2_fS2_fjLj128EEEEELb1ELb0ELb1EEEvNS_9FwdParamsE,"a",@progbits
	.sectionflags	@""
	.align	4
.nv.constant0._ZN10layer_norm31ln_parallel_residual_fwd_kernelINS_13Kernel_traitsI6__halfS2_fS2_fjLj7168ELj1ELj1ELj4ELj16ENS_18Kernel_traits_baseILj7168ES2_S2_fS2_fjLj128EEEEELb1ELb0ELb1EEEvNS_9FwdParamsE:
	.zero		584


//--------------------- .nv.constant0._ZN10layer_norm31ln_parallel_residual_fwd_kernelINS_13Kernel_traitsI6__halfS2_fS2_fjLj7168ELj1ELj1ELj4ELj16ENS_18Kernel_traits_baseILj7168ES2_S2_fS2_fjLj128EEEEELb1ELb1ELb0EEEvNS_9FwdParamsE --------------------------
	.section	.nv.constant0._ZN10layer_norm31ln_parallel_residual_fwd_kernelINS_13Kernel_traitsI6__halfS2_fS2_fjLj7168ELj1ELj1ELj4ELj16ENS_18Kernel_traits_baseILj7168ES2_S2_fS2_fjLj128EEEEELb1ELb1ELb0EEEvNS_9FwdParamsE,"a",@progbits
	.sectionflags	@""
	.align	4
.nv.constant0._ZN10layer_norm31ln_parallel_residual_fwd_kernelINS_13Kernel_traitsI6__halfS2_fS2_fjLj7168ELj1ELj1ELj4ELj16ENS_18Kernel_traits_baseILj7168ES2_S2_fS2_fjLj128EEEEELb1ELb1ELb0EEEvNS_9FwdParamsE:
	.zero		584


//--------------------- .nv.constant0._ZN10layer_norm31ln_parallel_residual_fwd_kernelINS_13Kernel_traitsI6__halfS2_fS2_fjLj7168ELj1ELj1ELj4ELj16ENS_18Kernel_traits_baseILj7168ES2_S2_fS2_fjLj128EEEEELb1ELb1ELb1EEEvNS_9FwdParamsE --------------------------
	.section	.nv.constant0._ZN10layer_norm31ln_parallel_residual_fwd_kernelINS_13Kernel_traitsI6__halfS2_fS2_fjLj7168ELj1ELj1ELj4ELj16ENS_18Kernel_traits_baseILj7168ES2_S2_fS2_fjLj128EEEEELb1ELb1ELb1EEEvNS_9FwdParamsE,"a",@progbits
	.sectionflags	@""
	.align	4
.nv.constant0._ZN10layer_norm31ln_parallel_residual_fwd_kernelINS_13Kernel_traitsI6__halfS2_fS2_fjLj7168ELj1ELj1ELj4ELj16ENS_18Kernel_traits_baseILj7168ES2_S2_fS2_fjLj128EEEEELb1ELb1ELb1EEEvNS_9FwdParamsE:
	.zero		584


//--------------------- .nv.constant0._ZN10layer_norm31ln_parallel_residual_fwd_kernelINS_13Kernel_traitsIf6__halffS2_fjLj7168ELj1ELj1ELj4ELj16ENS_18Kernel_traits_baseILj7168EfS2_fS2_fjLj128EEEEELb0ELb0ELb0EEEvNS_9FwdParamsE --------------------------
	.section	.nv.constant0._ZN10layer_norm31ln_parallel_residual_fwd_kernelINS_13Kernel_traitsIf6__halffS2_fjLj7168ELj1ELj1ELj4ELj16ENS_18Kernel_traits_baseILj7168EfS2_fS2_fjLj128EEEEELb0ELb0ELb0EEEvNS_9FwdParamsE,"a",@progbits
	.sectionflags	@""
	.align	4
.nv.constant0._ZN10layer_norm31ln_parallel_residual_fwd_kernelINS_13Kernel_traitsIf6__halffS2_fjLj7168ELj1ELj1ELj4ELj16ENS_18Kernel_traits_baseILj7168EfS2_fS2_fjLj128EEEEELb0ELb0ELb0EEEvNS_9FwdParamsE:
	.zero		584


//--------------------- .nv.constant0._ZN10layer_norm31ln_parallel_residual_fwd_kernelINS_13Kernel_traitsIf6__halffS2_fjLj7168ELj1ELj1ELj4ELj16ENS_18Kernel_traits_baseILj7168EfS2_fS2_fjLj128EEEEELb0ELb0ELb1EEEvNS_9FwdParamsE --------------------------
	.section	.nv.constant0._ZN10layer_norm31ln_parallel_residual_fwd_kernelINS_13Kernel_traitsIf6__halffS2_fjLj7168ELj1ELj1ELj4ELj16ENS_18Kernel_traits_baseILj7168EfS2_fS2_fjLj128EEEEELb0ELb0ELb1EEEvNS_9FwdParamsE,"a",@progbits
	.sectionflags	@""
	.align	4
.nv.constant0._ZN10layer_norm31ln_parallel_residual_fwd_kernelINS_13Kernel_traitsIf6__halffS2_fjLj7168ELj1ELj1ELj4ELj16ENS_18Kernel_traits_baseILj7168EfS2_fS2_fjLj128EEEEELb0ELb0ELb1EEEvNS_9FwdParamsE:
	.zero		584


//--------------------- .nv.constant0._ZN10layer_norm31ln_parallel_residual_fwd_kernelINS_13Kernel_traitsIf6__halffS2_fjLj7168ELj1ELj1ELj4ELj16ENS_18Kernel_traits_baseILj7168EfS2_fS2_fjLj128EEEEELb0ELb1ELb0EEEvNS_9FwdParamsE --------------------------
	.section	.nv.constant0._ZN10layer_norm31ln_parallel_residual_fwd_kernelINS_13Kernel_traitsIf6__halffS2_fjLj7168ELj1ELj1ELj4ELj16ENS_18Kernel_traits_baseILj7168EfS2_fS2_fjLj128EEEEELb0ELb1ELb0EEEvNS_9FwdParamsE,"a",@progbits
	.sectionflags	@""
	.align	4
.nv.constant0._ZN10layer_norm31ln_parallel_residual_fwd_kernelINS_13Kernel_traitsIf6__halffS2_fjLj7168ELj1ELj1ELj4ELj16ENS_18Kernel_traits_baseILj7168EfS2_fS2_fjLj128EEEEELb0ELb1ELb0EEEvNS_9FwdParamsE:
	.zero		584


//--------------------- .nv.constant0._ZN10layer_norm31ln_parallel_residual_fwd_kernelINS_13Kernel_traitsIf6__halffS2_fjLj7168ELj1ELj1ELj4ELj16ENS_18Kernel_traits_baseILj7168EfS2_fS2_fjLj128EEEEELb0ELb1ELb1EEEvNS_9FwdParamsE --------------------------
	.section	.nv.constant0._ZN10layer_norm31ln_parallel_residual_fwd_kernelINS_13Kernel_traitsIf6__halffS2_fjLj7168ELj1ELj1ELj4ELj16ENS_18Kernel_traits_baseILj7168EfS2_fS2_fjLj128EEEEELb0ELb1ELb1EEEvNS_9FwdParamsE,"a",@progbits
	.sectionflags	@""
	.align	4
.nv.constant0._ZN10layer_norm31ln_parallel_residual_fwd_kernelINS_13Kernel_traitsIf6__halffS2_fjLj7168ELj1ELj1ELj4ELj16ENS_18Kernel_traits_baseILj7168EfS2_fS2_fjLj128EEEEELb0ELb1ELb1EEEvNS_9FwdParamsE:
	.zero		584


//--------------------- .nv.constant0._ZN10layer_norm31ln_parallel_residual_fwd_kernelINS_13Kernel_traitsIf6__halffS2_fjLj7168ELj1ELj1ELj4ELj16ENS_18Kernel_traits_baseILj7168EfS2_fS2_fjLj128EEEEELb1ELb0ELb0EEEvNS_9FwdParamsE --------------------------
	.section	.nv.constant0._ZN10layer_norm31ln_parallel_residual_fwd_kernelINS_13Kernel_traitsIf6__halffS2_fjLj7168ELj1ELj1ELj4ELj16ENS_18Kernel_traits_baseILj7168EfS2_fS2_fjLj128EEEEELb1ELb0ELb0EEEvNS_9FwdParamsE,"a",@progbits
	.sectionflags	@""
	.align	4
.nv.constant0._ZN10layer_norm31ln_parallel_residual_fwd_kernelINS_13Kernel_traitsIf6__halffS2_fjLj7168ELj1ELj1ELj4ELj16ENS_18Kernel_traits_baseILj7168EfS2_fS2_fjLj128EEEEELb1ELb0ELb0EEEvNS_9FwdParamsE:
	.zero		584


//--------------------- .nv.constant0._ZN10layer_norm31ln_parallel_residual_fwd_kernelINS_13Kernel_traitsIf6__halffS2_fjLj7168ELj1ELj1ELj4ELj16ENS_18Kernel_traits_baseILj7168EfS2_fS2_fjLj128EEEEELb1ELb0ELb1EEEvNS_9FwdParamsE --------------------------
	.section	.nv.constant0._ZN10layer_norm31ln_parallel_residual_fwd_kernelINS_13Kernel_traitsIf6__halffS2_fjLj7168ELj1ELj1ELj4ELj16ENS_18Kernel_traits_baseILj7168EfS2_fS2_fjLj128EEEEELb1ELb0ELb1EEEvNS_9FwdParamsE,"a",@progbits
	.sectionflags	@""
	.align	4
.nv.constant0._ZN10layer_norm31ln_parallel_residual_fwd_kernelINS_13Kernel_traitsIf6__halffS2_fjLj7168ELj1ELj1ELj4ELj16ENS_18Kernel_traits_baseILj7168EfS2_fS2_fjLj128EEEEELb1ELb0ELb1EEEvNS_9FwdParamsE:
	.zero		584


//--------------------- .nv.constant0._ZN10layer_norm31ln_parallel_residual_fwd_kernelINS_13Kernel_traitsIf6__halffS2_fjLj7168ELj1ELj1ELj4ELj16ENS_18Kernel_traits_baseILj7168EfS2_fS2_fjLj128EEEEELb1ELb1ELb0EEEvNS_9FwdParamsE --------------------------
	.section	.nv.constant0._ZN10layer_norm31ln_parallel_residual_fwd_kernelINS_13Kernel_traitsIf6__halffS2_fjLj7168ELj1ELj1ELj4ELj16ENS_18Kernel_traits_baseILj7168EfS2_fS2_fjLj128EEEEELb1ELb1ELb0EEEvNS_9FwdParamsE,"a",@progbits
	.sectionflags	@""
	.align	4
.nv.constant0._ZN10layer_norm31ln_parallel_residual_fwd_kernelINS_13Kernel_traitsIf6__halffS2_fjLj7168ELj1ELj1ELj4ELj16ENS_18Kernel_traits_baseILj7168EfS2_fS2_fjLj128EEEEELb1ELb1ELb0EEEvNS_9FwdParamsE:
	.zero		584


//--------------------- .nv.constant0._ZN10layer_norm31ln_parallel_residual_fwd_kernelINS_13Kernel_traitsIf6__halffS2_fjLj7168ELj1ELj1ELj4ELj16ENS_18Kernel_traits_baseILj7168EfS2_fS2_fjLj128EEEEELb1ELb1ELb1EEEvNS_9FwdParamsE --------------------------
	.section	.nv.constant0._ZN10layer_norm31ln_parallel_residual_fwd_kernelINS_13Kernel_traitsIf6__halffS2_fjLj7168ELj1ELj1ELj4ELj16ENS_18Kernel_traits_baseILj7168EfS2_fS2_fjLj128EEEEELb1ELb1ELb1EEEvNS_9FwdParamsE,"a",@progbits
	.sectionflags	@""
	.align	4
.nv.constant0._ZN10layer_norm31ln_parallel_residual_fwd_kernelINS_13Kernel_traitsIf6__halffS2_fjLj7168ELj1ELj1ELj4ELj16ENS_18Kernel_traits_baseILj7168EfS2_fS2_fjLj128EEEEELb1ELb1ELb1EEEvNS_9FwdParamsE:
	.zero		584


//--------------------- .nv.constant0._ZN10layer_norm31ln_parallel_residual_fwd_kernelINS_13Kernel_traitsI6__halfffffjLj7168ELj1ELj1ELj8ELj16ENS_18Kernel_traits_baseILj7168ES2_ffffjLj256EEEEELb0ELb0ELb0EEEvNS_9FwdParamsE --------------------------
	.section	.nv.constant0._ZN10layer_norm31ln_parallel_residual_fwd_kernelINS_13Kernel_traitsI6__halfffffjLj7168ELj1ELj1ELj8ELj16ENS_18Kernel_traits_baseILj7168ES2_ffffjLj256EEEEELb0ELb0ELb0EEEvNS_9FwdParamsE,"a",@progbits
	.sectionflags	@""
	.align	4
.nv.constant0._ZN10layer_norm31ln_parallel_residual_fwd_kernelINS_13Kernel_traitsI6__halfffffjLj7168ELj1ELj1ELj8ELj16ENS_18Kernel_traits_baseILj7168ES2_ffffjLj256EEEEELb0ELb0ELb0EEEvNS_9FwdParamsE:
	.zero		584


//--------------------- .nv.constant0._ZN10layer_norm31ln_parallel_residual_fwd_kernelINS_13Kernel_traitsI6__halfffffjLj7168ELj1ELj1ELj8ELj16ENS_18Kernel_traits_baseILj7168ES2_ffffjLj256EEEEELb0ELb0ELb1EEEvNS_9FwdParamsE --------------------------
	.section	.nv.constant0._ZN10layer_norm31ln_parallel_residual_fwd_kernelINS_13Kernel_traitsI6__halfffffjLj7168ELj1ELj1ELj8ELj16ENS_18Kernel_traits_baseILj7168ES2_ffffjLj256EEEEELb0ELb0ELb1EEEvNS_9FwdParamsE,"a",@progbits
	.sectionflags	@""
	.align	4
.nv.constant0._ZN10layer_norm31ln_parallel_residual_fwd_kernelINS_13Kernel_traitsI6__halfffffjLj7168ELj1ELj1ELj8ELj16ENS_18Kernel_traits_baseILj7168ES2_ffffjLj256EEEEELb0ELb0ELb1EEEvNS_9FwdParamsE:
	.zero		584


//--------------------- .nv.constant0._ZN10layer_norm31ln_parallel_residual_fwd_kernelINS_13Kernel_traitsI6__halfffffjLj7168ELj1ELj1ELj8ELj16ENS_18Kernel_traits_baseILj7168ES2_ffffjLj256EEEEELb0ELb1ELb0EEEvNS_9FwdParamsE --------------------------
	.section	.nv.constant0._ZN10layer_norm31ln_parallel_residual_fwd_kernelINS_13Kernel_traitsI6__halfffffjLj7168ELj1ELj1ELj8ELj16ENS_18Kernel_traits_baseILj7168ES2_ffffjLj256EEEEELb0ELb1ELb0EEEvNS_9FwdParamsE,"a",@progbits
	.sectionflags	@""
	.align	4
.nv.constant0._ZN10layer_norm31ln_parallel_residual_fwd_kernelINS_13Kernel_traitsI6__halfffffjLj7168ELj1ELj1ELj8ELj16ENS_18Kernel_traits_baseILj7168ES2_ffffjLj256EEEEELb0ELb1ELb0EEEvNS_9FwdParamsE:
	.zero		584


//--------------------- .nv.constant0._ZN10layer_norm31ln_parallel_residual_fwd_kernelINS_13Kernel_traitsI6__halfffffjLj7168ELj1ELj1ELj8ELj16ENS_18Kernel_traits_baseILj7168ES2_ffffjLj256EEEEELb0ELb1ELb1EEEvNS_9FwdParamsE --------------------------
	.section	.nv.constant0._ZN10layer_norm31ln_parallel_residual_fwd_kernelINS_13Kernel_traitsI6__halfffffjLj7168ELj1ELj1ELj8ELj16ENS_18Kernel_traits_baseILj7168ES2_ffffjLj256EEEEELb0ELb1ELb1EEEvNS_9FwdParamsE,"a",@progbits
	.sectionflags	@""
	.align	4
.nv.constant0._ZN10layer_norm31ln_parallel_residual_fwd_kernelINS_13Kernel_traitsI6__halfffffjLj7168ELj1ELj1ELj8ELj16ENS_18Kernel_traits_baseILj7168ES2_ffffjLj256EEEEELb0ELb1ELb1EEEvNS_9FwdParamsE:
	.zero		584


//--------------------- .nv.constant0._ZN10layer_norm31ln_parallel_residual_fwd_kernelINS_13Kernel_traitsI6__halfffffjLj7168ELj1ELj1ELj8ELj16ENS_18Kernel_traits_baseILj7168ES2_ffffjLj256EEEEELb1ELb0ELb0EEEvNS_9FwdParamsE --------------------------
	.section	.nv.constant0._ZN10layer_norm31ln_parallel_residual_fwd_kernelINS_13Kernel_traitsI6__halfffffjLj7168ELj1ELj1ELj8ELj16ENS_18Kernel_traits_baseILj7168ES2_ffffjLj256EEEEELb1ELb0ELb0EEEvNS_9FwdParamsE,"a",@progbits
	.sectionflags	@""
	.align	4
.nv.constant0._ZN10layer_norm31ln_parallel_residual_fwd_kernelINS_13Kernel_traitsI6__halfffffjLj7168ELj1ELj1ELj8ELj16ENS_18Kernel_traits_baseILj7168ES2_ffffjLj256EEEEELb1ELb0ELb0EEEvNS_9FwdParamsE:
	.zero		584


//--------------------- .nv.constant0._ZN10layer_norm31ln_parallel_residual_fwd_kernelINS_13Kernel_traitsI6__halfffffjLj7168ELj1ELj1ELj8ELj16ENS_18Kernel_traits_baseILj7168ES2_ffffjLj256EEEEELb1ELb0ELb1EEEvNS_9FwdParamsE --------------------------
	.section	.nv.constant0._ZN10layer_norm31ln_parallel_residual_fwd_kernelINS_13Kernel_traitsI6__halfffffjLj7168ELj1ELj1ELj8ELj16ENS_18Kernel_traits_baseILj7168ES2_ffffjLj256EEEEELb1ELb0ELb1EEEvNS_9FwdParamsE,"a",@progbits
	.sectionflags	@""
	.align	4
.nv.constant0._ZN10layer_norm31ln_parallel_residual_fwd_kernelINS_13Kernel_traitsI6__halfffffjLj7168ELj1ELj1ELj8ELj16ENS_18Kernel_traits_baseILj7168ES2_ffffjLj256EEEEELb1ELb0ELb1EEEvNS_9FwdParamsE:
	.zero		584


//--------------------- .nv.constant0._ZN10layer_norm31ln_parallel_residual_fwd_kernelINS_13Kernel_traitsI6__halfffffjLj7168ELj1ELj1ELj8ELj16ENS_18Kernel_traits_baseILj7168ES2_ffffjLj256EEEEELb1ELb1ELb0EEEvNS_9FwdParamsE --------------------------
	.section	.nv.constant0._ZN10layer_norm31ln_parallel_residual_fwd_kernelINS_13Kernel_traitsI6__halfffffjLj7168ELj1ELj1ELj8ELj16ENS_18Kernel_traits_baseILj7168ES2_ffffjLj256EEEEELb1ELb1ELb0EEEvNS_9FwdParamsE,"a",@progbits
	.sectionflags	@""
	.align	4
.nv.constant0._ZN10layer_norm31ln_parallel_residual_fwd_kernelINS_13Kernel_traitsI6__halfffffjLj7168ELj1ELj1ELj8ELj16ENS_18Kernel_traits_baseILj7168ES2_ffffjLj256EEEEELb1ELb1ELb0EEEvNS_9FwdParamsE:
	.zero		584


//--------------------- .nv.constant0._ZN10layer_norm31ln_parallel_residual_fwd_kernelINS_13Kernel_traitsI6__halfffffjLj7168ELj1ELj1ELj8ELj16ENS_18Kernel_traits_baseILj7168ES2_ffffjLj256EEEEELb1ELb1ELb1EEEvNS_9FwdParamsE --------------------------
	.section	.nv.constant0._ZN10layer_norm31ln_parallel_residual_fwd_kernelINS_13Kernel_traitsI6__halfffffjLj7168ELj1ELj1ELj8ELj16ENS_18Kernel_traits_baseILj7168ES2_ffffjLj256EEEEELb1ELb1ELb1EEEvNS_9FwdParamsE,"a",@progbits
	.sectionflags	@""
	.align	4
.nv.constant0._ZN10layer_norm31ln_parallel_residual_fwd_kernelINS_13Kernel_traitsI6__halfffffjLj7168ELj1ELj1ELj8ELj16ENS_18Kernel_traits_baseILj7168ES2_ffffjLj256EEEEELb1ELb1ELb1EEEvNS_9FwdParamsE:
	.zero		584


//--------------------- .nv.constant0._ZN10layer_norm31ln_parallel_residual_fwd_kernelINS_13Kernel_traitsIfffffjLj7168ELj1ELj1ELj8ELj16ENS_18Kernel_traits_baseILj7168EfffffjLj256EEEEELb0ELb0ELb0EEEvNS_9FwdParamsE --------------------------
	.section	.nv.constant0._ZN10layer_norm31ln_parallel_residual_fwd_kernelINS_13Kernel_traitsIfffffjLj7168ELj1ELj1ELj8ELj16ENS_18Kernel_traits_baseILj7168EfffffjLj256EEEEELb0ELb0ELb0EEEvNS_9FwdParamsE,"a",@progbits
	.sectionflags	@""
	.align	4
.nv.constant0._ZN10layer_norm31ln_parallel_residual_fwd_kernelINS_13Kernel_traitsIfffffjLj7168ELj1ELj1ELj8ELj16ENS_18Kernel_traits_baseILj7168EfffffjLj256EEEEELb0ELb0ELb0EEEvNS_9FwdParamsE:
	.zero		584


//--------------------- .nv.constant0._ZN10layer_norm31ln_parallel_residual_fwd_kernelINS_13Kernel_traitsIfffffjLj7168ELj1ELj1ELj8ELj16ENS_18Kernel_traits_baseILj7168EfffffjLj256EEEEELb0ELb0ELb1EEEvNS_9FwdParamsE --------------------------
	.section	.nv.constant0._ZN10layer_norm31ln_parallel_residual_fwd_kernelINS_13Kernel_traitsIfffffjLj7168ELj1ELj1ELj8ELj16ENS_18Kernel_traits_baseILj7168EfffffjLj256EEEEELb0ELb0ELb1EEEvNS_9FwdParamsE,"a",@progbits
	.sectionflags	@""
	.align	4
.nv.constant0._ZN10layer_norm31ln_parallel_residual_fwd_kernelINS_13Kernel_traitsIfffffjLj7168ELj1ELj1ELj8ELj16ENS_18Kernel_traits_baseILj7168EfffffjLj256EEEEELb0ELb0ELb1EEEvNS_9FwdParamsE:
	.zero		584


//--------------------- .nv.constant0._ZN10layer_norm31ln_parallel_residual_fwd_kernelINS_13Kernel_traitsIfffffjLj7168ELj1ELj1ELj8ELj16ENS_18Kernel_traits_baseILj7168EfffffjLj256EEEEELb0ELb1ELb0EEEvNS_9FwdParamsE --------------------------
	.section	.nv.constant0._ZN10layer_norm31ln_parallel_residual_fwd_kernelINS_13Kernel_traitsIfffffjLj7168ELj1ELj1ELj8ELj16ENS_18Kernel_traits_baseILj7168EfffffjLj256EEEEELb0ELb1ELb0EEEvNS_9FwdParamsE,"a",@progbits
	.sectionflags	@""
	.align	4
.nv.constant0._ZN10layer_norm31ln_parallel_residual_fwd_kernelINS_13Kernel_traitsIfffffjLj7168ELj1ELj1ELj8ELj16ENS_18Kernel_traits_baseILj7168EfffffjLj256EEEEELb0ELb1ELb0EEEvNS_9FwdParamsE:
	.zero		584


//--------------------- .nv.constant0._ZN10layer_norm31ln_parallel_residual_fwd_kernelINS_13Kernel_traitsIfffffjLj7168ELj1ELj1ELj8ELj16ENS_18Kernel_traits_baseILj7168EfffffjLj256EEEEELb0ELb1ELb1EEEvNS_9FwdParamsE --------------------------
	.section	.nv.constant0._ZN10layer_norm31ln_parallel_residual_fwd_kernelINS_13Kernel_traitsIfffffjLj7168ELj1ELj1ELj8ELj16ENS_18Kernel_traits_baseILj7168EfffffjLj256EEEEELb0ELb1ELb1EEEvNS_9FwdParamsE,"a",@progbits
	.sectionflags	@""
	.align	4
.nv.constant0._ZN10layer_norm31ln_parallel_residual_fwd_kernelINS_13Kernel_traitsIfffffjLj7168ELj1ELj1ELj8ELj16ENS_18Kernel_traits_baseILj7168EfffffjLj256EEEEELb0ELb1ELb1EEEvNS_9FwdParamsE:
	.zero		584


//--------------------- .nv.constant0._ZN10layer_norm31ln_parallel_residual_fwd_kernelINS_13Kernel_traitsIfffffjLj7168ELj1ELj1ELj8ELj16ENS_18Kernel_traits_baseILj7168EfffffjLj256EEEEELb1ELb0ELb0EEEvNS_9FwdParamsE --------------------------
	.section	.nv.constant0._ZN10layer_norm31ln_parallel_residual_fwd_kernelINS_13Kernel_traitsIfffffjLj7168ELj1ELj1ELj8ELj16ENS_18Kernel_traits_baseILj7168EfffffjLj256EEEEELb1ELb0ELb0EEEvNS_9FwdParamsE,"a",@progbits
	.sectionflags	@""
	.align	4
.nv.constant0._ZN10layer_norm31ln_parallel_residual_fwd_kernelINS_13Kernel_traitsIfffffjLj7168ELj1ELj1ELj8ELj16ENS_18Kernel_traits_baseILj7168EfffffjLj256EEEEELb1ELb0ELb0EEEvNS_9FwdParamsE:
	.zero		584


//--------------------- .nv.constant0._ZN10layer_norm31ln_parallel_residual_fwd_kernelINS_13Kernel_traitsIfffffjLj7168ELj1ELj1ELj8ELj16ENS_18Kernel_traits_baseILj7168EfffffjLj256EEEEELb1ELb0ELb1EEEvNS_9FwdParamsE --------------------------
	.section	.nv.constant0._ZN10layer_norm31ln_parallel_residual_fwd_kernelINS_13Kernel_traitsIfffffjLj7168ELj1ELj1ELj8ELj16ENS_18Kernel_traits_baseILj7168EfffffjLj256EEEEELb1ELb0ELb1EEEvNS_9FwdParamsE,"a",@progbits
	.sectionflags	@""
	.align	4
.nv.constant0._ZN10layer_norm31ln_parallel_residual_fwd_kernelINS_13Kernel_traitsIfffffjLj7168ELj1ELj1ELj8ELj16ENS_18Kernel_traits_baseILj7168EfffffjLj256EEEEELb1ELb0ELb1EEEvNS_9FwdParamsE:
	.zero		584


//--------------------- .nv.constant0._ZN10layer_norm31ln_parallel_residual_fwd_kernelINS_13Kernel_traitsIfffffjLj7168ELj1ELj1ELj8ELj16ENS_18Kernel_traits_baseILj7168EfffffjLj256EEEEELb1ELb1ELb0EEEvNS_9FwdParamsE --------------------------
	.section	.nv.constant0._ZN10layer_norm31ln_parallel_residual_fwd_kernelINS_13Kernel_traitsIfffffjLj7168ELj1ELj1ELj8ELj16ENS_18Kernel_traits_baseILj7168EfffffjLj256EEEEELb1ELb1ELb0EEEvNS_9FwdParamsE,"a",@progbits
	.sectionflags	@""
	.align	4
.nv.constant0._ZN10layer_norm31ln_parallel_residual_fwd_kernelINS_13Kernel_traitsIfffffjLj7168ELj1ELj1ELj8ELj16ENS_18Kernel_traits_baseILj7168EfffffjLj256EEEEELb1ELb1ELb0EEEvNS_9FwdParamsE:
	.zero		584


//--------------------- .nv.constant0._ZN10layer_norm31ln_parallel_residual_fwd_kernelINS_13Kernel_traitsIfffffjLj7168ELj1ELj1ELj8ELj16ENS_18Kernel_traits_baseILj7168EfffffjLj256EEEEELb1ELb1ELb1EEEvNS_9FwdParamsE --------------------------
	.section	.nv.constant0._ZN10layer_norm31ln_parallel_residual_fwd_kernelINS_13Kernel_traitsIfffffjLj7168ELj1ELj1ELj8ELj16ENS_18Kernel_traits_baseILj7168EfffffjLj256EEEEELb1ELb1ELb1EEEvNS_9FwdParamsE,"a",@progbits
	.sectionflags	@""
	.align	4
.nv.constant0._ZN10layer_norm31ln_parallel_residual_fwd_kernelINS_13Kernel_traitsIfffffjLj7168ELj1ELj1ELj8ELj16ENS_18Kernel_traits_baseILj7168EfffffjLj256EEEEELb1ELb1ELb1EEEvNS_9FwdParamsE:
	.zero		584


//--------------------- .text._ZN10layer_norm31ln_parallel_residual_fwd_kernelINS_13Kernel_traitsI13__nv_bfloat16S2_S2_S2_fjLj7168ELj1ELj1ELj4ELj16ENS_18Kernel_traits_baseILj7168ES2_S2_S2_S2_fjLj128EEEEELb0ELb0ELb0EEEvNS_9FwdParamsE --------------------------
	.section	.text._ZN10layer_norm31ln_parallel_residual_fwd_kernelINS_13Kernel_traitsI13__nv_bfloat16S2_S2_S2_fjLj7168ELj1ELj1ELj4ELj16ENS_18Kernel_traits_baseILj7168ES2_S2_S2_S2_fjLj128EEEEELb0ELb0ELb0EEEvNS_9FwdParamsE,"ax",@progbits
	.sectioninfo	@"SHI_REGISTERS=255"
	.align	128
        .global         _ZN10layer_norm31ln_parallel_residual_fwd_kernelINS_13Kernel_traitsI13__nv_bfloat16S2_S2_S2_fjLj7168ELj1ELj1ELj4ELj16ENS_18Kernel_traits_baseILj7168ES2_S2_S2_S2_fjLj128EEEEELb0ELb0ELb0EEEvNS_9FwdParamsE
        .type           _ZN10layer_norm31ln_parallel_residual_fwd_kernelINS_13Kernel_traitsI13__nv_bfloat16S2_S2_S2_fjLj7168ELj1ELj1ELj4ELj16ENS_18Kernel_traits_baseILj7168ES2_S2_S2_S2_fjLj128EEEEELb0ELb0ELb0EEEvNS_9FwdParamsE,@function
        .size           _ZN10layer_norm31ln_parallel_residual_fwd_kernelINS_13Kernel_traitsI13__nv_bfloat16S2_S2_S2_fjLj7168ELj1ELj1ELj4ELj16ENS_18Kernel_traits_baseILj7168ES2_S2_S2_S2_fjLj128EEEEELb0ELb0ELb0EEEvNS_9FwdParamsE,(.L_x_41028 - _ZN10layer_norm31ln_parallel_residual_fwd_kernelINS_13Kernel_traitsI13__nv_bfloat16S2_S2_S2_fjLj7168ELj1ELj1ELj4ELj16ENS_18Kernel_traits_baseILj7168ES2_S2_S2_S2_fjLj128EEEEELb0ELb0ELb0EEEvNS_9FwdParamsE)
        .other          _ZN10layer_norm31ln_parallel_residual_fwd_kernelINS_13Kernel_traitsI13__nv_bfloat16S2_S2_S2_fjLj7168ELj1ELj1ELj4ELj16ENS_18Kernel_traits_baseILj7168ES2_S2_S2_S2_fjLj128EEEEELb0ELb0ELb0EEEvNS_9FwdParamsE,@"STO_CUDA_ENTRY STV_DEFAULT"
_ZN10layer_norm31ln_parallel_residual_fwd_kernelINS_13Kernel_traitsI13__nv_bfloat16S2_S2_S2_fjLj7168ELj1ELj1ELj4ELj16ENS_18Kernel_traits_baseILj7168ES2_S2_S2_S2_fjLj128EEEEELb0ELb0ELb0EEEvNS_9FwdParamsE:
.text._ZN10layer_norm31ln_parallel_residual_fwd_kernelINS_13Kernel_traitsI13__nv_bfloat16S2_S2_S2_fjLj7168ELj1ELj1ELj4ELj16ENS_18Kernel_traits_baseILj7168ES2_S2_S2_S2_fjLj128EEEEELb0ELb0ELb0EEEvNS_9FwdParamsE:
[----:B------:R-:W-:Y:S02]  /*0000*/  IMAD.MOV.U32 R1, RZ, RZ, c[0x0][0x28] ;  /* 0x00000a00ff017624 */ /* 0x000fe400078e00ff */
[----:B------:R-:W0:Y:S01]  /*0010*/  S2R R0, SR_TID.X ;  /* 0x0000000000007919 */ /* 0x000e220000002100 */
[----:B------:R-:W-:Y:S01]  /*0020*/  IMAD.MOV.U32 R76, RZ, RZ, c[0x0][0x168] ;  /* 0x00005a00ff4c7624 */ /* 0x000fe200078e00ff */
[----:B------:R-:W-:Y:S01]  /*0030*/  LOP3.LUT R3, R3, 0xffffff7f, RZ, 0xc0, !PT ;  /* 0xffffff7f03037812 */ /* 0x000fe200078ec0ff */
[----:B------:R-:W-:Y:S01]  /*0040*/  ULDC.64 UR4, c[0x0][0x118] ;  /* 0x0000460000047ab9 */ /* 0x000fe20000000a00 */
[----:B------:R-:W-:Y:S01]  /*0050*/  BSSY B0, `(.L_x_0) ;  /* 0x0000028000007945 */ /* 0x000fe20003800000 */
[----:B------:R-:W-:Y:S02]  /*0060*/  IADD3 R1, R1, -0x118, RZ ;  /* 0xfffffee801017810 */ /* 0x000fe40007ffe0ff */
[----:B------:R-:W-:-:S04]  /*0070*/  SHF.R.S32.HI R76, RZ, 0x1f, R76 ;  /* 0x0000001fff4c7819 */ /* 0x000fc8000001144c */
[----:B------:R-:W-:Y:S02]  /*0080*/  LEA.HI R76, R76, c[0x0][0x168], RZ, 0x3 ;  /* 0x00005a004c4c7a11 */ /* 0x000fe400078f18ff */
[C---:B0-----:R-:W-:Y:S02]  /*0090*/  LOP3.LUT R5, R0.reuse, 0x7f, RZ, 0xc, !PT ;  /* 0x0000007f00057812 */ /* 0x041fe400078e0cff */
[----:B------:R-:W-:Y:S02]  /*00a0*/  LOP3.LUT R50, R0, 0x7f, RZ, 0xc0, !PT ;  /* 0x0000007f00327812 */ /* 0x000fe400078ec0ff */
[----:B------:R-:W-:-:S04]  /*00b0*/  LEA.HI.SX32 R2, R76, R5, 0x1d ;  /* 0x000000054c027211 */ /* 0x000fc800078feaff */
[C---:B------:R-:W-:Y:S02]  /*00c0*/  ISETP.GE.U32.AND P6, PT, R2.reuse, 0x100, PT ;  /* 0x000001000200780c */ /* 0x040fe40003fc6070 */
[C---:B------:R-:W-:Y:S02]  /*00d0*/  ISETP.GE.U32.AND P5, PT, R2.reuse, 0x180, PT ;  /* 0x000001800200780c */ /* 0x040fe40003fa6070 */
[C---:B------:R-:W-:Y:S02]  /*00e0*/  LOP3.LUT P1, RZ, R2.reuse, 0xffffff80, RZ, 0xc0, !PT ;  /* 0xffffff8002ff7812 */ /* 0x040fe4000782c0ff */
[----:B------:R-:W-:-:S07]  /*00f0*/  ISETP.GE.U32.AND P4, PT, R2, 0x200, PT ;  /* 0x000002000200780c */ /* 0x000fce0003f86070 */
[----:B------:R-:W-:-:S04]  /*0100*/  @P6 LOP3.LUT R3, R3, 0x80, RZ, 0xfc, !PT ;  /* 0x0000008003036812 */ /* 0x000fc800078efcff */
[----:B------:R-:W-:-:S04]  /*0110*/  LOP3.LUT R3, R3, 0xffffffbf, RZ, 0xc0, !PT ;  /* 0xffffffbf03037812 */ /* 0x000fc800078ec0ff */
[----:B------:R-:W-:-:S04]  /*0120*/  @P5 LOP3.LUT R3, R3, 0x40, RZ, 0xfc, !PT ;  /* 0x0000004003035812 */ /* 0x000fc800078efcff */
[----:B------:R-:W-:-:S04]  /*0130*/  LOP3.LUT R3, R3, 0xffffffdf, RZ, 0xc0, !PT ;  /* 0xffffffdf03037812 */ /* 0x000fc800078ec0ff */
[----:B------:R-:W-:Y:S01]  /*0140*/  @P4 LOP3.LUT R3, R3, 0x20, RZ, 0xfc, !PT ;  /* 0x0000002003034812 */ /* 0x000fe200078efcff */
[----:B------:R-:W-:Y:S05]  /*0150*/  @!P1 BRA `(.L_x_1) ;  /* 0x0000017000009947 */ /* 0x000fea0003800000 */
[----:B------:R-:W-:Y:S01]  /*0160*/  ISETP.NE.U32.AND P0, PT, RZ, c[0x0][0x218], PT ;  /* 0x00008600ff007a0c */ /* 0x000fe20003f05070 */
[C---:B------:R-:W-:Y:S01]  /*0170*/  IMAD.SHL.U32 R84, R50.reuse, 0x10, RZ ;  /* 0x0000001032547824 */ /* 0x040fe200078e00ff */
[----:B------:R-:W-:Y:S02]  /*0180*/  ISETP.NE.U32.AND P2, PT, RZ, c[0x0][0x220], PT ;  /* 0x00008800ff007a0c */ /* 0x000fe40003f45070 */
[----:B------:R-:W-:Y:S02]  /*0190*/  ISETP.NE.AND.EX P0, PT, RZ, c[0x0][0x21c], PT, P0 ;  /* 0x00008700ff007a0c */ /* 0x000fe40003f05300 */
[----:B------:R-:W-:Y:S02]  /*01a0*/  ISETP.NE.AND.EX P2, PT, RZ, c[0x0][0x224], PT, P2 ;  /* 0x00008900ff007a0c */ /* 0x000fe40003f45320 */
[----:B------:R-:W-:-:S09]  /*01b0*/  SHF.L.U64.HI R4, R50, 0x4, RZ ;  /* 0x0000000432047819 */ /* 0x000fd200000102ff */
[----:B------:R-:W-:-:S04]  /*01c0*/  @P0 LEA R90, P3, R50, c[0x0][0x218], 0x4 ;  /* 0x00008600325a0a11 */ /* 0x000fc800078620ff */
[----:B------:R-:W-:Y:S02]  /*01d0*/  @P0 LEA.HI.X R91, R50, c[0x0][0x21c], RZ, 0x4, P3 ;  /* 0x00008700325b0a11 */ /* 0x000fe400018f24ff */
[----:B------:R-:W-:Y:S01]  /*01e0*/  @P2 IADD3 R82, P3, R84, c[0x0][0x220], RZ ;  /* 0x0000880054522a10 */ /* 0x000fe20007f7e0ff */
[----:B------:R-:W-:-:S03]  /*01f0*/  IMAD.MOV.U32 R93, RZ, RZ, 0x10 ;  /* 0x00000010ff5d7424 */ /* 0x000fc600078e00ff */
[----:B------:R-:W-:Y:S01]  /*0200*/  @P2 IADD3.X R83, R4, c[0x0][0x224], RZ, P3, !PT ;  /* 0x0000890004532a10 */ /* 0x000fe20001ffe4ff */
[----:B------:R-:W5:Y:S01]  /*0210*/  @P0 LDG.E.128 R88, [R90.64] ;  /* 0x000000045a580981 */ /* 0x000f62000c1e1d00 */
[----:B------:R-:W-:Y:S01]  /*0220*/  IADD3 R84, P3, R84, c[0x0][0x1b8], RZ ;  /* 0x00006e0054547a10 */ /* 0x000fe20007f7e0ff */
[----:B------:R-:W-:-:S03]  /*0230*/  IMAD.WIDE.U32 R92, R50, R93, c[0x0][0x1b0] ;  /* 0x00006c00325c7625 */ /* 0x000fc600078e005d */
[----:B------:R-:W-:Y:S01]  /*0240*/  IADD3.X R85, R4, c[0x0][0x1bc], RZ, P3, !PT ;  /* 0x00006f0004557a10 */ /* 0x000fe20001ffe4ff */
[----:B------:R-:W5:Y:S04]  /*0250*/  @P2 LDG.E.128 R80, [R82.64] ;  /* 0x0000000452502981 */ /* 0x000f68000c1e1d00 */
[----:B------:R-:W5:Y:S04]  /*0260*/  LDG.E.128 R92, [R92.64] ;  /* 0x000000045c5c7981 */ /* 0x000f68000c1e1d00 */
[----:B------:R-:W5:Y:S01]  /*0270*/  LDG.E.128 R84, [R84.64] ;  /* 0x0000000454547981 */ /* 0x000f62000c1e1d00 */
[----:B------:R-:W-:Y:S01]  /*0280*/  LOP3.LUT R50, R50, 0x80, RZ, 0xfc, !PT ;  /* 0x0000008032327812 */ /* 0x000fe200078efcff */
[----:B------:R-:W-:Y:S01]  /*0290*/  @!P0 CS2R R88, SRZ ;  /* 0x0000000000588805 */ /* 0x000fe2000001ff00 */
[----:B------:R-:W-:Y:S01]  /*02a0*/  @!P0 CS2R R90, SRZ ;  /* 0x00000000005a8805 */ /* 0x000fe2000001ff00 */
[----:B------:R-:W-:Y:S01]  /*02b0*/  @!P2 CS2R R80, SRZ ;  /* 0x000000000050a805 */ /* 0x000fe2000001ff00 */
[----:B------:R-:W-:-:S02]  /*02c0*/  @!P2 CS2R R82, SRZ ;  /* 0x000000000052a805 */ /* 0x000fc4000001ff00 */
.L_x_1:
[----:B------:R-:W-:Y:S05]  /*02d0*/  BSYNC B0 ;  /* 0x0000000000007941 */ /* 0x000fea0003800000 */
.L_x_0:
[----:B------:R-:W-:Y:S01]  /*02e0*/  BSSY B0, `(.L_x_2) ;  /* 0x0000019000007945 */ /* 0x000fe20003800000 */
[----:B------:R-:W-:Y:S05]  /*02f0*/  @!P6 BRA `(.L_x_3) ;  /* 0x000001700000e947 */ /* 0x000fea0003800000 */
[----:B------:R-:W-:Y:S01]  /*0300*/  ISETP.NE.U32.AND P0, PT, RZ, c[0x0][0x218], PT ;  /* 0x00008600ff007a0c */ /* 0x000fe20003f05070 */
[----:B------:R-:W-:Y:S01]  /*0310*/  IMAD.SHL.U32 R64, R50, 0x10, RZ ;  /* 0x0000001032407824 */ /* 0x000fe200078e00ff */
[----:B------:R-:W-:-:S02]  /*0320*/  ISETP.NE.U32.AND P2, PT, RZ, c[0x0][0x220], PT ;  /* 0x00008800ff007a0c */ /* 0x000fc40003f45070 */
        /* <DEDUP_REMOVED lines=15> */
[----:B------:R-:W-:Y:S01]  /*0420*/  IADD3 R50, R50, 0x80, RZ ;  /* 0x0000008032327810 */ /* 0x000fe20007ffe0ff */
[----:B------:R-:W-:Y:S01]  /*0430*/  @!P0 CS2R R68, SRZ ;  /* 0x0000000000448805 */ /* 0x000fe2000001ff00 */
[----:B------:R-:W-:Y:S01]  /*0440*/  @!P0 CS2R R70, SRZ ;  /* 0x0000000000468805 */ /* 0x000fe2000001ff00 */
[----:B------:R-:W-:Y:S01]  /*0450*/  @!P2 CS2R R56, SRZ ;  /* 0x000000000038a805 */ /* 0x000fe2000001ff00 */
[----:B------:R-:W-:-:S02]  /*0460*/  @!P2 CS2R R58, SRZ ;  /* 0x00000000003aa805 */ /* 0x000fc4000001ff00 */
.L_x_3:
[----:B------:R-:W-:Y:S05]  /*0470*/  BSYNC B0 ;  /* 0x0000000000007941 */ /* 0x000fea0003800000 */
.L_x_2:
        /* <DEDUP_REMOVED lines=25> */
.L_x_5:
[----:B------:R-:W-:Y:S05]  /*0610*/  BSYNC B0 ;  /* 0x0000000000007941 */ /* 0x000fea0003800000 */
.L_x_4:
        /* <DEDUP_REMOVED lines=25> */
.L_x_7:
[----:B------:R-:W-:Y:S05]  /*07b0*/  BSYNC B0 ;  /* 0x0000000000007941 */ /* 0x000fea0003800000 */
.L_x_6:
[----:B------:R-:W-:Y:S01]  /*07c0*/  ISETP.GE.U32.AND P0, PT, R2, 0x280, PT ;  /* 0x000002800200780c */ /* 0x000fe20003f06070 */
[----:B------:R-:W-:Y:S01]  /*07d0*/  BSSY B0, `(.L_x_8) ;  /* 0x000001b000007945 */ /* 0x000fe20003800000 */
[----:B------:R-:W-:-:S11]  /*07e0*/  LOP3.LUT R3, R3, 0xffffffef, RZ, 0xc0, !PT ;  /* 0xffffffef03037812 */ /* 0x000fd600078ec0ff */
[----:B------:R-:W-:Y:S01]  /*07f0*/  @P0 LOP3.LUT R3, R3, 0x10, RZ, 0xfc, !PT ;  /* 0x0000001003030812 */ /* 0x000fe200078efcff */
[----:B------:R-:W-:Y:S05]  /*0800*/  @!P0 BRA `(.L_x_9) ;  /* 0x0000017000008947 */ /* 0x000fea0003800000 */
[----:B------:R-:W-:Y:S01]  /*0810*/  ISETP.NE.U32.AND P0, PT, RZ, c[0x0][0x218], PT ;  /* 0x00008600ff007a0c */ /* 0x000fe20003f05070 */
[C---:B------:R-:W-:Y:S01]  /*0820*/  IMAD.SHL.U32 R150, R50.reuse, 0x10, RZ ;  /* 0x0000001032967824 */ /* 0x040fe200078e00ff */
[----:B------:R-:W-:Y:S02]  /*0830*/  SHF.L.U64.HI R6, R50, 0x4, RZ ;  /* 0x0000000432067819 */ /* 0x000fe400000102ff */
[----:B------:R-:W-:-:S13]  /*0840*/  ISETP.NE.AND.EX P0, PT, RZ, c[0x0][0x21c], PT, P0 ;  /* 0x00008700ff007a0c */ /* 0x000fda0003f05300 */
[----:B------:R-:W-:-:S04]  /*0850*/  @P0 LEA R8, P2, R50, c[0x0][0x218], 0x4 ;  /* 0x0000860032080a11 */ /* 0x000fc800078420ff */
[----:B------:R-:W-:Y:S02]  /*0860*/  @P0 LEA.HI.X R9, R50, c[0x0][0x21c], RZ, 0x4, P2 ;  /* 0x0000870032090a11 */ /* 0x000fe400010f24ff */
[----:B------:R-:W-:Y:S01]  /*0870*/  IADD3 R4, P2, R150, c[0x0][0x1b8], RZ ;  /* 0x00006e0096047a10 */ /* 0x000fe20007f5e0ff */
[----:B------:R-:W-:Y:S02]  /*0880*/  IMAD.MOV.U32 R161, RZ, RZ, 0x10 ;  /* 0x00000010ffa17424 */ /* 0x000fe400078e00ff */
[----:B------:R0:W5:Y:S01]  /*0890*/  @P0 LDG.E.128 R16, [R8.64] ;  /* 0x0000000408100981 */ /* 0x000162000c1e1d00 */
[----:B------:R-:W-:Y:S02]  /*08a0*/  IADD3.X R5, R6, c[0x0][0x1bc], RZ, P2, !PT ;  /* 0x00006f0006057a10 */ /* 0x000fe400017fe4ff */
[----:B------:R-:W-:-:S04]  /*08b0*/  ISETP.NE.U32.AND P2, PT, RZ, c[0x0][0x220], PT ;  /* 0x00008800ff007a0c */ /* 0x000fc80003f45070 */
[----:B------:R-:W-:Y:S01]  /*08c0*/  ISETP.NE.AND.EX P2, PT, RZ, c[0x0][0x224], PT, P2 ;  /* 0x00008900ff007a0c */ /* 0x000fe20003f45320 */
[----:B------:R-:W-:-:S06]  /*08d0*/  IMAD.WIDE.U32 R160, R50, R161, c[0x0][0x1b0] ;  /* 0x00006c0032a07625 */ /* 0x000fcc00078e00a1 */
[----:B------:R-:W5:Y:S06]  /*08e0*/  LDG.E.128 R160, [R160.64] ;  /* 0x00000004a0a07981 */ /* 0x000f6c000c1e1d00 */
[----:B------:R-:W-:-:S04]  /*08f0*/  @P2 IADD3 R150, P3, R150, c[0x0][0x220], RZ ;  /* 0x0000880096962a10 */ /* 0x000fc80007f7e0ff */
[----:B------:R-:W-:Y:S02]  /*0900*/  @P2 IADD3.X R151, R6, c[0x0][0x224], RZ, P3, !PT ;  /* 0x0000890006972a10 */ /* 0x000fe40001ffe4ff */
[----:B------:R-:W5:Y:S04]  /*0910*/  LDG.E.128 R4, [R4.64] ;  /* 0x0000000404047981 */ /* 0x000f68000c1e1d00 */
[----:B------:R-:W5:Y:S01]  /*0920*/  @P2 LDG.E.128 R148, [R150.64] ;  /* 0x0000000496942981 */ /* 0x000f62000c1e1d00 */
[----:B------:R-:W-:Y:S01]  /*0930*/  IADD3 R50, R50, 0x80, RZ ;  /* 0x0000008032327810 */ /* 0x000fe20007ffe0ff */
[----:B------:R-:W-:Y:S01]  /*0940*/  @!P0 CS2R R16, SRZ ;  /* 0x0000000000108805 */ /* 0x000fe2000001ff00 */
[----:B------:R-:W-:Y:S01]  /*0950*/  @!P0 CS2R R18, SRZ ;  /* 0x0000000000128805 */ /* 0x000fe2000001ff00 */
[----:B------:R-:W-:Y:S01]  /*0960*/  @!P2 CS2R R148, SRZ ;  /* 0x000000000094a805 */ /* 0x000fe2000001ff00 */
[----:B------:R-:W-:-:S02]  /*0970*/  @!P2 CS2R R150, SRZ ;  /* 0x000000000096a805 */ /* 0x000fc4000001ff00 */
.L_x_9:
[----:B0-----:R-:W-:Y:S05]  /*0980*/  BSYNC B0 ;  /* 0x0000000000007941 */ /* 0x001fea0003800000 */
.L_x_8:
[----:B------:R-:W-:Y:S01]  /*0990*/  ISETP.GE.U32.AND P0, PT, R2, 0x300, PT ;  /* 0x000003000200780c */ /* 0x000fe20003f06070 */
[----:B------:R-:W-:Y:S01]  /*09a0*/  BSSY B0, `(.L_x_10) ;  /* 0x000001b000007945 */ /* 0x000fe20003800000 */
[----:B------:R-:W-:-:S11]  /*09b0*/  LOP3.LUT R3, R3, 0xfffffffb, RZ, 0xc0, !PT ;  /* 0xfffffffb03037812 */ /* 0x000fd600078ec0ff */
[----:B------:R-:W-:Y:S01]  /*09c0*/  @P0 LOP3.LUT R3, R3, 0x4, RZ, 0xfc, !PT ;  /* 0x0000000403030812 */ /* 0x000fe200078efcff */
[----:B------:R-:W-:Y:S05]  /*09d0*/  @!P0 BRA `(.L_x_11) ;  /* 0x0000017000008947 */ /* 0x000fea0003800000 */
[C---:B------:R-:W-:Y:S01]  /*09e0*/  IMAD.SHL.U32 R34, R50.reuse, 0x10, RZ ;  /* 0x0000001032227824 */ /* 0x040fe200078e00ff */
[----:B------:R-:W-:-:S04]  /*09f0*/  SHF.L.U64.HI R8, R50, 0x4, RZ ;  /* 0x0000000432087819 */ /* 0x000fc800000102ff */
[----:B------:R-:W-:-:S04]  /*0a00*/  IADD3 R20, P0, R34, c[0x0][0x1b8], RZ ;  /* 0x00006e0022147a10 */ /* 0x000fc80007f1e0ff */
[----:B------:R-:W-:Y:S02]  /*0a10*/  IADD3.X R21, R8, c[0x0][0x1bc], RZ, P0, !PT ;  /* 0x00006f0008157a10 */ /* 0x000fe400007fe4ff */
[----:B------:R-:W-:-:S04]  /*0a20*/  ISETP.NE.U32.AND P0, PT, RZ, c[0x0][0x218], PT ;  /* 0x00008600ff007a0c */ /* 0x000fc80003f05070 */
[----:B------:R-:W-:Y:S01]  /*0a30*/  ISETP.NE.AND.EX P0, PT, RZ, c[0x0][0x21c], PT, P0 ;  /* 0x00008700ff007a0c */ /* 0x000fe20003f05300 */
[----:B------:R-:W-:Y:S01]  /*0a40*/  IMAD.MOV.U32 R9, RZ, RZ, 0x10 ;  /* 0x00000010ff097424 */ /* 0x000fe200078e00ff */
[----:B------:R-:W5:Y:S11]  /*0a50*/  LDG.E.128 R20, [R20.64] ;  /* 0x0000000414147981 */ /* 0x000f76000c1e1d00 */
[----:B------:R-:W-:-:S04]  /*0a60*/  @P0 LEA R32, P2, R50, c[0x0][0x218], 0x4 ;  /* 0x0000860032200a11 */ /* 0x000fc800078420ff */
[----:B------:R-:W-:Y:S02]  /*0a70*/  @P0 LEA.HI.X R33, R50, c[0x0][0x21c], RZ, 0x4, P2 ;  /* 0x0000870032210a11 */ /* 0x000fe400010f24ff */
[----:B------:R-:W-:-:S03]  /*0a80*/  ISETP.NE.U32.AND P2, PT, RZ, c[0x0][0x220], PT ;  /* 0x00008800ff007a0c */ /* 0x000fc60003f45070 */
[----:B------:R0:W5:Y:S01]  /*0a90*/  @P0 LDG.E.128 R12, [R32.64] ;  /* 0x00000004200c0981 */ /* 0x000162000c1e1d00 */
[----:B------:R-:W-:-:S13]  /*0aa0*/  ISETP.NE.AND.EX P2, PT, RZ, c[0x0][0x224], PT, P2 ;  /* 0x00008900ff007a0c */ /* 0x000fda0003f45320 */
[----:B------:R-:W-:-:S04]  /*0ab0*/  @P2 IADD3 R34, P3, R34, c[0x0][0x220], RZ ;  /* 0x0000880022222a10 */ /* 0x000fc80007f7e0ff */
[----:B------:R-:W-:Y:S01]  /*0ac0*/  @P2 IADD3.X R35, R8, c[0x0][0x224], RZ, P3, !PT ;  /* 0x0000890008232a10 */ /* 0x000fe20001ffe4ff */
[----:B------:R-:W-:-:S04]  /*0ad0*/  IMAD.WIDE.U32 R8, R50, R9, c[0x0][0x1b0] ;  /* 0x00006c0032087625 */ /* 0x000fc800078e0009 */
[----:B------:R0:W5:Y:S04]  /*0ae0*/  @P2 LDG.E.128 R24, [R34.64] ;  /* 0x0000000422182981 */ /* 0x000168000c1e1d00 */
[----:B------:R-:W5:Y:S01]  /*0af0*/  LDG.E.128 R8, [R8.64] ;  /* 0x0000000408087981 */ /* 0x000f62000c1e1d00 */
[----:B------:R-:W-:Y:S01]  /*0b00*/  IADD3 R50, R50, 0x80, RZ ;  /* 0x0000008032327810 */ /* 0x000fe20007ffe0ff */
[----:B------:R-:W-:Y:S01]  /*0b10*/  @!P0 CS2R R12, SRZ ;  /* 0x00000000000c8805 */ /* 0x000fe2000001ff00 */
[----:B------:R-:W-:Y:S01]  /*0b20*/  @!P0 CS2R R14, SRZ ;  /* 0x00000000000e8805 */ /* 0x000fe2000001ff00 */
[----:B------:R-:W-:Y:S01]  /*0b30*/  @!P2 CS2R R24, SRZ ;  /* 0x000000000018a805 */ /* 0x000fe2000001ff00 */
[----:B------:R-:W-:Y:S02]  /*0b40*/  @!P2 CS2R R26, SRZ ;  /* 0x00000000001aa805 */ /* 0x000fe4000001ff00 */
.L_x_11:
[----:B0-----:R-:W-:Y:S05]  /*0b50*/  BSYNC B0 ;  /* 0x0000000000007941 */ /* 0x001fea0003800000 */
.L_x_10:
[----:B------:R-:W-:Y:S01]  /*0b60*/  ISETP.GE.U32.AND P0, PT, R2, 0x380, PT ;  /* 0x000003800200780c */ /* 0x000fe20003f06070 */
[----:B------:R-:W-:Y:S01]  /*0b70*/  BSSY B0, `(.L_x_12) ;  /* 0x000001a000007945 */ /* 0x000fe20003800000 */
[----:B------:R-:W-:-:S11]  /*0b80*/  LOP3.LUT R3, R3, 0xfffffffd, RZ, 0xc0, !PT ;  /* 0xfffffffd03037812 */ /* 0x000fd600078ec0ff */
[----:B------:R-:W-:Y:S01]  /*0b90*/  @P0 LOP3.LUT R3, R3, 0x2, RZ, 0xfc, !PT ;  /* 0x0000000203030812 */ /* 0x000fe200078efcff */
[----:B------:R-:W-:Y:S05]  /*0ba0*/  @!P0 BRA `(.L_x_13) ;  /* 0x0000016000008947 */ /* 0x000fea0003800000 */
[----:B------:R-:W-:Y:S01]  /*0bb0*/  IMAD.SHL.U32 R78, R50, 0x10, RZ ;  /* 0x00000010324e7824 */ /* 0x000fe200078e00ff */
[----:B------:R-:W-:-:S04]  /*0bc0*/  SHF.R.U32.HI R34, RZ, 0x1c, R50 ;  /* 0x0000001cff227819 */ /* 0x000fc80000011632 */
[----:B------:R-:W-:-:S04]  /*0bd0*/  IADD3 R48, P0, R78, c[0x0][0x1b8], RZ ;  /* 0x00006e004e307a10 */ /* 0x000fc80007f1e0ff */
[----:B------:R-:W-:Y:S02]  /*0be0*/  IADD3.X R49, R34, c[0x0][0x1bc], RZ, P0, !PT ;  /* 0x00006f0022317a10 */ /* 0x000fe400007fe4ff */
[----:B------:R-:W-:-:S04]  /*0bf0*/  ISETP.NE.U32.AND P0, PT, RZ, c[0x0][0x218], PT ;  /* 0x00008600ff007a0c */ /* 0x000fc80003f05070 */
[----:B------:R-:W-:-:S13]  /*0c00*/  ISETP.NE.AND.EX P0, PT, RZ, c[0x0][0x21c], PT, P0 ;  /* 0x00008700ff007a0c */ /* 0x000fda0003f05300 */
[----:B------:R-:W-:-:S04]  /*0c10*/  @P0 LEA R32, P2, R50, c[0x0][0x218], 0x4 ;  /* 0x0000860032200a11 */ /* 0x000fc800078420ff */
[----:B------:R-:W-:Y:S02]  /*0c20*/  @P0 LEA.HI.X R33, R50, c[0x0][0x21c], RZ, 0x4, P2 ;  /* 0x0000870032210a11 */ /* 0x000fe400010f24ff */
[----:B------:R-:W-:Y:S01]  /*0c30*/  ISETP.NE.U32.AND P2, PT, RZ, c[0x0][0x220], PT ;  /* 0x00008800ff007a0c */ /* 0x000fe20003f45070 */
[----:B------:R-:W-:Y:S02]  /*0c40*/  IMAD.MOV.U32 R35, RZ, RZ, 0x10 ;  /* 0x00000010ff237424 */ /* 0x000fe400078e00ff */
[----:B------:R0:W5:Y:S01]  /*0c50*/  @P0 LDG.E.128 R40, [R32.64] ;  /* 0x0000000420280981 */ /* 0x000162000c1e1d00 */
[----:B------:R-:W-:-:S13]  /*0c60*/  ISETP.NE.AND.EX P2, PT, RZ, c[0x0][0x224], PT, P2 ;  /* 0x00008900ff007a0c */ /* 0x000fda0003f45320 */
[----:B------:R-:W-:Y:S01]  /*0c70*/  @P2 IADD3 R78, P3, R78, c[0x0][0x220], RZ ;  /* 0x000088004e4e2a10 */ /* 0x000fe20007f7e0ff */
[----:B0-----:R-:W-:Y:S02]  /*0c80*/  IMAD.WIDE.U32 R32, R50, R35, c[0x0][0x1b0] ;  /* 0x00006c0032207625 */ /* 0x001fe400078e0023 */
[----:B------:R-:W5:Y:S01]  /*0c90*/  LDG.E.128 R48, [R48.64] ;  /* 0x0000000430307981 */ /* 0x000f62000c1e1d00 */
[----:B------:R-:W-:-:S03]  /*0ca0*/  @P2 IADD3.X R79, R34, c[0x0][0x224], RZ, P3, !PT ;  /* 0x00008900224f2a10 */ /* 0x000fc60001ffe4ff */
[----:B------:R-:W5:Y:S04]  /*0cb0*/  LDG.E.128 R32, [R32.64] ;  /* 0x0000000420207981 */ /* 0x000f68000c1e1d00 */
[----:B------:R0:W5:Y:S01]  /*0cc0*/  @P2 LDG.E.128 R60, [R78.64] ;  /* 0x000000044e3c2981 */ /* 0x000162000c1e1d00 */
[----:B------:R-:W-:Y:S01]  /*0cd0*/  @!P0 CS2R R40, SRZ ;  /* 0x0000000000288805 */ /* 0x000fe2000001ff00 */
[----:B------:R-:W-:Y:S01]  /*0ce0*/  @!P0 CS2R R42, SRZ ;  /* 0x00000000002a8805 */ /* 0x000fe2000001ff00 */
[----:B------:R-:W-:Y:S01]  /*0cf0*/  @!P2 CS2R R60, SRZ ;  /* 0x00000000003ca805 */ /* 0x000fe2000001ff00 */
[----:B------:R-:W-:Y:S02]  /*0d00*/  @!P2 CS2R R62, SRZ ;  /* 0x00000000003ea805 */ /* 0x000fe4000001ff00 */
.L_x_13:
[----:B0-----:R-:W-:Y:S05]  /*0d10*/  BSYNC B0 ;  /* 0x0000000000007941 */ /* 0x001fea0003800000 */
.L_x_12:
[----:B------:R-:W0:Y:S01]  /*0d20*/  S2UR UR6, SR_CTAID.X ;  /* 0x00000000000679c3 */ /* 0x000e220000002500 */
[----:B------:R-:W-:Y:S02]  /*0d30*/  IMAD.MOV.U32 R78, RZ, RZ, c[0x0][0x180] ;  /* 0x00006000ff4e7624 */ /* 0x000fe400078e00ff */
[----:B------:R-:W-:-:S03]  /*0d40*/  IMAD.MOV.U32 R79, RZ, RZ, c[0x0][0x184] ;  /* 0x00006100ff4f7624 */ /* 0x000fc600078e00ff */
[----:B------:R-:W-:-:S04]  /*0d50*/  LOP3.LUT P0, RZ, R78, c[0x0][0x178], RZ, 0xfc, !PT ;  /* 0x00005e004eff7a12 */ /* 0x000fc8000780fcff */
[----:B------:R-:W-:Y:S02]  /*0d60*/  LOP3.LUT P0, RZ, R79, c[0x0][0x17c], RZ, 0xfc, P0 ;  /* 0x00005f004fff7a12 */ /* 0x000fe4000000fcff */
[----:B0-----:R-:W-:-:S04]  /*0d70*/  LEA.HI R77, R0, UR6, RZ, 0x19 ;  /* 0x00000006004d7c11 */ /* 0x001fc8000f8fc8ff */
[----:B------:R-:W-:-:S13]  /*0d80*/  ISETP.GE.AND P2, PT, R77, c[0x0][0x164], PT ;  /* 0x000059004d007a0c */ /* 0x000fda0003f46270 */
[----:B------:R-:W-:Y:S05]  /*0d90*/  @P2 EXIT ;  /* 0x000000000000294d */ /* 0x000fea0003800000 */
[--C-:B-----5:R-:W-:Y:S01]  /*0da0*/  PRMT R96, RZ, 0x5410, R92.reuse ;  /* 0x00005410ff607816 */ /* 0x120fe2000000005c */
[----:B------:R-:W-:Y:S01]  /*0db0*/  ULDC.U8 UR6, c[0x0][0x1f0] ;  /* 0x00007c0000067ab9 */ /* 0x000fe20000000000 */
[----:B------:R-:W-:Y:S02]  /*0dc0*/  PRMT R78, RZ, 0x7610, R92 ;  /* 0x00007610ff4e7816 */ /* 0x000fe4000000005c */
[--C-:B------:R-:W-:Y:S01]  /*0dd0*/  PRMT R79, RZ, 0x5410, R93.reuse ;  /* 0x00005410ff4f7816 */ /* 0x100fe2000000005d */
[----:B------:R-:W-:Y:S01]  /*0de0*/  STL [R1+0xf4], R96 ;  /* 0x0000f46001007387 */ /* 0x000fe20000100800 */
[----:B------:R-:W-:Y:S02]  /*0df0*/  PRMT R92, RZ, 0x7610, R93 ;  /* 0x00007610ff5c7816 */ /* 0x000fe4000000005d */
[----:B------:R-:W-:Y:S01]  /*0e00*/  SHF.R.S32.HI R76, RZ, 0x3, R76 ;  /* 0x00000003ff4c7819 */ /* 0x000fe2000001144c */
[----:B------:R0:W-:Y:S01]  /*0e10*/  STL [R1+0xe4], R78 ;  /* 0x0000e44e01007387 */ /* 0x0001e20000100800 */
[----:B------:R-:W-:-:S02]  /*0e20*/  PRMT R240, RZ, 0x5410, R245 ;  /* 0x00005410fff07816 */ /* 0x000fc400000000f5 */
[----:B------:R-:W-:Y:S01]  /*0e30*/  PRMT R236, RZ, 0x7610, R245 ;  /* 0x00007610ffec7816 */ /* 0x000fe200000000f5 */
[----:B------:R1:W-:Y:S01]  /*0e40*/  STL [R1+0xd4], R79 ;  /* 0x0000d44f01007387 */ /* 0x0003e20000100800 */
[--C-:B------:R-:W-:Y:S02]  /*0e50*/  PRMT R245, RZ, 0x5410, R44.reuse ;  /* 0x00005410fff57816 */ /* 0x100fe4000000002c */
[----:B------:R-:W-:Y:S01]  /*0e60*/  PRMT R241, RZ, 0x7610, R44 ;  /* 0x00007610fff17816 */ /* 0x000fe2000000002c */
[----:B------:R2:W-:Y:S01]  /*0e70*/  STL [R1+0xc4], R92 ;  /* 0x0000c45c01007387 */ /* 0x0005e20000100800 */
[--C-:B------:R-:W-:Y:S02]  /*0e80*/  PRMT R206, RZ, 0x5410, R29.reuse ;  /* 0x00005410ffce7816 */ /* 0x100fe4000000001d */
[----:B0-----:R-:W-:Y:S02]  /*0e90*/  PRMT R78, RZ, 0x5410, R94 ;  /* 0x00005410ff4e7816 */ /* 0x001fe4000000005e */
[----:B------:R-:W-:-:S02]  /*0ea0*/  PRMT R202, RZ, 0x7610, R29 ;  /* 0x00007610ffca7816 */ /* 0x000fc4000000001d */
[----:B-1----:R-:W-:Y:S01]  /*0eb0*/  PRMT R79, RZ, 0x7610, R94 ;  /* 0x00007610ff4f7816 */ /* 0x002fe2000000005e */
[----:B------:R0:W-:Y:S01]  /*0ec0*/  STL [R1+0xb4], R78 ;  /* 0x0000b44e01007387 */ /* 0x0001e20000100800 */
[----:B------:R-:W-:Y:S02]  /*0ed0*/  LOP3.LUT R29, R0, 0x60, RZ, 0xc0, !PT ;  /* 0x00000060001d7812 */ /* 0x000fe400078ec0ff */
[----:B--2---:R-:W-:Y:S01]  /*0ee0*/  PRMT R92, RZ, 0x5410, R95 ;  /* 0x00005410ff5c7816 */ /* 0x004fe2000000005f */
[----:B------:R1:W-:Y:S01]  /*0ef0*/  STL [R1+0xa4], R79 ;  /* 0x0000a44f01007387 */ /* 0x0003e20000100800 */
[----:B------:R-:W-:Y:S02]  /*0f00*/  LOP3.LUT R44, R76, 0x7f, RZ, 0xc0, !PT ;  /* 0x0000007f4c2c7812 */ /* 0x000fe400078ec0ff */
[--C-:B------:R-:W-:Y:S01]  /*0f10*/  PRMT R198, RZ, 0x5410, R30.reuse ;  /* 0x00005410ffc67816 */ /* 0x100fe2000000001e */
[----:B------:R-:W-:Y:S01]  /*0f20*/  STL [R1+0x94], R92 ;  /* 0x0000945c01007387 */ /* 0x000fe20000100800 */
[----:B------:R-:W-:Y:S01]  /*0f30*/  PRMT R194, RZ, 0x7610, R30 ;  /* 0x00007610ffc27816 */ /* 0x000fe2000000001e */
[----:B------:R-:W-:Y:S01]  /*0f40*/  IMAD.IADD R29, R44, 0x1, -R29 ;  /* 0x000000012c1d7824 */ /* 0x000fe200078e0a1d */
[----:B0-----:R-:W-:-:S02]  /*0f50*/  PRMT R78, RZ, 0x7610, R95 ;  /* 0x00007610ff4e7816 */ /* 0x001fc4000000005f */
[----:B------:R-:W-:Y:S02]  /*0f60*/  SHF.R.U32.HI R76, RZ, 0x2, R76 ;  /* 0x00000002ff4c7819 */ /* 0x000fe4000001164c */
[--C-:B-1----:R-:W-:Y:S01]  /*0f70*/  PRMT R79, RZ, 0x5410, R88.reuse ;  /* 0x00005410ff4f7816 */ /* 0x102fe20000000058 */
[----:B------:R0:W-:Y:S01]  /*0f80*/  STL [R1+0x84], R78 ;  /* 0x0000844e01007387 */ /* 0x0001e20000100800 */
[----:B------:R-:W-:Y:S02]  /*0f90*/  PRMT R88, RZ, 0x7610, R88 ;  /* 0x00007610ff587816 */ /* 0x000fe40000000058 */
[----:B------:R-:W-:Y:S01]  /*0fa0*/  IMNMX R30, RZ, R29, !PT ;  /* 0x0000001dff1e7217 */ /* 0x000fe20007800200 */
[----:B------:R1:W-:Y:S01]  /*0fb0*/  STL [R1+0xf0], R79 ;  /* 0x0000f04f01007387 */ /* 0x0003e20000100800 */
[--C-:B------:R-:W-:Y:S02]  /*0fc0*/  PRMT R197, RZ, 0x5410, R182.reuse ;  /* 0x00005410ffc57816 */ /* 0x100fe400000000b6 */
[----:B------:R-:W-:Y:S01]  /*0fd0*/  PRMT R193, RZ, 0x7610, R182 ;  /* 0x00007610ffc17816 */ /* 0x000fe200000000b6 */
[----:B------:R2:W-:Y:S01]  /*0fe0*/  STL [R1+0xe0], R88 ;  /* 0x0000e05801007387 */ /* 0x0005e20000100800 */
[----:B------:R-:W-:-:S02]  /*0ff0*/  PRMT R158, RZ, 0x5410, R163 ;  /* 0x00005410ff9e7816 */ /* 0x000fc400000000a3 */
[----:B0-----:R-:W-:Y:S02]  /*1000*/  PRMT R78, RZ, 0x5410, R89 ;  /* 0x00005410ff4e7816 */ /* 0x001fe40000000059 */
[----:B------:R-:W-:Y:S02]  /*1010*/  PRMT R154, RZ, 0x7610, R163 ;  /* 0x00007610ff9a7816 */ /* 0x000fe400000000a3 */
[----:B-1----:R-:W-:Y:S01]  /*1020*/  PRMT R79, RZ, 0x7610, R89 ;  /* 0x00007610ff4f7816 */ /* 0x002fe20000000059 */
[----:B------:R0:W-:Y:S01]  /*1030*/  STL [R1+0xd0], R78 ;  /* 0x0000d04e01007387 */ /* 0x0001e20000100800 */
[--C-:B------:R-:W-:Y:S02]  /*1040*/  PRMT R238, RZ, 0x5410, R53.reuse ;  /* 0x00005410ffee7816 */ /* 0x100fe40000000035 */
[----:B--2---:R-:W-:Y:S01]  /*1050*/  PRMT R88, RZ, 0x5410, R90 ;  /* 0x00005410ff587816 */ /* 0x004fe2000000005a */
[----:B------:R1:W-:Y:S01]  /*1060*/  STL [R1+0xc0], R79 ;  /* 0x0000c04f01007387 */ /* 0x0003e20000100800 */
[----:B------:R-:W-:-:S02]  /*1070*/  PRMT R234, RZ, 0x7610, R53 ;  /* 0x00007610ffea7816 */ /* 0x000fc40000000035 */
[--C-:B------:R-:W-:Y:S01]  /*1080*/  PRMT R215, RZ, 0x5410, R36.reuse ;  /* 0x00005410ffd77816 */ /* 0x100fe20000000024 */
[----:B------:R2:W-:Y:S01]  /*1090*/  STL [R1+0xb0], R88 ;  /* 0x0000b05801007387 */ /* 0x0005e20000100800 */
[----:B------:R-:W-:Y:S02]  /*10a0*/  PRMT R211, RZ, 0x7610, R36 ;  /* 0x00007610ffd37816 */ /* 0x000fe40000000024 */
[----:B0-----:R-:W-:Y:S02]  /*10b0*/  PRMT R78, RZ, 0x7610, R90 ;  /* 0x00007610ff4e7816 */ /* 0x001fe4000000005a */
[--C-:B------:R-:W-:Y:S02]  /*10c0*/  PRMT R213, RZ, 0x5410, R180.reuse ;  /* 0x00005410ffd57816 */ /* 0x100fe400000000b4 */
[----:B-1----:R-:W-:Y:S01]  /*10d0*/  PRMT R79, RZ, 0x5410, R91 ;  /* 0x00005410ff4f7816 */ /* 0x002fe2000000005b */
[----:B------:R0:W-:Y:S01]  /*10e0*/  STL [R1+0xa0], R78 ;  /* 0x0000a04e01007387 */ /* 0x0001e20000100800 */
[----:B------:R-:W-:-:S02]  /*10f0*/  PRMT R209, RZ, 0x7610, R180 ;  /* 0x00007610ffd17816 */ /* 0x000fc400000000b4 */
[----:B--2---:R-:W-:Y:S01]  /*1100*/  PRMT R88, RZ, 0x7610, R91 ;  /* 0x00007610ff587816 */ /* 0x004fe2000000005b */
[----:B------:R1:W-:Y:S01]  /*1110*/  STL [R1+0x90], R79 ;  /* 0x0000904f01007387 */ /* 0x0003e20000100800 */
[--C-:B------:R-:W-:Y:S02]  /*1120*/  PRMT R182, RZ, 0x5410, R160.reuse ;  /* 0x00005410ffb67816 */ /* 0x100fe400000000a0 */
[----:B------:R-:W-:Y:S01]  /*1130*/  PRMT R178, RZ, 0x7610, R160 ;  /* 0x00007610ffb27816 */ /* 0x000fe200000000a0 */
[----:B------:R-:W-:Y:S01]  /*1140*/  STL [R1+0x80], R88 ;  /* 0x0000805801007387 */ /* 0x000fe20000100800 */
[----:B------:R-:W-:Y:S02]  /*1150*/  PRMT R163, RZ, 0x5410, R150 ;  /* 0x00005410ffa37816 */ /* 0x000fe40000000096 */
[----:B0-----:R-:W-:Y:S02]  /*1160*/  PRMT R78, RZ, 0x5410, R84 ;  /* 0x00005410ff4e7816 */ /* 0x001fe40000000054 */
[----:B------:R-:W-:-:S02]  /*1170*/  PRMT R159, RZ, 0x7610, R150 ;  /* 0x00007610ff9f7816 */ /* 0x000fc40000000096 */
[----:B-1----:R-:W-:Y:S01]  /*1180*/  PRMT R79, RZ, 0x7610, R84 ;  /* 0x00007610ff4f7816 */ /* 0x002fe20000000054 */
[----:B------:R0:W-:Y:S01]  /*1190*/  STL [R1+0xec], R78 ;  /* 0x0000ec4e01007387 */ /* 0x0001e20000100800 */
[----:B------:R-:W-:Y:S02]  /*11a0*/  PRMT R84, RZ, 0x5410, R85 ;  /* 0x00005410ff547816 */ /* 0x000fe40000000055 */
[--C-:B------:R-:W-:Y:S01]  /*11b0*/  PRMT R180, RZ, 0x5410, R4.reuse ;  /* 0x00005410ffb47816 */ /* 0x100fe20000000004 */
[----:B------:R1:W-:Y:S01]  /*11c0*/  STL [R1+0xdc], R79 ;  /* 0x0000dc4f01007387 */ /* 0x0003e20000100800 */
[----:B------:R-:W-:Y:S02]  /*11d0*/  PRMT R176, RZ, 0x7610, R4 ;  /* 0x00007610ffb07816 */ /* 0x000fe40000000004 */
[--C-:B------:R-:W-:Y:S01]  /*11e0*/  PRMT R172, RZ, 0x5410, R5.reuse ;  /* 0x00005410ffac7816 */ /* 0x100fe20000000005 */
[----:B------:R2:W-:Y:S01]  /*11f0*/  STL [R1+0xcc], R84 ;  /* 0x0000cc5401007387 */ /* 0x0005e20000100800 */
[----:B------:R-:W-:-:S02]  /*1200*/  PRMT R168, RZ, 0x7610, R5 ;  /* 0x00007610ffa87816 */ /* 0x000fc40000000005 */
[----:B0-----:R-:W-:Y:S02]  /*1210*/  PRMT R78, RZ, 0x7610, R85 ;  /* 0x00007610ff4e7816 */ /* 0x001fe40000000055 */
[----:B------:R-:W-:Y:S02]  /*1220*/  PRMT R164, RZ, 0x5410, R6 ;  /* 0x00005410ffa47816 */ /* 0x000fe40000000006 */
[----:B-1----:R-:W-:Y:S01]  /*1230*/  PRMT R79, RZ, 0x5410, R86 ;  /* 0x00005410ff4f7816 */ /* 0x002fe20000000056 */
[----:B------:R0:W-:Y:S01]  /*1240*/  STL [R1+0xbc], R78 ;  /* 0x0000bc4e01007387 */ /* 0x0001e20000100800 */
[----:B------:R-:W-:Y:S02]  /*1250*/  PRMT R160, RZ, 0x7610, R6 ;  /* 0x00007610ffa07816 */ /* 0x000fe40000000006 */
[----:B--2---:R-:W-:Y:S01]  /*1260*/  PRMT R84, RZ, 0x7610, R86 ;  /* 0x00007610ff547816 */ /* 0x004fe20000000056 */
[----:B------:R1:W-:Y:S01]  /*1270*/  STL [R1+0xac], R79 ;  /* 0x0000ac4f01007387 */ /* 0x0003e20000100800 */
[----:B------:R-:W-:-:S02]  /*1280*/  PRMT R156, RZ, 0x5410, R7 ;  /* 0x00005410ff9c7816 */ /* 0x000fc40000000007 */
[----:B------:R-:W-:Y:S01]  /*1290*/  PRMT R152, RZ, 0x7610, R7 ;  /* 0x00007610ff987816 */ /* 0x000fe20000000007 */
[----:B------:R2:W-:Y:S01]  /*12a0*/  STL [R1+0x9c], R84 ;  /* 0x00009c5401007387 */ /* 0x0005e20000100800 */
[----:B------:R-:W-:Y:S02]  /*12b0*/  PRMT R171, RZ, 0x5410, R149 ;  /* 0x00005410ffab7816 */ /* 0x000fe40000000095 */
[----:B0-----:R-:W-:Y:S02]  /*12c0*/  PRMT R78, RZ, 0x5410, R87 ;  /* 0x00005410ff4e7816 */ /* 0x001fe40000000057 */
[----:B------:R-:W-:Y:S02]  /*12d0*/  PRMT R167, RZ, 0x7610, R149 ;  /* 0x00007610ffa77816 */ /* 0x000fe40000000095 */
[----:B-1----:R-:W-:Y:S01]  /*12e0*/  PRMT R79, RZ, 0x7610, R87 ;  /* 0x00007610ff4f7816 */ /* 0x002fe20000000057 */
[----:B------:R0:W-:Y:S01]  /*12f0*/  STL [R1+0x8c], R78 ;  /* 0x00008c4e01007387 */ /* 0x0001e20000100800 */
[----:B------:R-:W-:-:S02]  /*1300*/  PRMT R150, RZ, 0x5410, R8 ;  /* 0x00005410ff967816 */ /* 0x000fc40000000008 */
[----:B--2---:R-:W-:Y:S01]  /*1310*/  PRMT R84, RZ, 0x5410, R80 ;  /* 0x00005410ff547816 */ /* 0x004fe20000000050 */
[----:B------:R1:W-:Y:S01]  /*1320*/  STL [R1+0x7c], R79 ;  /* 0x00007c4f01007387 */ /* 0x0003e20000100800 */
[----:B------:R-:W-:Y:S02]  /*1330*/  PRMT R146, RZ, 0x7610, R8 ;  /* 0x00007610ff927816 */ /* 0x000fe40000000008 */
[----:B------:R-:W-:Y:S01]  /*1340*/  LOP3.LUT R53, R76, 0x3fffffe0, RZ, 0xc0, !PT ;  /* 0x3fffffe04c357812 */ /* 0x000fe200078ec0ff */
[----:B------:R-:W-:Y:S01]  /*1350*/  STL [R1+0xe8], R84 ;  /* 0x0000e85401007387 */ /* 0x000fe20000100800 */
[----:B------:R-:W-:Y:S02]  /*1360*/  IMNMX R36, R30, 0x20, PT ;  /* 0x000000201e247817 */ /* 0x000fe40003800200 */
[----:B0-----:R-:W-:Y:S02]  /*1370*/  PRMT R78, RZ, 0x7610, R80 ;  /* 0x00007610ff4e7816 */ /* 0x001fe40000000050 */
[----:B------:R-:W-:Y:S01]  /*1380*/  PRMT R80, RZ, 0x7610, R81 ;  /* 0x00007610ff507816 */ /* 0x000fe20000000051 */
[----:B------:R-:W-:Y:S01]  /*1390*/  IMAD.IADD R36, R36, 0x1, R53 ;  /* 0x0000000124247824 */ /* 0x000fe200078e0235 */
[----:B-1----:R-:W-:Y:S01]  /*13a0*/  PRMT R79, RZ, 0x5410, R81 ;  /* 0x00005410ff4f7816 */ /* 0x002fe20000000051 */
        /* <DEDUP_REMOVED lines=12> */
[--C-:B------:R-:W-:Y:S02]  /*1470*/  PRMT R149, RZ, 0x5410, R12.reuse ;  /* 0x00005410ff957816 */ /* 0x100fe4000000000c */
[----:B--2---:R-:W-:Y:S01]  /*1480*/  PRMT R80, RZ, 0x5410, R83 ;  /* 0x00005410ff507816 */ /* 0x004fe20000000053 */
[----:B------:R1:W-:Y:S01]  /*1490*/  STL [R1+0x98], R79 ;  /* 0x0000984f01007387 */ /* 0x0003e20000100800 */
[----:B------:R-:W-:Y:S02]  /*14a0*/  PRMT R145, RZ, 0x7610, R12 ;  /* 0x00007610ff917816 */ /* 0x000fe4000000000c */
[--C-:B------:R-:W-:Y:S01]  /*14b0*/  PRMT R205, RZ, 0x5410, R181.reuse ;  /* 0x00005410ffcd7816 */ /* 0x100fe200000000b5 */
[----:B------:R-:W-:Y:S01]  /*14c0*/  STL [R1+0x88], R80 ;  /* 0x0000885001007387 */ /* 0x000fe20000100800 */
[----:B------:R-:W-:-:S02]  /*14d0*/  PRMT R201, RZ, 0x7610, R181 ;  /* 0x00007610ffc97816 */ /* 0x000fc400000000b5 */
[----:B0-----:R-:W-:Y:S02]  /*14e0*/  PRMT R78, RZ, 0x7610, R83 ;  /* 0x00007610ff4e7816 */ /* 0x001fe40000000053 */
[--C-:B------:R-:W-:Y:S02]  /*14f0*/  PRMT R174, RZ, 0x5410, R161.reuse ;  /* 0x00005410ffae7816 */ /* 0x100fe400000000a1 */
[--C-:B-1----:R-:W-:Y:S01]  /*1500*/  PRMT R79, RZ, 0x5410, R72.reuse ;  /* 0x00005410ff4f7816 */ /* 0x102fe20000000048 */
[----:B------:R0:W-:Y:S01]  /*1510*/  STL [R1+0x78], R78 ;  /* 0x0000784e01007387 */ /* 0x0001e20000100800 */
[----:B------:R-:W-:Y:S02]  /*1520*/  PRMT R72, RZ, 0x7610, R72 ;  /* 0x00007610ff487816 */ /* 0x000fe40000000048 */
[----:B------:R-:W-:Y:S01]  /*1530*/  PRMT R170, RZ, 0x7610, R161 ;  /* 0x00007610ffaa7816 */ /* 0x000fe200000000a1 */
[----:B------:R-:W-:Y:S01]  /*1540*/  STL [R1+0x74], R79 ;  /* 0x0000744f01007387 */ /* 0x000fe20000100800 */
[----:B------:R-:W-:-:S02]  /*1550*/  PRMT R179, RZ, 0x5410, R148 ;  /* 0x00005410ffb37816 */ /* 0x000fc40000000094 */
[----:B------:R-:W-:Y:S01]  /*1560*/  PRMT R175, RZ, 0x7610, R148 ;  /* 0x00007610ffaf7816 */ /* 0x000fe20000000094 */
[----:B------:R1:W-:Y:S01]  /*1570*/  STL [R1+0x64], R72 ;  /* 0x0000644801007387 */ /* 0x0003e20000100800 */
[----:B------:R-:W-:Y:S02]  /*1580*/  PRMT R9, RZ, 0x5410, R13 ;  /* 0x00005410ff097816 */ /* 0x000fe4000000000d */
[--C-:B0-----:R-:W-:Y:S02]  /*1590*/  PRMT R78, RZ, 0x5410, R73.reuse ;  /* 0x00005410ff4e7816 */ /* 0x101fe40000000049 */
[----:B------:R-:W-:Y:S02]  /*15a0*/  PRMT R73, RZ, 0x7610, R73 ;  /* 0x00007610ff497816 */ /* 0x000fe40000000049 */
[----:B------:R-:W-:Y:S01]  /*15b0*/  PRMT R10, RZ, 0x7610, R13 ;  /* 0x00007610ff0a7816 */ /* 0x000fe2000000000d */
[----:B------:R-:W-:Y:S01]  /*15c0*/  STL [R1+0x54], R78 ;  /* 0x0000544e01007387 */ /* 0x000fe20000100800 */
[----:B------:R-:W-:-:S02]  /*15d0*/  PRMT R11, RZ, 0x5410, R14 ;  /* 0x00005410ff0b7816 */ /* 0x000fc4000000000e */
[--C-:B-1----:R-:W-:Y:S01]  /*15e0*/  PRMT R72, RZ, 0x5410, R74.reuse ;  /* 0x00005410ff487816 */ /* 0x102fe2000000004a */
[----:B------:R0:W-:Y:S01]  /*15f0*/  STL [R1+0x44], R73 ;  /* 0x0000444901007387 */ /* 0x0001e20000100800 */
[----:B------:R-:W-:Y:S02]  /*1600*/  PRMT R74, RZ, 0x7610, R74 ;  /* 0x00007610ff4a7816 */ /* 0x000fe4000000004a */
[----:B------:R-:W-:Y:S01]  /*1610*/  PRMT R12, RZ, 0x7610, R14 ;  /* 0x00007610ff0c7816 */ /* 0x000fe2000000000e */
        /* <DEDUP_REMOVED lines=13> */
[--C-:B------:R-:W-:Y:S01]  /*16f0*/  PRMT R157, RZ, 0x5410, R19.reuse ;  /* 0x00005410ff9d7816 */ /* 0x100fe20000000013 */
[----:B------:R-:W-:Y:S01]  /*1700*/  STL [R1+0x70], R74 ;  /* 0x0000704a01007387 */ /* 0x000fe20000100800 */
[----:B------:R-:W-:Y:S02]  /*1710*/  PRMT R153, RZ, 0x7610, R19 ;  /* 0x00007610ff997816 */ /* 0x000fe40000000013 */
[----:B0-----:R-:W-:Y:S02]  /*1720*/  PRMT R73, RZ, 0x7610, R68 ;  /* 0x00007610ff497816 */ /* 0x001fe40000000044 */
[--C-:B------:R-:W-:Y:S02]  /*1730*/  PRMT R68, RZ, 0x7610, R69.reuse ;  /* 0x00007610ff447816 */ /* 0x100fe40000000045 */
[----:B-1----:R-:W-:Y:S01]  /*1740*/  PRMT R72, RZ, 0x5410, R69 ;  /* 0x00005410ff487816 */ /* 0x002fe20000000045 */
[----:B------:R-:W-:Y:S01]  /*1750*/  STL [R1+0x60], R73 ;  /* 0x0000604901007387 */ /* 0x000fe20000100800 */
[----:B------:R-:W-:-:S02]  /*1760*/  PRMT R69, RZ, 0x5410, R70 ;  /* 0x00005410ff457816 */ /* 0x000fc40000000046 */
[--C-:B------:R-:W-:Y:S01]  /*1770*/  PRMT R13, RZ, 0x5410, R15.reuse ;  /* 0x00005410ff0d7816 */ /* 0x100fe2000000000f */
[----:B------:R-:W-:Y:S01]  /*1780*/  STL [R1+0x50], R72 ;  /* 0x0000504801007387 */ /* 0x000fe20000100800 */
[----:B------:R-:W-:Y:S02]  /*1790*/  PRMT R14, RZ, 0x7610, R15 ;  /* 0x00007610ff0e7816 */ /* 0x000fe4000000000f */
[--C-:B------:R-:W-:Y:S01]  /*17a0*/  PRMT R148, RZ, 0x5410, R20.reuse ;  /* 0x00005410ff947816 */ /* 0x100fe20000000014 */
[----:B------:R0:W-:Y:S01]  /*17b0*/  STL [R1+0x40], R68 ;  /* 0x0000404401007387 */ /* 0x0001e20000100800 */
[----:B------:R-:W-:Y:S02]  /*17c0*/  PRMT R144, RZ, 0x7610, R20 ;  /* 0x00007610ff907816 */ /* 0x000fe40000000014 */
[----:B------:R-:W-:Y:S01]  /*17d0*/  PRMT R70, RZ, 0x7610, R70 ;  /* 0x00007610ff467816 */ /* 0x000fe20000000046 */
[----:B------:R1:W-:Y:S01]  /*17e0*/  STL [R1+0x30], R69 ;  /* 0x0000304501007387 */ /* 0x0003e20000100800 */
[----:B------:R-:W-:-:S02]  /*17f0*/  PRMT R224, RZ, 0x5410, R247 ;  /* 0x00005410ffe07816 */ /* 0x000fc400000000f7 */
[----:B------:R-:W-:Y:S01]  /*1800*/  PRMT R220, RZ, 0x7610, R247 ;  /* 0x00007610ffdc7816 */ /* 0x000fe200000000f7 */
[----:B------:R2:W-:Y:S01]  /*1810*/  STL [R1+0x20], R70 ;  /* 0x0000204601007387 */ /* 0x0005e20000100800 */
[--C-:B------:R-:W-:Y:S02]  /*1820*/  PRMT R15, RZ, 0x5410, R21.reuse ;  /* 0x00005410ff0f7816 */ /* 0x100fe40000000015 */
[----:B------:R-:W-:Y:S02]  /*1830*/  PRMT R16, RZ, 0x7610, R21 ;  /* 0x00007610ff107816 */ /* 0x000fe40000000015 */
[--C-:B------:R-:W-:Y:S02]  /*1840*/  PRMT R17, RZ, 0x5410, R22.reuse ;  /* 0x00005410ff117816 */ /* 0x100fe40000000016 */
[----:B------:R-:W-:Y:S02]  /*1850*/  PRMT R18, RZ, 0x7610, R22 ;  /* 0x00007610ff127816 */ /* 0x000fe40000000016 */
[----:B------:R-:W-:-:S02]  /*1860*/  PRMT R19, RZ, 0x5410, R23 ;  /* 0x00005410ff137816 */ /* 0x000fc40000000017 */
[----:B------:R-:W-:Y:S02]  /*1870*/  PRMT R20, RZ, 0x7610, R23 ;  /* 0x00007610ff147816 */ /* 0x000fe40000000017 */
[--C-:B------:R-:W-:Y:S02]  /*1880*/  PRMT R147, RZ, 0x5410, R24.reuse ;  /* 0x00005410ff937816 */ /* 0x100fe40000000018 */
[----:B------:R-:W-:Y:S02]  /*1890*/  PRMT R143, RZ, 0x7610, R24 ;  /* 0x00007610ff8f7816 */ /* 0x000fe40000000018 */
[----:B0-----:R-:W-:Y:S02]  /*18a0*/  PRMT R68, RZ, 0x5410, R71 ;  /* 0x00005410ff447816 */ /* 0x001fe40000000047 */
[--C-:B------:R-:W-:Y:S02]  /*18b0*/  PRMT R247, RZ, 0x5410, R216.reuse ;  /* 0x00005410fff77816 */ /* 0x100fe400000000d8 */
[----:B------:R-:W-:Y:S01]  /*18c0*/  PRMT R243, RZ, 0x7610, R216 ;  /* 0x00007610fff37816 */ /* 0x000fe200000000d8 */
[----:B------:R0:W-:Y:S01]  /*18d0*/  STL [R1+0x10], R68 ;  /* 0x0000104401007387 */ /* 0x0001e20000100800 */
[----:B------:R-:W-:-:S02]  /*18e0*/  PRMT R21, RZ, 0x5410, R25 ;  /* 0x00005410ff157816 */ /* 0x000fc40000000019 */
[----:B------:R-:W-:Y:S02]  /*18f0*/  PRMT R22, RZ, 0x7610, R25 ;  /* 0x00007610ff167816 */ /* 0x000fe40000000019 */
[--C-:B------:R-:W-:Y:S02]  /*1900*/  PRMT R23, RZ, 0x5410, R26.reuse ;  /* 0x00005410ff177816 */ /* 0x100fe4000000001a */
[----:B------:R-:W-:Y:S02]  /*1910*/  PRMT R24, RZ, 0x7610, R26 ;  /* 0x00007610ff187816 */ /* 0x000fe4000000001a */
[----:B-1----:R-:W-:Y:S02]  /*1920*/  PRMT R69, RZ, 0x7610, R71 ;  /* 0x00007610ff457816 */ /* 0x002fe40000000047 */
[--C-:B------:R-:W-:Y:S02]  /*1930*/  PRMT R216, RZ, 0x5410, R184.reuse ;  /* 0x00005410ffd87816 */ /* 0x100fe400000000b8 */
[----:B------:R-:W-:Y:S01]  /*1940*/  PRMT R212, RZ, 0x7610, R184 ;  /* 0x00007610ffd47816 */ /* 0x000fe200000000b8 */
[----:B------:R1:W-:Y:S01]  /*1950*/  STL [R1], R69 ;  /* 0x0000004501007387 */ /* 0x0003e20000100800 */
[----:B------:R-:W-:-:S02]  /*1960*/  PRMT R214, RZ, 0x5410, R28 ;  /* 0x00005410ffd67816 */ /* 0x000fc4000000001c */
[----:B------:R-:W-:Y:S02]  /*1970*/  PRMT R210, RZ, 0x7610, R28 ;  /* 0x00007610ffd27816 */ /* 0x000fe4000000001c */
[--C-:B------:R-:W-:Y:S02]  /*1980*/  PRMT R25, RZ, 0x5410, R27.reuse ;  /* 0x00005410ff197816 */ /* 0x100fe4000000001b */
[----:B------:R-:W-:Y:S02]  /*1990*/  PRMT R26, RZ, 0x7610, R27 ;  /* 0x00007610ff1a7816 */ /* 0x000fe4000000001b */
[--C-:B------:R-:W-:Y:S02]  /*19a0*/  PRMT R190, RZ, 0x5410, R31.reuse ;  /* 0x00005410ffbe7816 */ /* 0x100fe4000000001f */
[----:B------:R-:W-:Y:S02]  /*19b0*/  PRMT R184, RZ, 0x7610, R31 ;  /* 0x00007610ffb87816 */ /* 0x000fe4000000001f */
[----:B------:R-:W-:-:S02]  /*19c0*/  PRMT R27, RZ, 0x5410, R32 ;  /* 0x00005410ff1b7816 */ /* 0x000fc40000000020 */
[----:B------:R-:W-:Y:S02]  /*19d0*/  PRMT R28, RZ, 0x7610, R32 ;  /* 0x00007610ff1c7816 */ /* 0x000fe40000000020 */
[--C-:B------:R-:W-:Y:S02]  /*19e0*/  PRMT R199, RZ, 0x5410, R38.reuse ;  /* 0x00005410ffc77816 */ /* 0x100fe40000000026 */
[----:B------:R-:W-:Y:S01]  /*19f0*/  PRMT R195, RZ, 0x7610, R38 ;  /* 0x00007610ffc37816 */ /* 0x000fe20000000026 */
[----:B------:R-:W-:Y:S01]  /*1a00*/  IMAD.SHL.U32 R38, R36, 0x8, RZ ;  /* 0x0000000824267824 */ /* 0x000fe200078e00ff */
[--C-:B------:R-:W-:Y:S02]  /*1a10*/  PRMT R29, RZ, 0x5410, R33.reuse ;  /* 0x00005410ff1d7816 */ /* 0x100fe40000000021 */
[----:B------:R-:W-:Y:S02]  /*1a20*/  PRMT R30, RZ, 0x7610, R33 ;  /* 0x00007610ff1e7816 */ /* 0x000fe40000000021 */
[----:B------:R-:W-:-:S02]  /*1a30*/  PRMT R31, RZ, 0x5410, R34 ;  /* 0x00005410ff1f7816 */ /* 0x000fc40000000022 */
[----:B------:R-:W-:Y:S02]  /*1a40*/  PRMT R32, RZ, 0x7610, R34 ;  /* 0x00007610ff207816 */ /* 0x000fe40000000022 */
[--C-:B------:R-:W-:Y:S02]  /*1a50*/  PRMT R33, RZ, 0x5410, R35.reuse ;  /* 0x00005410ff217816 */ /* 0x100fe40000000023 */
[----:B------:R-:W-:Y:S02]  /*1a60*/  PRMT R34, RZ, 0x7610, R35 ;  /* 0x00007610ff227816 */ /* 0x000fe40000000023 */
[----:B--2---:R-:W-:Y:S02]  /*1a70*/  PRMT R70, RZ, 0x5410, R64 ;  /* 0x00005410ff467816 */ /* 0x004fe40000000040 */
[--C-:B------:R-:W-:Y:S02]  /*1a80*/  PRMT R35, RZ, 0x5410, R40.reuse ;  /* 0x00005410ff237816 */ /* 0x100fe40000000028 */
[----:B------:R-:W-:Y:S01]  /*1a90*/  PRMT R36, RZ, 0x7610, R40 ;  /* 0x00007610ff247816 */ /* 0x000fe20000000028 */
[----:B------:R-:W-:Y:S01]  /*1aa0*/  IMAD.SHL.U32 R40, R0, 0x20, RZ ;  /* 0x0000002000287824 */ /* 0x000fe200078e00ff */
[----:B0-----:R-:W-:Y:S01]  /*1ab0*/  PRMT R68, RZ, 0x7610, R64 ;  /* 0x00007610ff447816 */ /* 0x001fe20000000040 */
[----:B------:R-:W-:Y:S01]  /*1ac0*/  STL [R1+0x6c], R70 ;  /* 0x00006c4601007387 */ /* 0x000fe20000100800 */
[----:B-1----:R-:W-:-:S02]  /*1ad0*/  PRMT R69, RZ, 0x5410, R65 ;  /* 0x00005410ff457816 */ /* 0x002fc40000000041 */
[----:B------:R-:W-:Y:S01]  /*1ae0*/  PRMT R64, RZ, 0x7610, R65 ;  /* 0x00007610ff407816 */ /* 0x000fe20000000041 */
[----:B------:R0:W-:Y:S01]  /*1af0*/  STL [R1+0x5c], R68 ;  /* 0x00005c4401007387 */ /* 0x0001e20000100800 */
[--C-:B------:R-:W-:Y:S02]  /*1b00*/  PRMT R237, RZ, 0x5410, R45.reuse ;  /* 0x00005410ffed7816 */ /* 0x100fe4000000002d */
[----:B------:R-:W-:Y:S01]  /*1b10*/  PRMT R233, RZ, 0x7610, R45 ;  /* 0x00007610ffe97816 */ /* 0x000fe2000000002d */
[----:B------:R-:W-:Y:S01]  /*1b20*/  STL [R1+0x4c], R69 ;  /* 0x00004c4501007387 */ /* 0x000fe20000100800 */
[----:B------:R-:W-:Y:S02]  /*1b30*/  LOP3.LUT R45, R40, 0x3e0, RZ, 0xc0, !PT ;  /* 0x000003e0282d7812 */ /* 0x000fe400078ec0ff */
[----:B------:R-:W-:Y:S01]  /*1b40*/  PRMT R65, RZ, 0x7610, R66 ;  /* 0x00007610ff417816 */ /* 0x000fe20000000042 */
[----:B------:R1:W-:Y:S01]  /*1b50*/  STL [R1+0x3c], R64 ;  /* 0x00003c4001007387 */ /* 0x0003e20000100800 */
[----:B------:R-:W-:-:S02]  /*1b60*/  PRMT R232, RZ, 0x5410, R246 ;  /* 0x00005410ffe87816 */ /* 0x000fc400000000f6 */
[----:B0-----:R-:W-:Y:S02]  /*1b70*/  PRMT R68, RZ, 0x5410, R66 ;  /* 0x00005410ff447816 */ /* 0x001fe40000000042 */
[----:B------:R-:W-:Y:S02]  /*1b80*/  PRMT R228, RZ, 0x7610, R246 ;  /* 0x00007610ffe47816 */ /* 0x000fe400000000f6 */
[--C-:B------:R-:W-:Y:S01]  /*1b90*/  PRMT R229, RZ, 0x5410, R46.reuse ;  /* 0x00005410ffe57816 */ /* 0x100fe2000000002e */
[----:B------:R-:W-:Y:S01]  /*1ba0*/  STL [R1+0x2c], R68 ;  /* 0x00002c4401007387 */ /* 0x000fe20000100800 */
[----:B------:R-:W-:Y:S01]  /*1bb0*/  PRMT R225, RZ, 0x7610, R46 ;  /* 0x00007610ffe17816 */ /* 0x000fe2000000002e */
[----:B------:R-:W-:Y:S01]  /*1bc0*/  IMAD.IADD R46, R44, 0x1, -R45 ;  /* 0x000000012c2e7824 */ /* 0x000fe200078e0a2d */
[----:B-1----:R-:W-:Y:S01]  /*1bd0*/  PRMT R64, RZ, 0x5410, R67 ;  /* 0x00005410ff407816 */ /* 0x002fe20000000043 */
[----:B------:R0:W-:Y:S01]  /*1be0*/  STL [R1+0x1c], R65 ;  /* 0x00001c4101007387 */ /* 0x0001e20000100800 */
[----:B------:R-:W-:-:S02]  /*1bf0*/  PRMT R246, RZ, 0x5410, R52 ;  /* 0x00005410fff67816 */ /* 0x000fc40000000034 */
[----:B------:R-:W-:Y:S01]  /*1c00*/  PRMT R242, RZ, 0x7610, R52 ;  /* 0x00007610fff27816 */ /* 0x000fe20000000034 */
[----:B------:R1:W-:Y:S01]  /*1c10*/  STL [R1+0xc], R64 ;  /* 0x00000c4001007387 */ /* 0x0003e20000100800 */
[----:B------:R2:W3:Y:S01]  /*1c20*/  I2F.U32 R52, R38 ;  /* 0x0000002600347306 */ /* 0x0004e20000201000 */
[----:B------:R-:W-:Y:S02]  /*1c30*/  PRMT R66, RZ, 0x5410, R56 ;  /* 0x00005410ff427816 */ /* 0x000fe40000000038 */
[--C-:B------:R-:W-:Y:S02]  /*1c40*/  PRMT R230, RZ, 0x5410, R54.reuse ;  /* 0x00005410ffe67816 */ /* 0x100fe40000000036 */
[----:B------:R-:W-:Y:S01]  /*1c50*/  PRMT R226, RZ, 0x7610, R54 ;  /* 0x00007610ffe27816 */ /* 0x000fe20000000036 */
[----:B------:R-:W-:Y:S01]  /*1c60*/  STL [R1+0x68], R66 ;  /* 0x0000684201007387 */ /* 0x000fe20000100800 */
[----:B0-----:R-:W-:Y:S02]  /*1c70*/  PRMT R65, RZ, 0x5410, R57 ;  /* 0x00005410ff417816 */ /* 0x001fe40000000039 */
[----:B-1----:R-:W-:-:S02]  /*1c80*/  PRMT R64, RZ, 0x7610, R56 ;  /* 0x00007610ff407816 */ /* 0x002fc40000000038 */
[----:B------:R-:W-:Y:S02]  /*1c90*/  IMNMX R54, RZ, R46, !PT ;  /* 0x0000002eff367217 */ /* 0x000fe40007800200 */
[----:B------:R-:W-:Y:S01]  /*1ca0*/  PRMT R56, RZ, 0x7610, R57 ;  /* 0x00007610ff387816 */ /* 0x000fe20000000039 */
[----:B------:R0:W-:Y:S01]  /*1cb0*/  STL [R1+0x58], R64 ;  /* 0x0000584001007387 */ /* 0x0001e20000100800 */
[----:B------:R-:W-:Y:S02]  /*1cc0*/  IMNMX R54, R54, 0x20, PT ;  /* 0x0000002036367817 */ /* 0x000fe40003800200 */
[----:B------:R-:W-:Y:S01]  /*1cd0*/  PRMT R57, RZ, 0x7610, R58 ;  /* 0x00007610ff397816 */ /* 0x000fe2000000003a */
[----:B------:R-:W-:Y:S01]  /*1ce0*/  STL [R1+0x48], R65 ;  /* 0x0000484101007387 */ /* 0x000fe20000100800 */
[--C-:B------:R-:W-:Y:S01]  /*1cf0*/  PRMT R208, RZ, 0x5410, R185.reuse ;  /* 0x00005410ffd07816 */ /* 0x100fe200000000b9 */
[----:B------:R-:W-:Y:S01]  /*1d00*/  IMAD.IADD R141, R53, 0x1, R54 ;  /* 0x00000001358d7824 */ /* 0x000fe200078e0236 */
[----:B------:R-:W-:Y:S01]  /*1d10*/  PRMT R204, RZ, 0x7610, R185 ;  /* 0x00007610ffcc7816 */ /* 0x000fe200000000b9 */
[----:B------:R1:W-:Y:S01]  /*1d20*/  STL [R1+0x38], R56 ;  /* 0x0000383801007387 */ /* 0x0003e20000100800 */
[----:B------:R-:W-:Y:S01]  /*1d30*/  PRMT R207, RZ, 0x5410, R37 ;  /* 0x00005410ffcf7816 */ /* 0x000fe20000000025 */
[----:B------:R-:W-:Y:S01]  /*1d40*/  IMAD.MOV.U32 R54, RZ, RZ, R77 ;  /* 0x000000ffff367224 */ /* 0x000fe200078e004d */
[----:B0-----:R-:W-:Y:S01]  /*1d50*/  PRMT R64, RZ, 0x5410, R58 ;  /* 0x00005410ff407816 */ /* 0x001fe2000000003a */
[----:B------:R-:W-:Y:S01]  /*1d60*/  IMAD.SHL.U32 R141, R141, 0x8, RZ ;  /* 0x000000088d8d7824 */ /* 0x000fe200078e00ff */
[----:B------:R-:W-:-:S02]  /*1d70*/  PRMT R203, RZ, 0x7610, R37 ;  /* 0x00007610ffcb7816 */ /* 0x000fc40000000025 */
[--C-:B------:R-:W-:Y:S01]  /*1d80*/  PRMT R191, RZ, 0x5410, R39.reuse ;  /* 0x00005410ffbf7816 */ /* 0x100fe20000000027 */
[----:B------:R-:W-:Y:S01]  /*1d90*/  STL [R1+0x28], R64 ;  /* 0x0000284001007387 */ /* 0x000fe20000100800 */
[----:B------:R-:W-:Y:S02]  /*1da0*/  PRMT R185, RZ, 0x7610, R39 ;  /* 0x00007610ffb97816 */ /* 0x000fe40000000027 */
[----:B-1----:R-:W-:Y:S01]  /*1db0*/  PRMT R56, RZ, 0x5410, R59 ;  /* 0x00005410ff387816 */ /* 0x002fe2000000003b */
[----:B------:R-:W-:Y:S01]  /*1dc0*/  STL [R1+0x18], R57 ;  /* 0x0000183901007387 */ /* 0x000fe20000100800 */
[--C-:B------:R-:W-:Y:S02]  /*1dd0*/  PRMT R37, RZ, 0x5410, R41.reuse ;  /* 0x00005410ff257816 */ /* 0x100fe40000000029 */
[----:B--2---:R-:W-:Y:S01]  /*1de0*/  PRMT R38, RZ, 0x7610, R41 ;  /* 0x00007610ff267816 */ /* 0x004fe20000000029 */
[----:B------:R0:W-:Y:S01]  /*1df0*/  STL [R1+0x8], R56 ;  /* 0x0000083801007387 */ /* 0x0001e20000100800 */
        /* <DEDUP_REMOVED lines=14> */
[--C-:B------:R-:W-:Y:S01]  /*1ee0*/  PRMT R47, RZ, 0x5410, R50.reuse ;  /* 0x00005410ff2f7816 */ /* 0x100fe20000000032 */
[----:B---3--:R1:W2:Y:S01]  /*1ef0*/  MUFU.RCP R49, R52 ;  /* 0x0000003400317308 */ /* 0x0082a20000001000 */
[----:B------:R-:W-:Y:S02]  /*1f00*/  PRMT R48, RZ, 0x7610, R50 ;  /* 0x00007610ff307816 */ /* 0x000fe40000000032 */
[----:B------:R-:W-:Y:S02]  /*1f10*/  PRMT R249, RZ, 0x7610, R59 ;  /* 0x00007610fff97816 */ /* 0x000fe4000000003b */
[----:B------:R-:W-:Y:S02]  /*1f20*/  PRMT R248, RZ, 0x5410, R244 ;  /* 0x00005410fff87816 */ /* 0x000fe400000000f4 */
[----:B------:R-:W-:-:S02]  /*1f30*/  PRMT R223, RZ, 0x5410, R219 ;  /* 0x00005410ffdf7816 */ /* 0x000fc400000000db */
[--C-:B------:R-:W-:Y:S02]  /*1f40*/  PRMT R222, RZ, 0x5410, R55.reuse ;  /* 0x00005410ffde7816 */ /* 0x100fe40000000037 */
[----:B------:R-:W-:Y:S01]  /*1f50*/  PRMT R218, RZ, 0x7610, R55 ;  /* 0x00007610ffda7816 */ /* 0x000fe20000000037 */
[----:B------:R-:W-:Y:S01]  /*1f60*/  IMAD.MOV.U32 R55, RZ, RZ, 0x1 ;  /* 0x00000001ff377424 */ /* 0x000fe200078e00ff */
[----:B------:R-:W-:Y:S02]  /*1f70*/  PRMT R192, RZ, 0x5410, R187 ;  /* 0x00005410ffc07816 */ /* 0x000fe400000000bb */
[----:B------:R-:W-:Y:S02]  /*1f80*/  PRMT R189, RZ, 0x5410, R183 ;  /* 0x00005410ffbd7816 */ /* 0x000fe400000000b7 */
[----:B------:R-:W-:Y:S02]  /*1f90*/  PRMT R166, RZ, 0x5410, R162 ;  /* 0x00005410ffa67816 */ /* 0x000fe400000000a2 */
[----:B------:R-:W-:-:S02]  /*1fa0*/  PRMT R155, RZ, 0x5410, R151 ;  /* 0x00005410ff9b7816 */ /* 0x000fc40000000097 */
[----:B------:R-:W-:Y:S02]  /*1fb0*/  PRMT R50, RZ, 0x5410, R51 ;  /* 0x00005410ff327816 */ /* 0x000fe40000000033 */
[----:B------:R-:W-:Y:S02]  /*1fc0*/  PRMT R250, RZ, 0x7610, R67 ;  /* 0x00007610fffa7816 */ /* 0x000fe40000000043 */
[----:B------:R-:W-:Y:S02]  /*1fd0*/  PRMT R244, RZ, 0x7610, R244 ;  /* 0x00007610fff47816 */ /* 0x000fe400000000f4 */
[----:B------:R-:W-:Y:S02]  /*1fe0*/  PRMT R219, RZ, 0x7610, R219 ;  /* 0x00007610ffdb7816 */ /* 0x000fe400000000db */
[--C-:B------:R-:W-:Y:S02]  /*1ff0*/  PRMT R200, RZ, 0x5410, R186.reuse ;  /* 0x00005410ffc87816 */ /* 0x100fe400000000ba */
[----:B------:R-:W-:-:S02]  /*2000*/  PRMT R196, RZ, 0x7610, R186 ;  /* 0x00007610ffc47816 */ /* 0x000fc400000000ba */
[----:B------:R-:W-:Y:S02]  /*2010*/  PRMT R187, RZ, 0x7610, R187 ;  /* 0x00007610ffbb7816 */ /* 0x000fe400000000bb */
[----:B------:R-:W-:Y:S02]  /*2020*/  PRMT R183, RZ, 0x7610, R183 ;  /* 0x00007610ffb77816 */ /* 0x000fe400000000b7 */
[----:B------:R-:W-:Y:S02]  /*2030*/  PRMT R162, RZ, 0x7610, R162 ;  /* 0x00007610ffa27816 */ /* 0x000fe400000000a2 */
[----:B------:R-:W-:Y:S02]  /*2040*/  PRMT R151, RZ, 0x7610, R151 ;  /* 0x00007610ff977816 */ /* 0x000fe40000000097 */
[----:B------:R-:W-:Y:S02]  /*2050*/  PRMT R51, RZ, 0x7610, R51 ;  /* 0x00007610ff337816 */ /* 0x000fe40000000033 */
[----:B-1----:R-:W-:-:S02]  /*2060*/  PRMT R52, RZ, 0x5410, R60 ;  /* 0x00005410ff347816 */ /* 0x002fc4000000003c */
[----:B------:R-:W-:Y:S02]  /*2070*/  PRMT R53, RZ, 0x7610, R60 ;  /* 0x00007610ff357816 */ /* 0x000fe4000000003c */
[--C-:B0-----:R-:W-:Y:S02]  /*2080*/  PRMT R56, RZ, 0x5410, R61.reuse ;  /* 0x00005410ff387816 */ /* 0x101fe4000000003d */
[----:B------:R-:W-:Y:S02]  /*2090*/  PRMT R57, RZ, 0x7610, R61 ;  /* 0x00007610ff397816 */ /* 0x000fe4000000003d */
[--C-:B------:R-:W-:Y:S02]  /*20a0*/  PRMT R58, RZ, 0x5410, R62.reuse ;  /* 0x00005410ff3a7816 */ /* 0x100fe4000000003e */
[----:B------:R-:W-:Y:S02]  /*20b0*/  PRMT R59, RZ, 0x7610, R62 ;  /* 0x00007610ff3b7816 */ /* 0x000fe4000000003e */
[----:B------:R-:W-:-:S02]  /*20c0*/  PRMT R80, RZ, 0x5410, R63 ;  /* 0x00005410ff507816 */ /* 0x000fc4000000003f */
[----:B--2---:R-:W-:Y:S02]  /*20d0*/  PRMT R81, RZ, 0x7610, R63 ;  /* 0x00007610ff517816 */ /* 0x004fe4000000003f */
.L_x_269:
[----:B------:R-:W-:Y:S01]  /*20e0*/  IMAD R72, R54, c[0x0][0x168], RZ ;  /* 0x00005a0036487a24 */ /* 0x000fe200078e02ff */
[----:B------:R-:W-:Y:S01]  /*20f0*/  LOP3.LUT R89, R0, 0x7f, RZ, 0xc0, !PT ;  /* 0x0000007f00597812 */ /* 0x000fe200078ec0ff */
[----:B------:R-:W-:Y:S03]  /*2100*/  BSSY B0, `(.L_x_14) ;  /* 0x0000099000007945 */ /* 0x000fe60003800000 */
[----:B------:R-:W-:-:S04]  /*2110*/  SHF.R.S32.HI R73, RZ, 0x1f, R72 ;  /* 0x0000001fff497819 */ /* 0x000fc80000011448 */
[----:B------:R-:W-:-:S04]  /*2120*/  LEA.HI R73, R73, R72, RZ, 0x3 ;  /* 0x0000004849497211 */ /* 0x000fc800078f18ff */
[----:B------:R-:W-:-:S05]  /*2130*/  LEA.HI.SX32 R89, R73, R89, 0x1d ;  /* 0x0000005949597211 */ /* 0x000fca00078feaff */
[----:B------:R-:W-:Y:S01]  /*2140*/  IMAD.MOV.U32 R76, RZ, RZ, R89 ;  /* 0x000000ffff4c7224 */ /* 0x000fe200078e0059 */
[----:B------:R-:W-:Y:S05]  /*2150*/  @!P1 BRA `(.L_x_15) ;  /* 0x0000093000009947 */ /* 0x000fea0003800000 */
[----:B------:R-:W-:-:S04]  /*2160*/  ISETP.NE.U32.AND P2, PT, RZ, c[0x0][0x178], PT ;  /* 0x00005e00ff007a0c */ /* 0x000fc80003f45070 */
[----:B------:R-:W-:-:S13]  /*2170*/  ISETP.NE.AND.EX P2, PT, RZ, c[0x0][0x17c], PT, P2 ;  /* 0x00005f00ff007a0c */ /* 0x000fda0003f45320 */
[----:B------:R-:W-:-:S04]  /*2180*/  @P2 LEA R72, P3, R89, c[0x0][0x178], 0x4 ;  /* 0x00005e0059482a11 */ /* 0x000fc800078620ff */
[----:B------:R-:W-:-:S05]  /*2190*/  @P2 LEA.HI.X R73, R89, c[0x0][0x17c], RZ, 0x4, P3 ;  /* 0x00005f0059492a11 */ /* 0x000fca00018f24ff */
[----:B------:R0:W5:Y:S01]  /*21a0*/  @P2 LDG.E.128 R60, [R72.64] ;  /* 0x00000004483c2981 */ /* 0x000162000c1e1d00 */
[----:B------:R-:W-:-:S04]  /*21b0*/  ISETP.NE.U32.AND P2, PT, RZ, c[0x0][0x180], PT ;  /* 0x00006000ff007a0c */ /* 0x000fc80003f45070 */
[----:B------:R-:W-:-:S13]  /*21c0*/  ISETP.NE.AND.EX P2, PT, RZ, c[0x0][0x184], PT, P2 ;  /* 0x00006100ff007a0c */ /* 0x000fda0003f45320 */
[----:B0-----:R-:W-:-:S04]  /*21d0*/  @P2 LEA R72, P3, R89, c[0x0][0x180], 0x4 ;  /* 0x0000600059482a11 */ /* 0x001fc800078620ff */
[----:B------:R-:W-:-:S05]  /*21e0*/  @P2 LEA.HI.X R73, R89, c[0x0][0x184], RZ, 0x4, P3 ;  /* 0x0000610059492a11 */ /* 0x000fca00018f24ff */
[----:B------:R0:W5:Y:S02]  /*21f0*/  @P2 LDG.E.128 R64, [R72.64] ;  /* 0x0000000448402981 */ /* 0x000164000c1e1d00 */
[----:B0-----:R-:W-:-:S04]  /*2200*/  IMAD.MOV.U32 R72, RZ, RZ, 0x10 ;  /* 0x00000010ff487424 */ /* 0x001fc800078e00ff */
[----:B------:R-:W-:-:S06]  /*2210*/  IMAD.WIDE.U32 R72, R89, R72, c[0x0][0x170] ;  /* 0x00005c0059487625 */ /* 0x000fcc00078e0048 */
[----:B------:R-:W2:Y:S01]  /*2220*/  LDG.E.128 R72, [R72.64] ;  /* 0x0000000448487981 */ /* 0x000ea2000c1e1d00 */
[----:B------:R-:W-:-:S04]  /*2230*/  ISETP.NE.U32.AND P3, PT, RZ, c[0x0][0x178], PT ;  /* 0x00005e00ff007a0c */ /* 0x000fc80003f65070 */
[----:B------:R-:W-:Y:S02]  /*2240*/  ISETP.NE.AND.EX P3, PT, RZ, c[0x0][0x17c], PT, P3 ;  /* 0x00005f00ff007a0c */ /* 0x000fe40003f65330 */
[----:B--2---:R-:W-:-:S11]  /*2250*/  PRMT R82, RZ, 0x5410, R72 ;  /* 0x00005410ff527816 */ /* 0x004fd60000000048 */
[----:B------:R-:W-:Y:S05]  /*2260*/  @P3 BRA `(.L_x_16) ;  /* 0x0000008000003947 */ /* 0x000fea0003800000 */
[----:B------:R-:W-:-:S04]  /*2270*/  ISETP.NE.U32.AND P4, PT, RZ, c[0x0][0x180], PT ;  /* 0x00006000ff007a0c */ /* 0x000fc80003f85070 */
[----:B------:R-:W-:-:S13]  /*2280*/  ISETP.NE.AND.EX P4, PT, RZ, c[0x0][0x184], PT, P4 ;  /* 0x00006100ff007a0c */ /* 0x000fda0003f85340 */
[----:B------:R-:W-:Y:S05]  /*2290*/  @P4 BRA `(.L_x_17) ;  /* 0x0000002000004947 */ /* 0x000fea0003800000 */
[----:B------:R-:W-:Y:S05]  /*22a0*/  @P0 BRA `(.L_x_18) ;  /* 0x0000008000000947 */ /* 0x000fea0003800000 */
[----:B------:R-:W-:Y:S05]  /*22b0*/  BRA `(.L_x_19) ;  /* 0x0000009000007947 */ /* 0x000fea0003800000 */
.L_x_17:
[----:B-----5:R-:W-:-:S05]  /*22c0*/  PRMT R76, RZ, 0x5410, R64 ;  /* 0x00005410ff4c7816 */ /* 0x020fca0000000040 */
[----:B------:R-:W-:Y:S01]  /*22d0*/  FADD.FTZ R82, R76, R82 ;  /* 0x000000524c527221 */ /* 0x000fe20000010000 */
[----:B------:R-:W-:Y:S05]  /*22e0*/  BRA `(.L_x_18) ;  /* 0x0000004000007947 */ /* 0x000fea0003800000 */
.L_x_16:
[----:B-----5:R-:W-:-:S05]  /*22f0*/  PRMT R76, RZ, 0x5410, R60 ;  /* 0x00005410ff4c7816 */ /* 0x020fca000000003c */
[----:B------:R-:W-:Y:S01]  /*2300*/  FADD.FTZ R82, R76, R82 ;  /* 0x000000524c527221 */ /* 0x000fe20000010000 */
[----:B------:R-:W-:-:S05]  /*2310*/  @P2 PRMT R76, RZ, 0x5410, R64 ;  /* 0x00005410ff4c2816 */ /* 0x000fca0000000040 */
[----:B------:R-:W-:-:S05]  /*2320*/  @P2 FADD.FTZ R82, R76, R82 ;  /* 0x000000524c522221 */ /* 0x000fca0000010000 */
.L_x_18:
[----:B------:R-:W-:-:S04]  /*2330*/  F2FP.BF16.PACK_AB R76, RZ, R82 ;  /* 0x00000052ff4c723e */ /* 0x000fc800000010ff */
[----:B------:R-:W-:Y:S02]  /*2340*/  PRMT R68, R76, 0x7610, R68 ;  /* 0x000076104c447816 */ /* 0x000fe40000000044 */
.L_x_19:
[----:B------:R-:W-:Y:S01]  /*2350*/  PRMT R90, RZ, 0x7610, R72 ;  /* 0x00007610ff5a7816 */ /* 0x000fe20000000048 */
[----:B------:R-:W-:Y:S05]  /*2360*/  @P3 BRA `(.L_x_20) ;  /* 0x0000008000003947 */ /* 0x000fea0003800000 */
[----:B------:R-:W-:-:S04]  /*2370*/  ISETP.NE.U32.AND P4, PT, RZ, c[0x0][0x180], PT ;  /* 0x00006000ff007a0c */ /* 0x000fc80003f85070 */
[----:B------:R-:W-:-:S13]  /*2380*/  ISETP.NE.AND.EX P4, PT, RZ, c[0x0][0x184], PT, P4 ;  /* 0x00006100ff007a0c */ /* 0x000fda0003f85340 */
[----:B------:R-:W-:Y:S05]  /*2390*/  @P4 BRA `(.L_x_21) ;  /* 0x0000002000004947 */ /* 0x000fea0003800000 */
[----:B------:R-:W-:Y:S05]  /*23a0*/  @P0 BRA `(.L_x_22) ;  /* 0x0000008000000947 */ /* 0x000fea0003800000 */
[----:B------:R-:W-:Y:S05]  /*23b0*/  BRA `(.L_x_23) ;  /* 0x0000009000007947 */ /* 0x000fea0003800000 */
.L_x_21:
[----:B-----5:R-:W-:-:S05]  /*23c0*/  PRMT R72, RZ, 0x7610, R64 ;  /* 0x00007610ff487816 */ /* 0x020fca0000000040 */
[----:B------:R-:W-:Y:S01]  /*23d0*/  FADD.FTZ R90, R72, R90 ;  /* 0x0000005a485a7221 */ /* 0x000fe20000010000 */
[----:B------:R-:W-:Y:S05]  /*23e0*/  BRA `(.L_x_22) ;  /* 0x0000004000007947 */ /* 0x000fea0003800000 */
.L_x_20:
[----:B-----5:R-:W-:-:S05]  /*23f0*/  PRMT R72, RZ, 0x7610, R60 ;  /* 0x00007610ff487816 */ /* 0x020fca000000003c */
[----:B------:R-:W-:Y:S01]  /*2400*/  FADD.FTZ R90, R72, R90 ;  /* 0x0000005a485a7221 */ /* 0x000fe20000010000 */
[----:B------:R-:W-:-:S05]  /*2410*/  @P2 PRMT R72, RZ, 0x7610, R64 ;  /* 0x00007610ff482816 */ /* 0x000fca0000000040 */
[----:B------:R-:W-:-:S05]  /*2420*/  @P2 FADD.FTZ R90, R72, R90 ;  /* 0x0000005a485a2221 */ /* 0x000fca0000010000 */
.L_x_22:
[----:B------:R-:W-:-:S04]  /*2430*/  F2FP.BF16.PACK_AB R72, RZ, R90 ;  /* 0x0000005aff48723e */ /* 0x000fc800000010ff */
[----:B------:R-:W-:Y:S02]  /*2440*/  PRMT R68, R68, 0x5410, R72 ;  /* 0x0000541044447816 */ /* 0x000fe40000000048 */
.L_x_23:
[----:B------:R-:W-:Y:S01]  /*2450*/  PRMT R91, RZ, 0x5410, R73 ;  /* 0x00005410ff5b7816 */ /* 0x000fe20000000049 */
[----:B------:R-:W-:Y:S05]  /*2460*/  @P3 BRA `(.L_x_24) ;  /* 0x0000008000003947 */ /* 0x000fea0003800000 */
[----:B------:R-:W-:-:S04]  /*2470*/  ISETP.NE.U32.AND P4, PT, RZ, c[0x0][0x180], PT ;  /* 0x00006000ff007a0c */ /* 0x000fc80003f85070 */
[----:B------:R-:W-:-:S13]  /*2480*/  ISETP.NE.AND.EX P4, PT, RZ, c[0x0][0x184], PT, P4 ;  /* 0x00006100ff007a0c */ /* 0x000fda0003f85340 */
[----:B------:R-:W-:Y:S05]  /*2490*/  @P4 BRA `(.L_x_25) ;  /* 0x0000002000004947 */ /* 0x000fea0003800000 */
[----:B------:R-:W-:Y:S05]  /*24a0*/  @P0 BRA `(.L_x_26) ;  /* 0x0000008000000947 */ /* 0x000fea0003800000 */
[----:B------:R-:W-:Y:S05]  /*24b0*/  BRA `(.L_x_27) ;  /* 0x0000009000007947 */ /* 0x000fea0003800000 */
.L_x_25:
[----:B-----5:R-:W-:-:S05]  /*24c0*/  PRMT R72, RZ, 0x5410, R65 ;  /* 0x00005410ff487816 */ /* 0x020fca0000000041 */
[----:B------:R-:W-:Y:S01]  /*24d0*/  FADD.FTZ R91, R72, R91 ;  /* 0x0000005b485b7221 */ /* 0x000fe20000010000 */
[----:B------:R-:W-:Y:S05]  /*24e0*/  BRA `(.L_x_26) ;  /* 0x0000004000007947 */ /* 0x000fea0003800000 */
.L_x_24:
[----:B-----5:R-:W-:-:S05]  /*24f0*/  PRMT R72, RZ, 0x5410, R61 ;  /* 0x00005410ff487816 */ /* 0x020fca000000003d */
[----:B------:R-:W-:Y:S01]  /*2500*/  FADD.FTZ R91, R72, R91 ;  /* 0x0000005b485b7221 */ /* 0x000fe20000010000 */
[----:B------:R-:W-:-:S05]  /*2510*/  @P2 PRMT R72, RZ, 0x5410, R65 ;  /* 0x00005410ff482816 */ /* 0x000fca0000000041 */
[----:B------:R-:W-:-:S05]  /*2520*/  @P2 FADD.FTZ R91, R72, R91 ;  /* 0x0000005b485b2221 */ /* 0x000fca0000010000 */
.L_x_26:
[----:B------:R-:W-:-:S04]  /*2530*/  F2FP.BF16.PACK_AB R72, RZ, R91 ;  /* 0x0000005bff48723e */ /* 0x000fc800000010ff */
[----:B------:R-:W-:Y:S02]  /*2540*/  PRMT R69, R72, 0x7610, R69 ;  /* 0x0000761048457816 */ /* 0x000fe40000000045 */
.L_x_27:
[----:B------:R-:W-:Y:S01]  /*2550*/  PRMT R104, RZ, 0x7610, R73 ;  /* 0x00007610ff687816 */ /* 0x000fe20000000049 */
[----:B------:R-:W-:Y:S05]  /*2560*/  @P3 BRA `(.L_x_28) ;  /* 0x0000008000003947 */ /* 0x000fea0003800000 */
[----:B------:R-:W-:-:S04]  /*2570*/  ISETP.NE.U32.AND P4, PT, RZ, c[0x0][0x180], PT ;  /* 0x00006000ff007a0c */ /* 0x000fc80003f85070 */
[----:B------:R-:W-:-:S13]  /*2580*/  ISETP.NE.AND.EX P4, PT, RZ, c[0x0][0x184], PT, P4 ;  /* 0x00006100ff007a0c */ /* 0x000fda0003f85340 */
[----:B------:R-:W-:Y:S05]  /*2590*/  @P4 BRA `(.L_x_29) ;  /* 0x0000002000004947 */ /* 0x000fea0003800000 */
[----:B------:R-:W-:Y:S05]  /*25a0*/  @P0 BRA `(.L_x_30) ;  /* 0x0000008000000947 */ /* 0x000fea0003800000 */
[----:B------:R-:W-:Y:S05]  /*25b0*/  BRA `(.L_x_31) ;  /* 0x0000009000007947 */ /* 0x000fea0003800000 */
.L_x_29:
[----:B-----5:R-:W-:-:S05]  /*25c0*/  PRMT R72, RZ, 0x7610, R65 ;  /* 0x00007610ff487816 */ /* 0x020fca0000000041 */
[----:B------:R-:W-:Y:S01]  /*25d0*/  FADD.FTZ R104, R72, R104 ;  /* 0x0000006848687221 */ /* 0x000fe20000010000 */
[----:B------:R-:W-:Y:S05]  /*25e0*/  BRA `(.L_x_30) ;  /* 0x0000004000007947 */ /* 0x000fea0003800000 */
.L_x_28:
[----:B-----5:R-:W-:-:S05]  /*25f0*/  PRMT R72, RZ, 0x7610, R61 ;  /* 0x00007610ff487816 */ /* 0x020fca000000003d */
[----:B------:R-:W-:Y:S01]  /*2600*/  FADD.FTZ R104, R72, R104 ;  /* 0x0000006848687221 */ /* 0x000fe20000010000 */
[----:B------:R-:W-:-:S05]  /*2610*/  @P2 PRMT R72, RZ, 0x7610, R65 ;  /* 0x00007610ff482816 */ /* 0x000fca0000000041 */
[----:B------:R-:W-:-:S05]  /*2620*/  @P2 FADD.FTZ R104, R72, R104 ;  /* 0x0000006848682221 */ /* 0x000fca0000010000 */
.L_x_30:
[----:B------:R-:W-:-:S04]  /*2630*/  F2FP.BF16.PACK_AB R72, RZ, R104 ;  /* 0x00000068ff48723e */ /* 0x000fc800000010ff */
[----:B------:R-:W-:Y:S02]  /*2640*/  PRMT R69, R69, 0x5410, R72 ;  /* 0x0000541045457816 */ /* 0x000fe40000000048 */
.L_x_31:
[----:B------:R-:W-:Y:S01]  /*2650*/  PRMT R105, RZ, 0x5410, R74 ;  /* 0x00005410ff697816 */ /* 0x000fe2000000004a */
[----:B------:R-:W-:Y:S05]  /*2660*/  @P3 BRA `(.L_x_32) ;  /* 0x0000008000003947 */ /* 0x000fea0003800000 */
[----:B------:R-:W-:-:S04]  /*2670*/  ISETP.NE.U32.AND P4, PT, RZ, c[0x0][0x180], PT ;  /* 0x00006000ff007a0c */ /* 0x000fc80003f85070 */
[----:B------:R-:W-:-:S13]  /*2680*/  ISETP.NE.AND.EX P4, PT, RZ, c[0x0][0x184], PT, P4 ;  /* 0x00006100ff007a0c */ /* 0x000fda0003f85340 */
[----:B------:R-:W-:Y:S05]  /*2690*/  @P4 BRA `(.L_x_33) ;  /* 0x0000002000004947 */ /* 0x000fea0003800000 */
[----:B------:R-:W-:Y:S05]  /*26a0*/  @P0 BRA `(.L_x_34) ;  /* 0x0000008000000947 */ /* 0x000fea0003800000 */
[----:B------:R-:W-:Y:S05]  /*26b0*/  BRA `(.L_x_35) ;  /* 0x0000009000007947 */ /* 0x000fea0003800000 */
.L_x_33:
[----:B-----5:R-:W-:-:S05]  /*26c0*/  PRMT R72, RZ, 0x5410, R66 ;  /* 0x00005410ff487816 */ /* 0x020fca0000000042 */
[----:B------:R-:W-:Y:S01]  /*26d0*/  FADD.FTZ R105, R72, R105 ;  /* 0x0000006948697221 */ /* 0x000fe20000010000 */
[----:B------:R-:W-:Y:S05]  /*26e0*/  BRA `(.L_x_34) ;  /* 0x0000004000007947 */ /* 0x000fea0003800000 */
.L_x_32:
[----:B-----5:R-:W-:-:S05]  /*26f0*/  PRMT R72, RZ, 0x5410, R62 ;  /* 0x00005410ff487816 */ /* 0x020fca000000003e */
[----:B------:R-:W-:Y:S01]  /*2700*/  FADD.FTZ R105, R72, R105 ;  /* 0x0000006948697221 */ /* 0x000fe20000010000 */
[----:B------:R-:W-:-:S05]  /*2710*/  @P2 PRMT R72, RZ, 0x5410, R66 ;  /* 0x00005410ff482816 */ /* 0x000fca0000000042 */
[----:B------:R-:W-:-:S05]  /*2720*/  @P2 FADD.FTZ R105, R72, R105 ;  /* 0x0000006948692221 */ /* 0x000fca0000010000 */
.L_x_34:
[----:B------:R-:W-:-:S04]  /*2730*/  F2FP.BF16.PACK_AB R72, RZ, R105 ;  /* 0x00000069ff48723e */ /* 0x000fc800000010ff */
[----:B------:R-:W-:Y:S02]  /*2740*/  PRMT R70, R72, 0x7610, R70 ;  /* 0x0000761048467816 */ /* 0x000fe40000000046 */
.L_x_35:
[----:B------:R-:W-:Y:S01]  /*2750*/  PRMT R118, RZ, 0x7610, R74 ;  /* 0x00007610ff767816 */ /* 0x000fe2000000004a */
[----:B------:R-:W-:Y:S05]  /*2760*/  @P3 BRA `(.L_x_36) ;  /* 0x0000008000003947 */ /* 0x000fea0003800000 */
[----:B------:R-:W-:-:S04]  /*2770*/  ISETP.NE.U32.AND P4, PT, RZ, c[0x0][0x180], PT ;  /* 0x00006000ff007a0c */ /* 0x000fc80003f85070 */
[----:B------:R-:W-:-:S13]  /*2780*/  ISETP.NE.AND.EX P4, PT, RZ, c[0x0][0x184], PT, P4 ;  /* 0x00006100ff007a0c */ /* 0x000fda0003f85340 */
[----:B------:R-:W-:Y:S05]  /*2790*/  @P4 BRA `(.L_x_37) ;  /* 0x0000002000004947 */ /* 0x000fea0003800000 */
[----:B------:R-:W-:Y:S05]  /*27a0*/  @P0 BRA `(.L_x_38) ;  /* 0x0000008000000947 */ /* 0x000fea0003800000 */
[----:B------:R-:W-:Y:S05]  /*27b0*/  BRA `(.L_x_39) ;  /* 0x0000009000007947 */ /* 0x000fea0003800000 */
.L_x_37:
[----:B-----5:R-:W-:-:S05]  /*27c0*/  PRMT R72, RZ, 0x7610, R66 ;  /* 0x00007610ff487816 */ /* 0x020fca0000000042 */
[----:B------:R-:W-:Y:S01]  /*27d0*/  FADD.FTZ R118, R72, R118 ;  /* 0x0000007648767221 */ /* 0x000fe20000010000 */
[----:B------:R-:W-:Y:S05]  /*27e0*/  BRA `(.L_x_38) ;  /* 0x0000004000007947 */ /* 0x000fea0003800000 */
.L_x_36:
[----:B-----5:R-:W-:-:S05]  /*27f0*/  PRMT R72, RZ, 0x7610, R62 ;  /* 0x00007610ff487816 */ /* 0x020fca000000003e */
[----:B------:R-:W-:Y:S01]  /*2800*/  FADD.FTZ R118, R72, R118 ;  /* 0x0000007648767221 */ /* 0x000fe20000010000 */
[----:B------:R-:W-:-:S05]  /*2810*/  @P2 PRMT R72, RZ, 0x7610, R66 ;  /* 0x00007610ff482816 */ /* 0x000fca0000000042 */
[----:B------:R-:W-:-:S05]  /*2820*/  @P2 FADD.FTZ R118, R72, R118 ;  /* 0x0000007648762221 */ /* 0x000fca0000010000 */
.L_x_38:
[----:B------:R-:W-:-:S04]  /*2830*/  F2FP.BF16.PACK_AB R72, RZ, R118 ;  /* 0x00000076ff48723e */ /* 0x000fc800000010ff */
[----:B------:R-:W-:Y:S02]  /*2840*/  PRMT R70, R70, 0x5410, R72 ;  /* 0x0000541046467816 */ /* 0x000fe40000000048 */
.L_x_39:
[----:B------:R-:W-:Y:S01]  /*2850*/  PRMT R119, RZ, 0x5410, R75 ;  /* 0x00005410ff777816 */ /* 0x000fe2000000004b */
[----:B------:R-:W-:Y:S05]  /*2860*/  @P3 BRA `(.L_x_40) ;  /* 0x0000008000003947 */ /* 0x000fea0003800000 */
[----:B------:R-:W-:-:S04]  /*2870*/  ISETP.NE.U32.AND P4, PT, RZ, c[0x0][0x180], PT ;  /* 0x00006000ff007a0c */ /* 0x000fc80003f85070 */
[----:B------:R-:W-:-:S13]  /*2880*/  ISETP.NE.AND.EX P4, PT, RZ, c[0x0][0x184], PT, P4 ;  /* 0x00006100ff007a0c */ /* 0x000fda0003f85340 */
[----:B------:R-:W-:Y:S05]  /*2890*/  @P4 BRA `(.L_x_41) ;  /* 0x0000002000004947 */ /* 0x000fea0003800000 */
[----:B------:R-:W-:Y:S05]  /*28a0*/  @P0 BRA `(.L_x_42) ;  /* 0x0000008000000947 */ /* 0x000fea0003800000 */
[----:B------:R-:W-:Y:S05]  /*28b0*/  BRA `(.L_x_43) ;  /* 0x0000009000007947 */ /* 0x000fea0003800000 */
.L_x_41:
[----:B-----5:R-:W-:-:S05]  /*28c0*/  PRMT R72, RZ, 0x5410, R67 ;  /* 0x00005410ff487816 */ /* 0x020fca0000000043 */
[----:B------:R-:W-:Y:S01]  /*28d0*/  FADD.FTZ R119, R72, R119 ;  /* 0x0000007748777221 */ /* 0x000fe20000010000 */
[----:B------:R-:W-:Y:S05]  /*28e0*/  BRA `(.L_x_42) ;  /* 0x0000004000007947 */ /* 0x000fea0003800000 */
.L_x_40:
[----:B-----5:R-:W-:-:S05]  /*28f0*/  PRMT R72, RZ, 0x5410, R63 ;  /* 0x00005410ff487816 */ /* 0x020fca000000003f */
[----:B------:R-:W-:Y:S01]  /*2900*/  FADD.FTZ R119, R72, R119 ;  /* 0x0000007748777221 */ /* 0x000fe20000010000 */
[----:B------:R-:W-:-:S05]  /*2910*/  @P2 PRMT R72, RZ, 0x5410, R67 ;  /* 0x00005410ff482816 */ /* 0x000fca0000000043 */
[----:B------:R-:W-:-:S05]  /*2920*/  @P2 FADD.FTZ R119, R72, R119 ;  /* 0x0000007748772221 */ /* 0x000fca0000010000 */
.L_x_42:
[----:B------:R-:W-:-:S04]  /*2930*/  F2FP.BF16.PACK_AB R72, RZ, R119 ;  /* 0x00000077ff48723e */ /* 0x000fc800000010ff */
[----:B------:R-:W-:Y:S02]  /*2940*/  PRMT R71, R72, 0x7610, R71 ;  /* 0x0000761048477816 */ /* 0x000fe40000000047 */
.L_x_43:
[----:B------:R-:W-:Y:S01]  /*2950*/  PRMT R133, RZ, 0x7610, R75 ;  /* 0x00007610ff857816 */ /* 0x000fe2000000004b */
[----:B------:R-:W-:Y:S05]  /*2960*/  @P3 BRA `(.L_x_44) ;  /* 0x0000008000003947 */ /* 0x000fea0003800000 */
[----:B------:R-:W-:-:S04]  /*2970*/  ISETP.NE.U32.AND P2, PT, RZ, c[0x0][0x180], PT ;  /* 0x00006000ff007a0c */ /* 0x000fc80003f45070 */
[----:B------:R-:W-:-:S13]  /*2980*/  ISETP.NE.AND.EX P2, PT, RZ, c[0x0][0x184], PT, P2 ;  /* 0x00006100ff007a0c */ /* 0x000fda0003f45320 */
[----:B------:R-:W-:Y:S05]  /*2990*/  @P2 BRA `(.L_x_45) ;  /* 0x0000002000002947 */ /* 0x000fea0003800000 */
[----:B------:R-:W-:Y:S05]  /*29a0*/  @P0 BRA `(.L_x_46) ;  /* 0x0000008000000947 */ /* 0x000fea0003800000 */
[----:B------:R-:W-:Y:S05]  /*29b0*/  BRA `(.L_x_47) ;  /* 0x0000009000007947 */ /* 0x000fea0003800000 */
.L_x_45:
[----:B-----5:R-:W-:-:S05]  /*29c0*/  PRMT R72, RZ, 0x7610, R67 ;  /* 0x00007610ff487816 */ /* 0x020fca0000000043 */
[----:B------:R-:W-:Y:S01]  /*29d0*/  FADD.FTZ R133, R72, R133 ;  /* 0x0000008548857221 */ /* 0x000fe20000010000 */
[----:B------:R-:W-:Y:S05]  /*29e0*/  BRA `(.L_x_46) ;  /* 0x0000004000007947 */ /* 0x000fea0003800000 */
.L_x_44:
[----:B-----5:R-:W-:-:S05]  /*29f0*/  PRMT R72, RZ, 0x7610, R63 ;  /* 0x00007610ff487816 */ /* 0x020fca000000003f */
[----:B------:R-:W-:Y:S01]  /*2a00*/  FADD.FTZ R133, R72, R133 ;  /* 0x0000008548857221 */ /* 0x000fe20000010000 */
[----:B------:R-:W-:-:S05]  /*2a10*/  @P2 PRMT R72, RZ, 0x7610, R67 ;  /* 0x00007610ff482816 */ /* 0x000fca0000000043 */
[----:B------:R-:W-:-:S05]  /*2a20*/  @P2 FADD.FTZ R133, R72, R133 ;  /* 0x0000008548852221 */ /* 0x000fca0000010000 */
.L_x_46:
[----:B------:R-:W-:-:S04]  /*2a30*/  F2FP.BF16.PACK_AB R72, RZ, R133 ;  /* 0x00000085ff48723e */ /* 0x000fc800000010ff */
[----:B------:R-:W-:Y:S02]  /*2a40*/  PRMT R71, R71, 0x5410, R72 ;  /* 0x0000541047477816 */ /* 0x000fe40000000048 */
.L_x_47:
[C---:B------:R-:W-:Y:S02]  /*2a50*/  @P0 LEA R72, P2, R89.reuse, c[0x0][0x188], 0x4 ;  /* 0x0000620059480a11 */ /* 0x040fe400078420ff */
[C---:B------:R-:W-:Y:S02]  /*2a60*/  IADD3 R76, R89.reuse, 0x80, RZ ;  /* 0x00000080594c7810 */ /* 0x040fe40007ffe0ff */
[----:B------:R-:W-:-:S05]  /*2a70*/  @P0 LEA.HI.X R73, R89, c[0x0][0x18c], RZ, 0x4, P2 ;  /* 0x0000630059490a11 */ /* 0x000fca00010f24ff */
[----:B------:R0:W-:Y:S04]  /*2a80*/  @P0 STG.E.128 [R72.64], R68 ;  /* 0x0000004448000986 */ /* 0x0001e8000c101d04 */
.L_x_15:
[----:B------:R-:W-:Y:S05]  /*2a90*/  BSYNC B0 ;  /* 0x0000000000007941 */ /* 0x000fea0003800000 */
.L_x_14:
[----:B------:R-:W-:Y:S01]  /*2aa0*/  ISETP.GE.U32.AND P2, PT, R2, 0x100, PT ;  /* 0x000001000200780c */ /* 0x000fe20003f46070 */
[----:B------:R-:W-:-:S12]  /*2ab0*/  BSSY B0, `(.L_x_48) ;  /* 0x0000095000007945 */ /* 0x000fd80003800000 */
[----:B------:R-:W-:Y:S05]  /*2ac0*/  @!P2 BRA `(.L_x_49) ;  /* 0x000009300000a947 */ /* 0x000fea0003800000 */
[----:B------:R-:W-:-:S04]  /*2ad0*/  ISETP.NE.U32.AND P2, PT, RZ, c[0x0][0x178], PT ;  /* 0x00005e00ff007a0c */ /* 0x000fc80003f45070 */
[----:B------:R-:W-:-:S13]  /*2ae0*/  ISETP.NE.AND.EX P2, PT, RZ, c[0x0][0x17c], PT, P2 ;  /* 0x00005f00ff007a0c */ /* 0x000fda0003f45320 */
[----:B0-----:R-:W-:-:S04]  /*2af0*/  @P2 LEA R72, P3, R76, c[0x0][0x178], 0x4 ;  /* 0x00005e004c482a11 */ /* 0x001fc800078620ff */
[----:B------:R-:W-:-:S05]  /*2b00*/  @P2 LEA.HI.X R73, R76, c[0x0][0x17c], RZ, 0x4, P3 ;  /* 0x00005f004c492a11 */ /* 0x000fca00018f24ff */
[----:B-----5:R0:W5:Y:S01]  /*2b10*/  @P2 LDG.E.128 R60, [R72.64] ;  /* 0x00000004483c2981 */ /* 0x020162000c1e1d00 */
        /* <DEDUP_REMOVED lines=17> */
.L_x_51:
[----:B-----5:R-:W-:-:S05]  /*2c30*/  PRMT R77, RZ, 0x5410, R64 ;  /* 0x00005410ff4d7816 */ /* 0x020fca0000000040 */
[----:B------:R-:W-:Y:S01]  /*2c40*/  FADD.FTZ R83, R77, R83 ;  /* 0x000000534d537221 */ /* 0x000fe20000010000 */
[----:B------:R-:W-:Y:S05]  /*2c50*/  BRA `(.L_x_52) ;  /* 0x0000004000007947 */ /* 0x000fea0003800000 */
.L_x_50:
[----:B-----5:R-:W-:-:S05]  /*2c60*/  PRMT R77, RZ, 0x5410, R60 ;  /* 0x00005410ff4d7816 */ /* 0x020fca000000003c */
[----:B------:R-:W-:Y:S01]  /*2c70*/  FADD.FTZ R83, R77, R83 ;  /* 0x000000534d537221 */ /* 0x000fe20000010000 */
[----:B------:R-:W-:-:S05]  /*2c80*/  @P2 PRMT R77, RZ, 0x5410, R64 ;  /* 0x00005410ff4d2816 */ /* 0x000fca0000000040 */
[----:B------:R-:W-:-:S05]  /*2c90*/  @P2 FADD.FTZ R83, R77, R83 ;  /* 0x000000534d532221 */ /* 0x000fca0000010000 */
.L_x_52:
[----:B------:R-:W-:-:S04]  /*2ca0*/  F2FP.BF16.PACK_AB R77, RZ, R83 ;  /* 0x00000053ff4d723e */ /* 0x000fc800000010ff */
[----:B------:R-:W-:Y:S02]  /*2cb0*/  PRMT R68, R77, 0x7610, R68 ;  /* 0x000076104d447816 */ /* 0x000fe40000000044 */
.L_x_53:
[----:B------:R-:W-:Y:S01]  /*2cc0*/  PRMT R92, RZ, 0x7610, R72 ;  /* 0x00007610ff5c7816 */ /* 0x000fe20000000048 */
[----:B------:R-:W-:Y:S05]  /*2cd0*/  @P3 BRA `(.L_x_54) ;  /* 0x0000008000003947 */ /* 0x000fea0003800000 */
[----:B------:R-:W-:-:S04]  /*2ce0*/  ISETP.NE.U32.AND P4, PT, RZ, c[0x0][0x180], PT ;  /* 0x00006000ff007a0c */ /* 0x000fc80003f85070 */
[----:B------:R-:W-:-:S13]  /*2cf0*/  ISETP.NE.AND.EX P4, PT, RZ, c[0x0][0x184], PT, P4 ;  /* 0x00006100ff007a0c */ /* 0x000fda0003f85340 */
[----:B------:R-:W-:Y:S05]  /*2d00*/  @P4 BRA `(.L_x_55) ;  /* 0x0000002000004947 */ /* 0x000fea0003800000 */
[----:B------:R-:W-:Y:S05]  /*2d10*/  @P0 BRA `(.L_x_56) ;  /* 0x0000008000000947 */ /* 0x000fea0003800000 */
[----:B------:R-:W-:Y:S05]  /*2d20*/  BRA `(.L_x_57) ;  /* 0x0000009000007947 */ /* 0x000fea0003800000 */
.L_x_55:
[----:B-----5:R-:W-:-:S05]  /*2d30*/  PRMT R72, RZ, 0x7610, R64 ;  /* 0x00007610ff487816 */ /* 0x020fca0000000040 */
[----:B------:R-:W-:Y:S01]  /*2d40*/  FADD.FTZ R92, R72, R92 ;  /* 0x0000005c485c7221 */ /* 0x000fe20000010000 */
[----:B------:R-:W-:Y:S05]  /*2d50*/  BRA `(.L_x_56) ;  /* 0x0000004000007947 */ /* 0x000fea0003800000 */
.L_x_54:
[----:B-----5:R-:W-:-:S05]  /*2d60*/  PRMT R72, RZ, 0x7610, R60 ;  /* 0x00007610ff487816 */ /* 0x020fca000000003c */
[----:B------:R-:W-:Y:S01]  /*2d70*/  FADD.FTZ R92, R72, R92 ;  /* 0x0000005c485c7221 */ /* 0x000fe20000010000 */
[----:B------:R-:W-:-:S05]  /*2d80*/  @P2 PRMT R72, RZ, 0x7610, R64 ;  /* 0x00007610ff482816 */ /* 0x000fca0000000040 */
[----:B------:R-:W-:-:S05]  /*2d90*/  @P2 FADD.FTZ R92, R72, R92 ;  /* 0x0000005c485c2221 */ /* 0x000fca0000010000 */
.L_x_56:
[----:B------:R-:W-:-:S04]  /*2da0*/  F2FP.BF16.PACK_AB R72, RZ, R92 ;  /* 0x0000005cff48723e */ /* 0x000fc800000010ff */
[----:B------:R-:W-:Y:S02]  /*2db0*/  PRMT R68, R68, 0x5410, R72 ;  /* 0x0000541044447816 */ /* 0x000fe40000000048 */
.L_x_57:
[----:B------:R-:W-:Y:S01]  /*2dc0*/  PRMT R93, RZ, 0x5410, R73 ;  /* 0x00005410ff5d7816 */ /* 0x000fe20000000049 */
[----:B------:R-:W-:Y:S05]  /*2dd0*/  @P3 BRA `(.L_x_58) ;  /* 0x0000008000003947 */ /* 0x000fea0003800000 */
[----:B------:R-:W-:-:S04]  /*2de0*/  ISETP.NE.U32.AND P4, PT, RZ, c[0x0][0x180], PT ;  /* 0x00006000ff007a0c */ /* 0x000fc80003f85070 */
[----:B------:R-:W-:-:S13]  /*2df0*/  ISETP.NE.AND.EX P4, PT, RZ, c[0x0][0x184], PT, P4 ;  /* 0x00006100ff007a0c */ /* 0x000fda0003f85340 */
[----:B------:R-:W-:Y:S05]  /*2e00*/  @P4 BRA `(.L_x_59) ;  /* 0x0000002000004947 */ /* 0x000fea0003800000 */
[----:B------:R-:W-:Y:S05]  /*2e10*/  @P0 BRA `(.L_x_60) ;  /* 0x0000008000000947 */ /* 0x000fea0003800000 */
[----:B------:R-:W-:Y:S05]  /*2e20*/  BRA `(.L_x_61) ;  /* 0x0000009000007947 */ /* 0x000fea0003800000 */
.L_x_59:
[----:B-----5:R-:W-:-:S05]  /*2e30*/  PRMT R72, RZ, 0x5410, R65 ;  /* 0x00005410ff487816 */ /* 0x020fca0000000041 */
[----:B------:R-:W-:Y:S01]  /*2e40*/  FADD.FTZ R93, R72, R93 ;  /* 0x0000005d485d7221 */ /* 0x000fe20000010000 */
[----:B------:R-:W-:Y:S05]  /*2e50*/  BRA `(.L_x_60) ;  /* 0x0000004000007947 */ /* 0x000fea0003800000 */
.L_x_58:
[----:B-----5:R-:W-:-:S05]  /*2e60*/  PRMT R72, RZ, 0x5410, R61 ;  /* 0x00005410ff487816 */ /* 0x020fca000000003d */
[----:B------:R-:W-:Y:S01]  /*2e70*/  FADD.FTZ R93, R72, R93 ;  /* 0x0000005d485d7221 */ /* 0x000fe20000010000 */
[----:B------:R-:W-:-:S05]  /*2e80*/  @P2 PRMT R72, RZ, 0x5410, R65 ;  /* 0x00005410ff482816 */ /* 0x000fca0000000041 */
[----:B------:R-:W-:-:S05]  /*2e90*/  @P2 FADD.FTZ R93, R72, R93 ;  /* 0x0000005d485d2221 */ /* 0x000fca0000010000 */
.L_x_60:
[----:B------:R-:W-:-:S04]  /*2ea0*/  F2FP.BF16.PACK_AB R72, RZ, R93 ;  /* 0x0000005dff48723e */ /* 0x000fc800000010ff */
[----:B------:R-:W-:Y:S02]  /*2eb0*/  PRMT R69, R72, 0x7610, R69 ;  /* 0x0000761048457816 */ /* 0x000fe40000000045 */
.L_x_61:
[----:B------:R-:W-:Y:S01]  /*2ec0*/  PRMT R106, RZ, 0x7610, R73 ;  /* 0x00007610ff6a7816 */ /* 0x000fe20000000049 */
[----:B------:R-:W-:Y:S05]  /*2ed0*/  @P3 BRA `(.L_x_62) ;  /* 0x0000008000003947 */ /* 0x000fea0003800000 */
[----:B------:R-:W-:-:S04]  /*2ee0*/  ISETP.NE.U32.AND P4, PT, RZ, c[0x0][0x180], PT ;  /* 0x00006000ff007a0c */ /* 0x000fc80003f85070 */
[----:B------:R-:W-:-:S13]  /*2ef0*/  ISETP.NE.AND.EX P4, PT, RZ, c[0x0][0x184], PT, P4 ;  /* 0x00006100ff007a0c */ /* 0x000fda0003f85340 */
[----:B------:R-:W-:Y:S05]  /*2f00*/  @P4 BRA `(.L_x_63) ;  /* 0x0000002000004947 */ /* 0x000fea0003800000 */
[----:B------:R-:W-:Y:S05]  /*2f10*/  @P0 BRA `(.L_x_64) ;  /* 0x0000008000000947 */ /* 0x000fea0003800000 */
[----:B------:R-:W-:Y:S05]  /*2f20*/  BRA `(.L_x_65) ;  /* 0x0000009000007947 */ /* 0x000fea0003800000 */
.L_x_63:
[----:B-----5:R-:W-:-:S05]  /*2f30*/  PRMT R72, RZ, 0x7610, R65 ;  /* 0x00007610ff487816 */ /* 0x020fca0000000041 */
[----:B------:R-:W-:Y:S01]  /*2f40*/  FADD.FTZ R106, R72, R106 ;  /* 0x0000006a486a7221 */ /* 0x000fe20000010000 */
[----:B------:R-:W-:Y:S05]  /*2f50*/  BRA `(.L_x_64) ;  /* 0x0000004000007947 */ /* 0x000fea0003800000 */
.L_x_62:
[----:B-----5:R-:W-:-:S05]  /*2f60*/  PRMT R72, RZ, 0x7610, R61 ;  /* 0x00007610ff487816 */ /* 0x020fca000000003d */
[----:B------:R-:W-:Y:S01]  /*2f70*/  FADD.FTZ R106, R72, R106 ;  /* 0x0000006a486a7221 */ /* 0x000fe20000010000 */
[----:B------:R-:W-:-:S05]  /*2f80*/  @P2 PRMT R72, RZ, 0x7610, R65 ;  /* 0x00007610ff482816 */ /* 0x000fca0000000041 */
[----:B------:R-:W-:-:S05]  /*2f90*/  @P2 FADD.FTZ R106, R72, R106 ;  /* 0x0000006a486a2221 */ /* 0x000fca0000010000 */
.L_x_64:
[----:B------:R-:W-:-:S04]  /*2fa0*/  F2FP.BF16.PACK_AB R72, RZ, R106 ;  /* 0x0000006aff48723e */ /* 0x000fc800000010ff */
[----:B------:R-:W-:Y:S02]  /*2fb0*/  PRMT R69, R69, 0x5410, R72 ;  /* 0x0000541045457816 */ /* 0x000fe40000000048 */
.L_x_65:
[----:B------:R-:W-:Y:S01]  /*2fc0*/  PRMT R107, RZ, 0x5410, R74 ;  /* 0x00005410ff6b7816 */ /* 0x000fe2000000004a */
[----:B------:R-:W-:Y:S05]  /*2fd0*/  @P3 BRA `(.L_x_66) ;  /* 0x0000008000003947 */ /* 0x000fea0003800000 */
[----:B------:R-:W-:-:S04]  /*2fe0*/  ISETP.NE.U32.AND P4, PT, RZ, c[0x0][0x180], PT ;  /* 0x00006000ff007a0c */ /* 0x000fc80003f85070 */
[----:B------:R-:W-:-:S13]  /*2ff0*/  ISETP.NE.AND.EX P4, PT, RZ, c[0x0][0x184], PT, P4 ;  /* 0x00006100ff007a0c */ /* 0x000fda0003f85340 */
[----:B------:R-:W-:Y:S05]  /*3000*/  @P4 BRA `(.L_x_67) ;  /* 0x0000002000004947 */ /* 0x000fea0003800000 */
[----:B------:R-:W-:Y:S05]  /*3010*/  @P0 BRA `(.L_x_68) ;  /* 0x0000008000000947 */ /* 0x000fea0003800000 */
[----:B------:R-:W-:Y:S05]  /*3020*/  BRA `(.L_x_69) ;  /* 0x0000009000007947 */ /* 0x000fea0003800000 */
.L_x_67:
[----:B-----5:R-:W-:-:S05]  /*3030*/  PRMT R72, RZ, 0x5410, R66 ;  /* 0x00005410ff487816 */ /* 0x020fca0000000042 */
[----:B------:R-:W-:Y:S01]  /*3040*/  FADD.FTZ R107, R72, R107 ;  /* 0x0000006b486b7221 */ /* 0x000fe20000010000 */
[----:B------:R-:W-:Y:S05]  /*3050*/  BRA `(.L_x_68) ;  /* 0x0000004000007947 */ /* 0x000fea0003800000 */
.L_x_66:
[----:B-----5:R-:W-:-:S05]  /*3060*/  PRMT R72, RZ, 0x5410, R62 ;  /* 0x00005410ff487816 */ /* 0x020fca000000003e */
[----:B------:R-:W-:Y:S01]  /*3070*/  FADD.FTZ R107, R72, R107 ;  /* 0x0000006b486b7221 */ /* 0x000fe20000010000 */
[----:B------:R-:W-:-:S05]  /*3080*/  @P2 PRMT R72, RZ, 0x5410, R66 ;  /* 0x00005410ff482816 */ /* 0x000fca0000000042 */
[----:B------:R-:W-:-:S05]  /*3090*/  @P2 FADD.FTZ R107, R72, R107 ;  /* 0x0000006b486b2221 */ /* 0x000fca0000010000 */
.L_x_68:
[----:B------:R-:W-:-:S04]  /*30a0*/  F2FP.BF16.PACK_AB R72, RZ, R107 ;  /* 0x0000006bff48723e */ /* 0x000fc800000010ff */
[----:B------:R-:W-:Y:S02]  /*30b0*/  PRMT R70, R72, 0x7610, R70 ;  /* 0x0000761048467816 */ /* 0x000fe40000000046 */
.L_x_69:
[----:B------:R-:W-:Y:S01]  /*30c0*/  PRMT R120, RZ, 0x7610, R74 ;  /* 0x00007610ff787816 */ /* 0x000fe2000000004a */
[----:B------:R-:W-:Y:S05]  /*30d0*/  @P3 BRA `(.L_x_70) ;  /* 0x0000008000003947 */ /* 0x000fea0003800000 */
[----:B------:R-:W-:-:S04]  /*30e0*/  ISETP.NE.U32.AND P4, PT, RZ, c[0x0][0x180], PT ;  /* 0x00006000ff007a0c */ /* 0x000fc80003f85070 */
[----:B------:R-:W-:-:S13]  /*30f0*/  ISETP.NE.AND.EX P4, PT, RZ, c[0x0][0x184], PT, P4 ;  /* 0x00006100ff007a0c */ /* 0x000fda0003f85340 */
[----:B------:R-:W-:Y:S05]  /*3100*/  @P4 BRA `(.L_x_71) ;  /* 0x0000002000004947 */ /* 0x000fea0003800000 */
[----:B------:R-:W-:Y:S05]  /*3110*/  @P0 BRA `(.L_x_72) ;  /* 0x0000008000000947 */ /* 0x000fea0003800000 */
[----:B------:R-:W-:Y:S05]  /*3120*/  BRA `(.L_x_73) ;  /* 0x0000009000007947 */ /* 0x000fea0003800000 */
.L_x_71:
[----:B-----5:R-:W-:-:S05]  /*3130*/  PRMT R72, RZ, 0x7610, R66 ;  /* 0x00007610ff487816 */ /* 0x020fca0000000042 */
[----:B------:R-:W-:Y:S01]  /*3140*/  FADD.FTZ R120, R72, R120 ;  /* 0x0000007848787221 */ /* 0x000fe20000010000 */
[----:B------:R-:W-:Y:S05]  /*3150*/  BRA `(.L_x_72) ;  /* 0x0000004000007947 */ /* 0x000fea0003800000 */
.L_x_70:
[----:B-----5:R-:W-:-:S05]  /*3160*/  PRMT R72, RZ, 0x7610, R62 ;  /* 0x00007610ff487816 */ /* 0x020fca000000003e */
[----:B------:R-:W-:Y:S01]  /*3170*/  FADD.FTZ R120, R72, R120 ;  /* 0x0000007848787221 */ /* 0x000fe20000010000 */
[----:B------:R-:W-:-:S05]  /*3180*/  @P2 PRMT R72, RZ, 0x7610, R66 ;  /* 0x00007610ff482816 */ /* 0x000fca0000000042 */
[----:B------:R-:W-:-:S05]  /*3190*/  @P2 FADD.FTZ R120, R72, R120 ;  /* 0x0000007848782221 */ /* 0x000fca0000010000 */
.L_x_72:
[----:B------:R-:W-:-:S04]  /*31a0*/  F2FP.BF16.PACK_AB R72, RZ, R120 ;  /* 0x00000078ff48723e */ /* 0x000fc800000010ff */
[----:B------:R-:W-:Y:S02]  /*31b0*/  PRMT R70, R70, 0x5410, R72 ;  /* 0x0000541046467816 */ /* 0x000fe40000000048 */
.L_x_73:
[----:B------:R-:W-:Y:S01]  /*31c0*/  PRMT R121, RZ, 0x5410, R75 ;  /* 0x00005410ff797816 */ /* 0x000fe2000000004b */
[----:B------:R-:W-:Y:S05]  /*31d0*/  @P3 BRA `(.L_x_74) ;  /* 0x0000008000003947 */ /* 0x000fea0003800000 */
[----:B------:R-:W-:-:S04]  /*31e0*/  ISETP.NE.U32.AND P4, PT, RZ, c[0x0][0x180], PT ;  /* 0x00006000ff007a0c */ /* 0x000fc80003f85070 */
[----:B------:R-:W-:-:S13]  /*31f0*/  ISETP.NE.AND.EX P4, PT, RZ, c[0x0][0x184], PT, P4 ;  /* 0x00006100ff007a0c */ /* 0x000fda0003f85340 */
[----:B------:R-:W-:Y:S05]  /*3200*/  @P4 BRA `(.L_x_75) ;  /* 0x0000002000004947 */ /* 0x000fea0003800000 */
[----:B------:R-:W-:Y:S05]  /*3210*/  @P0 BRA `(.L_x_76) ;  /* 0x0000008000000947 */ /* 0x000fea0003800000 */
[----:B------:R-:W-:Y:S05]  /*3220*/  BRA `(.L_x_77) ;  /* 0x0000009000007947 */ /* 0x000fea0003800000 */
.L_x_75:
[----:B-----5:R-:W-:-:S05]  /*3230*/  PRMT R72, RZ, 0x5410, R67 ;  /* 0x00005410ff487816 */ /* 0x020fca0000000043 */
[----:B------:R-:W-:Y:S01]  /*3240*/  FADD.FTZ R121, R72, R121 ;  /* 0x0000007948797221 */ /* 0x000fe20000010000 */
[----:B------:R-:W-:Y:S05]  /*3250*/  BRA `(.L_x_76) ;  /* 0x0000004000007947 */ /* 0x000fea0003800000 */
.L_x_74:
[----:B-----5:R-:W-:-:S05]  /*3260*/  PRMT R72, RZ, 0x5410, R63 ;  /* 0x00005410ff487816 */ /* 0x020fca000000003f */
[----:B------:R-:W-:Y:S01]  /*3270*/  FADD.FTZ R121, R72, R121 ;  /* 0x0000007948797221 */ /* 0x000fe20000010000 */
[----:B------:R-:W-:-:S05]  /*3280*/  @P2 PRMT R72, RZ, 0x5410, R67 ;  /* 0x00005410ff482816 */ /* 0x000fca0000000043 */
[----:B------:R-:W-:-:S05]  /*3290*/  @P2 FADD.FTZ R121, R72, R121 ;  /* 0x0000007948792221 */ /* 0x000fca0000010000 */
.L_x_76:
[----:B------:R-:W-:-:S04]  /*32a0*/  F2FP.BF16.PACK_AB R72, RZ, R121 ;  /* 0x00000079ff48723e */ /* 0x000fc800000010ff */
[----:B------:R-:W-:Y:S02]  /*32b0*/  PRMT R71, R72, 0x7610, R71 ;  /* 0x0000761048477816 */ /* 0x000fe40000000047 */
.L_x_77:
[----:B------:R-:W-:Y:S01]  /*32c0*/  PRMT R134, RZ, 0x7610, R75 ;  /* 0x00007610ff867816 */ /* 0x000fe2000000004b */
[----:B------:R-:W-:Y:S05]  /*32d0*/  @P3 BRA `(.L_x_78) ;  /* 0x0000008000003947 */ /* 0x000fea0003800000 */
[----:B------:R-:W-:-:S04]  /*32e0*/  ISETP.NE.U32.AND P2, PT, RZ, c[0x0][0x180], PT ;  /* 0x00006000ff007a0c */ /* 0x000fc80003f45070 */
[----:B------:R-:W-:-:S13]  /*32f0*/  ISETP.NE.AND.EX P2, PT, RZ, c[0x0][0x184], PT, P2 ;  /* 0x00006100ff007a0c */ /* 0x000fda0003f45320 */
[----:B------:R-:W-:Y:S05]  /*3300*/  @P2 BRA `(.L_x_79) ;  /* 0x0000002000002947 */ /* 0x000fea0003800000 */
[----:B------:R-:W-:Y:S05]  /*3310*/  @P0 BRA `(.L_x_80) ;  /* 0x0000008000000947 */ /* 0x000fea0003800000 */
[----:B------:R-:W-:Y:S05]  /*3320*/  BRA `(.L_x_81) ;  /* 0x0000009000007947 */ /* 0x000fea0003800000 */
.L_x_79:
[----:B-----5:R-:W-:-:S05]  /*3330*/  PRMT R72, RZ, 0x7610, R67 ;  /* 0x00007610ff487816 */ /* 0x020fca0000000043 */
[----:B------:R-:W-:Y:S01]  /*3340*/  FADD.FTZ R134, R72, R134 ;  /* 0x0000008648867221 */ /* 0x000fe20000010000 */
[----:B------:R-:W-:Y:S05]  /*3350*/  BRA `(.L_x_80) ;  /* 0x0000004000007947 */ /* 0x000fea0003800000 */
.L_x_78:
[----:B-----5:R-:W-:-:S05]  /*3360*/  PRMT R72, RZ, 0x7610, R63 ;  /* 0x00007610ff487816 */ /* 0x020fca000000003f */
[----:B------:R-:W-:Y:S01]  /*3370*/  FADD.FTZ R134, R72, R134 ;  /* 0x0000008648867221 */ /* 0x000fe20000010000 */
[----:B------:R-:W-:-:S05]  /*3380*/  @P2 PRMT R72, RZ, 0x7610, R67 ;  /* 0x00007610ff482816 */ /* 0x000fca0000000043 */
[----:B------:R-:W-:-:S05]  /*3390*/  @P2 FADD.FTZ R134, R72, R134 ;  /* 0x0000008648862221 */ /* 0x000fca0000010000 */
.L_x_80:
[----:B------:R-:W-:-:S04]  /*33a0*/  F2FP.BF16.PACK_AB R72, RZ, R134 ;  /* 0x00000086ff48723e */ /* 0x000fc800000010ff */
[----:B------:R-:W-:Y:S02]  /*33b0*/  PRMT R71, R71, 0x5410, R72 ;  /* 0x0000541047477816 */ /* 0x000fe40000000048 */
.L_x_81:
[----:B------:R-:W-:-:S04]  /*33c0*/  @P0 LEA R72, P2, R76, c[0x0][0x188], 0x4 ;  /* 0x000062004c480a11 */ /* 0x000fc800078420ff */
[C---:B------:R-:W-:Y:S02]  /*33d0*/  @P0 LEA.HI.X R73, R76.reuse, c[0x0][0x18c], RZ, 0x4, P2 ;  /* 0x000063004c490a11 */ /* 0x040fe400010f24ff */
[----:B------:R-:W-:-:S03]  /*33e0*/  IADD3 R76, R76, 0x80, RZ ;  /* 0x000000804c4c7810 */ /* 0x000fc60007ffe0ff */
[----:B------:R0:W-:Y:S04]  /*33f0*/  @P0 STG.E.128 [R72.64], R68 ;  /* 0x0000004448000986 */ /* 0x0001e8000c101d04 */
.L_x_49:
[----:B------:R-:W-:Y:S05]  /*3400*/  BSYNC B0 ;  /* 0x0000000000007941 */ /* 0x000fea0003800000 */
.L_x_48:
        /* <DEDUP_REMOVED lines=25> */
.L_x_85:
[----:B-----5:R-:W-:-:S05]  /*35a0*/  PRMT R77, RZ, 0x5410, R64 ;  /* 0x00005410ff4d7816 */ /* 0x020fca0000000040 */
[----:B------:R-:W-:Y:S01]  /*35b0*/  FADD.FTZ R84, R77, R84 ;  /* 0x000000544d547221 */ /* 0x000fe20000010000 */
[----:B------:R-:W-:Y:S05]  /*35c0*/  BRA `(.L_x_86) ;  /* 0x0000004000007947 */ /* 0x000fea0003800000 */
.L_x_84:
[----:B-----5:R-:W-:-:S05]  /*35d0*/  PRMT R77, RZ, 0x5410, R60 ;  /* 0x00005410ff4d7816 */ /* 0x020fca000000003c */
[----:B------:R-:W-:Y:S01]  /*35e0*/  FADD.FTZ R84, R77, R84 ;  /* 0x000000544d547221 */ /* 0x000fe20000010000 */
[----:B------:R-:W-:-:S05]  /*35f0*/  @P2 PRMT R77, RZ, 0x5410, R64 ;  /* 0x00005410ff4d2816 */ /* 0x000fca0000000040 */
[----:B------:R-:W-:-:S05]  /*3600*/  @P2 FADD.FTZ R84, R77, R84 ;  /* 0x000000544d542221 */ /* 0x000fca0000010000 */
.L_x_86:
[----:B------:R-:W-:-:S04]  /*3610*/  F2FP.BF16.PACK_AB R77, RZ, R84 ;  /* 0x00000054ff4d723e */ /* 0x000fc800000010ff */
[----:B------:R-:W-:Y:S02]  /*3620*/  PRMT R68, R77, 0x7610, R68 ;  /* 0x000076104d447816 */ /* 0x000fe40000000044 */
.L_x_87:
[----:B------:R-:W-:Y:S01]  /*3630*/  PRMT R94, RZ, 0x7610, R72 ;  /* 0x00007610ff5e7816 */ /* 0x000fe20000000048 */
[----:B------:R-:W-:Y:S05]  /*3640*/  @P3 BRA `(.L_x_88) ;  /* 0x0000008000003947 */ /* 0x000fea0003800000 */
[----:B------:R-:W-:-:S04]  /*3650*/  ISETP.NE.U32.AND P4, PT, RZ, c[0x0][0x180], PT ;  /* 0x00006000ff007a0c */ /* 0x000fc80003f85070 */
[----:B------:R-:W-:-:S13]  /*3660*/  ISETP.NE.AND.EX P4, PT, RZ, c[0x0][0x184], PT, P4 ;  /* 0x00006100ff007a0c */ /* 0x000fda0003f85340 */
[----:B------:R-:W-:Y:S05]  /*3670*/  @P4 BRA `(.L_x_89) ;  /* 0x0000002000004947 */ /* 0x000fea0003800000 */
[----:B------:R-:W-:Y:S05]  /*3680*/  @P0 BRA `(.L_x_90) ;  /* 0x0000008000000947 */ /* 0x000fea0003800000 */
[----:B------:R-:W-:Y:S05]  /*3690*/  BRA `(.L_x_91) ;  /* 0x0000009000007947 */ /* 0x000fea0003800000 */
.L_x_89:
[----:B-----5:R-:W-:-:S05]  /*36a0*/  PRMT R72, RZ, 0x7610, R64 ;  /* 0x00007610ff487816 */ /* 0x020fca0000000040 */
[----:B------:R-:W-:Y:S01]  /*36b0*/  FADD.FTZ R94, R72, R94 ;  /* 0x0000005e485e7221 */ /* 0x000fe20000010000 */
[----:B------:R-:W-:Y:S05]  /*36c0*/  BRA `(.L_x_90) ;  /* 0x0000004000007947 */ /* 0x000fea0003800000 */
.L_x_88:
[----:B-----5:R-:W-:-:S05]  /*36d0*/  PRMT R72, RZ, 0x7610, R60 ;  /* 0x00007610ff487816 */ /* 0x020fca000000003c */
[----:B------:R-:W-:Y:S01]  /*36e0*/  FADD.FTZ R94, R72, R94 ;  /* 0x0000005e485e7221 */ /* 0x000fe20000010000 */
[----:B------:R-:W-:-:S05]  /*36f0*/  @P2 PRMT R72, RZ, 0x7610, R64 ;  /* 0x00007610ff482816 */ /* 0x000fca0000000040 */
[----:B------:R-:W-:-:S05]  /*3700*/  @P2 FADD.FTZ R94, R72, R94 ;  /* 0x0000005e485e2221 */ /* 0x000fca0000010000 */
.L_x_90:
[----:B------:R-:W-:-:S04]  /*3710*/  F2FP.BF16.PACK_AB R72, RZ, R94 ;  /* 0x0000005eff48723e */ /* 0x000fc800000010ff */
[----:B------:R-:W-:Y:S02]  /*3720*/  PRMT R68, R68, 0x5410, R72 ;  /* 0x0000541044447816 */ /* 0x000fe40000000048 */
.L_x_91:
[----:B------:R-:W-:Y:S01]  /*3730*/  PRMT R95, RZ, 0x5410, R73 ;  /* 0x00005410ff5f7816 */ /* 0x000fe20000000049 */
[----:B------:R-:W-:Y:S05]  /*3740*/  @P3 BRA `(.L_x_92) ;  /* 0x0000008000003947 */ /* 0x000fea0003800000 */
[----:B------:R-:W-:-:S04]  /*3750*/  ISETP.NE.U32.AND P4, PT, RZ, c[0x0][0x180], PT ;  /* 0x00006000ff007a0c */ /* 0x000fc80003f85070 */
[----:B------:R-:W-:-:S13]  /*3760*/  ISETP.NE.AND.EX P4, PT, RZ, c[0x0][0x184], PT, P4 ;  /* 0x00006100ff007a0c */ /* 0x000fda0003f85340 */
[----:B------:R-:W-:Y:S05]  /*3770*/  @P4 BRA `(.L_x_93) ;  /* 0x0000002000004947 */ /* 0x000fea0003800000 */
[----:B------:R-:W-:Y:S05]  /*3780*/  @P0 BRA `(.L_x_94) ;  /* 0x0000008000000947 */ /* 0x000fea0003800000 */
[----:B------:R-:W-:Y:S05]  /*3790*/  BRA `(.L_x_95) ;  /* 0x0000009000007947 */ /* 0x000fea0003800000 */
.L_x_93:
[----:B-----5:R-:W-:-:S05]  /*37a0*/  PRMT R72, RZ, 0x5410, R65 ;  /* 0x00005410ff487816 */ /* 0x020fca0000000041 */
[----:B------:R-:W-:Y:S01]  /*37b0*/  FADD.FTZ R95, R72, R95 ;  /* 0x0000005f485f7221 */ /* 0x000fe20000010000 */
[----:B------:R-:W-:Y:S05]  /*37c0*/  BRA `(.L_x_94) ;  /* 0x0000004000007947 */ /* 0x000fea0003800000 */
.L_x_92:
[----:B-----5:R-:W-:-:S05]  /*37d0*/  PRMT R72, RZ, 0x5410, R61 ;  /* 0x00005410ff487816 */ /* 0x020fca000000003d */
[----:B------:R-:W-:Y:S01]  /*37e0*/  FADD.FTZ R95, R72, R95 ;  /* 0x0000005f485f7221 */ /* 0x000fe20000010000 */
[----:B------:R-:W-:-:S05]  /*37f0*/  @P2 PRMT R72, RZ, 0x5410, R65 ;  /* 0x00005410ff482816 */ /* 0x000fca0000000041 */
[----:B------:R-:W-:-:S05]  /*3800*/  @P2 FADD.FTZ R95, R72, R95 ;  /* 0x0000005f485f2221 */ /* 0x000fca0000010000 */
.L_x_94:
[----:B------:R-:W-:-:S04]  /*3810*/  F2FP.BF16.PACK_AB R72, RZ, R95 ;  /* 0x0000005fff48723e */ /* 0x000fc800000010ff */
[----:B------:R-:W-:Y:S02]  /*3820*/  PRMT R69, R72, 0x7610, R69 ;  /* 0x0000761048457816 */ /* 0x000fe40000000045 */
.L_x_95:
[----:B------:R-:W-:Y:S01]  /*3830*/  PRMT R108, RZ, 0x7610, R73 ;  /* 0x00007610ff6c7816 */ /* 0x000fe20000000049 */
[----:B------:R-:W-:Y:S05]  /*3840*/  @P3 BRA `(.L_x_96) ;  /* 0x0000008000003947 */ /* 0x000fea0003800000 */
[----:B------:R-:W-:-:S04]  /*3850*/  ISETP.NE.U32.AND P4, PT, RZ, c[0x0][0x180], PT ;  /* 0x00006000ff007a0c */ /* 0x000fc80003f85070 */
[----:B------:R-:W-:-:S13]  /*3860*/  ISETP.NE.AND.EX P4, PT, RZ, c[0x0][0x184], PT, P4 ;  /* 0x00006100ff007a0c */ /* 0x000fda0003f85340 */
[----:B------:R-:W-:Y:S05]  /*3870*/  @P4 BRA `(.L_x_97) ;  /* 0x0000002000004947 */ /* 0x000fea0003800000 */
[----:B------:R-:W-:Y:S05]  /*3880*/  @P0 BRA `(.L_x_98) ;  /* 0x0000008000000947 */ /* 0x000fea0003800000 */
[----:B------:R-:W-:Y:S05]  /*3890*/  BRA `(.L_x_99) ;  /* 0x0000009000007947 */ /* 0x000fea0003800000 */
.L_x_97:
[----:B-----5:R-:W-:-:S05]  /*38a0*/  PRMT R72, RZ, 0x7610, R65 ;  /* 0x00007610ff487816 */ /* 0x020fca0000000041 */
[----:B------:R-:W-:Y:S01]  /*38b0*/  FADD.FTZ R108, R72, R108 ;  /* 0x0000006c486c7221 */ /* 0x000fe20000010000 */
[----:B------:R-:W-:Y:S05]  /*38c0*/  BRA `(.L_x_98) ;  /* 0x0000004000007947 */ /* 0x000fea0003800000 */
.L_x_96:
[----:B-----5:R-:W-:-:S05]  /*38d0*/  PRMT R72, RZ, 0x7610, R61 ;  /* 0x00007610ff487816 */ /* 0x020fca000000003d */
[----:B------:R-:W-:Y:S01]  /*38e0*/  FADD.FTZ R108, R72, R108 ;  /* 0x0000006c486c7221 */ /* 0x000fe20000010000 */
[----:B------:R-:W-:-:S05]  /*38f0*/  @P2 PRMT R72, RZ, 0x7610, R65 ;  /* 0x00007610ff482816 */ /* 0x000fca0000000041 */
[----:B------:R-:W-:-:S05]  /*3900*/  @P2 FADD.FTZ R108, R72, R108 ;  /* 0x0000006c486c2221 */ /* 0x000fca0000010000 */
.L_x_98:
[----:B------:R-:W-:-:S04]  /*3910*/  F2FP.BF16.PACK_AB R72, RZ, R108 ;  /* 0x0000006cff48723e */ /* 0x000fc800000010ff */
[----:B------:R-:W-:Y:S02]  /*3920*/  PRMT R69, R69, 0x5410, R72 ;  /* 0x0000541045457816 */ /* 0x000fe40000000048 */
.L_x_99:
[----:B------:R-:W-:Y:S01]  /*3930*/  PRMT R109, RZ, 0x5410, R74 ;  /* 0x00005410ff6d7816 */ /* 0x000fe2000000004a */
[----:B------:R-:W-:Y:S05]  /*3940*/  @P3 BRA `(.L_x_100) ;  /* 0x0000008000003947 */ /* 0x000fea0003800000 */
[----:B------:R-:W-:-:S04]  /*3950*/  ISETP.NE.U32.AND P4, PT, RZ, c[0x0][0x180], PT ;  /* 0x00006000ff007a0c */ /* 0x000fc80003f85070 */
[----:B------:R-:W-:-:S13]  /*3960*/  ISETP.NE.AND.EX P4, PT, RZ, c[0x0][0x184], PT, P4 ;  /* 0x00006100ff007a0c */ /* 0x000fda0003f85340 */
[----:B------:R-:W-:Y:S05]  /*3970*/  @P4 BRA `(.L_x_101) ;  /* 0x0000002000004947 */ /* 0x000fea0003800000 */
[----:B------:R-:W-:Y:S05]  /*3980*/  @P0 BRA `(.L_x_102) ;  /* 0x0000008000000947 */ /* 0x000fea0003800000 */
[----:B------:R-:W-:Y:S05]  /*3990*/  BRA `(.L_x_103) ;  /* 0x0000009000007947 */ /* 0x000fea0003800000 */
.L_x_101:
[----:B-----5:R-:W-:-:S05]  /*39a0*/  PRMT R72, RZ, 0x5410, R66 ;  /* 0x00005410ff487816 */ /* 0x020fca0000000042 */
[----:B------:R-:W-:Y:S01]  /*39b0*/  FADD.FTZ R109, R72, R109 ;  /* 0x0000006d486d7221 */ /* 0x000fe20000010000 */
[----:B------:R-:W-:Y:S05]  /*39c0*/  BRA `(.L_x_102) ;  /* 0x0000004000007947 */ /* 0x000fea0003800000 */
.L_x_100:
[----:B-----5:R-:W-:-:S05]  /*39d0*/  PRMT R72, RZ, 0x5410, R62 ;  /* 0x00005410ff487816 */ /* 0x020fca000000003e */
[----:B------:R-:W-:Y:S01]  /*39e0*/  FADD.FTZ R109, R72, R109 ;  /* 0x0000006d486d7221 */ /* 0x000fe20000010000 */
[----:B------:R-:W-:-:S05]  /*39f0*/  @P2 PRMT R72, RZ, 0x5410, R66 ;  /* 0x00005410ff482816 */ /* 0x000fca0000000042 */
[----:B------:R-:W-:-:S05]  /*3a00*/  @P2 FADD.FTZ R109, R72, R109 ;  /* 0x0000006d486d2221 */ /* 0x000fca0000010000 */
.L_x_102:
[----:B------:R-:W-:-:S04]  /*3a10*/  F2FP.BF16.PACK_AB R72, RZ, R109 ;  /* 0x0000006dff48723e */ /* 0x000fc800000010ff */
[----:B------:R-:W-:Y:S02]  /*3a20*/  PRMT R70, R72, 0x7610, R70 ;  /* 0x0000761048467816 */ /* 0x000fe40000000046 */
.L_x_103:
[----:B------:R-:W-:Y:S01]  /*3a30*/  PRMT R122, RZ, 0x7610, R74 ;  /* 0x00007610ff7a7816 */ /* 0x000fe2000000004a */
[----:B------:R-:W-:Y:S05]  /*3a40*/  @P3 BRA `(.L_x_104) ;  /* 0x0000008000003947 */ /* 0x000fea0003800000 */
[----:B------:R-:W-:-:S04]  /*3a50*/  ISETP.NE.U32.AND P4, PT, RZ, c[0x0][0x180], PT ;  /* 0x00006000ff007a0c */ /* 0x000fc80003f85070 */
[----:B------:R-:W-:-:S13]  /*3a60*/  ISETP.NE.AND.EX P4, PT, RZ, c[0x0][0x184], PT, P4 ;  /* 0x00006100ff007a0c */ /* 0x000fda0003f85340 */
[----:B------:R-:W-:Y:S05]  /*3a70*/  @P4 BRA `(.L_x_105) ;  /* 0x0000002000004947 */ /* 0x000fea0003800000 */
[----:B------:R-:W-:Y:S05]  /*3a80*/  @P0 BRA `(.L_x_106) ;  /* 0x0000008000000947 */ /* 0x000fea0003800000 */
[----:B------:R-:W-:Y:S05]  /*3a90*/  BRA `(.L_x_107) ;  /* 0x0000009000007947 */ /* 0x000fea0003800000 */
.L_x_105:
[----:B-----5:R-:W-:-:S05]  /*3aa0*/  PRMT R72, RZ, 0x7610, R66 ;  /* 0x00007610ff487816 */ /* 0x020fca0000000042 */
[----:B------:R-:W-:Y:S01]  /*3ab0*/  FADD.FTZ R122, R72, R122 ;  /* 0x0000007a487a7221 */ /* 0x000fe20000010000 */
[----:B------:R-:W-:Y:S05]  /*3ac0*/  BRA `(.L_x_106) ;  /* 0x0000004000007947 */ /* 0x000fea0003800000 */
.L_x_104:
[----:B-----5:R-:W-:-:S05]  /*3ad0*/  PRMT R72, RZ, 0x7610, R62 ;  /* 0x00007610ff487816 */ /* 0x020fca000000003e */
[----:B------:R-:W-:Y:S01]  /*3ae0*/  FADD.FTZ R122, R72, R122 ;  /* 0x0000007a487a7221 */ /* 0x000fe20000010000 */
[----:B------:R-:W-:-:S05]  /*3af0*/  @P2 PRMT R72, RZ, 0x7610, R66 ;  /* 0x00007610ff482816 */ /* 0x000fca0000000042 */
[----:B------:R-:W-:-:S05]  /*3b00*/  @P2 FADD.FTZ R122, R72, R122 ;  /* 0x0000007a487a2221 */ /* 0x000fca0000010000 */
.L_x_106:
[----:B------:R-:W-:-:S04]  /*3b10*/  F2FP.BF16.PACK_AB R72, RZ, R122 ;  /* 0x0000007aff48723e */ /* 0x000fc800000010ff */
[----:B------:R-:W-:Y:S02]  /*3b20*/  PRMT R70, R70, 0x5410, R72 ;  /* 0x0000541046467816 */ /* 0x000fe40000000048 */
.L_x_107:
[----:B------:R-:W-:Y:S01]  /*3b30*/  PRMT R123, RZ, 0x5410, R75 ;  /* 0x00005410ff7b7816 */ /* 0x000fe2000000004b */
[----:B------:R-:W-:Y:S05]  /*3b40*/  @P3 BRA `(.L_x_108) ;  /* 0x0000008000003947 */ /* 0x000fea0003800000 */
[----:B------:R-:W-:-:S04]  /*3b50*/  ISETP.NE.U32.AND P4, PT, RZ, c[0x0][0x180], PT ;  /* 0x00006000ff007a0c */ /* 0x000fc80003f85070 */
[----:B------:R-:W-:-:S13]  /*3b60*/  ISETP.NE.AND.EX P4, PT, RZ, c[0x0][0x184], PT, P4 ;  /* 0x00006100ff007a0c */ /* 0x000fda0003f85340 */
[----:B------:R-:W-:Y:S05]  /*3b70*/  @P4 BRA `(.L_x_109) ;  /* 0x0000002000004947 */ /* 0x000fea0003800000 */
[----:B------:R-:W-:Y:S05]  /*3b80*/  @P0 BRA `(.L_x_110) ;  /* 0x0000008000000947 */ /* 0x000fea0003800000 */
[----:B------:R-:W-:Y:S05]  /*3b90*/  BRA `(.L_x_111) ;  /* 0x0000009000007947 */ /* 0x000fea0003800000 */
.L_x_109:
[----:B-----5:R-:W-:-:S05]  /*3ba0*/  PRMT R72, RZ, 0x5410, R67 ;  /* 0x00005410ff487816 */ /* 0x020fca0000000043 */
[----:B------:R-:W-:Y:S01]  /*3bb0*/  FADD.FTZ R123, R72, R123 ;  /* 0x0000007b487b7221 */ /* 0x000fe20000010000 */
[----:B------:R-:W-:Y:S05]  /*3bc0*/  BRA `(.L_x_110) ;  /* 0x0000004000007947 */ /* 0x000fea0003800000 */
.L_x_108:
[----:B-----5:R-:W-:-:S05]  /*3bd0*/  PRMT R72, RZ, 0x5410, R63 ;  /* 0x00005410ff487816 */ /* 0x020fca000000003f */
[----:B------:R-:W-:Y:S01]  /*3be0*/  FADD.FTZ R123, R72, R123 ;  /* 0x0000007b487b7221 */ /* 0x000fe20000010000 */
[----:B------:R-:W-:-:S05]  /*3bf0*/  @P2 PRMT R72, RZ, 0x5410, R67 ;  /* 0x00005410ff482816 */ /* 0x000fca0000000043 */
[----:B------:R-:W-:-:S05]  /*3c00*/  @P2 FADD.FTZ R123, R72, R123 ;  /* 0x0000007b487b2221 */ /* 0x000fca0000010000 */
.L_x_110:
[----:B------:R-:W-:-:S04]  /*3c10*/  F2FP.BF16.PACK_AB R72, RZ, R123 ;  /* 0x0000007bff48723e */ /* 0x000fc800000010ff */
[----:B------:R-:W-:Y:S02]  /*3c20*/  PRMT R71, R72, 0x7610, R71 ;  /* 0x0000761048477816 */ /* 0x000fe40000000047 */
.L_x_111:
[----:B------:R-:W-:Y:S01]  /*3c30*/  PRMT R135, RZ, 0x7610, R75 ;  /* 0x00007610ff877816 */ /* 0x000fe2000000004b */
[----:B------:R-:W-:Y:S05]  /*3c40*/  @P3 BRA `(.L_x_112) ;  /* 0x0000008000003947 */ /* 0x000fea0003800000 */
[----:B------:R-:W-:-:S04]  /*3c50*/  ISETP.NE.U32.AND P2, PT, RZ, c[0x0][0x180], PT ;  /* 0x00006000ff007a0c */ /* 0x000fc80003f45070 */
[----:B------:R-:W-:-:S13]  /*3c60*/  ISETP.NE.AND.EX P2, PT, RZ, c[0x0][0x184], PT, P2 ;  /* 0x00006100ff007a0c */ /* 0x000fda0003f45320 */
[----:B------:R-:W-:Y:S05]  /*3c70*/  @P2 BRA `(.L_x_113) ;  /* 0x0000002000002947 */ /* 0x000fea0003800000 */
[----:B------:R-:W-:Y:S05]  /*3c80*/  @P0 BRA `(.L_x_114) ;  /* 0x0000008000000947 */ /* 0x000fea0003800000 */
[----:B------:R-:W-:Y:S05]  /*3c90*/  BRA `(.L_x_115) ;  /* 0x0000009000007947 */ /* 0x000fea0003800000 */
.L_x_113:
[----:B-----5:R-:W-:-:S05]  /*3ca0*/  PRMT R72, RZ, 0x7610, R67 ;  /* 0x00007610ff487816 */ /* 0x020fca0000000043 */
[----:B------:R-:W-:Y:S01]  /*3cb0*/  FADD.FTZ R135, R72, R135 ;  /* 0x0000008748877221 */ /* 0x000fe20000010000 */
[----:B------:R-:W-:Y:S05]  /*3cc0*/  BRA `(.L_x_114) ;  /* 0x0000004000007947 */ /* 0x000fea0003800000 */
.L_x_112:
[----:B-----5:R-:W-:-:S05]  /*3cd0*/  PRMT R72, RZ, 0x7610, R63 ;  /* 0x00007610ff487816 */ /* 0x020fca000000003f */
[----:B------:R-:W-:Y:S01]  /*3ce0*/  FADD.FTZ R135, R72, R135 ;  /* 0x0000008748877221 */ /* 0x000fe20000010000 */
[----:B------:R-:W-:-:S05]  /*3cf0*/  @P2 PRMT R72, RZ, 0x7610, R67 ;  /* 0x00007610ff482816 */ /* 0x000fca0000000043 */
[----:B------:R-:W-:-:S05]  /*3d00*/  @P2 FADD.FTZ R135, R72, R135 ;  /* 0x0000008748872221 */ /* 0x000fca0000010000 */
.L_x_114:
[----:B------:R-:W-:-:S04]  /*3d10*/  F2FP.BF16.PACK_AB R72, RZ, R135 ;  /* 0x00000087ff48723e */ /* 0x000fc800000010ff */
[----:B------:R-:W-:Y:S02]  /*3d20*/  PRMT R71, R71, 0x5410, R72 ;  /* 0x0000541047477816 */ /* 0x000fe40000000048 */
.L_x_115:
[----:B------:R-:W-:-:S04]  /*3d30*/  @P0 LEA R72, P2, R76, c[0x0][0x188], 0x4 ;  /* 0x000062004c480a11 */ /* 0x000fc800078420ff */
[C---:B------:R-:W-:Y:S02]  /*3d40*/  @P0 LEA.HI.X R73, R76.reuse, c[0x0][0x18c], RZ, 0x4, P2 ;  /* 0x000063004c490a11 */ /* 0x040fe400010f24ff */
[----:B------:R-:W-:-:S03]  /*3d50*/  IADD3 R76, R76, 0x80, RZ ;  /* 0x000000804c4c7810 */ /* 0x000fc60007ffe0ff */
[----:B------:R0:W-:Y:S04]  /*3d60*/  @P0 STG.E.128 [R72.64], R68 ;  /* 0x0000004448000986 */ /* 0x0001e8000c101d04 */
.L_x_83:
[----:B------:R-:W-:Y:S05]  /*3d70*/  BSYNC B0 ;  /* 0x0000000000007941 */ /* 0x000fea0003800000 */
.L_x_82:
        /* <DEDUP_REMOVED lines=25> */
.L_x_119:
[----:B-----5:R-:W-:-:S05]  /*3f10*/  PRMT R77, RZ, 0x5410, R64 ;  /* 0x00005410ff4d7816 */ /* 0x020fca0000000040 */
[----:B------:R-:W-:Y:S01]  /*3f20*/  FADD.FTZ R85, R77, R85 ;  /* 0x000000554d557221 */ /* 0x000fe20000010000 */
[----:B------:R-:W-:Y:S05]  /*3f30*/  BRA `(.L_x_120) ;  /* 0x0000004000007947 */ /* 0x000fea0003800000 */
.L_x_118:
[----:B-----5:R-:W-:-:S05]  /*3f40*/  PRMT R77, RZ, 0x5410, R60 ;  /* 0x00005410ff4d7816 */ /* 0x020fca000000003c */
[----:B------:R-:W-:Y:S01]  /*3f50*/  FADD.FTZ R85, R77, R85 ;  /* 0x000000554d557221 */ /* 0x000fe20000010000 */
[----:B------:R-:W-:-:S05]  /*3f60*/  @P2 PRMT R77, RZ, 0x5410, R64 ;  /* 0x00005410ff4d2816 */ /* 0x000fca0000000040 */
[----:B------:R-:W-:-:S05]  /*3f70*/  @P2 FADD.FTZ R85, R77, R85 ;  /* 0x000000554d552221 */ /* 0x000fca0000010000 */
.L_x_120:
[----:B------:R-:W-:-:S04]  /*3f80*/  F2FP.BF16.PACK_AB R77, RZ, R85 ;  /* 0x00000055ff4d723e */ /* 0x000fc800000010ff */
[----:B------:R-:W-:Y:S02]  /*3f90*/  PRMT R68, R77, 0x7610, R68 ;  /* 0x000076104d447816 */ /* 0x000fe40000000044 */
.L_x_121:
[----:B------:R-:W-:Y:S01]  /*3fa0*/  PRMT R96, RZ, 0x7610, R72 ;  /* 0x00007610ff607816 */ /* 0x000fe20000000048 */
[----:B------:R-:W-:Y:S05]  /*3fb0*/  @P3 BRA `(.L_x_122) ;  /* 0x0000008000003947 */ /* 0x000fea0003800000 */
[----:B------:R-:W-:-:S04]  /*3fc0*/  ISETP.NE.U32.AND P4, PT, RZ, c[0x0][0x180], PT ;  /* 0x00006000ff007a0c */ /* 0x000fc80003f85070 */
[----:B------:R-:W-:-:S13]  /*3fd0*/  ISETP.NE.AND.EX P4, PT, RZ, c[0x0][0x184], PT, P4 ;  /* 0x00006100ff007a0c */ /* 0x000fda0003f85340 */
[----:B------:R-:W-:Y:S05]  /*3fe0*/  @P4 BRA `(.L_x_123) ;  /* 0x0000002000004947 */ /* 0x000fea0003800000 */
[----:B------:R-:W-:Y:S05]  /*3ff0*/  @P0 BRA `(.L_x_124) ;  /* 0x0000008000000947 */ /* 0x000fea0003800000 */
[----:B------:R-:W-:Y:S05]  /*4000*/  BRA `(.L_x_125) ;  /* 0x0000009000007947 */ /* 0x000fea0003800000 */
.L_x_123:
[----:B-----5:R-:W-:-:S05]  /*4010*/  PRMT R72, RZ, 0x7610, R64 ;  /* 0x00007610ff487816 */ /* 0x020fca0000000040 */
[----:B------:R-:W-:Y:S01]  /*4020*/  FADD.FTZ R96, R72, R96 ;  /* 0x0000006048607221 */ /* 0x000fe20000010000 */
[----:B------:R-:W-:Y:S05]  /*4030*/  BRA `(.L_x_124) ;  /* 0x0000004000007947 */ /* 0x000fea0003800000 */
.L_x_122:
[----:B-----5:R-:W-:-:S05]  /*4040*/  PRMT R72, RZ, 0x7610, R60 ;  /* 0x00007610ff487816 */ /* 0x020fca000000003c */
[----:B------:R-:W-:Y:S01]  /*4050*/  FADD.FTZ R96, R72, R96 ;  /* 0x0000006048607221 */ /* 0x000fe20000010000 */
[----:B------:R-:W-:-:S05]  /*4060*/  @P2 PRMT R72, RZ, 0x7610, R64 ;  /* 0x00007610ff482816 */ /* 0x000fca0000000040 */
[----:B------:R-:W-:-:S05]  /*4070*/  @P2 FADD.FTZ R96, R72, R96 ;  /* 0x0000006048602221 */ /* 0x000fca0000010000 */
.L_x_124:
[----:B------:R-:W-:-:S04]  /*4080*/  F2FP.BF16.PACK_AB R72, RZ, R96 ;  /* 0x00000060ff48723e */ /* 0x000fc800000010ff */
[----:B------:R-:W-:Y:S02]  /*4090*/  PRMT R68, R68, 0x5410, R72 ;  /* 0x0000541044447816 */ /* 0x000fe40000000048 */
.L_x_125:
[----:B------:R-:W-:Y:S01]  /*40a0*/  PRMT R97, RZ, 0x5410, R73 ;  /* 0x00005410ff617816 */ /* 0x000fe20000000049 */
[----:B------:R-:W-:Y:S05]  /*40b0*/  @P3 BRA `(.L_x_126) ;  /* 0x0000008000003947 */ /* 0x000fea0003800000 */
[----:B------:R-:W-:-:S04]  /*40c0*/  ISETP.NE.U32.AND P4, PT, RZ, c[0x0][0x180], PT ;  /* 0x00006000ff007a0c */ /* 0x000fc80003f85070 */
[----:B------:R-:W-:-:S13]  /*40d0*/  ISETP.NE.AND.EX P4, PT, RZ, c[0x0][0x184], PT, P4 ;  /* 0x00006100ff007a0c */ /* 0x000fda0003f85340 */
[----:B------:R-:W-:Y:S05]  /*40e0*/  @P4 BRA `(.L_x_127) ;  /* 0x0000002000004947 */ /* 0x000fea0003800000 */
[----:B------:R-:W-:Y:S05]  /*40f0*/  @P0 BRA `(.L_x_128) ;  /* 0x0000008000000947 */ /* 0x000fea0003800000 */
[----:B------:R-:W-:Y:S05]  /*4100*/  BRA `(.L_x_129) ;  /* 0x0000009000007947 */ /* 0x000fea0003800000 */
.L_x_127:
[----:B-----5:R-:W-:-:S05]  /*4110*/  PRMT R72, RZ, 0x5410, R65 ;  /* 0x00005410ff487816 */ /* 0x020fca0000000041 */
[----:B------:R-:W-:Y:S01]  /*4120*/  FADD.FTZ R97, R72, R97 ;  /* 0x0000006148617221 */ /* 0x000fe20000010000 */
[----:B------:R-:W-:Y:S05]  /*4130*/  BRA `(.L_x_128) ;  /* 0x0000004000007947 */ /* 0x000fea0003800000 */
.L_x_126:
[----:B-----5:R-:W-:-:S05]  /*4140*/  PRMT R72, RZ, 0x5410, R61 ;  /* 0x00005410ff487816 */ /* 0x020fca000000003d */
[----:B------:R-:W-:Y:S01]  /*4150*/  FADD.FTZ R97, R72, R97 ;  /* 0x0000006148617221 */ /* 0x000fe20000010000 */
[----:B------:R-:W-:-:S05]  /*4160*/  @P2 PRMT R72, RZ, 0x5410, R65 ;  /* 0x00005410ff482816 */ /* 0x000fca0000000041 */
[----:B------:R-:W-:-:S05]  /*4170*/  @P2 FADD.FTZ R97, R72, R97 ;  /* 0x0000006148612221 */ /* 0x000fca0000010000 */
.L_x_128:
[----:B------:R-:W-:-:S04]  /*4180*/  F2FP.BF16.PACK_AB R72, RZ, R97 ;  /* 0x00000061ff48723e */ /* 0x000fc800000010ff */
[----:B------:R-:W-:Y:S02]  /*4190*/  PRMT R69, R72, 0x7610, R69 ;  /* 0x0000761048457816 */ /* 0x000fe40000000045 */
.L_x_129:
[----:B------:R-:W-:Y:S01]  /*41a0*/  PRMT R110, RZ, 0x7610, R73 ;  /* 0x00007610ff6e7816 */ /* 0x000fe20000000049 */
[----:B------:R-:W-:Y:S05]  /*41b0*/  @P3 BRA `(.L_x_130) ;  /* 0x0000008000003947 */ /* 0x000fea0003800000 */
[----:B------:R-:W-:-:S04]  /*41c0*/  ISETP.NE.U32.AND P4, PT, RZ, c[0x0][0x180], PT ;  /* 0x00006000ff007a0c */ /* 0x000fc80003f85070 */
[----:B------:R-:W-:-:S13]  /*41d0*/  ISETP.NE.AND.EX P4, PT, RZ, c[0x0][0x184], PT, P4 ;  /* 0x00006100ff007a0c */ /* 0x000fda0003f85340 */
[----:B------:R-:W-:Y:S05]  /*41e0*/  @P4 BRA `(.L_x_131) ;  /* 0x0000002000004947 */ /* 0x000fea0003800000 */
[----:B------:R-:W-:Y:S05]  /*41f0*/  @P0 BRA `(.L_x_132) ;  /* 0x0000008000000947 */ /* 0x000fea0003800000 */
[----:B------:R-:W-:Y:S05]  /*4200*/  BRA `(.L_x_133) ;  /* 0x0000009000007947 */ /* 0x000fea0003800000 */
.L_x_131:
[----:B-----5:R-:W-:-:S05]  /*4210*/  PRMT R72, RZ, 0x7610, R65 ;  /* 0x00007610ff487816 */ /* 0x020fca0000000041 */
[----:B------:R-:W-:Y:S01]  /*4220*/  FADD.FTZ R110, R72, R110 ;  /* 0x0000006e486e7221 */ /* 0x000fe20000010000 */
[----:B------:R-:W-:Y:S05]  /*4230*/  BRA `(.L_x_132) ;  /* 0x0000004000007947 */ /* 0x000fea0003800000 */
.L_x_130:
[----:B-----5:R-:W-:-:S05]  /*4240*/  PRMT R72, RZ, 0x7610, R61 ;  /* 0x00007610ff487816 */ /* 0x020fca000000003d */
[----:B------:R-:W-:Y:S01]  /*4250*/  FADD.FTZ R110, R72, R110 ;  /* 0x0000006e486e7221 */ /* 0x000fe20000010000 */
[----:B------:R-:W-:-:S05]  /*4260*/  @P2 PRMT R72, RZ, 0x7610, R65 ;  /* 0x00007610ff482816 */ /* 0x000fca0000000041 */
[----:B------:R-:W-:-:S05]  /*4270*/  @P2 FADD.FTZ R110, R72, R110 ;  /* 0x0000006e486e2221 */ /* 0x000fca0000010000 */
.L_x_132:
[----:B------:R-:W-:-:S04]  /*4280*/  F2FP.BF16.PACK_AB R72, RZ, R110 ;  /* 0x0000006eff48723e */ /* 0x000fc800000010ff */
[----:B------:R-:W-:Y:S02]  /*4290*/  PRMT R69, R69, 0x5410, R72 ;  /* 0x0000541045457816 */ /* 0x000fe40000000048 */
.L_x_133:
[----:B------:R-:W-:Y:S01]  /*42a0*/  PRMT R111, RZ, 0x5410, R74 ;  /* 0x00005410ff6f7816 */ /* 0x000fe2000000004a */
[----:B------:R-:W-:Y:S05]  /*42b0*/  @P3 BRA `(.L_x_134) ;  /* 0x0000008000003947 */ /* 0x000fea0003800000 */
[----:B------:R-:W-:-:S04]  /*42c0*/  ISETP.NE.U32.AND P4, PT, RZ, c[0x0][0x180], PT ;  /* 0x00006000ff007a0c */ /* 0x000fc80003f85070 */
[----:B------:R-:W-:-:S13]  /*42d0*/  ISETP.NE.AND.EX P4, PT, RZ, c[0x0][0x184], PT, P4 ;  /* 0x00006100ff007a0c */ /* 0x000fda0003f85340 */
[----:B------:R-:W-:Y:S05]  /*42e0*/  @P4 BRA `(.L_x_135) ;  /* 0x0000002000004947 */ /* 0x000fea0003800000 */
[----:B------:R-:W-:Y:S05]  /*42f0*/  @P0 BRA `(.L_x_136) ;  /* 0x0000008000000947 */ /* 0x000fea0003800000 */
[----:B------:R-:W-:Y:S05]  /*4300*/  BRA `(.L_x_137) ;  /* 0x0000009000007947 */ /* 0x000fea0003800000 */
.L_x_135:
[----:B-----5:R-:W-:-:S05]  /*4310*/  PRMT R72, RZ, 0x5410, R66 ;  /* 0x00005410ff487816 */ /* 0x020fca0000000042 */
[----:B------:R-:W-:Y:S01]  /*4320*/  FADD.FTZ R111, R72, R111 ;  /* 0x0000006f486f7221 */ /* 0x000fe20000010000 */
[----:B------:R-:W-:Y:S05]  /*4330*/  BRA `(.L_x_136) ;  /* 0x0000004000007947 */ /* 0x000fea0003800000 */
.L_x_134:
[----:B-----5:R-:W-:-:S05]  /*4340*/  PRMT R72, RZ, 0x5410, R62 ;  /* 0x00005410ff487816 */ /* 0x020fca000000003e */
[----:B------:R-:W-:Y:S01]  /*4350*/  FADD.FTZ R111, R72, R111 ;  /* 0x0000006f486f7221 */ /* 0x000fe20000010000 */
[----:B------:R-:W-:-:S05]  /*4360*/  @P2 PRMT R72, RZ, 0x5410, R66 ;  /* 0x00005410ff482816 */ /* 0x000fca0000000042 */
[----:B------:R-:W-:-:S05]  /*4370*/  @P2 FADD.FTZ R111, R72, R111 ;  /* 0x0000006f486f2221 */ /* 0x000fca0000010000 */
.L_x_136:
[----:B------:R-:W-:-:S04]  /*4380*/  F2FP.BF16.PACK_AB R72, RZ, R111 ;  /* 0x0000006fff48723e */ /* 0x000fc800000010ff */
[----:B------:R-:W-:Y:S02]  /*4390*/  PRMT R70, R72, 0x7610, R70 ;  /* 0x0000761048467816 */ /* 0x000fe40000000046 */
.L_x_137:
[----:B------:R-:W-:Y:S01]  /*43a0*/  PRMT R124, RZ, 0x7610, R74 ;  /* 0x00007610ff7c7816 */ /* 0x000fe2000000004a */
[----:B------:R-:W-:Y:S05]  /*43b0*/  @P3 BRA `(.L_x_138) ;  /* 0x0000008000003947 */ /* 0x000fea0003800000 */
[----:B------:R-:W-:-:S04]  /*43c0*/  ISETP.NE.U32.AND P4, PT, RZ, c[0x0][0x180], PT ;  /* 0x00006000ff007a0c */ /* 0x000fc80003f85070 */
[----:B------:R-:W-:-:S13]  /*43d0*/  ISETP.NE.AND.EX P4, PT, RZ, c[0x0][0x184], PT, P4 ;  /* 0x00006100ff007a0c */ /* 0x000fda0003f85340 */
[----:B------:R-:W-:Y:S05]  /*43e0*/  @P4 BRA `(.L_x_139) ;  /* 0x0000002000004947 */ /* 0x000fea0003800000 */
[----:B------:R-:W-:Y:S05]  /*43f0*/  @P0 BRA `(.L_x_140) ;  /* 0x0000008000000947 */ /* 0x000fea0003800000 */
[----:B------:R-:W-:Y:S05]  /*4400*/  BRA `(.L_x_141) ;  /* 0x0000009000007947 */ /* 0x000fea0003800000 */
.L_x_139:
[----:B-----5:R-:W-:-:S05]  /*4410*/  PRMT R72, RZ, 0x7610, R66 ;  /* 0x00007610ff487816 */ /* 0x020fca0000000042 */
[----:B------:R-:W-:Y:S01]  /*4420*/  FADD.FTZ R124, R72, R124 ;  /* 0x0000007c487c7221 */ /* 0x000fe20000010000 */
[----:B------:R-:W-:Y:S05]  /*4430*/  BRA `(.L_x_140) ;  /* 0x0000004000007947 */ /* 0x000fea0003800000 */
.L_x_138:
[----:B-----5:R-:W-:-:S05]  /*4440*/  PRMT R72, RZ, 0x7610, R62 ;  /* 0x00007610ff487816 */ /* 0x020fca000000003e */
[----:B------:R-:W-:Y:S01]  /*4450*/  FADD.FTZ R124, R72, R124 ;  /* 0x0000007c487c7221 */ /* 0x000fe20000010000 */
[----:B------:R-:W-:-:S05]  /*4460*/  @P2 PRMT R72, RZ, 0x7610, R66 ;  /* 0x00007610ff482816 */ /* 0x000fca0000000042 */
[----:B------:R-:W-:-:S05]  /*4470*/  @P2 FADD.FTZ R124, R72, R124 ;  /* 0x0000007c487c2221 */ /* 0x000fca0000010000 */
.L_x_140:
[----:B------:R-:W-:-:S04]  /*4480*/  F2FP.BF16.PACK_AB R72, RZ, R124 ;  /* 0x0000007cff48723e */ /* 0x000fc800000010ff */
[----:B------:R-:W-:Y:S02]  /*4490*/  PRMT R70, R70, 0x5410, R72 ;  /* 0x0000541046467816 */ /* 0x000fe40000000048 */
.L_x_141:
[----:B------:R-:W-:Y:S01]  /*44a0*/  PRMT R125, RZ, 0x5410, R75 ;  /* 0x00005410ff7d7816 */ /* 0x000fe2000000004b */
[----:B------:R-:W-:Y:S05]  /*44b0*/  @P3 BRA `(.L_x_142) ;  /* 0x0000008000003947 */ /* 0x000fea0003800000 */
[----:B------:R-:W-:-:S04]  /*44c0*/  ISETP.NE.U32.AND P4, PT, RZ, c[0x0][0x180], PT ;  /* 0x00006000ff007a0c */ /* 0x000fc80003f85070 */
[----:B------:R-:W-:-:S13]  /*44d0*/  ISETP.NE.AND.EX P4, PT, RZ, c[0x0][0x184], PT, P4 ;  /* 0x00006100ff007a0c */ /* 0x000fda0003f85340 */
[----:B------:R-:W-:Y:S05]  /*44e0*/  @P4 BRA `(.L_x_143) ;  /* 0x0000002000004947 */ /* 0x000fea0003800000 */
[----:B------:R-:W-:Y:S05]  /*44f0*/  @P0 BRA `(.L_x_144) ;  /* 0x0000008000000947 */ /* 0x000fea0003800000 */
[----:B------:R-:W-:Y:S05]  /*4500*/  BRA `(.L_x_145) ;  /* 0x0000009000007947 */ /* 0x000fea0003800000 */
.L_x_143:
[----:B-----5:R-:W-:-:S05]  /*4510*/  PRMT R72, RZ, 0x5410, R67 ;  /* 0x00005410ff487816 */ /* 0x020fca0000000043 */
[----:B------:R-:W-:Y:S01]  /*4520*/  FADD.FTZ R125, R72, R125 ;  /* 0x0000007d487d7221 */ /* 0x000fe20000010000 */
[----:B------:R-:W-:Y:S05]  /*4530*/  BRA `(.L_x_144) ;  /* 0x0000004000007947 */ /* 0x000fea0003800000 */
.L_x_142:
[----:B-----5:R-:W-:-:S05]  /*4540*/  PRMT R72, RZ, 0x5410, R63 ;  /* 0x00005410ff487816 */ /* 0x020fca000000003f */
[----:B------:R-:W-:Y:S01]  /*4550*/  FADD.FTZ R125, R72, R125 ;  /* 0x0000007d487d7221 */ /* 0x000fe20000010000 */
[----:B------:R-:W-:-:S05]  /*4560*/  @P2 PRMT R72, RZ, 0x5410, R67 ;  /* 0x00005410ff482816 */ /* 0x000fca0000000043 */
[----:B------:R-:W-:-:S05]  /*4570*/  @P2 FADD.FTZ R125, R72, R125 ;  /* 0x0000007d487d2221 */ /* 0x000fca0000010000 */
.L_x_144:
[----:B------:R-:W-:-:S04]  /*4580*/  F2FP.BF16.PACK_AB R72, RZ, R125 ;  /* 0x0000007dff48723e */ /* 0x000fc800000010ff */
[----:B------:R-:W-:Y:S02]  /*4590*/  PRMT R71, R72, 0x7610, R71 ;  /* 0x0000761048477816 */ /* 0x000fe40000000047 */
.L_x_145:
[----:B------:R-:W-:Y:S01]  /*45a0*/  PRMT R138, RZ, 0x7610, R75 ;  /* 0x00007610ff8a7816 */ /* 0x000fe2000000004b */
[----:B------:R-:W-:Y:S05]  /*45b0*/  @P3 BRA `(.L_x_146) ;  /* 0x0000008000003947 */ /* 0x000fea0003800000 */
[----:B------:R-:W-:-:S04]  /*45c0*/  ISETP.NE.U32.AND P2, PT, RZ, c[0x0][0x180], PT ;  /* 0x00006000ff007a0c */ /* 0x000fc80003f45070 */
[----:B------:R-:W-:-:S13]  /*45d0*/  ISETP.NE.AND.EX P2, PT, RZ, c[0x0][0x184], PT, P2 ;  /* 0x00006100ff007a0c */ /* 0x000fda0003f45320 */
[----:B------:R-:W-:Y:S05]  /*45e0*/  @P2 BRA `(.L_x_147) ;  /* 0x0000002000002947 */ /* 0x000fea0003800000 */
[----:B------:R-:W-:Y:S05]  /*45f0*/  @P0 BRA `(.L_x_148) ;  /* 0x0000008000000947 */ /* 0x000fea0003800000 */
[----:B------:R-:W-:Y:S05]  /*4600*/  BRA `(.L_x_149) ;  /* 0x0000009000007947 */ /* 0x000fea0003800000 */
.L_x_147:
[----:B-----5:R-:W-:-:S05]  /*4610*/  PRMT R72, RZ, 0x7610, R67 ;  /* 0x00007610ff487816 */ /* 0x020fca0000000043 */
[----:B------:R-:W-:Y:S01]  /*4620*/  FADD.FTZ R138, R72, R138 ;  /* 0x0000008a488a7221 */ /* 0x000fe20000010000 */
[----:B------:R-:W-:Y:S05]  /*4630*/  BRA `(.L_x_148) ;  /* 0x0000004000007947 */ /* 0x000fea0003800000 */
.L_x_146:
[----:B-----5:R-:W-:-:S05]  /*4640*/  PRMT R72, RZ, 0x7610, R63 ;  /* 0x00007610ff487816 */ /* 0x020fca000000003f */
[----:B------:R-:W-:Y:S01]  /*4650*/  FADD.FTZ R138, R72, R138 ;  /* 0x0000008a488a7221 */ /* 0x000fe20000010000 */
[----:B------:R-:W-:-:S05]  /*4660*/  @P2 PRMT R72, RZ, 0x7610, R67 ;  /* 0x00007610ff482816 */ /* 0x000fca0000000043 */
[----:B------:R-:W-:-:S05]  /*4670*/  @P2 FADD.FTZ R138, R72, R138 ;  /* 0x0000008a488a2221 */ /* 0x000fca0000010000 */
.L_x_148:
[----:B------:R-:W-:-:S04]  /*4680*/  F2FP.BF16.PACK_AB R72, RZ, R138 ;  /* 0x0000008aff48723e */ /* 0x000fc800000010ff */
[----:B------:R-:W-:Y:S02]  /*4690*/  PRMT R71, R71, 0x5410, R72 ;  /* 0x0000541047477816 */ /* 0x000fe40000000048 */
.L_x_149:
[----:B------:R-:W-:-:S04]  /*46a0*/  @P0 LEA R72, P2, R76, c[0x0][0x188], 0x4 ;  /* 0x000062004c480a11 */ /* 0x000fc800078420ff */
[C---:B------:R-:W-:Y:S02]  /*46b0*/  @P0 LEA.HI.X R73, R76.reuse, c[0x0][0x18c], RZ, 0x4, P2 ;  /* 0x000063004c490a11 */ /* 0x040fe400010f24ff */
[----:B------:R-:W-:-:S03]  /*46c0*/  IADD3 R76, R76, 0x80, RZ ;  /* 0x000000804c4c7810 */ /* 0x000fc60007ffe0ff */
[----:B------:R0:W-:Y:S04]  /*46d0*/  @P0 STG.E.128 [R72.64], R68 ;  /* 0x0000004448000986 */ /* 0x0001e8000c101d04 */
.L_x_117:
[----:B------:R-:W-:Y:S05]  /*46e0*/  BSYNC B0 ;  /* 0x0000000000007941 */ /* 0x000fea0003800000 */
.L_x_116:
        /* <DEDUP_REMOVED lines=25> */
.L_x_153:
[----:B-----5:R-:W-:-:S05]  /*4880*/  PRMT R77, RZ, 0x5410, R64 ;  /* 0x00005410ff4d7816 */ /* 0x020fca0000000040 */
[----:B------:R-:W-:Y:S01]  /*4890*/  FADD.FTZ R86, R77, R86 ;  /* 0x000000564d567221 */ /* 0x000fe20000010000 */
[----:B------:R-:W-:Y:S05]  /*48a0*/  BRA `(.L_x_154) ;  /* 0x0000004000007947 */ /* 0x000fea0003800000 */
.L_x_152:
[----:B-----5:R-:W-:-:S05]  /*48b0*/  PRMT R77, RZ, 0x5410, R60 ;  /* 0x00005410ff4d7816 */ /* 0x020fca000000003c */
[----:B------:R-:W-:Y:S01]  /*48c0*/  FADD.FTZ R86, R77, R86 ;  /* 0x000000564d567221 */ /* 0x000fe20000010000 */
[----:B------:R-:W-:-:S05]  /*48d0*/  @P2 PRMT R77, RZ, 0x5410, R64 ;  /* 0x00005410ff4d2816 */ /* 0x000fca0000000040 */
[----:B------:R-:W-:-:S05]  /*48e0*/  @P2 FADD.FTZ R86, R77, R86 ;  /* 0x000000564d562221 */ /* 0x000fca0000010000 */
.L_x_154:
[----:B------:R-:W-:-:S04]  /*48f0*/  F2FP.BF16.PACK_AB R77, RZ, R86 ;  /* 0x00000056ff4d723e */ /* 0x000fc800000010ff */
[----:B------:R-:W-:Y:S02]  /*4900*/  PRMT R68, R77, 0x7610, R68 ;  /* 0x000076104d447816 */ /* 0x000fe40000000044 */
.L_x_155:
[----:B------:R-:W-:Y:S01]  /*4910*/  PRMT R98, RZ, 0x7610, R72 ;  /* 0x00007610ff627816 */ /* 0x000fe20000000048 */
[----:B------:R-:W-:Y:S05]  /*4920*/  @P3 BRA `(.L_x_156) ;  /* 0x0000008000003947 */ /* 0x000fea0003800000 */
[----:B------:R-:W-:-:S04]  /*4930*/  ISETP.NE.U32.AND P4, PT, RZ, c[0x0][0x180], PT ;  /* 0x00006000ff007a0c */ /* 0x000fc80003f85070 */
[----:B------:R-:W-:-:S13]  /*4940*/  ISETP.NE.AND.EX P4, PT, RZ, c[0x0][0x184], PT, P4 ;  /* 0x00006100ff007a0c */ /* 0x000fda0003f85340 */
[----:B------:R-:W-:Y:S05]  /*4950*/  @P4 BRA `(.L_x_157) ;  /* 0x0000002000004947 */ /* 0x000fea0003800000 */
[----:B------:R-:W-:Y:S05]  /*4960*/  @P0 BRA `(.L_x_158) ;  /* 0x0000008000000947 */ /* 0x000fea0003800000 */
[----:B------:R-:W-:Y:S05]  /*4970*/  BRA `(.L_x_159) ;  /* 0x0000009000007947 */ /* 0x000fea0003800000 */
.L_x_157:
[----:B-----5:R-:W-:-:S05]  /*4980*/  PRMT R72, RZ, 0x7610, R64 ;  /* 0x00007610ff487816 */ /* 0x020fca0000000040 */
[----:B------:R-:W-:Y:S01]  /*4990*/  FADD.FTZ R98, R72, R98 ;  /* 0x0000006248627221 */ /* 0x000fe20000010000 */
[----:B------:R-:W-:Y:S05]  /*49a0*/  BRA `(.L_x_158) ;  /* 0x0000004000007947 */ /* 0x000fea0003800000 */
.L_x_156:
[----:B-----5:R-:W-:-:S05]  /*49b0*/  PRMT R72, RZ, 0x7610, R60 ;  /* 0x00007610ff487816 */ /* 0x020fca000000003c */
[----:B------:R-:W-:Y:S01]  /*49c0*/  FADD.FTZ R98, R72, R98 ;  /* 0x0000006248627221 */ /* 0x000fe20000010000 */
[----:B------:R-:W-:-:S05]  /*49d0*/  @P2 PRMT R72, RZ, 0x7610, R64 ;  /* 0x00007610ff482816 */ /* 0x000fca0000000040 */
[----:B------:R-:W-:-:S05]  /*49e0*/  @P2 FADD.FTZ R98, R72, R98 ;  /* 0x0000006248622221 */ /* 0x000fca0000010000 */
.L_x_158:
[----:B------:R-:W-:-:S04]  /*49f0*/  F2FP.BF16.PACK_AB R72, RZ, R98 ;  /* 0x00000062ff48723e */ /* 0x000fc800000010ff */
[----:B------:R-:W-:Y:S02]  /*4a00*/  PRMT R68, R68, 0x5410, R72 ;  /* 0x0000541044447816 */ /* 0x000fe40000000048 */
.L_x_159:
[----:B------:R-:W-:Y:S01]  /*4a10*/  PRMT R99, RZ, 0x5410, R73 ;  /* 0x00005410ff637816 */ /* 0x000fe20000000049 */
[----:B------:R-:W-:Y:S05]  /*4a20*/  @P3 BRA `(.L_x_160) ;  /* 0x0000008000003947 */ /* 0x000fea0003800000 */
[----:B------:R-:W-:-:S04]  /*4a30*/  ISETP.NE.U32.AND P4, PT, RZ, c[0x0][0x180], PT ;  /* 0x00006000ff007a0c */ /* 0x000fc80003f85070 */
[----:B------:R-:W-:-:S13]  /*4a40*/  ISETP.NE.AND.EX P4, PT, RZ, c[0x0][0x184], PT, P4 ;  /* 0x00006100ff007a0c */ /* 0x000fda0003f85340 */
[----:B------:R-:W-:Y:S05]  /*4a50*/  @P4 BRA `(.L_x_161) ;  /* 0x0000002000004947 */ /* 0x000fea0003800000 */
[----:B------:R-:W-:Y:S05]  /*4a60*/  @P0 BRA `(.L_x_162) ;  /* 0x0000008000000947 */ /* 0x000fea0003800000 */
[----:B------:R-:W-:Y:S05]  /*4a70*/  BRA `(.L_x_163) ;  /* 0x0000009000007947 */ /* 0x000fea0003800000 */
.L_x_161:
[----:B-----5:R-:W-:-:S05]  /*4a80*/  PRMT R72, RZ, 0x5410, R65 ;  /* 0x00005410ff487816 */ /* 0x020fca0000000041 */
[----:B------:R-:W-:Y:S01]  /*4a90*/  FADD.FTZ R99, R72, R99 ;  /* 0x0000006348637221 */ /* 0x000fe20000010000 */
[----:B------:R-:W-:Y:S05]  /*4aa0*/  BRA `(.L_x_162) ;  /* 0x0000004000007947 */ /* 0x000fea0003800000 */
.L_x_160:
[----:B-----5:R-:W-:-:S05]  /*4ab0*/  PRMT R72, RZ, 0x5410, R61 ;  /* 0x00005410ff487816 */ /* 0x020fca000000003d */
[----:B------:R-:W-:Y:S01]  /*4ac0*/  FADD.FTZ R99, R72, R99 ;  /* 0x0000006348637221 */ /* 0x000fe20000010000 */
[----:B------:R-:W-:-:S05]  /*4ad0*/  @P2 PRMT R72, RZ, 0x5410, R65 ;  /* 0x00005410ff482816 */ /* 0x000fca0000000041 */
[----:B------:R-:W-:-:S05]  /*4ae0*/  @P2 FADD.FTZ R99, R72, R99 ;  /* 0x0000006348632221 */ /* 0x000fca0000010000 */
.L_x_162:
[----:B------:R-:W-:-:S04]  /*4af0*/  F2FP.BF16.PACK_AB R72, RZ, R99 ;  /* 0x00000063ff48723e */ /* 0x000fc800000010ff */
[----:B------:R-:W-:Y:S02]  /*4b00*/  PRMT R69, R72, 0x7610, R69 ;  /* 0x0000761048457816 */ /* 0x000fe40000000045 */
.L_x_163:
[----:B------:R-:W-:Y:S01]  /*4b10*/  PRMT R112, RZ, 0x7610, R73 ;  /* 0x00007610ff707816 */ /* 0x000fe20000000049 */
[----:B------:R-:W-:Y:S05]  /*4b20*/  @P3 BRA `(.L_x_164) ;  /* 0x0000008000003947 */ /* 0x000fea0003800000 */
[----:B------:R-:W-:-:S04]  /*4b30*/  ISETP.NE.U32.AND P4, PT, RZ, c[0x0][0x180], PT ;  /* 0x00006000ff007a0c */ /* 0x000fc80003f85070 */
[----:B------:R-:W-:-:S13]  /*4b40*/  ISETP.NE.AND.EX P4, PT, RZ, c[0x0][0x184], PT, P4 ;  /* 0x00006100ff007a0c */ /* 0x000fda0003f85340 */
[----:B------:R-:W-:Y:S05]  /*4b50*/  @P4 BRA `(.L_x_165) ;  /* 0x0000002000004947 */ /* 0x000fea0003800000 */
[----:B------:R-:W-:Y:S05]  /*4b60*/  @P0 BRA `(.L_x_166) ;  /* 0x0000008000000947 */ /* 0x000fea0003800000 */
[----:B------:R-:W-:Y:S05]  /*4b70*/  BRA `(.L_x_167) ;  /* 0x0000009000007947 */ /* 0x000fea0003800000 */
.L_x_165:
[----:B-----5:R-:W-:-:S05]  /*4b80*/  PRMT R72, RZ, 0x7610, R65 ;  /* 0x00007610ff487816 */ /* 0x020fca0000000041 */
[----:B------:R-:W-:Y:S01]  /*4b90*/  FADD.FTZ R112, R72, R112 ;  /* 0x0000007048707221 */ /* 0x000fe20000010000 */
[----:B------:R-:W-:Y:S05]  /*4ba0*/  BRA `(.L_x_166) ;  /* 0x0000004000007947 */ /* 0x000fea0003800000 */
.L_x_164:
[----:B-----5:R-:W-:-:S05]  /*4bb0*/  PRMT R72, RZ, 0x7610, R61 ;  /* 0x00007610ff487816 */ /* 0x020fca000000003d */
[----:B------:R-:W-:Y:S01]  /*4bc0*/  FADD.FTZ R112, R72, R112 ;  /* 0x0000007048707221 */ /* 0x000fe20000010000 */
[----:B------:R-:W-:-:S05]  /*4bd0*/  @P2 PRMT R72, RZ, 0x7610, R65 ;  /* 0x00007610ff482816 */ /* 0x000fca0000000041 */
[----:B------:R-:W-:-:S05]  /*4be0*/  @P2 FADD.FTZ R112, R72, R112 ;  /* 0x0000007048702221 */ /* 0x000fca0000010000 */
.L_x_166:
[----:B------:R-:W-:-:S04]  /*4bf0*/  F2FP.BF16.PACK_AB R72, RZ, R112 ;  /* 0x00000070ff48723e */ /* 0x000fc800000010ff */
[----:B------:R-:W-:Y:S02]  /*4c00*/  PRMT R69, R69, 0x5410, R72 ;  /* 0x0000541045457816 */ /* 0x000fe40000000048 */
.L_x_167:
[----:B------:R-:W-:Y:S01]  /*4c10*/  PRMT R113, RZ, 0x5410, R74 ;  /* 0x00005410ff717816 */ /* 0x000fe2000000004a */
[----:B------:R-:W-:Y:S05]  /*4c20*/  @P3 BRA `(.L_x_168) ;  /* 0x0000008000003947 */ /* 0x000fea0003800000 */
[----:B------:R-:W-:-:S04]  /*4c30*/  ISETP.NE.U32.AND P4, PT, RZ, c[0x0][0x180], PT ;  /* 0x00006000ff007a0c */ /* 0x000fc80003f85070 */
[----:B------:R-:W-:-:S13]  /*4c40*/  ISETP.NE.AND.EX P4, PT, RZ, c[0x0][0x184], PT, P4 ;  /* 0x00006100ff007a0c */ /* 0x000fda0003f85340 */
[----:B------:R-:W-:Y:S05]  /*4c50*/  @P4 BRA `(.L_x_169) ;  /* 0x0000002000004947 */ /* 0x000fea0003800000 */
[----:B------:R-:W-:Y:S05]  /*4c60*/  @P0 BRA `(.L_x_170) ;  /* 0x0000008000000947 */ /* 0x000fea0003800000 */
[----:B------:R-:W-:Y:S05]  /*4c70*/  BRA `(.L_x_171) ;  /* 0x0000009000007947 */ /* 0x000fea0003800000 */
.L_x_169:
[----:B-----5:R-:W-:-:S05]  /*4c80*/  PRMT R72, RZ, 0x5410, R66 ;  /* 0x00005410ff487816 */ /* 0x020fca0000000042 */
[----:B------:R-:W-:Y:S01]  /*4c90*/  FADD.FTZ R113, R72, R113 ;  /* 0x0000007148717221 */ /* 0x000fe20000010000 */
[----:B------:R-:W-:Y:S05]  /*4ca0*/  BRA `(.L_x_170) ;  /* 0x0000004000007947 */ /* 0x000fea0003800000 */
.L_x_168:
[----:B-----5:R-:W-:-:S05]  /*4cb0*/  PRMT R72, RZ, 0x5410, R62 ;  /* 0x00005410ff487816 */ /* 0x020fca000000003e */
[----:B------:R-:W-:Y:S01]  /*4cc0*/  FADD.FTZ R113, R72, R113 ;  /* 0x0000007148717221 */ /* 0x000fe20000010000 */
[----:B------:R-:W-:-:S05]  /*4cd0*/  @P2 PRMT R72, RZ, 0x5410, R66 ;  /* 0x00005410ff482816 */ /* 0x000fca0000000042 */
[----:B------:R-:W-:-:S05]  /*4ce0*/  @P2 FADD.FTZ R113, R72, R113 ;  /* 0x0000007148712221 */ /* 0x000fca0000010000 */
.L_x_170:
[----:B------:R-:W-:-:S04]  /*4cf0*/  F2FP.BF16.PACK_AB R72, RZ, R113 ;  /* 0x00000071ff48723e */ /* 0x000fc800000010ff */
[----:B------:R-:W-:Y:S02]  /*4d00*/  PRMT R70, R72, 0x7610, R70 ;  /* 0x0000761048467816 */ /* 0x000fe40000000046 */
.L_x_171:
[----:B------:R-:W-:Y:S01]  /*4d10*/  PRMT R126, RZ, 0x7610, R74 ;  /* 0x00007610ff7e7816 */ /* 0x000fe2000000004a */
[----:B------:R-:W-:Y:S05]  /*4d20*/  @P3 BRA `(.L_x_172) ;  /* 0x0000008000003947 */ /* 0x000fea0003800000 */
[----:B------:R-:W-:-:S04]  /*4d30*/  ISETP.NE.U32.AND P4, PT, RZ, c[0x0][0x180], PT ;  /* 0x00006000ff007a0c */ /* 0x000fc80003f85070 */
[----:B------:R-:W-:-:S13]  /*4d40*/  ISETP.NE.AND.EX P4, PT, RZ, c[0x0][0x184], PT, P4 ;  /* 0x00006100ff007a0c */ /* 0x000fda0003f85340 */
[----:B------:R-:W-:Y:S05]  /*4d50*/  @P4 BRA `(.L_x_173) ;  /* 0x0000002000004947 */ /* 0x000fea0003800000 */
[----:B------:R-:W-:Y:S05]  /*4d60*/  @P0 BRA `(.L_x_174) ;  /* 0x0000008000000947 */ /* 0x000fea0003800000 */
[----:B------:R-:W-:Y:S05]  /*4d70*/  BRA `(.L_x_175) ;  /* 0x0000009000007947 */ /* 0x000fea0003800000 */
.L_x_173:
[----:B-----5:R-:W-:-:S05]  /*4d80*/  PRMT R72, RZ, 0x7610, R66 ;  /* 0x00007610ff487816 */ /* 0x020fca0000000042 */
[----:B------:R-:W-:Y:S01]  /*4d90*/  FADD.FTZ R126, R72, R126 ;  /* 0x0000007e487e7221 */ /* 0x000fe20000010000 */
[----:B------:R-:W-:Y:S05]  /*4da0*/  BRA `(.L_x_174) ;  /* 0x0000004000007947 */ /* 0x000fea0003800000 */
.L_x_172:
[----:B-----5:R-:W-:-:S05]  /*4db0*/  PRMT R72, RZ, 0x7610, R62 ;  /* 0x00007610ff487816 */ /* 0x020fca000000003e */
[----:B------:R-:W-:Y:S01]  /*4dc0*/  FADD.FTZ R126, R72, R126 ;  /* 0x0000007e487e7221 */ /* 0x000fe20000010000 */
[----:B------:R-:W-:-:S05]  /*4dd0*/  @P2 PRMT R72, RZ, 0x7610, R66 ;  /* 0x00007610ff482816 */ /* 0x000fca0000000042 */
[----:B------:R-:W-:-:S05]  /*4de0*/  @P2 FADD.FTZ R126, R72, R126 ;  /* 0x0000007e487e2221 */ /* 0x000fca0000010000 */
.L_x_174:
[----:B------:R-:W-:-:S04]  /*4df0*/  F2FP.BF16.PACK_AB R72, RZ, R126 ;  /* 0x0000007eff48723e */ /* 0x000fc800000010ff */
[----:B------:R-:W-:Y:S02]  /*4e00*/  PRMT R70, R70, 0x5410, R72 ;  /* 0x0000541046467816 */ /* 0x000fe40000000048 */
.L_x_175:
[----:B------:R-:W-:Y:S01]  /*4e10*/  PRMT R127, RZ, 0x5410, R75 ;  /* 0x00005410ff7f7816 */ /* 0x000fe2000000004b */
[----:B------:R-:W-:Y:S05]  /*4e20*/  @P3 BRA `(.L_x_176) ;  /* 0x0000008000003947 */ /* 0x000fea0003800000 */
[----:B------:R-:W-:-:S04]  /*4e30*/  ISETP.NE.U32.AND P4, PT, RZ, c[0x0][0x180], PT ;  /* 0x00006000ff007a0c */ /* 0x000fc80003f85070 */
[----:B------:R-:W-:-:S13]  /*4e40*/  ISETP.NE.AND.EX P4, PT, RZ, c[0x0][0x184], PT, P4 ;  /* 0x00006100ff007a0c */ /* 0x000fda0003f85340 */
[----:B------:R-:W-:Y:S05]  /*4e50*/  @P4 BRA `(.L_x_177) ;  /* 0x0000002000004947 */ /* 0x000fea0003800000 */
[----:B------:R-:W-:Y:S05]  /*4e60*/  @P0 BRA `(.L_x_178) ;  /* 0x0000008000000947 */ /* 0x000fea0003800000 */
[----:B------:R-:W-:Y:S05]  /*4e70*/  BRA `(.L_x_179) ;  /* 0x0000009000007947 */ /* 0x000fea0003800000 */
.L_x_177:
[----:B-----5:R-:W-:-:S05]  /*4e80*/  PRMT R72, RZ, 0x5410, R67 ;  /* 0x00005410ff487816 */ /* 0x020fca0000000043 */
[----:B------:R-:W-:Y:S01]  /*4e90*/  FADD.FTZ R127, R72, R127 ;  /* 0x0000007f487f7221 */ /* 0x000fe20000010000 */
[----:B------:R-:W-:Y:S05]  /*4ea0*/  BRA `(.L_x_178) ;  /* 0x0000004000007947 */ /* 0x000fea0003800000 */
.L_x_176:
[----:B-----5:R-:W-:-:S05]  /*4eb0*/  PRMT R72, RZ, 0x5410, R63 ;  /* 0x00005410ff487816 */ /* 0x020fca000000003f */
[----:B------:R-:W-:Y:S01]  /*4ec0*/  FADD.FTZ R127, R72, R127 ;  /* 0x0000007f487f7221 */ /* 0x000fe20000010000 */
[----:B------:R-:W-:-:S05]  /*4ed0*/  @P2 PRMT R72, RZ, 0x5410, R67 ;  /* 0x00005410ff482816 */ /* 0x000fca0000000043 */
[----:B------:R-:W-:-:S05]  /*4ee0*/  @P2 FADD.FTZ R127, R72, R127 ;  /* 0x0000007f487f2221 */ /* 0x000fca0000010000 */
.L_x_178:
[----:B------:R-:W-:-:S04]  /*4ef0*/  F2FP.BF16.PACK_AB R72, RZ, R127 ;  /* 0x0000007fff48723e */ /* 0x000fc800000010ff */
[----:B------:R-:W-:Y:S02]  /*4f00*/  PRMT R71, R72, 0x7610, R71 ;  /* 0x0000761048477816 */ /* 0x000fe40000000047 */
.L_x_179:
[----:B------:R-:W-:Y:S01]  /*4f10*/  PRMT R139, RZ, 0x7610, R75 ;  /* 0x00007610ff8b7816 */ /* 0x000fe2000000004b */
[----:B------:R-:W-:Y:S05]  /*4f20*/  @P3 BRA `(.L_x_180) ;  /* 0x0000008000003947 */ /* 0x000fea0003800000 */
[----:B------:R-:W-:-:S04]  /*4f30*/  ISETP.NE.U32.AND P2, PT, RZ, c[0x0][0x180], PT ;  /* 0x00006000ff007a0c */ /* 0x000fc80003f45070 */
[----:B------:R-:W-:-:S13]  /*4f40*/  ISETP.NE.AND.EX P2, PT, RZ, c[0x0][0x184], PT, P2 ;  /* 0x00006100ff007a0c */ /* 0x000fda0003f45320 */
[----:B------:R-:W-:Y:S05]  /*4f50*/  @P2 BRA `(.L_x_181) ;  /* 0x0000002000002947 */ /* 0x000fea0003800000 */
[----:B------:R-:W-:Y:S05]  /*4f60*/  @P0 BRA `(.L_x_182) ;  /* 0x0000008000000947 */ /* 0x000fea0003800000 */
[----:B------:R-:W-:Y:S05]  /*4f70*/  BRA `(.L_x_183) ;  /* 0x0000009000007947 */ /* 0x000fea0003800000 */
.L_x_181:
[----:B-----5:R-:W-:-:S05]  /*4f80*/  PRMT R72, RZ, 0x7610, R67 ;  /* 0x00007610ff487816 */ /* 0x020fca0000000043 */
[----:B------:R-:W-:Y:S01]  /*4f90*/  FADD.FTZ R139, R72, R139 ;  /* 0x0000008b488b7221 */ /* 0x000fe20000010000 */
[----:B------:R-:W-:Y:S05]  /*4fa0*/  BRA `(.L_x_182) ;  /* 0x0000004000007947 */ /* 0x000fea0003800000 */
.L_x_180:
[----:B-----5:R-:W-:-:S05]  /*4fb0*/  PRMT R72, RZ, 0x7610, R63 ;  /* 0x00007610ff487816 */ /* 0x020fca000000003f */
[----:B------:R-:W-:Y:S01]  /*4fc0*/  FADD.FTZ R139, R72, R139 ;  /* 0x0000008b488b7221 */ /* 0x000fe20000010000 */
[----:B------:R-:W-:-:S05]  /*4fd0*/  @P2 PRMT R72, RZ, 0x7610, R67 ;  /* 0x00007610ff482816 */ /* 0x000fca0000000043 */
[----:B------:R-:W-:-:S05]  /*4fe0*/  @P2 FADD.FTZ R139, R72, R139 ;  /* 0x0000008b488b2221 */ /* 0x000fca0000010000 */
.L_x_182:
[----:B------:R-:W-:-:S04]  /*4ff0*/  F2FP.BF16.PACK_AB R72, RZ, R139 ;  /* 0x0000008bff48723e */ /* 0x000fc800000010ff */
[----:B------:R-:W-:Y:S02]  /*5000*/  PRMT R71, R71, 0x5410, R72 ;  /* 0x0000541047477816 */ /* 0x000fe40000000048 */
.L_x_183:
[----:B------:R-:W-:-:S04]  /*5010*/  @P0 LEA R72, P2, R76, c[0x0][0x188], 0x4 ;  /* 0x000062004c480a11 */ /* 0x000fc800078420ff */
[C---:B------:R-:W-:Y:S02]  /*5020*/  @P0 LEA.HI.X R73, R76.reuse, c[0x0][0x18c], RZ, 0x4, P2 ;  /* 0x000063004c490a11 */ /* 0x040fe400010f24ff */
[----:B------:R-:W-:-:S03]  /*5030*/  IADD3 R76, R76, 0x80, RZ ;  /* 0x000000804c4c7810 */ /* 0x000fc60007ffe0ff */
[----:B------:R0:W-:Y:S04]  /*5040*/  @P0 STG.E.128 [R72.64], R68 ;  /* 0x0000004448000986 */ /* 0x0001e8000c101d04 */
.L_x_151:
[----:B------:R-:W-:Y:S05]  /*5050*/  BSYNC B0 ;  /* 0x0000000000007941 */ /* 0x000fea0003800000 */
.L_x_150:
        /* <DEDUP_REMOVED lines=25> */
.L_x_187:
[----:B-----5:R-:W-:-:S05]  /*51f0*/  PRMT R77, RZ, 0x5410, R64 ;  /* 0x00005410ff4d7816 */ /* 0x020fca0000000040 */
[----:B------:R-:W-:Y:S01]  /*5200*/  FADD.FTZ R87, R77, R87 ;  /* 0x000000574d577221 */ /* 0x000fe20000010000 */
[----:B------:R-:W-:Y:S05]  /*5210*/  BRA `(.L_x_188) ;  /* 0x0000004000007947 */ /* 0x000fea0003800000 */
.L_x_186:
[----:B-----5:R-:W-:-:S05]  /*5220*/  PRMT R77, RZ, 0x5410, R60 ;  /* 0x00005410ff4d7816 */ /* 0x020fca000000003c */
[----:B------:R-:W-:Y:S01]  /*5230*/  FADD.FTZ R87, R77, R87 ;  /* 0x000000574d577221 */ /* 0x000fe20000010000 */
[----:B------:R-:W-:-:S05]  /*5240*/  @P2 PRMT R77, RZ, 0x5410, R64 ;  /* 0x00005410ff4d2816 */ /* 0x000fca0000000040 */
[----:B------:R-:W-:-:S05]  /*5250*/  @P2 FADD.FTZ R87, R77, R87 ;  /* 0x000000574d572221 */ /* 0x000fca0000010000 */
.L_x_188:
[----:B------:R-:W-:-:S04]  /*5260*/  F2FP.BF16.PACK_AB R77, RZ, R87 ;  /* 0x00000057ff4d723e */ /* 0x000fc800000010ff */
[----:B------:R-:W-:Y:S02]  /*5270*/  PRMT R68, R77, 0x7610, R68 ;  /* 0x000076104d447816 */ /* 0x000fe40000000044 */
.L_x_189:
[----:B------:R-:W-:Y:S01]  /*5280*/  PRMT R100, RZ, 0x7610, R72 ;  /* 0x00007610ff647816 */ /* 0x000fe20000000048 */
[----:B------:R-:W-:Y:S05]  /*5290*/  @P3 BRA `(.L_x_190) ;  /* 0x0000008000003947 */ /* 0x000fea0003800000 */
[----:B------:R-:W-:-:S04]  /*52a0*/  ISETP.NE.U32.AND P4, PT, RZ, c[0x0][0x180], PT ;  /* 0x00006000ff007a0c */ /* 0x000fc80003f85070 */
[----:B------:R-:W-:-:S13]  /*52b0*/  ISETP.NE.AND.EX P4, PT, RZ, c[0x0][0x184], PT, P4 ;  /* 0x00006100ff007a0c */ /* 0x000fda0003f85340 */
[----:B------:R-:W-:Y:S05]  /*52c0*/  @P4 BRA `(.L_x_191) ;  /* 0x0000002000004947 */ /* 0x000fea0003800000 */
[----:B------:R-:W-:Y:S05]  /*52d0*/  @P0 BRA `(.L_x_192) ;  /* 0x0000008000000947 */ /* 0x000fea0003800000 */
[----:B------:R-:W-:Y:S05]  /*52e0*/  BRA `(.L_x_193) ;  /* 0x0000009000007947 */ /* 0x000fea0003800000 */
.L_x_191:
[----:B-----5:R-:W-:-:S05]  /*52f0*/  PRMT R72, RZ, 0x7610, R64 ;  /* 0x00007610ff487816 */ /* 0x020fca0000000040 */
[----:B------:R-:W-:Y:S01]  /*5300*/  FADD.FTZ R100, R72, R100 ;  /* 0x0000006448647221 */ /* 0x000fe20000010000 */
[----:B------:R-:W-:Y:S05]  /*5310*/  BRA `(.L_x_192) ;  /* 0x0000004000007947 */ /* 0x000fea0003800000 */
.L_x_190:
[----:B-----5:R-:W-:-:S05]  /*5320*/  PRMT R72, RZ, 0x7610, R60 ;  /* 0x00007610ff487816 */ /* 0x020fca000000003c */
[----:B------:R-:W-:Y:S01]  /*5330*/  FADD.FTZ R100, R72, R100 ;  /* 0x0000006448647221 */ /* 0x000fe20000010000 */
[----:B------:R-:W-:-:S05]  /*5340*/  @P2 PRMT R72, RZ, 0x7610, R64 ;  /* 0x00007610ff482816 */ /* 0x000fca0000000040 */
[----:B------:R-:W-:-:S05]  /*5350*/  @P2 FADD.FTZ R100, R72, R100 ;  /* 0x0000006448642221 */ /* 0x000fca0000010000 */
.L_x_192:
[----:B------:R-:W-:-:S04]  /*5360*/  F2FP.BF16.PACK_AB R72, RZ, R100 ;  /* 0x00000064ff48723e */ /* 0x000fc800000010ff */
[----:B------:R-:W-:Y:S02]  /*5370*/  PRMT R68, R68, 0x5410, R72 ;  /* 0x0000541044447816 */ /* 0x000fe40000000048 */
.L_x_193:
[----:B------:R-:W-:Y:S01]  /*5380*/  PRMT R101, RZ, 0x5410, R73 ;  /* 0x00005410ff657816 */ /* 0x000fe20000000049 */
[----:B------:R-:W-:Y:S05]  /*5390*/  @P3 BRA `(.L_x_194) ;  /* 0x0000008000003947 */ /* 0x000fea0003800000 */
[----:B------:R-:W-:-:S04]  /*53a0*/  ISETP.NE.U32.AND P4, PT, RZ, c[0x0][0x180], PT ;  /* 0x00006000ff007a0c */ /* 0x000fc80003f85070 */
[----:B------:R-:W-:-:S13]  /*53b0*/  ISETP.NE.AND.EX P4, PT, RZ, c[0x0][0x184], PT, P4 ;  /* 0x00006100ff007a0c */ /* 0x000fda0003f85340 */
[----:B------:R-:W-:Y:S05]  /*53c0*/  @P4 BRA `(.L_x_195) ;  /* 0x0000002000004947 */ /* 0x000fea0003800000 */
[----:B------:R-:W-:Y:S05]  /*53d0*/  @P0 BRA `(.L_x_196) ;  /* 0x0000008000000947 */ /* 0x000fea0003800000 */
[----:B------:R-:W-:Y:S05]  /*53e0*/  BRA `(.L_x_197) ;  /* 0x0000009000007947 */ /* 0x000fea0003800000 */
.L_x_195:
[----:B-----5:R-:W-:-:S05]  /*53f0*/  PRMT R72, RZ, 0x5410, R65 ;  /* 0x00005410ff487816 */ /* 0x020fca0000000041 */
[----:B------:R-:W-:Y:S01]  /*5400*/  FADD.FTZ R101, R72, R101 ;  /* 0x0000006548657221 */ /* 0x000fe20000010000 */
[----:B------:R-:W-:Y:S05]  /*5410*/  BRA `(.L_x_196) ;  /* 0x0000004000007947 */ /* 0x000fea0003800000 */
.L_x_194:
[----:B-----5:R-:W-:-:S05]  /*5420*/  PRMT R72, RZ, 0x5410, R61 ;  /* 0x00005410ff487816 */ /* 0x020fca000000003d */
[----:B------:R-:W-:Y:S01]  /*5430*/  FADD.FTZ R101, R72, R101 ;  /* 0x0000006548657221 */ /* 0x000fe20000010000 */
[----:B------:R-:W-:-:S05]  /*5440*/  @P2 PRMT R72, RZ, 0x5410, R65 ;  /* 0x00005410ff482816 */ /* 0x000fca0000000041 */
[----:B------:R-:W-:-:S05]  /*5450*/  @P2 FADD.FTZ R101, R72, R101 ;  /* 0x0000006548652221 */ /* 0x000fca0000010000 */
.L_x_196:
[----:B------:R-:W-:-:S04]  /*5460*/  F2FP.BF16.PACK_AB R72, RZ, R101 ;  /* 0x00000065ff48723e */ /* 0x000fc800000010ff */
[----:B------:R-:W-:Y:S02]  /*5470*/  PRMT R69, R72, 0x7610, R69 ;  /* 0x0000761048457816 */ /* 0x000fe40000000045 */
.L_x_197:
[----:B------:R-:W-:Y:S01]  /*5480*/  PRMT R114, RZ, 0x7610, R73 ;  /* 0x00007610ff727816 */ /* 0x000fe20000000049 */
[----:B------:R-:W-:Y:S05]  /*5490*/  @P3 BRA `(.L_x_198) ;  /* 0x0000008000003947 */ /* 0x000fea0003800000 */
[----:B------:R-:W-:-:S04]  /*54a0*/  ISETP.NE.U32.AND P4, PT, RZ, c[0x0][0x180], PT ;  /* 0x00006000ff007a0c */ /* 0x000fc80003f85070 */
[----:B------:R-:W-:-:S13]  /*54b0*/  ISETP.NE.AND.EX P4, PT, RZ, c[0x0][0x184], PT, P4 ;  /* 0x00006100ff007a0c */ /* 0x000fda0003f85340 */
[----:B------:R-:W-:Y:S05]  /*54c0*/  @P4 BRA `(.L_x_199) ;  /* 0x0000002000004947 */ /* 0x000fea0003800000 */
[----:B------:R-:W-:Y:S05]  /*54d0*/  @P0 BRA `(.L_x_200) ;  /* 0x0000008000000947 */ /* 0x000fea0003800000 */
[----:B------:R-:W-:Y:S05]  /*54e0*/  BRA `(.L_x_201) ;  /* 0x0000009000007947 */ /* 0x000fea0003800000 */
.L_x_199:
[----:B-----5:R-:W-:-:S05]  /*54f0*/  PRMT R72, RZ, 0x7610, R65 ;  /* 0x00007610ff487816 */ /* 0x020fca0000000041 */
[----:B------:R-:W-:Y:S01]  /*5500*/  FADD.FTZ R114, R72, R114 ;  /* 0x0000007248727221 */ /* 0x000fe20000010000 */
[----:B------:R-:W-:Y:S05]  /*5510*/  BRA `(.L_x_200) ;  /* 0x0000004000007947 */ /* 0x000fea0003800000 */
.L_x_198:
[----:B-----5:R-:W-:-:S05]  /*5520*/  PRMT R72, RZ, 0x7610, R61 ;  /* 0x00007610ff487816 */ /* 0x020fca000000003d */
[----:B------:R-:W-:Y:S01]  /*5530*/  FADD.FTZ R114, R72, R114 ;  /* 0x0000007248727221 */ /* 0x000fe20000010000 */
[----:B------:R-:W-:-:S05]  /*5540*/  @P2 PRMT R72, RZ, 0x7610, R65 ;  /* 0x00007610ff482816 */ /* 0x000fca0000000041 */
[----:B------:R-:W-:-:S05]  /*5550*/  @P2 FADD.FTZ R114, R72, R114 ;  /* 0x0000007248722221 */ /* 0x000fca0000010000 */
.L_x_200:
[----:B------:R-:W-:-:S04]  /*5560*/  F2FP.BF16.PACK_AB R72, RZ, R114 ;  /* 0x00000072ff48723e */ /* 0x000fc800000010ff */
[----:B------:R-:W-:Y:S02]  /*5570*/  PRMT R69, R69, 0x5410, R72 ;  /* 0x0000541045457816 */ /* 0x000fe40000000048 */
.L_x_201:
[----:B------:R-:W-:Y:S01]  /*5580*/  PRMT R115, RZ, 0x5410, R74 ;  /* 0x00005410ff737816 */ /* 0x000fe2000000004a */
[----:B------:R-:W-:Y:S05]  /*5590*/  @P3 BRA `(.L_x_202) ;  /* 0x0000008000003947 */ /* 0x000fea0003800000 */
[----:B------:R-:W-:-:S04]  /*55a0*/  ISETP.NE.U32.AND P4, PT, RZ, c[0x0][0x180], PT ;  /* 0x00006000ff007a0c */ /* 0x000fc80003f85070 */
[----:B------:R-:W-:-:S13]  /*55b0*/  ISETP.NE.AND.EX P4, PT, RZ, c[0x0][0x184], PT, P4 ;  /* 0x00006100ff007a0c */ /* 0x000fda0003f85340 */
[----:B------:R-:W-:Y:S05]  /*55c0*/  @P4 BRA `(.L_x_203) ;  /* 0x0000002000004947 */ /* 0x000fea0003800000 */
[----:B------:R-:W-:Y:S05]  /*55d0*/  @P0 BRA `(.L_x_204) ;  /* 0x0000008000000947 */ /* 0x000fea0003800000 */
[----:B------:R-:W-:Y:S05]  /*55e0*/  BRA `(.L_x_205) ;  /* 0x0000009000007947 */ /* 0x000fea0003800000 */
.L_x_203:
[----:B-----5:R-:W-:-:S05]  /*55f0*/  PRMT R72, RZ, 0x5410, R66 ;  /* 0x00005410ff487816 */ /* 0x020fca0000000042 */
[----:B------:R-:W-:Y:S01]  /*5600*/  FADD.FTZ R115, R72, R115 ;  /* 0x0000007348737221 */ /* 0x000fe20000010000 */
[----:B------:R-:W-:Y:S05]  /*5610*/  BRA `(.L_x_204) ;  /* 0x0000004000007947 */ /* 0x000fea0003800000 */
.L_x_202:
[----:B-----5:R-:W-:-:S05]  /*5620*/  PRMT R72, RZ, 0x5410, R62 ;  /* 0x00005410ff487816 */ /* 0x020fca000000003e */
[----:B------:R-:W-:Y:S01]  /*5630*/  FADD.FTZ R115, R72, R115 ;  /* 0x0000007348737221 */ /* 0x000fe20000010000 */
[----:B------:R-:W-:-:S05]  /*5640*/  @P2 PRMT R72, RZ, 0x5410, R66 ;  /* 0x00005410ff482816 */ /* 0x000fca0000000042 */
[----:B------:R-:W-:-:S05]  /*5650*/  @P2 FADD.FTZ R115, R72, R115 ;  /* 0x0000007348732221 */ /* 0x000fca0000010000 */
.L_x_204:
[----:B------:R-:W-:-:S04]  /*5660*/  F2FP.BF16.PACK_AB R72, RZ, R115 ;  /* 0x00000073ff48723e */ /* 0x000fc800000010ff */
[----:B------:R-:W-:Y:S02]  /*5670*/  PRMT R70, R72, 0x7610, R70 ;  /* 0x0000761048467816 */ /* 0x000fe40000000046 */
.L_x_205:
[----:B------:R-:W-:Y:S01]  /*5680*/  PRMT R128, RZ, 0x7610, R74 ;  /* 0x00007610ff807816 */ /* 0x000fe2000000004a */
[----:B------:R-:W-:Y:S05]  /*5690*/  @P3 BRA `(.L_x_206) ;  /* 0x0000008000003947 */ /* 0x000fea0003800000 */
[----:B------:R-:W-:-:S04]  /*56a0*/  ISETP.NE.U32.AND P4, PT, RZ, c[0x0][0x180], PT ;  /* 0x00006000ff007a0c */ /* 0x000fc80003f85070 */
[----:B------:R-:W-:-:S13]  /*56b0*/  ISETP.NE.AND.EX P4, PT, RZ, c[0x0][0x184], PT, P4 ;  /* 0x00006100ff007a0c */ /* 0x000fda0003f85340 */
[----:B------:R-:W-:Y:S05]  /*56c0*/  @P4 BRA `(.L_x_207) ;  /* 0x0000002000004947 */ /* 0x000fea0003800000 */
[----:B------:R-:W-:Y:S05]  /*56d0*/  @P0 BRA `(.L_x_208) ;  /* 0x0000008000000947 */ /* 0x000fea0003800000 */
[----:B------:R-:W-:Y:S05]  /*56e0*/  BRA `(.L_x_209) ;  /* 0x0000009000007947 */ /* 0x000fea0003800000 */
.L_x_207:
[----:B-----5:R-:W-:-:S05]  /*56f0*/  PRMT R72, RZ, 0x7610, R66 ;  /* 0x00007610ff487816 */ /* 0x020fca0000000042 */
[----:B------:R-:W-:Y:S01]  /*5700*/  FADD.FTZ R128, R72, R128 ;  /* 0x0000008048807221 */ /* 0x000fe20000010000 */
[----:B------:R-:W-:Y:S05]  /*5710*/  BRA `(.L_x_208) ;  /* 0x0000004000007947 */ /* 0x000fea0003800000 */
.L_x_206:
[----:B-----5:R-:W-:-:S05]  /*5720*/  PRMT R72, RZ, 0x7610, R62 ;  /* 0x00007610ff487816 */ /* 0x020fca000000003e */
[----:B------:R-:W-:Y:S01]  /*5730*/  FADD.FTZ R128, R72, R128 ;  /* 0x0000008048807221 */ /* 0x000fe20000010000 */
[----:B------:R-:W-:-:S05]  /*5740*/  @P2 PRMT R72, RZ, 0x7610, R66 ;  /* 0x00007610ff482816 */ /* 0x000fca0000000042 */
[----:B------:R-:W-:-:S05]  /*5750*/  @P2 FADD.FTZ R128, R72, R128 ;  /* 0x0000008048802221 */ /* 0x000fca0000010000 */
.L_x_208:
[----:B------:R-:W-:-:S04]  /*5760*/  F2FP.BF16.PACK_AB R72, RZ, R128 ;  /* 0x00000080ff48723e */ /* 0x000fc800000010ff */
[----:B------:R-:W-:Y:S02]  /*5770*/  PRMT R70, R70, 0x5410, R72 ;  /* 0x0000541046467816 */ /* 0x000fe40000000048 */
.L_x_209:
[----:B------:R-:W-:Y:S01]  /*5780*/  PRMT R129, RZ, 0x5410, R75 ;  /* 0x00005410ff817816 */ /* 0x000fe2000000004b */
[----:B------:R-:W-:Y:S05]  /*5790*/  @P3 BRA `(.L_x_210) ;  /* 0x0000008000003947 */ /* 0x000fea0003800000 */
[----:B------:R-:W-:-:S04]  /*57a0*/  ISETP.NE.U32.AND P4, PT, RZ, c[0x0][0x180], PT ;  /* 0x00006000ff007a0c */ /* 0x000fc80003f85070 */
[----:B------:R-:W-:-:S13]  /*57b0*/  ISETP.NE.AND.EX P4, PT, RZ, c[0x0][0x184], PT, P4 ;  /* 0x00006100ff007a0c */ /* 0x000fda0003f85340 */
[----:B------:R-:W-:Y:S05]  /*57c0*/  @P4 BRA `(.L_x_211) ;  /* 0x0000002000004947 */ /* 0x000fea0003800000 */
[----:B------:R-:W-:Y:S05]  /*57d0*/  @P0 BRA `(.L_x_212) ;  /* 0x0000008000000947 */ /* 0x000fea0003800000 */
[----:B------:R-:W-:Y:S05]  /*57e0*/  BRA `(.L_x_213) ;  /* 0x0000009000007947 */ /* 0x000fea0003800000 */
.L_x_211:
[----:B-----5:R-:W-:-:S05]  /*57f0*/  PRMT R72, RZ, 0x5410, R67 ;  /* 0x00005410ff487816 */ /* 0x020fca0000000043 */
[----:B------:R-:W-:Y:S01]  /*5800*/  FADD.FTZ R129, R72, R129 ;  /* 0x0000008148817221 */ /* 0x000fe20000010000 */
[----:B------:R-:W-:Y:S05]  /*5810*/  BRA `(.L_x_212) ;  /* 0x0000004000007947 */ /* 0x000fea0003800000 */
.L_x_210:
[----:B-----5:R-:W-:-:S05]  /*5820*/  PRMT R72, RZ, 0x5410, R63 ;  /* 0x00005410ff487816 */ /* 0x020fca000000003f */
[----:B------:R-:W-:Y:S01]  /*5830*/  FADD.FTZ R129, R72, R129 ;  /* 0x0000008148817221 */ /* 0x000fe20000010000 */
[----:B------:R-:W-:-:S05]  /*5840*/  @P2 PRMT R72, RZ, 0x5410, R67 ;  /* 0x00005410ff482816 */ /* 0x000fca0000000043 */
[----:B------:R-:W-:-:S05]  /*5850*/  @P2 FADD.FTZ R129, R72, R129 ;  /* 0x0000008148812221 */ /* 0x000fca0000010000 */
.L_x_212:
[----:B------:R-:W-:-:S04]  /*5860*/  F2FP.BF16.PACK_AB R72, RZ, R129 ;  /* 0x00000081ff48723e */ /* 0x000fc800000010ff */
[----:B------:R-:W-:Y:S02]  /*5870*/  PRMT R71, R72, 0x7610, R71 ;  /* 0x0000761048477816 */ /* 0x000fe40000000047 */
.L_x_213:
[----:B------:R-:W-:Y:S01]  /*5880*/  PRMT R140, RZ, 0x7610, R75 ;  /* 0x00007610ff8c7816 */ /* 0x000fe2000000004b */
[----:B------:R-:W-:Y:S05]  /*5890*/  @P3 BRA `(.L_x_214) ;  /* 0x0000008000003947 */ /* 0x000fea0003800000 */
[----:B------:R-:W-:-:S04]  /*58a0*/  ISETP.NE.U32.AND P2, PT, RZ, c[0x0][0x180], PT ;  /* 0x00006000ff007a0c */ /* 0x000fc80003f45070 */
[----:B------:R-:W-:-:S13]  /*58b0*/  ISETP.NE.AND.EX P2, PT, RZ, c[0x0][0x184], PT, P2 ;  /* 0x00006100ff007a0c */ /* 0x000fda0003f45320 */
[----:B------:R-:W-:Y:S05]  /*58c0*/  @P2 BRA `(.L_x_215) ;  /* 0x0000002000002947 */ /* 0x000fea0003800000 */
[----:B------:R-:W-:Y:S05]  /*58d0*/  @P0 BRA `(.L_x_216) ;  /* 0x0000008000000947 */ /* 0x000fea0003800000 */
[----:B------:R-:W-:Y:S05]  /*58e0*/  BRA `(.L_x_217) ;  /* 0x0000009000007947 */ /* 0x000fea0003800000 */
.L_x_215:
[----:B-----5:R-:W-:-:S05]  /*58f0*/  PRMT R72, RZ, 0x7610, R67 ;  /* 0x00007610ff487816 */ /* 0x020fca0000000043 */
[----:B------:R-:W-:Y:S01]  /*5900*/  FADD.FTZ R140, R72, R140 ;  /* 0x0000008c488c7221 */ /* 0x000fe20000010000 */
[----:B------:R-:W-:Y:S05]  /*5910*/  BRA `(.L_x_216) ;  /* 0x0000004000007947 */ /* 0x000fea0003800000 */
.L_x_214:
[----:B-----5:R-:W-:-:S05]  /*5920*/  PRMT R72, RZ, 0x7610, R63 ;  /* 0x00007610ff487816 */ /* 0x020fca000000003f */
[----:B------:R-:W-:Y:S01]  /*5930*/  FADD.FTZ R140, R72, R140 ;  /* 0x0000008c488c7221 */ /* 0x000fe20000010000 */
[----:B------:R-:W-:-:S05]  /*5940*/  @P2 PRMT R72, RZ, 0x7610, R67 ;  /* 0x00007610ff482816 */ /* 0x000fca0000000043 */
[----:B------:R-:W-:-:S05]  /*5950*/  @P2 FADD.FTZ R140, R72, R140 ;  /* 0x0000008c488c2221 */ /* 0x000fca0000010000 */
.L_x_216:
[----:B------:R-:W-:-:S04]  /*5960*/  F2FP.BF16.PACK_AB R72, RZ, R140 ;  /* 0x0000008cff48723e */ /* 0x000fc800000010ff */
[----:B------:R-:W-:Y:S02]  /*5970*/  PRMT R71, R71, 0x5410, R72 ;  /* 0x0000541047477816 */ /* 0x000fe40000000048 */
.L_x_217:
[----:B------:R-:W-:-:S04]  /*5980*/  @P0 LEA R72, P2, R76, c[0x0][0x188], 0x4 ;  /* 0x000062004c480a11 */ /* 0x000fc800078420ff */
[C---:B------:R-:W-:Y:S02]  /*5990*/  @P0 LEA.HI.X R73, R76.reuse, c[0x0][0x18c], RZ, 0x4, P2 ;  /* 0x000063004c490a11 */ /* 0x040fe400010f24ff */
[----:B------:R-:W-:-:S03]  /*59a0*/  IADD3 R76, R76, 0x80, RZ ;  /* 0x000000804c4c7810 */ /* 0x000fc60007ffe0ff */
[----:B------:R0:W-:Y:S04]  /*59b0*/  @P0 STG.E.128 [R72.64], R68 ;  /* 0x0000004448000986 */ /* 0x0001e8000c101d04 */
.L_x_185:
[----:B------:R-:W-:Y:S05]  /*59c0*/  BSYNC B0 ;  /* 0x0000000000007941 */ /* 0x000fea0003800000 */
.L_x_184:
        /* <DEDUP_REMOVED lines=25> */
.L_x_221:
[----:B-----5:R-:W-:-:S05]  /*5b60*/  PRMT R77, RZ, 0x5410, R64 ;  /* 0x00005410ff4d7816 */ /* 0x020fca0000000040 */
[----:B------:R-:W-:Y:S01]  /*5b70*/  FADD.FTZ R88, R77, R88 ;  /* 0x000000584d587221 */ /* 0x000fe20000010000 */
[----:B------:R-:W-:Y:S05]  /*5b80*/  BRA `(.L_x_222) ;  /* 0x0000004000007947 */ /* 0x000fea0003800000 */
.L_x_220:
[----:B-----5:R-:W-:-:S05]  /*5b90*/  PRMT R77, RZ, 0x5410, R60 ;  /* 0x00005410ff4d7816 */ /* 0x020fca000000003c */
[----:B------:R-:W-:Y:S01]  /*5ba0*/  FADD.FTZ R88, R77, R88 ;  /* 0x000000584d587221 */ /* 0x000fe20000010000 */
[----:B------:R-:W-:-:S05]  /*5bb0*/  @P2 PRMT R77, RZ, 0x5410, R64 ;  /* 0x00005410ff4d2816 */ /* 0x000fca0000000040 */
[----:B------:R-:W-:-:S05]  /*5bc0*/  @P2 FADD.FTZ R88, R77, R88 ;  /* 0x000000584d582221 */ /* 0x000fca0000010000 */
.L_x_222:
[----:B------:R-:W-:-:S04]  /*5bd0*/  F2FP.BF16.PACK_AB R77, RZ, R88 ;  /* 0x00000058ff4d723e */ /* 0x000fc800000010ff */
[----:B------:R-:W-:Y:S02]  /*5be0*/  PRMT R68, R77, 0x7610, R68 ;  /* 0x000076104d447816 */ /* 0x000fe40000000044 */
.L_x_223:
[----:B------:R-:W-:Y:S01]  /*5bf0*/  PRMT R102, RZ, 0x7610, R72 ;  /* 0x00007610ff667816 */ /* 0x000fe20000000048 */
[----:B------:R-:W-:Y:S05]  /*5c00*/  @P3 BRA `(.L_x_224) ;  /* 0x0000008000003947 */ /* 0x000fea0003800000 */
[----:B------:R-:W-:-:S04]  /*5c10*/  ISETP.NE.U32.AND P4, PT, RZ, c[0x0][0x180], PT ;  /* 0x00006000ff007a0c */ /* 0x000fc80003f85070 */
[----:B------:R-:W-:-:S13]  /*5c20*/  ISETP.NE.AND.EX P4, PT, RZ, c[0x0][0x184], PT, P4 ;  /* 0x00006100ff007a0c */ /* 0x000fda0003f85340 */
[----:B------:R-:W-:Y:S05]  /*5c30*/  @P4 BRA `(.L_x_225) ;  /* 0x0000002000004947 */ /* 0x000fea0003800000 */
[----:B------:R-:W-:Y:S05]  /*5c40*/  @P0 BRA `(.L_x_226) ;  /* 0x0000008000000947 */ /* 0x000fea0003800000 */
[----:B------:R-:W-:Y:S05]  /*5c50*/  BRA `(.L_x_227) ;  /* 0x0000009000007947 */ /* 0x000fea0003800000 */
.L_x_225:
[----:B-----5:R-:W-:-:S05]  /*5c60*/  PRMT R72, RZ, 0x7610, R64 ;  /* 0x00007610ff487816 */ /* 0x020fca0000000040 */
[----:B------:R-:W-:Y:S01]  /*5c70*/  FADD.FTZ R102, R72, R102 ;  /* 0x0000006648667221 */ /* 0x000fe20000010000 */
[----:B------:R-:W-:Y:S05]  /*5c80*/  BRA `(.L_x_226) ;  /* 0x0000004000007947 */ /* 0x000fea0003800000 */
.L_x_224:
[----:B-----5:R-:W-:-:S05]  /*5c90*/  PRMT R72, RZ, 0x7610, R60 ;  /* 0x00007610ff487816 */ /* 0x020fca000000003c */
[----:B------:R-:W-:Y:S01]  /*5ca0*/  FADD.FTZ R102, R72, R102 ;  /* 0x0000006648667221 */ /* 0x000fe20000010000 */
[----:B------:R-:W-:-:S05]  /*5cb0*/  @P2 PRMT R72, RZ, 0x7610, R64 ;  /* 0x00007610ff482816 */ /* 0x000fca0000000040 */
[----:B------:R-:W-:-:S05]  /*5cc0*/  @P2 FADD.FTZ R102, R72, R102 ;  /* 0x0000006648662221 */ /* 0x000fca0000010000 */
.L_x_226:
[----:B------:R-:W-:-:S04]  /*5cd0*/  F2FP.BF16.PACK_AB R72, RZ, R102 ;  /* 0x00000066ff48723e */ /* 0x000fc800000010ff */
[----:B------:R-:W-:Y:S02]  /*5ce0*/  PRMT R68, R68, 0x5410, R72 ;  /* 0x0000541044447816 */ /* 0x000fe40000000048 */
.L_x_227:
[----:B------:R-:W-:Y:S01]  /*5cf0*/  PRMT R103, RZ, 0x5410, R73 ;  /* 0x00005410ff677816 */ /* 0x000fe20000000049 */
[----:B------:R-:W-:Y:S05]  /*5d00*/  @P3 BRA `(.L_x_228) ;  /* 0x0000008000003947 */ /* 0x000fea0003800000 */
[----:B------:R-:W-:-:S04]  /*5d10*/  ISETP.NE.U32.AND P4, PT, RZ, c[0x0][0x180], PT ;  /* 0x00006000ff007a0c */ /* 0x000fc80003f85070 */
[----:B------:R-:W-:-:S13]  /*5d20*/  ISETP.NE.AND.EX P4, PT, RZ, c[0x0][0x184], PT, P4 ;  /* 0x00006100ff007a0c */ /* 0x000fda0003f85340 */
[----:B------:R-:W-:Y:S05]  /*5d30*/  @P4 BRA `(.L_x_229) ;  /* 0x0000002000004947 */ /* 0x000fea0003800000 */
[----:B------:R-:W-:Y:S05]  /*5d40*/  @P0 BRA `(.L_x_230) ;  /* 0x0000008000000947 */ /* 0x000fea0003800000 */
[----:B------:R-:W-:Y:S05]  /*5d50*/  BRA `(.L_x_231) ;  /* 0x0000009000007947 */ /* 0x000fea0003800000 */
.L_x_229:
[----:B-----5:R-:W-:-:S05]  /*5d60*/  PRMT R72, RZ, 0x5410, R65 ;  /* 0x00005410ff487816 */ /* 0x020fca0000000041 */
[----:B------:R-:W-:Y:S01]  /*5d70*/  FADD.FTZ R103, R72, R103 ;  /* 0x0000006748677221 */ /* 0x000fe20000010000 */
[----:B------:R-:W-:Y:S05]  /*5d80*/  BRA `(.L_x_230) ;  /* 0x0000004000007947 */ /* 0x000fea0003800000 */
.L_x_228:
[----:B-----5:R-:W-:-:S05]  /*5d90*/  PRMT R72, RZ, 0x5410, R61 ;  /* 0x00005410ff487816 */ /* 0x020fca000000003d */
[----:B------:R-:W-:Y:S01]  /*5da0*/  FADD.FTZ R103, R72, R103 ;  /* 0x0000006748677221 */ /* 0x000fe20000010000 */
[----:B------:R-:W-:-:S05]  /*5db0*/  @P2 PRMT R72, RZ, 0x5410, R65 ;  /* 0x00005410ff482816 */ /* 0x000fca0000000041 */
[----:B------:R-:W-:-:S05]  /*5dc0*/  @P2 FADD.FTZ R103, R72, R103 ;  /* 0x0000006748672221 */ /* 0x000fca0000010000 */
.L_x_230:
[----:B------:R-:W-:-:S04]  /*5dd0*/  F2FP.BF16.PACK_AB R72, RZ, R103 ;  /* 0x00000067ff48723e */ /* 0x000fc800000010ff */
[----:B------:R-:W-:Y:S02]  /*5de0*/  PRMT R69, R72, 0x7610, R69 ;  /* 0x0000761048457816 */ /* 0x000fe40000000045 */
.L_x_231:
[----:B------:R-:W-:Y:S01]  /*5df0*/  PRMT R116, RZ, 0x7610, R73 ;  /* 0x00007610ff747816 */ /* 0x000fe20000000049 */
[----:B------:R-:W-:Y:S05]  /*5e00*/  @P3 BRA `(.L_x_232) ;  /* 0x0000008000003947 */ /* 0x000fea0003800000 */
[----:B------:R-:W-:-:S04]  /*5e10*/  ISETP.NE.U32.AND P4, PT, RZ, c[0x0][0x180], PT ;  /* 0x00006000ff007a0c */ /* 0x000fc80003f85070 */
[----:B------:R-:W-:-:S13]  /*5e20*/  ISETP.NE.AND.EX P4, PT, RZ, c[0x0][0x184], PT, P4 ;  /* 0x00006100ff007a0c */ /* 0x000fda0003f85340 */
[----:B------:R-:W-:Y:S05]  /*5e30*/  @P4 BRA `(.L_x_233) ;  /* 0x0000002000004947 */ /* 0x000fea0003800000 */
[----:B------:R-:W-:Y:S05]  /*5e40*/  @P0 BRA `(.L_x_234) ;  /* 0x0000008000000947 */ /* 0x000fea0003800000 */
[----:B------:R-:W-:Y:S05]  /*5e50*/  BRA `(.L_x_235) ;  /* 0x0000009000007947 */ /* 0x000fea0003800000 */
.L_x_233:
[----:B-----5:R-:W-:-:S05]  /*5e60*/  PRMT R72, RZ, 0x7610, R65 ;  /* 0x00007610ff487816 */ /* 0x020fca0000000041 */
[----:B------:R-:W-:Y:S01]  /*5e70*/  FADD.FTZ R116, R72, R116 ;  /* 0x0000007448747221 */ /* 0x000fe20000010000 */
[----:B------:R-:W-:Y:S05]  /*5e80*/  BRA `(.L_x_234) ;  /* 0x0000004000007947 */ /* 0x000fea0003800000 */
.L_x_232:
[----:B-----5:R-:W-:-:S05]  /*5e90*/  PRMT R72, RZ, 0x7610, R61 ;  /* 0x00007610ff487816 */ /* 0x020fca000000003d */
[----:B------:R-:W-:Y:S01]  /*5ea0*/  FADD.FTZ R116, R72, R116 ;  /* 0x0000007448747221 */ /* 0x000fe20000010000 */
[----:B------:R-:W-:-:S05]  /*5eb0*/  @P2 PRMT R72, RZ, 0x7610, R65 ;  /* 0x00007610ff482816 */ /* 0x000fca0000000041 */
[----:B------:R-:W-:-:S05]  /*5ec0*/  @P2 FADD.FTZ R116, R72, R116 ;  /* 0x0000007448742221 */ /* 0x000fca0000010000 */
.L_x_234:
[----:B------:R-:W-:-:S04]  /*5ed0*/  F2FP.BF16.PACK_AB R72, RZ, R116 ;  /* 0x00000074ff48723e */ /* 0x000fc800000010ff */
[----:B------:R-:W-:Y:S02]  /*5ee0*/  PRMT R69, R69, 0x5410, R72 ;  /* 0x0000541045457816 */ /* 0x000fe40000000048 */
.L_x_235:
[----:B------:R-:W-:Y:S01]  /*5ef0*/  PRMT R117, RZ, 0x5410, R74 ;  /* 0x00005410ff757816 */ /* 0x000fe2000000004a */
[----:B------:R-:W-:Y:S05]  /*5f00*/  @P3 BRA `(.L_x_236) ;  /* 0x0000008000003947 */ /* 0x000fea0003800000 */
[----:B------:R-:W-:-:S04]  /*5f10*/  ISETP.NE.U32.AND P4, PT, RZ, c[0x0][0x180], PT ;  /* 0x00006000ff007a0c */ /* 0x000fc80003f85070 */
[----:B------:R-:W-:-:S13]  /*5f20*/  ISETP.NE.AND.EX P4, PT, RZ, c[0x0][0x184], PT, P4 ;  /* 0x00006100ff007a0c */ /* 0x000fda0003f85340 */
[----:B------:R-:W-:Y:S05]  /*5f30*/  @P4 BRA `(.L_x_237) ;  /* 0x0000002000004947 */ /* 0x000fea0003800000 */
[----:B------:R-:W-:Y:S05]  /*5f40*/  @P0 BRA `(.L_x_238) ;  /* 0x0000008000000947 */ /* 0x000fea0003800000 */
[----:B------:R-:W-:Y:S05]  /*5f50*/  BRA `(.L_x_239) ;  /* 0x0000009000007947 */ /* 0x000fea0003800000 */
.L_x_237:
[----:B-----5:R-:W-:-:S05]  /*5f60*/  PRMT R72, RZ, 0x5410, R66 ;  /* 0x00005410ff487816 */ /* 0x020fca0000000042 */
[----:B------:R-:W-:Y:S01]  /*5f70*/  FADD.FTZ R117, R72, R117 ;  /* 0x0000007548757221 */ /* 0x000fe20000010000 */
[----:B------:R-:W-:Y:S05]  /*5f80*/  BRA `(.L_x_238) ;  /* 0x0000004000007947 */ /* 0x000fea0003800000 */
.L_x_236:
[----:B-----5:R-:W-:-:S05]  /*5f90*/  PRMT R72, RZ, 0x5410, R62 ;  /* 0x00005410ff487816 */ /* 0x020fca000000003e */
[----:B------:R-:W-:Y:S01]  /*5fa0*/  FADD.FTZ R117, R72, R117 ;  /* 0x0000007548757221 */ /* 0x000fe20000010000 */
[----:B------:R-:W-:-:S05]  /*5fb0*/  @P2 PRMT R72, RZ, 0x5410, R66 ;  /* 0x00005410ff482816 */ /* 0x000fca0000000042 */
[----:B------:R-:W-:-:S05]  /*5fc0*/  @P2 FADD.FTZ R117, R72, R117 ;  /* 0x0000007548752221 */ /* 0x000fca0000010000 */
.L_x_238:
[----:B------:R-:W-:-:S04]  /*5fd0*/  F2FP.BF16.PACK_AB R72, RZ, R117 ;  /* 0x00000075ff48723e */ /* 0x000fc800000010ff */
[----:B------:R-:W-:Y:S02]  /*5fe0*/  PRMT R70, R72, 0x7610, R70 ;  /* 0x0000761048467816 */ /* 0x000fe40000000046 */
.L_x_239:
[----:B------:R-:W-:Y:S01]  /*5ff0*/  PRMT R130, RZ, 0x7610, R74 ;  /* 0x00007610ff827816 */ /* 0x000fe2000000004a */
[----:B------:R-:W-:Y:S05]  /*6000*/  @P3 BRA `(.L_x_240) ;  /* 0x0000008000003947 */ /* 0x000fea0003800000 */
[----:B------:R-:W-:-:S04]  /*6010*/  ISETP.NE.U32.AND P4, PT, RZ, c[0x0][0x180], PT ;  /* 0x00006000ff007a0c */ /* 0x000fc80003f85070 */
[----:B------:R-:W-:-:S13]  /*6020*/  ISETP.NE.AND.EX P4, PT, RZ, c[0x0][0x184], PT, P4 ;  /* 0x00006100ff007a0c */ /* 0x000fda0003f85340 */
[----:B------:R-:W-:Y:S05]  /*6030*/  @P4 BRA `(.L_x_241) ;  /* 0x0000002000004947 */ /* 0x000fea0003800000 */
[----:B------:R-:W-:Y:S05]  /*6040*/  @P0 BRA `(.L_x_242) ;  /* 0x0000008000000947 */ /* 0x000fea0003800000 */
[----:B------:R-:W-:Y:S05]  /*6050*/  BRA `(.L_x_243) ;  /* 0x0000009000007947 */ /* 0x000fea0003800000 */
.L_x_241:
[----:B-----5:R-:W-:-:S05]  /*6060*/  PRMT R72, RZ, 0x7610, R66 ;  /* 0x00007610ff487816 */ /* 0x020fca0000000042 */
[----:B------:R-:W-:Y:S01]  /*6070*/  FADD.FTZ R130, R72, R130 ;  /* 0x0000008248827221 */ /* 0x000fe20000010000 */
[----:B------:R-:W-:Y:S05]  /*6080*/  BRA `(.L_x_242) ;  /* 0x0000004000007947 */ /* 0x000fea0003800000 */
.L_x_240:
[----:B-----5:R-:W-:-:S05]  /*6090*/  PRMT R72, RZ, 0x7610, R62 ;  /* 0x00007610ff487816 */ /* 0x020fca000000003e */
[----:B------:R-:W-:Y:S01]  /*60a0*/  FADD.FTZ R130, R72, R130 ;  /* 0x0000008248827221 */ /* 0x000fe20000010000 */
[----:B------:R-:W-:-:S05]  /*60b0*/  @P2 PRMT R72, RZ, 0x7610, R66 ;  /* 0x00007610ff482816 */ /* 0x000fca0000000042 */
[----:B------:R-:W-:-:S05]  /*60c0*/  @P2 FADD.FTZ R130, R72, R130 ;  /* 0x0000008248822221 */ /* 0x000fca0000010000 */
.L_x_242:
[----:B------:R-:W-:-:S04]  /*60d0*/  F2FP.BF16.PACK_AB R72, RZ, R130 ;  /* 0x00000082ff48723e */ /* 0x000fc800000010ff */
[----:B------:R-:W-:Y:S02]  /*60e0*/  PRMT R70, R70, 0x5410, R72 ;  /* 0x0000541046467816 */ /* 0x000fe40000000048 */
.L_x_243:
[----:B------:R-:W-:Y:S01]  /*60f0*/  PRMT R131, RZ, 0x5410, R75 ;  /* 0x00005410ff837816 */ /* 0x000fe2000000004b */
[----:B------:R-:W-:Y:S05]  /*6100*/  @P3 BRA `(.L_x_244) ;  /* 0x0000008000003947 */ /* 0x000fea0003800000 */
[----:B------:R-:W-:-:S04]  /*6110*/  ISETP.NE.U32.AND P4, PT, RZ, c[0x0][0x180], PT ;  /* 0x00006000ff007a0c */ /* 0x000fc80003f85070 */
[----:B------:R-:W-:-:S13]  /*6120*/  ISETP.NE.AND.EX P4, PT, RZ, c[0x0][0x184], PT, P4 ;  /* 0x00006100ff007a0c */ /* 0x000fda0003f85340 */
[----:B------:R-:W-:Y:S05]  /*6130*/  @P4 BRA `(.L_x_245) ;  /* 0x0000002000004947 */ /* 0x000fea0003800000 */
[----:B------:R-:W-:Y:S05]  /*6140*/  @P0 BRA `(.L_x_246) ;  /* 0x0000008000000947 */ /* 0x000fea0003800000 */
[----:B------:R-:W-:Y:S05]  /*6150*/  BRA `(.L_x_247) ;  /* 0x0000009000007947 */ /* 0x000fea0003800000 */
.L_x_245:
[----:B-----5:R-:W-:-:S05]  /*6160*/  PRMT R72, RZ, 0x5410, R67 ;  /* 0x00005410ff487816 */ /* 0x020fca0000000043 */
[----:B------:R-:W-:Y:S01]  /*6170*/  FADD.FTZ R131, R72, R131 ;  /* 0x0000008348837221 */ /* 0x000fe20000010000 */
[----:B------:R-:W-:Y:S05]  /*6180*/  BRA `(.L_x_246) ;  /* 0x0000004000007947 */ /* 0x000fea0003800000 */
.L_x_244:
[----:B-----5:R-:W-:-:S05]  /*6190*/  PRMT R72, RZ, 0x5410, R63 ;  /* 0x00005410ff487816 */ /* 0x020fca000000003f */
[----:B------:R-:W-:Y:S01]  /*61a0*/  FADD.FTZ R131, R72, R131 ;  /* 0x0000008348837221 */ /* 0x000fe20000010000 */
[----:B------:R-:W-:-:S05]  /*61b0*/  @P2 PRMT R72, RZ, 0x5410, R67 ;  /* 0x00005410ff482816 */ /* 0x000fca0000000043 */
[----:B------:R-:W-:-:S05]  /*61c0*/  @P2 FADD.FTZ R131, R72, R131 ;  /* 0x0000008348832221 */ /* 0x000fca0000010000 */
.L_x_246:
[----:B------:R-:W-:-:S04]  /*61d0*/  F2FP.BF16.PACK_AB R72, RZ, R131 ;  /* 0x00000083ff48723e */ /* 0x000fc800000010ff */
[----:B------:R-:W-:Y:S02]  /*61e0*/  PRMT R71, R72, 0x7610, R71 ;  /* 0x0000761048477816 */ /* 0x000fe40000000047 */
.L_x_247:
[----:B------:R-:W-:Y:S01]  /*61f0*/  PRMT R132, RZ, 0x7610, R75 ;  /* 0x00007610ff847816 */ /* 0x000fe2000000004b */
[----:B------:R-:W-:Y:S05]  /*6200*/  @P3 BRA `(.L_x_248) ;  /* 0x0000008000003947 */ /* 0x000fea0003800000 */
[----:B------:R-:W-:-:S04]  /*6210*/  ISETP.NE.U32.AND P2, PT, RZ, c[0x0][0x180], PT ;  /* 0x00006000ff007a0c */ /* 0x000fc80003f45070 */
[----:B------:R-:W-:-:S13]  /*6220*/  ISETP.NE.AND.EX P2, PT, RZ, c[0x0][0x184], PT, P2 ;  /* 0x00006100ff007a0c */ /* 0x000fda0003f45320 */
[----:B------:R-:W-:Y:S05]  /*6230*/  @P2 BRA `(.L_x_249) ;  /* 0x0000002000002947 */ /* 0x000fea0003800000 */
[----:B------:R-:W-:Y:S05]  /*6240*/  @P0 BRA `(.L_x_250) ;  /* 0x0000008000000947 */ /* 0x000fea0003800000 */
[----:B------:R-:W-:Y:S05]  /*6250*/  BRA `(.L_x_251) ;  /* 0x0000009000007947 */ /* 0x000fea0003800000 */
.L_x_249:
[----:B-----5:R-:W-:-:S05]  /*6260*/  PRMT R72, RZ, 0x7610, R67 ;  /* 0x00007610ff487816 */ /* 0x020fca0000000043 */
[----:B------:R-:W-:Y:S01]  /*6270*/  FADD.FTZ R132, R72, R132 ;  /* 0x0000008448847221 */ /* 0x000fe20000010000 */
[----:B------:R-:W-:Y:S05]  /*6280*/  BRA `(.L_x_250) ;  /* 0x0000004000007947 */ /* 0x000fea0003800000 */
.L_x_248:
[----:B-----5:R-:W-:-:S05]  /*6290*/  PRMT R72, RZ, 0x7610, R63 ;  /* 0x00007610ff487816 */ /* 0x020fca000000003f */
[----:B------:R-:W-:Y:S01]  /*62a0*/  FADD.FTZ R132, R72, R132 ;  /* 0x0000008448847221 */ /* 0x000fe20000010000 */
[----:B------:R-:W-:-:S05]  /*62b0*/  @P2 PRMT R72, RZ, 0x7610, R67 ;  /* 0x00007610ff482816 */ /* 0x000fca0000000043 */
[----:B------:R-:W-:-:S05]  /*62c0*/  @P2 FADD.FTZ R132, R72, R132 ;  /* 0x0000008448842221 */ /* 0x000fca0000010000 */
.L_x_250:
[----:B------:R-:W-:-:S04]  /*62d0*/  F2FP.BF16.PACK_AB R72, RZ, R132 ;  /* 0x00000084ff48723e */ /* 0x000fc800000010ff */
[----:B------:R-:W-:Y:S02]  /*62e0*/  PRMT R71, R71, 0x5410, R72 ;  /* 0x0000541047477816 */ /* 0x000fe40000000048 */
.L_x_251:
[----:B------:R-:W-:-:S04]  /*62f0*/  @P0 LEA R72, P2, R76, c[0x0][0x188], 0x4 ;  /* 0x000062004c480a11 */ /* 0x000fc800078420ff */
[----:B------:R-:W-:-:S05]  /*6300*/  @P0 LEA.HI.X R73, R76, c[0x0][0x18c], RZ, 0x4, P2 ;  /* 0x000063004c490a11 */ /* 0x000fca00010f24ff */
[----:B------:R0:W-:Y:S04]  /*6310*/  @P0 STG.E.128 [R72.64], R68 ;  /* 0x0000004448000986 */ /* 0x0001e8000c101d04 */
.L_x_219:
[----:B------:R-:W-:Y:S05]  /*6320*/  BSYNC B0 ;  /* 0x0000000000007941 */ /* 0x000fea0003800000 */
.L_x_218:
[----:B0-----:R-:W-:Y:S01]  /*6330*/  FADD.FTZ R72, RZ, R82 ;  /* 0x00000052ff487221 */ /* 0x001fe20000010000 */
[----:B------:R-:W-:Y:S02]  /*6340*/  ISETP.GT.U32.AND P2, PT, R2, 0xff, PT ;  /* 0x000000ff0200780c */ /* 0x000fe40003f44070 */
[----:B------:R-:W-:Y:S01]  /*6350*/  LOP3.LUT R3, R3, 0xfffffeff, RZ, 0xc0, !PT ;  /* 0xfffffeff03037812 */ /* 0x000fe200078ec0ff */
[----:B------:R-:W-:Y:S01]  /*6360*/  FADD.FTZ R72, R90, R72 ;  /* 0x000000485a487221 */ /* 0x000fe20000010000 */
[C---:B------:R-:W-:Y:S02]  /*6370*/  ISETP.GT.U32.AND P3, PT, R2.reuse, 0x1ff, PT ;  /* 0x000001ff0200780c */ /* 0x040fe40003f64070 */
[----:B------:R-:W-:Y:S01]  /*6380*/  @P0 LOP3.LUT R3, R3, 0x100, RZ, 0xfc, !PT ;  /* 0x0000010003030812 */ /* 0x000fe200078efcff */
[----:B------:R-:W-:Y:S01]  /*6390*/  FADD.FTZ R72, R91, R72 ;  /* 0x000000485b487221 */ /* 0x000fe20000010000 */
[----:B------:R-:W-:Y:S02]  /*63a0*/  ISETP.GT.U32.AND P4, PT, R2, 0x27f, PT ;  /* 0x0000027f0200780c */ /* 0x000fe40003f84070 */
[----:B------:R-:W-:Y:S01]  /*63b0*/  LOP3.LUT R3, R3, 0xfffffffe, RZ, 0xc0, !PT ;  /* 0xfffffffe03037812 */ /* 0x000fe200078ec0ff */
[----:B------:R-:W-:Y:S01]  /*63c0*/  FADD.FTZ R72, R104, R72 ;  /* 0x0000004868487221 */ /* 0x000fe20000010000 */
[----:B------:R-:W-:-:S02]  /*63d0*/  ISETP.GT.U32.AND P5, PT, R2, 0x2ff, PT ;  /* 0x000002ff0200780c */ /* 0x000fc40003fa4070 */
[----:B------:R-:W-:Y:S01]  /*63e0*/  @P2 LOP3.LUT R3, R3, 0x1, RZ, 0xfc, !PT ;  /* 0x0000000103032812 */ /* 0x000fe200078efcff */
[----:B------:R-:W-:Y:S01]  /*63f0*/  FADD.FTZ R72, R105, R72 ;  /* 0x0000004869487221 */ /* 0x000fe20000010000 */
[----:B------:R-:W-:Y:S02]  /*6400*/  LOP3.LUT P0, RZ, R55, 0xff, RZ, 0xc0, !PT ;  /* 0x000000ff37ff7812 */ /* 0x000fe4000780c0ff */
[----:B------:R-:W-:Y:S01]  /*6410*/  ISETP.GT.U32.AND P6, PT, R2, 0x37f, PT ;  /* 0x0000037f0200780c */ /* 0x000fe20003fc4070 */
[----:B------:R-:W-:Y:S01]  /*6420*/  FADD.FTZ R72, R118, R72 ;  /* 0x0000004876487221 */ /* 0x000fe20000010000 */
[----:B------:R-:W-:-:S03]  /*6430*/  SHF.R.U32.HI R76, RZ, 0x5, R0 ;  /* 0x00000005ff4c7819 */ /* 0x000fc60000011600 */
[----:B------:R-:W-:Y:S01]  /*6440*/  FADD.FTZ R72, R119, R72 ;  /* 0x0000004877487221 */ /* 0x000fe20000010000 */
[----:B------:R-:W-:-:S03]  /*6450*/  LOP3.LUT R76, R76, 0x7fffffc, RZ, 0xc0, !PT ;  /* 0x07fffffc4c4c7812 */ /* 0x000fc600078ec0ff */
[----:B------:R-:W-:Y:S02]  /*6460*/  FADD.FTZ R72, R133, R72 ;  /* 0x0000004885487221 */ /* 0x000fe40000010000 */
[----:B------:R-:W-:Y:S02]  /*6470*/  @!P0 IADD3 R76, R76, 0x4, RZ ;  /* 0x000000044c4c8810 */ /* 0x000fe40007ffe0ff */
[----:B------:R-:W-:Y:S02]  /*6480*/  LOP3.LUT P0, RZ, R3, 0x100, RZ, 0xc0, !PT ;  /* 0x0000010003ff7812 */ /* 0x000fe4000780c0ff */
[----:B------:R-:W-:-:S05]  /*6490*/  FSEL R72, R72, RZ, P1 ;  /* 0x000000ff48487208 */ /* 0x000fca0000800000 */
[----:B------:R-:W-:-:S04]  /*64a0*/  FADD.FTZ R73, R83, R72 ;  /* 0x0000004853497221 */ /* 0x000fc80000010000 */
[----:B------:R-:W-:-:S04]  /*64b0*/  FADD.FTZ R73, R92, R73 ;  /* 0x000000495c497221 */ /* 0x000fc80000010000 */
[----:B------:R-:W-:-:S04]  /*64c0*/  FADD.FTZ R73, R93, R73 ;  /* 0x000000495d497221 */ /* 0x000fc80000010000 */
[----:B------:R-:W-:-:S04]  /*64d0*/  FADD.FTZ R73, R106, R73 ;  /* 0x000000496a497221 */ /* 0x000fc80000010000 */
[----:B------:R-:W-:-:S04]  /*64e0*/  FADD.FTZ R73, R107, R73 ;  /* 0x000000496b497221 */ /* 0x000fc80000010000 */
[----:B------:R-:W-:-:S04]  /*64f0*/  FADD.FTZ R73, R120, R73 ;  /* 0x0000004978497221 */ /* 0x000fc80000010000 */
[----:B------:R-:W-:-:S04]  /*6500*/  FADD.FTZ R73, R121, R73 ;  /* 0x0000004979497221 */ /* 0x000fc80000010000 */
[----:B------:R-:W-:Y:S01]  /*6510*/  @P2 FADD.FTZ R72, R134, R73 ;  /* 0x0000004986482221 */ /* 0x000fe20000010000 */
[----:B------:R-:W-:-:S03]  /*6520*/  ISETP.GT.U32.AND P2, PT, R2, 0x17f, PT ;  /* 0x0000017f0200780c */ /* 0x000fc60003f44070 */
[----:B------:R-:W-:-:S04]  /*6530*/  FADD.FTZ R73, R84, R72 ;  /* 0x0000004854497221 */ /* 0x000fc80000010000 */
[----:B------:R-:W-:-:S04]  /*6540*/  FADD.FTZ R73, R94, R73 ;  /* 0x000000495e497221 */ /* 0x000fc80000010000 */
[----:B------:R-:W-:-:S04]  /*6550*/  FADD.FTZ R73, R95, R73 ;  /* 0x000000495f497221 */ /* 0x000fc80000010000 */
[----:B------:R-:W-:-:S04]  /*6560*/  FADD.FTZ R73, R108, R73 ;  /* 0x000000496c497221 */ /* 0x000fc80000010000 */
[----:B------:R-:W-:-:S04]  /*6570*/  FADD.FTZ R73, R109, R73 ;  /* 0x000000496d497221 */ /* 0x000fc80000010000 */
[----:B------:R-:W-:-:S04]  /*6580*/  FADD.FTZ R73, R122, R73 ;  /* 0x000000497a497221 */ /* 0x000fc80000010000 */
[----:B------:R-:W-:-:S04]  /*6590*/  FADD.FTZ R73, R123, R73 ;  /* 0x000000497b497221 */ /* 0x000fc80000010000 */
[----:B------:R-:W-:-:S04]  /*65a0*/  @P2 FADD.FTZ R72, R135, R73 ;  /* 0x0000004987482221 */ /* 0x000fc80000010000 */
        /* <DEDUP_REMOVED lines=32> */
[----:B------:R-:W-:Y:S05]  /*67b0*/  BRA.DIV ~URZ, `(.L_x_252) ;  /* 0x000029527f007947 */ /* 0x000fea000b800000 */
[----:B------:R0:W1:Y:S02]  /*67c0*/  SHFL.BFLY PT, R73, R72, 0x1, 0x1f ;  /* 0x0c201f0048497f89 */ /* 0x00006400000e0000 */
.L_x_270:
[----:B01----:R-:W-:Y:S01]  /*67d0*/  FADD.FTZ R72, R72, R73 ;  /* 0x0000004948487221 */ /* 0x003fe20000010000 */
[----:B------:R-:W-:Y:S05]  /*67e0*/  BRA.DIV ~URZ, `(.L_x_253) ;  /* 0x000029927f007947 */ /* 0x000fea000b800000 */
[----:B------:R-:W0:Y:S01]  /*67f0*/  SHFL.BFLY PT, R73, R72, 0x2, 0x1f ;  /* 0x0c401f0048497f89 */ /* 0x000e2200000e0000 */
[----:B------:R-:W-:-:S04]  /*6800*/  LOP3.LUT R3, R3, 0xfffffeff, RZ, 0xc0, !PT ;  /* 0xfffffeff03037812 */ /* 0x000fc800078ec0ff */
[----:B------:R-:W-:Y:S02]  /*6810*/  @P0 LOP3.LUT R3, R3, 0x100, RZ, 0xfc, !PT ;  /* 0x0000010003030812 */ /* 0x000fe400078efcff */
[----:B------:R-:W-:Y:S01]  /*6820*/  ISETP.GT.U32.AND P0, PT, R2, 0xff, PT ;  /* 0x000000ff0200780c */ /* 0x000fe20003f04070 */
[----:B0-----:R-:W-:-:S05]  /*6830*/  FADD.FTZ R73, R72, R73 ;  /* 0x0000004948497221 */ /* 0x001fca0000010000 */
[----:B------:R-:W0:Y:S02]  /*6840*/  SHFL.BFLY PT, R72, R73, 0x4, 0x1f ;  /* 0x0c801f0049487f89 */ /* 0x000e2400000e0000 */
[----:B0-----:R-:W-:-:S05]  /*6850*/  FADD.FTZ R72, R73, R72 ;  /* 0x0000004849487221 */ /* 0x001fca0000010000 */
[----:B------:R-:W0:Y:S02]  /*6860*/  SHFL.BFLY PT, R73, R72, 0x8, 0x1f ;  /* 0x0d001f0048497f89 */ /* 0x000e2400000e0000 */
[----:B0-----:R-:W-:-:S05]  /*6870*/  FADD.FTZ R73, R72, R73 ;  /* 0x0000004948497221 */ /* 0x001fca0000010000 */
[----:B------:R-:W0:Y:S02]  /*6880*/  SHFL.BFLY PT, R72, R73, 0x10, 0x1f ;  /* 0x0e001f0049487f89 */ /* 0x000e2400000e0000 */
[----:B0-----:R-:W-:-:S04]  /*6890*/  FADD.FTZ R72, R73, R72 ;  /* 0x0000004849487221 */ /* 0x001fc80000010000 */
[----:B------:R-:W-:-:S04]  /*68a0*/  FMUL.FTZ R72, R49, R72 ;  /* 0x0000004831487220 */ /* 0x000fc80000410000 */
[--C-:B------:R-:W-:Y:S02]  /*68b0*/  FADD.FTZ R73, R82, -R72.reuse ;  /* 0x8000004852497221 */ /* 0x100fe40000010000 */
[--C-:B------:R-:W-:Y:S02]  /*68c0*/  FADD.FTZ R74, R90, -R72.reuse ;  /* 0x800000485a4a7221 */ /* 0x100fe40000010000 */
[----:B------:R-:W-:Y:S02]  /*68d0*/  FFMA.FTZ R73, R73, R73, RZ ;  /* 0x0000004949497223 */ /* 0x000fe400000100ff */
[--C-:B------:R-:W-:Y:S02]  /*68e0*/  FADD.FTZ R75, R92, -R72.reuse ;  /* 0x800000485c4b7221 */ /* 0x100fe40000010000 */
[----:B------:R-:W-:Y:S02]  /*68f0*/  FFMA.FTZ R73, R74, R74, R73 ;  /* 0x0000004a4a497223 */ /* 0x000fe40000010049 */
[----:B------:R-:W-:-:S04]  /*6900*/  FADD.FTZ R74, R91, -R72 ;  /* 0x800000485b4a7221 */ /* 0x000fc80000010000 */
        /* <DEDUP_REMOVED lines=11> */
[----:B------:R-:W-:-:S03]  /*69c0*/  FADD.FTZ R74, R83, -R72 ;  /* 0x80000048534a7221 */ /* 0x000fc60000010000 */
[----:B------:R-:W-:-:S05]  /*69d0*/  FSEL R73, R73, RZ, P1 ;  /* 0x000000ff49497208 */ /* 0x000fca0000800000 */
[----:B------:R-:W-:-:S04]  /*69e0*/  FFMA.FTZ R74, R74, R74, R73 ;  /* 0x0000004a4a4a7223 */ /* 0x000fc80000010049 */
        /* <DEDUP_REMOVED lines=12> */
[----:B------:R-:W-:Y:S01]  /*6ab0*/  @P0 FFMA.FTZ R73, R75, R75, R74 ;  /* 0x0000004b4b490223 */ /* 0x000fe2000001004a */
[----:B------:R-:W-:Y:S01]  /*6ac0*/  LOP3.LUT P0, RZ, R3, 0x100, RZ, 0xc0, !PT ;  /* 0x0000010003ff7812 */ /* 0x000fe2000780c0ff */
[--C-:B------:R-:W-:Y:S02]  /*6ad0*/  FADD.FTZ R74, R84, -R72.reuse ;  /* 0x80000048544a7221 */ /* 0x100fe40000010000 */
[----:B------:R-:W-:Y:S02]  /*6ae0*/  FADD.FTZ R75, R94, -R72 ;  /* 0x800000485e4b7221 */ /* 0x000fe40000010000 */
        /* <DEDUP_REMOVED lines=13> */
[----:B------:R-:W-:Y:S02]  /*6bc0*/  @P2 FFMA.FTZ R73, R75, R75, R74 ;  /* 0x0000004b4b492223 */ /* 0x000fe4000001004a */
        /* <DEDUP_REMOVED lines=63> */
[----:B------:R-:W-:-:S05]  /*6fc0*/  @P6 FFMA.FTZ R73, R75, R75, R74 ;  /* 0x0000004b4b496223 */ /* 0x000fca000001004a */
[----:B------:R-:W0:Y:S02]  /*6fd0*/  SHFL.BFLY PT, R74, R73, 0x1, 0x1f ;  /* 0x0c201f00494a7f89 */ /* 0x000e2400000e0000 */
[----:B0-----:R-:W-:-:S05]  /*6fe0*/  FADD.FTZ R74, R73, R74 ;  /* 0x0000004a494a7221 */ /* 0x001fca0000010000 */
[----:B------:R-:W0:Y:S02]  /*6ff0*/  SHFL.BFLY PT, R73, R74, 0x2, 0x1f ;  /* 0x0c401f004a497f89 */ /* 0x000e2400000e0000 */
[----:B0-----:R-:W-:-:S05]  /*7000*/  FADD.FTZ R73, R74, R73 ;  /* 0x000000494a497221 */ /* 0x001fca0000010000 */
[----:B------:R-:W0:Y:S02]  /*7010*/  SHFL.BFLY PT, R74, R73, 0x4, 0x1f ;  /* 0x0c801f00494a7f89 */ /* 0x000e2400000e0000 */
[----:B0-----:R-:W-:-:S05]  /*7020*/  FADD.FTZ R74, R73, R74 ;  /* 0x0000004a494a7221 */ /* 0x001fca0000010000 */
[----:B------:R-:W0:Y:S02]  /*7030*/  SHFL.BFLY PT, R77, R74, 0x8, 0x1f ;  /* 0x0d001f004a4d7f89 */ /* 0x000e2400000e0000 */
[----:B0-----:R-:W-:-:S05]  /*7040*/  FADD.FTZ R77, R74, R77 ;  /* 0x0000004d4a4d7221 */ /* 0x001fca0000010000 */
[----:B------:R0:W1:Y:S02]  /*7050*/  SHFL.BFLY PT, R73, R77, 0x10, 0x1f ;  /* 0x0e001f004d497f89 */ /* 0x00006400000e0000 */
.L_x_271:
[----:B------:R-:W-:Y:S01]  /*7060*/  LOP3.LUT P2, RZ, R0, 0x1f, RZ, 0xc0, !PT ;  /* 0x0000001f00ff7812 */ /* 0x000fe2000784c0ff */
[----:B-1----:R-:W-:Y:S01]  /*7070*/  FADD.FTZ R73, R73, R77 ;  /* 0x0000004d49497221 */ /* 0x002fe20000010000 */
[----:B------:R-:W-:Y:S01]  /*7080*/  SHF.R.U32.HI R74, RZ, 0x5, R0 ;  /* 0x00000005ff4a7819 */ /* 0x000fe20000011600 */
[----:B------:R-:W-:Y:S03]  /*7090*/  WARPSYNC 0xffffffff ;  /* 0xffffffff00007948 */ /* 0x000fe60003800000 */
[----:B------:R-:W-:-:S07]  /*70a0*/  LOP3.LUT R74, R74, 0x3, RZ, 0xc0, !PT ;  /* 0x000000034a4a7812 */ /* 0x000fce00078ec0ff */
[----:B------:R-:W-:-:S05]  /*70b0*/  @!P2 IMAD.IADD R75, R76, 0x1, R74 ;  /* 0x000000014c4ba824 */ /* 0x000fca00078e024a */
[----:B------:R1:W-:Y:S02]  /*70c0*/  @!P2 STS.64 [R75.X8], R72 ;  /* 0x000000484b00a388 */ /* 0x0003e40000008a00 */
[----:B-1----:R-:W-:-:S04]  /*70d0*/  LOP3.LUT R72, R0, 0x1f, RZ, 0xc0, !PT ;  /* 0x0000001f00487812 */ /* 0x002fc800078ec0ff */
[----:B------:R-:W-:-:S12]  /*70e0*/  ISETP.GT.U32.AND P2, PT, R72, 0x3, PT ;  /* 0x000000034800780c */ /* 0x000fd80003f44070 */
[----:B------:R-:W-:Y:S01]  /*70f0*/  BAR.SYNC.DEFER_BLOCKING 0x0 ;  /* 0x0000000000007b1d */ /* 0x000fe20000010000 */
[----:B------:R-:W-:Y:S01]  /*7100*/  @!P2 IMAD.IADD R76, R76, 0x1, R72 ;  /* 0x000000014c4ca824 */ /* 0x000fe200078e0248 */
[----:B------:R-:W-:Y:S01]  /*7110*/  LOP3.LUT P3, RZ, R74, 0x1f, R0, 0xf8, !PT ;  /* 0x0000001f4aff7812 */ /* 0x000fe2000786f800 */
[----:B------:R-:W-:Y:S01]  /*7120*/  CS2R R72, SRZ ;  /* 0x0000000000487805 */ /* 0x000fe2000001ff00 */
[----:B------:R-:W-:Y:S02]  /*7130*/  IMAD.MOV.U32 R78, RZ, RZ, RZ ;  /* 0x000000ffff4e7224 */ /* 0x000fe400078e00ff */
[----:B------:R-:W-:Y:S01]  /*7140*/  @!P2 IMAD.MOV.U32 R78, RZ, RZ, R141 ;  /* 0x000000ffff4ea224 */ /* 0x000fe200078e008d */
[----:B------:R-:W-:Y:S04]  /*7150*/  BSSY B0, `(.L_x_254) ;  /* 0x0000093000007945 */ /* 0x000fe80003800000 */
[----:B------:R-:W1:Y:S04]  /*7160*/  SHFL.DOWN PT, R79, R78, 0x2, 0x1f ;  /* 0x08401f004e4f7f89 */ /* 0x000e6800000e0000 */
[----:B------:R2:W3:Y:S01]  /*7170*/  @!P2 LDS.64 R72, [R76.X8] ;  /* 0x000000004c48a984 */ /* 0x0004e20000008a00 */
[----:B------:R-:W-:Y:S01]  /*7180*/  ISETP.NE.AND P2, PT, RZ, UR6, PT ;  /* 0x00000006ff007c0c */ /* 0x000fe2000bf45270 */
[----:B--2---:R1:W-:Y:S02]  /*7190*/  I2F R76, R78 ;  /* 0x0000004e004c7306 */ /* 0x0043e40000201400 */
[----:B-1----:R-:W-:-:S06]  /*71a0*/  IMAD.IADD R78, R79, 0x1, R78 ;  /* 0x000000014f4e7824 */ /* 0x002fcc00078e024e */
[----:B------:R-:W1:Y:S01]  /*71b0*/  I2F R79, R79 ;  /* 0x0000004f004f7306 */ /* 0x000e620000201400 */
[----:B0--3--:R-:W0:Y:S02]  /*71c0*/  SHFL.DOWN PT, R77, R72, 0x2, 0x1f ;  /* 0x08401f00484d7f89 */ /* 0x009e2400000e0000 */
[C---:B0-----:R-:W-:Y:S02]  /*71d0*/  FADD.FTZ R75, -R77.reuse, R72 ;  /* 0x000000484d4b7221 */ /* 0x041fe40000010100 */
[----:B-1----:R-:W-:Y:S02]  /*71e0*/  FMUL.FTZ R77, R77, R79 ;  /* 0x0000004f4d4d7220 */ /* 0x002fe40000410000 */
[----:B------:R-:W-:-:S04]  /*71f0*/  FMUL.FTZ R75, R75, R75 ;  /* 0x0000004b4b4b7220 */ /* 0x000fc80000410000 */
[----:B------:R-:W-:Y:S02]  /*7200*/  FMUL.FTZ R75, R75, R76 ;  /* 0x0000004c4b4b7220 */ /* 0x000fe40000410000 */
[----:B------:R-:W-:Y:S02]  /*7210*/  FFMA.FTZ R76, R76, R72, R77 ;  /* 0x000000484c4c7223 */ /* 0x000fe4000001004d */
[----:B------:R-:W0:Y:S01]  /*7220*/  SHFL.DOWN PT, R77, R73, 0x2, 0x1f ;  /* 0x08401f00494d7f89 */ /* 0x000e2200000e0000 */
[----:B------:R-:W1:Y:S01]  /*7230*/  I2F R72, R78 ;  /* 0x0000004e00487306 */ /* 0x000e620000201400 */
[----:B------:R-:W-:Y:S02]  /*7240*/  FMUL.FTZ R75, R75, R79 ;  /* 0x0000004f4b4b7220 */ /* 0x000fe40000410000 */
[----:B0-----:R-:W-:-:S05]  /*7250*/  FADD.FTZ R77, R77, R73 ;  /* 0x000000494d4d7221 */ /* 0x001fca0000010000 */
[----:B-1----:R-:W0:Y:S02]  /*7260*/  MUFU.RCP R73, R72 ;  /* 0x0000004800497308 */ /* 0x002e240000001000 */
[C---:B0-----:R-:W-:Y:S02]  /*7270*/  FFMA.FTZ R75, R73.reuse, R75, R77 ;  /* 0x0000004b494b7223 */ /* 0x041fe4000001004d */
[----:B------:R-:W0:Y:S01]  /*7280*/  SHFL.DOWN PT, R77, R78, 0x1, 0x1f ;  /* 0x08201f004e4d7f89 */ /* 0x000e2200000e0000 */
[----:B------:R-:W-:-:S05]  /*7290*/  FMUL.FTZ R73, R73, R76 ;  /* 0x0000004c49497220 */ /* 0x000fca0000410000 */
[----:B------:R-:W1:Y:S01]  /*72a0*/  SHFL.DOWN PT, R76, R73, 0x1, 0x1f ;  /* 0x08201f00494c7f89 */ /* 0x000e6200000e0000 */
[----:B0-----:R-:W-:Y:S02]  /*72b0*/  IMAD.IADD R78, R78, 0x1, R77 ;  /* 0x000000014e4e7824 */ /* 0x001fe400078e024d */
[----:B------:R-:W0:Y:S01]  /*72c0*/  I2F R77, R77 ;  /* 0x0000004d004d7306 */ /* 0x000e220000201400 */
[----:B-1----:R-:W-:-:S07]  /*72d0*/  FADD.FTZ R79, R73, -R76 ;  /* 0x8000004c494f7221 */ /* 0x002fce0000010000 */
[----:B------:R-:W1:Y:S01]  /*72e0*/  I2F R78, R78 ;  /* 0x0000004e004e7306 */ /* 0x000e620000201400 */
[----:B------:R-:W-:-:S04]  /*72f0*/  FMUL.FTZ R79, R79, R79 ;  /* 0x0000004f4f4f7220 */ /* 0x000fc80000410000 */
[----:B------:R-:W-:Y:S02]  /*7300*/  FMUL.FTZ R79, R72, R79 ;  /* 0x0000004f484f7220 */ /* 0x000fe40000410000 */
[-C--:B0-----:R-:W-:Y:S02]  /*7310*/  FMUL.FTZ R76, R76, R77.reuse ;  /* 0x0000004d4c4c7220 */ /* 0x081fe40000410000 */
[----:B------:R-:W-:Y:S02]  /*7320*/  FMUL.FTZ R79, R79, R77 ;  /* 0x0000004d4f4f7220 */ /* 0x000fe40000410000 */
[----:B------:R-:W-:Y:S02]  /*7330*/  FFMA.FTZ R76, R72, R73, R76 ;  /* 0x00000049484c7223 */ /* 0x000fe4000001004c */
[----:B------:R-:W0:Y:S01]  /*7340*/  SHFL.DOWN PT, R72, R75, 0x1, 0x1f ;  /* 0x08201f004b487f89 */ /* 0x000e2200000e0000 */
[----:B-1----:R-:W1:Y:S02]  /*7350*/  MUFU.RCP R78, R78 ;  /* 0x0000004e004e7308 */ /* 0x002e640000001000 */
[----:B-1----:R-:W-:-:S05]  /*7360*/  FMUL.FTZ R76, R78, R76 ;  /* 0x0000004c4e4c7220 */ /* 0x002fca0000410000 */
[----:B------:R-:W1:Y:S01]  /*7370*/  SHFL.IDX PT, R186, R76, RZ, 0x1f ;  /* 0x00001fff4cba7589 */ /* 0x000e6200000e0000 */
[----:B0-----:R-:W-:-:S04]  /*7380*/  FADD.FTZ R72, R75, R72 ;  /* 0x000000484b487221 */ /* 0x001fc80000010000 */
[----:B------:R-:W-:-:S05]  /*7390*/  FFMA.FTZ R72, R78, R79, R72 ;  /* 0x0000004f4e487223 */ /* 0x000fca0000010048 */
[----:B------:R0:W2:Y:S02]  /*73a0*/  SHFL.IDX PT, R75, R72, RZ, 0x1f ;  /* 0x00001fff484b7589 */ /* 0x0000a400000e0000 */
[----:B0-----:R-:W-:-:S04]  /*73b0*/  @!P3 IMAD.MOV.U32 R72, RZ, RZ, 0x4 ;  /* 0x00000004ff48b424 */ /* 0x001fc800078e00ff */
[----:B------:R-:W-:-:S05]  /*73c0*/  @!P3 IMAD.WIDE R72, R54, R72, c[0x0][0x1a0] ;  /* 0x000068003648b625 */ /* 0x000fca00078e0248 */
[----:B-1----:R0:W-:Y:S02]  /*73d0*/  @!P3 STG.E [R72.64], R186 ;  /* 0x000000ba4800b986 */ /* 0x0021e4000c101904 */
[----:B0-----:R-:W-:-:S04]  /*73e0*/  IMAD.MOV.U32 R72, RZ, RZ, c[0x0][0x1e0] ;  /* 0x00007800ff487624 */ /* 0x001fc800078e00ff */
[----:B--2---:R-:W-:Y:S02]  /*73f0*/  FFMA.FTZ R75, R75, R72, c[0x0][0x228] ;  /* 0x00008a004b4b7623 */ /* 0x004fe40000010048 */
[----:B------:R-:W-:-:S05]  /*7400*/  FMUL.FTZ R72, R186, R186 ;  /* 0x000000baba487220 */ /* 0x000fca0000410000 */
[----:B------:R-:W-:-:S05]  /*7410*/  FSEL R72, R72, RZ, P2 ;  /* 0x000000ff48487208 */ /* 0x000fca0001000000 */
[----:B------:R-:W-:-:S04]  /*7420*/  FADD.FTZ R72, R75, R72 ;  /* 0x000000484b487221 */ /* 0x000fc80000010000 */
[----:B------:R0:W1:Y:S02]  /*7430*/  MUFU.RSQ R188, R72 ;  /* 0x0000004800bc7308 */ /* 0x0000640000001400 */
[----:B0-----:R-:W-:-:S04]  /*7440*/  @!P3 IMAD.MOV.U32 R72, RZ, RZ, 0x4 ;  /* 0x00000004ff48b424 */ /* 0x001fc800078e00ff */
[----:B------:R-:W-:-:S05]  /*7450*/  @!P3 IMAD.WIDE R72, R54, R72, c[0x0][0x1a8] ;  /* 0x00006a003648b625 */ /* 0x000fca00078e0248 */
[----:B-1----:R0:W-:Y:S01]  /*7460*/  @!P3 STG.E [R72.64], R188 ;  /* 0x000000bc4800b986 */ /* 0x0021e2000c101904 */
[----:B------:R-:W-:Y:S05]  /*7470*/  @!P1 BRA `(.L_x_255) ;  /* 0x0000060000009947 */ /* 0x000fea0003800000 */
[----:B------:R-:W2:Y:S04]  /*7480*/  LDL R78, [R1+0xf0] ;  /* 0x0000f000014e7983 */ /* 0x000ea80000100800 */
[----:B------:R-:W2:Y:S04]  /*7490*/  LDL R77, [R1+0xf4] ;  /* 0x0000f400014d7983 */ /* 0x000ea80000100800 */
[----:B------:R-:W3:Y:S04]  /*74a0*/  LDL R252, [R1+0xe0] ;  /* 0x0000e00001fc7983 */ /* 0x000ee80000100800 */
[----:B------:R-:W3:Y:S01]  /*74b0*/  LDL R137, [R1+0xe4] ;  /* 0x0000e40001897983 */ /* 0x000ee20000100800 */
[----:B------:R-:W-:-:S03]  /*74c0*/  FSEL R75, R186, RZ, !P2 ;  /* 0x000000ffba4b7208 */ /* 0x000fc60005000000 */
[----:B------:R-:W4:Y:S02]  /*74d0*/  LDL R0, [R1+0xec] ;  /* 0x0000ec0001007983 */ /* 0x000f240000100800 */
[--C-:B------:R-:W-:Y:S02]  /*74e0*/  FADD.FTZ R76, R82, -R75.reuse ;  /* 0x8000004b524c7221 */ /* 0x100fe40000010000 */
[--C-:B------:R-:W-:Y:S01]  /*74f0*/  FADD.FTZ R79, R90, -R75.reuse ;  /* 0x8000004b5a4f7221 */ /* 0x100fe20000010000 */
[----:B------:R-:W4:Y:S01]  /*7500*/  LDL R251, [R1+0xd8] ;  /* 0x0000d80001fb7983 */ /* 0x000f220000100800 */
[C---:B------:R-:W-:Y:S02]  /*7510*/  FMUL.FTZ R76, R188.reuse, R76 ;  /* 0x0000004cbc4c7220 */ /* 0x040fe40000410000 */
[----:B------:R-:W-:Y:S01]  /*7520*/  FMUL.FTZ R79, R188, R79 ;  /* 0x0000004fbc4f7220 */ /* 0x000fe20000410000 */
[----:B------:R-:W4:Y:S04]  /*7530*/  LDL R136, [R1+0xdc] ;  /* 0x0000dc0001887983 */ /* 0x000f280000100800 */
[----:B------:R-:W-:Y:S04]  /*7540*/  STL [R1+0x114], R9 ;  /* 0x0001140901007387 */ /* 0x000fe80000100800 */
[----:B------:R-:W-:Y:S04]  /*7550*/  STL [R1+0x110], R8 ;  /* 0x0001100801007387 */ /* 0x000fe80000100800 */
[----:B------:R-:W-:Y:S04]  /*7560*/  STL [R1+0x10c], R7 ;  /* 0x00010c0701007387 */ /* 0x000fe80000100800 */
[----:B------:R-:W-:Y:S04]  /*7570*/  STL [R1+0x108], R6 ;  /* 0x0001080601007387 */ /* 0x000fe80000100800 */
[----:B------:R1:W-:Y:S04]  /*7580*/  STL [R1+0x104], R5 ;  /* 0x0001040501007387 */ /* 0x0003e80000100800 */
[----:B-1----:R-:W4:Y:S04]  /*7590*/  LDL R5, [R1+0xe8] ;  /* 0x0000e80001057983 */ /* 0x002f280000100800 */
[----:B------:R1:W-:Y:S04]  /*75a0*/  STL [R1+0x100], R4 ;  /* 0x0001000401007387 */ /* 0x0003e80000100800 */
[----:B------:R0:W-:Y:S04]  /*75b0*/  STL [R1+0xfc], R3 ;  /* 0x0000fc0301007387 */ /* 0x0001e80000100800 */
[----:B------:R0:W-:Y:S04]  /*75c0*/  STL [R1+0xf8], R2 ;  /* 0x0000f80201007387 */ /* 0x0001e80000100800 */
[----:B------:R-:W4:Y:S04]  /*75d0*/  LDL R9, [R1+0xd0] ;  /* 0x0000d00001097983 */ /* 0x000f280000100800 */
[----:B------:R-:W4:Y:S04]  /*75e0*/  LDL R6, [R1+0xc0] ;  /* 0x0000c00001067983 */ /* 0x000f280000100800 */
[----:B------:R-:W4:Y:S04]  /*75f0*/  LDL R8, [R1+0xc8] ;  /* 0x0000c80001087983 */ /* 0x000f280000100800 */
[----:B------:R-:W4:Y:S01]  /*7600*/  LDL R7, [R1+0xcc] ;  /* 0x0000cc0001077983 */ /* 0x000f220000100800 */
[----:B------:R-:W-:-:S03]  /*7610*/  FADD.FTZ R74, R104, -R75 ;  /* 0x8000004b684a7221 */ /* 0x000fc60000010000 */
[----:B-1----:R-:W4:Y:S01]  /*7620*/  LDL R4, [R1+0xa8] ;  /* 0x0000a80001047983 */ /* 0x002f220000100800 */
[----:B0-2---:R-:W-:-:S03]  /*7630*/  FFMA.FTZ R72, R77, R76, R78 ;  /* 0x0000004c4d487223 */ /* 0x005fc6000001004e */
[----:B------:R-:W2:Y:S04]  /*7640*/  LDL R3, [R1+0xac] ;  /* 0x0000ac0001037983 */ /* 0x000ea80000100800 */
[----:B------:R-:W2:Y:S01]  /*7650*/  LDL R78, [R1+0xc4] ;  /* 0x0000c400014e7983 */ /* 0x000ea20000100800 */
[----:B---3--:R-:W-:-:S03]  /*7660*/  FFMA.FTZ R73, R137, R79, R252 ;  /* 0x0000004f89497223 */ /* 0x008fc600000100fc */
[----:B------:R-:W3:Y:S02]  /*7670*/  LDL R2, [R1+0xa0] ;  /* 0x0000a00001027983 */ /* 0x000ee40000100800 */
[----:B------:R-:W-:Y:S02]  /*7680*/  F2FP.BF16.PACK_AB R72, R73, R72 ;  /* 0x000000484948723e */ /* 0x000fe400000010ff */
[----:B------:R-:W3:Y:S04]  /*7690*/  LDL R252, [R1+0xb8] ;  /* 0x0000b80001fc7983 */ /* 0x000ee80000100800 */
[----:B------:R-:W3:Y:S04]  /*76a0*/  LDL R73, [R1+0xd4] ;  /* 0x0000d40001497983 */ /* 0x000ee80000100800 */
[----:B------:R-:W3:Y:S01]  /*76b0*/  LDL R137, [R1+0xbc] ;  /* 0x0000bc0001897983 */ /* 0x000ee20000100800 */
[----:B------:R-:W-:-:S02]  /*76c0*/  FADD.FTZ R77, R91, -R75 ;  /* 0x8000004b5b4d7221 */ /* 0x000fc40000010000 */
[C---:B------:R-:W-:Y:S02]  /*76d0*/  FMUL.FTZ R74, R188.reuse, R74 ;  /* 0x0000004abc4a7220 */ /* 0x040fe40000410000 */
[----:B------:R-:W-:Y:S02]  /*76e0*/  FMUL.FTZ R77, R188, R77 ;  /* 0x0000004dbc4d7220 */ /* 0x000fe40000410000 */
[----:B----4-:R-:W-:Y:S02]  /*76f0*/  FFMA.FTZ R79, R136, R79, R251 ;  /* 0x0000004f884f7223 */ /* 0x010fe400000100fb */
[----:B------:R-:W4:Y:S04]  /*7700*/  LDL R136, [R1+0xa4] ;  /* 0x0000a40001887983 */ /* 0x000f280000100800 */
[----:B------:R-:W4:Y:S01]  /*7710*/  LDL R251, [R1+0x9c] ;  /* 0x00009c0001fb7983 */ /* 0x000f220000100800 */
[----:B------:R-:W-:-:S03]  /*7720*/  FFMA.FTZ R76, R0, R76, R5 ;  /* 0x0000004c004c7223 */ /* 0x000fc60000010005 */
[----:B------:R-:W4:Y:S04]  /*7730*/  LDL R5, [R1+0xb0] ;  /* 0x0000b00001057983 */ /* 0x000f280000100800 */
[----:B------:R-:W4:Y:S01]  /*7740*/  LDL R0, [R1+0x98] ;  /* 0x0000980001007983 */ /* 0x000f220000100800 */
[-C--:B--2---:R-:W-:Y:S02]  /*7750*/  FFMA.FTZ R78, R78, R74.reuse, R6 ;  /* 0x0000004a4e4e7223 */ /* 0x084fe40000010006 */
[-C--:B---3--:R-:W-:Y:S02]  /*7760*/  FFMA.FTZ R73, R73, R77.reuse, R9 ;  /* 0x0000004d49497223 */ /* 0x088fe40000010009 */
[----:B------:R-:W-:Y:S01]  /*7770*/  FFMA.FTZ R77, R7, R77, R8 ;  /* 0x0000004d074d7223 */ /* 0x000fe20000010008 */
[----:B------:R0:W5:Y:S01]  /*7780*/  LDL.LU R9, [R1+0x114] ;  /* 0x0001140001097983 */ /* 0x0001620000300800 */
[----:B------:R-:W-:-:S03]  /*7790*/  FFMA.FTZ R74, R137, R74, R252 ;  /* 0x0000004a894a7223 */ /* 0x000fc600000100fc */
[----:B------:R0:W5:Y:S02]  /*77a0*/  LDL.LU R8, [R1+0x110] ;  /* 0x0001100001087983 */ /* 0x0001640000300800 */
[----:B------:R-:W-:Y:S02]  /*77b0*/  F2FP.BF16.PACK_AB R77, R74, R77 ;  /* 0x0000004d4a4d723e */ /* 0x000fe400000010ff */
[----:B------:R0:W5:Y:S04]  /*77c0*/  LDL.LU R7, [R1+0x10c] ;  /* 0x00010c0001077983 */ /* 0x0001680000300800 */
[----:B------:R0:W5:Y:S04]  /*77d0*/  LDL.LU R6, [R1+0x108] ;  /* 0x0001080001067983 */ /* 0x0001680000300800 */
[----:B------:R-:W2:Y:S01]  /*77e0*/  LDL R74, [R1+0xb4] ;  /* 0x0000b400014a7983 */ /* 0x000ea20000100800 */
[----:B------:R-:W-:Y:S01]  /*77f0*/  F2FP.BF16.PACK_AB R76, R79, R76 ;  /* 0x0000004c4f4c723e */ /* 0x000fe200000010ff */
[--C-:B------:R-:W-:Y:S01]  /*7800*/  FADD.FTZ R79, R118, -R75.reuse ;  /* 0x8000004b764f7221 */ /* 0x100fe20000010000 */
[----:B------:R-:W-:Y:S01]  /*7810*/  F2FP.BF16.PACK_AB R73, R78, R73 ;  /* 0x000000494e49723e */ /* 0x000fe200000010ff */
[----:B------:R-:W-:Y:S01]  /*7820*/  FADD.FTZ R78, R105, -R75 ;  /* 0x8000004b694e7221 */ /* 0x000fe20000010000 */
[----:B------:R-:W3:Y:S01]  /*7830*/  LDL R252, [R1+0x80] ;  /* 0x0000800001fc7983 */ /* 0x000ee20000100800 */
[----:B------:R-:W-:-:S02]  /*7840*/  FMUL.FTZ R79, R188, R79 ;  /* 0x0000004fbc4f7220 */ /* 0x000fc40000410000 */
[----:B------:R-:W-:Y:S01]  /*7850*/  FMUL.FTZ R78, R188, R78 ;  /* 0x0000004ebc4e7220 */ /* 0x000fe20000410000 */
[----:B------:R-:W3:Y:S01]  /*7860*/  LDL R137, [R1+0x84] ;  /* 0x0000840001897983 */ /* 0x000ee20000100800 */
[-C--:B----4-:R-:W-:Y:S02]  /*7870*/  FFMA.FTZ R136, R136, R79.reuse, R2 ;  /* 0x0000004f88887223 */ /* 0x090fe40000010002 */
[----:B------:R-:W-:Y:S02]  /*7880*/  FFMA.FTZ R79, R251, R79, R0 ;  /* 0x0000004ffb4f7223 */ /* 0x000fe40000010000 */
[----:B------:R-:W-:Y:S02]  /*7890*/  FADD.FTZ R251, R133, -R75 ;  /* 0x8000004b85fb7221 */ /* 0x000fe40000010000 */
[-C--:B--2---:R-:W-:Y:S02]  /*78a0*/  FFMA.FTZ R74, R74, R78.reuse, R5 ;  /* 0x0000004e4a4a7223 */ /* 0x084fe40000010005 */
[----:B------:R-:W-:Y:S01]  /*78b0*/  FFMA.FTZ R78, R3, R78, R4 ;  /* 0x0000004e034e7223 */ /* 0x000fe20000010004 */
[----:B------:R0:W5:Y:S02]  /*78c0*/  LDL.LU R5, [R1+0x104] ;  /* 0x0001040001057983 */ /* 0x0001640000300800 */
[----:B------:R-:W-:-:S02]  /*78d0*/  F2FP.BF16.PACK_AB R74, R136, R74 ;  /* 0x0000004a884a723e */ /* 0x000fc400000010ff */
[----:B------:R0:W5:Y:S01]  /*78e0*/  LDL.LU R4, [R1+0x100] ;  /* 0x0001000001047983 */ /* 0x0001620000300800 */
[----:B------:R-:W-:Y:S01]  /*78f0*/  F2FP.BF16.PACK_AB R78, R79, R78 ;  /* 0x0000004e4f4e723e */ /* 0x000fe200000010ff */
[----:B------:R-:W-:Y:S02]  /*7900*/  FADD.FTZ R79, R119, -R75 ;  /* 0x8000004b774f7221 */ /* 0x000fe40000010000 */
[----:B------:R0:W5:Y:S04]  /*7910*/  LDL.LU R3, [R1+0xfc] ;  /* 0x0000fc0001037983 */ /* 0x0001680000300800 */
[----:B------:R0:W5:Y:S04]  /*7920*/  LDL.LU R2, [R1+0xf8] ;  /* 0x0000f80001027983 */ /* 0x0001680000300800 */
[----:B------:R-:W2:Y:S04]  /*7930*/  LDL R136, [R1+0x94] ;  /* 0x0000940001887983 */ /* 0x000ea80000100800 */
[----:B------:R-:W2:Y:S01]  /*7940*/  LDL R75, [R1+0x90] ;  /* 0x00009000014b7983 */ /* 0x000ea20000100800 */
[----:B------:R-:W-:-:S02]  /*7950*/  FMUL.FTZ R79, R188, R79 ;  /* 0x0000004fbc4f7220 */ /* 0x000fc40000410000 */
[----:B------:R-:W-:Y:S02]  /*7960*/  FMUL.FTZ R251, R188, R251 ;  /* 0x000000fbbcfb7220 */ /* 0x000fe40000410000 */
[----:B--2---:R-:W-:Y:S02]  /*7970*/  FFMA.FTZ R75, R136, R79, R75 ;  /* 0x0000004f884b7223 */ /* 0x004fe4000001004b */
[----:B---3--:R-:W-:Y:S02]  /*7980*/  FFMA.FTZ R136, R137, R251, R252 ;  /* 0x000000fb89887223 */ /* 0x008fe400000100fc */
[----:B------:R-:W-:-:S03]  /*7990*/  IMAD.MOV.U32 R252, RZ, RZ, 0x10 ;  /* 0x00000010fffc7424 */ /* 0x000fc600078e00ff */
[----:B------:R-:W-:Y:S01]  /*79a0*/  F2FP.BF16.PACK_AB R75, R136, R75 ;  /* 0x0000004b884b723e */ /* 0x000fe200000010ff */
[----:B------:R-:W-:-:S05]  /*79b0*/  IMAD.WIDE.U32 R136, R89, R252, c[0x0][0x208] ;  /* 0x0000820059887625 */ /* 0x000fca00078e00fc */
[----:B------:R1:W-:Y:S04]  /*79c0*/  STG.E.128 [R136.64], R72 ;  /* 0x0000004888007986 */ /* 0x0003e8000c101d04 */
[----:B-1----:R-:W2:Y:S04]  /*79d0*/  LDL R74, [R1+0x88] ;  /* 0x00008800014a7983 */ /* 0x002ea80000100800 */
[----:B------:R-:W2:Y:S04]  /*79e0*/  LDL R75, [R1+0x8c] ;  /* 0x00008c00014b7983 */ /* 0x000ea80000100800 */
[----:B------:R-:W3:Y:S04]  /*79f0*/  LDL R136, [R1+0x78] ;  /* 0x0000780001887983 */ /* 0x000ee80000100800 */
[----:B------:R-:W3:Y:S01]  /*7a00*/  LDL R137, [R1+0x7c] ;  /* 0x00007c0001897983 */ /* 0x000ee20000100800 */
[----:B------:R-:W-:-:S03]  /*7a10*/  IMAD.WIDE.U32 R72, R89, R252, c[0x0][0x210] ;  /* 0x0000840059487625 */ /* 0x000fc600078e00fc */
[----:B------:R-:W1:Y:S01]  /*7a20*/  S2R R0, SR_TID.X ;  /* 0x0000000000007919 */ /* 0x000e620000002100 */
[----:B------:R-:W-:Y:S01]  /*7a30*/  IADD3 R89, R89, 0x80, RZ ;  /* 0x0000008059597810 */ /* 0x000fe20007ffe0ff */
[----:B--2---:R-:W-:Y:S02]  /*7a40*/  FFMA.FTZ R79, R75, R79, R74 ;  /* 0x0000004f4b4f7223 */ /* 0x004fe4000001004a */
[----:B---3--:R-:W-:-:S05]  /*7a50*/  FFMA.FTZ R251, R137, R251, R136 ;  /* 0x000000fb89fb7223 */ /* 0x008fca0000010088 */
[----:B------:R-:W-:-:S05]  /*7a60*/  F2FP.BF16.PACK_AB R79, R251, R79 ;  /* 0x0000004ffb4f723e */ /* 0x000fca00000010ff */
[----:B------:R0:W-:Y:S02]  /*7a70*/  STG.E.128 [R72.64], R76 ;  /* 0x0000004c48007986 */ /* 0x0001e4000c101d04 */
.L_x_255:
[----:B-1----:R-:W-:Y:S05]  /*7a80*/  BSYNC B0 ;  /* 0x0000000000007941 */ /* 0x002fea0003800000 */
.L_x_254:
[----:B-----5:R-:W-:Y:S01]  /*7a90*/  ISETP.GE.U32.AND P3, PT, R2, 0x100, PT ;  /* 0x000001000200780c */ /* 0x020fe20003f66070 */
[----:B------:R-:W-:-:S12]  /*7aa0*/  BSSY B0, `(.L_x_256) ;  /* 0x0000060000007945 */ /* 0x000fd80003800000 */
[----:B------:R-:W-:Y:S05]  /*7ab0*/  @!P3 BRA `(.L_x_257) ;  /* 0x000005e00000b947 */ /* 0x000fea0003800000 */
[----:B0-----:R-:W2:Y:S04]  /*7ac0*/  LDL R77, [R1+0x70] ;  /* 0x00007000014d7983 */ /* 0x001ea80000100800 */
[----:B------:R-:W2:Y:S04]  /*7ad0*/  LDL R72, [R1+0x74] ;  /* 0x0000740001487983 */ /* 0x000ea80000100800 */
[----:B------:R-:W3:Y:S04]  /*7ae0*/  LDL R74, [R1+0x60] ;  /* 0x00006000014a7983 */ /* 0x000ee80000100800 */
[----:B------:R-:W3:Y:S01]  /*7af0*/  LDL R73, [R1+0x64] ;  /* 0x0000640001497983 */ /* 0x000ee20000100800 */
[----:B------:R-:W-:-:S03]  /*7b00*/  FSEL R75, R186, RZ, !P2 ;  /* 0x000000ffba4b7208 */ /* 0x000fc60005000000 */
[----:B------:R-:W4:Y:S02]  /*7b10*/  LDL R0, [R1+0x6c] ;  /* 0x00006c0001007983 */ /* 0x000f240000100800 */
[--C-:B------:R-:W-:Y:S02]  /*7b20*/  FADD.FTZ R76, R83, -R75.reuse ;  /* 0x8000004b534c7221 */ /* 0x100fe40000010000 */
[----:B------:R-:W-:Y:S01]  /*7b30*/  FADD.FTZ R79, R92, -R75 ;  /* 0x8000004b5c4f7221 */ /* 0x000fe20000010000 */
        /* <DEDUP_REMOVED lines=9> */
[----:B0-----:R-:W4:Y:S04]  /*7bd0*/  LDL R5, [R1+0x68] ;  /* 0x0000680001057983 */ /* 0x001f280000100800 */
[----:B------:R0:W-:Y:S04]  /*7be0*/  STL [R1+0x100], R4 ;  /* 0x0001000401007387 */ /* 0x0001e80000100800 */
[----:B------:R1:W-:Y:S04]  /*7bf0*/  STL [R1+0xfc], R3 ;  /* 0x0000fc0301007387 */ /* 0x0003e80000100800 */
[----:B------:R0:W-:Y:S04]  /*7c00*/  STL [R1+0xf8], R2 ;  /* 0x0000f80201007387 */ /* 0x0001e80000100800 */
[----:B------:R-:W4:Y:S04]  /*7c10*/  LDL R9, [R1+0x50] ;  /* 0x0000500001097983 */ /* 0x000f280000100800 */
[----:B------:R-:W4:Y:S04]  /*7c20*/  LDL R6, [R1+0x40] ;  /* 0x0000400001067983 */ /* 0x000f280000100800 */
[----:B------:R-:W4:Y:S04]  /*7c30*/  LDL R78, [R1+0x44] ;  /* 0x00004400014e7983 */ /* 0x000f280000100800 */
[----:B------:R-:W4:Y:S04]  /*7c40*/  LDL R8, [R1+0x48] ;  /* 0x0000480001087983 */ /* 0x000f280000100800 */
[----:B------:R-:W4:Y:S04]  /*7c50*/  LDL R7, [R1+0x4c] ;  /* 0x00004c0001077983 */ /* 0x000f280000100800 */
[----:B------:R-:W4:Y:S04]  /*7c60*/  LDL R252, [R1+0x38] ;  /* 0x0000380001fc7983 */ /* 0x000f280000100800 */
[----:B------:R-:W4:Y:S04]  /*7c70*/  LDL R137, [R1+0x3c] ;  /* 0x00003c0001897983 */ /* 0x000f280000100800 */
[----:B0-----:R-:W4:Y:S04]  /*7c80*/  LDL R4, [R1+0x28] ;  /* 0x0000280001047983 */ /* 0x001f280000100800 */
[----:B-1----:R-:W4:Y:S04]  /*7c90*/  LDL R3, [R1+0x2c] ;  /* 0x00002c0001037983 */ /* 0x002f280000100800 */
[----:B------:R-:W4:Y:S01]  /*7ca0*/  LDL R2, [R1+0x20] ;  /* 0x0000200001027983 */ /* 0x000f220000100800 */
[----:B--2---:R-:W-:-:S02]  /*7cb0*/  FFMA.FTZ R72, R72, R76, R77 ;  /* 0x0000004c48487223 */ /* 0x004fc4000001004d */
[----:B---3--:R-:W-:-:S05]  /*7cc0*/  FFMA.FTZ R73, R73, R79, R74 ;  /* 0x0000004f49497223 */ /* 0x008fca000001004a */
[----:B------:R-:W-:Y:S02]  /*7cd0*/  F2FP.BF16.PACK_AB R72, R73, R72 ;  /* 0x000000484948723e */ /* 0x000fe400000010ff */
[----:B------:R-:W2:Y:S01]  /*7ce0*/  LDL R73, [R1+0x54] ;  /* 0x0000540001497983 */ /* 0x000ea20000100800 */
[--C-:B------:R-:W-:Y:S02]  /*7cf0*/  FADD.FTZ R77, R93, -R75.reuse ;  /* 0x8000004b5d4d7221 */ /* 0x100fe40000010000 */
[----:B------:R-:W-:Y:S02]  /*7d00*/  FADD.FTZ R74, R106, -R75 ;  /* 0x8000004b6a4a7221 */ /* 0x000fe40000010000 */
[C---:B------:R-:W-:Y:S02]  /*7d10*/  FMUL.FTZ R77, R188.reuse, R77 ;  /* 0x0000004dbc4d7220 */ /* 0x040fe40000410000 */
[----:B------:R-:W-:Y:S02]  /*7d20*/  FMUL.FTZ R74, R188, R74 ;  /* 0x0000004abc4a7220 */ /* 0x000fe40000410000 */
[----:B----4-:R-:W-:-:S02]  /*7d30*/  FFMA.FTZ R79, R136, R79, R251 ;  /* 0x0000004f884f7223 */ /* 0x010fc400000100fb */
[----:B------:R-:W3:Y:S04]  /*7d40*/  LDL R136, [R1+0x24] ;  /* 0x0000240001887983 */ /* 0x000ee80000100800 */
[----:B------:R-:W4:Y:S01]  /*7d50*/  LDL R251, [R1+0x1c] ;  /* 0x00001c0001fb7983 */ /* 0x000f220000100800 */
[----:B------:R-:W-:-:S03]  /*7d60*/  FFMA.FTZ R76, R0, R76, R5 ;  /* 0x0000004c004c7223 */ /* 0x000fc60000010005 */
[----:B------:R-:W4:Y:S04]  /*7d70*/  LDL R5, [R1+0x30] ;  /* 0x0000300001057983 */ /* 0x000f280000100800 */
[----:B------:R-:W4:Y:S01]  /*7d80*/  LDL R0, [R1+0x18] ;  /* 0x0000180001007983 */ /* 0x000f220000100800 */
[-C--:B------:R-:W-:Y:S02]  /*7d90*/  FFMA.FTZ R78, R78, R74.reuse, R6 ;  /* 0x0000004a4e4e7223 */ /* 0x080fe40000010006 */
[----:B------:R-:W-:Y:S02]  /*7da0*/  FFMA.FTZ R74, R137, R74, R252 ;  /* 0x0000004a894a7223 */ /* 0x000fe400000100fc */
[-C--:B--2---:R-:W-:Y:S02]  /*7db0*/  FFMA.FTZ R73, R73, R77.reuse, R9 ;  /* 0x0000004d49497223 */ /* 0x084fe40000010009 */
[----:B------:R-:W-:Y:S01]  /*7dc0*/  FFMA.FTZ R77, R7, R77, R8 ;  /* 0x0000004d074d7223 */ /* 0x000fe20000010008 */
[----:B------:R0:W5:Y:S04]  /*7dd0*/  LDL.LU R9, [R1+0x114] ;  /* 0x0001140001097983 */ /* 0x0001680000300800 */
[----:B------:R0:W5:Y:S01]  /*7de0*/  LDL.LU R8, [R1+0x110] ;  /* 0x0001100001087983 */ /* 0x0001620000300800 */
[----:B------:R-:W-:-:S03]  /*7df0*/  F2FP.BF16.PACK_AB R77, R74, R77 ;  /* 0x0000004d4a4d723e */ /* 0x000fc600000010ff */
[----:B------:R0:W5:Y:S04]  /*7e00*/  LDL.LU R7, [R1+0x10c] ;  /* 0x00010c0001077983 */ /* 0x0001680000300800 */
[----:B------:R0:W5:Y:S04]  /*7e10*/  LDL.LU R6, [R1+0x108] ;  /* 0x0001080001067983 */ /* 0x0001680000300800 */
[----:B------:R-:W2:Y:S01]  /*7e20*/  LDL R74, [R1+0x34] ;  /* 0x00003400014a7983 */ /* 0x000ea20000100800 */
[----:B------:R-:W-:Y:S01]  /*7e30*/  F2FP.BF16.PACK_AB R76, R79, R76 ;  /* 0x0000004c4f4c723e */ /* 0x000fe200000010ff */
[--C-:B------:R-:W-:Y:S01]  /*7e40*/  FADD.FTZ R79, R120, -R75.reuse ;  /* 0x8000004b784f7221 */ /* 0x100fe20000010000 */
[----:B------:R-:W-:Y:S01]  /*7e50*/  F2FP.BF16.PACK_AB R73, R78, R73 ;  /* 0x000000494e49723e */ /* 0x000fe200000010ff */
[----:B------:R-:W-:Y:S01]  /*7e60*/  FADD.FTZ R78, R107, -R75 ;  /* 0x8000004b6b4e7221 */ /* 0x000fe20000010000 */
[----:B------:R-:W2:Y:S01]  /*7e70*/  LDL R252, [R1] ;  /* 0x0000000001fc7983 */ /* 0x000ea20000100800 */
[----:B------:R-:W-:-:S02]  /*7e80*/  FMUL.FTZ R79, R188, R79 ;  /* 0x0000004fbc4f7220 */ /* 0x000fc40000410000 */
[----:B------:R-:W-:Y:S01]  /*7e90*/  FMUL.FTZ R78, R188, R78 ;  /* 0x0000004ebc4e7220 */ /* 0x000fe20000410000 */
[----:B------:R-:W2:Y:S01]  /*7ea0*/  LDL R137, [R1+0x4] ;  /* 0x0000040001897983 */ /* 0x000ea20000100800 */
[-C--:B---3--:R-:W-:Y:S02]  /*7eb0*/  FFMA.FTZ R136, R136, R79.reuse, R2 ;  /* 0x0000004f88887223 */ /* 0x088fe40000010002 */
[----:B----4-:R-:W-:Y:S02]  /*7ec0*/  FFMA.FTZ R79, R251, R79, R0 ;  /* 0x0000004ffb4f7223 */ /* 0x010fe40000010000 */
        /* <DEDUP_REMOVED lines=15> */
[----:B------:R-:W-:Y:S02]  /*7fc0*/  FFMA.FTZ R136, R137, R251, R252 ;  /* 0x000000fb89887223 */ /* 0x000fe400000100fc */
[----:B------:R-:W-:-:S03]  /*7fd0*/  IMAD.MOV.U32 R252, RZ, RZ, 0x10 ;  /* 0x00000010fffc7424 */ /* 0x000fc600078e00ff */
[----:B------:R-:W-:Y:S01]  /*7fe0*/  F2FP.BF16.PACK_AB R75, R136, R75 ;  /* 0x0000004b884b723e */ /* 0x000fe200000010ff */
[----:B------:R-:W-:-:S05]  /*7ff0*/  IMAD.WIDE.U32 R136, R89, R252, c[0x0][0x208] ;  /* 0x0000820059887625 */ /* 0x000fca00078e00fc */
[----:B------:R1:W-:Y:S04]  /*8000*/  STG.E.128 [R136.64], R72 ;  /* 0x0000004888007986 */ /* 0x0003e8000c101d04 */
[----:B-1----:R-:W2:Y:S04]  /*8010*/  LDL R136, [R1+0x8] ;  /* 0x0000080001887983 */ /* 0x002ea80000100800 */
[----:B------:R-:W2:Y:S01]  /*8020*/  LDL R137, [R1+0xc] ;  /* 0x00000c0001897983 */ /* 0x000ea20000100800 */
[----:B------:R-:W-:Y:S02]  /*8030*/  FFMA.FTZ R251, R250, R251, R249 ;  /* 0x000000fbfafb7223 */ /* 0x000fe400000100f9 */
[C---:B------:R-:W-:Y:S01]  /*8040*/  IMAD.WIDE.U32 R72, R89.reuse, R252, c[0x0][0x210] ;  /* 0x0000840059487625 */ /* 0x040fe200078e00fc */
[----:B------:R-:W1:Y:S01]  /*8050*/  S2R R0, SR_TID.X ;  /* 0x0000000000007919 */ /* 0x000e620000002100 */
[----:B------:R-:W-:-:S02]  /*8060*/  IADD3 R89, R89, 0x80, RZ ;  /* 0x0000008059597810 */ /* 0x000fc40007ffe0ff */
[----:B--2---:R-:W-:-:S05]  /*8070*/  FFMA.FTZ R79, R137, R79, R136 ;  /* 0x0000004f894f7223 */ /* 0x004fca0000010088 */
[----:B------:R-:W-:-:S05]  /*8080*/  F2FP.BF16.PACK_AB R79, R251, R79 ;  /* 0x0000004ffb4f723e */ /* 0x000fca00000010ff */
[----:B------:R0:W-:Y:S02]  /*8090*/  STG.E.128 [R72.64], R76 ;  /* 0x0000004c48007986 */ /* 0x0001e4000c101d04 */
.L_x_257:
[----:B-1----:R-:W-:Y:S05]  /*80a0*/  BSYNC B0 ;  /* 0x0000000000007941 */ /* 0x002fea0003800000 */
.L_x_256:
[----:B-----5:R-:W-:Y:S01]  /*80b0*/  ISETP.GE.U32.AND P3, PT, R2, 0x180, PT ;  /* 0x000001800200780c */ /* 0x020fe20003f66070 */
[----:B------:R-:W-:-:S12]  /*80c0*/  BSSY B0, `(.L_x_258) ;  /* 0x0000031000007945 */ /* 0x000fd80003800000 */
[----:B------:R-:W-:Y:S05]  /*80d0*/  @!P3 BRA `(.L_x_259) ;  /* 0x000002f00000b947 */ /* 0x000fea0003800000 */
[----:B------:R-:W-:Y:S01]  /*80e0*/  FSEL R75, R186, RZ, !P2 ;  /* 0x000000ffba4b7208 */ /* 0x000fe20005000000 */
[----:B------:R-:W-:-:S04]  /*80f0*/  IMAD.MOV.U32 R252, RZ, RZ, 0x10 ;  /* 0x00000010fffc7424 */ /* 0x000fc800078e00ff */
[--C-:B0-----:R-:W-:Y:S02]  /*8100*/  FADD.FTZ R76, R84, -R75.reuse ;  /* 0x8000004b544c7221 */ /* 0x101fe40000010000 */
[--C-:B------:R-:W-:Y:S02]  /*8110*/  FADD.FTZ R79, R94, -R75.reuse ;  /* 0x8000004b5e4f7221 */ /* 0x100fe40000010000 */
[C---:B------:R-:W-:Y:S02]  /*8120*/  FMUL.FTZ R76, R188.reuse, R76 ;  /* 0x0000004cbc4c7220 */ /* 0x040fe40000410000 */
[----:B------:R-:W-:Y:S02]  /*8130*/  FMUL.FTZ R79, R188, R79 ;  /* 0x0000004fbc4f7220 */ /* 0x000fe40000410000 */
[--C-:B------:R-:W-:Y:S02]  /*8140*/  FADD.FTZ R77, R95, -R75.reuse ;  /* 0x8000004b5f4d7221 */ /* 0x100fe40000010000 */
[----:B------:R-:W-:-:S02]  /*8150*/  FADD.FTZ R74, R108, -R75 ;  /* 0x8000004b6c4a7221 */ /* 0x000fc40000010000 */
[----:B------:R-:W-:Y:S02]  /*8160*/  FFMA.FTZ R72, R248, R76, R247 ;  /* 0x0000004cf8487223 */ /* 0x000fe400000100f7 */
[----:B------:R-:W-:Y:S02]  /*8170*/  FFMA.FTZ R73, R244, R79, R243 ;  /* 0x0000004ff4497223 */ /* 0x000fe400000100f3 */
[C---:B------:R-:W-:Y:S02]  /*8180*/  FMUL.FTZ R77, R188.reuse, R77 ;  /* 0x0000004dbc4d7220 */ /* 0x040fe40000410000 */
[----:B------:R-:W-:Y:S01]  /*8190*/  FMUL.FTZ R74, R188, R74 ;  /* 0x0000004abc4a7220 */ /* 0x000fe20000410000 */
[----:B------:R-:W-:Y:S01]  /*81a0*/  F2FP.BF16.PACK_AB R72, R73, R72 ;  /* 0x000000484948723e */ /* 0x000fe200000010ff */
[----:B------:R-:W-:Y:S02]  /*81b0*/  FFMA.FTZ R76, R246, R76, R245 ;  /* 0x0000004cf64c7223 */ /* 0x000fe400000100f5 */
[----:B------:R-:W-:-:S02]  /*81c0*/  FFMA.FTZ R79, R242, R79, R241 ;  /* 0x0000004ff24f7223 */ /* 0x000fc400000100f1 */
[-C--:B------:R-:W-:Y:S02]  /*81d0*/  FFMA.FTZ R73, R240, R77.reuse, R239 ;  /* 0x0000004df0497223 */ /* 0x080fe400000100ef */
[----:B------:R-:W-:Y:S01]  /*81e0*/  FFMA.FTZ R78, R236, R74, R235 ;  /* 0x0000004aec4e7223 */ /* 0x000fe200000100eb */
[----:B------:R-:W-:Y:S01]  /*81f0*/  F2FP.BF16.PACK_AB R76, R79, R76 ;  /* 0x0000004c4f4c723e */ /* 0x000fe200000010ff */
[----:B------:R-:W-:Y:S02]  /*8200*/  FADD.FTZ R79, R122, -R75 ;  /* 0x8000004b7a4f7221 */ /* 0x000fe40000010000 */
[----:B------:R-:W-:Y:S01]  /*8210*/  FFMA.FTZ R77, R238, R77, R237 ;  /* 0x0000004dee4d7223 */ /* 0x000fe200000100ed */
[----:B------:R-:W-:Y:S01]  /*8220*/  F2FP.BF16.PACK_AB R73, R78, R73 ;  /* 0x000000494e49723e */ /* 0x000fe200000010ff */
[----:B------:R-:W-:Y:S02]  /*8230*/  FADD.FTZ R78, R109, -R75 ;  /* 0x8000004b6d4e7221 */ /* 0x000fe40000010000 */
[----:B------:R-:W-:-:S02]  /*8240*/  FFMA.FTZ R74, R234, R74, R233 ;  /* 0x0000004aea4a7223 */ /* 0x000fc400000100e9 */
[C---:B------:R-:W-:Y:S02]  /*8250*/  FMUL.FTZ R78, R188.reuse, R78 ;  /* 0x0000004ebc4e7220 */ /* 0x040fe40000410000 */
[----:B------:R-:W-:Y:S01]  /*8260*/  FMUL.FTZ R79, R188, R79 ;  /* 0x0000004fbc4f7220 */ /* 0x000fe20000410000 */
[----:B------:R-:W-:Y:S01]  /*8270*/  F2FP.BF16.PACK_AB R77, R74, R77 ;  /* 0x0000004d4a4d723e */ /* 0x000fe200000010ff */
[-C--:B------:R-:W-:Y:S02]  /*8280*/  FFMA.FTZ R74, R232, R78.reuse, R231 ;  /* 0x0000004ee84a7223 */ /* 0x080fe400000100e7 */
[-C--:B------:R-:W-:Y:S02]  /*8290*/  FFMA.FTZ R136, R228, R79.reuse, R227 ;  /* 0x0000004fe4887223 */ /* 0x080fe400000100e3 */
[----:B------:R-:W-:Y:S02]  /*82a0*/  FFMA.FTZ R78, R230, R78, R229 ;  /* 0x0000004ee64e7223 */ /* 0x000fe400000100e5 */
[----:B------:R-:W-:Y:S01]  /*82b0*/  FFMA.FTZ R79, R226, R79, R225 ;  /* 0x0000004fe24f7223 */ /* 0x000fe200000100e1 */
[----:B------:R-:W-:Y:S01]  /*82c0*/  F2FP.BF16.PACK_AB R74, R136, R74 ;  /* 0x0000004a884a723e */ /* 0x000fe200000010ff */
[----:B------:R-:W-:-:S03]  /*82d0*/  FADD.FTZ R251, R135, -R75 ;  /* 0x8000004b87fb7221 */ /* 0x000fc60000010000 */
[----:B------:R-:W-:Y:S01]  /*82e0*/  F2FP.BF16.PACK_AB R78, R79, R78 ;  /* 0x0000004e4f4e723e */ /* 0x000fe200000010ff */
[----:B------:R-:W-:Y:S02]  /*82f0*/  FADD.FTZ R79, R123, -R75 ;  /* 0x8000004b7b4f7221 */ /* 0x000fe40000010000 */
[C---:B------:R-:W-:Y:S02]  /*8300*/  FMUL.FTZ R251, R188.reuse, R251 ;  /* 0x000000fbbcfb7220 */ /* 0x040fe40000410000 */
[----:B------:R-:W-:Y:S02]  /*8310*/  FMUL.FTZ R79, R188, R79 ;  /* 0x0000004fbc4f7220 */ /* 0x000fe40000410000 */
[----:B------:R-:W-:Y:S02]  /*8320*/  FFMA.FTZ R136, R220, R251, R219 ;  /* 0x000000fbdc887223 */ /* 0x000fe400000100db */
[-C--:B------:R-:W-:Y:S02]  /*8330*/  FFMA.FTZ R75, R224, R79.reuse, R223 ;  /* 0x0000004fe04b7223 */ /* 0x080fe400000100df */
[----:B------:R-:W-:-:S02]  /*8340*/  FFMA.FTZ R79, R222, R79, R221 ;  /* 0x0000004fde4f7223 */ /* 0x000fc400000100dd */
[----:B------:R-:W-:Y:S01]  /*8350*/  FFMA.FTZ R251, R218, R251, R217 ;  /* 0x000000fbdafb7223 */ /* 0x000fe200000100d9 */
[----:B------:R-:W-:Y:S01]  /*8360*/  F2FP.BF16.PACK_AB R75, R136, R75 ;  /* 0x0000004b884b723e */ /* 0x000fe200000010ff */
[----:B------:R-:W-:-:S03]  /*8370*/  IMAD.WIDE.U32 R136, R89, R252, c[0x0][0x208] ;  /* 0x0000820059887625 */ /* 0x000fc600078e00fc */
[----:B------:R-:W-:Y:S02]  /*8380*/  F2FP.BF16.PACK_AB R79, R251, R79 ;  /* 0x0000004ffb4f723e */ /* 0x000fe400000010ff */
[----:B------:R0:W-:Y:S02]  /*8390*/  STG.E.128 [R136.64], R72 ;  /* 0x0000004888007986 */ /* 0x0001e4000c101d04 */
[C---:B0-----:R-:W-:Y:S01]  /*83a0*/  IMAD.WIDE.U32 R72, R89.reuse, R252, c[0x0][0x210] ;  /* 0x0000840059487625 */ /* 0x041fe200078e00fc */
[----:B------:R-:W-:-:S04]  /*83b0*/  IADD3 R89, R89, 0x80, RZ ;  /* 0x0000008059597810 */ /* 0x000fc80007ffe0ff */
[----:B------:R0:W-:Y:S03]  /*83c0*/  STG.E.128 [R72.64], R76 ;  /* 0x0000004c48007986 */ /* 0x0001e6000c101d04 */
.L_x_259:
[----:B------:R-:W-:Y:S05]  /*83d0*/  BSYNC B0 ;  /* 0x0000000000007941 */ /* 0x000fea0003800000 */
.L_x_258:
[----:B------:R-:W-:Y:S01]  /*83e0*/  ISETP.GE.U32.AND P3, PT, R2, 0x200, PT ;  /* 0x000002000200780c */ /* 0x000fe20003f66070 */
        /* <DEDUP_REMOVED lines=49> */
.L_x_261:
[----:B------:R-:W-:Y:S05]  /*8700*/  BSYNC B0 ;  /* 0x0000000000007941 */ /* 0x000fea0003800000 */
.L_x_260:
        /* <DEDUP_REMOVED lines=50> */
.L_x_263:
[----:B------:R-:W-:Y:S05]  /*8a30*/  BSYNC B0 ;  /* 0x0000000000007941 */ /* 0x000fea0003800000 */
.L_x_262:
        /* <DEDUP_REMOVED lines=50> */
.L_x_265:
[----:B------:R-:W-:Y:S05]  /*8d60*/  BSYNC B0 ;  /* 0x0000000000007941 */ /* 0x000fea0003800000 */
.L_x_264:
[----:B------:R-:W-:Y:S01]  /*8d70*/  ISETP.GE.U32.AND P3, PT, R2, 0x380, PT ;  /* 0x000003800200780c */ /* 0x000fe20003f66070 */
[----:B------:R-:W-:-:S12]  /*8d80*/  BSSY B0, `(.L_x_266) ;  /* 0x0000031000007945 */ /* 0x000fd80003800000 */
[----:B------:R-:W-:Y:S05]  /*8d90*/  @!P3 BRA `(.L_x_267) ;  /* 0x000002f00000b947 */ /* 0x000fea0003800000 */
[----:B0-----:R-:W-:Y:S01]  /*8da0*/  FSEL R72, R186, RZ, !P2 ;  /* 0x000000ffba487208 */ /* 0x001fe20005000000 */
[----:B------:R-:W-:-:S04]  /*8db0*/  IMAD.MOV.U32 R77, RZ, RZ, 0x10 ;  /* 0x00000010ff4d7424 */ /* 0x000fc800078e00ff */
[--C-:B------:R-:W-:Y:S02]  /*8dc0*/  FADD.FTZ R136, R88, -R72.reuse ;  /* 0x8000004858887221 */ /* 0x100fe40000010000 */
[--C-:B------:R-:W-:Y:S02]  /*8dd0*/  FADD.FTZ R79, R102, -R72.reuse ;  /* 0x80000048664f7221 */ /* 0x100fe40000010000 */
[--C-:B------:R-:W-:Y:S02]  /*8de0*/  FADD.FTZ R137, R103, -R72.reuse ;  /* 0x8000004867897221 */ /* 0x100fe40000010000 */
[--C-:B------:R-:W-:Y:S02]  /*8df0*/  FADD.FTZ R78, R116, -R72.reuse ;  /* 0x80000048744e7221 */ /* 0x100fe40000010000 */
[--C-:B------:R-:W-:Y:S02]  /*8e00*/  FADD.FTZ R186, R117, -R72.reuse ;  /* 0x8000004875ba7221 */ /* 0x100fe40000010000 */
[----:B------:R-:W-:-:S02]  /*8e10*/  FADD.FTZ R251, R130, -R72 ;  /* 0x8000004882fb7221 */ /* 0x000fc40000010000 */
[--C-:B------:R-:W-:Y:S02]  /*8e20*/  FADD.FTZ R252, R131, -R72.reuse ;  /* 0x8000004883fc7221 */ /* 0x100fe40000010000 */
[----:B------:R-:W-:Y:S02]  /*8e30*/  FADD.FTZ R72, R132, -R72 ;  /* 0x8000004884487221 */ /* 0x000fe40000010000 */
[C---:B------:R-:W-:Y:S02]  /*8e40*/  FMUL.FTZ R136, R188.reuse, R136 ;  /* 0x00000088bc887220 */ /* 0x040fe40000410000 */
[C---:B------:R-:W-:Y:S02]  /*8e50*/  FMUL.FTZ R79, R188.reuse, R79 ;  /* 0x0000004fbc4f7220 */ /* 0x040fe40000410000 */
[C---:B------:R-:W-:Y:S02]  /*8e60*/  FMUL.FTZ R137, R188.reuse, R137 ;  /* 0x00000089bc897220 */ /* 0x040fe40000410000 */
[----:B------:R-:W-:-:S02]  /*8e70*/  FMUL.FTZ R78, R188, R78 ;  /* 0x0000004ebc4e7220 */ /* 0x000fc40000410000 */
[C---:B------:R-:W-:Y:S02]  /*8e80*/  FMUL.FTZ R186, R188.reuse, R186 ;  /* 0x000000babcba7220 */ /* 0x040fe40000410000 */
[C---:B------:R-:W-:Y:S02]  /*8e90*/  FMUL.FTZ R251, R188.reuse, R251 ;  /* 0x000000fbbcfb7220 */ /* 0x040fe40000410000 */
[C---:B------:R-:W-:Y:S02]  /*8ea0*/  FMUL.FTZ R252, R188.reuse, R252 ;  /* 0x000000fcbcfc7220 */ /* 0x040fe40000410000 */
[----:B------:R-:W-:Y:S02]  /*8eb0*/  FMUL.FTZ R188, R188, R72 ;  /* 0x00000048bcbc7220 */ /* 0x000fe40000410000 */
[----:B------:R-:W-:Y:S02]  /*8ec0*/  FFMA.FTZ R72, R27, R136, R35 ;  /* 0x000000881b487223 */ /* 0x000fe40000010023 */
[----:B------:R-:W-:-:S02]  /*8ed0*/  FFMA.FTZ R75, R28, R79, R36 ;  /* 0x0000004f1c4b7223 */ /* 0x000fc40000010024 */
[----:B------:R-:W-:Y:S02]  /*8ee0*/  FFMA.FTZ R73, R29, R137, R37 ;  /* 0x000000891d497223 */ /* 0x000fe40000010025 */
[----:B------:R-:W-:Y:S01]  /*8ef0*/  FFMA.FTZ R74, R30, R78, R38 ;  /* 0x0000004e1e4a7223 */ /* 0x000fe20000010026 */
[----:B------:R-:W-:Y:S01]  /*8f00*/  F2FP.BF16.PACK_AB R72, R75, R72 ;  /* 0x000000484b48723e */ /* 0x000fe200000010ff */
[----:B------:R-:W-:Y:S02]  /*8f10*/  FFMA.FTZ R75, R32, R251, R40 ;  /* 0x000000fb204b7223 */ /* 0x000fe40000010028 */
[----:B------:R-:W-:Y:S01]  /*8f20*/  FFMA.FTZ R76, R34, R188, R42 ;  /* 0x000000bc224c7223 */ /* 0x000fe2000001002a */
[----:B------:R-:W-:Y:S01]  /*8f30*/  F2FP.BF16.PACK_AB R73, R74, R73 ;  /* 0x000000494a49723e */ /* 0x000fe200000010ff */
[----:B------:R-:W-:Y:S02]  /*8f40*/  FFMA.FTZ R74, R31, R186, R39 ;  /* 0x000000ba1f4a7223 */ /* 0x000fe40000010027 */
[----:B------:R-:W-:-:S02]  /*8f50*/  FFMA.FTZ R188, R51, R188, R81 ;  /* 0x000000bc33bc7223 */ /* 0x000fc40000010051 */
[----:B------:R-:W-:Y:S01]  /*8f60*/  FFMA.FTZ R251, R48, R251, R59 ;  /* 0x000000fb30fb7223 */ /* 0x000fe2000001003b */
[----:B------:R-:W-:Y:S01]  /*8f70*/  F2FP.BF16.PACK_AB R74, R75, R74 ;  /* 0x0000004a4b4a723e */ /* 0x000fe200000010ff */
[----:B------:R-:W-:Y:S02]  /*8f80*/  FFMA.FTZ R75, R33, R252, R41 ;  /* 0x000000fc214b7223 */ /* 0x000fe40000010029 */
[----:B------:R-:W-:Y:S02]  /*8f90*/  FFMA.FTZ R78, R46, R78, R57 ;  /* 0x0000004e2e4e7223 */ /* 0x000fe40000010039 */
[----:B------:R-:W-:Y:S01]  /*8fa0*/  FFMA.FTZ R79, R44, R79, R53 ;  /* 0x0000004f2c4f7223 */ /* 0x000fe20000010035 */
[----:B------:R-:W-:Y:S01]  /*8fb0*/  F2FP.BF16.PACK_AB R75, R76, R75 ;  /* 0x0000004b4c4b723e */ /* 0x000fe200000010ff */
[----:B------:R-:W-:-:S05]  /*8fc0*/  IMAD.WIDE.U32 R76, R89, R77, c[0x0][0x208] ;  /* 0x00008200594c7625 */ /* 0x000fca00078e004d */
[----:B------:R0:W-:Y:S02]  /*8fd0*/  STG.E.128 [R76.64], R72 ;  /* 0x000000484c007986 */ /* 0x0001e4000c101d04 */
[----:B0-----:R-:W-:Y:S02]  /*8fe0*/  FFMA.FTZ R75, R50, R252, R80 ;  /* 0x000000fc324b7223 */ /* 0x001fe40000010050 */
[----:B------:R-:W-:Y:S02]  /*8ff0*/  FFMA.FTZ R72, R43, R136, R52 ;  /* 0x000000882b487223 */ /* 0x000fe40000010034 */
[----:B------:R-:W-:Y:S01]  /*9000*/  FFMA.FTZ R73, R45, R137, R56 ;  /* 0x000000892d497223 */ /* 0x000fe20000010038 */
[----:B------:R-:W-:Y:S01]  /*9010*/  F2FP.BF16.PACK_AB R75, R188, R75 ;  /* 0x0000004bbc4b723e */ /* 0x000fe200000010ff */
[----:B------:R-:W-:Y:S01]  /*9020*/  FFMA.FTZ R74, R47, R186, R58 ;  /* 0x000000ba2f4a7223 */ /* 0x000fe2000001003a */
[----:B------:R-:W-:Y:S01]  /*9030*/  F2FP.BF16.PACK_AB R72, R79, R72 ;  /* 0x000000484f48723e */ /* 0x000fe200000010ff */
[----:B------:R-:W-:Y:S01]  /*9040*/  IMAD.MOV.U32 R77, RZ, RZ, 0x10 ;  /* 0x00000010ff4d7424 */ /* 0x000fe200078e00ff */
[----:B------:R-:W-:-:S02]  /*9050*/  F2FP.BF16.PACK_AB R73, R78, R73 ;  /* 0x000000494e49723e */ /* 0x000fc400000010ff */
[----:B------:R-:W-:Y:S01]  /*9060*/  F2FP.BF16.PACK_AB R74, R251, R74 ;  /* 0x0000004afb4a723e */ /* 0x000fe200000010ff */
[----:B------:R-:W-:-:S05]  /*9070*/  IMAD.WIDE.U32 R76, R89, R77, c[0x0][0x210] ;  /* 0x00008400594c7625 */ /* 0x000fca00078e004d */
[----:B------:R0:W-:Y:S02]  /*9080*/  STG.E.128 [R76.64], R72 ;  /* 0x000000484c007986 */ /* 0x0001e4000c101d04 */
.L_x_267:
[----:B------:R-:W-:Y:S05]  /*9090*/  BSYNC B0 ;  /* 0x0000000000007941 */ /* 0x000fea0003800000 */
.L_x_266:
[----:B------:R-:W-:Y:S02]  /*90a0*/  LOP3.LUT P2, RZ, R55, 0xff, RZ, 0xc0, !PT ;  /* 0x000000ff37ff7812 */ /* 0x000fe4000784c0ff */
[----:B------:R-:W-:Y:S02]  /*90b0*/  IADD3 R54, R54, c[0x0][0x160], RZ ;  /* 0x0000580036367a10 */ /* 0x000fe40007ffe0ff */
[----:B------:R-:W-:Y:S02]  /*90c0*/  SEL R55, RZ, 0x1, P2 ;  /* 0x00000001ff377807 */ /* 0x000fe40001000000 */
[----:B------:R-:W-:-:S13]  /*90d0*/  ISETP.GE.AND P2, PT, R54, c[0x0][0x164], PT ;  /* 0x0000590036007a0c */ /* 0x000fda0003f46270 */
[----:B0-----:R-:W-:Y:S01]  /*90e0*/  @P2 CALL.REL.NOINC `(.L_x_268) ;  /* 0x0000001000002944 */ /* 0x001fe20003c00000 */
[----:B------:R-:W-:Y:S05]  /*90f0*/  BRA `(.L_x_269) ;  /* 0xffff8fe000007947 */ /* 0x000fea000383ffff */
.L_x_268:
[----:B------:R-:W-:Y:S05]  /*9100*/  EXIT ;  /* 0x000000000000794d */ /* 0x000fea0003800000 */
.L_x_252:
[----:B------:R-:W-:Y:S01]  /*9110*/  IMAD.MOV.U32 R77, RZ, RZ, R72 ;  /* 0x000000ffff4d7224 */ /* 0x000fe200078e0048 */
[----:B------:R-:W-:Y:S01]  /*9120*/  MOV R74, 0x9170 ;  /* 0x00009170004a7802 */ /* 0x000fe20000000f00 */
[----:B------:R-:W-:Y:S02]  /*9130*/  IMAD.MOV.U32 R73, RZ, RZ, 0x1 ;  /* 0x00000001ff497424 */ /* 0x000fe400078e00ff */
[----:B------:R-:W-:Y:S02]  /*9140*/  IMAD.MOV.U32 R78, RZ, RZ, 0x1f ;  /* 0x0000001fff4e7424 */ /* 0x000fe400078e00ff */
[----:B------:R-:W-:Y:S02]  /*9150*/  IMAD.MOV.U32 R75, RZ, RZ, -0x1 ;  /* 0xffffffffff4b7424 */ /* 0x000fe400078e00ff */
[----:B-----5:R-:W-:Y:S05]  /*9160*/  CALL.REL.NOINC `($__internal_0_$__cuda_sm70_shflsync_bfly_p) ;  /* 0x00000b1000007944 */ /* 0x020fea0003c00000 */
[----:B-1----:R-:W-:Y:S05]  /*9170*/  BRA `(.L_x_270) ;  /* 0xffffd65000007947 */ /* 0x002fea000383ffff */
.L_x_253:
[----:B------:R-:W-:Y:S01]  /*9180*/  IMAD.MOV.U32 R77, RZ, RZ, R72 ;  /* 0x000000ffff4d7224 */ /* 0x000fe200078e0048 */
[----:B------:R-:W-:Y:S01]  /*9190*/  MOV R74, 0x91e0 ;  /* 0x000091e0004a7802 */ /* 0x000fe20000000f00 */
[----:B------:R-:W-:Y:S02]  /*91a0*/  IMAD.MOV.U32 R73, RZ, RZ, 0x2 ;  /* 0x00000002ff497424 */ /* 0x000fe400078e00ff */
[----:B------:R-:W-:-:S02]  /*91b0*/  IMAD.MOV.U32 R78, RZ, RZ, 0x1f ;  /* 0x0000001fff4e7424 */ /* 0x000fc400078e00ff */
[----:B------:R-:W-:Y:S02]  /*91c0*/  IMAD.MOV.U32 R75, RZ, RZ, -0x1 ;  /* 0xffffffffff4b7424 */ /* 0x000fe400078e00ff */
[----:B-----5:R-:W-:Y:S05]  /*91d0*/  CALL.REL.NOINC `($__internal_0_$__cuda_sm70_shflsync_bfly_p) ;  /* 0x00000aa000007944 */ /* 0x020fea0003c00000 */
[----:B-1----:R-:W-:Y:S01]  /*91e0*/  FADD.FTZ R72, R72, R73 ;  /* 0x0000004948487221 */ /* 0x002fe20000010000 */
[----:B------:R-:W-:Y:S01]  /*91f0*/  MOV R74, 0x9250 ;  /* 0x00009250004a7802 */ /* 0x000fe20000000f00 */
[----:B------:R-:W-:Y:S02]  /*9200*/  IMAD.MOV.U32 R73, RZ, RZ, 0x4 ;  /* 0x00000004ff497424 */ /* 0x000fe400078e00ff */
[----:B------:R-:W-:Y:S02]  /*9210*/  IMAD.MOV.U32 R78, RZ, RZ, 0x1f ;  /* 0x0000001fff4e7424 */ /* 0x000fe400078e00ff */
[----:B------:R-:W-:Y:S02]  /*9220*/  IMAD.MOV.U32 R75, RZ, RZ, -0x1 ;  /* 0xffffffffff4b7424 */ /* 0x000fe400078e00ff */
[----:B------:R-:W-:Y:S02]  /*9230*/  IMAD.MOV.U32 R77, RZ, RZ, R72 ;  /* 0x000000ffff4d7224 */ /* 0x000fe400078e0048 */
[----:B------:R-:W-:Y:S05]  /*9240*/  CALL.REL.NOINC `($__internal_0_$__cuda_sm70_shflsync_bfly_p) ;  /* 0x00000a3000007944 */ /* 0x000fea0003c00000 */
[----:B-1----:R-:W-:Y:S01]  /*9250*/  FADD.FTZ R72, R72, R73 ;  /* 0x0000004948487221 */ /* 0x002fe20000010000 */
[----:B------:R-:W-:Y:S01]  /*9260*/  MOV R74, 0x92c0 ;  /* 0x000092c0004a7802 */ /* 0x000fe20000000f00 */
[----:B------:R-:W-:-:S02]  /*9270*/  IMAD.MOV.U32 R73, RZ, RZ, 0x8 ;  /* 0x00000008ff497424 */ /* 0x000fc400078e00ff */
[----:B------:R-:W-:Y:S02]  /*9280*/  IMAD.MOV.U32 R78, RZ, RZ, 0x1f ;  /* 0x0000001fff4e7424 */ /* 0x000fe400078e00ff */
[----:B------:R-:W-:Y:S02]  /*9290*/  IMAD.MOV.U32 R75, RZ, RZ, -0x1 ;  /* 0xffffffffff4b7424 */ /* 0x000fe400078e00ff */
[----:B------:R-:W-:Y:S02]  /*92a0*/  IMAD.MOV.U32 R77, RZ, RZ, R72 ;  /* 0x000000ffff4d7224 */ /* 0x000fe400078e0048 */
[----:B------:R-:W-:Y:S05]  /*92b0*/  CALL.REL.NOINC `($__internal_0_$__cuda_sm70_shflsync_bfly_p) ;  /* 0x000009c000007944 */ /* 0x000fea0003c00000 */
[----:B-1----:R-:W-:Y:S01]  /*92c0*/  FADD.FTZ R72, R72, R73 ;  /* 0x0000004948487221 */ /* 0x002fe20000010000 */
[----:B------:R-:W-:Y:S01]  /*92d0*/  MOV R74, 0x9330 ;  /* 0x00009330004a7802 */ /* 0x000fe20000000f00 */
[----:B------:R-:W-:Y:S02]  /*92e0*/  IMAD.MOV.U32 R73, RZ, RZ, 0x10 ;  /* 0x00000010ff497424 */ /* 0x000fe400078e00ff */
[----:B------:R-:W-:Y:S02]  /*92f0*/  IMAD.MOV.U32 R78, RZ, RZ, 0x1f ;  /* 0x0000001fff4e7424 */ /* 0x000fe400078e00ff */
[----:B------:R-:W-:-:S02]  /*9300*/  IMAD.MOV.U32 R75, RZ, RZ, -0x1 ;  /* 0xffffffffff4b7424 */ /* 0x000fc400078e00ff */
[----:B------:R-:W-:Y:S02]  /*9310*/  IMAD.MOV.U32 R77, RZ, RZ, R72 ;  /* 0x000000ffff4d7224 */ /* 0x000fe400078e0048 */
[----:B------:R-:W-:Y:S05]  /*9320*/  CALL.REL.NOINC `($__internal_0_$__cuda_sm70_shflsync_bfly_p) ;  /* 0x0000095000007944 */ /* 0x000fea0003c00000 */
[----:B-1----:R-:W-:Y:S01]  /*9330*/  FADD.FTZ R72, R72, R73 ;  /* 0x0000004948487221 */ /* 0x002fe20000010000 */
[----:B------:R-:W-:Y:S01]  /*9340*/  LOP3.LUT R3, R3, 0xfffffeff, RZ, 0xc0, !PT ;  /* 0xfffffeff03037812 */ /* 0x000fe200078ec0ff */
[----:B------:R-:W-:Y:S02]  /*9350*/  IMAD.MOV.U32 R78, RZ, RZ, 0x1f ;  /* 0x0000001fff4e7424 */ /* 0x000fe400078e00ff */
[----:B------:R-:W-:Y:S01]  /*9360*/  FMUL.FTZ R72, R49, R72 ;  /* 0x0000004831487220 */ /* 0x000fe20000410000 */
[----:B------:R-:W-:Y:S01]  /*9370*/  @P0 LOP3.LUT R3, R3, 0x100, RZ, 0xfc, !PT ;  /* 0x0000010003030812 */ /* 0x000fe200078efcff */
[----:B------:R-:W-:Y:S01]  /*9380*/  IMAD.MOV.U32 R75, RZ, RZ, -0x1 ;  /* 0xffffffffff4b7424 */ /* 0x000fe200078e00ff */
[----:B------:R-:W-:Y:S01]  /*9390*/  ISETP.GT.U32.AND P0, PT, R2, 0xff, PT ;  /* 0x000000ff0200780c */ /* 0x000fe20003f04070 */
[--C-:B------:R-:W-:Y:S02]  /*93a0*/  FADD.FTZ R73, R82, -R72.reuse ;  /* 0x8000004852497221 */ /* 0x100fe40000010000 */
[----:B------:R-:W-:-:S02]  /*93b0*/  FADD.FTZ R74, R90, -R72 ;  /* 0x800000485a4a7221 */ /* 0x000fc40000010000 */
[----:B------:R-:W-:-:S04]  /*93c0*/  FFMA.FTZ R73, R73, R73, RZ ;  /* 0x0000004949497223 */ /* 0x000fc800000100ff */
        /* <DEDUP_REMOVED lines=14> */
[----:B------:R-:W-:Y:S01]  /*94b0*/  FSEL R77, R73, RZ, P1 ;  /* 0x000000ff494d7208 */ /* 0x000fe20000800000 */
[----:B------:R-:W-:-:S04]  /*94c0*/  FADD.FTZ R73, R83, -R72 ;  /* 0x8000004853497221 */ /* 0x000fc80000010000 */
        /* <DEDUP_REMOVED lines=95> */
[----:B------:R-:W-:Y:S01]  /*9ac0*/  MOV R74, 0x9af0 ;  /* 0x00009af0004a7802 */ /* 0x000fe20000000f00 */
[----:B------:R-:W-:Y:S02]  /*9ad0*/  IMAD.MOV.U32 R73, RZ, RZ, 0x1 ;  /* 0x00000001ff497424 */ /* 0x000fe400078e00ff */
[----:B------:R-:W-:Y:S05]  /*9ae0*/  CALL.REL.NOINC `($__internal_0_$__cuda_sm70_shflsync_bfly_p) ;  /* 0x0000019000007944 */ /* 0x000fea0003c00000 */
[----:B-1----:R-:W-:Y:S01]  /*9af0*/  FADD.FTZ R77, R77, R73 ;  /* 0x000000494d4d7221 */ /* 0x002fe20000010000 */
[----:B------:R-:W-:Y:S01]  /*9b00*/  MOV R74, 0x9b50 ;  /* 0x00009b50004a7802 */ /* 0x000fe20000000f00 */
[----:B------:R-:W-:Y:S02]  /*9b10*/  IMAD.MOV.U32 R73, RZ, RZ, 0x2 ;  /* 0x00000002ff497424 */ /* 0x000fe400078e00ff */
[----:B------:R-:W-:Y:S02]  /*9b20*/  IMAD.MOV.U32 R78, RZ, RZ, 0x1f ;  /* 0x0000001fff4e7424 */ /* 0x000fe400078e00ff */
[----:B------:R-:W-:Y:S02]  /*9b30*/  IMAD.MOV.U32 R75, RZ, RZ, -0x1 ;  /* 0xffffffffff4b7424 */ /* 0x000fe400078e00ff */
[----:B------:R-:W-:Y:S05]  /*9b40*/  CALL.REL.NOINC `($__internal_0_$__cuda_sm70_shflsync_bfly_p) ;  /* 0x0000013000007944 */ /* 0x000fea0003c00000 */
[----:B-1----:R-:W-:Y:S01]  /*9b50*/  FADD.FTZ R77, R77, R73 ;  /* 0x000000494d4d7221 */ /* 0x002fe20000010000 */
[----:B------:R-:W-:Y:S01]  /*9b60*/  MOV R74, 0x9bb0 ;  /* 0x00009bb0004a7802 */ /* 0x000fe20000000f00 */
[----:B------:R-:W-:-:S02]  /*9b70*/  IMAD.MOV.U32 R73, RZ, RZ, 0x4 ;  /* 0x00000004ff497424 */ /* 0x000fc400078e00ff */
[----:B------:R-:W-:Y:S02]  /*9b80*/  IMAD.MOV.U32 R78, RZ, RZ, 0x1f ;  /* 0x0000001fff4e7424 */ /* 0x000fe400078e00ff */
[----:B------:R-:W-:Y:S02]  /*9b90*/  IMAD.MOV.U32 R75, RZ, RZ, -0x1 ;  /* 0xffffffffff4b7424 */ /* 0x000fe400078e00ff */
        /* <DEDUP_REMOVED lines=13> */
[----:B-1----:R-:W-:Y:S05]  /*9c70*/  BRA `(.L_x_271) ;  /* 0xffffd3e000007947 */ /* 0x002fea000383ffff */
        .weak           $__internal_0_$__cuda_sm70_shflsync_bfly_p
        .type           $__internal_0_$__cuda_sm70_shflsync_bfly_p,@function
        .size           $__internal_0_$__cuda_sm70_shflsync_bfly_p,(.L_x_41028 - $__internal_0_$__cuda_sm70_shflsync_bfly_p)
$__internal_0_$__cuda_sm70_shflsync_bfly_p:
[----:B------:R-:W-:Y:S04]  /*9c80*/  WARPSYNC R75 ;  /* 0x0000004b00007348 */ /* 0x000fe80003800000 */
[----:B------:R0:W1:Y:S02]  /*9c90*/  SHFL.BFLY PT, R73, R77, R73, R78 ;  /* 0x0c0000494d497389 */ /* 0x00006400000e004e */
[----:B0-----:R-:W-:-:S04]  /*9ca0*/  IMAD.MOV.U32 R75, RZ, RZ, 0x0 ;  /* 0x00000000ff4b7424 */ /* 0x001fc800078e00ff */
[----:B------:R-:W-:Y:S05]  /*9cb0*/  RET.REL.NODEC R74 `(_ZN10layer_norm31ln_parallel_residual_fwd_kernelINS_13Kernel_traitsI13__nv_bfloat16S2_S2_S2_fjLj7168ELj1ELj1ELj4ELj16ENS_18Kernel_traits_baseILj7168ES2_S2_S2_S2_fjLj128EEEEELb0ELb0ELb0EEEvNS_9FwdParamsE) ;  /* 0xffff63404a007950 */ /* 0x000fea0003c3ffff */
.L_x_272:
[----:B------:R-:W-:-:S00]  /*9cc0*/  BRA `(.L_x_272) ;  /* 0xfffffff000007947 */ /* 0x000fc0000383ffff */
[----:B------:R-:W-:-:S00]  /*9cd0*/  NOP ;  /* 0x0000000000007918 */ /* 0x000fc00000000000 */
        /* <DEDUP_REMOVED lines=10> */
.L_x_41028:


//--------------------- .text._ZN10layer_norm31ln_parallel_residual_fwd_kernelINS_13Kernel_traitsI13__nv_bfloat16S2_S2_S2_fjLj7168ELj1ELj1ELj4ELj16ENS_18Kernel_traits_baseILj7168ES2_S2_S2_S2_fjLj128EEEEELb0ELb0ELb1EEEvNS_9FwdParamsE --------------------------
	.section	.text._ZN10layer_norm31ln_parallel_residual_fwd_kernelINS_13Kernel_traitsI13__nv_bfloat16S2_S2_S2_fjLj7168ELj1ELj1ELj4ELj16ENS_18Kernel_traits_baseILj7168ES2_S2_S2_S2_fjLj128EEEEELb0ELb0ELb1EEEvNS_9FwdParamsE,"ax",@progbits
	.sectioninfo	@"SHI_REGISTERS=255"
	.align	128
        .global         _ZN10layer_norm31ln_parallel_residual_fwd_kernelINS_13Kernel_traitsI13__nv_bfloat16S2_S2_S2_fjLj7168ELj1ELj1ELj4ELj16ENS_18Kernel_traits_baseILj7168ES2_S2_S2_S2_fjLj128EEEEELb0ELb0ELb1EEEvNS_9FwdParamsE
        .type           _ZN10layer_norm31ln_parallel_residual_fwd_kernelINS_13Kernel_traitsI13__nv_bfloat16S2_S2_S2_fjLj7168ELj1ELj1ELj4ELj16ENS_18Kernel_traits_baseILj7168ES2_S2_S2_S2_fjLj128EEEEELb0ELb0ELb1EEEvNS_9FwdParamsE,@function
        .size           _ZN10layer_norm31ln_parallel_residual_fwd_kernelINS_13Kernel_traitsI13__nv_bfloat16S2_S2_S2_fjLj7168ELj1ELj1ELj4ELj16ENS_18Kernel_traits_baseILj7168ES2_S2_S2_S2_fjLj128EEEEELb0ELb0ELb1EEEvNS_9FwdParamsE,(.L_x_41029 - _ZN10layer_norm31ln_parallel_residual_fwd_kernelINS_13Kernel_traitsI13__nv_bfloat16S2_S2_S2_fjLj7168ELj1ELj1ELj4ELj16ENS_18Kernel_traits_baseILj7168ES2_S2_S2_S2_fjLj128EEEEELb0ELb0ELb1EEEvNS_9FwdParamsE)
        .other          _ZN10layer_norm31ln_parallel_residual_fwd_kernelINS_13Kernel_traitsI13__nv_bfloat16S2_S2_S2_fjLj7168ELj1ELj1ELj4ELj16ENS_18Kernel_traits_baseILj7168ES2_S2_S2_S2_fjLj128EEEEELb0ELb0ELb1EEEvNS_9FwdParamsE,@"STO_CUDA_ENTRY STV_DEFAULT"
_ZN10layer_norm31ln_parallel_residual_fwd_kernelINS_13Kernel_traitsI13__nv_bfloat16S2_S2_S2_fjLj7168ELj1ELj1ELj4ELj16ENS_18Kernel_traits_baseILj7168ES2_S2_S2_S2_fjLj128EEEEELb0ELb0ELb1EEEvNS_9FwdParamsE:
.text._ZN10layer_norm31ln_parallel_residual_fwd_kernelINS_13Kernel_traitsI13__nv_bfloat16S2_S2_S2_fjLj7168ELj1ELj1ELj4ELj16ENS_18Kernel_traits_baseILj7168ES2_S2_S2_S2_fjLj128EEEEELb0ELb0ELb1EEEvNS_9FwdParamsE:
[----:B------:R-:W-:Y:S02]  /*0000*/  IMAD.MOV.U32 R1, RZ, RZ, c[0x0][0x28] ;  /* 0x00000a00ff017624 */ /* 0x000fe400078e00ff */
[----:B------:R-:W0:Y:S01]  /*0010*/  S2R R154, SR_TID.X ;  /* 0x00000000009a7919 */ /* 0x000e220000002100 */
[----:B------:R-:W-:Y:S01]  /*0020*/  ISETP.NE.U32.AND P1, PT, RZ, c[0x0][0x218], PT ;  /* 0x00008600ff007a0c */ /* 0x000fe20003f25070 */
[----:B------:R-:W-:Y:S01]  /*0030*/  ULDC.64 UR4, c[0x0][0x118] ;  /* 0x0000460000047ab9 */ /* 0x000fe20000000a00 */
[----:B------:R-:W-:Y:S02]  /*0040*/  IADD3 R1, R1, -0x8, RZ ;  /* 0xfffffff801017810 */ /* 0x000fe40007ffe0ff */
[----:B------:R-:W-:Y:S02]  /*0050*/  ISETP.NE.AND.EX P1, PT, RZ, c[0x0][0x21c], PT, P1 ;  /* 0x00008700ff007a0c */ /* 0x000fe40003f25310 */
[----:B0-----:R-:W-:-:S04]  /*0060*/  LOP3.LUT R0, R154, 0x7f, RZ, 0xc0, !PT ;  /* 0x0000007f9a007812 */ /* 0x001fc800078ec0ff */
[C---:B------:R-:W-:Y:S02]  /*0070*/  LOP3.LUT R80, R0.reuse, 0x100, RZ, 0xfc, !PT ;  /* 0x0000010000507812 */ /* 0x040fe400078efcff */
[----:B------:R-:W-:-:S05]  /*0080*/  LOP3.LUT R64, R0, 0x200, RZ, 0xfc, !PT ;  /* 0x0000020000407812 */ /* 0x000fca00078efcff */
[----:B------:R-:W-:Y:S02]  /*0090*/  @P1 LEA R40, P2, R80, c[0x0][0x218], 0x4 ;  /* 0x0000860050281a11 */ /* 0x000fe400078420ff */
[----:B------:R-:W-:Y:S02]  /*00a0*/  LOP3.LUT R88, R0, 0x80, RZ, 0xfc, !PT ;  /* 0x0000008000587812 */ /* 0x000fe400078efcff */
[----:B------:R-:W-:Y:S02]  /*00b0*/  @P1 LEA.HI.X R41, R80, c[0x0][0x21c], RZ, 0x4, P2 ;  /* 0x0000870050291a11 */ /* 0x000fe400010f24ff */
[----:B------:R-:W-:Y:S02]  /*00c0*/  @P1 LEA R12, P2, R64, c[0x0][0x218], 0x4 ;  /* 0x00008600400c1a11 */ /* 0x000fe400078420ff */
[----:B------:R-:W-:Y:S02]  /*00d0*/  LOP3.LUT R2, R0, 0x300, RZ, 0xfc, !PT ;  /* 0x0000030000027812 */ /* 0x000fe400078efcff */
[----:B------:R-:W-:Y:S01]  /*00e0*/  @P1 LEA.HI.X R13, R64, c[0x0][0x21c], RZ, 0x4, P2 ;  /* 0x00008700400d1a11 */ /* 0x000fe200010f24ff */
[----:B------:R-:W-:Y:S01]  /*00f0*/  IMAD.SHL.U32 R84, R88, 0x10, RZ ;  /* 0x0000001058547824 */ /* 0x000fe200078e00ff */
[----:B------:R-:W-:-:S02]  /*0100*/  ISETP.NE.U32.AND P2, PT, RZ, c[0x0][0x220], PT ;  /* 0x00008800ff007a0c */ /* 0x000fc40003f45070 */
[C---:B------:R-:W-:Y:S01]  /*0110*/  @P1 LEA R24, P0, R0.reuse, c[0x0][0x218], 0x4 ;  /* 0x0000860000181a11 */ /* 0x040fe200078020ff */
[----:B------:R-:W-:Y:S01]  /*0120*/  IMAD.SHL.U32 R92, R0, 0x10, RZ ;  /* 0x00000010005c7824 */ /* 0x000fe200078e00ff */
[----:B------:R-:W-:Y:S01]  /*0130*/  ISETP.NE.AND.EX P2, PT, RZ, c[0x0][0x224], PT, P2 ;  /* 0x00008900ff007a0c */ /* 0x000fe20003f45320 */
[----:B------:R-:W-:Y:S01]  /*0140*/  IMAD.SHL.U32 R76, R80, 0x10, RZ ;  /* 0x00000010504c7824 */ /* 0x000fe200078e00ff */
[----:B------:R-:W-:Y:S01]  /*0150*/  @P1 LEA R116, P3, R2, c[0x0][0x218], 0x4 ;  /* 0x0000860002741a11 */ /* 0x000fe200078620ff */
[----:B------:R-:W-:Y:S01]  /*0160*/  @P1 IMAD.X R25, RZ, RZ, c[0x0][0x21c], P0 ;  /* 0x00008700ff191624 */ /* 0x000fe200000e06ff */
[C---:B------:R-:W-:Y:S02]  /*0170*/  LOP3.LUT R72, R0.reuse, 0x180, RZ, 0xfc, !PT ;  /* 0x0000018000487812 */ /* 0x040fe400078efcff */
[----:B------:R-:W-:Y:S01]  /*0180*/  LOP3.LUT R56, R0, 0x280, RZ, 0xfc, !PT ;  /* 0x0000028000387812 */ /* 0x000fe200078efcff */
[----:B------:R-:W-:Y:S01]  /*0190*/  IMAD.SHL.U32 R0, R154, 0x10, RZ ;  /* 0x000000109a007824 */ /* 0x000fe200078e00ff */
[----:B------:R-:W-:Y:S01]  /*01a0*/  @P1 LEA.HI.X R117, R2, c[0x0][0x21c], RZ, 0x4, P3 ;  /* 0x0000870002751a11 */ /* 0x000fe200018f24ff */
[----:B------:R-:W-:Y:S01]  /*01b0*/  IMAD.SHL.U32 R60, R64, 0x10, RZ ;  /* 0x00000010403c7824 */ /* 0x000fe200078e00ff */
[----:B------:R-:W-:Y:S01]  /*01c0*/  @P1 LEA R20, P0, R88, c[0x0][0x218], 0x4 ;  /* 0x0000860058141a11 */ /* 0x000fe200078020ff */
[----:B------:R-:W-:Y:S01]  /*01d0*/  IMAD.MOV.U32 R101, RZ, RZ, 0x10 ;  /* 0x00000010ff657424 */ /* 0x000fe200078e00ff */
[----:B------:R-:W-:Y:S01]  /*01e0*/  SHF.R.U32.HI R3, RZ, 0x1c, R88 ;  /* 0x0000001cff037819 */ /* 0x000fe20000011658 */
[----:B------:R-:W5:Y:S01]  /*01f0*/  @P1 LDG.E.128 R24, [R24.64] ;  /* 0x0000000418181981 */ /* 0x000f62000c1e1d00 */
[----:B------:R-:W-:-:S02]  /*0200*/  @P2 IADD3 R4, P3, R84, c[0x0][0x220], RZ ;  /* 0x0000880054042a10 */ /* 0x000fc40007f7e0ff */
[----:B------:R-:W-:Y:S01]  /*0210*/  @P1 LEA.HI.X R21, R88, c[0x0][0x21c], RZ, 0x4, P0 ;  /* 0x0000870058151a11 */ /* 0x000fe200000f24ff */
[----:B------:R-:W-:Y:S01]  /*0220*/  IMAD.SHL.U32 R68, R72, 0x10, RZ ;  /* 0x0000001048447824 */ /* 0x000fe200078e00ff */
[----:B------:R-:W-:Y:S01]  /*0230*/  @P2 IADD3.X R5, R3, c[0x0][0x224], RZ, P3, !PT ;  /* 0x0000890003052a10 */ /* 0x000fe20001ffe4ff */
[----:B------:R-:W-:Y:S01]  /*0240*/  IMAD.SHL.U32 R52, R56, 0x10, RZ ;  /* 0x0000001038347824 */ /* 0x000fe200078e00ff */
[----:B------:R-:W-:Y:S01]  /*0250*/  @P1 LEA R16, P0, R72, c[0x0][0x218], 0x4 ;  /* 0x0000860048101a11 */ /* 0x000fe200078020ff */
[----:B------:R-:W5:Y:S01]  /*0260*/  @P1 LDG.E.128 R40, [R40.64] ;  /* 0x0000000428281981 */ /* 0x000f62000c1e1d00 */
[----:B------:R-:W-:Y:S02]  /*0270*/  LOP3.LUT R96, R0, 0x7f0, RZ, 0xc0, !PT ;  /* 0x000007f000607812 */ /* 0x000fe400078ec0ff */
[----:B------:R-:W-:Y:S01]  /*0280*/  @P2 IADD3 R112, P3, R76, c[0x0][0x220], RZ ;  /* 0x000088004c702a10 */ /* 0x000fe20007f7e0ff */
[----:B------:R-:W5:Y:S01]  /*0290*/  @P1 LDG.E.128 R12, [R12.64] ;  /* 0x000000040c0c1981 */ /* 0x000f62000c1e1d00 */
[----:B------:R-:W-:-:S02]  /*02a0*/  SHF.R.U32.HI R0, RZ, 0x1c, R80 ;  /* 0x0000001cff007819 */ /* 0x000fc40000011650 */
[----:B------:R-:W-:Y:S02]  /*02b0*/  IADD3 R76, P6, R76, c[0x0][0x1b8], RZ ;  /* 0x00006e004c4c7a10 */ /* 0x000fe40007fde0ff */
[----:B------:R-:W-:Y:S02]  /*02c0*/  SHF.R.U32.HI R30, RZ, 0x1c, R64 ;  /* 0x0000001cff1e7819 */ /* 0x000fe40000011640 */
[----:B------:R-:W-:Y:S02]  /*02d0*/  SHF.R.U32.HI R29, RZ, 0x1c, R72 ;  /* 0x0000001cff1d7819 */ /* 0x000fe40000011648 */
[----:B------:R-:W-:Y:S01]  /*02e0*/  SHF.R.U32.HI R28, RZ, 0x1c, R56 ;  /* 0x0000001cff1c7819 */ /* 0x000fe20000011638 */
[----:B------:R-:W-:Y:S01]  /*02f0*/  IMAD.WIDE.U32 R88, R88, R101, c[0x0][0x1b0] ;  /* 0x00006c0058587625 */ /* 0x000fe200078e0065 */
[----:B------:R-:W-:Y:S01]  /*0300*/  @P1 LEA.HI.X R17, R72, c[0x0][0x21c], RZ, 0x4, P0 ;  /* 0x0000870048111a11 */ /* 0x000fe200000f24ff */
[----:B------:R-:W5:Y:S01]  /*0310*/  @P1 LDG.E.128 R20, [R20.64] ;  /* 0x0000000414141981 */ /* 0x000f62000c1e1d00 */
[----:B------:R-:W-:-:S02]  /*0320*/  @P1 LEA R8, P0, R56, c[0x0][0x218], 0x4 ;  /* 0x0000860038081a11 */ /* 0x000fc400078020ff */
[----:B------:R-:W-:Y:S01]  /*0330*/  IADD3.X R77, R0, c[0x0][0x1bc], RZ, P6, !PT ;  /* 0x00006f00004d7a10 */ /* 0x000fe200037fe4ff */
[-C--:B------:R-:W-:Y:S01]  /*0340*/  IMAD.WIDE.U32 R48, R2, R101.reuse, c[0x0][0x1b0] ;  /* 0x00006c0002307625 */ /* 0x080fe200078e0065 */
[----:B------:R-:W-:Y:S01]  /*0350*/  @P2 IADD3 R108, P6, R60, c[0x0][0x220], RZ ;  /* 0x000088003c6c2a10 */ /* 0x000fe20007fde0ff */
[----:B------:R-:W5:Y:S01]  /*0360*/  @P1 LDG.E.128 R16, [R16.64] ;  /* 0x0000000410101981 */ /* 0x000f62000c1e1d00 */
[----:B------:R-:W-:Y:S02]  /*0370*/  @P1 LEA.HI.X R9, R56, c[0x0][0x21c], RZ, 0x4, P0 ;  /* 0x0000870038091a11 */ /* 0x000fe400000f24ff */
[----:B------:R-:W-:Y:S01]  /*0380*/  @P2 IADD3 R216, P0, R92, c[0x0][0x220], RZ ;  /* 0x000088005cd82a10 */ /* 0x000fe20007f1e0ff */
[----:B------:R-:W5:Y:S01]  /*0390*/  @P1 LDG.E.128 R116, [R116.64] ;  /* 0x0000000474741981 */ /* 0x000f62000c1e1d00 */
[----:B------:R-:W-:Y:S02]  /*03a0*/  @P2 IADD3.X R109, R30, c[0x0][0x224], RZ, P6, !PT ;  /* 0x000089001e6d2a10 */ /* 0x000fe400037fe4ff */
[----:B------:R-:W-:Y:S01]  /*03b0*/  @P2 IADD3 R132, P5, R68, c[0x0][0x220], RZ ;  /* 0x0000880044842a10 */ /* 0x000fe20007fbe0ff */
[-C--:B------:R-:W-:Y:S01]  /*03c0*/  IMAD.WIDE.U32 R80, R80, R101.reuse, c[0x0][0x1b0] ;  /* 0x00006c0050507625 */ /* 0x080fe200078e0065 */
[----:B------:R-:W-:Y:S01]  /*03d0*/  @P2 IADD3 R104, P6, R52, c[0x0][0x220], RZ ;  /* 0x0000880034682a10 */ /* 0x000fe20007fde0ff */
[----:B------:R-:W5:Y:S01]  /*03e0*/  @P1 LDG.E.128 R8, [R8.64] ;  /* 0x0000000408081981 */ /* 0x000f62000c1e1d00 */
[----:B------:R-:W-:Y:S01]  /*03f0*/  @P2 IADD3.X R113, R0, c[0x0][0x224], RZ, P3, !PT ;  /* 0x0000890000712a10 */ /* 0x000fe20001ffe4ff */
[-C--:B------:R-:W-:Y:S01]  /*0400*/  IMAD.WIDE.U32 R72, R72, R101.reuse, c[0x0][0x1b0] ;  /* 0x00006c0048487625 */ /* 0x080fe200078e0065 */
[----:B------:R-:W-:Y:S01]  /*0410*/  @P2 IADD3.X R133, R29, c[0x0][0x224], RZ, P5, !PT ;  /* 0x000089001d852a10 */ /* 0x000fe20002ffe4ff */
[----:B------:R-:W5:Y:S01]  /*0420*/  @P2 LDG.E.128 R4, [R4.64] ;  /* 0x0000000404042981 */ /* 0x000f62000c1e1d00 */
[----:B------:R-:W-:Y:S01]  /*0430*/  @P2 IADD3.X R105, R28, c[0x0][0x224], RZ, P6, !PT ;  /* 0x000089001c692a10 */ /* 0x000fe200037fe4ff */
[----:B------:R-:W-:-:S02]  /*0440*/  IMAD.WIDE.U32 R64, R64, R101, c[0x0][0x1b0] ;  /* 0x00006c0040407625 */ /* 0x000fc400078e0065 */
[----:B------:R-:W5:Y:S02]  /*0450*/  @P2 LDG.E.128 R112, [R112.64] ;  /* 0x0000000470702981 */ /* 0x000f64000c1e1d00 */
[-C--:B------:R-:W-:Y:S02]  /*0460*/  IMAD.WIDE.U32 R56, R56, R101.reuse, c[0x0][0x1b0] ;  /* 0x00006c0038387625 */ /* 0x080fe400078e0065 */
[----:B------:R-:W5:Y:S02]  /*0470*/  @P2 LDG.E.128 R132, [R132.64] ;  /* 0x0000000484842981 */ /* 0x000f64000c1e1d00 */
[----:B------:R-:W-:Y:S02]  /*0480*/  @P2 IMAD.X R217, RZ, RZ, c[0x0][0x224], P0 ;  /* 0x00008900ffd92624 */ /* 0x000fe400000e06ff */
[----:B------:R-:W-:Y:S01]  /*0490*/  @P2 IMAD.WIDE.U32 R100, R2, R101, c[0x0][0x220] ;  /* 0x0000880002642625 */ /* 0x000fe200078e0065 */
[----:B------:R-:W5:Y:S04]  /*04a0*/  @P2 LDG.E.128 R108, [R108.64] ;  /* 0x000000046c6c2981 */ /* 0x000f68000c1e1d00 */
[----:B------:R-:W5:Y:S04]  /*04b0*/  @P2 LDG.E.128 R216, [R216.64] ;  /* 0x00000004d8d82981 */ /* 0x000f68000c1e1d00 */
[----:B------:R-:W5:Y:S04]  /*04c0*/  @P2 LDG.E.128 R104, [R104.64] ;  /* 0x0000000468682981 */ /* 0x000f68000c1e1d00 */
[----:B------:R-:W5:Y:S01]  /*04d0*/  @P2 LDG.E.128 R100, [R100.64] ;  /* 0x0000000464642981 */ /* 0x000f62000c1e1d00 */
[----:B------:R-:W0:Y:S01]  /*04e0*/  S2UR UR6, SR_CTAID.X ;  /* 0x00000000000679c3 */ /* 0x000e220000002500 */
[----:B------:R-:W-:-:S02]  /*04f0*/  IADD3 R84, P5, R84, c[0x0][0x1b8], RZ ;  /* 0x00006e0054547a10 */ /* 0x000fc40007fbe0ff */
[----:B------:R-:W-:Y:S02]  /*0500*/  IADD3 R92, P4, R92, c[0x0][0x1b8], RZ ;  /* 0x00006e005c5c7a10 */ /* 0x000fe40007f9e0ff */
[----:B------:R-:W-:Y:S02]  /*0510*/  IADD3.X R85, R3, c[0x0][0x1bc], RZ, P5, !PT ;  /* 0x00006f0003557a10 */ /* 0x000fe40002ffe4ff */
[----:B------:R-:W-:Y:S01]  /*0520*/  LEA R44, P5, R2, c[0x0][0x1b8], 0x4 ;  /* 0x00006e00022c7a11 */ /* 0x000fe200078a20ff */
[----:B------:R-:W-:Y:S01]  /*0530*/  IMAD.X R93, RZ, RZ, c[0x0][0x1bc], P4 ;  /* 0x00006f00ff5d7624 */ /* 0x000fe200020e06ff */
[----:B------:R-:W-:Y:S02]  /*0540*/  IADD3 R96, P3, R96, c[0x0][0x1b0], RZ ;  /* 0x00006c0060607a10 */ /* 0x000fe40007f7e0ff */
[----:B0-----:R-:W-:-:S04]  /*0550*/  LEA.HI R154, R154, UR6, RZ, 0x19 ;  /* 0x000000069a9a7c11 */ /* 0x001fc8000f8fc8ff */
[----:B------:R-:W-:Y:S02]  /*0560*/  ISETP.GE.AND P0, PT, R154, c[0x0][0x164], PT ;  /* 0x000059009a007a0c */ /* 0x000fe40003f06270 */
[----:B------:R-:W-:Y:S02]  /*0570*/  LEA.HI.X R45, R2, c[0x0][0x1bc], RZ, 0x4, P5 ;  /* 0x00006f00022d7a11 */ /* 0x000fe400028f24ff */
[----:B------:R-:W-:Y:S02]  /*0580*/  IADD3 R68, P6, R68, c[0x0][0x1b8], RZ ;  /* 0x00006e0044447a10 */ /* 0x000fe40007fde0ff */
[----:B------:R-:W-:Y:S02]  /*0590*/  IADD3 R60, P4, R60, c[0x0][0x1b8], RZ ;  /* 0x00006e003c3c7a10 */ /* 0x000fe40007f9e0ff */
[----:B------:R-:W-:Y:S01]  /*05a0*/  IADD3 R52, P5, R52, c[0x0][0x1b8], RZ ;  /* 0x00006e0034347a10 */ /* 0x000fe20007fbe0ff */
[----:B------:R-:W-:Y:S01]  /*05b0*/  IMAD.X R97, RZ, RZ, c[0x0][0x1b4], P3 ;  /* 0x00006d00ff617624 */ /* 0x000fe200018e06ff */
[----:B------:R-:W-:-:S02]  /*05c0*/  IADD3.X R69, R29, c[0x0][0x1bc], RZ, P6, !PT ;  /* 0x00006f001d457a10 */ /* 0x000fc400037fe4ff */
[----:B------:R-:W-:Y:S02]  /*05d0*/  IADD3.X R61, R30, c[0x0][0x1bc], RZ, P4, !PT ;  /* 0x00006f001e3d7a10 */ /* 0x000fe400027fe4ff */
[----:B------:R-:W-:Y:S01]  /*05e0*/  IADD3.X R53, R28, c[0x0][0x1bc], RZ, P5, !PT ;  /* 0x00006f001c357a10 */ /* 0x000fe20002ffe4ff */
[----:B------:R-:W-:Y:S06]  /*05f0*/  @P0 EXIT ;  /* 0x000000000000094d */ /* 0x000fec0003800000 */
[----:B------:R-:W5:Y:S04]  /*0600*/  LDG.E.128 R96, [R96.64] ;  /* 0x0000000460607981 */ /* 0x000f68000c1e1d00 */
        /* <DEDUP_REMOVED lines=12> */
[----:B------:R-:W5:Y:S01]  /*06d0*/  LDG.E.128 R44, [R44.64] ;  /* 0x000000042c2c7981 */ /* 0x000f62000c1e1d00 */
[----:B------:R-:W-:Y:S01]  /*06e0*/  IMAD.MOV.U32 R0, RZ, RZ, c[0x0][0x180] ;  /* 0x00006000ff007624 */ /* 0x000fe200078e00ff */
[----:B-----5:R-:W-:Y:S01]  /*06f0*/  @!P1 CS2R R24, SRZ ;  /* 0x0000000000189805 */ /* 0x020fe2000001ff00 */
[----:B------:R-:W-:Y:S01]  /*0700*/  @!P1 CS2R R40, SRZ ;  /* 0x0000000000289805 */ /* 0x000fe2000001ff00 */
[----:B------:R-:W-:Y:S01]  /*0710*/  @!P1 CS2R R42, SRZ ;  /* 0x00000000002a9805 */ /* 0x000fe2000001ff00 */
[----:B------:R-:W-:Y:S01]  /*0720*/  @!P2 CS2R R132, SRZ ;  /* 0x000000000084a805 */ /* 0x000fe2000001ff00 */
[----:B------:R-:W-:Y:S01]  /*0730*/  LOP3.LUT P0, RZ, R0, c[0x0][0x178], RZ, 0xfc, !PT ;  /* 0x00005e0000ff7a12 */ /* 0x000fe2000780fcff */
[----:B------:R-:W-:Y:S01]  /*0740*/  IMAD.MOV.U32 R0, RZ, RZ, c[0x0][0x184] ;  /* 0x00006100ff007624 */ /* 0x000fe200078e00ff */
[----:B------:R-:W-:Y:S01]  /*0750*/  @!P1 CS2R R26, SRZ ;  /* 0x00000000001a9805 */ /* 0x000fe2000001ff00 */
[----:B------:R-:W-:Y:S01]  /*0760*/  @!P1 CS2R R20, SRZ ;  /* 0x0000000000149805 */ /* 0x000fe2000001ff00 */
[----:B------:R-:W-:Y:S01]  /*0770*/  @!P1 CS2R R22, SRZ ;  /* 0x0000000000169805 */ /* 0x000fe2000001ff00 */
[----:B------:R-:W-:Y:S01]  /*0780*/  @!P1 CS2R R16, SRZ ;  /* 0x0000000000109805 */ /* 0x000fe2000001ff00 */
[----:B------:R-:W-:Y:S01]  /*0790*/  LOP3.LUT P0, RZ, R0, c[0x0][0x17c], RZ, 0xfc, P0 ;  /* 0x00005f0000ff7a12 */ /* 0x000fe2000000fcff */
[----:B------:R-:W-:Y:S01]  /*07a0*/  @!P1 CS2R R18, SRZ ;  /* 0x0000000000129805 */ /* 0x000fe2000001ff00 */
[----:B------:R-:W-:Y:S01]  /*07b0*/  @!P2 CS2R R134, SRZ ;  /* 0x000000000086a805 */ /* 0x000fe2000001ff00 */
[----:B------:R-:W-:Y:S01]  /*07c0*/  PRMT R0, RZ, 0x5410, R24 ;  /* 0x00005410ff007816 */ /* 0x000fe20000000018 */
[----:B------:R-:W-:Y:S01]  /*07d0*/  @!P1 CS2R R12, SRZ ;  /* 0x00000000000c9805 */ /* 0x000fe2000001ff00 */
        /* <DEDUP_REMOVED lines=17> */
[--C-:B------:R-:W-:Y:S01]  /*08f0*/  PRMT R235, RZ, 0x5410, R40.reuse ;  /* 0x00005410ffeb7816 */ /* 0x100fe20000000028 */
[----:B------:R0:W-:Y:S01]  /*0900*/  STL [R1], R0 ;  /* 0x0000000001007387 */ /* 0x0001e20000100800 */
[----:B------:R-:W-:Y:S01]  /*0910*/  PRMT R234, RZ, 0x7610, R40 ;  /* 0x00007610ffea7816 */ /* 0x000fe20000000028 */
[----:B------:R-:W-:Y:S01]  /*0920*/  IMAD.MOV.U32 R176, RZ, RZ, 0x1 ;  /* 0x00000001ffb07424 */ /* 0x000fe200078e00ff */
[----:B------:R-:W-:-:S02]  /*0930*/  PRMT R233, RZ, 0x5410, R41 ;  /* 0x00005410ffe97816 */ /* 0x000fc40000000029 */
[----:B------:R-:W-:Y:S02]  /*0940*/  PRMT R232, RZ, 0x7610, R41 ;  /* 0x00007610ffe87816 */ /* 0x000fe40000000029 */
[--C-:B------:R-:W-:Y:S02]  /*0950*/  PRMT R41, RZ, 0x5410, R43.reuse ;  /* 0x00005410ff297816 */ /* 0x100fe4000000002b */
[----:B------:R-:W-:Y:S02]  /*0960*/  PRMT R40, RZ, 0x7610, R43 ;  /* 0x00007610ff287816 */ /* 0x000fe4000000002b */
[--C-:B------:R-:W-:Y:S02]  /*0970*/  PRMT R43, RZ, 0x5410, R133.reuse ;  /* 0x00005410ff2b7816 */ /* 0x100fe40000000085 */
[----:B------:R-:W-:Y:S02]  /*0980*/  PRMT R136, RZ, 0x7610, R133 ;  /* 0x00007610ff887816 */ /* 0x000fe40000000085 */
[----:B------:R-:W-:-:S02]  /*0990*/  PRMT R252, RZ, 0x7610, R24 ;  /* 0x00007610fffc7816 */ /* 0x000fc40000000018 */
[--C-:B------:R-:W-:Y:S02]  /*09a0*/  PRMT R250, RZ, 0x5410, R25.reuse ;  /* 0x00005410fffa7816 */ /* 0x100fe40000000019 */
[----:B------:R-:W-:Y:S02]  /*09b0*/  PRMT R249, RZ, 0x7610, R25 ;  /* 0x00007610fff97816 */ /* 0x000fe40000000019 */
[--C-:B------:R-:W-:Y:S02]  /*09c0*/  PRMT R248, RZ, 0x5410, R26.reuse ;  /* 0x00005410fff87816 */ /* 0x100fe4000000001a */
[----:B------:R-:W-:Y:S02]  /*09d0*/  PRMT R247, RZ, 0x7610, R26 ;  /* 0x00007610fff77816 */ /* 0x000fe4000000001a */
[--C-:B------:R-:W-:Y:S02]  /*09e0*/  PRMT R246, RZ, 0x5410, R27.reuse ;  /* 0x00005410fff67816 */ /* 0x100fe4000000001b */
        /* <DEDUP_REMOVED lines=49> */
[----:B0-----:R-:W-:Y:S02]  /*0d00*/  PRMT R0, RZ, 0x5410, R132 ;  /* 0x00005410ff007816 */ /* 0x001fe40000000084 */
[----:B------:R-:W-:Y:S02]  /*0d10*/  PRMT R134, RZ, 0x5410, R135 ;  /* 0x00005410ff867816 */ /* 0x000fe40000000087 */
        /* <DEDUP_REMOVED lines=46> */
.L_x_500:
[----:B------:R-:W0:Y:S01]  /*1000*/  S2R R114, SR_TID.X ;  /* 0x0000000000727919 */ /* 0x000e220000002100 */
[----:B------:R-:W-:Y:S01]  /*1010*/  IMAD R112, R154, c[0x0][0x168], RZ ;  /* 0x00005a009a707a24 */ /* 0x000fe200078e02ff */
[----:B------:R-:W-:Y:S01]  /*1020*/  ISETP.NE.U32.AND P1, PT, RZ, c[0x0][0x178], PT ;  /* 0x00005e00ff007a0c */ /* 0x000fe20003f25070 */
[----:B------:R-:W-:Y:S01]  /*1030*/  IMAD.MOV.U32 R191, RZ, RZ, 0x10 ;  /* 0x00000010ffbf7424 */ /* 0x000fe200078e00ff */
[----:B------:R-:W-:-:S02]  /*1040*/  ISETP.NE.U32.AND P2, PT, RZ, c[0x0][0x180], PT ;  /* 0x00006000ff007a0c */ /* 0x000fc40003f45070 */
[----:B------:R-:W-:Y:S02]  /*1050*/  SHF.R.S32.HI R113, RZ, 0x1f, R112 ;  /* 0x0000001fff717819 */ /* 0x000fe40000011470 */
[----:B------:R-:W-:Y:S02]  /*1060*/  ISETP.NE.AND.EX P1, PT, RZ, c[0x0][0x17c], PT, P1 ;  /* 0x00005f00ff007a0c */ /* 0x000fe40003f25310 */
[----:B------:R-:W-:Y:S02]  /*1070*/  ISETP.NE.AND.EX P2, PT, RZ, c[0x0][0x184], PT, P2 ;  /* 0x00006100ff007a0c */ /* 0x000fe40003f45320 */
[----:B------:R-:W-:Y:S02]  /*1080*/  LEA.HI R113, R113, R112, RZ, 0x3 ;  /* 0x0000007071717211 */ /* 0x000fe400078f18ff */
[----:B0-----:R-:W-:-:S04]  /*1090*/  LOP3.LUT R114, R114, 0x7f, RZ, 0xc0, !PT ;  /* 0x0000007f72727812 */ /* 0x001fc800078ec0ff */
[----:B------:R-:W-:-:S04]  /*10a0*/  LEA.HI.SX32 R168, R113, R114, 0x1d ;  /* 0x0000007271a87211 */ /* 0x000fc800078feaff */
[C---:B------:R-:W-:Y:S01]  /*10b0*/  @P1 LEA R116, P3, R168.reuse, c[0x0][0x178], 0x4 ;  /* 0x00005e00a8741a11 */ /* 0x040fe200078620ff */
[C---:B------:R-:W-:Y:S01]  /*10c0*/  IMAD.WIDE.U32 R112, R168.reuse, R191, c[0x0][0x170] ;  /* 0x00005c00a8707625 */ /* 0x040fe200078e00bf */
[C---:B------:R-:W-:Y:S02]  /*10d0*/  @P2 LEA R118, P4, R168.reuse, c[0x0][0x180], 0x4 ;  /* 0x00006000a8762a11 */ /* 0x040fe400078820ff */
[C---:B------:R-:W-:Y:S02]  /*10e0*/  @P1 LEA.HI.X R117, R168.reuse, c[0x0][0x17c], RZ, 0x4, P3 ;  /* 0x00005f00a8751a11 */ /* 0x040fe400018f24ff */
[----:B------:R-:W-:Y:S01]  /*10f0*/  @P2 LEA.HI.X R119, R168, c[0x0][0x184], RZ, 0x4, P4 ;  /* 0x00006100a8772a11 */ /* 0x000fe200020f24ff */
[----:B------:R-:W2:Y:S04]  /*1100*/  LDG.E.128 R112, [R112.64] ;  /* 0x0000000470707981 */ /* 0x000ea8000c1e1d00 */
[----:B------:R0:W5:Y:S04]  /*1110*/  @P1 LDG.E.128 R100, [R116.64] ;  /* 0x0000000474641981 */ /* 0x000168000c1e1d00 */
[----:B------:R0:W5:Y:S01]  /*1120*/  @P2 LDG.E.128 R104, [R118.64] ;  /* 0x0000000476682981 */ /* 0x000162000c1e1d00 */
[----:B------:R-:W-:-:S04]  /*1130*/  ISETP.NE.U32.AND P3, PT, RZ, c[0x0][0x178], PT ;  /* 0x00005e00ff007a0c */ /* 0x000fc80003f65070 */
[----:B------:R-:W-:Y:S02]  /*1140*/  ISETP.NE.AND.EX P3, PT, RZ, c[0x0][0x17c], PT, P3 ;  /* 0x00005f00ff007a0c */ /* 0x000fe40003f65330 */
[----:B--2---:R-:W-:-:S11]  /*1150*/  PRMT R169, RZ, 0x5410, R112 ;  /* 0x00005410ffa97816 */ /* 0x004fd60000000070 */
[----:B------:R-:W-:Y:S05]  /*1160*/  @P3 BRA `(.L_x_273) ;  /* 0x0000008000003947 */ /* 0x000fea0003800000 */
[----:B0-----:R-:W-:-:S04]  /*1170*/  ISETP.NE.U32.AND P4, PT, RZ, c[0x0][0x180], PT ;  /* 0x00006000ff007a0c */ /* 0x001fc80003f85070 */
[----:B------:R-:W-:-:S13]  /*1180*/  ISETP.NE.AND.EX P4, PT, RZ, c[0x0][0x184], PT, P4 ;  /* 0x00006100ff007a0c */ /* 0x000fda0003f85340 */
[----:B------:R-:W-:Y:S05]  /*1190*/  @P4 BRA `(.L_x_274) ;  /* 0x0000002000004947 */ /* 0x000fea0003800000 */
[----:B------:R-:W-:Y:S05]  /*11a0*/  @P0 BRA `(.L_x_275) ;  /* 0x0000008000000947 */ /* 0x000fea0003800000 */
[----:B------:R-:W-:Y:S05]  /*11b0*/  BRA `(.L_x_276) ;  /* 0x0000009000007947 */ /* 0x000fea0003800000 */
.L_x_274:
[----:B-----5:R-:W-:-:S05]  /*11c0*/  PRMT R116, RZ, 0x5410, R104 ;  /* 0x00005410ff747816 */ /* 0x020fca0000000068 */
[----:B------:R-:W-:Y:S01]  /*11d0*/  FADD.FTZ R169, R169, R116 ;  /* 0x00000074a9a97221 */ /* 0x000fe20000010000 */
[----:B------:R-:W-:Y:S05]  /*11e0*/  BRA `(.L_x_275) ;  /* 0x0000004000007947 */ /* 0x000fea0003800000 */
.L_x_273:
[----:B0----5:R-:W-:-:S05]  /*11f0*/  PRMT R116, RZ, 0x5410, R100 ;  /* 0x00005410ff747816 */ /* 0x021fca0000000064 */
[----:B------:R-:W-:Y:S01]  /*1200*/  FADD.FTZ R169, R169, R116 ;  /* 0x00000074a9a97221 */ /* 0x000fe20000010000 */
[----:B------:R-:W-:-:S05]  /*1210*/  @P2 PRMT R116, RZ, 0x5410, R104 ;  /* 0x00005410ff742816 */ /* 0x000fca0000000068 */
[----:B------:R-:W-:-:S05]  /*1220*/  @P2 FADD.FTZ R169, R169, R116 ;  /* 0x00000074a9a92221 */ /* 0x000fca0000010000 */
.L_x_275:
[----:B------:R-:W-:-:S04]  /*1230*/  F2FP.BF16.PACK_AB R116, RZ, R169 ;  /* 0x000000a9ff74723e */ /* 0x000fc800000010ff */
[----:B------:R-:W-:Y:S02]  /*1240*/  PRMT R108, R116, 0x7610, R108 ;  /* 0x00007610746c7816 */ /* 0x000fe4000000006c */
.L_x_276:
[----:B------:R-:W-:Y:S01]  /*1250*/  PRMT R175, RZ, 0x7610, R112 ;  /* 0x00007610ffaf7816 */ /* 0x000fe20000000070 */
[----:B------:R-:W-:Y:S05]  /*1260*/  @P3 BRA `(.L_x_277) ;  /* 0x0000008000003947 */ /* 0x000fea0003800000 */
[----:B------:R-:W-:-:S04]  /*1270*/  ISETP.NE.U32.AND P4, PT, RZ, c[0x0][0x180], PT ;  /* 0x00006000ff007a0c */ /* 0x000fc80003f85070 */
[----:B------:R-:W-:-:S13]  /*1280*/  ISETP.NE.AND.EX P4, PT, RZ, c[0x0][0x184], PT, P4 ;  /* 0x00006100ff007a0c */ /* 0x000fda0003f85340 */
[----:B------:R-:W-:Y:S05]  /*1290*/  @P4 BRA `(.L_x_278) ;  /* 0x0000002000004947 */ /* 0x000fea0003800000 */
[----:B------:R-:W-:Y:S05]  /*12a0*/  @P0 BRA `(.L_x_279) ;  /* 0x0000008000000947 */ /* 0x000fea0003800000 */
[----:B------:R-:W-:Y:S05]  /*12b0*/  BRA `(.L_x_280) ;  /* 0x0000009000007947 */ /* 0x000fea0003800000 */
.L_x_278:
[----:B-----5:R-:W-:-:S05]  /*12c0*/  PRMT R112, RZ, 0x7610, R104 ;  /* 0x00007610ff707816 */ /* 0x020fca0000000068 */
[----:B------:R-:W-:Y:S01]  /*12d0*/  FADD.FTZ R175, R175, R112 ;  /* 0x00000070afaf7221 */ /* 0x000fe20000010000 */
[----:B------:R-:W-:Y:S05]  /*12e0*/  BRA `(.L_x_279) ;  /* 0x0000004000007947 */ /* 0x000fea0003800000 */
.L_x_277:
[----:B-----5:R-:W-:-:S05]  /*12f0*/  PRMT R112, RZ, 0x7610, R100 ;  /* 0x00007610ff707816 */ /* 0x020fca0000000064 */
[----:B------:R-:W-:Y:S01]  /*1300*/  FADD.FTZ R175, R175, R112 ;  /* 0x00000070afaf7221 */ /* 0x000fe20000010000 */
[----:B------:R-:W-:-:S05]  /*1310*/  @P2 PRMT R112, RZ, 0x7610, R104 ;  /* 0x00007610ff702816 */ /* 0x000fca0000000068 */
[----:B------:R-:W-:-:S05]  /*1320*/  @P2 FADD.FTZ R175, R175, R112 ;  /* 0x00000070afaf2221 */ /* 0x000fca0000010000 */
.L_x_279:
[----:B------:R-:W-:-:S04]  /*1330*/  F2FP.BF16.PACK_AB R112, RZ, R175 ;  /* 0x000000afff70723e */ /* 0x000fc800000010ff */
[----:B------:R-:W-:Y:S02]  /*1340*/  PRMT R108, R108, 0x5410, R112 ;  /* 0x000054106c6c7816 */ /* 0x000fe40000000070 */
.L_x_280:
[----:B------:R-:W-:Y:S01]  /*1350*/  PRMT R174, RZ, 0x5410, R113 ;  /* 0x00005410ffae7816 */ /* 0x000fe20000000071 */
[----:B------:R-:W-:Y:S05]  /*1360*/  @P3 BRA `(.L_x_281) ;  /* 0x0000008000003947 */ /* 0x000fea0003800000 */
[----:B------:R-:W-:-:S04]  /*1370*/  ISETP.NE.U32.AND P4, PT, RZ, c[0x0][0x180], PT ;  /* 0x00006000ff007a0c */ /* 0x000fc80003f85070 */
[----:B------:R-:W-:-:S13]  /*1380*/  ISETP.NE.AND.EX P4, PT, RZ, c[0x0][0x184], PT, P4 ;  /* 0x00006100ff007a0c */ /* 0x000fda0003f85340 */
[----:B------:R-:W-:Y:S05]  /*1390*/  @P4 BRA `(.L_x_282) ;  /* 0x0000002000004947 */ /* 0x000fea0003800000 */
[----:B------:R-:W-:Y:S05]  /*13a0*/  @P0 BRA `(.L_x_283) ;  /* 0x0000008000000947 */ /* 0x000fea0003800000 */
[----:B------:R-:W-:Y:S05]  /*13b0*/  BRA `(.L_x_284) ;  /* 0x0000009000007947 */ /* 0x000fea0003800000 */
.L_x_282:
[----:B-----5:R-:W-:-:S05]  /*13c0*/  PRMT R117, RZ, 0x5410, R105 ;  /* 0x00005410ff757816 */ /* 0x020fca0000000069 */
[----:B------:R-:W-:Y:S01]  /*13d0*/  FADD.FTZ R174, R174, R117 ;  /* 0x00000075aeae7221 */ /* 0x000fe20000010000 */
[----:B------:R-:W-:Y:S05]  /*13e0*/  BRA `(.L_x_283) ;  /* 0x0000004000007947 */ /* 0x000fea0003800000 */
.L_x_281:
[----:B-----5:R-:W-:-:S05]  /*13f0*/  PRMT R117, RZ, 0x5410, R101 ;  /* 0x00005410ff757816 */ /* 0x020fca0000000065 */
[----:B------:R-:W-:Y:S01]  /*1400*/  FADD.FTZ R174, R174, R117 ;  /* 0x00000075aeae7221 */ /* 0x000fe20000010000 */
[----:B------:R-:W-:-:S05]  /*1410*/  @P2 PRMT R117, RZ, 0x5410, R105 ;  /* 0x00005410ff752816 */ /* 0x000fca0000000069 */
[----:B------:R-:W-:-:S05]  /*1420*/  @P2 FADD.FTZ R174, R174, R117 ;  /* 0x00000075aeae2221 */ /* 0x000fca0000010000 */
.L_x_283:
[----:B------:R-:W-:-:S04]  /*1430*/  F2FP.BF16.PACK_AB R112, RZ, R174 ;  /* 0x000000aeff70723e */ /* 0x000fc800000010ff */
[----:B------:R-:W-:Y:S02]  /*1440*/  PRMT R109, R112, 0x7610, R109 ;  /* 0x00007610706d7816 */ /* 0x000fe4000000006d */
.L_x_284:
[----:B------:R-:W-:Y:S01]  /*1450*/  PRMT R179, RZ, 0x7610, R113 ;  /* 0x00007610ffb37816 */ /* 0x000fe20000000071 */
[----:B------:R-:W-:Y:S05]  /*1460*/  @P3 BRA `(.L_x_285) ;  /* 0x0000008000003947 */ /* 0x000fea0003800000 */
[----:B------:R-:W-:-:S04]  /*1470*/  ISETP.NE.U32.AND P4, PT, RZ, c[0x0][0x180], PT ;  /* 0x00006000ff007a0c */ /* 0x000fc80003f85070 */
[----:B------:R-:W-:-:S13]  /*1480*/  ISETP.NE.AND.EX P4, PT, RZ, c[0x0][0x184], PT, P4 ;  /* 0x00006100ff007a0c */ /* 0x000fda0003f85340 */
[----:B------:R-:W-:Y:S05]  /*1490*/  @P4 BRA `(.L_x_286) ;  /* 0x0000002000004947 */ /* 0x000fea0003800000 */
[----:B------:R-:W-:Y:S05]  /*14a0*/  @P0 BRA `(.L_x_287) ;  /* 0x0000008000000947 */ /* 0x000fea0003800000 */
[----:B------:R-:W-:Y:S05]  /*14b0*/  BRA `(.L_x_288) ;  /* 0x0000009000007947 */ /* 0x000fea0003800000 */
.L_x_286:
[----:B-----5:R-:W-:-:S05]  /*14c0*/  PRMT R112, RZ, 0x7610, R105 ;  /* 0x00007610ff707816 */ /* 0x020fca0000000069 */
[----:B------:R-:W-:Y:S01]  /*14d0*/  FADD.FTZ R179, R179, R112 ;  /* 0x00000070b3b37221 */ /* 0x000fe20000010000 */
[----:B------:R-:W-:Y:S05]  /*14e0*/  BRA `(.L_x_287) ;  /* 0x0000004000007947 */ /* 0x000fea0003800000 */
.L_x_285:
[----:B-----5:R-:W-:-:S05]  /*14f0*/  PRMT R112, RZ, 0x7610, R101 ;  /* 0x00007610ff707816 */ /* 0x020fca0000000065 */
[----:B------:R-:W-:Y:S01]  /*1500*/  FADD.FTZ R179, R179, R112 ;  /* 0x00000070b3b37221 */ /* 0x000fe20000010000 */
[----:B------:R-:W-:-:S05]  /*1510*/  @P2 PRMT R112, RZ, 0x7610, R105 ;  /* 0x00007610ff702816 */ /* 0x000fca0000000069 */
[----:B------:R-:W-:-:S05]  /*1520*/  @P2 FADD.FTZ R179, R179, R112 ;  /* 0x00000070b3b32221 */ /* 0x000fca0000010000 */
.L_x_287:
[----:B------:R-:W-:-:S04]  /*1530*/  F2FP.BF16.PACK_AB R112, RZ, R179 ;  /* 0x000000b3ff70723e */ /* 0x000fc800000010ff */
[----:B------:R-:W-:Y:S02]  /*1540*/  PRMT R109, R109, 0x5410, R112 ;  /* 0x000054106d6d7816 */ /* 0x000fe40000000070 */
.L_x_288:
[----:B------:R-:W-:Y:S01]  /*1550*/  PRMT R170, RZ, 0x5410, R114 ;  /* 0x00005410ffaa7816 */ /* 0x000fe20000000072 */
[----:B------:R-:W-:Y:S05]  /*1560*/  @P3 BRA `(.L_x_289) ;  /* 0x0000008000003947 */ /* 0x000fea0003800000 */
[----:B------:R-:W-:-:S04]  /*1570*/  ISETP.NE.U32.AND P4, PT, RZ, c[0x0][0x180], PT ;  /* 0x00006000ff007a0c */ /* 0x000fc80003f85070 */
[----:B------:R-:W-:-:S13]  /*1580*/  ISETP.NE.AND.EX P4, PT, RZ, c[0x0][0x184], PT, P4 ;  /* 0x00006100ff007a0c */ /* 0x000fda0003f85340 */
[----:B------:R-:W-:Y:S05]  /*1590*/  @P4 BRA `(.L_x_290) ;  /* 0x0000002000004947 */ /* 0x000fea0003800000 */
[----:B------:R-:W-:Y:S05]  /*15a0*/  @P0 BRA `(.L_x_291) ;  /* 0x0000008000000947 */ /* 0x000fea0003800000 */
[----:B------:R-:W-:Y:S05]  /*15b0*/  BRA `(.L_x_292) ;  /* 0x0000009000007947 */ /* 0x000fea0003800000 */
.L_x_290:
[----:B-----5:R-:W-:-:S05]  /*15c0*/  PRMT R113, RZ, 0x5410, R106 ;  /* 0x00005410ff717816 */ /* 0x020fca000000006a */
[----:B------:R-:W-:Y:S01]  /*15d0*/  FADD.FTZ R170, R170, R113 ;  /* 0x00000071aaaa7221 */ /* 0x000fe20000010000 */
[----:B------:R-:W-:Y:S05]  /*15e0*/  BRA `(.L_x_291) ;  /* 0x0000004000007947 */ /* 0x000fea0003800000 */
.L_x_289:
[----:B-----5:R-:W-:-:S05]  /*15f0*/  PRMT R113, RZ, 0x5410, R102 ;  /* 0x00005410ff717816 */ /* 0x020fca0000000066 */
[----:B------:R-:W-:Y:S01]  /*1600*/  FADD.FTZ R170, R170, R113 ;  /* 0x00000071aaaa7221 */ /* 0x000fe20000010000 */
[----:B------:R-:W-:-:S05]  /*1610*/  @P2 PRMT R113, RZ, 0x5410, R106 ;  /* 0x00005410ff712816 */ /* 0x000fca000000006a */
[----:B------:R-:W-:-:S05]  /*1620*/  @P2 FADD.FTZ R170, R170, R113 ;  /* 0x00000071aaaa2221 */ /* 0x000fca0000010000 */
.L_x_291:
[----:B------:R-:W-:-:S04]  /*1630*/  F2FP.BF16.PACK_AB R112, RZ, R170 ;  /* 0x000000aaff70723e */ /* 0x000fc800000010ff */
[----:B------:R-:W-:Y:S02]  /*1640*/  PRMT R110, R112, 0x7610, R110 ;  /* 0x00007610706e7816 */ /* 0x000fe4000000006e */
.L_x_292:
[----:B------:R-:W-:Y:S01]  /*1650*/  PRMT R173, RZ, 0x7610, R114 ;  /* 0x00007610ffad7816 */ /* 0x000fe20000000072 */
[----:B------:R-:W-:Y:S05]  /*1660*/  @P3 BRA `(.L_x_293) ;  /* 0x0000008000003947 */ /* 0x000fea0003800000 */
[----:B------:R-:W-:-:S04]  /*1670*/  ISETP.NE.U32.AND P4, PT, RZ, c[0x0][0x180], PT ;  /* 0x00006000ff007a0c */ /* 0x000fc80003f85070 */
[----:B------:R-:W-:-:S13]  /*1680*/  ISETP.NE.AND.EX P4, PT, RZ, c[0x0][0x184], PT, P4 ;  /* 0x00006100ff007a0c */ /* 0x000fda0003f85340 */
[----:B------:R-:W-:Y:S05]  /*1690*/  @P4 BRA `(.L_x_294) ;  /* 0x0000002000004947 */ /* 0x000fea0003800000 */
[----:B------:R-:W-:Y:S05]  /*16a0*/  @P0 BRA `(.L_x_295) ;  /* 0x0000008000000947 */ /* 0x000fea0003800000 */
[----:B------:R-:W-:Y:S05]  /*16b0*/  BRA `(.L_x_296) ;  /* 0x0000009000007947 */ /* 0x000fea0003800000 */
.L_x_294:
[----:B-----5:R-:W-:-:S05]  /*16c0*/  PRMT R112, RZ, 0x7610, R106 ;  /* 0x00007610ff707816 */ /* 0x020fca000000006a */
[----:B------:R-:W-:Y:S01]  /*16d0*/  FADD.FTZ R173, R173, R112 ;  /* 0x00000070adad7221 */ /* 0x000fe20000010000 */
[----:B------:R-:W-:Y:S05]  /*16e0*/  BRA `(.L_x_295) ;  /* 0x0000004000007947 */ /* 0x000fea0003800000 */
.L_x_293:
[----:B-----5:R-:W-:-:S05]  /*16f0*/  PRMT R112, RZ, 0x7610, R102 ;  /* 0x00007610ff707816 */ /* 0x020fca0000000066 */
[----:B------:R-:W-:Y:S01]  /*1700*/  FADD.FTZ R173, R173, R112 ;  /* 0x00000070adad7221 */ /* 0x000fe20000010000 */
[----:B------:R-:W-:-:S05]  /*1710*/  @P2 PRMT R112, RZ, 0x7610, R106 ;  /* 0x00007610ff702816 */ /* 0x000fca000000006a */
[----:B------:R-:W-:-:S05]  /*1720*/  @P2 FADD.FTZ R173, R173, R112 ;  /* 0x00000070adad2221 */ /* 0x000fca0000010000 */
.L_x_295:
[----:B------:R-:W-:-:S04]  /*1730*/  F2FP.BF16.PACK_AB R112, RZ, R173 ;  /* 0x000000adff70723e */ /* 0x000fc800000010ff */
[----:B------:R-:W-:Y:S02]  /*1740*/  PRMT R110, R110, 0x5410, R112 ;  /* 0x000054106e6e7816 */ /* 0x000fe40000000070 */
.L_x_296:
[----:B------:R-:W-:Y:S01]  /*1750*/  PRMT R171, RZ, 0x5410, R115 ;  /* 0x00005410ffab7816 */ /* 0x000fe20000000073 */
[----:B------:R-:W-:Y:S05]  /*1760*/  @P3 BRA `(.L_x_297) ;  /* 0x0000008000003947 */ /* 0x000fea0003800000 */
[----:B------:R-:W-:-:S04]  /*1770*/  ISETP.NE.U32.AND P4, PT, RZ, c[0x0][0x180], PT ;  /* 0x00006000ff007a0c */ /* 0x000fc80003f85070 */
[----:B------:R-:W-:-:S13]  /*1780*/  ISETP.NE.AND.EX P4, PT, RZ, c[0x0][0x184], PT, P4 ;  /* 0x00006100ff007a0c */ /* 0x000fda0003f85340 */
[----:B------:R-:W-:Y:S05]  /*1790*/  @P4 BRA `(.L_x_298) ;  /* 0x0000002000004947 */ /* 0x000fea0003800000 */
[----:B------:R-:W-:Y:S05]  /*17a0*/  @P0 BRA `(.L_x_299) ;  /* 0x0000008000000947 */ /* 0x000fea0003800000 */
[----:B------:R-:W-:Y:S05]  /*17b0*/  BRA `(.L_x_300) ;  /* 0x0000009000007947 */ /* 0x000fea0003800000 */
.L_x_298:
[----:B-----5:R-:W-:-:S05]  /*17c0*/  PRMT R112, RZ, 0x5410, R107 ;  /* 0x00005410ff707816 */ /* 0x020fca000000006b */
[----:B------:R-:W-:Y:S01]  /*17d0*/  FADD.FTZ R171, R171, R112 ;  /* 0x00000070abab7221 */ /* 0x000fe20000010000 */
[----:B------:R-:W-:Y:S05]  /*17e0*/  BRA `(.L_x_299) ;  /* 0x0000004000007947 */ /* 0x000fea0003800000 */
.L_x_297:
[----:B-----5:R-:W-:-:S05]  /*17f0*/  PRMT R112, RZ, 0x5410, R103 ;  /* 0x00005410ff707816 */ /* 0x020fca0000000067 */
[----:B------:R-:W-:Y:S01]  /*1800*/  FADD.FTZ R171, R171, R112 ;  /* 0x00000070abab7221 */ /* 0x000fe20000010000 */
[----:B------:R-:W-:-:S05]  /*1810*/  @P2 PRMT R112, RZ, 0x5410, R107 ;  /* 0x00005410ff702816 */ /* 0x000fca000000006b */
[----:B------:R-:W-:-:S05]  /*1820*/  @P2 FADD.FTZ R171, R171, R112 ;  /* 0x00000070abab2221 */ /* 0x000fca0000010000 */
.L_x_299:
[----:B------:R-:W-:-:S04]  /*1830*/  F2FP.BF16.PACK_AB R112, RZ, R171 ;  /* 0x000000abff70723e */ /* 0x000fc800000010ff */
[----:B------:R-:W-:Y:S02]  /*1840*/  PRMT R111, R112, 0x7610, R111 ;  /* 0x00007610706f7816 */ /* 0x000fe4000000006f */
.L_x_300:
[----:B------:R-:W-:Y:S01]  /*1850*/  PRMT R172, RZ, 0x7610, R115 ;  /* 0x00007610ffac7816 */ /* 0x000fe20000000073 */
[----:B------:R-:W-:Y:S05]  /*1860*/  @P3 BRA `(.L_x_301) ;  /* 0x0000008000003947 */ /* 0x000fea0003800000 */
[----:B------:R-:W-:-:S04]  /*1870*/  ISETP.NE.U32.AND P4, PT, RZ, c[0x0][0x180], PT ;  /* 0x00006000ff007a0c */ /* 0x000fc80003f85070 */
[----:B------:R-:W-:-:S13]  /*1880*/  ISETP.NE.AND.EX P4, PT, RZ, c[0x0][0x184], PT, P4 ;  /* 0x00006100ff007a0c */ /* 0x000fda0003f85340 */
[----:B------:R-:W-:Y:S05]  /*1890*/  @P4 BRA `(.L_x_302) ;  /* 0x0000002000004947 */ /* 0x000fea0003800000 */
[----:B------:R-:W-:Y:S05]  /*18a0*/  @P0 BRA `(.L_x_303) ;  /* 0x0000008000000947 */ /* 0x000fea0003800000 */
[----:B------:R-:W-:Y:S05]  /*18b0*/  BRA `(.L_x_304) ;  /* 0x0000009000007947 */ /* 0x000fea0003800000 */
.L_x_302:
[----:B-----5:R-:W-:-:S05]  /*18c0*/  PRMT R113, RZ, 0x7610, R107 ;  /* 0x00007610ff717816 */ /* 0x020fca000000006b */
[----:B------:R-:W-:Y:S01]  /*18d0*/  FADD.FTZ R172, R172, R113 ;  /* 0x00000071acac7221 */ /* 0x000fe20000010000 */
[----:B------:R-:W-:Y:S05]  /*18e0*/  BRA `(.L_x_303) ;  /* 0x0000004000007947 */ /* 0x000fea0003800000 */
.L_x_301:
[----:B-----5:R-:W-:-:S05]  /*18f0*/  PRMT R113, RZ, 0x7610, R103 ;  /* 0x00007610ff717816 */ /* 0x020fca0000000067 */
[----:B------:R-:W-:Y:S01]  /*1900*/  FADD.FTZ R172, R172, R113 ;  /* 0x00000071acac7221 */ /* 0x000fe20000010000 */
[----:B------:R-:W-:-:S05]  /*1910*/  @P2 PRMT R113, RZ, 0x7610, R107 ;  /* 0x00007610ff712816 */ /* 0x000fca000000006b */
[----:B------:R-:W-:-:S05]  /*1920*/  @P2 FADD.FTZ R172, R172, R113 ;  /* 0x00000071acac2221 */ /* 0x000fca0000010000 */
.L_x_303:
[----:B------:R-:W-:-:S04]  /*1930*/  F2FP.BF16.PACK_AB R112, RZ, R172 ;  /* 0x000000acff70723e */ /* 0x000fc800000010ff */
[----:B------:R-:W-:Y:S02]  /*1940*/  PRMT R111, R111, 0x5410, R112 ;  /* 0x000054106f6f7816 */ /* 0x000fe40000000070 */
.L_x_304:
[C---:B------:R-:W-:Y:S02]  /*1950*/  IADD3 R118, R168.reuse, 0x80, RZ ;  /* 0x00000080a8767810 */ /* 0x040fe40007ffe0ff */
[----:B------:R-:W-:-:S03]  /*1960*/  @P0 LEA R114, P4, R168, c[0x0][0x188], 0x4 ;  /* 0x00006200a8720a11 */ /* 0x000fc600078820ff */
[----:B------:R-:W-:Y:S01]  /*1970*/  IMAD.WIDE.U32 R112, R118, R191, c[0x0][0x170] ;  /* 0x00005c0076707625 */ /* 0x000fe200078e00bf */
[----:B------:R-:W-:-:S03]  /*1980*/  @P0 LEA.HI.X R115, R168, c[0x0][0x18c], RZ, 0x4, P4 ;  /* 0x00006300a8730a11 */ /* 0x000fc600020f24ff */
[CC--:B------:R-:W-:Y:S02]  /*1990*/  @P1 IMAD.WIDE.U32 R116, R118.reuse, R191.reuse, c[0x0][0x178] ;  /* 0x00005e0076741625 */ /* 0x0c0fe400078e00bf */
[----:B------:R0:W-:Y:S02]  /*19a0*/  @P0 STG.E.128 [R114.64], R108 ;  /* 0x0000006c72000986 */ /* 0x0001e4000c101d04 */
[----:B------:R-:W-:Y:S02]  /*19b0*/  @P2 IMAD.WIDE.U32 R120, R118, R191, c[0x0][0x180] ;  /* 0x0000600076782625 */ /* 0x000fe400078e00bf */
[----:B-----5:R1:W5:Y:S04]  /*19c0*/  @P1 LDG.E.128 R100, [R116.64] ;  /* 0x0000000474641981 */ /* 0x020368000c1e1d00 */
[----:B------:R1:W5:Y:S04]  /*19d0*/  @P2 LDG.E.128 R104, [R120.64] ;  /* 0x0000000478682981 */ /* 0x000368000c1e1d00 */
[----:B0-----:R-:W2:Y:S02]  /*19e0*/  LDG.E.128 R112, [R112.64] ;  /* 0x0000000470707981 */ /* 0x001ea4000c1e1d00 */
[----:B--2---:R-:W-:Y:S01]  /*19f0*/  PRMT R119, RZ, 0x5410, R112 ;  /* 0x00005410ff777816 */ /* 0x004fe20000000070 */
[----:B------:R-:W-:Y:S05]  /*1a00*/  @P3 BRA `(.L_x_305) ;  /* 0x0000008000003947 */ /* 0x000fea0003800000 */
[----:B-1----:R-:W-:-:S04]  /*1a10*/  ISETP.NE.U32.AND P4, PT, RZ, c[0x0][0x180], PT ;  /* 0x00006000ff007a0c */ /* 0x002fc80003f85070 */
[----:B------:R-:W-:-:S13]  /*1a20*/  ISETP.NE.AND.EX P4, PT, RZ, c[0x0][0x184], PT, P4 ;  /* 0x00006100ff007a0c */ /* 0x000fda0003f85340 */
[----:B------:R-:W-:Y:S05]  /*1a30*/  @P4 BRA `(.L_x_306) ;  /* 0x0000002000004947 */ /* 0x000fea0003800000 */
[----:B------:R-:W-:Y:S05]  /*1a40*/  @P0 BRA `(.L_x_307) ;  /* 0x0000008000000947 */ /* 0x000fea0003800000 */
[----:B------:R-:W-:Y:S05]  /*1a50*/  BRA `(.L_x_308) ;  /* 0x0000009000007947 */ /* 0x000fea0003800000 */
.L_x_306:
[----:B-----5:R-:W-:-:S05]  /*1a60*/  PRMT R116, RZ, 0x5410, R104 ;  /* 0x00005410ff747816 */ /* 0x020fca0000000068 */
[----:B------:R-:W-:Y:S01]  /*1a70*/  FADD.FTZ R119, R116, R119 ;  /* 0x0000007774777221 */ /* 0x000fe20000010000 */
[----:B------:R-:W-:Y:S05]  /*1a80*/  BRA `(.L_x_307) ;  /* 0x0000004000007947 */ /* 0x000fea0003800000 */
.L_x_305:
[----:B-1---5:R-:W-:-:S05]  /*1a90*/  PRMT R116, RZ, 0x5410, R100 ;  /* 0x00005410ff747816 */ /* 0x022fca0000000064 */
[----:B------:R-:W-:Y:S01]  /*1aa0*/  FADD.FTZ R119, R116, R119 ;  /* 0x0000007774777221 */ /* 0x000fe20000010000 */
[----:B------:R-:W-:-:S05]  /*1ab0*/  @P2 PRMT R116, RZ, 0x5410, R104 ;  /* 0x00005410ff742816 */ /* 0x000fca0000000068 */
[----:B------:R-:W-:-:S05]  /*1ac0*/  @P2 FADD.FTZ R119, R116, R119 ;  /* 0x0000007774772221 */ /* 0x000fca0000010000 */
.L_x_307:
[----:B------:R-:W-:-:S04]  /*1ad0*/  F2FP.BF16.PACK_AB R116, RZ, R119 ;  /* 0x00000077ff74723e */ /* 0x000fc800000010ff */
[----:B------:R-:W-:Y:S02]  /*1ae0*/  PRMT R108, R116, 0x7610, R108 ;  /* 0x00007610746c7816 */ /* 0x000fe4000000006c */
.L_x_308:
[----:B------:R-:W-:Y:S01]  /*1af0*/  PRMT R122, RZ, 0x7610, R112 ;  /* 0x00007610ff7a7816 */ /* 0x000fe20000000070 */
[----:B------:R-:W-:Y:S05]  /*1b00*/  @P3 BRA `(.L_x_309) ;  /* 0x0000008000003947 */ /* 0x000fea0003800000 */
[----:B------:R-:W-:-:S04]  /*1b10*/  ISETP.NE.U32.AND P4, PT, RZ, c[0x0][0x180], PT ;  /* 0x00006000ff007a0c */ /* 0x000fc80003f85070 */
[----:B------:R-:W-:-:S13]  /*1b20*/  ISETP.NE.AND.EX P4, PT, RZ, c[0x0][0x184], PT, P4 ;  /* 0x00006100ff007a0c */ /* 0x000fda0003f85340 */
[----:B------:R-:W-:Y:S05]  /*1b30*/  @P4 BRA `(.L_x_310) ;  /* 0x0000002000004947 */ /* 0x000fea0003800000 */
[----:B------:R-:W-:Y:S05]  /*1b40*/  @P0 BRA `(.L_x_311) ;  /* 0x0000008000000947 */ /* 0x000fea0003800000 */
[----:B------:R-:W-:Y:S05]  /*1b50*/  BRA `(.L_x_312) ;  /* 0x0000009000007947 */ /* 0x000fea0003800000 */
.L_x_310:
[----:B-----5:R-:W-:-:S05]  /*1b60*/  PRMT R117, RZ, 0x7610, R104 ;  /* 0x00007610ff757816 */ /* 0x020fca0000000068 */
[----:B------:R-:W-:Y:S01]  /*1b70*/  FADD.FTZ R122, R117, R122 ;  /* 0x0000007a757a7221 */ /* 0x000fe20000010000 */
[----:B------:R-:W-:Y:S05]  /*1b80*/  BRA `(.L_x_311) ;  /* 0x0000004000007947 */ /* 0x000fea0003800000 */
.L_x_309:
[----:B-----5:R-:W-:-:S05]  /*1b90*/  PRMT R117, RZ, 0x7610, R100 ;  /* 0x00007610ff757816 */ /* 0x020fca0000000064 */
[----:B------:R-:W-:Y:S01]  /*1ba0*/  FADD.FTZ R122, R117, R122 ;  /* 0x0000007a757a7221 */ /* 0x000fe20000010000 */
[----:B------:R-:W-:-:S05]  /*1bb0*/  @P2 PRMT R117, RZ, 0x7610, R104 ;  /* 0x00007610ff752816 */ /* 0x000fca0000000068 */
[----:B------:R-:W-:-:S05]  /*1bc0*/  @P2 FADD.FTZ R122, R117, R122 ;  /* 0x0000007a757a2221 */ /* 0x000fca0000010000 */
.L_x_311:
[----:B------:R-:W-:-:S04]  /*1bd0*/  F2FP.BF16.PACK_AB R112, RZ, R122 ;  /* 0x0000007aff70723e */ /* 0x000fc800000010ff */
[----:B------:R-:W-:Y:S02]  /*1be0*/  PRMT R108, R108, 0x5410, R112 ;  /* 0x000054106c6c7816 */ /* 0x000fe40000000070 */
.L_x_312:
[----:B------:R-:W-:Y:S01]  /*1bf0*/  PRMT R120, RZ, 0x5410, R113 ;  /* 0x00005410ff787816 */ /* 0x000fe20000000071 */
[----:B------:R-:W-:Y:S05]  /*1c00*/  @P3 BRA `(.L_x_313) ;  /* 0x0000008000003947 */ /* 0x000fea0003800000 */
[----:B------:R-:W-:-:S04]  /*1c10*/  ISETP.NE.U32.AND P4, PT, RZ, c[0x0][0x180], PT ;  /* 0x00006000ff007a0c */ /* 0x000fc80003f85070 */
[----:B------:R-:W-:-:S13]  /*1c20*/  ISETP.NE.AND.EX P4, PT, RZ, c[0x0][0x184], PT, P4 ;  /* 0x00006100ff007a0c */ /* 0x000fda0003f85340 */
[----:B------:R-:W-:Y:S05]  /*1c30*/  @P4 BRA `(.L_x_314) ;  /* 0x0000002000004947 */ /* 0x000fea0003800000 */
[----:B------:R-:W-:Y:S05]  /*1c40*/  @P0 BRA `(.L_x_315) ;  /* 0x0000008000000947 */ /* 0x000fea0003800000 */
[----:B------:R-:W-:Y:S05]  /*1c50*/  BRA `(.L_x_316) ;  /* 0x0000009000007947 */ /* 0x000fea0003800000 */
.L_x_314:
[----:B-----5:R-:W-:-:S05]  /*1c60*/  PRMT R117, RZ, 0x5410, R105 ;  /* 0x00005410ff757816 */ /* 0x020fca0000000069 */
[----:B------:R-:W-:Y:S01]  /*1c70*/  FADD.FTZ R120, R117, R120 ;  /* 0x0000007875787221 */ /* 0x000fe20000010000 */
[----:B------:R-:W-:Y:S05]  /*1c80*/  BRA `(.L_x_315) ;  /* 0x0000004000007947 */ /* 0x000fea0003800000 */
.L_x_313:
[----:B-----5:R-:W-:-:S05]  /*1c90*/  PRMT R117, RZ, 0x5410, R101 ;  /* 0x00005410ff757816 */ /* 0x020fca0000000065 */
[----:B------:R-:W-:Y:S01]  /*1ca0*/  FADD.FTZ R120, R117, R120 ;  /* 0x0000007875787221 */ /* 0x000fe20000010000 */
[----:B------:R-:W-:-:S05]  /*1cb0*/  @P2 PRMT R117, RZ, 0x5410, R105 ;  /* 0x00005410ff752816 */ /* 0x000fca0000000069 */
[----:B------:R-:W-:-:S05]  /*1cc0*/  @P2 FADD.FTZ R120, R117, R120 ;  /* 0x0000007875782221 */ /* 0x000fca0000010000 */
.L_x_315:
[----:B------:R-:W-:-:S04]  /*1cd0*/  F2FP.BF16.PACK_AB R112, RZ, R120 ;  /* 0x00000078ff70723e */ /* 0x000fc800000010ff */
[----:B------:R-:W-:Y:S02]  /*1ce0*/  PRMT R109, R112, 0x7610, R109 ;  /* 0x00007610706d7816 */ /* 0x000fe4000000006d */
.L_x_316:
[----:B------:R-:W-:Y:S01]  /*1cf0*/  PRMT R123, RZ, 0x7610, R113 ;  /* 0x00007610ff7b7816 */ /* 0x000fe20000000071 */
[----:B------:R-:W-:Y:S05]  /*1d00*/  @P3 BRA `(.L_x_317) ;  /* 0x0000008000003947 */ /* 0x000fea0003800000 */
[----:B------:R-:W-:-:S04]  /*1d10*/  ISETP.NE.U32.AND P4, PT, RZ, c[0x0][0x180], PT ;  /* 0x00006000ff007a0c */ /* 0x000fc80003f85070 */
[----:B------:R-:W-:-:S13]  /*1d20*/  ISETP.NE.AND.EX P4, PT, RZ, c[0x0][0x184], PT, P4 ;  /* 0x00006100ff007a0c */ /* 0x000fda0003f85340 */
[----:B------:R-:W-:Y:S05]  /*1d30*/  @P4 BRA `(.L_x_318) ;  /* 0x0000002000004947 */ /* 0x000fea0003800000 */
[----:B------:R-:W-:Y:S05]  /*1d40*/  @P0 BRA `(.L_x_319) ;  /* 0x0000008000000947 */ /* 0x000fea0003800000 */
[----:B------:R-:W-:Y:S05]  /*1d50*/  BRA `(.L_x_320) ;  /* 0x0000009000007947 */ /* 0x000fea0003800000 */
.L_x_318:
[----:B-----5:R-:W-:-:S05]  /*1d60*/  PRMT R112, RZ, 0x7610, R105 ;  /* 0x00007610ff707816 */ /* 0x020fca0000000069 */
[----:B------:R-:W-:Y:S01]  /*1d70*/  FADD.FTZ R123, R112, R123 ;  /* 0x0000007b707b7221 */ /* 0x000fe20000010000 */
[----:B------:R-:W-:Y:S05]  /*1d80*/  BRA `(.L_x_319) ;  /* 0x0000004000007947 */ /* 0x000fea0003800000 */
.L_x_317:
[----:B-----5:R-:W-:-:S05]  /*1d90*/  PRMT R112, RZ, 0x7610, R101 ;  /* 0x00007610ff707816 */ /* 0x020fca0000000065 */
[----:B------:R-:W-:Y:S01]  /*1da0*/  FADD.FTZ R123, R112, R123 ;  /* 0x0000007b707b7221 */ /* 0x000fe20000010000 */
[----:B------:R-:W-:-:S05]  /*1db0*/  @P2 PRMT R112, RZ, 0x7610, R105 ;  /* 0x00007610ff702816 */ /* 0x000fca0000000069 */
[----:B------:R-:W-:-:S05]  /*1dc0*/  @P2 FADD.FTZ R123, R112, R123 ;  /* 0x0000007b707b2221 */ /* 0x000fca0000010000 */
.L_x_319:
[----:B------:R-:W-:-:S04]  /*1dd0*/  F2FP.BF16.PACK_AB R112, RZ, R123 ;  /* 0x0000007bff70723e */ /* 0x000fc800000010ff */
[----:B------:R-:W-:Y:S02]  /*1de0*/  PRMT R109, R109, 0x5410, R112 ;  /* 0x000054106d6d7816 */ /* 0x000fe40000000070 */
.L_x_320:
[----:B------:R-:W-:Y:S01]  /*1df0*/  PRMT R124, RZ, 0x5410, R114 ;  /* 0x00005410ff7c7816 */ /* 0x000fe20000000072 */
[----:B------:R-:W-:Y:S05]  /*1e00*/  @P3 BRA `(.L_x_321) ;  /* 0x0000008000003947 */ /* 0x000fea0003800000 */
[----:B------:R-:W-:-:S04]  /*1e10*/  ISETP.NE.U32.AND P4, PT, RZ, c[0x0][0x180], PT ;  /* 0x00006000ff007a0c */ /* 0x000fc80003f85070 */
[----:B------:R-:W-:-:S13]  /*1e20*/  ISETP.NE.AND.EX P4, PT, RZ, c[0x0][0x184], PT, P4 ;  /* 0x00006100ff007a0c */ /* 0x000fda0003f85340 */
[----:B------:R-:W-:Y:S05]  /*1e30*/  @P4 BRA `(.L_x_322) ;  /* 0x0000002000004947 */ /* 0x000fea0003800000 */
[----:B------:R-:W-:Y:S05]  /*1e40*/  @P0 BRA `(.L_x_323) ;  /* 0x0000008000000947 */ /* 0x000fea0003800000 */
[----:B------:R-:W-:Y:S05]  /*1e50*/  BRA `(.L_x_324) ;  /* 0x0000009000007947 */ /* 0x000fea0003800000 */
.L_x_322:
[----:B-----5:R-:W-:-:S05]  /*1e60*/  PRMT R113, RZ, 0x5410, R106 ;  /* 0x00005410ff717816 */ /* 0x020fca000000006a */
[----:B------:R-:W-:Y:S01]  /*1e70*/  FADD.FTZ R124, R113, R124 ;  /* 0x0000007c717c7221 */ /* 0x000fe20000010000 */
[----:B------:R-:W-:Y:S05]  /*1e80*/  BRA `(.L_x_323) ;  /* 0x0000004000007947 */ /* 0x000fea0003800000 */
.L_x_321:
[----:B-----5:R-:W-:-:S05]  /*1e90*/  PRMT R113, RZ, 0x5410, R102 ;  /* 0x00005410ff717816 */ /* 0x020fca0000000066 */
[----:B------:R-:W-:Y:S01]  /*1ea0*/  FADD.FTZ R124, R113, R124 ;  /* 0x0000007c717c7221 */ /* 0x000fe20000010000 */
[----:B------:R-:W-:-:S05]  /*1eb0*/  @P2 PRMT R113, RZ, 0x5410, R106 ;  /* 0x00005410ff712816 */ /* 0x000fca000000006a */
[----:B------:R-:W-:-:S05]  /*1ec0*/  @P2 FADD.FTZ R124, R113, R124 ;  /* 0x0000007c717c2221 */ /* 0x000fca0000010000 */
.L_x_323:
[----:B------:R-:W-:-:S04]  /*1ed0*/  F2FP.BF16.PACK_AB R112, RZ, R124 ;  /* 0x0000007cff70723e */ /* 0x000fc800000010ff */
[----:B------:R-:W-:Y:S02]  /*1ee0*/  PRMT R110, R112, 0x7610, R110 ;  /* 0x00007610706e7816 */ /* 0x000fe4000000006e */
.L_x_324:
[----:B------:R-:W-:Y:S01]  /*1ef0*/  PRMT R127, RZ, 0x7610, R114 ;  /* 0x00007610ff7f7816 */ /* 0x000fe20000000072 */
[----:B------:R-:W-:Y:S05]  /*1f00*/  @P3 BRA `(.L_x_325) ;  /* 0x0000008000003947 */ /* 0x000fea0003800000 */
[----:B------:R-:W-:-:S04]  /*1f10*/  ISETP.NE.U32.AND P4, PT, RZ, c[0x0][0x180], PT ;  /* 0x00006000ff007a0c */ /* 0x000fc80003f85070 */
[----:B------:R-:W-:-:S13]  /*1f20*/  ISETP.NE.AND.EX P4, PT, RZ, c[0x0][0x184], PT, P4 ;  /* 0x00006100ff007a0c */ /* 0x000fda0003f85340 */
[----:B------:R-:W-:Y:S05]  /*1f30*/  @P4 BRA `(.L_x_326) ;  /* 0x0000002000004947 */ /* 0x000fea0003800000 */
[----:B------:R-:W-:Y:S05]  /*1f40*/  @P0 BRA `(.L_x_327) ;  /* 0x0000008000000947 */ /* 0x000fea0003800000 */
[----:B------:R-:W-:Y:S05]  /*1f50*/  BRA `(.L_x_328) ;  /* 0x0000009000007947 */ /* 0x000fea0003800000 */
.L_x_326:
[----:B-----5:R-:W-:-:S05]  /*1f60*/  PRMT R112, RZ, 0x7610, R106 ;  /* 0x00007610ff707816 */ /* 0x020fca000000006a */
[----:B------:R-:W-:Y:S01]  /*1f70*/  FADD.FTZ R127, R112, R127 ;  /* 0x0000007f707f7221 */ /* 0x000fe20000010000 */
[----:B------:R-:W-:Y:S05]  /*1f80*/  BRA `(.L_x_327) ;  /* 0x0000004000007947 */ /* 0x000fea0003800000 */
.L_x_325:
[----:B-----5:R-:W-:-:S05]  /*1f90*/  PRMT R112, RZ, 0x7610, R102 ;  /* 0x00007610ff707816 */ /* 0x020fca0000000066 */
[----:B------:R-:W-:Y:S01]  /*1fa0*/  FADD.FTZ R127, R112, R127 ;  /* 0x0000007f707f7221 */ /* 0x000fe20000010000 */
[----:B------:R-:W-:-:S05]  /*1fb0*/  @P2 PRMT R112, RZ, 0x7610, R106 ;  /* 0x00007610ff702816 */ /* 0x000fca000000006a */
[----:B------:R-:W-:-:S05]  /*1fc0*/  @P2 FADD.FTZ R127, R112, R127 ;  /* 0x0000007f707f2221 */ /* 0x000fca0000010000 */
.L_x_327:
[----:B------:R-:W-:-:S04]  /*1fd0*/  F2FP.BF16.PACK_AB R112, RZ, R127 ;  /* 0x0000007fff70723e */ /* 0x000fc800000010ff */
[----:B------:R-:W-:Y:S02]  /*1fe0*/  PRMT R110, R110, 0x5410, R112 ;  /* 0x000054106e6e7816 */ /* 0x000fe40000000070 */
.L_x_328:
[----:B------:R-:W-:Y:S01]  /*1ff0*/  PRMT R166, RZ, 0x5410, R115 ;  /* 0x00005410ffa67816 */ /* 0x000fe20000000073 */
[----:B------:R-:W-:Y:S05]  /*2000*/  @P3 BRA `(.L_x_329) ;  /* 0x0000008000003947 */ /* 0x000fea0003800000 */
[----:B------:R-:W-:-:S04]  /*2010*/  ISETP.NE.U32.AND P4, PT, RZ, c[0x0][0x180], PT ;  /* 0x00006000ff007a0c */ /* 0x000fc80003f85070 */
[----:B------:R-:W-:-:S13]  /*2020*/  ISETP.NE.AND.EX P4, PT, RZ, c[0x0][0x184], PT, P4 ;  /* 0x00006100ff007a0c */ /* 0x000fda0003f85340 */
[----:B------:R-:W-:Y:S05]  /*2030*/  @P4 BRA `(.L_x_330) ;  /* 0x0000002000004947 */ /* 0x000fea0003800000 */
[----:B------:R-:W-:Y:S05]  /*2040*/  @P0 BRA `(.L_x_331) ;  /* 0x0000008000000947 */ /* 0x000fea0003800000 */
[----:B------:R-:W-:Y:S05]  /*2050*/  BRA `(.L_x_332) ;  /* 0x0000009000007947 */ /* 0x000fea0003800000 */
.L_x_330:
[----:B-----5:R-:W-:-:S05]  /*2060*/  PRMT R113, RZ, 0x5410, R107 ;  /* 0x00005410ff717816 */ /* 0x020fca000000006b */
[----:B------:R-:W-:Y:S01]  /*2070*/  FADD.FTZ R166, R113, R166 ;  /* 0x000000a671a67221 */ /* 0x000fe20000010000 */
[----:B------:R-:W-:Y:S05]  /*2080*/  BRA `(.L_x_331) ;  /* 0x0000004000007947 */ /* 0x000fea0003800000 */
.L_x_329:
[----:B-----5:R-:W-:-:S05]  /*2090*/  PRMT R113, RZ, 0x5410, R103 ;  /* 0x00005410ff717816 */ /* 0x020fca0000000067 */
[----:B------:R-:W-:Y:S01]  /*20a0*/  FADD.FTZ R166, R113, R166 ;  /* 0x000000a671a67221 */ /* 0x000fe20000010000 */
[----:B------:R-:W-:-:S05]  /*20b0*/  @P2 PRMT R113, RZ, 0x5410, R107 ;  /* 0x00005410ff712816 */ /* 0x000fca000000006b */
[----:B------:R-:W-:-:S05]  /*20c0*/  @P2 FADD.FTZ R166, R113, R166 ;  /* 0x000000a671a62221 */ /* 0x000fca0000010000 */
.L_x_331:
[----:B------:R-:W-:-:S04]  /*20d0*/  F2FP.BF16.PACK_AB R112, RZ, R166 ;  /* 0x000000a6ff70723e */ /* 0x000fc800000010ff */
[----:B------:R-:W-:Y:S02]  /*20e0*/  PRMT R111, R112, 0x7610, R111 ;  /* 0x00007610706f7816 */ /* 0x000fe4000000006f */
.L_x_332:
[----:B------:R-:W-:Y:S01]  /*20f0*/  PRMT R167, RZ, 0x7610, R115 ;  /* 0x00007610ffa77816 */ /* 0x000fe20000000073 */
[----:B------:R-:W-:Y:S05]  /*2100*/  @P3 BRA `(.L_x_333) ;  /* 0x0000008000003947 */ /* 0x000fea0003800000 */
[----:B------:R-:W-:-:S04]  /*2110*/  ISETP.NE.U32.AND P4, PT, RZ, c[0x0][0x180], PT ;  /* 0x00006000ff007a0c */ /* 0x000fc80003f85070 */
[----:B------:R-:W-:-:S13]  /*2120*/  ISETP.NE.AND.EX P4, PT, RZ, c[0x0][0x184], PT, P4 ;  /* 0x00006100ff007a0c */ /* 0x000fda0003f85340 */
[----:B------:R-:W-:Y:S05]  /*2130*/  @P4 BRA `(.L_x_334) ;  /* 0x0000002000004947 */ /* 0x000fea0003800000 */
[----:B------:R-:W-:Y:S05]  /*2140*/  @P0 BRA `(.L_x_335) ;  /* 0x0000008000000947 */ /* 0x000fea0003800000 */
[----:B------:R-:W-:Y:S05]  /*2150*/  BRA `(.L_x_336) ;  /* 0x0000009000007947 */ /* 0x000fea0003800000 */
.L_x_334:
[----:B-----5:R-:W-:-:S05]  /*2160*/  PRMT R112, RZ, 0x7610, R107 ;  /* 0x00007610ff707816 */ /* 0x020fca000000006b */
[----:B------:R-:W-:Y:S01]  /*2170*/  FADD.FTZ R167, R112, R167 ;  /* 0x000000a770a77221 */ /* 0x000fe20000010000 */
[----:B------:R-:W-:Y:S05]  /*2180*/  BRA `(.L_x_335) ;  /* 0x0000004000007947 */ /* 0x000fea0003800000 */
.L_x_333:
[----:B-----5:R-:W-:-:S05]  /*2190*/  PRMT R112, RZ, 0x7610, R103 ;  /* 0x00007610ff707816 */ /* 0x020fca0000000067 */
[----:B------:R-:W-:Y:S01]  /*21a0*/  FADD.FTZ R167, R112, R167 ;  /* 0x000000a770a77221 */ /* 0x000fe20000010000 */
[----:B------:R-:W-:-:S05]  /*21b0*/  @P2 PRMT R112, RZ, 0x7610, R107 ;  /* 0x00007610ff702816 */ /* 0x000fca000000006b */
[----:B------:R-:W-:-:S05]  /*21c0*/  @P2 FADD.FTZ R167, R112, R167 ;  /* 0x000000a770a72221 */ /* 0x000fca0000010000 */
.L_x_335:
[----:B------:R-:W-:-:S04]  /*21d0*/  F2FP.BF16.PACK_AB R112, RZ, R167 ;  /* 0x000000a7ff70723e */ /* 0x000fc800000010ff */
[----:B------:R-:W-:Y:S02]  /*21e0*/  PRMT R111, R111, 0x5410, R112 ;  /* 0x000054106f6f7816 */ /* 0x000fe40000000070 */
.L_x_336:
[----:B------:R-:W-:Y:S01]  /*21f0*/  IADD3 R117, R168, 0x100, RZ ;  /* 0x00000100a8757810 */ /* 0x000fe20007ffe0ff */
[----:B------:R-:W-:-:S04]  /*2200*/  @P0 IMAD.WIDE.U32 R114, R118, R191, c[0x0][0x188] ;  /* 0x0000620076720625 */ /* 0x000fc800078e00bf */
[CC--:B------:R-:W-:Y:S01]  /*2210*/  IMAD.WIDE.U32 R112, R117.reuse, R191.reuse, c[0x0][0x170] ;  /* 0x00005c0075707625 */ /* 0x0c0fe200078e00bf */
[----:B------:R0:W-:Y:S03]  /*2220*/  @P0 STG.E.128 [R114.64], R108 ;  /* 0x0000006c72000986 */ /* 0x0001e6000c101d04 */
[----:B------:R-:W-:-:S04]  /*2230*/  @P1 IMAD.WIDE.U32 R128, R117, R191, c[0x0][0x178] ;  /* 0x00005e0075801625 */ /* 0x000fc800078e00bf */
[----:B------:R-:W-:Y:S01]  /*2240*/  @P2 IMAD.WIDE.U32 R130, R117, R191, c[0x0][0x180] ;  /* 0x0000600075822625 */ /* 0x000fe200078e00bf */
        /* <DEDUP_REMOVED lines=10> */
.L_x_338:
[----:B-----5:R-:W-:-:S05]  /*22f0*/  PRMT R116, RZ, 0x5410, R104 ;  /* 0x00005410ff747816 */ /* 0x020fca0000000068 */
[----:B------:R-:W-:Y:S01]  /*2300*/  FADD.FTZ R121, R116, R121 ;  /* 0x0000007974797221 */ /* 0x000fe20000010000 */
[----:B------:R-:W-:Y:S05]  /*2310*/  BRA `(.L_x_339) ;  /* 0x0000004000007947 */ /* 0x000fea0003800000 */
.L_x_337:
[----:B-1---5:R-:W-:-:S05]  /*2320*/  PRMT R116, RZ, 0x5410, R100 ;  /* 0x00005410ff747816 */ /* 0x022fca0000000064 */
[----:B------:R-:W-:Y:S01]  /*2330*/  FADD.FTZ R121, R116, R121 ;  /* 0x0000007974797221 */ /* 0x000fe20000010000 */
[----:B------:R-:W-:-:S05]  /*2340*/  @P2 PRMT R116, RZ, 0x5410, R104 ;  /* 0x00005410ff742816 */ /* 0x000fca0000000068 */
[----:B------:R-:W-:-:S05]  /*2350*/  @P2 FADD.FTZ R121, R116, R121 ;  /* 0x0000007974792221 */ /* 0x000fca0000010000 */
.L_x_339:
[----:B------:R-:W-:-:S04]  /*2360*/  F2FP.BF16.PACK_AB R116, RZ, R121 ;  /* 0x00000079ff74723e */ /* 0x000fc800000010ff */
[----:B------:R-:W-:Y:S02]  /*2370*/  PRMT R108, R116, 0x7610, R108 ;  /* 0x00007610746c7816 */ /* 0x000fe4000000006c */
.L_x_340:
[----:B------:R-:W-:Y:S01]  /*2380*/  PRMT R126, RZ, 0x7610, R112 ;  /* 0x00007610ff7e7816 */ /* 0x000fe20000000070 */
[----:B------:R-:W-:Y:S05]  /*2390*/  @P3 BRA `(.L_x_341) ;  /* 0x0000008000003947 */ /* 0x000fea0003800000 */
[----:B------:R-:W-:-:S04]  /*23a0*/  ISETP.NE.U32.AND P4, PT, RZ, c[0x0][0x180], PT ;  /* 0x00006000ff007a0c */ /* 0x000fc80003f85070 */
[----:B------:R-:W-:-:S13]  /*23b0*/  ISETP.NE.AND.EX P4, PT, RZ, c[0x0][0x184], PT, P4 ;  /* 0x00006100ff007a0c */ /* 0x000fda0003f85340 */
[----:B------:R-:W-:Y:S05]  /*23c0*/  @P4 BRA `(.L_x_342) ;  /* 0x0000002000004947 */ /* 0x000fea0003800000 */
[----:B------:R-:W-:Y:S05]  /*23d0*/  @P0 BRA `(.L_x_343) ;  /* 0x0000008000000947 */ /* 0x000fea0003800000 */
[----:B------:R-:W-:Y:S05]  /*23e0*/  BRA `(.L_x_344) ;  /* 0x0000009000007947 */ /* 0x000fea0003800000 */
.L_x_342:
[----:B-----5:R-:W-:-:S05]  /*23f0*/  PRMT R125, RZ, 0x7610, R104 ;  /* 0x00007610ff7d7816 */ /* 0x020fca0000000068 */
[----:B------:R-:W-:Y:S01]  /*2400*/  FADD.FTZ R126, R125, R126 ;  /* 0x0000007e7d7e7221 */ /* 0x000fe20000010000 */
[----:B------:R-:W-:Y:S05]  /*2410*/  BRA `(.L_x_343) ;  /* 0x0000004000007947 */ /* 0x000fea0003800000 */
.L_x_341:
[----:B-----5:R-:W-:-:S05]  /*2420*/  PRMT R125, RZ, 0x7610, R100 ;  /* 0x00007610ff7d7816 */ /* 0x020fca0000000064 */
[----:B------:R-:W-:Y:S01]  /*2430*/  FADD.FTZ R126, R125, R126 ;  /* 0x0000007e7d7e7221 */ /* 0x000fe20000010000 */
[----:B------:R-:W-:-:S05]  /*2440*/  @P2 PRMT R125, RZ, 0x7610, R104 ;  /* 0x00007610ff7d2816 */ /* 0x000fca0000000068 */
[----:B------:R-:W-:-:S05]  /*2450*/  @P2 FADD.FTZ R126, R125, R126 ;  /* 0x0000007e7d7e2221 */ /* 0x000fca0000010000 */
.L_x_343:
[----:B------:R-:W-:-:S04]  /*2460*/  F2FP.BF16.PACK_AB R112, RZ, R126 ;  /* 0x0000007eff70723e */ /* 0x000fc800000010ff */
[----:B------:R-:W-:Y:S02]  /*2470*/  PRMT R108, R108, 0x5410, R112 ;  /* 0x000054106c6c7816 */ /* 0x000fe40000000070 */
.L_x_344:
[----:B------:R-:W-:Y:S01]  /*2480*/  PRMT R125, RZ, 0x5410, R113 ;  /* 0x00005410ff7d7816 */ /* 0x000fe20000000071 */
[----:B------:R-:W-:Y:S05]  /*2490*/  @P3 BRA `(.L_x_345) ;  /* 0x0000008000003947 */ /* 0x000fea0003800000 */
[----:B------:R-:W-:-:S04]  /*24a0*/  ISETP.NE.U32.AND P4, PT, RZ, c[0x0][0x180], PT ;  /* 0x00006000ff007a0c */ /* 0x000fc80003f85070 */
[----:B------:R-:W-:-:S13]  /*24b0*/  ISETP.NE.AND.EX P4, PT, RZ, c[0x0][0x184], PT, P4 ;  /* 0x00006100ff007a0c */ /* 0x000fda0003f85340 */
[----:B------:R-:W-:Y:S05]  /*24c0*/  @P4 BRA `(.L_x_346) ;  /* 0x0000002000004947 */ /* 0x000fea0003800000 */
[----:B------:R-:W-:Y:S05]  /*24d0*/  @P0 BRA `(.L_x_347) ;  /* 0x0000008000000947 */ /* 0x000fea0003800000 */
[----:B------:R-:W-:Y:S05]  /*24e0*/  BRA `(.L_x_348) ;  /* 0x0000009000007947 */ /* 0x000fea0003800000 */
.L_x_346:
[----:B-----5:R-:W-:-:S05]  /*24f0*/  PRMT R112, RZ, 0x5410, R105 ;  /* 0x00005410ff707816 */ /* 0x020fca0000000069 */
[----:B------:R-:W-:Y:S01]  /*2500*/  FADD.FTZ R125, R112, R125 ;  /* 0x0000007d707d7221 */ /* 0x000fe20000010000 */
[----:B------:R-:W-:Y:S05]  /*2510*/  BRA `(.L_x_347) ;  /* 0x0000004000007947 */ /* 0x000fea0003800000 */
.L_x_345:
[----:B-----5:R-:W-:-:S05]  /*2520*/  PRMT R112, RZ, 0x5410, R101 ;  /* 0x00005410ff707816 */ /* 0x020fca0000000065 */
[----:B------:R-:W-:Y:S01]  /*2530*/  FADD.FTZ R125, R112, R125 ;  /* 0x0000007d707d7221 */ /* 0x000fe20000010000 */
[----:B------:R-:W-:-:S05]  /*2540*/  @P2 PRMT R112, RZ, 0x5410, R105 ;  /* 0x00005410ff702816 */ /* 0x000fca0000000069 */
[----:B------:R-:W-:-:S05]  /*2550*/  @P2 FADD.FTZ R125, R112, R125 ;  /* 0x0000007d707d2221 */ /* 0x000fca0000010000 */
.L_x_347:
[----:B------:R-:W-:-:S04]  /*2560*/  F2FP.BF16.PACK_AB R112, RZ, R125 ;  /* 0x0000007dff70723e */ /* 0x000fc800000010ff */
[----:B------:R-:W-:Y:S02]  /*2570*/  PRMT R109, R112, 0x7610, R109 ;  /* 0x00007610706d7816 */ /* 0x000fe4000000006d */
.L_x_348:
[----:B------:R-:W-:Y:S01]  /*2580*/  PRMT R178, RZ, 0x7610, R113 ;  /* 0x00007610ffb27816 */ /* 0x000fe20000000071 */
[----:B------:R-:W-:Y:S05]  /*2590*/  @P3 BRA `(.L_x_349) ;  /* 0x0000008000003947 */ /* 0x000fea0003800000 */
[----:B------:R-:W-:-:S04]  /*25a0*/  ISETP.NE.U32.AND P4, PT, RZ, c[0x0][0x180], PT ;  /* 0x00006000ff007a0c */ /* 0x000fc80003f85070 */
[----:B------:R-:W-:-:S13]  /*25b0*/  ISETP.NE.AND.EX P4, PT, RZ, c[0x0][0x184], PT, P4 ;  /* 0x00006100ff007a0c */ /* 0x000fda0003f85340 */
[----:B------:R-:W-:Y:S05]  /*25c0*/  @P4 BRA `(.L_x_350) ;  /* 0x0000002000004947 */ /* 0x000fea0003800000 */
[----:B------:R-:W-:Y:S05]  /*25d0*/  @P0 BRA `(.L_x_351) ;  /* 0x0000008000000947 */ /* 0x000fea0003800000 */
[----:B------:R-:W-:Y:S05]  /*25e0*/  BRA `(.L_x_352) ;  /* 0x0000009000007947 */ /* 0x000fea0003800000 */
.L_x_350:
[----:B-----5:R-:W-:-:S05]  /*25f0*/  PRMT R113, RZ, 0x7610, R105 ;  /* 0x00007610ff717816 */ /* 0x020fca0000000069 */
[----:B------:R-:W-:Y:S01]  /*2600*/  FADD.FTZ R178, R113, R178 ;  /* 0x000000b271b27221 */ /* 0x000fe20000010000 */
[----:B------:R-:W-:Y:S05]  /*2610*/  BRA `(.L_x_351) ;  /* 0x0000004000007947 */ /* 0x000fea0003800000 */
.L_x_349:
[----:B-----5:R-:W-:-:S05]  /*2620*/  PRMT R113, RZ, 0x7610, R101 ;  /* 0x00007610ff717816 */ /* 0x020fca0000000065 */
[----:B------:R-:W-:Y:S01]  /*2630*/  FADD.FTZ R178, R113, R178 ;  /* 0x000000b271b27221 */ /* 0x000fe20000010000 */
[----:B------:R-:W-:-:S05]  /*2640*/  @P2 PRMT R113, RZ, 0x7610, R105 ;  /* 0x00007610ff712816 */ /* 0x000fca0000000069 */
[----:B------:R-:W-:-:S05]  /*2650*/  @P2 FADD.FTZ R178, R113, R178 ;  /* 0x000000b271b22221 */ /* 0x000fca0000010000 */
.L_x_351:
[----:B------:R-:W-:-:S04]  /*2660*/  F2FP.BF16.PACK_AB R112, RZ, R178 ;  /* 0x000000b2ff70723e */ /* 0x000fc800000010ff */
[----:B------:R-:W-:Y:S02]  /*2670*/  PRMT R109, R109, 0x5410, R112 ;  /* 0x000054106d6d7816 */ /* 0x000fe40000000070 */
.L_x_352:
[----:B------:R-:W-:Y:S01]  /*2680*/  PRMT R177, RZ, 0x5410, R114 ;  /* 0x00005410ffb17816 */ /* 0x000fe20000000072 */
[----:B------:R-:W-:Y:S05]  /*2690*/  @P3 BRA `(.L_x_353) ;  /* 0x0000008000003947 */ /* 0x000fea0003800000 */
[----:B------:R-:W-:-:S04]  /*26a0*/  ISETP.NE.U32.AND P4, PT, RZ, c[0x0][0x180], PT ;  /* 0x00006000ff007a0c */ /* 0x000fc80003f85070 */
[----:B------:R-:W-:-:S13]  /*26b0*/  ISETP.NE.AND.EX P4, PT, RZ, c[0x0][0x184], PT, P4 ;  /* 0x00006100ff007a0c */ /* 0x000fda0003f85340 */
[----:B------:R-:W-:Y:S05]  /*26c0*/  @P4 BRA `(.L_x_354) ;  /* 0x0000002000004947 */ /* 0x000fea0003800000 */
[----:B------:R-:W-:Y:S05]  /*26d0*/  @P0 BRA `(.L_x_355) ;  /* 0x0000008000000947 */ /* 0x000fea0003800000 */
[----:B------:R-:W-:Y:S05]  /*26e0*/  BRA `(.L_x_356) ;  /* 0x0000009000007947 */ /* 0x000fea0003800000 */
.L_x_354:
[----:B-----5:R-:W-:-:S05]  /*26f0*/  PRMT R112, RZ, 0x5410, R106 ;  /* 0x00005410ff707816 */ /* 0x020fca000000006a */
[----:B------:R-:W-:Y:S01]  /*2700*/  FADD.FTZ R177, R112, R177 ;  /* 0x000000b170b17221 */ /* 0x000fe20000010000 */
[----:B------:R-:W-:Y:S05]  /*2710*/  BRA `(.L_x_355) ;  /* 0x0000004000007947 */ /* 0x000fea0003800000 */
.L_x_353:
[----:B-----5:R-:W-:-:S05]  /*2720*/  PRMT R112, RZ, 0x5410, R102 ;  /* 0x00005410ff707816 */ /* 0x020fca0000000066 */
[----:B------:R-:W-:Y:S01]  /*2730*/  FADD.FTZ R177, R112, R177 ;  /* 0x000000b170b17221 */ /* 0x000fe20000010000 */
[----:B------:R-:W-:-:S05]  /*2740*/  @P2 PRMT R112, RZ, 0x5410, R106 ;  /* 0x00005410ff702816 */ /* 0x000fca000000006a */
[----:B------:R-:W-:-:S05]  /*2750*/  @P2 FADD.FTZ R177, R112, R177 ;  /* 0x000000b170b12221 */ /* 0x000fca0000010000 */
.L_x_355:
[----:B------:R-:W-:-:S04]  /*2760*/  F2FP.BF16.PACK_AB R112, RZ, R177 ;  /* 0x000000b1ff70723e */ /* 0x000fc800000010ff */
[----:B------:R-:W-:Y:S02]  /*2770*/  PRMT R110, R112, 0x7610, R110 ;  /* 0x00007610706e7816 */ /* 0x000fe4000000006e */
.L_x_356:
[----:B------:R-:W-:Y:S01]  /*2780*/  PRMT R181, RZ, 0x7610, R114 ;  /* 0x00007610ffb57816 */ /* 0x000fe20000000072 */
[----:B------:R-:W-:Y:S05]  /*2790*/  @P3 BRA `(.L_x_357) ;  /* 0x0000008000003947 */ /* 0x000fea0003800000 */
[----:B------:R-:W-:-:S04]  /*27a0*/  ISETP.NE.U32.AND P4, PT, RZ, c[0x0][0x180], PT ;  /* 0x00006000ff007a0c */ /* 0x000fc80003f85070 */
[----:B------:R-:W-:-:S13]  /*27b0*/  ISETP.NE.AND.EX P4, PT, RZ, c[0x0][0x184], PT, P4 ;  /* 0x00006100ff007a0c */ /* 0x000fda0003f85340 */
[----:B------:R-:W-:Y:S05]  /*27c0*/  @P4 BRA `(.L_x_358) ;  /* 0x0000002000004947 */ /* 0x000fea0003800000 */
[----:B------:R-:W-:Y:S05]  /*27d0*/  @P0 BRA `(.L_x_359) ;  /* 0x0000008000000947 */ /* 0x000fea0003800000 */
[----:B------:R-:W-:Y:S05]  /*27e0*/  BRA `(.L_x_360) ;  /* 0x0000009000007947 */ /* 0x000fea0003800000 */
.L_x_358:
[----:B-----5:R-:W-:-:S05]  /*27f0*/  PRMT R112, RZ, 0x7610, R106 ;  /* 0x00007610ff707816 */ /* 0x020fca000000006a */
[----:B------:R-:W-:Y:S01]  /*2800*/  FADD.FTZ R181, R112, R181 ;  /* 0x000000b570b57221 */ /* 0x000fe20000010000 */
[----:B------:R-:W-:Y:S05]  /*2810*/  BRA `(.L_x_359) ;  /* 0x0000004000007947 */ /* 0x000fea0003800000 */
.L_x_357:
[----:B-----5:R-:W-:-:S05]  /*2820*/  PRMT R112, RZ, 0x7610, R102 ;  /* 0x00007610ff707816 */ /* 0x020fca0000000066 */
[----:B------:R-:W-:Y:S01]  /*2830*/  FADD.FTZ R181, R112, R181 ;  /* 0x000000b570b57221 */ /* 0x000fe20000010000 */
[----:B------:R-:W-:-:S05]  /*2840*/  @P2 PRMT R112, RZ, 0x7610, R106 ;  /* 0x00007610ff702816 */ /* 0x000fca000000006a */
[----:B------:R-:W-:-:S05]  /*2850*/  @P2 FADD.FTZ R181, R112, R181 ;  /* 0x000000b570b52221 */ /* 0x000fca0000010000 */
.L_x_359:
[----:B------:R-:W-:-:S04]  /*2860*/  F2FP.BF16.PACK_AB R112, RZ, R181 ;  /* 0x000000b5ff70723e */ /* 0x000fc800000010ff */
[----:B------:R-:W-:Y:S02]  /*2870*/  PRMT R110, R110, 0x5410, R112 ;  /* 0x000054106e6e7816 */ /* 0x000fe40000000070 */
.L_x_360:
[----:B------:R-:W-:Y:S01]  /*2880*/  PRMT R180, RZ, 0x5410, R115 ;  /* 0x00005410ffb47816 */ /* 0x000fe20000000073 */
[----:B------:R-:W-:Y:S05]  /*2890*/  @P3 BRA `(.L_x_361) ;  /* 0x0000008000003947 */ /* 0x000fea0003800000 */
[----:B------:R-:W-:-:S04]  /*28a0*/  ISETP.NE.U32.AND P4, PT, RZ, c[0x0][0x180], PT ;  /* 0x00006000ff007a0c */ /* 0x000fc80003f85070 */
[----:B------:R-:W-:-:S13]  /*28b0*/  ISETP.NE.AND.EX P4, PT, RZ, c[0x0][0x184], PT, P4 ;  /* 0x00006100ff007a0c */ /* 0x000fda0003f85340 */
[----:B------:R-:W-:Y:S05]  /*28c0*/  @P4 BRA `(.L_x_362) ;  /* 0x0000002000004947 */ /* 0x000fea0003800000 */
[----:B------:R-:W-:Y:S05]  /*28d0*/  @P0 BRA `(.L_x_363) ;  /* 0x0000008000000947 */ /* 0x000fea0003800000 */
[----:B------:R-:W-:Y:S05]  /*28e0*/  BRA `(.L_x_364) ;  /* 0x0000009000007947 */ /* 0x000fea0003800000 */
.L_x_362:
[----:B-----5:R-:W-:-:S05]  /*28f0*/  PRMT R113, RZ, 0x5410, R107 ;  /* 0x00005410ff717816 */ /* 0x020fca000000006b */
[----:B------:R-:W-:Y:S01]  /*2900*/  FADD.FTZ R180, R113, R180 ;  /* 0x000000b471b47221 */ /* 0x000fe20000010000 */
[----:B------:R-:W-:Y:S05]  /*2910*/  BRA `(.L_x_363) ;  /* 0x0000004000007947 */ /* 0x000fea0003800000 */
.L_x_361:
[----:B-----5:R-:W-:-:S05]  /*2920*/  PRMT R113, RZ, 0x5410, R103 ;  /* 0x00005410ff717816 */ /* 0x020fca0000000067 */
[----:B------:R-:W-:Y:S01]  /*2930*/  FADD.FTZ R180, R113, R180 ;  /* 0x000000b471b47221 */ /* 0x000fe20000010000 */
[----:B------:R-:W-:-:S05]  /*2940*/  @P2 PRMT R113, RZ, 0x5410, R107 ;  /* 0x00005410ff712816 */ /* 0x000fca000000006b */
[----:B------:R-:W-:-:S05]  /*2950*/  @P2 FADD.FTZ R180, R113, R180 ;  /* 0x000000b471b42221 */ /* 0x000fca0000010000 */
.L_x_363:
[----:B------:R-:W-:-:S04]  /*2960*/  F2FP.BF16.PACK_AB R112, RZ, R180 ;  /* 0x000000b4ff70723e */ /* 0x000fc800000010ff */
[----:B------:R-:W-:Y:S02]  /*2970*/  PRMT R111, R112, 0x7610, R111 ;  /* 0x00007610706f7816 */ /* 0x000fe4000000006f */
.L_x_364:
[----:B------:R-:W-:Y:S01]  /*2980*/  PRMT R182, RZ, 0x7610, R115 ;  /* 0x00007610ffb67816 */ /* 0x000fe20000000073 */
[----:B------:R-:W-:Y:S05]  /*2990*/  @P3 BRA `(.L_x_365) ;  /* 0x0000008000003947 */ /* 0x000fea0003800000 */
[----:B------:R-:W-:-:S04]  /*29a0*/  ISETP.NE.U32.AND P4, PT, RZ, c[0x0][0x180], PT ;  /* 0x00006000ff007a0c */ /* 0x000fc80003f85070 */
[----:B------:R-:W-:-:S13]  /*29b0*/  ISETP.NE.AND.EX P4, PT, RZ, c[0x0][0x184], PT, P4 ;  /* 0x00006100ff007a0c */ /* 0x000fda0003f85340 */
[----:B------:R-:W-:Y:S05]  /*29c0*/  @P4 BRA `(.L_x_366) ;  /* 0x0000002000004947 */ /* 0x000fea0003800000 */
[----:B------:R-:W-:Y:S05]  /*29d0*/  @P0 BRA `(.L_x_367) ;  /* 0x0000008000000947 */ /* 0x000fea0003800000 */
[----:B------:R-:W-:Y:S05]  /*29e0*/  BRA `(.L_x_368) ;  /* 0x0000009000007947 */ /* 0x000fea0003800000 */
.L_x_366:
[----:B-----5:R-:W-:-:S05]  /*29f0*/  PRMT R113, RZ, 0x7610, R107 ;  /* 0x00007610ff717816 */ /* 0x020fca000000006b */
[----:B------:R-:W-:Y:S01]  /*2a00*/  FADD.FTZ R182, R113, R182 ;  /* 0x000000b671b67221 */ /* 0x000fe20000010000 */
[----:B------:R-:W-:Y:S05]  /*2a10*/  BRA `(.L_x_367) ;  /* 0x0000004000007947 */ /* 0x000fea0003800000 */
.L_x_365:
[----:B-----5:R-:W-:-:S05]  /*2a20*/  PRMT R113, RZ, 0x7610, R103 ;  /* 0x00007610ff717816 */ /* 0x020fca0000000067 */
[----:B------:R-:W-:Y:S01]  /*2a30*/  FADD.FTZ R182, R113, R182 ;  /* 0x000000b671b67221 */ /* 0x000fe20000010000 */
[----:B------:R-:W-:-:S05]  /*2a40*/  @P2 PRMT R113, RZ, 0x7610, R107 ;  /* 0x00007610ff712816 */ /* 0x000fca000000006b */
[----:B------:R-:W-:-:S05]  /*2a50*/  @P2 FADD.FTZ R182, R113, R182 ;  /* 0x000000b671b62221 */ /* 0x000fca0000010000 */
.L_x_367:
[----:B------:R-:W-:-:S04]  /*2a60*/  F2FP.BF16.PACK_AB R112, RZ, R182 ;  /* 0x000000b6ff70723e */ /* 0x000fc800000010ff */
[----:B------:R-:W-:Y:S02]  /*2a70*/  PRMT R111, R111, 0x5410, R112 ;  /* 0x000054106f6f7816 */ /* 0x000fe40000000070 */
.L_x_368:
        /* <DEDUP_REMOVED lines=16> */
.L_x_370:
[----:B-----5:R-:W-:-:S05]  /*2b80*/  PRMT R129, RZ, 0x5410, R104 ;  /* 0x00005410ff817816 */ /* 0x020fca0000000068 */
[----:B------:R-:W-:Y:S01]  /*2b90*/  FADD.FTZ R184, R129, R184 ;  /* 0x000000b881b87221 */ /* 0x000fe20000010000 */
[----:B------:R-:W-:Y:S05]  /*2ba0*/  BRA `(.L_x_371) ;  /* 0x0000004000007947 */ /* 0x000fea0003800000 */
.L_x_369:
[----:B-1---5:R-:W-:-:S05]  /*2bb0*/  PRMT R129, RZ, 0x5410, R100 ;  /* 0x00005410ff817816 */ /* 0x022fca0000000064 */
[----:B------:R-:W-:Y:S01]  /*2bc0*/  FADD.FTZ R184, R129, R184 ;  /* 0x000000b881b87221 */ /* 0x000fe20000010000 */
[----:B------:R-:W-:-:S05]  /*2bd0*/  @P2 PRMT R129, RZ, 0x5410, R104 ;  /* 0x00005410ff812816 */ /* 0x000fca0000000068 */
[----:B------:R-:W-:-:S05]  /*2be0*/  @P2 FADD.FTZ R184, R129, R184 ;  /* 0x000000b881b82221 */ /* 0x000fca0000010000 */
.L_x_371:
[----:B------:R-:W-:-:S04]  /*2bf0*/  F2FP.BF16.PACK_AB R128, RZ, R184 ;  /* 0x000000b8ff80723e */ /* 0x000fc800000010ff */
[----:B------:R-:W-:Y:S02]  /*2c00*/  PRMT R108, R128, 0x7610, R108 ;  /* 0x00007610806c7816 */ /* 0x000fe4000000006c */
.L_x_372:
[----:B------:R-:W-:Y:S01]  /*2c10*/  PRMT R186, RZ, 0x7610, R112 ;  /* 0x00007610ffba7816 */ /* 0x000fe20000000070 */
[----:B------:R-:W-:Y:S05]  /*2c20*/  @P3 BRA `(.L_x_373) ;  /* 0x0000008000003947 */ /* 0x000fea0003800000 */
[----:B------:R-:W-:-:S04]  /*2c30*/  ISETP.NE.U32.AND P4, PT, RZ, c[0x0][0x180], PT ;  /* 0x00006000ff007a0c */ /* 0x000fc80003f85070 */
[----:B------:R-:W-:-:S13]  /*2c40*/  ISETP.NE.AND.EX P4, PT, RZ, c[0x0][0x184], PT, P4 ;  /* 0x00006100ff007a0c */ /* 0x000fda0003f85340 */
[----:B------:R-:W-:Y:S05]  /*2c50*/  @P4 BRA `(.L_x_374) ;  /* 0x0000002000004947 */ /* 0x000fea0003800000 */
[----:B------:R-:W-:Y:S05]  /*2c60*/  @P0 BRA `(.L_x_375) ;  /* 0x0000008000000947 */ /* 0x000fea0003800000 */
[----:B------:R-:W-:Y:S05]  /*2c70*/  BRA `(.L_x_376) ;  /* 0x0000009000007947 */ /* 0x000fea0003800000 */
.L_x_374:
[----:B-----5:R-:W-:-:S05]  /*2c80*/  PRMT R129, RZ, 0x7610, R104 ;  /* 0x00007610ff817816 */ /* 0x020fca0000000068 */
[----:B------:R-:W-:Y:S01]  /*2c90*/  FADD.FTZ R186, R129, R186 ;  /* 0x000000ba81ba7221 */ /* 0x000fe20000010000 */
[----:B------:R-:W-:Y:S05]  /*2ca0*/  BRA `(.L_x_375) ;  /* 0x0000004000007947 */ /* 0x000fea0003800000 */
.L_x_373:
[----:B-----5:R-:W-:-:S05]  /*2cb0*/  PRMT R129, RZ, 0x7610, R100 ;  /* 0x00007610ff817816 */ /* 0x020fca0000000064 */
[----:B------:R-:W-:Y:S01]  /*2cc0*/  FADD.FTZ R186, R129, R186 ;  /* 0x000000ba81ba7221 */ /* 0x000fe20000010000 */
[----:B------:R-:W-:-:S05]  /*2cd0*/  @P2 PRMT R129, RZ, 0x7610, R104 ;  /* 0x00007610ff812816 */ /* 0x000fca0000000068 */
[----:B------:R-:W-:-:S05]  /*2ce0*/  @P2 FADD.FTZ R186, R129, R186 ;  /* 0x000000ba81ba2221 */ /* 0x000fca0000010000 */
.L_x_375:
[----:B------:R-:W-:-:S04]  /*2cf0*/  F2FP.BF16.PACK_AB R112, RZ, R186 ;  /* 0x000000baff70723e */ /* 0x000fc800000010ff */
[----:B------:R-:W-:Y:S02]  /*2d00*/  PRMT R108, R108, 0x5410, R112 ;  /* 0x000054106c6c7816 */ /* 0x000fe40000000070 */
.L_x_376:
[----:B------:R-:W-:Y:S01]  /*2d10*/  PRMT R185, RZ, 0x5410, R113 ;  /* 0x00005410ffb97816 */ /* 0x000fe20000000071 */
[----:B------:R-:W-:Y:S05]  /*2d20*/  @P3 BRA `(.L_x_377) ;  /* 0x0000008000003947 */ /* 0x000fea0003800000 */
[----:B------:R-:W-:-:S04]  /*2d30*/  ISETP.NE.U32.AND P4, PT, RZ, c[0x0][0x180], PT ;  /* 0x00006000ff007a0c */ /* 0x000fc80003f85070 */
[----:B------:R-:W-:-:S13]  /*2d40*/  ISETP.NE.AND.EX P4, PT, RZ, c[0x0][0x184], PT, P4 ;  /* 0x00006100ff007a0c */ /* 0x000fda0003f85340 */
[----:B------:R-:W-:Y:S05]  /*2d50*/  @P4 BRA `(.L_x_378) ;  /* 0x0000002000004947 */ /* 0x000fea0003800000 */
[----:B------:R-:W-:Y:S05]  /*2d60*/  @P0 BRA `(.L_x_379) ;  /* 0x0000008000000947 */ /* 0x000fea0003800000 */
[----:B------:R-:W-:Y:S05]  /*2d70*/  BRA `(.L_x_380) ;  /* 0x0000009000007947 */ /* 0x000fea0003800000 */
.L_x_378:
[----:B-----5:R-:W-:-:S05]  /*2d80*/  PRMT R112, RZ, 0x5410, R105 ;  /* 0x00005410ff707816 */ /* 0x020fca0000000069 */
[----:B------:R-:W-:Y:S01]  /*2d90*/  FADD.FTZ R185, R112, R185 ;  /* 0x000000b970b97221 */ /* 0x000fe20000010000 */
[----:B------:R-:W-:Y:S05]  /*2da0*/  BRA `(.L_x_379) ;  /* 0x0000004000007947 */ /* 0x000fea0003800000 */
.L_x_377:
[----:B-----5:R-:W-:-:S05]  /*2db0*/  PRMT R112, RZ, 0x5410, R101 ;  /* 0x00005410ff707816 */ /* 0x020fca0000000065 */
[----:B------:R-:W-:Y:S01]  /*2dc0*/  FADD.FTZ R185, R112, R185 ;  /* 0x000000b970b97221 */ /* 0x000fe20000010000 */
[----:B------:R-:W-:-:S05]  /*2dd0*/  @P2 PRMT R112, RZ, 0x5410, R105 ;  /* 0x00005410ff702816 */ /* 0x000fca0000000069 */
[----:B------:R-:W-:-:S05]  /*2de0*/  @P2 FADD.FTZ R185, R112, R185 ;  /* 0x000000b970b92221 */ /* 0x000fca0000010000 */
.L_x_379:
[----:B------:R-:W-:-:S04]  /*2df0*/  F2FP.BF16.PACK_AB R112, RZ, R185 ;  /* 0x000000b9ff70723e */ /* 0x000fc800000010ff */
[----:B------:R-:W-:Y:S02]  /*2e00*/  PRMT R109, R112, 0x7610, R109 ;  /* 0x00007610706d7816 */ /* 0x000fe4000000006d */
.L_x_380:
[----:B------:R-:W-:Y:S01]  /*2e10*/  PRMT R187, RZ, 0x7610, R113 ;  /* 0x00007610ffbb7816 */ /* 0x000fe20000000071 */
[----:B------:R-:W-:Y:S05]  /*2e20*/  @P3 BRA `(.L_x_381) ;  /* 0x0000008000003947 */ /* 0x000fea0003800000 */
[----:B------:R-:W-:-:S04]  /*2e30*/  ISETP.NE.U32.AND P4, PT, RZ, c[0x0][0x180], PT ;  /* 0x00006000ff007a0c */ /* 0x000fc80003f85070 */
[----:B------:R-:W-:-:S13]  /*2e40*/  ISETP.NE.AND.EX P4, PT, RZ, c[0x0][0x184], PT, P4 ;  /* 0x00006100ff007a0c */ /* 0x000fda0003f85340 */
[----:B------:R-:W-:Y:S05]  /*2e50*/  @P4 BRA `(.L_x_382) ;  /* 0x0000002000004947 */ /* 0x000fea0003800000 */
[----:B------:R-:W-:Y:S05]  /*2e60*/  @P0 BRA `(.L_x_383) ;  /* 0x0000008000000947 */ /* 0x000fea0003800000 */
[----:B------:R-:W-:Y:S05]  /*2e70*/  BRA `(.L_x_384) ;  /* 0x0000009000007947 */ /* 0x000fea0003800000 */
.L_x_382:
[----:B-----5:R-:W-:-:S05]  /*2e80*/  PRMT R112, RZ, 0x7610, R105 ;  /* 0x00007610ff707816 */ /* 0x020fca0000000069 */
[----:B------:R-:W-:Y:S01]  /*2e90*/  FADD.FTZ R187, R112, R187 ;  /* 0x000000bb70bb7221 */ /* 0x000fe20000010000 */
[----:B------:R-:W-:Y:S05]  /*2ea0*/  BRA `(.L_x_383) ;  /* 0x0000004000007947 */ /* 0x000fea0003800000 */
.L_x_381:
[----:B-----5:R-:W-:-:S05]  /*2eb0*/  PRMT R112, RZ, 0x7610, R101 ;  /* 0x00007610ff707816 */ /* 0x020fca0000000065 */
[----:B------:R-:W-:Y:S01]  /*2ec0*/  FADD.FTZ R187, R112, R187 ;  /* 0x000000bb70bb7221 */ /* 0x000fe20000010000 */
[----:B------:R-:W-:-:S05]  /*2ed0*/  @P2 PRMT R112, RZ, 0x7610, R105 ;  /* 0x00007610ff702816 */ /* 0x000fca0000000069 */
[----:B------:R-:W-:-:S05]  /*2ee0*/  @P2 FADD.FTZ R187, R112, R187 ;  /* 0x000000bb70bb2221 */ /* 0x000fca0000010000 */
.L_x_383:
[----:B------:R-:W-:-:S04]  /*2ef0*/  F2FP.BF16.PACK_AB R112, RZ, R187 ;  /* 0x000000bbff70723e */ /* 0x000fc800000010ff */
[----:B------:R-:W-:Y:S02]  /*2f00*/  PRMT R109, R109, 0x5410, R112 ;  /* 0x000054106d6d7816 */ /* 0x000fe40000000070 */
.L_x_384:
[----:B------:R-:W-:Y:S01]  /*2f10*/  PRMT R188, RZ, 0x5410, R114 ;  /* 0x00005410ffbc7816 */ /* 0x000fe20000000072 */
[----:B------:R-:W-:Y:S05]  /*2f20*/  @P3 BRA `(.L_x_385) ;  /* 0x0000008000003947 */ /* 0x000fea0003800000 */
[----:B------:R-:W-:-:S04]  /*2f30*/  ISETP.NE.U32.AND P4, PT, RZ, c[0x0][0x180], PT ;  /* 0x00006000ff007a0c */ /* 0x000fc80003f85070 */
[----:B------:R-:W-:-:S13]  /*2f40*/  ISETP.NE.AND.EX P4, PT, RZ, c[0x0][0x184], PT, P4 ;  /* 0x00006100ff007a0c */ /* 0x000fda0003f85340 */
[----:B------:R-:W-:Y:S05]  /*2f50*/  @P4 BRA `(.L_x_386) ;  /* 0x0000002000004947 */ /* 0x000fea0003800000 */
[----:B------:R-:W-:Y:S05]  /*2f60*/  @P0 BRA `(.L_x_387) ;  /* 0x0000008000000947 */ /* 0x000fea0003800000 */
[----:B------:R-:W-:Y:S05]  /*2f70*/  BRA `(.L_x_388) ;  /* 0x0000009000007947 */ /* 0x000fea0003800000 */
.L_x_386:
[----:B-----5:R-:W-:-:S05]  /*2f80*/  PRMT R113, RZ, 0x5410, R106 ;  /* 0x00005410ff717816 */ /* 0x020fca000000006a */
[----:B------:R-:W-:Y:S01]  /*2f90*/  FADD.FTZ R188, R113, R188 ;  /* 0x000000bc71bc7221 */ /* 0x000fe20000010000 */
[----:B------:R-:W-:Y:S05]  /*2fa0*/  BRA `(.L_x_387) ;  /* 0x0000004000007947 */ /* 0x000fea0003800000 */
.L_x_385:
[----:B-----5:R-:W-:-:S05]  /*2fb0*/  PRMT R113, RZ, 0x5410, R102 ;  /* 0x00005410ff717816 */ /* 0x020fca0000000066 */
[----:B------:R-:W-:Y:S01]  /*2fc0*/  FADD.FTZ R188, R113, R188 ;  /* 0x000000bc71bc7221 */ /* 0x000fe20000010000 */
[----:B------:R-:W-:-:S05]  /*2fd0*/  @P2 PRMT R113, RZ, 0x5410, R106 ;  /* 0x00005410ff712816 */ /* 0x000fca000000006a */
[----:B------:R-:W-:-:S05]  /*2fe0*/  @P2 FADD.FTZ R188, R113, R188 ;  /* 0x000000bc71bc2221 */ /* 0x000fca0000010000 */
.L_x_387:
[----:B------:R-:W-:-:S04]  /*2ff0*/  F2FP.BF16.PACK_AB R112, RZ, R188 ;  /* 0x000000bcff70723e */ /* 0x000fc800000010ff */
[----:B------:R-:W-:Y:S02]  /*3000*/  PRMT R110, R112, 0x7610, R110 ;  /* 0x00007610706e7816 */ /* 0x000fe4000000006e */
.L_x_388:
[----:B------:R-:W-:Y:S01]  /*3010*/  PRMT R190, RZ, 0x7610, R114 ;  /* 0x00007610ffbe7816 */ /* 0x000fe20000000072 */
[----:B------:R-:W-:Y:S05]  /*3020*/  @P3 BRA `(.L_x_389) ;  /* 0x0000008000003947 */ /* 0x000fea0003800000 */
[----:B------:R-:W-:-:S04]  /*3030*/  ISETP.NE.U32.AND P4, PT, RZ, c[0x0][0x180], PT ;  /* 0x00006000ff007a0c */ /* 0x000fc80003f85070 */
[----:B------:R-:W-:-:S13]  /*3040*/  ISETP.NE.AND.EX P4, PT, RZ, c[0x0][0x184], PT, P4 ;  /* 0x00006100ff007a0c */ /* 0x000fda0003f85340 */
[----:B------:R-:W-:Y:S05]  /*3050*/  @P4 BRA `(.L_x_390) ;  /* 0x0000002000004947 */ /* 0x000fea0003800000 */
[----:B------:R-:W-:Y:S05]  /*3060*/  @P0 BRA `(.L_x_391) ;  /* 0x0000008000000947 */ /* 0x000fea0003800000 */
[----:B------:R-:W-:Y:S05]  /*3070*/  BRA `(.L_x_392) ;  /* 0x0000009000007947 */ /* 0x000fea0003800000 */
.L_x_390:
[----:B-----5:R-:W-:-:S05]  /*3080*/  PRMT R113, RZ, 0x7610, R106 ;  /* 0x00007610ff717816 */ /* 0x020fca000000006a */
[----:B------:R-:W-:Y:S01]  /*3090*/  FADD.FTZ R190, R113, R190 ;  /* 0x000000be71be7221 */ /* 0x000fe20000010000 */
[----:B------:R-:W-:Y:S05]  /*30a0*/  BRA `(.L_x_391) ;  /* 0x0000004000007947 */ /* 0x000fea0003800000 */
.L_x_389:
[----:B-----5:R-:W-:-:S05]  /*30b0*/  PRMT R113, RZ, 0x7610, R102 ;  /* 0x00007610ff717816 */ /* 0x020fca0000000066 */
[----:B------:R-:W-:Y:S01]  /*30c0*/  FADD.FTZ R190, R113, R190 ;  /* 0x000000be71be7221 */ /* 0x000fe20000010000 */
[----:B------:R-:W-:-:S05]  /*30d0*/  @P2 PRMT R113, RZ, 0x7610, R106 ;  /* 0x00007610ff712816 */ /* 0x000fca000000006a */
[----:B------:R-:W-:-:S05]  /*30e0*/  @P2 FADD.FTZ R190, R113, R190 ;  /* 0x000000be71be2221 */ /* 0x000fca0000010000 */
.L_x_391:
[----:B------:R-:W-:-:S04]  /*30f0*/  F2FP.BF16.PACK_AB R112, RZ, R190 ;  /* 0x000000beff70723e */ /* 0x000fc800000010ff */
[----:B------:R-:W-:Y:S02]  /*3100*/  PRMT R110, R110, 0x5410, R112 ;  /* 0x000054106e6e7816 */ /* 0x000fe40000000070 */
.L_x_392:
[----:B------:R-:W-:Y:S01]  /*3110*/  PRMT R189, RZ, 0x5410, R115 ;  /* 0x00005410ffbd7816 */ /* 0x000fe20000000073 */
[----:B------:R-:W-:Y:S05]  /*3120*/  @P3 BRA `(.L_x_393) ;  /* 0x0000008000003947 */ /* 0x000fea0003800000 */
[----:B------:R-:W-:-:S04]  /*3130*/  ISETP.NE.U32.AND P4, PT, RZ, c[0x0][0x180], PT ;  /* 0x00006000ff007a0c */ /* 0x000fc80003f85070 */
[----:B------:R-:W-:-:S13]  /*3140*/  ISETP.NE.AND.EX P4, PT, RZ, c[0x0][0x184], PT, P4 ;  /* 0x00006100ff007a0c */ /* 0x000fda0003f85340 */
[----:B------:R-:W-:Y:S05]  /*3150*/  @P4 BRA `(.L_x_394) ;  /* 0x0000002000004947 */ /* 0x000fea0003800000 */
[----:B------:R-:W-:Y:S05]  /*3160*/  @P0 BRA `(.L_x_395) ;  /* 0x0000008000000947 */ /* 0x000fea0003800000 */
[----:B------:R-:W-:Y:S05]  /*3170*/  BRA `(.L_x_396) ;  /* 0x0000009000007947 */ /* 0x000fea0003800000 */
.L_x_394:
[----:B-----5:R-:W-:-:S05]  /*3180*/  PRMT R112, RZ, 0x5410, R107 ;  /* 0x00005410ff707816 */ /* 0x020fca000000006b */
[----:B------:R-:W-:Y:S01]  /*3190*/  FADD.FTZ R189, R112, R189 ;  /* 0x000000bd70bd7221 */ /* 0x000fe20000010000 */
[----:B------:R-:W-:Y:S05]  /*31a0*/  BRA `(.L_x_395) ;  /* 0x0000004000007947 */ /* 0x000fea0003800000 */
.L_x_393:
[----:B-----5:R-:W-:-:S05]  /*31b0*/  PRMT R112, RZ, 0x5410, R103 ;  /* 0x00005410ff707816 */ /* 0x020fca0000000067 */
[----:B------:R-:W-:Y:S01]  /*31c0*/  FADD.FTZ R189, R112, R189 ;  /* 0x000000bd70bd7221 */ /* 0x000fe20000010000 */
[----:B------:R-:W-:-:S05]  /*31d0*/  @P2 PRMT R112, RZ, 0x5410, R107 ;  /* 0x00005410ff702816 */ /* 0x000fca000000006b */
[----:B------:R-:W-:-:S05]  /*31e0*/  @P2 FADD.FTZ R189, R112, R189 ;  /* 0x000000bd70bd2221 */ /* 0x000fca0000010000 */
.L_x_395:
[----:B------:R-:W-:-:S04]  /*31f0*/  F2FP.BF16.PACK_AB R112, RZ, R189 ;  /* 0x000000bdff70723e */ /* 0x000fc800000010ff */
[----:B------:R-:W-:Y:S02]  /*3200*/  PRMT R111, R112, 0x7610, R111 ;  /* 0x00007610706f7816 */ /* 0x000fe4000000006f */
.L_x_396:
[----:B------:R-:W-:Y:S01]  /*3210*/  PRMT R192, RZ, 0x7610, R115 ;  /* 0x00007610ffc07816 */ /* 0x000fe20000000073 */
[----:B------:R-:W-:Y:S05]  /*3220*/  @P3 BRA `(.L_x_397) ;  /* 0x0000008000003947 */ /* 0x000fea0003800000 */
[----:B------:R-:W-:-:S04]  /*3230*/  ISETP.NE.U32.AND P4, PT, RZ, c[0x0][0x180], PT ;  /* 0x00006000ff007a0c */ /* 0x000fc80003f85070 */
[----:B------:R-:W-:-:S13]  /*3240*/  ISETP.NE.AND.EX P4, PT, RZ, c[0x0][0x184], PT, P4 ;  /* 0x00006100ff007a0c */ /* 0x000fda0003f85340 */
[----:B------:R-:W-:Y:S05]  /*3250*/  @P4 BRA `(.L_x_398) ;  /* 0x0000002000004947 */ /* 0x000fea0003800000 */
[----:B------:R-:W-:Y:S05]  /*3260*/  @P0 BRA `(.L_x_399) ;  /* 0x0000008000000947 */ /* 0x000fea0003800000 */
[----:B------:R-:W-:Y:S05]  /*3270*/  BRA `(.L_x_400) ;  /* 0x0000009000007947 */ /* 0x000fea0003800000 */
.L_x_398:
[----:B-----5:R-:W-:-:S05]  /*3280*/  PRMT R113, RZ, 0x7610, R107 ;  /* 0x00007610ff717816 */ /* 0x020fca000000006b */
[----:B------:R-:W-:Y:S01]  /*3290*/  FADD.FTZ R192, R113, R192 ;  /* 0x000000c071c07221 */ /* 0x000fe20000010000 */
[----:B------:R-:W-:Y:S05]  /*32a0*/  BRA `(.L_x_399) ;  /* 0x0000004000007947 */ /* 0x000fea0003800000 */
.L_x_397:
[----:B-----5:R-:W-:-:S05]  /*32b0*/  PRMT R113, RZ, 0x7610, R103 ;  /* 0x00007610ff717816 */ /* 0x020fca0000000067 */
[----:B------:R-:W-:Y:S01]  /*32c0*/  FADD.FTZ R192, R113, R192 ;  /* 0x000000c071c07221 */ /* 0x000fe20000010000 */
[----:B------:R-:W-:-:S05]  /*32d0*/  @P2 PRMT R113, RZ, 0x7610, R107 ;  /* 0x00007610ff712816 */ /* 0x000fca000000006b */
[----:B------:R-:W-:-:S05]  /*32e0*/  @P2 FADD.FTZ R192, R113, R192 ;  /* 0x000000c071c02221 */ /* 0x000fca0000010000 */
.L_x_399:
[----:B------:R-:W-:-:S04]  /*32f0*/  F2FP.BF16.PACK_AB R112, RZ, R192 ;  /* 0x000000c0ff70723e */ /* 0x000fc800000010ff */
[----:B------:R-:W-:Y:S02]  /*3300*/  PRMT R111, R111, 0x5410, R112 ;  /* 0x000054106f6f7816 */ /* 0x000fe40000000070 */
.L_x_400:
        /* <DEDUP_REMOVED lines=16> */
.L_x_402:
[----:B-----5:R-:W-:-:S05]  /*3410*/  PRMT R129, RZ, 0x5410, R104 ;  /* 0x00005410ff817816 */ /* 0x020fca0000000068 */
[----:B------:R-:W-:Y:S01]  /*3420*/  FADD.FTZ R130, R129, R130 ;  /* 0x0000008281827221 */ /* 0x000fe20000010000 */
[----:B------:R-:W-:Y:S05]  /*3430*/  BRA `(.L_x_403) ;  /* 0x0000004000007947 */ /* 0x000fea0003800000 */
.L_x_401:
[----:B-1---5:R-:W-:-:S05]  /*3440*/  PRMT R129, RZ, 0x5410, R100 ;  /* 0x00005410ff817816 */ /* 0x022fca0000000064 */
[----:B------:R-:W-:Y:S01]  /*3450*/  FADD.FTZ R130, R129, R130 ;  /* 0x0000008281827221 */ /* 0x000fe20000010000 */
[----:B------:R-:W-:-:S05]  /*3460*/  @P2 PRMT R129, RZ, 0x5410, R104 ;  /* 0x00005410ff812816 */ /* 0x000fca0000000068 */
[----:B------:R-:W-:-:S05]  /*3470*/  @P2 FADD.FTZ R130, R129, R130 ;  /* 0x0000008281822221 */ /* 0x000fca0000010000 */
.L_x_403:
[----:B------:R-:W-:-:S04]  /*3480*/  F2FP.BF16.PACK_AB R128, RZ, R130 ;  /* 0x00000082ff80723e */ /* 0x000fc800000010ff */
[----:B------:R-:W-:Y:S02]  /*3490*/  PRMT R108, R128, 0x7610, R108 ;  /* 0x00007610806c7816 */ /* 0x000fe4000000006c */
.L_x_404:
[----:B------:R-:W-:Y:S01]  /*34a0*/  PRMT R197, RZ, 0x7610, R112 ;  /* 0x00007610ffc57816 */ /* 0x000fe20000000070 */
[----:B------:R-:W-:Y:S05]  /*34b0*/  @P3 BRA `(.L_x_405) ;  /* 0x0000008000003947 */ /* 0x000fea0003800000 */
[----:B------:R-:W-:-:S04]  /*34c0*/  ISETP.NE.U32.AND P4, PT, RZ, c[0x0][0x180], PT ;  /* 0x00006000ff007a0c */ /* 0x000fc80003f85070 */
[----:B------:R-:W-:-:S13]  /*34d0*/  ISETP.NE.AND.EX P4, PT, RZ, c[0x0][0x184], PT, P4 ;  /* 0x00006100ff007a0c */ /* 0x000fda0003f85340 */
[----:B------:R-:W-:Y:S05]  /*34e0*/  @P4 BRA `(.L_x_406) ;  /* 0x0000002000004947 */ /* 0x000fea0003800000 */
[----:B------:R-:W-:Y:S05]  /*34f0*/  @P0 BRA `(.L_x_407) ;  /* 0x0000008000000947 */ /* 0x000fea0003800000 */
[----:B------:R-:W-:Y:S05]  /*3500*/  BRA `(.L_x_408) ;  /* 0x0000009000007947 */ /* 0x000fea0003800000 */
.L_x_406:
[----:B-----5:R-:W-:-:S05]  /*3510*/  PRMT R112, RZ, 0x7610, R104 ;  /* 0x00007610ff707816 */ /* 0x020fca0000000068 */
[----:B------:R-:W-:Y:S01]  /*3520*/  FADD.FTZ R197, R112, R197 ;  /* 0x000000c570c57221 */ /* 0x000fe20000010000 */
[----:B------:R-:W-:Y:S05]  /*3530*/  BRA `(.L_x_407) ;  /* 0x0000004000007947 */ /* 0x000fea0003800000 */
.L_x_405:
[----:B-----5:R-:W-:-:S05]  /*3540*/  PRMT R112, RZ, 0x7610, R100 ;  /* 0x00007610ff707816 */ /* 0x020fca0000000064 */
[----:B------:R-:W-:Y:S01]  /*3550*/  FADD.FTZ R197, R112, R197 ;  /* 0x000000c570c57221 */ /* 0x000fe20000010000 */
[----:B------:R-:W-:-:S05]  /*3560*/  @P2 PRMT R112, RZ, 0x7610, R104 ;  /* 0x00007610ff702816 */ /* 0x000fca0000000068 */
[----:B------:R-:W-:-:S05]  /*3570*/  @P2 FADD.FTZ R197, R112, R197 ;  /* 0x000000c570c52221 */ /* 0x000fca0000010000 */
.L_x_407:
[----:B------:R-:W-:-:S04]  /*3580*/  F2FP.BF16.PACK_AB R112, RZ, R197 ;  /* 0x000000c5ff70723e */ /* 0x000fc800000010ff */
[----:B------:R-:W-:Y:S02]  /*3590*/  PRMT R108, R108, 0x5410, R112 ;  /* 0x000054106c6c7816 */ /* 0x000fe40000000070 */
.L_x_408:
[----:B------:R-:W-:Y:S01]  /*35a0*/  PRMT R131, RZ, 0x5410, R113 ;  /* 0x00005410ff837816 */ /* 0x000fe20000000071 */
[----:B------:R-:W-:Y:S05]  /*35b0*/  @P3 BRA `(.L_x_409) ;  /* 0x0000008000003947 */ /* 0x000fea0003800000 */
[----:B------:R-:W-:-:S04]  /*35c0*/  ISETP.NE.U32.AND P4, PT, RZ, c[0x0][0x180], PT ;  /* 0x00006000ff007a0c */ /* 0x000fc80003f85070 */
[----:B------:R-:W-:-:S13]  /*35d0*/  ISETP.NE.AND.EX P4, PT, RZ, c[0x0][0x184], PT, P4 ;  /* 0x00006100ff007a0c */ /* 0x000fda0003f85340 */
[----:B------:R-:W-:Y:S05]  /*35e0*/  @P4 BRA `(.L_x_410) ;  /* 0x0000002000004947 */ /* 0x000fea0003800000 */
[----:B------:R-:W-:Y:S05]  /*35f0*/  @P0 BRA `(.L_x_411) ;  /* 0x0000008000000947 */ /* 0x000fea0003800000 */
[----:B------:R-:W-:Y:S05]  /*3600*/  BRA `(.L_x_412) ;  /* 0x0000009000007947 */ /* 0x000fea0003800000 */
.L_x_410:
[----:B-----5:R-:W-:-:S05]  /*3610*/  PRMT R112, RZ, 0x5410, R105 ;  /* 0x00005410ff707816 */ /* 0x020fca0000000069 */
[----:B------:R-:W-:Y:S01]  /*3620*/  FADD.FTZ R131, R112, R131 ;  /* 0x0000008370837221 */ /* 0x000fe20000010000 */
[----:B------:R-:W-:Y:S05]  /*3630*/  BRA `(.L_x_411) ;  /* 0x0000004000007947 */ /* 0x000fea0003800000 */
.L_x_409:
[----:B-----5:R-:W-:-:S05]  /*3640*/  PRMT R112, RZ, 0x5410, R101 ;  /* 0x00005410ff707816 */ /* 0x020fca0000000065 */
[----:B------:R-:W-:Y:S01]  /*3650*/  FADD.FTZ R131, R112, R131 ;  /* 0x0000008370837221 */ /* 0x000fe20000010000 */
[----:B------:R-:W-:-:S05]  /*3660*/  @P2 PRMT R112, RZ, 0x5410, R105 ;  /* 0x00005410ff702816 */ /* 0x000fca0000000069 */
[----:B------:R-:W-:-:S05]  /*3670*/  @P2 FADD.FTZ R131, R112, R131 ;  /* 0x0000008370832221 */ /* 0x000fca0000010000 */
.L_x_411:
[----:B------:R-:W-:-:S04]  /*3680*/  F2FP.BF16.PACK_AB R112, RZ, R131 ;  /* 0x00000083ff70723e */ /* 0x000fc800000010ff */
[----:B------:R-:W-:Y:S02]  /*3690*/  PRMT R109, R112, 0x7610, R109 ;  /* 0x00007610706d7816 */ /* 0x000fe4000000006d */
.L_x_412:
[----:B------:R-:W-:Y:S01]  /*36a0*/  PRMT R199, RZ, 0x7610, R113 ;  /* 0x00007610ffc77816 */ /* 0x000fe20000000071 */
[----:B------:R-:W-:Y:S05]  /*36b0*/  @P3 BRA `(.L_x_413) ;  /* 0x0000008000003947 */ /* 0x000fea0003800000 */
[----:B------:R-:W-:-:S04]  /*36c0*/  ISETP.NE.U32.AND P4, PT, RZ, c[0x0][0x180], PT ;  /* 0x00006000ff007a0c */ /* 0x000fc80003f85070 */
[----:B------:R-:W-:-:S13]  /*36d0*/  ISETP.NE.AND.EX P4, PT, RZ, c[0x0][0x184], PT, P4 ;  /* 0x00006100ff007a0c */ /* 0x000fda0003f85340 */
[----:B------:R-:W-:Y:S05]  /*36e0*/  @P4 BRA `(.L_x_414) ;  /* 0x0000002000004947 */ /* 0x000fea0003800000 */
[----:B------:R-:W-:Y:S05]  /*36f0*/  @P0 BRA `(.L_x_415) ;  /* 0x0000008000000947 */ /* 0x000fea0003800000 */
[----:B------:R-:W-:Y:S05]  /*3700*/  BRA `(.L_x_416) ;  /* 0x0000009000007947 */ /* 0x000fea0003800000 */
.L_x_414:
[----:B-----5:R-:W-:-:S05]  /*3710*/  PRMT R112, RZ, 0x7610, R105 ;  /* 0x00007610ff707816 */ /* 0x020fca0000000069 */
[----:B------:R-:W-:Y:S01]  /*3720*/  FADD.FTZ R199, R112, R199 ;  /* 0x000000c770c77221 */ /* 0x000fe20000010000 */
[----:B------:R-:W-:Y:S05]  /*3730*/  BRA `(.L_x_415) ;  /* 0x0000004000007947 */ /* 0x000fea0003800000 */
.L_x_413:
[----:B-----5:R-:W-:-:S05]  /*3740*/  PRMT R112, RZ, 0x7610, R101 ;  /* 0x00007610ff707816 */ /* 0x020fca0000000065 */
[----:B------:R-:W-:Y:S01]  /*3750*/  FADD.FTZ R199, R112, R199 ;  /* 0x000000c770c77221 */ /* 0x000fe20000010000 */
[----:B------:R-:W-:-:S05]  /*3760*/  @P2 PRMT R112, RZ, 0x7610, R105 ;  /* 0x00007610ff702816 */ /* 0x000fca0000000069 */
[----:B------:R-:W-:-:S05]  /*3770*/  @P2 FADD.FTZ R199, R112, R199 ;  /* 0x000000c770c72221 */ /* 0x000fca0000010000 */
.L_x_415:
[----:B------:R-:W-:-:S04]  /*3780*/  F2FP.BF16.PACK_AB R112, RZ, R199 ;  /* 0x000000c7ff70723e */ /* 0x000fc800000010ff */
[----:B------:R-:W-:Y:S02]  /*3790*/  PRMT R109, R109, 0x5410, R112 ;  /* 0x000054106d6d7816 */ /* 0x000fe40000000070 */
.L_x_416:
[----:B------:R-:W-:Y:S01]  /*37a0*/  PRMT R198, RZ, 0x5410, R114 ;  /* 0x00005410ffc67816 */ /* 0x000fe20000000072 */
[----:B------:R-:W-:Y:S05]  /*37b0*/  @P3 BRA `(.L_x_417) ;  /* 0x0000008000003947 */ /* 0x000fea0003800000 */
[----:B------:R-:W-:-:S04]  /*37c0*/  ISETP.NE.U32.AND P4, PT, RZ, c[0x0][0x180], PT ;  /* 0x00006000ff007a0c */ /* 0x000fc80003f85070 */
[----:B------:R-:W-:-:S13]  /*37d0*/  ISETP.NE.AND.EX P4, PT, RZ, c[0x0][0x184], PT, P4 ;  /* 0x00006100ff007a0c */ /* 0x000fda0003f85340 */
[----:B------:R-:W-:Y:S05]  /*37e0*/  @P4 BRA `(.L_x_418) ;  /* 0x0000002000004947 */ /* 0x000fea0003800000 */
[----:B------:R-:W-:Y:S05]  /*37f0*/  @P0 BRA `(.L_x_419) ;  /* 0x0000008000000947 */ /* 0x000fea0003800000 */
[----:B------:R-:W-:Y:S05]  /*3800*/  BRA `(.L_x_420) ;  /* 0x0000009000007947 */ /* 0x000fea0003800000 */
.L_x_418:
[----:B-----5:R-:W-:-:S05]  /*3810*/  PRMT R113, RZ, 0x5410, R106 ;  /* 0x00005410ff717816 */ /* 0x020fca000000006a */
[----:B------:R-:W-:Y:S01]  /*3820*/  FADD.FTZ R198, R113, R198 ;  /* 0x000000c671c67221 */ /* 0x000fe20000010000 */
[----:B------:R-:W-:Y:S05]  /*3830*/  BRA `(.L_x_419) ;  /* 0x0000004000007947 */ /* 0x000fea0003800000 */
.L_x_417:
[----:B-----5:R-:W-:-:S05]  /*3840*/  PRMT R113, RZ, 0x5410, R102 ;  /* 0x00005410ff717816 */ /* 0x020fca0000000066 */
[----:B------:R-:W-:Y:S01]  /*3850*/  FADD.FTZ R198, R113, R198 ;  /* 0x000000c671c67221 */ /* 0x000fe20000010000 */
[----:B------:R-:W-:-:S05]  /*3860*/  @P2 PRMT R113, RZ, 0x5410, R106 ;  /* 0x00005410ff712816 */ /* 0x000fca000000006a */
[----:B------:R-:W-:-:S05]  /*3870*/  @P2 FADD.FTZ R198, R113, R198 ;  /* 0x000000c671c62221 */ /* 0x000fca0000010000 */
.L_x_419:
[----:B------:R-:W-:-:S04]  /*3880*/  F2FP.BF16.PACK_AB R112, RZ, R198 ;  /* 0x000000c6ff70723e */ /* 0x000fc800000010ff */
[----:B------:R-:W-:Y:S02]  /*3890*/  PRMT R110, R112, 0x7610, R110 ;  /* 0x00007610706e7816 */ /* 0x000fe4000000006e */
.L_x_420:
[----:B------:R-:W-:Y:S01]  /*38a0*/  PRMT R201, RZ, 0x7610, R114 ;  /* 0x00007610ffc97816 */ /* 0x000fe20000000072 */
[----:B------:R-:W-:Y:S05]  /*38b0*/  @P3 BRA `(.L_x_421) ;  /* 0x0000008000003947 */ /* 0x000fea0003800000 */
[----:B------:R-:W-:-:S04]  /*38c0*/  ISETP.NE.U32.AND P4, PT, RZ, c[0x0][0x180], PT ;  /* 0x00006000ff007a0c */ /* 0x000fc80003f85070 */
[----:B------:R-:W-:-:S13]  /*38d0*/  ISETP.NE.AND.EX P4, PT, RZ, c[0x0][0x184], PT, P4 ;  /* 0x00006100ff007a0c */ /* 0x000fda0003f85340 */
[----:B------:R-:W-:Y:S05]  /*38e0*/  @P4 BRA `(.L_x_422) ;  /* 0x0000002000004947 */ /* 0x000fea0003800000 */
[----:B------:R-:W-:Y:S05]  /*38f0*/  @P0 BRA `(.L_x_423) ;  /* 0x0000008000000947 */ /* 0x000fea0003800000 */
[----:B------:R-:W-:Y:S05]  /*3900*/  BRA `(.L_x_424) ;  /* 0x0000009000007947 */ /* 0x000fea0003800000 */
.L_x_422:
[----:B-----5:R-:W-:-:S05]  /*3910*/  PRMT R112, RZ, 0x7610, R106 ;  /* 0x00007610ff707816 */ /* 0x020fca000000006a */
[----:B------:R-:W-:Y:S01]  /*3920*/  FADD.FTZ R201, R112, R201 ;  /* 0x000000c970c97221 */ /* 0x000fe20000010000 */
[----:B------:R-:W-:Y:S05]  /*3930*/  BRA `(.L_x_423) ;  /* 0x0000004000007947 */ /* 0x000fea0003800000 */
.L_x_421:
[----:B-----5:R-:W-:-:S05]  /*3940*/  PRMT R112, RZ, 0x7610, R102 ;  /* 0x00007610ff707816 */ /* 0x020fca0000000066 */
[----:B------:R-:W-:Y:S01]  /*3950*/  FADD.FTZ R201, R112, R201 ;  /* 0x000000c970c97221 */ /* 0x000fe20000010000 */
[----:B------:R-:W-:-:S05]  /*3960*/  @P2 PRMT R112, RZ, 0x7610, R106 ;  /* 0x00007610ff702816 */ /* 0x000fca000000006a */
[----:B------:R-:W-:-:S05]  /*3970*/  @P2 FADD.FTZ R201, R112, R201 ;  /* 0x000000c970c92221 */ /* 0x000fca0000010000 */
.L_x_423:
[----:B------:R-:W-:-:S04]  /*3980*/  F2FP.BF16.PACK_AB R112, RZ, R201 ;  /* 0x000000c9ff70723e */ /* 0x000fc800000010ff */
[----:B------:R-:W-:Y:S02]  /*3990*/  PRMT R110, R110, 0x5410, R112 ;  /* 0x000054106e6e7816 */ /* 0x000fe40000000070 */
.L_x_424:
[----:B------:R-:W-:Y:S01]  /*39a0*/  PRMT R200, RZ, 0x5410, R115 ;  /* 0x00005410ffc87816 */ /* 0x000fe20000000073 */
[----:B------:R-:W-:Y:S05]  /*39b0*/  @P3 BRA `(.L_x_425) ;  /* 0x0000008000003947 */ /* 0x000fea0003800000 */
[----:B------:R-:W-:-:S04]  /*39c0*/  ISETP.NE.U32.AND P4, PT, RZ, c[0x0][0x180], PT ;  /* 0x00006000ff007a0c */ /* 0x000fc80003f85070 */
[----:B------:R-:W-:-:S13]  /*39d0*/  ISETP.NE.AND.EX P4, PT, RZ, c[0x0][0x184], PT, P4 ;  /* 0x00006100ff007a0c */ /* 0x000fda0003f85340 */
[----:B------:R-:W-:Y:S05]  /*39e0*/  @P4 BRA `(.L_x_426) ;  /* 0x0000002000004947 */ /* 0x000fea0003800000 */
[----:B------:R-:W-:Y:S05]  /*39f0*/  @P0 BRA `(.L_x_427) ;  /* 0x0000008000000947 */ /* 0x000fea0003800000 */
[----:B------:R-:W-:Y:S05]  /*3a00*/  BRA `(.L_x_428) ;  /* 0x0000009000007947 */ /* 0x000fea0003800000 */
.L_x_426:
[----:B-----5:R-:W-:-:S05]  /*3a10*/  PRMT R113, RZ, 0x5410, R107 ;  /* 0x00005410ff717816 */ /* 0x020fca000000006b */
[----:B------:R-:W-:Y:S01]  /*3a20*/  FADD.FTZ R200, R113, R200 ;  /* 0x000000c871c87221 */ /* 0x000fe20000010000 */
[----:B------:R-:W-:Y:S05]  /*3a30*/  BRA `(.L_x_427) ;  /* 0x0000004000007947 */ /* 0x000fea0003800000 */
.L_x_425:
[----:B-----5:R-:W-:-:S05]  /*3a40*/  PRMT R113, RZ, 0x5410, R103 ;  /* 0x00005410ff717816 */ /* 0x020fca0000000067 */
[----:B------:R-:W-:Y:S01]  /*3a50*/  FADD.FTZ R200, R113, R200 ;  /* 0x000000c871c87221 */ /* 0x000fe20000010000 */
[----:B------:R-:W-:-:S05]  /*3a60*/  @P2 PRMT R113, RZ, 0x5410, R107 ;  /* 0x00005410ff712816 */ /* 0x000fca000000006b */
[----:B------:R-:W-:-:S05]  /*3a70*/  @P2 FADD.FTZ R200, R113, R200 ;  /* 0x000000c871c82221 */ /* 0x000fca0000010000 */
.L_x_427:
[----:B------:R-:W-:-:S04]  /*3a80*/  F2FP.BF16.PACK_AB R112, RZ, R200 ;  /* 0x000000c8ff70723e */ /* 0x000fc800000010ff */
[----:B------:R-:W-:Y:S02]  /*3a90*/  PRMT R111, R112, 0x7610, R111 ;  /* 0x00007610706f7816 */ /* 0x000fe4000000006f */
.L_x_428:
[----:B------:R-:W-:Y:S01]  /*3aa0*/  PRMT R202, RZ, 0x7610, R115 ;  /* 0x00007610ffca7816 */ /* 0x000fe20000000073 */
[----:B------:R-:W-:Y:S05]  /*3ab0*/  @P3 BRA `(.L_x_429) ;  /* 0x0000008000003947 */ /* 0x000fea0003800000 */
[----:B------:R-:W-:-:S04]  /*3ac0*/  ISETP.NE.U32.AND P4, PT, RZ, c[0x0][0x180], PT ;  /* 0x00006000ff007a0c */ /* 0x000fc80003f85070 */
[----:B------:R-:W-:-:S13]  /*3ad0*/  ISETP.NE.AND.EX P4, PT, RZ, c[0x0][0x184], PT, P4 ;  /* 0x00006100ff007a0c */ /* 0x000fda0003f85340 */
[----:B------:R-:W-:Y:S05]  /*3ae0*/  @P4 BRA `(.L_x_430) ;  /* 0x0000002000004947 */ /* 0x000fea0003800000 */
[----:B------:R-:W-:Y:S05]  /*3af0*/  @P0 BRA `(.L_x_431) ;  /* 0x0000008000000947 */ /* 0x000fea0003800000 */
[----:B------:R-:W-:Y:S05]  /*3b00*/  BRA `(.L_x_432) ;  /* 0x0000009000007947 */ /* 0x000fea0003800000 */
.L_x_430:
[----:B-----5:R-:W-:-:S05]  /*3b10*/  PRMT R113, RZ, 0x7610, R107 ;  /* 0x00007610ff717816 */ /* 0x020fca000000006b */
[----:B------:R-:W-:Y:S01]  /*3b20*/  FADD.FTZ R202, R113, R202 ;  /* 0x000000ca71ca7221 */ /* 0x000fe20000010000 */
[----:B------:R-:W-:Y:S05]  /*3b30*/  BRA `(.L_x_431) ;  /* 0x0000004000007947 */ /* 0x000fea0003800000 */
.L_x_429:
[----:B-----5:R-:W-:-:S05]  /*3b40*/  PRMT R113, RZ, 0x7610, R103 ;  /* 0x00007610ff717816 */ /* 0x020fca0000000067 */
[----:B------:R-:W-:Y:S01]  /*3b50*/  FADD.FTZ R202, R113, R202 ;  /* 0x000000ca71ca7221 */ /* 0x000fe20000010000 */
[----:B------:R-:W-:-:S05]  /*3b60*/  @P2 PRMT R113, RZ, 0x7610, R107 ;  /* 0x00007610ff712816 */ /* 0x000fca000000006b */
[----:B------:R-:W-:-:S05]  /*3b70*/  @P2 FADD.FTZ R202, R113, R202 ;  /* 0x000000ca71ca2221 */ /* 0x000fca0000010000 */
.L_x_431:
[----:B------:R-:W-:-:S04]  /*3b80*/  F2FP.BF16.PACK_AB R112, RZ, R202 ;  /* 0x000000caff70723e */ /* 0x000fc800000010ff */
[----:B------:R-:W-:Y:S02]  /*3b90*/  PRMT R111, R111, 0x5410, R112 ;  /* 0x000054106f6f7816 */ /* 0x000fe40000000070 */
.L_x_432:
[----:B------:R-:W-:Y:S01]  /*3ba0*/  @P0 IMAD.WIDE.U32 R112, R163, R191, c[0x0][0x188] ;  /* 0x00006200a3700625 */ /* 0x000fe200078e00bf */
[----:B------:R-:W-:-:S04]  /*3bb0*/  IADD3 R164, R168, 0x280, RZ ;  /* 0x00000280a8a47810 */ /* 0x000fc80007ffe0ff */
[----:B------:R0:W-:Y:S01]  /*3bc0*/  @P0 STG.E.128 [R112.64], R108 ;  /* 0x0000006c70000986 */ /* 0x0001e2000c101d04 */
[----:B------:R-:W-:-:S04]  /*3bd0*/  @P1 IMAD.WIDE.U32 R114, R164, R191, c[0x0][0x178] ;  /* 0x00005e00a4721625 */ /* 0x000fc800078e00bf */
[CC--:B------:R-:W-:Y:S01]  /*3be0*/  @P2 IMAD.WIDE.U32 R128, R164.reuse, R191.reuse, c[0x0][0x180] ;  /* 0x00006000a4802625 */ /* 0x0c0fe200078e00bf */
[----:B-----5:R1:W5:Y:S04]  /*3bf0*/  @P1 LDG.E.128 R100, [R114.64] ;  /* 0x0000000472641981 */ /* 0x020368000c1e1d00 */
[----:B------:R2:W5:Y:S01]  /*3c00*/  @P2 LDG.E.128 R104, [R128.64] ;  /* 0x0000000480682981 */ /* 0x000562000c1e1d00 */
[----:B0-----:R-:W-:-:S06]  /*3c10*/  IMAD.WIDE.U32 R112, R164, R191, c[0x0][0x170] ;  /* 0x00005c00a4707625 */ /* 0x001fcc00078e00bf */
[----:B-1----:R-:W3:Y:S02]  /*3c20*/  LDG.E.128 R112, [R112.64] ;  /* 0x0000000470707981 */ /* 0x002ee4000c1e1d00 */
[----:B---3--:R-:W-:Y:S01]  /*3c30*/  PRMT R207, RZ, 0x5410, R112 ;  /* 0x00005410ffcf7816 */ /* 0x008fe20000000070 */
[----:B------:R-:W-:Y:S05]  /*3c40*/  @P3 BRA `(.L_x_433) ;  /* 0x0000008000003947 */ /* 0x000fea0003800000 */
[----:B--2---:R-:W-:-:S04]  /*3c50*/  ISETP.NE.U32.AND P4, PT, RZ, c[0x0][0x180], PT ;  /* 0x00006000ff007a0c */ /* 0x004fc80003f85070 */
[----:B------:R-:W-:-:S13]  /*3c60*/  ISETP.NE.AND.EX P4, PT, RZ, c[0x0][0x184], PT, P4 ;  /* 0x00006100ff007a0c */ /* 0x000fda0003f85340 */
[----:B------:R-:W-:Y:S05]  /*3c70*/  @P4 BRA `(.L_x_434) ;  /* 0x0000002000004947 */ /* 0x000fea0003800000 */
[----:B------:R-:W-:Y:S05]  /*3c80*/  @P0 BRA `(.L_x_435) ;  /* 0x0000008000000947 */ /* 0x000fea0003800000 */
[----:B------:R-:W-:Y:S05]  /*3c90*/  BRA `(.L_x_436) ;  /* 0x0000009000007947 */ /* 0x000fea0003800000 */
.L_x_434:
[----:B-----5:R-:W-:-:S05]  /*3ca0*/  PRMT R128, RZ, 0x5410, R104 ;  /* 0x00005410ff807816 */ /* 0x020fca0000000068 */
[----:B------:R-:W-:Y:S01]  /*3cb0*/  FADD.FTZ R207, R128, R207 ;  /* 0x000000cf80cf7221 */ /* 0x000fe20000010000 */
[----:B------:R-:W-:Y:S05]  /*3cc0*/  BRA `(.L_x_435) ;  /* 0x0000004000007947 */ /* 0x000fea0003800000 */
.L_x_433:
[----:B--2--5:R-:W-:-:S05]  /*3cd0*/  PRMT R128, RZ, 0x5410, R100 ;  /* 0x00005410ff807816 */ /* 0x024fca0000000064 */
[----:B------:R-:W-:Y:S01]  /*3ce0*/  FADD.FTZ R207, R128, R207 ;  /* 0x000000cf80cf7221 */ /* 0x000fe20000010000 */
[----:B------:R-:W-:-:S05]  /*3cf0*/  @P2 PRMT R128, RZ, 0x5410, R104 ;  /* 0x00005410ff802816 */ /* 0x000fca0000000068 */
[----:B------:R-:W-:-:S05]  /*3d00*/  @P2 FADD.FTZ R207, R128, R207 ;  /* 0x000000cf80cf2221 */ /* 0x000fca0000010000 */
.L_x_435:
[----:B------:R-:W-:-:S04]  /*3d10*/  F2FP.BF16.PACK_AB R128, RZ, R207 ;  /* 0x000000cfff80723e */ /* 0x000fc800000010ff */
[----:B------:R-:W-:Y:S02]  /*3d20*/  PRMT R108, R128, 0x7610, R108 ;  /* 0x00007610806c7816 */ /* 0x000fe4000000006c */
.L_x_436:
[----:B------:R-:W-:Y:S01]  /*3d30*/  PRMT R209, RZ, 0x7610, R112 ;  /* 0x00007610ffd17816 */ /* 0x000fe20000000070 */
[----:B------:R-:W-:Y:S05]  /*3d40*/  @P3 BRA `(.L_x_437) ;  /* 0x0000008000003947 */ /* 0x000fea0003800000 */
[----:B------:R-:W-:-:S04]  /*3d50*/  ISETP.NE.U32.AND P4, PT, RZ, c[0x0][0x180], PT ;  /* 0x00006000ff007a0c */ /* 0x000fc80003f85070 */
[----:B------:R-:W-:-:S13]  /*3d60*/  ISETP.NE.AND.EX P4, PT, RZ, c[0x0][0x184], PT, P4 ;  /* 0x00006100ff007a0c */ /* 0x000fda0003f85340 */
[----:B------:R-:W-:Y:S05]  /*3d70*/  @P4 BRA `(.L_x_438) ;  /* 0x0000002000004947 */ /* 0x000fea0003800000 */
[----:B------:R-:W-:Y:S05]  /*3d80*/  @P0 BRA `(.L_x_439) ;  /* 0x0000008000000947 */ /* 0x000fea0003800000 */
[----:B------:R-:W-:Y:S05]  /*3d90*/  BRA `(.L_x_440) ;  /* 0x0000009000007947 */ /* 0x000fea0003800000 */
.L_x_438:
[----:B-----5:R-:W-:-:S05]  /*3da0*/  PRMT R112, RZ, 0x7610, R104 ;  /* 0x00007610ff707816 */ /* 0x020fca0000000068 */
[----:B------:R-:W-:Y:S01]  /*3db0*/  FADD.FTZ R209, R112, R209 ;  /* 0x000000d170d17221 */ /* 0x000fe20000010000 */
[----:B------:R-:W-:Y:S05]  /*3dc0*/  BRA `(.L_x_439) ;  /* 0x0000004000007947 */ /* 0x000fea0003800000 */
.L_x_437:
[----:B-----5:R-:W-:-:S05]  /*3dd0*/  PRMT R112, RZ, 0x7610, R100 ;  /* 0x00007610ff707816 */ /* 0x020fca0000000064 */
[----:B------:R-:W-:Y:S01]  /*3de0*/  FADD.FTZ R209, R112, R209 ;  /* 0x000000d170d17221 */ /* 0x000fe20000010000 */
[----:B------:R-:W-:-:S05]  /*3df0*/  @P2 PRMT R112, RZ, 0x7610, R104 ;  /* 0x00007610ff702816 */ /* 0x000fca0000000068 */
[----:B------:R-:W-:-:S05]  /*3e00*/  @P2 FADD.FTZ R209, R112, R209 ;  /* 0x000000d170d12221 */ /* 0x000fca0000010000 */
.L_x_439:
[----:B------:R-:W-:-:S04]  /*3e10*/  F2FP.BF16.PACK_AB R112, RZ, R209 ;  /* 0x000000d1ff70723e */ /* 0x000fc800000010ff */
[----:B------:R-:W-:Y:S02]  /*3e20*/  PRMT R108, R108, 0x5410, R112 ;  /* 0x000054106c6c7816 */ /* 0x000fe40000000070 */
.L_x_440:
[----:B------:R-:W-:Y:S01]  /*3e30*/  PRMT R208, RZ, 0x5410, R113 ;  /* 0x00005410ffd07816 */ /* 0x000fe20000000071 */
[----:B------:R-:W-:Y:S05]  /*3e40*/  @P3 BRA `(.L_x_441) ;  /* 0x0000008000003947 */ /* 0x000fea0003800000 */
[----:B------:R-:W-:-:S04]  /*3e50*/  ISETP.NE.U32.AND P4, PT, RZ, c[0x0][0x180], PT ;  /* 0x00006000ff007a0c */ /* 0x000fc80003f85070 */
[----:B------:R-:W-:-:S13]  /*3e60*/  ISETP.NE.AND.EX P4, PT, RZ, c[0x0][0x184], PT, P4 ;  /* 0x00006100ff007a0c */ /* 0x000fda0003f85340 */
[----:B------:R-:W-:Y:S05]  /*3e70*/  @P4 BRA `(.L_x_442) ;  /* 0x0000002000004947 */ /* 0x000fea0003800000 */
[----:B------:R-:W-:Y:S05]  /*3e80*/  @P0 BRA `(.L_x_443) ;  /* 0x0000008000000947 */ /* 0x000fea0003800000 */
[----:B------:R-:W-:Y:S05]  /*3e90*/  BRA `(.L_x_444) ;  /* 0x0000009000007947 */ /* 0x000fea0003800000 */
.L_x_442:
[----:B-----5:R-:W-:-:S05]  /*3ea0*/  PRMT R129, RZ, 0x5410, R105 ;  /* 0x00005410ff817816 */ /* 0x020fca0000000069 */
[----:B------:R-:W-:Y:S01]  /*3eb0*/  FADD.FTZ R208, R129, R208 ;  /* 0x000000d081d07221 */ /* 0x000fe20000010000 */
[----:B------:R-:W-:Y:S05]  /*3ec0*/  BRA `(.L_x_443) ;  /* 0x0000004000007947 */ /* 0x000fea0003800000 */
.L_x_441:
[----:B-----5:R-:W-:-:S05]  /*3ed0*/  PRMT R129, RZ, 0x5410, R101 ;  /* 0x00005410ff817816 */ /* 0x020fca0000000065 */
[----:B------:R-:W-:Y:S01]  /*3ee0*/  FADD.FTZ R208, R129, R208 ;  /* 0x000000d081d07221 */ /* 0x000fe20000010000 */
[----:B------:R-:W-:-:S05]  /*3ef0*/  @P2 PRMT R129, RZ, 0x5410, R105 ;  /* 0x00005410ff812816 */ /* 0x000fca0000000069 */
[----:B------:R-:W-:-:S05]  /*3f00*/  @P2 FADD.FTZ R208, R129, R208 ;  /* 0x000000d081d02221 */ /* 0x000fca0000010000 */
.L_x_443:
[----:B------:R-:W-:-:S04]  /*3f10*/  F2FP.BF16.PACK_AB R112, RZ, R208 ;  /* 0x000000d0ff70723e */ /* 0x000fc800000010ff */
[----:B------:R-:W-:Y:S02]  /*3f20*/  PRMT R109, R112, 0x7610, R109 ;  /* 0x00007610706d7816 */ /* 0x000fe4000000006d */
.L_x_444:
[----:B------:R-:W-:Y:S01]  /*3f30*/  PRMT R211, RZ, 0x7610, R113 ;  /* 0x00007610ffd37816 */ /* 0x000fe20000000071 */
[----:B------:R-:W-:Y:S05]  /*3f40*/  @P3 BRA `(.L_x_445) ;  /* 0x0000008000003947 */ /* 0x000fea0003800000 */
[----:B------:R-:W-:-:S04]  /*3f50*/  ISETP.NE.U32.AND P4, PT, RZ, c[0x0][0x180], PT ;  /* 0x00006000ff007a0c */ /* 0x000fc80003f85070 */
[----:B------:R-:W-:-:S13]  /*3f60*/  ISETP.NE.AND.EX P4, PT, RZ, c[0x0][0x184], PT, P4 ;  /* 0x00006100ff007a0c */ /* 0x000fda0003f85340 */
[----:B------:R-:W-:Y:S05]  /*3f70*/  @P4 BRA `(.L_x_446) ;  /* 0x0000002000004947 */ /* 0x000fea0003800000 */
[----:B------:R-:W-:Y:S05]  /*3f80*/  @P0 BRA `(.L_x_447) ;  /* 0x0000008000000947 */ /* 0x000fea0003800000 */
[----:B------:R-:W-:Y:S05]  /*3f90*/  BRA `(.L_x_448) ;  /* 0x0000009000007947 */ /* 0x000fea0003800000 */
.L_x_446:
[----:B-----5:R-:W-:-:S05]  /*3fa0*/  PRMT R112, RZ, 0x7610, R105 ;  /* 0x00007610ff707816 */ /* 0x020fca0000000069 */
[----:B------:R-:W-:Y:S01]  /*3fb0*/  FADD.FTZ R211, R112, R211 ;  /* 0x000000d370d37221 */ /* 0x000fe20000010000 */
[----:B------:R-:W-:Y:S05]  /*3fc0*/  BRA `(.L_x_447) ;  /* 0x0000004000007947 */ /* 0x000fea0003800000 */
.L_x_445:
[----:B-----5:R-:W-:-:S05]  /*3fd0*/  PRMT R112, RZ, 0x7610, R101 ;  /* 0x00007610ff707816 */ /* 0x020fca0000000065 */
[----:B------:R-:W-:Y:S01]  /*3fe0*/  FADD.FTZ R211, R112, R211 ;  /* 0x000000d370d37221 */ /* 0x000fe20000010000 */
[----:B------:R-:W-:-:S05]  /*3ff0*/  @P2 PRMT R112, RZ, 0x7610, R105 ;  /* 0x00007610ff702816 */ /* 0x000fca0000000069 */
[----:B------:R-:W-:-:S05]  /*4000*/  @P2 FADD.FTZ R211, R112, R211 ;  /* 0x000000d370d32221 */ /* 0x000fca0000010000 */
.L_x_447:
[----:B------:R-:W-:-:S04]  /*4010*/  F2FP.BF16.PACK_AB R112, RZ, R211 ;  /* 0x000000d3ff70723e */ /* 0x000fc800000010ff */
[----:B------:R-:W-:Y:S02]  /*4020*/  PRMT R109, R109, 0x5410, R112 ;  /* 0x000054106d6d7816 */ /* 0x000fe40000000070 */
.L_x_448:
[----:B------:R-:W-:Y:S01]  /*4030*/  PRMT R210, RZ, 0x5410, R114 ;  /* 0x00005410ffd27816 */ /* 0x000fe20000000072 */
[----:B------:R-:W-:Y:S05]  /*4040*/  @P3 BRA `(.L_x_449) ;  /* 0x0000008000003947 */ /* 0x000fea0003800000 */
[----:B------:R-:W-:-:S04]  /*4050*/  ISETP.NE.U32.AND P4, PT, RZ, c[0x0][0x180], PT ;  /* 0x00006000ff007a0c */ /* 0x000fc80003f85070 */
[----:B------:R-:W-:-:S13]  /*4060*/  ISETP.NE.AND.EX P4, PT, RZ, c[0x0][0x184], PT, P4 ;  /* 0x00006100ff007a0c */ /* 0x000fda0003f85340 */
[----:B------:R-:W-:Y:S05]  /*4070*/  @P4 BRA `(.L_x_450) ;  /* 0x0000002000004947 */ /* 0x000fea0003800000 */
[----:B------:R-:W-:Y:S05]  /*4080*/  @P0 BRA `(.L_x_451) ;  /* 0x0000008000000947 */ /* 0x000fea0003800000 */
[----:B------:R-:W-:Y:S05]  /*4090*/  BRA `(.L_x_452) ;  /* 0x0000009000007947 */ /* 0x000fea0003800000 */
.L_x_450:
[----:B-----5:R-:W-:-:S05]  /*40a0*/  PRMT R113, RZ, 0x5410, R106 ;  /* 0x00005410ff717816 */ /* 0x020fca000000006a */
[----:B------:R-:W-:Y:S01]  /*40b0*/  FADD.FTZ R210, R113, R210 ;  /* 0x000000d271d27221 */ /* 0x000fe20000010000 */
[----:B------:R-:W-:Y:S05]  /*40c0*/  BRA `(.L_x_451) ;  /* 0x0000004000007947 */ /* 0x000fea0003800000 */
.L_x_449:
[----:B-----5:R-:W-:-:S05]  /*40d0*/  PRMT R113, RZ, 0x5410, R102 ;  /* 0x00005410ff717816 */ /* 0x020fca0000000066 */
[----:B------:R-:W-:Y:S01]  /*40e0*/  FADD.FTZ R210, R113, R210 ;  /* 0x000000d271d27221 */ /* 0x000fe20000010000 */
[----:B------:R-:W-:-:S05]  /*40f0*/  @P2 PRMT R113, RZ, 0x5410, R106 ;  /* 0x00005410ff712816 */ /* 0x000fca000000006a */
[----:B------:R-:W-:-:S05]  /*4100*/  @P2 FADD.FTZ R210, R113, R210 ;  /* 0x000000d271d22221 */ /* 0x000fca0000010000 */
.L_x_451:
[----:B------:R-:W-:-:S04]  /*4110*/  F2FP.BF16.PACK_AB R112, RZ, R210 ;  /* 0x000000d2ff70723e */ /* 0x000fc800000010ff */
[----:B------:R-:W-:Y:S02]  /*4120*/  PRMT R110, R112, 0x7610, R110 ;  /* 0x00007610706e7816 */ /* 0x000fe4000000006e */
.L_x_452:
[----:B------:R-:W-:Y:S01]  /*4130*/  PRMT R213, RZ, 0x7610, R114 ;  /* 0x00007610ffd57816 */ /* 0x000fe20000000072 */
[----:B------:R-:W-:Y:S05]  /*4140*/  @P3 BRA `(.L_x_453) ;  /* 0x0000008000003947 */ /* 0x000fea0003800000 */
[----:B------:R-:W-:-:S04]  /*4150*/  ISETP.NE.U32.AND P4, PT, RZ, c[0x0][0x180], PT ;  /* 0x00006000ff007a0c */ /* 0x000fc80003f85070 */
[----:B------:R-:W-:-:S13]  /*4160*/  ISETP.NE.AND.EX P4, PT, RZ, c[0x0][0x184], PT, P4 ;  /* 0x00006100ff007a0c */ /* 0x000fda0003f85340 */
[----:B------:R-:W-:Y:S05]  /*4170*/  @P4 BRA `(.L_x_454) ;  /* 0x0000002000004947 */ /* 0x000fea0003800000 */
[----:B------:R-:W-:Y:S05]  /*4180*/  @P0 BRA `(.L_x_455) ;  /* 0x0000008000000947 */ /* 0x000fea0003800000 */
[----:B------:R-:W-:Y:S05]  /*4190*/  BRA `(.L_x_456) ;  /* 0x0000009000007947 */ /* 0x000fea0003800000 */
.L_x_454:
[----:B-----5:R-:W-:-:S05]  /*41a0*/  PRMT R112, RZ, 0x7610, R106 ;  /* 0x00007610ff707816 */ /* 0x020fca000000006a */
[----:B------:R-:W-:Y:S01]  /*41b0*/  FADD.FTZ R213, R112, R213 ;  /* 0x000000d570d57221 */ /* 0x000fe20000010000 */
[----:B------:R-:W-:Y:S05]  /*41c0*/  BRA `(.L_x_455) ;  /* 0x0000004000007947 */ /* 0x000fea0003800000 */
.L_x_453:
[----:B-----5:R-:W-:-:S05]  /*41d0*/  PRMT R112, RZ, 0x7610, R102 ;  /* 0x00007610ff707816 */ /* 0x020fca0000000066 */
[----:B------:R-:W-:Y:S01]  /*41e0*/  FADD.FTZ R213, R112, R213 ;  /* 0x000000d570d57221 */ /* 0x000fe20000010000 */
[----:B------:R-:W-:-:S05]  /*41f0*/  @P2 PRMT R112, RZ, 0x7610, R106 ;  /* 0x00007610ff702816 */ /* 0x000fca000000006a */
[----:B------:R-:W-:-:S05]  /*4200*/  @P2 FADD.FTZ R213, R112, R213 ;  /* 0x000000d570d52221 */ /* 0x000fca0000010000 */
.L_x_455:
[----:B------:R-:W-:-:S04]  /*4210*/  F2FP.BF16.PACK_AB R112, RZ, R213 ;  /* 0x000000d5ff70723e */ /* 0x000fc800000010ff */
[----:B------:R-:W-:Y:S02]  /*4220*/  PRMT R110, R110, 0x5410, R112 ;  /* 0x000054106e6e7816 */ /* 0x000fe40000000070 */
.L_x_456:
[----:B------:R-:W-:Y:S01]  /*4230*/  PRMT R212, RZ, 0x5410, R115 ;  /* 0x00005410ffd47816 */ /* 0x000fe20000000073 */
[----:B------:R-:W-:Y:S05]  /*4240*/  @P3 BRA `(.L_x_457) ;  /* 0x0000008000003947 */ /* 0x000fea0003800000 */
[----:B------:R-:W-:-:S04]  /*4250*/  ISETP.NE.U32.AND P4, PT, RZ, c[0x0][0x180], PT ;  /* 0x00006000ff007a0c */ /* 0x000fc80003f85070 */
[----:B------:R-:W-:-:S13]  /*4260*/  ISETP.NE.AND.EX P4, PT, RZ, c[0x0][0x184], PT, P4 ;  /* 0x00006100ff007a0c */ /* 0x000fda0003f85340 */
[----:B------:R-:W-:Y:S05]  /*4270*/  @P4 BRA `(.L_x_458) ;  /* 0x0000002000004947 */ /* 0x000fea0003800000 */
[----:B------:R-:W-:Y:S05]  /*4280*/  @P0 BRA `(.L_x_459) ;  /* 0x0000008000000947 */ /* 0x000fea0003800000 */
[----:B------:R-:W-:Y:S05]  /*4290*/  BRA `(.L_x_460) ;  /* 0x0000009000007947 */ /* 0x000fea0003800000 */
.L_x_458:
[----:B-----5:R-:W-:-:S05]  /*42a0*/  PRMT R113, RZ, 0x5410, R107 ;  /* 0x00005410ff717816 */ /* 0x020fca000000006b */
[----:B------:R-:W-:Y:S01]  /*42b0*/  FADD.FTZ R212, R113, R212 ;  /* 0x000000d471d47221 */ /* 0x000fe20000010000 */
[----:B------:R-:W-:Y:S05]  /*42c0*/  BRA `(.L_x_459) ;  /* 0x0000004000007947 */ /* 0x000fea0003800000 */
.L_x_457:
[----:B-----5:R-:W-:-:S05]  /*42d0*/  PRMT R113, RZ, 0x5410, R103 ;  /* 0x00005410ff717816 */ /* 0x020fca0000000067 */
[----:B------:R-:W-:Y:S01]  /*42e0*/  FADD.FTZ R212, R113, R212 ;  /* 0x000000d471d47221 */ /* 0x000fe20000010000 */
[----:B------:R-:W-:-:S05]  /*42f0*/  @P2 PRMT R113, RZ, 0x5410, R107 ;  /* 0x00005410ff712816 */ /* 0x000fca000000006b */
[----:B------:R-:W-:-:S05]  /*4300*/  @P2 FADD.FTZ R212, R113, R212 ;  /* 0x000000d471d42221 */ /* 0x000fca0000010000 */
.L_x_459:
[----:B------:R-:W-:-:S04]  /*4310*/  F2FP.BF16.PACK_AB R112, RZ, R212 ;  /* 0x000000d4ff70723e */ /* 0x000fc800000010ff */
[----:B------:R-:W-:Y:S02]  /*4320*/  PRMT R111, R112, 0x7610, R111 ;  /* 0x00007610706f7816 */ /* 0x000fe4000000006f */
.L_x_460:
[----:B------:R-:W-:Y:S01]  /*4330*/  PRMT R214, RZ, 0x7610, R115 ;  /* 0x00007610ffd67816 */ /* 0x000fe20000000073 */
[----:B------:R-:W-:Y:S05]  /*4340*/  @P3 BRA `(.L_x_461) ;  /* 0x0000008000003947 */ /* 0x000fea0003800000 */
[----:B------:R-:W-:-:S04]  /*4350*/  ISETP.NE.U32.AND P4, PT, RZ, c[0x0][0x180], PT ;  /* 0x00006000ff007a0c */ /* 0x000fc80003f85070 */
[----:B------:R-:W-:-:S13]  /*4360*/  ISETP.NE.AND.EX P4, PT, RZ, c[0x0][0x184], PT, P4 ;  /* 0x00006100ff007a0c */ /* 0x000fda0003f85340 */
[----:B------:R-:W-:Y:S05]  /*4370*/  @P4 BRA `(.L_x_462) ;  /* 0x0000002000004947 */ /* 0x000fea0003800000 */
[----:B------:R-:W-:Y:S05]  /*4380*/  @P0 BRA `(.L_x_463) ;  /* 0x0000008000000947 */ /* 0x000fea0003800000 */
[----:B------:R-:W-:Y:S05]  /*4390*/  BRA `(.L_x_464) ;  /* 0x0000009000007947 */ /* 0x000fea0003800000 */
.L_x_462:
[----:B-----5:R-:W-:-:S05]  /*43a0*/  PRMT R113, RZ, 0x7610, R107 ;  /* 0x00007610ff717816 */ /* 0x020fca000000006b */
[----:B------:R-:W-:Y:S01]  /*43b0*/  FADD.FTZ R214, R113, R214 ;  /* 0x000000d671d67221 */ /* 0x000fe20000010000 */
[----:B------:R-:W-:Y:S05]  /*43c0*/  BRA `(.L_x_463) ;  /* 0x0000004000007947 */ /* 0x000fea0003800000 */
.L_x_461:
[----:B-----5:R-:W-:-:S05]  /*43d0*/  PRMT R113, RZ, 0x7610, R103 ;  /* 0x00007610ff717816 */ /* 0x020fca0000000067 */
[----:B------:R-:W-:Y:S01]  /*43e0*/  FADD.FTZ R214, R113, R214 ;  /* 0x000000d671d67221 */ /* 0x000fe20000010000 */
[----:B------:R-:W-:-:S05]  /*43f0*/  @P2 PRMT R113, RZ, 0x7610, R107 ;  /* 0x00007610ff712816 */ /* 0x000fca000000006b */
[----:B------:R-:W-:-:S05]  /*4400*/  @P2 FADD.FTZ R214, R113, R214 ;  /* 0x000000d671d62221 */ /* 0x000fca0000010000 */
.L_x_463:
[----:B------:R-:W-:-:S04]  /*4410*/  F2FP.BF16.PACK_AB R112, RZ, R214 ;  /* 0x000000d6ff70723e */ /* 0x000fc800000010ff */
[----:B------:R-:W-:Y:S02]  /*4420*/  PRMT R111, R111, 0x5410, R112 ;  /* 0x000054106f6f7816 */ /* 0x000fe40000000070 */
.L_x_464:
[----:B------:R-:W-:Y:S01]  /*4430*/  @P0 IMAD.WIDE.U32 R112, R164, R191, c[0x0][0x188] ;  /* 0x00006200a4700625 */ /* 0x000fe200078e00bf */
[----:B------:R-:W-:-:S04]  /*4440*/  IADD3 R165, R168, 0x300, RZ ;  /* 0x00000300a8a57810 */ /* 0x000fc80007ffe0ff */
[----:B------:R0:W-:Y:S02]  /*4450*/  @P0 STG.E.128 [R112.64], R108 ;  /* 0x0000006c70000986 */ /* 0x0001e4000c101d04 */
[----:B0-----:R-:W-:-:S05]  /*4460*/  @P1 IMAD.WIDE.U32 R112, R165, R191, c[0x0][0x178] ;  /* 0x00005e00a5701625 */ /* 0x001fca00078e00bf */
[----:B-----5:R0:W5:Y:S02]  /*4470*/  @P1 LDG.E.128 R100, [R112.64] ;  /* 0x0000000470641981 */ /* 0x020164000c1e1d00 */
[----:B0-----:R-:W-:-:S05]  /*4480*/  @P2 IMAD.WIDE.U32 R112, R165, R191, c[0x0][0x180] ;  /* 0x00006000a5702625 */ /* 0x001fca00078e00bf */
[----:B------:R0:W5:Y:S02]  /*4490*/  @P2 LDG.E.128 R104, [R112.64] ;  /* 0x0000000470682981 */ /* 0x000164000c1e1d00 */
[----:B0-----:R-:W-:-:S06]  /*44a0*/  IMAD.WIDE.U32 R112, R165, R191, c[0x0][0x170] ;  /* 0x00005c00a5707625 */ /* 0x001fcc00078e00bf */
[----:B------:R-:W2:Y:S02]  /*44b0*/  LDG.E.128 R112, [R112.64] ;  /* 0x0000000470707981 */ /* 0x000ea4000c1e1d00 */
[----:B--2---:R-:W-:Y:S01]  /*44c0*/  PRMT R219, RZ, 0x5410, R112 ;  /* 0x00005410ffdb7816 */ /* 0x004fe20000000070 */
[----:B------:R-:W-:Y:S05]  /*44d0*/  @P3 BRA `(.L_x_465) ;  /* 0x0000008000003947 */ /* 0x000fea0003800000 */
[----:B------:R-:W-:-:S04]  /*44e0*/  ISETP.NE.U32.AND P1, PT, RZ, c[0x0][0x180], PT ;  /* 0x00006000ff007a0c */ /* 0x000fc80003f25070 */
[----:B------:R-:W-:-:S13]  /*44f0*/  ISETP.NE.AND.EX P1, PT, RZ, c[0x0][0x184], PT, P1 ;  /* 0x00006100ff007a0c */ /* 0x000fda0003f25310 */
[----:B------:R-:W-:Y:S05]  /*4500*/  @P1 BRA `(.L_x_466) ;  /* 0x0000002000001947 */ /* 0x000fea0003800000 */
[----:B------:R-:W-:Y:S05]  /*4510*/  @P0 BRA `(.L_x_467) ;  /* 0x0000008000000947 */ /* 0x000fea0003800000 */
[----:B------:R-:W-:Y:S05]  /*4520*/  BRA `(.L_x_468) ;  /* 0x0000009000007947 */ /* 0x000fea0003800000 */
.L_x_466:
[----:B-----5:R-:W-:-:S05]  /*4530*/  PRMT R128, RZ, 0x5410, R104 ;  /* 0x00005410ff807816 */ /* 0x020fca0000000068 */
[----:B------:R-:W-:Y:S01]  /*4540*/  FADD.FTZ R219, R128, R219 ;  /* 0x000000db80db7221 */ /* 0x000fe20000010000 */
[----:B------:R-:W-:Y:S05]  /*4550*/  BRA `(.L_x_467) ;  /* 0x0000004000007947 */ /* 0x000fea0003800000 */
.L_x_465:
[----:B-----5:R-:W-:-:S05]  /*4560*/  PRMT R128, RZ, 0x5410, R100 ;  /* 0x00005410ff807816 */ /* 0x020fca0000000064 */
[----:B------:R-:W-:Y:S01]  /*4570*/  FADD.FTZ R219, R128, R219 ;  /* 0x000000db80db7221 */ /* 0x000fe20000010000 */
[----:B------:R-:W-:-:S05]  /*4580*/  @P2 PRMT R128, RZ, 0x5410, R104 ;  /* 0x00005410ff802816 */ /* 0x000fca0000000068 */
[----:B------:R-:W-:-:S05]  /*4590*/  @P2 FADD.FTZ R219, R128, R219 ;  /* 0x000000db80db2221 */ /* 0x000fca0000010000 */
.L_x_467:
[----:B------:R-:W-:-:S04]  /*45a0*/  F2FP.BF16.PACK_AB R128, RZ, R219 ;  /* 0x000000dbff80723e */ /* 0x000fc800000010ff */
[----:B------:R-:W-:Y:S02]  /*45b0*/  PRMT R108, R128, 0x7610, R108 ;  /* 0x00007610806c7816 */ /* 0x000fe4000000006c */
.L_x_468:
[----:B------:R-:W-:Y:S01]  /*45c0*/  PRMT R221, RZ, 0x7610, R112 ;  /* 0x00007610ffdd7816 */ /* 0x000fe20000000070 */
[----:B------:R-:W-:Y:S05]  /*45d0*/  @P3 BRA `(.L_x_469) ;  /* 0x0000008000003947 */ /* 0x000fea0003800000 */
[----:B------:R-:W-:-:S04]  /*45e0*/  ISETP.NE.U32.AND P1, PT, RZ, c[0x0][0x180], PT ;  /* 0x00006000ff007a0c */ /* 0x000fc80003f25070 */
[----:B------:R-:W-:-:S13]  /*45f0*/  ISETP.NE.AND.EX P1, PT, RZ, c[0x0][0x184], PT, P1 ;  /* 0x00006100ff007a0c */ /* 0x000fda0003f25310 */
[----:B------:R-:W-:Y:S05]  /*4600*/  @P1 BRA `(.L_x_470) ;  /* 0x0000002000001947 */ /* 0x000fea0003800000 */
[----:B------:R-:W-:Y:S05]  /*4610*/  @P0 BRA `(.L_x_471) ;  /* 0x0000008000000947 */ /* 0x000fea0003800000 */
[----:B------:R-:W-:Y:S05]  /*4620*/  BRA `(.L_x_472) ;  /* 0x0000009000007947 */ /* 0x000fea0003800000 */
.L_x_470:
[----:B-----5:R-:W-:-:S05]  /*4630*/  PRMT R112, RZ, 0x7610, R104 ;  /* 0x00007610ff707816 */ /* 0x020fca0000000068 */
[----:B------:R-:W-:Y:S01]  /*4640*/  FADD.FTZ R221, R112, R221 ;  /* 0x000000dd70dd7221 */ /* 0x000fe20000010000 */
[----:B------:R-:W-:Y:S05]  /*4650*/  BRA `(.L_x_471) ;  /* 0x0000004000007947 */ /* 0x000fea0003800000 */
.L_x_469:
[----:B-----5:R-:W-:-:S05]  /*4660*/  PRMT R112, RZ, 0x7610, R100 ;  /* 0x00007610ff707816 */ /* 0x020fca0000000064 */
[----:B------:R-:W-:Y:S01]  /*4670*/  FADD.FTZ R221, R112, R221 ;  /* 0x000000dd70dd7221 */ /* 0x000fe20000010000 */
[----:B------:R-:W-:-:S05]  /*4680*/  @P2 PRMT R112, RZ, 0x7610, R104 ;  /* 0x00007610ff702816 */ /* 0x000fca0000000068 */
[----:B------:R-:W-:-:S05]  /*4690*/  @P2 FADD.FTZ R221, R112, R221 ;  /* 0x000000dd70dd2221 */ /* 0x000fca0000010000 */
.L_x_471:
[----:B------:R-:W-:-:S04]  /*46a0*/  F2FP.BF16.PACK_AB R112, RZ, R221 ;  /* 0x000000ddff70723e */ /* 0x000fc800000010ff */
[----:B------:R-:W-:Y:S02]  /*46b0*/  PRMT R108, R108, 0x5410, R112 ;  /* 0x000054106c6c7816 */ /* 0x000fe40000000070 */
.L_x_472:
[----:B------:R-:W-:Y:S01]  /*46c0*/  PRMT R220, RZ, 0x5410, R113 ;  /* 0x00005410ffdc7816 */ /* 0x000fe20000000071 */
[----:B------:R-:W-:Y:S05]  /*46d0*/  @P3 BRA `(.L_x_473) ;  /* 0x0000008000003947 */ /* 0x000fea0003800000 */
[----:B------:R-:W-:-:S04]  /*46e0*/  ISETP.NE.U32.AND P1, PT, RZ, c[0x0][0x180], PT ;  /* 0x00006000ff007a0c */ /* 0x000fc80003f25070 */
[----:B------:R-:W-:-:S13]  /*46f0*/  ISETP.NE.AND.EX P1, PT, RZ, c[0x0][0x184], PT, P1 ;  /* 0x00006100ff007a0c */ /* 0x000fda0003f25310 */
[----:B------:R-:W-:Y:S05]  /*4700*/  @P1 BRA `(.L_x_474) ;  /* 0x0000002000001947 */ /* 0x000fea0003800000 */
[----:B------:R-:W-:Y:S05]  /*4710*/  @P0 BRA `(.L_x_475) ;  /* 0x0000008000000947 */ /* 0x000fea0003800000 */
[----:B------:R-:W-:Y:S05]  /*4720*/  BRA `(.L_x_476) ;  /* 0x0000009000007947 */ /* 0x000fea0003800000 */
.L_x_474:
[----:B-----5:R-:W-:-:S05]  /*4730*/  PRMT R129, RZ, 0x5410, R105 ;  /* 0x00005410ff817816 */ /* 0x020fca0000000069 */
[----:B------:R-:W-:Y:S01]  /*4740*/  FADD.FTZ R220, R129, R220 ;  /* 0x000000dc81dc7221 */ /* 0x000fe20000010000 */
[----:B------:R-:W-:Y:S05]  /*4750*/  BRA `(.L_x_475) ;  /* 0x0000004000007947 */ /* 0x000fea0003800000 */
.L_x_473:
[----:B-----5:R-:W-:-:S05]  /*4760*/  PRMT R129, RZ, 0x5410, R101 ;  /* 0x00005410ff817816 */ /* 0x020fca0000000065 */
[----:B------:R-:W-:Y:S01]  /*4770*/  FADD.FTZ R220, R129, R220 ;  /* 0x000000dc81dc7221 */ /* 0x000fe20000010000 */
[----:B------:R-:W-:-:S05]  /*4780*/  @P2 PRMT R129, RZ, 0x5410, R105 ;  /* 0x00005410ff812816 */ /* 0x000fca0000000069 */
[----:B------:R-:W-:-:S05]  /*4790*/  @P2 FADD.FTZ R220, R129, R220 ;  /* 0x000000dc81dc2221 */ /* 0x000fca0000010000 */
.L_x_475:
[----:B------:R-:W-:-:S04]  /*47a0*/  F2FP.BF16.PACK_AB R112, RZ, R220 ;  /* 0x000000dcff70723e */ /* 0x000fc800000010ff */
[----:B------:R-:W-:Y:S02]  /*47b0*/  PRMT R109, R112, 0x7610, R109 ;  /* 0x00007610706d7816 */ /* 0x000fe4000000006d */
.L_x_476:
[----:B------:R-:W-:Y:S01]  /*47c0*/  PRMT R223, RZ, 0x7610, R113 ;  /* 0x00007610ffdf7816 */ /* 0x000fe20000000071 */
[----:B------:R-:W-:Y:S05]  /*47d0*/  @P3 BRA `(.L_x_477) ;  /* 0x0000008000003947 */ /* 0x000fea0003800000 */
[----:B------:R-:W-:-:S04]  /*47e0*/  ISETP.NE.U32.AND P1, PT, RZ, c[0x0][0x180], PT ;  /* 0x00006000ff007a0c */ /* 0x000fc80003f25070 */
[----:B------:R-:W-:-:S13]  /*47f0*/  ISETP.NE.AND.EX P1, PT, RZ, c[0x0][0x184], PT, P1 ;  /* 0x00006100ff007a0c */ /* 0x000fda0003f25310 */
[----:B------:R-:W-:Y:S05]  /*4800*/  @P1 BRA `(.L_x_478) ;  /* 0x0000002000001947 */ /* 0x000fea0003800000 */
[----:B------:R-:W-:Y:S05]  /*4810*/  @P0 BRA `(.L_x_479) ;  /* 0x0000008000000947 */ /* 0x000fea0003800000 */
[----:B------:R-:W-:Y:S05]  /*4820*/  BRA `(.L_x_480) ;  /* 0x0000009000007947 */ /* 0x000fea0003800000 */
.L_x_478:
[----:B-----5:R-:W-:-:S05]  /*4830*/  PRMT R112, RZ, 0x7610, R105 ;  /* 0x00007610ff707816 */ /* 0x020fca0000000069 */
[----:B------:R-:W-:Y:S01]  /*4840*/  FADD.FTZ R223, R112, R223 ;  /* 0x000000df70df7221 */ /* 0x000fe20000010000 */
[----:B------:R-:W-:Y:S05]  /*4850*/  BRA `(.L_x_479) ;  /* 0x0000004000007947 */ /* 0x000fea0003800000 */
.L_x_477:
[----:B-----5:R-:W-:-:S05]  /*4860*/  PRMT R112, RZ, 0x7610, R101 ;  /* 0x00007610ff707816 */ /* 0x020fca0000000065 */
[----:B------:R-:W-:Y:S01]  /*4870*/  FADD.FTZ R223, R112, R223 ;  /* 0x000000df70df7221 */ /* 0x000fe20000010000 */
[----:B------:R-:W-:-:S05]  /*4880*/  @P2 PRMT R112, RZ, 0x7610, R105 ;  /* 0x00007610ff702816 */ /* 0x000fca0000000069 */
[----:B------:R-:W-:-:S05]  /*4890*/  @P2 FADD.FTZ R223, R112, R223 ;  /* 0x000000df70df2221 */ /* 0x000fca0000010000 */
.L_x_479:
[----:B------:R-:W-:-:S04]  /*48a0*/  F2FP.BF16.PACK_AB R112, RZ, R223 ;  /* 0x000000dfff70723e */ /* 0x000fc800000010ff */
[----:B------:R-:W-:Y:S02]  /*48b0*/  PRMT R109, R109, 0x5410, R112 ;  /* 0x000054106d6d7816 */ /* 0x000fe40000000070 */
.L_x_480:
[----:B------:R-:W-:Y:S01]  /*48c0*/  PRMT R222, RZ, 0x5410, R114 ;  /* 0x00005410ffde7816 */ /* 0x000fe20000000072 */
[----:B------:R-:W-:Y:S05]  /*48d0*/  @P3 BRA `(.L_x_481) ;  /* 0x0000008000003947 */ /* 0x000fea0003800000 */
[----:B------:R-:W-:-:S04]  /*48e0*/  ISETP.NE.U32.AND P1, PT, RZ, c[0x0][0x180], PT ;  /* 0x00006000ff007a0c */ /* 0x000fc80003f25070 */
[----:B------:R-:W-:-:S13]  /*48f0*/  ISETP.NE.AND.EX P1, PT, RZ, c[0x0][0x184], PT, P1 ;  /* 0x00006100ff007a0c */ /* 0x000fda0003f25310 */
[----:B------:R-:W-:Y:S05]  /*4900*/  @P1 BRA `(.L_x_482) ;  /* 0x0000002000001947 */ /* 0x000fea0003800000 */
[----:B------:R-:W-:Y:S05]  /*4910*/  @P0 BRA `(.L_x_483) ;  /* 0x0000008000000947 */ /* 0x000fea0003800000 */
[----:B------:R-:W-:Y:S05]  /*4920*/  BRA `(.L_x_484) ;  /* 0x0000009000007947 */ /* 0x000fea0003800000 */
.L_x_482:
[----:B-----5:R-:W-:-:S05]  /*4930*/  PRMT R113, RZ, 0x5410, R106 ;  /* 0x00005410ff717816 */ /* 0x020fca000000006a */
[----:B------:R-:W-:Y:S01]  /*4940*/  FADD.FTZ R222, R113, R222 ;  /* 0x000000de71de7221 */ /* 0x000fe20000010000 */
[----:B------:R-:W-:Y:S05]  /*4950*/  BRA `(.L_x_483) ;  /* 0x0000004000007947 */ /* 0x000fea0003800000 */
.L_x_481:
[----:B-----5:R-:W-:-:S05]  /*4960*/  PRMT R113, RZ, 0x5410, R102 ;  /* 0x00005410ff717816 */ /* 0x020fca0000000066 */
[----:B------:R-:W-:Y:S01]  /*4970*/  FADD.FTZ R222, R113, R222 ;  /* 0x000000de71de7221 */ /* 0x000fe20000010000 */
[----:B------:R-:W-:-:S05]  /*4980*/  @P2 PRMT R113, RZ, 0x5410, R106 ;  /* 0x00005410ff712816 */ /* 0x000fca000000006a */
[----:B------:R-:W-:-:S05]  /*4990*/  @P2 FADD.FTZ R222, R113, R222 ;  /* 0x000000de71de2221 */ /* 0x000fca0000010000 */
.L_x_483:
[----:B------:R-:W-:-:S04]  /*49a0*/  F2FP.BF16.PACK_AB R112, RZ, R222 ;  /* 0x000000deff70723e */ /* 0x000fc800000010ff */
[----:B------:R-:W-:Y:S02]  /*49b0*/  PRMT R110, R112, 0x7610, R110 ;  /* 0x00007610706e7816 */ /* 0x000fe4000000006e */
.L_x_484:
[----:B------:R-:W-:Y:S01]  /*49c0*/  PRMT R225, RZ, 0x7610, R114 ;  /* 0x00007610ffe17816 */ /* 0x000fe20000000072 */
[----:B------:R-:W-:Y:S05]  /*49d0*/  @P3 BRA `(.L_x_485) ;  /* 0x0000008000003947 */ /* 0x000fea0003800000 */
[----:B------:R-:W-:-:S04]  /*49e0*/  ISETP.NE.U32.AND P1, PT, RZ, c[0x0][0x180], PT ;  /* 0x00006000ff007a0c */ /* 0x000fc80003f25070 */
[----:B------:R-:W-:-:S13]  /*49f0*/  ISETP.NE.AND.EX P1, PT, RZ, c[0x0][0x184], PT, P1 ;  /* 0x00006100ff007a0c */ /* 0x000fda0003f25310 */
[----:B------:R-:W-:Y:S05]  /*4a00*/  @P1 BRA `(.L_x_486) ;  /* 0x0000002000001947 */ /* 0x000fea0003800000 */
[----:B------:R-:W-:Y:S05]  /*4a10*/  @P0 BRA `(.L_x_487) ;  /* 0x0000008000000947 */ /* 0x000fea0003800000 */
[----:B------:R-:W-:Y:S05]  /*4a20*/  BRA `(.L_x_488) ;  /* 0x0000009000007947 */ /* 0x000fea0003800000 */
.L_x_486:
[----:B-----5:R-:W-:-:S05]  /*4a30*/  PRMT R112, RZ, 0x7610, R106 ;  /* 0x00007610ff707816 */ /* 0x020fca000000006a */
[----:B------:R-:W-:Y:S01]  /*4a40*/  FADD.FTZ R225, R112, R225 ;  /* 0x000000e170e17221 */ /* 0x000fe20000010000 */
[----:B------:R-:W-:Y:S05]  /*4a50*/  BRA `(.L_x_487) ;  /* 0x0000004000007947 */ /* 0x000fea0003800000 */
.L_x_485:
[----:B-----5:R-:W-:-:S05]  /*4a60*/  PRMT R112, RZ, 0x7610, R102 ;  /* 0x00007610ff707816 */ /* 0x020fca0000000066 */
[----:B------:R-:W-:Y:S01]  /*4a70*/  FADD.FTZ R225, R112, R225 ;  /* 0x000000e170e17221 */ /* 0x000fe20000010000 */
[----:B------:R-:W-:-:S05]  /*4a80*/  @P2 PRMT R112, RZ, 0x7610, R106 ;  /* 0x00007610ff702816 */ /* 0x000fca000000006a */
[----:B------:R-:W-:-:S05]  /*4a90*/  @P2 FADD.FTZ R225, R112, R225 ;  /* 0x000000e170e12221 */ /* 0x000fca0000010000 */
.L_x_487:
[----:B------:R-:W-:-:S04]  /*4aa0*/  F2FP.BF16.PACK_AB R112, RZ, R225 ;  /* 0x000000e1ff70723e */ /* 0x000fc800000010ff */
[----:B------:R-:W-:Y:S02]  /*4ab0*/  PRMT R110, R110, 0x5410, R112 ;  /* 0x000054106e6e7816 */ /* 0x000fe40000000070 */
.L_x_488:
[----:B------:R-:W-:Y:S01]  /*4ac0*/  PRMT R224, RZ, 0x5410, R115 ;  /* 0x00005410ffe07816 */ /* 0x000fe20000000073 */
[----:B------:R-:W-:Y:S05]  /*4ad0*/  @P3 BRA `(.L_x_489) ;  /* 0x0000008000003947 */ /* 0x000fea0003800000 */
[----:B------:R-:W-:-:S04]  /*4ae0*/  ISETP.NE.U32.AND P1, PT, RZ, c[0x0][0x180], PT ;  /* 0x00006000ff007a0c */ /* 0x000fc80003f25070 */
[----:B------:R-:W-:-:S13]  /*4af0*/  ISETP.NE.AND.EX P1, PT, RZ, c[0x0][0x184], PT, P1 ;  /* 0x00006100ff007a0c */ /* 0x000fda0003f25310 */
[----:B------:R-:W-:Y:S05]  /*4b00*/  @P1 BRA `(.L_x_490) ;  /* 0x0000002000001947 */ /* 0x000fea0003800000 */
[----:B------:R-:W-:Y:S05]  /*4b10*/  @P0 BRA `(.L_x_491) ;  /* 0x0000008000000947 */ /* 0x000fea0003800000 */
[----:B------:R-:W-:Y:S05]  /*4b20*/  BRA `(.L_x_492) ;  /* 0x0000009000007947 */ /* 0x000fea0003800000 */
.L_x_490:
[----:B-----5:R-:W-:-:S05]  /*4b30*/  PRMT R113, RZ, 0x5410, R107 ;  /* 0x00005410ff717816 */ /* 0x020fca000000006b */
[----:B------:R-:W-:Y:S01]  /*4b40*/  FADD.FTZ R224, R113, R224 ;  /* 0x000000e071e07221 */ /* 0x000fe20000010000 */
[----:B------:R-:W-:Y:S05]  /*4b50*/  BRA `(.L_x_491) ;  /* 0x0000004000007947 */ /* 0x000fea0003800000 */
.L_x_489:
[----:B-----5:R-:W-:-:S05]  /*4b60*/  PRMT R113, RZ, 0x5410, R103 ;  /* 0x00005410ff717816 */ /* 0x020fca0000000067 */
[----:B------:R-:W-:Y:S01]  /*4b70*/  FADD.FTZ R224, R113, R224 ;  /* 0x000000e071e07221 */ /* 0x000fe20000010000 */
[----:B------:R-:W-:-:S05]  /*4b80*/  @P2 PRMT R113, RZ, 0x5410, R107 ;  /* 0x00005410ff712816 */ /* 0x000fca000000006b */
[----:B------:R-:W-:-:S05]  /*4b90*/  @P2 FADD.FTZ R224, R113, R224 ;  /* 0x000000e071e02221 */ /* 0x000fca0000010000 */
.L_x_491:
[----:B------:R-:W-:-:S04]  /*4ba0*/  F2FP.BF16.PACK_AB R112, RZ, R224 ;  /* 0x000000e0ff70723e */ /* 0x000fc800000010ff */
[----:B------:R-:W-:Y:S02]  /*4bb0*/  PRMT R111, R112, 0x7610, R111 ;  /* 0x00007610706f7816 */ /* 0x000fe4000000006f */
.L_x_492:
[----:B------:R-:W-:Y:S01]  /*4bc0*/  PRMT R226, RZ, 0x7610, R115 ;  /* 0x00007610ffe27816 */ /* 0x000fe20000000073 */
[----:B------:R-:W-:Y:S05]  /*4bd0*/  @P3 BRA `(.L_x_493) ;  /* 0x0000008000003947 */ /* 0x000fea0003800000 */
[----:B------:R-:W-:-:S04]  /*4be0*/  ISETP.NE.U32.AND P1, PT, RZ, c[0x0][0x180], PT ;  /* 0x00006000ff007a0c */ /* 0x000fc80003f25070 */
[----:B------:R-:W-:-:S13]  /*4bf0*/  ISETP.NE.AND.EX P1, PT, RZ, c[0x0][0x184], PT, P1 ;  /* 0x00006100ff007a0c */ /* 0x000fda0003f25310 */
[----:B------:R-:W-:Y:S05]  /*4c00*/  @P1 BRA `(.L_x_494) ;  /* 0x0000002000001947 */ /* 0x000fea0003800000 */
[----:B------:R-:W-:Y:S05]  /*4c10*/  @P0 BRA `(.L_x_495) ;  /* 0x0000008000000947 */ /* 0x000fea0003800000 */
[----:B------:R-:W-:Y:S05]  /*4c20*/  BRA `(.L_x_496) ;  /* 0x0000009000007947 */ /* 0x000fea0003800000 */
.L_x_494:
[----:B-----5:R-:W-:-:S05]  /*4c30*/  PRMT R113, RZ, 0x7610, R107 ;  /* 0x00007610ff717816 */ /* 0x020fca000000006b */
[----:B------:R-:W-:Y:S01]  /*4c40*/  FADD.FTZ R226, R113, R226 ;  /* 0x000000e271e27221 */ /* 0x000fe20000010000 */
[----:B------:R-:W-:Y:S05]  /*4c50*/  BRA `(.L_x_495) ;  /* 0x0000004000007947 */ /* 0x000fea0003800000 */
.L_x_493:
[----:B-----5:R-:W-:-:S05]  /*4c60*/  PRMT R113, RZ, 0x7610, R103 ;  /* 0x00007610ff717816 */ /* 0x020fca0000000067 */
[----:B------:R-:W-:Y:S01]  /*4c70*/  FADD.FTZ R226, R113, R226 ;  /* 0x000000e271e27221 */ /* 0x000fe20000010000 */
[----:B------:R-:W-:-:S05]  /*4c80*/  @P2 PRMT R113, RZ, 0x7610, R107 ;  /* 0x00007610ff712816 */ /* 0x000fca000000006b */
[----:B------:R-:W-:-:S05]  /*4c90*/  @P2 FADD.FTZ R226, R113, R226 ;  /* 0x000000e271e22221 */ /* 0x000fca0000010000 */
.L_x_495:
[----:B------:R-:W-:-:S04]  /*4ca0*/  F2FP.BF16.PACK_AB R112, RZ, R226 ;  /* 0x000000e2ff70723e */ /* 0x000fc800000010ff */
[----:B------:R-:W-:Y:S02]  /*4cb0*/  PRMT R111, R111, 0x5410, R112 ;  /* 0x000054106f6f7816 */ /* 0x000fe40000000070 */
.L_x_496:
[----:B------:R-:W-:Y:S01]  /*4cc0*/  FADD.FTZ R114, RZ, R169 ;  /* 0x000000a9ff727221 */ /* 0x000fe20000010000 */
[----:B------:R-:W-:Y:S01]  /*4cd0*/  LOP3.LUT P2, RZ, R176, 0xff, RZ, 0xc0, !PT ;  /* 0x000000ffb0ff7812 */ /* 0x000fe2000784c0ff */
[----:B------:R-:W-:Y:S02]  /*4ce0*/  @P0 IMAD.WIDE.U32 R112, R165, R191, c[0x0][0x188] ;  /* 0x00006200a5700625 */ /* 0x000fe400078e00bf */
[----:B------:R-:W0:Y:S02]  /*4cf0*/  S2R R191, SR_TID.X ;  /* 0x0000000000bf7919 */ /* 0x000e240000002100 */
[----:B------:R-:W-:Y:S02]  /*4d00*/  FADD.FTZ R115, R114, R175 ;  /* 0x000000af72737221 */ /* 0x000fe40000010000 */
[----:B------:R1:W-:Y:S02]  /*4d10*/  @P0 STG.E.128 [R112.64], R108 ;  /* 0x0000006c70000986 */ /* 0x0003e4000c101d04 */
[----:B------:R-:W-:-:S04]  /*4d20*/  FADD.FTZ R114, R115, R174 ;  /* 0x000000ae73727221 */ /* 0x000fc80000010000 */
[----:B------:R-:W-:-:S04]  /*4d30*/  FADD.FTZ R115, R114, R179 ;  /* 0x000000b372737221 */ /* 0x000fc80000010000 */
[----:B------:R-:W-:-:S04]  /*4d40*/  FADD.FTZ R114, R115, R170 ;  /* 0x000000aa73727221 */ /* 0x000fc80000010000 */
[----:B------:R-:W-:-:S04]  /*4d50*/  FADD.FTZ R114, R114, R173 ;  /* 0x000000ad72727221 */ /* 0x000fc80000010000 */
[----:B------:R-:W-:Y:S01]  /*4d60*/  FADD.FTZ R115, R114, R171 ;  /* 0x000000ab72737221 */ /* 0x000fe20000010000 */
[----:B0-----:R-:W-:-:S03]  /*4d70*/  SHF.R.U32.HI R128, RZ, 0x5, R191 ;  /* 0x00000005ff807819 */ /* 0x001fc600000116bf */
[----:B------:R-:W-:Y:S01]  /*4d80*/  FADD.FTZ R114, R115, R172 ;  /* 0x000000ac73727221 */ /* 0x000fe20000010000 */
[----:B------:R-:W-:Y:S02]  /*4d90*/  LOP3.LUT P1, RZ, R191, 0x1f, RZ, 0xc0, !PT ;  /* 0x0000001fbfff7812 */ /* 0x000fe4000782c0ff */
[----:B------:R-:W-:Y:S01]  /*4da0*/  LOP3.LUT R128, R128, 0x7fffffc, RZ, 0xc0, !PT ;  /* 0x07fffffc80807812 */ /* 0x000fe200078ec0ff */
[----:B------:R-:W-:-:S03]  /*4db0*/  FADD.FTZ R115, R114, R119 ;  /* 0x0000007772737221 */ /* 0x000fc60000010000 */
[----:B------:R-:W-:Y:S01]  /*4dc0*/  @!P2 IADD3 R128, R128, 0x4, RZ ;  /* 0x000000048080a810 */ /* 0x000fe20007ffe0ff */
[----:B------:R-:W-:-:S04]  /*4dd0*/  FADD.FTZ R115, R115, R122 ;  /* 0x0000007a73737221 */ /* 0x000fc80000010000 */
[----:B-1----:R-:W-:-:S04]  /*4de0*/  FADD.FTZ R112, R115, R120 ;  /* 0x0000007873707221 */ /* 0x002fc80000010000 */
[----:B------:R-:W-:-:S04]  /*4df0*/  FADD.FTZ R113, R112, R123 ;  /* 0x0000007b70717221 */ /* 0x000fc80000010000 */
        /* <DEDUP_REMOVED lines=43> */
[----:B------:R-:W-:Y:S01]  /*50b0*/  FADD.FTZ R112, R113, R226 ;  /* 0x000000e271707221 */ /* 0x000fe20000010000 */
[----:B------:R-:W-:Y:S05]  /*50c0*/  BRA.DIV ~URZ, `(.L_x_497) ;  /* 0x000027a27f007947 */ /* 0x000fea000b800000 */
[----:B------:R0:W1:Y:S02]  /*50d0*/  SHFL.BFLY PT, R113, R112, 0x1, 0x1f ;  /* 0x0c201f0070717f89 */ /* 0x00006400000e0000 */
.L_x_501:
[----:B01----:R-:W-:Y:S01]  /*50e0*/  FADD.FTZ R112, R112, R113 ;  /* 0x0000007170707221 */ /* 0x003fe20000010000 */
[----:B------:R-:W-:Y:S05]  /*50f0*/  BRA.DIV ~URZ, `(.L_x_498) ;  /* 0x000027e27f007947 */ /* 0x000fea000b800000 */
[----:B------:R-:W0:Y:S02]  /*5100*/  SHFL.BFLY PT, R113, R112, 0x2, 0x1f ;  /* 0x0c401f0070717f89 */ /* 0x000e2400000e0000 */
[----:B0-----:R-:W-:-:S05]  /*5110*/  FADD.FTZ R113, R112, R113 ;  /* 0x0000007170717221 */ /* 0x001fca0000010000 */
[----:B------:R-:W0:Y:S02]  /*5120*/  SHFL.BFLY PT, R114, R113, 0x4, 0x1f ;  /* 0x0c801f0071727f89 */ /* 0x000e2400000e0000 */
[----:B0-----:R-:W-:-:S05]  /*5130*/  FADD.FTZ R114, R113, R114 ;  /* 0x0000007271727221 */ /* 0x001fca0000010000 */
[----:B------:R-:W0:Y:S02]  /*5140*/  SHFL.BFLY PT, R115, R114, 0x8, 0x1f ;  /* 0x0d001f0072737f89 */ /* 0x000e2400000e0000 */
[----:B0-----:R-:W-:-:S05]  /*5150*/  FADD.FTZ R115, R114, R115 ;  /* 0x0000007372737221 */ /* 0x001fca0000010000 */
[----:B------:R-:W0:Y:S02]  /*5160*/  SHFL.BFLY PT, R129, R115, 0x10, 0x1f ;  /* 0x0e001f0073817f89 */ /* 0x000e2400000e0000 */
[----:B0-----:R-:W-:-:S04]  /*5170*/  FADD.FTZ R129, R115, R129 ;  /* 0x0000008173817221 */ /* 0x001fc80000010000 */
[----:B------:R-:W-:-:S04]  /*5180*/  FMUL.FTZ R112, R129, 0.0005580357392318546772 ;  /* 0x3a12492581707820 */ /* 0x000fc80000410000 */
[C---:B------:R-:W-:Y:S02]  /*5190*/  FADD.FTZ R129, -R112.reuse, R169 ;  /* 0x000000a970817221 */ /* 0x040fe40000010100 */
[C---:B------:R-:W-:Y:S02]  /*51a0*/  FADD.FTZ R251, -R112.reuse, R175 ;  /* 0x000000af70fb7221 */ /* 0x040fe40000010100 */
[----:B------:R-:W-:Y:S02]  /*51b0*/  FFMA.FTZ R129, R129, R129, RZ ;  /* 0x0000008181817223 */ /* 0x000fe400000100ff */
[C---:B------:R-:W-:Y:S02]  /*51c0*/  FADD.FTZ R113, -R112.reuse, R174 ;  /* 0x000000ae70717221 */ /* 0x040fe40000010100 */
[----:B------:R-:W-:Y:S02]  /*51d0*/  FFMA.FTZ R129, R251, R251, R129 ;  /* 0x000000fbfb817223 */ /* 0x000fe40000010081 */
[----:B------:R-:W-:-:S02]  /*51e0*/  FADD.FTZ R114, -R112, R179 ;  /* 0x000000b370727221 */ /* 0x000fc40000010100 */
[----:B------:R-:W-:-:S04]  /*51f0*/  FFMA.FTZ R129, R113, R113, R129 ;  /* 0x0000007171817223 */ /* 0x000fc80000010081 */
[----:B------:R-:W-:Y:S02]  /*5200*/  FFMA.FTZ R129, R114, R114, R129 ;  /* 0x0000007272817223 */ /* 0x000fe40000010081 */
[----:B------:R-:W-:-:S04]  /*5210*/  FADD.FTZ R114, -R112, R170 ;  /* 0x000000aa70727221 */ /* 0x000fc80000010100 */
        /* <DEDUP_REMOVED lines=102> */
[----:B------:R-:W-:-:S05]  /*5880*/  FFMA.FTZ R114, R114, R114, R129 ;  /* 0x0000007272727223 */ /* 0x000fca0000010081 */
        /* <DEDUP_REMOVED lines=9> */
.L_x_502:
[----:B------:R-:W2:Y:S01]  /*5920*/  S2R R114, SR_TID.X ;  /* 0x0000000000727919 */ /* 0x000ea20000002100 */
[----:B------:R-:W-:Y:S01]  /*5930*/  @!P1 SHF.R.U32.HI R115, RZ, 0x5, R191 ;  /* 0x00000005ff739819 */ /* 0x000fe200000116bf */
[----:B-1----:R-:W-:Y:S01]  /*5940*/  FADD.FTZ R113, R113, R129 ;  /* 0x0000008171717221 */ /* 0x002fe20000010000 */
[----:B------:R-:W-:Y:S01]  /*5950*/  WARPSYNC 0xffffffff ;  /* 0xffffffff00007948 */ /* 0x000fe20003800000 */
[----:B------:R-:W-:Y:S01]  /*5960*/  IMAD.MOV.U32 R251, RZ, RZ, RZ ;  /* 0x000000fffffb7224 */ /* 0x000fe200078e00ff */
[----:B------:R-:W-:Y:S02]  /*5970*/  @!P1 LOP3.LUT R115, R115, 0x3, RZ, 0xc0, !PT ;  /* 0x0000000373739812 */ /* 0x000fe400078ec0ff */
[----:B------:R-:W-:-:S03]  /*5980*/  LOP3.LUT P3, RZ, R176, 0xff, RZ, 0xc0, !PT ;  /* 0x000000ffb0ff7812 */ /* 0x000fc6000786c0ff */
[----:B------:R-:W-:-:S05]  /*5990*/  @!P1 IMAD.IADD R115, R128, 0x1, R115 ;  /* 0x0000000180739824 */ /* 0x000fca00078e0273 */
[----:B------:R1:W-:Y:S01]  /*59a0*/  @!P1 STS.64 [R115.X8], R112 ;  /* 0x0000007073009388 */ /* 0x0003e20000008a00 */
[----:B0-2---:R-:W-:Y:S01]  /*59b0*/  LOP3.LUT R129, R114, 0x1f, RZ, 0xc0, !PT ;  /* 0x0000001f72817812 */ /* 0x005fe200078ec0ff */
[----:B-1----:R-:W-:Y:S02]  /*59c0*/  CS2R R112, SRZ ;  /* 0x0000000000707805 */ /* 0x002fe4000001ff00 */
[----:B------:R-:W-:Y:S01]  /*59d0*/  BAR.SYNC.DEFER_BLOCKING 0x0 ;  /* 0x0000000000007b1d */ /* 0x000fe20000010000 */
[----:B------:R-:W-:-:S13]  /*59e0*/  ISETP.GT.U32.AND P2, PT, R129, 0x3, PT ;  /* 0x000000038100780c */ /* 0x000fda0003f44070 */
[----:B------:R-:W-:Y:S01]  /*59f0*/  @!P2 IMAD.IADD R128, R128, 0x1, R129 ;  /* 0x000000018080a824 */ /* 0x000fe200078e0281 */
[----:B------:R-:W-:Y:S01]  /*5a00*/  SHF.R.U32.HI R129, RZ, 0x5, R114 ;  /* 0x00000005ff817819 */ /* 0x000fe20000011672 */
[----:B------:R-:W-:-:S03]  /*5a10*/  @!P2 IMAD.MOV.U32 R251, RZ, RZ, 0x700 ;  /* 0x00000700fffba424 */ /* 0x000fc600078e00ff */
[----:B------:R-:W-:Y:S02]  /*5a20*/  LOP3.LUT R129, R129, 0x3, RZ, 0xc0, !PT ;  /* 0x0000000381817812 */ /* 0x000fe400078ec0ff */
[----:B------:R-:W0:Y:S02]  /*5a30*/  SHFL.DOWN PT, R191, R251, 0x2, 0x1f ;  /* 0x08401f00fbbf7f89 */ /* 0x000e2400000e0000 */
[----:B------:R-:W-:Y:S02]  /*5a40*/  LOP3.LUT P1, RZ, R129, 0x1f, R114, 0xf8, !PT ;  /* 0x0000001f81ff7812 */ /* 0x000fe4000782f872 */
[----:B------:R-:W1:Y:S01]  /*5a50*/  @!P2 LDS.64 R112, [R128.X8] ;  /* 0x000000008070a984 */ /* 0x000e620000008a00 */
[----:B------:R-:W-:Y:S08]  /*5a60*/  I2F R129, R251 ;  /* 0x000000fb00817306 */ /* 0x000ff00000201400 */
[----:B0-----:R0:W2:Y:S01]  /*5a70*/  I2F R176, R191 ;  /* 0x000000bf00b07306 */ /* 0x0010a20000201400 */
[----:B------:R-:W-:-:S05]  /*5a80*/  IMAD.IADD R114, R191, 0x1, R251 ;  /* 0x00000001bf727824 */ /* 0x000fca00078e02fb */
[----:B0-----:R-:W-:Y:S04]  /*5a90*/  SHFL.DOWN PT, R191, R114, 0x1, 0x1f ;  /* 0x08201f0072bf7f89 */ /* 0x001fe800000e0000 */
[----:B-1----:R-:W0:Y:S02]  /*5aa0*/  SHFL.DOWN PT, R115, R112, 0x2, 0x1f ;  /* 0x08401f0070737f89 */ /* 0x002e2400000e0000 */
[C---:B0-----:R-:W-:Y:S02]  /*5ab0*/  FADD.FTZ R128, -R115.reuse, R112 ;  /* 0x0000007073807221 */ /* 0x041fe40000010100 */
[----:B--2---:R-:W-:Y:S02]  /*5ac0*/  FMUL.FTZ R115, R115, R176 ;  /* 0x000000b073737220 */ /* 0x004fe40000410000 */
[----:B------:R-:W-:-:S02]  /*5ad0*/  FMUL.FTZ R128, R128, R128 ;  /* 0x0000008080807220 */ /* 0x000fc40000410000 */
[----:B------:R-:W-:Y:S02]  /*5ae0*/  FFMA.FTZ R115, R129, R112, R115 ;  /* 0x0000007081737223 */ /* 0x000fe40000010073 */
[----:B------:R-:W-:Y:S01]  /*5af0*/  FMUL.FTZ R128, R128, R129 ;  /* 0x0000008180807220 */ /* 0x000fe20000410000 */
[----:B------:R-:W0:Y:S03]  /*5b00*/  I2F R112, R114 ;  /* 0x0000007200707306 */ /* 0x000e260000201400 */
[----:B------:R-:W-:Y:S02]  /*5b10*/  FMUL.FTZ R128, R128, R176 ;  /* 0x000000b080807220 */ /* 0x000fe40000410000 */
[----:B------:R-:W1:Y:S03]  /*5b20*/  SHFL.DOWN PT, R176, R113, 0x2, 0x1f ;  /* 0x08401f0071b07f89 */ /* 0x000e6600000e0000 */
[----:B0-----:R-:W0:Y:S01]  /*5b30*/  MUFU.RCP R129, R112 ;  /* 0x0000007000817308 */ /* 0x001e220000001000 */
[----:B-1----:R-:W-:-:S02]  /*5b40*/  FADD.FTZ R176, R176, R113 ;  /* 0x00000071b0b07221 */ /* 0x002fc40000010000 */
[C---:B0-----:R-:W-:Y:S02]  /*5b50*/  FMUL.FTZ R115, R129.reuse, R115 ;  /* 0x0000007381737220 */ /* 0x041fe40000410000 */
[----:B------:R-:W-:Y:S02]  /*5b60*/  FFMA.FTZ R128, R129, R128, R176 ;  /* 0x0000008081807223 */ /* 0x000fe400000100b0 */
[----:B------:R-:W-:Y:S01]  /*5b70*/  IMAD.IADD R129, R114, 0x1, R191 ;  /* 0x0000000172817824 */ /* 0x000fe200078e02bf */
[----:B------:R-:W0:Y:S04]  /*5b80*/  SHFL.DOWN PT, R176, R115, 0x1, 0x1f ;  /* 0x08201f0073b07f89 */ /* 0x000e2800000e0000 */
[----:B------:R-:W2:Y:S01]  /*5b90*/  LDL R114, [R1] ;  /* 0x0000000001727983 */ /* 0x000ea20000100800 */
[----:B------:R-:W1:Y:S01]  /*5ba0*/  I2F R191, R191 ;  /* 0x000000bf00bf7306 */ /* 0x000e620000201400 */
[----:B------:R-:W-:-:S02]  /*5bb0*/  ULDC.U8 UR6, c[0x0][0x1f0] ;  /* 0x00007c0000067ab9 */ /* 0x000fc40000000000 */
[----:B------:R-:W-:-:S05]  /*5bc0*/  ISETP.NE.AND P2, PT, RZ, UR6, PT ;  /* 0x00000006ff007c0c */ /* 0x000fca000bf45270 */
[----:B------:R-:W3:Y:S01]  /*5bd0*/  I2F R129, R129 ;  /* 0x0000008100817306 */ /* 0x000ee20000201400 */
[----:B0-----:R-:W-:Y:S02]  /*5be0*/  FADD.FTZ R251, R115, -R176 ;  /* 0x800000b073fb7221 */ /* 0x001fe40000010000 */
[----:B-1----:R-:W-:Y:S02]  /*5bf0*/  FMUL.FTZ R176, R176, R191 ;  /* 0x000000bfb0b07220 */ /* 0x002fe40000410000 */
[----:B------:R-:W-:Y:S02]  /*5c00*/  FMUL.FTZ R251, R251, R251 ;  /* 0x000000fbfbfb7220 */ /* 0x000fe40000410000 */
[C---:B------:R-:W-:Y:S02]  /*5c10*/  FFMA.FTZ R176, R112.reuse, R115, R176 ;  /* 0x0000007370b07223 */ /* 0x040fe400000100b0 */
[----:B------:R-:W-:Y:S02]  /*5c20*/  FMUL.FTZ R113, R112, R251 ;  /* 0x000000fb70717220 */ /* 0x000fe40000410000 */
[----:B------:R-:W0:Y:S01]  /*5c30*/  SHFL.DOWN PT, R251, R128, 0x1, 0x1f ;  /* 0x08201f0080fb7f89 */ /* 0x000e2200000e0000 */
[----:B---3--:R1:W3:Y:S01]  /*5c40*/  MUFU.RCP R112, R129 ;  /* 0x0000008100707308 */ /* 0x0082e20000001000 */
[----:B------:R-:W-:-:S02]  /*5c50*/  FMUL.FTZ R113, R113, R191 ;  /* 0x000000bf71717220 */ /* 0x000fc40000410000 */
[----:B-1----:R-:W-:Y:S02]  /*5c60*/  @!P1 IMAD.MOV.U32 R129, RZ, RZ, 0x4 ;  /* 0x00000004ff819424 */ /* 0x002fe400078e00ff */
[----:B---3--:R-:W-:-:S06]  /*5c70*/  FMUL.FTZ R115, R112, R176 ;  /* 0x000000b070737220 */ /* 0x008fcc0000410000 */
[----:B------:R-:W1:Y:S01]  /*5c80*/  SHFL.IDX PT, R115, R115, RZ, 0x1f ;  /* 0x00001fff73737589 */ /* 0x000e6200000e0000 */
[----:B0-----:R-:W-:Y:S01]  /*5c90*/  FADD.FTZ R251, R128, R251 ;  /* 0x000000fb80fb7221 */ /* 0x001fe20000010000 */
[----:B------:R-:W-:-:S03]  /*5ca0*/  PRMT R128, RZ, 0x7610, R98 ;  /* 0x00007610ff807816 */ /* 0x000fc60000000062 */
[----:B------:R-:W-:Y:S02]  /*5cb0*/  FFMA.FTZ R251, R112, R113, R251 ;  /* 0x0000007170fb7223 */ /* 0x000fe400000100fb */
[----:B------:R-:W-:-:S04]  /*5cc0*/  IMAD.MOV.U32 R112, RZ, RZ, c[0x0][0x1e0] ;  /* 0x00007800ff707624 */ /* 0x000fc800078e00ff */
[----:B------:R-:W0:Y:S01]  /*5cd0*/  SHFL.IDX PT, R251, R251, RZ, 0x1f ;  /* 0x00001ffffbfb7589 */ /* 0x000e2200000e0000 */
[C---:B-1----:R-:W-:Y:S01]  /*5ce0*/  FMUL.FTZ R113, R115.reuse, R115 ;  /* 0x0000007373717220 */ /* 0x042fe20000410000 */
[----:B------:R-:W-:-:S04]  /*5cf0*/  FSEL R191, R115, RZ, !P2 ;  /* 0x000000ff73bf7208 */ /* 0x000fc80005000000 */
[----:B------:R-:W-:Y:S01]  /*5d00*/  FSEL R113, R113, RZ, P2 ;  /* 0x000000ff71717208 */ /* 0x000fe20001000000 */
[C---:B------:R-:W-:Y:S02]  /*5d10*/  FADD.FTZ R169, -R191.reuse, R169 ;  /* 0x000000a9bfa97221 */ /* 0x040fe40000010100 */
[C---:B------:R-:W-:Y:S02]  /*5d20*/  FADD.FTZ R175, -R191.reuse, R175 ;  /* 0x000000afbfaf7221 */ /* 0x040fe40000010100 */
[----:B------:R-:W-:Y:S02]  /*5d30*/  FADD.FTZ R179, -R191, R179 ;  /* 0x000000b3bfb37221 */ /* 0x000fe40000010100 */
[----:B0-----:R-:W-:Y:S02]  /*5d40*/  FFMA.FTZ R112, R251, R112, c[0x0][0x228] ;  /* 0x00008a00fb707623 */ /* 0x001fe40000010070 */
[----:B------:R-:W-:Y:S02]  /*5d50*/  FADD.FTZ R251, -R191, R173 ;  /* 0x000000adbffb7221 */ /* 0x000fe40000010100 */
[----:B------:R-:W-:-:S02]  /*5d60*/  FADD.FTZ R176, R112, R113 ;  /* 0x0000007170b07221 */ /* 0x000fc40000010000 */
[----:B------:R-:W-:Y:S02]  /*5d70*/  @!P1 IMAD.MOV.U32 R113, RZ, RZ, 0x4 ;  /* 0x00000004ff719424 */ /* 0x000fe400078e00ff */
[----:B------:R-:W-:Y:S02]  /*5d80*/  FADD.FTZ R171, -R191, R171 ;  /* 0x000000abbfab7221 */ /* 0x000fe40000010100 */
[----:B------:R-:W0:Y:S01]  /*5d90*/  MUFU.RSQ R176, R176 ;  /* 0x000000b000b07308 */ /* 0x000e220000001400 */
[----:B------:R-:W-:-:S04]  /*5da0*/  @!P1 IMAD.WIDE R112, R154, R113, c[0x0][0x1a0] ;  /* 0x000068009a709625 */ /* 0x000fc800078e0271 */
[C---:B------:R-:W-:Y:S01]  /*5db0*/  FADD.FTZ R119, -R191.reuse, R119 ;  /* 0x00000077bf777221 */ /* 0x040fe20000010100 */
[----:B------:R1:W-:Y:S01]  /*5dc0*/  @!P1 STG.E [R112.64], R115 ;  /* 0x0000007370009986 */ /* 0x0003e2000c101904 */
[C---:B------:R-:W-:Y:S02]  /*5dd0*/  FADD.FTZ R127, -R191.reuse, R127 ;  /* 0x0000007fbf7f7221 */ /* 0x040fe40000010100 */
[C---:B------:R-:W-:Y:S02]  /*5de0*/  FADD.FTZ R167, -R191.reuse, R167 ;  /* 0x000000a7bfa77221 */ /* 0x040fe40000010100 */
[C---:B------:R-:W-:Y:S02]  /*5df0*/  FADD.FTZ R180, -R191.reuse, R180 ;  /* 0x000000b4bfb47221 */ /* 0x040fe40000010100 */
[C---:B------:R-:W-:Y:S02]  /*5e00*/  FADD.FTZ R177, -R191.reuse, R177 ;  /* 0x000000b1bfb17221 */ /* 0x040fe40000010100 */
[----:B------:R-:W-:-:S02]  /*5e10*/  FADD.FTZ R182, -R191, R182 ;  /* 0x000000b6bfb67221 */ /* 0x000fc40000010100 */
[----:B0-----:R-:W-:Y:S01]  /*5e20*/  FMUL.FTZ R175, R176, R175 ;  /* 0x000000afb0af7220 */ /* 0x001fe20000410000 */
[----:B-1----:R-:W-:Y:S01]  /*5e30*/  PRMT R115, RZ, 0x7610, R96 ;  /* 0x00007610ff737816 */ /* 0x002fe20000000060 */
[C---:B------:R-:W-:Y:S01]  /*5e40*/  @!P1 IMAD.WIDE R112, R154.reuse, R129, c[0x0][0x1a8] ;  /* 0x00006a009a709625 */ /* 0x040fe200078e0281 */
[----:B------:R-:W-:-:S03]  /*5e50*/  IADD3 R154, R154, c[0x0][0x160], RZ ;  /* 0x000058009a9a7a10 */ /* 0x000fc60007ffe0ff */
[----:B------:R-:W-:Y:S01]  /*5e60*/  FADD.FTZ R129, -R191, R174 ;  /* 0x000000aebf817221 */ /* 0x000fe20000010100 */
[----:B------:R0:W-:Y:S01]  /*5e70*/  @!P1 STG.E [R112.64], R176 ;  /* 0x000000b070009986 */ /* 0x0001e2000c101904 */
[C---:B------:R-:W-:Y:S02]  /*5e80*/  FMUL.FTZ R174, R176.reuse, R169 ;  /* 0x000000a9b0ae7220 */ /* 0x040fe40000410000 */
[C---:B------:R-:W-:Y:S02]  /*5e90*/  FMUL.FTZ R169, R176.reuse, R129 ;  /* 0x00000081b0a97220 */ /* 0x040fe40000410000 */
[C---:B------:R-:W-:Y:S02]  /*5ea0*/  FMUL.FTZ R179, R176.reuse, R179 ;  /* 0x000000b3b0b37220 */ /* 0x040fe40000410000 */
[----:B------:R-:W-:Y:S02]  /*5eb0*/  FFMA.FTZ R115, R175, R115, R252 ;  /* 0x00000073af737223 */ /* 0x000fe400000100fc */
[----:B------:R-:W-:-:S02]  /*5ec0*/  FMUL.FTZ R251, R176, R251 ;  /* 0x000000fbb0fb7220 */ /* 0x000fc40000410000 */
[C---:B------:R-:W-:Y:S01]  /*5ed0*/  FMUL.FTZ R171, R176.reuse, R171 ;  /* 0x000000abb0ab7220 */ /* 0x040fe20000410000 */
[----:B0-----:R-:W-:Y:S01]  /*5ee0*/  PRMT R113, RZ, 0x5410, R96 ;  /* 0x00005410ff717816 */ /* 0x001fe20000000060 */
[C---:B------:R-:W-:Y:S02]  /*5ef0*/  FMUL.FTZ R119, R176.reuse, R119 ;  /* 0x00000077b0777220 */ /* 0x040fe40000410000 */
[C---:B------:R-:W-:Y:S02]  /*5f00*/  FMUL.FTZ R167, R176.reuse, R167 ;  /* 0x000000a7b0a77220 */ /* 0x040fe40000410000 */
[C---:B------:R-:W-:Y:S02]  /*5f10*/  FMUL.FTZ R180, R176.reuse, R180 ;  /* 0x000000b4b0b47220 */ /* 0x040fe40000410000 */
[C---:B------:R-:W-:Y:S02]  /*5f20*/  FMUL.FTZ R177, R176.reuse, R177 ;  /* 0x000000b1b0b17220 */ /* 0x040fe40000410000 */
[----:B------:R-:W-:-:S02]  /*5f30*/  FMUL.FTZ R182, R176, R182 ;  /* 0x000000b6b0b67220 */ /* 0x000fc40000410000 */
[C---:B------:R-:W-:Y:S02]  /*5f40*/  FADD.FTZ R181, -R191.reuse, R181 ;  /* 0x000000b5bfb57221 */ /* 0x040fe40000010100 */
[C---:B------:R-:W-:Y:S02]  /*5f50*/  FADD.FTZ R121, -R191.reuse, R121 ;  /* 0x00000079bf797221 */ /* 0x040fe40000010100 */
[C---:B------:R-:W-:Y:S02]  /*5f60*/  FMUL.FTZ R181, R176.reuse, R181 ;  /* 0x000000b5b0b57220 */ /* 0x040fe40000410000 */
[----:B------:R-:W-:Y:S02]  /*5f70*/  FADD.FTZ R126, -R191, R126 ;  /* 0x0000007ebf7e7221 */ /* 0x000fe40000010100 */
[C---:B------:R-:W-:Y:S02]  /*5f80*/  FMUL.FTZ R121, R176.reuse, R121 ;  /* 0x00000079b0797220 */ /* 0x040fe40000410000 */
[----:B------:R-:W-:-:S02]  /*5f90*/  FMUL.FTZ R126, R176, R126 ;  /* 0x0000007eb07e7220 */ /* 0x000fc40000410000 */
[C---:B------:R-:W-:Y:S02]  /*5fa0*/  FADD.FTZ R125, -R191.reuse, R125 ;  /* 0x0000007dbf7d7221 */ /* 0x040fe40000010100 */
[C---:B------:R-:W-:Y:S02]  /*5fb0*/  FADD.FTZ R178, -R191.reuse, R178 ;  /* 0x000000b2bfb27221 */ /* 0x040fe40000010100 */
[C---:B------:R-:W-:Y:S02]  /*5fc0*/  FMUL.FTZ R125, R176.reuse, R125 ;  /* 0x0000007db07d7220 */ /* 0x040fe40000410000 */
[----:B------:R-:W-:Y:S02]  /*5fd0*/  FMUL.FTZ R178, R176, R178 ;  /* 0x000000b2b0b27220 */ /* 0x000fe40000410000 */
[C---:B------:R-:W-:Y:S02]  /*5fe0*/  FADD.FTZ R192, -R191.reuse, R192 ;  /* 0x000000c0bfc07221 */ /* 0x040fe40000010100 */
[----:B------:R-:W-:-:S02]  /*5ff0*/  FADD.FTZ R189, -R191, R189 ;  /* 0x000000bdbfbd7221 */ /* 0x000fc40000010100 */
[C---:B------:R-:W-:Y:S02]  /*6000*/  FMUL.FTZ R192, R176.reuse, R192 ;  /* 0x000000c0b0c07220 */ /* 0x040fe40000410000 */
[C---:B------:R-:W-:Y:S02]  /*6010*/  FADD.FTZ R188, -R191.reuse, R188 ;  /* 0x000000bcbfbc7221 */ /* 0x040fe40000010100 */
[C---:B------:R-:W-:Y:S02]  /*6020*/  FMUL.FTZ R189, R176.reuse, R189 ;  /* 0x000000bdb0bd7220 */ /* 0x040fe40000410000 */
[----:B------:R-:W-:Y:S02]  /*6030*/  FMUL.FTZ R188, R176, R188 ;  /* 0x000000bcb0bc7220 */ /* 0x000fe40000410000 */
[C---:B------:R-:W-:Y:S02]  /*6040*/  FADD.FTZ R184, -R191.reuse, R184 ;  /* 0x000000b8bfb87221 */ /* 0x040fe40000010100 */
[----:B------:R-:W-:-:S02]  /*6050*/  FADD.FTZ R190, -R191, R190 ;  /* 0x000000bebfbe7221 */ /* 0x000fc40000010100 */
[C---:B------:R-:W-:Y:S02]  /*6060*/  FMUL.FTZ R184, R176.reuse, R184 ;  /* 0x000000b8b0b87220 */ /* 0x040fe40000410000 */
[C---:B------:R-:W-:Y:S02]  /*6070*/  FMUL.FTZ R190, R176.reuse, R190 ;  /* 0x000000beb0be7220 */ /* 0x040fe40000410000 */
[C---:B------:R-:W-:Y:S02]  /*6080*/  FADD.FTZ R186, -R191.reuse, R186 ;  /* 0x000000babfba7221 */ /* 0x040fe40000010100 */
        /* <DEDUP_REMOVED lines=24> */
[C---:B------:R-:W-:Y:S02]  /*6210*/  FADD.FTZ R202, -R191.reuse, R202 ;  /* 0x000000cabfca7221 */ /* 0x040fe40000010100 */
[----:B------:R-:W-:Y:S02]  /*6220*/  FMUL.FTZ R207, R176, R207 ;  /* 0x000000cfb0cf7220 */ /* 0x000fe40000410000 */
[----:B------:R-:W-:-:S02]  /*6230*/  FADD.FTZ R209, -R191, R209 ;  /* 0x000000d1bfd17221 */ /* 0x000fc40000010100 */
[C---:B------:R-:W-:Y:S02]  /*6240*/  FMUL.FTZ R202, R176.reuse, R202 ;  /* 0x000000cab0ca7220 */ /* 0x040fe40000410000 */
[C---:B------:R-:W-:Y:S02]  /*6250*/  FMUL.FTZ R209, R176.reuse, R209 ;  /* 0x000000d1b0d17220 */ /* 0x040fe40000410000 */
[C---:B------:R-:W-:Y:S02]  /*6260*/  FADD.FTZ R210, -R191.reuse, R210 ;  /* 0x000000d2bfd27221 */ /* 0x040fe40000010100 */
[C---:B------:R-:W-:Y:S02]  /*6270*/  FADD.FTZ R224, -R191.reuse, R224 ;  /* 0x000000e0bfe07221 */ /* 0x040fe40000010100 */
[----:B------:R-:W-:Y:S02]  /*6280*/  FADD.FTZ R214, -R191, R214 ;  /* 0x000000d6bfd67221 */ /* 0x000fe40000010100 */
[----:B------:R-:W-:-:S02]  /*6290*/  FMUL.FTZ R210, R176, R210 ;  /* 0x000000d2b0d27220 */ /* 0x000fc40000410000 */
[----:B------:R-:W-:Y:S02]  /*62a0*/  FMUL.FTZ R224, R176, R224 ;  /* 0x000000e0b0e07220 */ /* 0x000fe40000410000 */
[C---:B------:R-:W-:Y:S02]  /*62b0*/  FADD.FTZ R208, -R191.reuse, R208 ;  /* 0x000000d0bfd07221 */ /* 0x040fe40000010100 */
[C---:B------:R-:W-:Y:S02]  /*62c0*/  FADD.FTZ R212, -R191.reuse, R212 ;  /* 0x000000d4bfd47221 */ /* 0x040fe40000010100 */
[C---:B------:R-:W-:Y:S02]  /*62d0*/  FADD.FTZ R219, -R191.reuse, R219 ;  /* 0x000000dbbfdb7221 */ /* 0x040fe40000010100 */
[C---:B------:R-:W-:Y:S02]  /*62e0*/  FADD.FTZ R221, -R191.reuse, R221 ;  /* 0x000000ddbfdd7221 */ /* 0x040fe40000010100 */
[----:B------:R-:W-:-:S02]  /*62f0*/  FADD.FTZ R220, -R191, R220 ;  /* 0x000000dcbfdc7221 */ /* 0x000fc40000010100 */
[C---:B------:R-:W-:Y:S02]  /*6300*/  FADD.FTZ R223, -R191.reuse, R223 ;  /* 0x000000dfbfdf7221 */ /* 0x040fe40000010100 */
[C---:B------:R-:W-:Y:S02]  /*6310*/  FADD.FTZ R222, -R191.reuse, R222 ;  /* 0x000000debfde7221 */ /* 0x040fe40000010100 */
[----:B------:R-:W-:Y:S02]  /*6320*/  FADD.FTZ R225, -R191, R225 ;  /* 0x000000e1bfe17221 */ /* 0x000fe40000010100 */
[C---:B------:R-:W-:Y:S02]  /*6330*/  FMUL.FTZ R214, R176.reuse, R214 ;  /* 0x000000d6b0d67220 */ /* 0x040fe40000410000 */
[C---:B------:R-:W-:Y:S02]  /*6340*/  FMUL.FTZ R208, R176.reuse, R208 ;  /* 0x000000d0b0d07220 */ /* 0x040fe40000410000 */
[----:B------:R-:W-:-:S02]  /*6350*/  FMUL.FTZ R222, R176, R222 ;  /* 0x000000deb0de7220 */ /* 0x000fc40000410000 */
[C---:B------:R-:W-:Y:S02]  /*6360*/  FMUL.FTZ R225, R176.reuse, R225 ;  /* 0x000000e1b0e17220 */ /* 0x040fe40000410000 */
[C---:B------:R-:W-:Y:S02]  /*6370*/  FMUL.FTZ R212, R176.reuse, R212 ;  /* 0x000000d4b0d47220 */ /* 0x040fe40000410000 */
[C---:B------:R-:W-:Y:S02]  /*6380*/  FMUL.FTZ R219, R176.reuse, R219 ;  /* 0x000000dbb0db7220 */ /* 0x040fe40000410000 */
[C---:B------:R-:W-:Y:S02]  /*6390*/  FMUL.FTZ R221, R176.reuse, R221 ;  /* 0x000000ddb0dd7220 */ /* 0x040fe40000410000 */
[C---:B------:R-:W-:Y:S02]  /*63a0*/  FMUL.FTZ R220, R176.reuse, R220 ;  /* 0x000000dcb0dc7220 */ /* 0x040fe40000410000 */
[----:B------:R-:W-:-:S02]  /*63b0*/  FMUL.FTZ R223, R176, R223 ;  /* 0x000000dfb0df7220 */ /* 0x000fc40000410000 */
[----:B--2---:R-:W-:Y:S01]  /*63c0*/  FFMA.FTZ R112, R174, R113, R114 ;  /* 0x00000071ae707223 */ /* 0x004fe20000010072 */
[--C-:B------:R-:W-:Y:S02]  /*63d0*/  PRMT R113, RZ, 0x5410, R97.reuse ;  /* 0x00005410ff717816 */ /* 0x100fe40000000061 */
[----:B------:R-:W-:Y:S02]  /*63e0*/  PRMT R114, RZ, 0x7610, R97 ;  /* 0x00007610ff727816 */ /* 0x000fe40000000061 */
[----:B------:R-:W-:Y:S01]  /*63f0*/  F2FP.BF16.PACK_AB R112, R115, R112 ;  /* 0x000000707370723e */ /* 0x000fe200000010ff */
[----:B------:R-:W-:Y:S02]  /*6400*/  FFMA.FTZ R113, R169, R113, R250 ;  /* 0x00000071a9717223 */ /* 0x000fe400000100fa */
[----:B------:R-:W-:Y:S02]  /*6410*/  FFMA.FTZ R114, R179, R114, R249 ;  /* 0x00000072b3727223 */ /* 0x000fe400000100f9 */
[----:B------:R-:W-:-:S02]  /*6420*/  FADD.FTZ R115, -R191, R170 ;  /* 0x000000aabf737221 */ /* 0x000fc40000010100 */
[----:B------:R-:W-:Y:S01]  /*6430*/  IMAD.SHL.U32 R170, R168, 0x10, RZ ;  /* 0x00000010a8aa7824 */ /* 0x000fe200078e00ff */
[----:B------:R-:W-:Y:S01]  /*6440*/  F2FP.BF16.PACK_AB R113, R114, R113 ;  /* 0x000000717271723e */ /* 0x000fe200000010ff */
[----:B------:R-:W-:Y:S01]  /*6450*/  FMUL.FTZ R173, R176, R115 ;  /* 0x00000073b0ad7220 */ /* 0x000fe20000410000 */
[----:B------:R-:W-:Y:S01]  /*6460*/  PRMT R114, RZ, 0x5410, R98 ;  /* 0x00005410ff727816 */ /* 0x000fe20000000062 */
[----:B------:R-:W-:Y:S01]  /*6470*/  FFMA.FTZ R115, R251, R128, R247 ;  /* 0x00000080fb737223 */ /* 0x000fe200000100f7 */
[----:B------:R-:W-:Y:S02]  /*6480*/  PRMT R128, RZ, 0x7610, R99 ;  /* 0x00007610ff807816 */ /* 0x000fe40000000063 */
[----:B------:R-:W-:Y:S01]  /*6490*/  SHF.R.U32.HI R168, RZ, 0x1c, R168 ;  /* 0x0000001cffa87819 */ /* 0x000fe200000116a8 */
[----:B------:R-:W-:-:S05]  /*64a0*/  FFMA.FTZ R114, R173, R114, R248 ;  /* 0x00000072ad727223 */ /* 0x000fca00000100f8 */
[----:B------:R-:W-:Y:S01]  /*64b0*/  F2FP.BF16.PACK_AB R114, R115, R114 ;  /* 0x000000727372723e */ /* 0x000fe200000010ff */
[----:B------:R-:W-:-:S04]  /*64c0*/  FADD.FTZ R115, -R191, R172 ;  /* 0x000000acbf737221 */ /* 0x000fc80000010100 */
[----:B------:R-:W-:Y:S01]  /*64d0*/  FMUL.FTZ R172, R176, R115 ;  /* 0x00000073b0ac7220 */ /* 0x000fe20000410000 */
[----:B------:R-:W-:-:S03]  /*64e0*/  PRMT R115, RZ, 0x5410, R99 ;  /* 0x00005410ff737816 */ /* 0x000fc60000000063 */
[----:B------:R-:W-:Y:S02]  /*64f0*/  FFMA.FTZ R128, R172, R128, R245 ;  /* 0x00000080ac807223 */ /* 0x000fe400000100f5 */
[----:B------:R-:W-:-:S05]  /*6500*/  FFMA.FTZ R115, R171, R115, R246 ;  /* 0x00000073ab737223 */ /* 0x000fca00000100f6 */
[----:B------:R-:W-:Y:S02]  /*6510*/  F2FP.BF16.PACK_AB R115, R128, R115 ;  /* 0x000000738073723e */ /* 0x000fe400000010ff */
[----:B------:R-:W-:-:S04]  /*6520*/  IADD3 R128, P1, R170, c[0x0][0x208], RZ ;  /* 0x00008200aa807a10 */ /* 0x000fc80007f3e0ff */
[----:B------:R-:W-:-:S05]  /*6530*/  IADD3.X R129, R168, c[0x0][0x20c], RZ, P1, !PT ;  /* 0x00008300a8817a10 */ /* 0x000fca0000ffe4ff */
[----:B------:R0:W-:Y:S02]  /*6540*/  STG.E.128 [R128.64], R112 ;  /* 0x0000007080007986 */ /* 0x0001e4000c101d04 */
[--C-:B0-----:R-:W-:Y:S02]  /*6550*/  PRMT R112, RZ, 0x5410, R95.reuse ;  /* 0x00005410ff707816 */ /* 0x101fe4000000005f */
[----:B------:R-:W-:-:S03]  /*6560*/  PRMT R113, RZ, 0x7610, R95 ;  /* 0x00007610ff717816 */ /* 0x000fc6000000005f */
[----:B------:R-:W-:Y:S01]  /*6570*/  FFMA.FTZ R171, R171, R112, R217 ;  /* 0x00000070abab7223 */ /* 0x000fe200000100d9 */
[----:B------:R-:W-:Y:S01]  /*6580*/  PRMT R112, RZ, 0x5410, R94 ;  /* 0x00005410ff707816 */ /* 0x000fe2000000005e */
[----:B------:R-:W-:Y:S01]  /*6590*/  FFMA.FTZ R114, R172, R113, R216 ;  /* 0x00000071ac727223 */ /* 0x000fe200000100d8 */
[----:B------:R-:W-:-:S03]  /*65a0*/  PRMT R113, RZ, 0x7610, R92 ;  /* 0x00007610ff717816 */ /* 0x000fc6000000005c */
[----:B------:R-:W-:Y:S01]  /*65b0*/  FFMA.FTZ R173, R173, R112, R227 ;  /* 0x00000070adad7223 */ /* 0x000fe200000100e3 */
[----:B------:R-:W-:Y:S01]  /*65c0*/  PRMT R112, RZ, 0x7610, R94 ;  /* 0x00007610ff707816 */ /* 0x000fe2000000005e */
[----:B------:R-:W-:Y:S01]  /*65d0*/  FFMA.FTZ R175, R175, R113, R230 ;  /* 0x00000071afaf7223 */ /* 0x000fe200000100e6 */
[----:B------:R-:W-:Y:S02]  /*65e0*/  F2FP.BF16.PACK_AB R115, R114, R171 ;  /* 0x000000ab7273723e */ /* 0x000fe400000010ff */
[----:B------:R-:W-:Y:S01]  /*65f0*/  PRMT R171, RZ, 0x7610, R73 ;  /* 0x00007610ffab7816 */ /* 0x000fe20000000049 */
[----:B------:R-:W-:Y:S01]  /*6600*/  FFMA.FTZ R172, R251, R112, R218 ;  /* 0x00000070fbac7223 */ /* 0x000fe200000100da */
[----:B------:R-:W-:-:S03]  /*6610*/  PRMT R112, RZ, 0x5410, R93 ;  /* 0x00005410ff707816 */ /* 0x000fc6000000005d */
[----:B------:R-:W-:Y:S01]  /*6620*/  FFMA.FTZ R171, R187, R171, R36 ;  /* 0x000000abbbab7223 */ /* 0x000fe20000010024 */
[----:B------:R-:W-:Y:S01]  /*6630*/  F2FP.BF16.PACK_AB R114, R172, R173 ;  /* 0x000000adac72723e */ /* 0x000fe200000010ff */
[----:B------:R-:W-:Y:S01]  /*6640*/  FFMA.FTZ R169, R169, R112, R229 ;  /* 0x00000070a9a97223 */ /* 0x000fe200000100e5 */
[----:B------:R-:W-:Y:S02]  /*6650*/  PRMT R112, RZ, 0x7610, R93 ;  /* 0x00007610ff707816 */ /* 0x000fe4000000005d */
[----:B------:R-:W-:Y:S02]  /*6660*/  PRMT R172, RZ, 0x7610, R56 ;  /* 0x00007610ffac7816 */ /* 0x000fe40000000038 */
[----:B------:R-:W-:Y:S01]  /*6670*/  PRMT R173, RZ, 0x5410, R50 ;  /* 0x00005410ffad7816 */ /* 0x000fe20000000032 */
[----:B------:R-:W-:Y:S01]  /*6680*/  FFMA.FTZ R128, R179, R112, R228 ;  /* 0x00000070b3807223 */ /* 0x000fe200000100e4 */
[----:B------:R-:W-:Y:S01]  /*6690*/  PRMT R112, RZ, 0x5410, R92 ;  /* 0x00005410ff707816 */ /* 0x000fe2000000005c */
[----:B------:R-:W-:-:S02]  /*66a0*/  FFMA.FTZ R172, R209, R172, R22 ;  /* 0x000000acd1ac7223 */ /* 0x000fc40000010016 */
[----:B------:R-:W-:Y:S01]  /*66b0*/  FFMA.FTZ R173, R222, R173, R11 ;  /* 0x000000addead7223 */ /* 0x000fe2000001000b */
[----:B------:R-:W-:Y:S01]  /*66c0*/  F2FP.BF16.PACK_AB R113, R128, R169 ;  /* 0x000000a98071723e */ /* 0x000fe200000010ff */
[----:B------:R-:W-:Y:S01]  /*66d0*/  FFMA.FTZ R112, R174, R112, R237 ;  /* 0x00000070ae707223 */ /* 0x000fe200000100ed */
[----:B------:R-:W-:Y:S01]  /*66e0*/  IADD3 R128, P1, R170, c[0x0][0x210], RZ ;  /* 0x00008400aa807a10 */ /* 0x000fe20007f3e0ff */
[----:B------:R-:W-:Y:S01]  /*66f0*/  FADD.FTZ R169, -R191, R122 ;  /* 0x0000007abfa97221 */ /* 0x000fe20000010100 */
[----:B------:R-:W-:Y:S02]  /*6700*/  PRMT R170, RZ, 0x5410, R73 ;  /* 0x00005410ffaa7816 */ /* 0x000fe40000000049 */
[----:B------:R-:W-:Y:S01]  /*6710*/  F2FP.BF16.PACK_AB R112, R175, R112 ;  /* 0x00000070af70723e */ /* 0x000fe200000010ff */
[----:B------:R-:W-:Y:S01]  /*6720*/  IMAD.MOV.U32 R175, RZ, RZ, 0x10 ;  /* 0x00000010ffaf7424 */ /* 0x000fe200078e00ff */
[----:B------:R-:W-:Y:S01]  /*6730*/  IADD3.X R129, R168, c[0x0][0x214], RZ, P1, !PT ;  /* 0x00008500a8817a10 */ /* 0x000fe20000ffe4ff */
[----:B------:R-:W-:Y:S01]  /*6740*/  FFMA.FTZ R170, R185, R170, R37 ;  /* 0x000000aab9aa7223 */ /* 0x000fe20000010025 */
[----:B------:R-:W-:-:S02]  /*6750*/  PRMT R168, RZ, 0x7610, R91 ;  /* 0x00007610ffa87816 */ /* 0x000fc4000000005b */
[----:B------:R-:W-:Y:S01]  /*6760*/  PRMT R174, RZ, 0x5410, R46 ;  /* 0x00005410ffae7816 */ /* 0x000fe2000000002e */
[----:B------:R0:W-:Y:S01]  /*6770*/  STG.E.128 [R128.64], R112 ;  /* 0x0000007080007986 */ /* 0x0001e2000c101d04 */
[----:B------:R-:W-:Y:S01]  /*6780*/  ISETP.GE.AND P1, PT, R154, c[0x0][0x164], PT ;  /* 0x000059009a007a0c */ /* 0x000fe20003f26270 */
[----:B------:R-:W-:Y:S02]  /*6790*/  FFMA.FTZ R168, R167, R168, R236 ;  /* 0x000000a8a7a87223 */ /* 0x000fe400000100ec */
[----:B------:R-:W-:Y:S01]  /*67a0*/  FFMA.FTZ R222, R222, R174, R159 ;  /* 0x000000aedede7223 */ /* 0x000fe2000001009f */
[----:B------:R-:W-:-:S05]  /*67b0*/  PRMT R174, RZ, 0x7610, R50 ;  /* 0x00007610ffae7816 */ /* 0x000fca0000000032 */
[----:B------:R-:W-:Y:S01]  /*67c0*/  FFMA.FTZ R174, R225, R174, R10 ;  /* 0x000000aee1ae7223 */ /* 0x000fe2000001000a */
[----:B0-----:R-:W-:Y:S01]  /*67d0*/  PRMT R112, RZ, 0x5410, R88 ;  /* 0x00005410ff707816 */ /* 0x001fe20000000058 */
[----:B------:R-:W-:Y:S01]  /*67e0*/  FMUL.FTZ R128, R176, R169 ;  /* 0x000000a9b0807220 */ /* 0x000fe20000410000 */
[----:B------:R-:W-:Y:S01]  /*67f0*/  PRMT R114, RZ, 0x7610, R89 ;  /* 0x00007610ff727816 */ /* 0x000fe20000000059 */
[----:B------:R-:W-:Y:S02]  /*6800*/  FADD.FTZ R113, -R191, R124 ;  /* 0x0000007cbf717221 */ /* 0x000fe40000010100 */
[----:B------:R-:W-:Y:S01]  /*6810*/  FFMA.FTZ R122, R119, R112, R244 ;  /* 0x00000070777a7223 */ /* 0x000fe200000100f4 */
[----:B------:R-:W-:Y:S01]  /*6820*/  PRMT R112, RZ, 0x7610, R88 ;  /* 0x00007610ff707816 */ /* 0x000fe20000000058 */
[C---:B------:R-:W-:Y:S02]  /*6830*/  FADD.FTZ R115, -R191.reuse, R166 ;  /* 0x000000a6bf737221 */ /* 0x040fe40000010100 */
[----:B------:R-:W-:Y:S01]  /*6840*/  FADD.FTZ R129, -R191, R123 ;  /* 0x0000007bbf817221 */ /* 0x000fe20000010100 */
[----:B------:R-:W-:Y:S01]  /*6850*/  PRMT R123, RZ, 0x5410, R91 ;  /* 0x00005410ff7b7816 */ /* 0x000fe2000000005b */
[----:B------:R-:W-:-:S02]  /*6860*/  FFMA.FTZ R169, R128, R112, R243 ;  /* 0x0000007080a97223 */ /* 0x000fc400000100f3 */
[C---:B------:R-:W-:Y:S02]  /*6870*/  FMUL.FTZ R166, R176.reuse, R127 ;  /* 0x0000007fb0a67220 */ /* 0x040fe40000410000 */
[C---:B------:R-:W-:Y:S01]  /*6880*/  FMUL.FTZ R127, R176.reuse, R115 ;  /* 0x00000073b07f7220 */ /* 0x040fe20000410000 */
[----:B------:R-:W-:Y:S01]  /*6890*/  F2FP.BF16.PACK_AB R112, R169, R122 ;  /* 0x0000007aa970723e */ /* 0x000fe200000010ff */
[----:B------:R-:W-:Y:S01]  /*68a0*/  FADD.FTZ R169, -R191, R120 ;  /* 0x00000078bfa97221 */ /* 0x000fe20000010100 */
[--C-:B------:R-:W-:Y:S01]  /*68b0*/  PRMT R115, RZ, 0x5410, R90.reuse ;  /* 0x00005410ff737816 */ /* 0x100fe2000000005a */
[C---:B------:R-:W-:Y:S01]  /*68c0*/  FMUL.FTZ R120, R176.reuse, R113 ;  /* 0x00000071b0787220 */ /* 0x040fe20000410000 */
[----:B------:R-:W-:Y:S01]  /*68d0*/  PRMT R113, RZ, 0x5410, R89 ;  /* 0x00005410ff717816 */ /* 0x000fe20000000059 */
[C---:B------:R-:W-:Y:S01]  /*68e0*/  FMUL.FTZ R124, R176.reuse, R169 ;  /* 0x000000a9b07c7220 */ /* 0x040fe20000410000 */
[----:B------:R-:W-:Y:S01]  /*68f0*/  PRMT R122, RZ, 0x7610, R90 ;  /* 0x00007610ff7a7816 */ /* 0x000fe2000000005a */
[----:B------:R-:W-:Y:S01]  /*6900*/  FMUL.FTZ R129, R176, R129 ;  /* 0x00000081b0817220 */ /* 0x000fe20000410000 */
[----:B------:R-:W-:Y:S01]  /*6910*/  PRMT R169, RZ, 0x7610, R74 ;  /* 0x00007610ffa97816 */ /* 0x000fe2000000004a */
[----:B------:R-:W-:-:S02]  /*6920*/  FFMA.FTZ R113, R124, R113, R242 ;  /* 0x000000717c717223 */ /* 0x000fc400000100f2 */
[----:B------:R-:W-:Y:S02]  /*6930*/  FFMA.FTZ R114, R129, R114, R241 ;  /* 0x0000007281727223 */ /* 0x000fe400000100f1 */
[----:B------:R-:W-:Y:S02]  /*6940*/  FFMA.FTZ R115, R120, R115, R240 ;  /* 0x0000007378737223 */ /* 0x000fe400000100f0 */
[----:B------:R-:W-:Y:S01]  /*6950*/  FFMA.FTZ R122, R166, R122, R239 ;  /* 0x0000007aa67a7223 */ /* 0x000fe200000100ef */
[----:B------:R-:W-:Y:S01]  /*6960*/  F2FP.BF16.PACK_AB R113, R114, R113 ;  /* 0x000000717271723e */ /* 0x000fe200000010ff */
[----:B------:R-:W-:Y:S02]  /*6970*/  FFMA.FTZ R123, R127, R123, R238 ;  /* 0x0000007b7f7b7223 */ /* 0x000fe400000100ee */
[----:B------:R-:W-:Y:S01]  /*6980*/  FFMA.FTZ R169, R190, R169, R34 ;  /* 0x000000a9bea97223 */ /* 0x000fe20000010022 */
[----:B------:R-:W-:Y:S01]  /*6990*/  F2FP.BF16.PACK_AB R114, R122, R115 ;  /* 0x000000737a72723e */ /* 0x000fe200000010ff */
[----:B------:R-:W-:Y:S01]  /*69a0*/  FADD.FTZ R191, -R191, R226 ;  /* 0x000000e2bfbf7221 */ /* 0x000fe20000010100 */
[----:B------:R-:W-:Y:S01]  /*69b0*/  F2FP.BF16.PACK_AB R115, R168, R123 ;  /* 0x0000007ba873723e */ /* 0x000fe200000010ff */
[----:B------:R-:W-:Y:S01]  /*69c0*/  IMAD.WIDE.U32 R122, R118, R175, c[0x0][0x208] ;  /* 0x00008200767a7625 */ /* 0x000fe200078e00af */
[----:B------:R-:W-:-:S03]  /*69d0*/  PRMT R168, RZ, 0x5410, R74 ;  /* 0x00005410ffa87816 */ /* 0x000fc6000000004a */
[----:B------:R-:W-:Y:S01]  /*69e0*/  FMUL.FTZ R191, R176, R191 ;  /* 0x000000bfb0bf7220 */ /* 0x000fe20000410000 */
[----:B------:R0:W-:Y:S01]  /*69f0*/  STG.E.128 [R122.64], R112 ;  /* 0x000000707a007986 */ /* 0x0001e2000c101d04 */
[----:B------:R-:W-:Y:S01]  /*6a00*/  FFMA.FTZ R168, R188, R168, R35 ;  /* 0x000000a8bca87223 */ /* 0x000fe20000010023 */
[----:B------:R-:W-:-:S05]  /*6a10*/  PRMT R176, RZ, 0x5410, R49 ;  /* 0x00005410ffb07816 */ /* 0x000fca0000000031 */
[----:B------:R-:W-:Y:S01]  /*6a20*/  FFMA.FTZ R176, R220, R176, R13 ;  /* 0x000000b0dcb07223 */ /* 0x000fe2000001000d */
[----:B0-----:R-:W-:Y:S02]  /*6a30*/  PRMT R112, RZ, 0x5410, R87 ;  /* 0x00005410ff707816 */ /* 0x001fe40000000057 */
[--C-:B------:R-:W-:Y:S02]  /*6a40*/  PRMT R113, RZ, 0x7610, R86.reuse ;  /* 0x00007610ff717816 */ /* 0x100fe40000000056 */
[----:B------:R-:W-:Y:S01]  /*6a50*/  PRMT R114, RZ, 0x5410, R86 ;  /* 0x00005410ff727816 */ /* 0x000fe20000000056 */
[----:B------:R-:W-:Y:S01]  /*6a60*/  FFMA.FTZ R115, R127, R112, R195 ;  /* 0x000000707f737223 */ /* 0x000fe200000100c3 */
        /* <DEDUP_REMOVED lines=9> */
[C---:B------:R-:W-:Y:S01]  /*6b00*/  FFMA.FTZ R120, R180.reuse, R120, R41 ;  /* 0x00000078b4787223 */ /* 0x040fe20000010029 */
[----:B------:R-:W-:Y:S01]  /*6b10*/  F2FP.BF16.PACK_AB R115, R167, R115 ;  /* 0x00000073a773723e */ /* 0x000fe200000010ff */
[----:B------:R-:W-:Y:S01]  /*6b20*/  FFMA.FTZ R129, R129, R112, R204 ;  /* 0x0000007081817223 */ /* 0x000fe200000100cc */
[----:B------:R-:W-:Y:S01]  /*6b30*/  PRMT R112, RZ, 0x5410, R84 ;  /* 0x00005410ff707816 */ /* 0x000fe20000000054 */
[----:B------:R-:W-:Y:S01]  /*6b40*/  FFMA.FTZ R180, R180, R122, R3 ;  /* 0x0000007ab4b47223 */ /* 0x000fe20000010003 */
[----:B------:R-:W-:-:S02]  /*6b50*/  F2FP.BF16.PACK_AB R114, R166, R114 ;  /* 0x00000072a672723e */ /* 0x000fc400000010ff */
[----:B------:R-:W-:Y:S01]  /*6b60*/  F2FP.BF16.PACK_AB R113, R129, R113 ;  /* 0x000000718171723e */ /* 0x000fe200000010ff */
[----:B------:R-:W-:Y:S01]  /*6b70*/  FFMA.FTZ R112, R119, R112, R215 ;  /* 0x0000007077707223 */ /* 0x000fe200000100d7 */
[----:B------:R-:W-:Y:S02]  /*6b80*/  PRMT R119, RZ, 0x7610, R84 ;  /* 0x00007610ff777816 */ /* 0x000fe40000000054 */
[----:B------:R-:W-:Y:S02]  /*6b90*/  PRMT R122, RZ, 0x5410, R82 ;  /* 0x00005410ff7a7816 */ /* 0x000fe40000000052 */
[----:B------:R-:W-:Y:S01]  /*6ba0*/  PRMT R123, RZ, 0x7610, R83 ;  /* 0x00007610ff7b7816 */ /* 0x000fe20000000053 */
[----:B------:R-:W-:Y:S01]  /*6bb0*/  FFMA.FTZ R128, R128, R119, R206 ;  /* 0x0000007780807223 */ /* 0x000fe200000100ce */
[----:B------:R-:W-:Y:S01]  /*6bc0*/  PRMT R127, RZ, 0x5410, R67 ;  /* 0x00005410ff7f7816 */ /* 0x000fe20000000043 */
[----:B------:R-:W-:Y:S01]  /*6bd0*/  IMAD.WIDE.U32 R118, R118, R175, c[0x0][0x210] ;  /* 0x0000840076767625 */ /* 0x000fe200078e00af */
[----:B------:R-:W-:-:S02]  /*6be0*/  PRMT R129, RZ, 0x7610, R65 ;  /* 0x00007610ff817816 */ /* 0x000fc40000000041 */
[----:B------:R-:W-:Y:S01]  /*6bf0*/  F2FP.BF16.PACK_AB R112, R128, R112 ;  /* 0x000000708070723e */ /* 0x000fe200000010ff */
[----:B------:R-:W-:Y:S01]  /*6c00*/  FFMA.FTZ R122, R177, R122, R231 ;  /* 0x0000007ab17a7223 */ /* 0x000fe200000100e7 */
[----:B------:R-:W-:Y:S01]  /*6c10*/  PRMT R128, RZ, 0x7610, R66 ;  /* 0x00007610ff807816 */ /* 0x000fe20000000042 */
[----:B------:R-:W-:Y:S01]  /*6c20*/  FFMA.FTZ R123, R182, R123, R40 ;  /* 0x0000007bb67b7223 */ /* 0x000fe20000010028 */
[--C-:B------:R-:W-:Y:S01]  /*6c30*/  PRMT R124, RZ, 0x5410, R64.reuse ;  /* 0x00005410ff7c7816 */ /* 0x100fe20000000040 */
[----:B------:R0:W-:Y:S01]  /*6c40*/  STG.E.128 [R118.64], R112 ;  /* 0x0000007076007986 */ /* 0x0001e2000c101d04 */
[----:B------:R-:W-:Y:S01]  /*6c50*/  FFMA.FTZ R127, R200, R127, R25 ;  /* 0x0000007fc87f7223 */ /* 0x000fe20000010019 */
[----:B------:R-:W-:Y:S01]  /*6c60*/  PRMT R167, RZ, 0x7610, R64 ;  /* 0x00007610ffa77816 */ /* 0x000fe20000000040 */
[----:B------:R-:W-:Y:S02]  /*6c70*/  FFMA.FTZ R128, R201, R128, R26 ;  /* 0x00000080c9807223 */ /* 0x000fe4000001001a */
[----:B------:R-:W-:-:S02]  /*6c80*/  FFMA.FTZ R129, R199, R129, R28 ;  /* 0x00000081c7817223 */ /* 0x000fc4000001001c */
[----:B------:R-:W-:Y:S02]  /*6c90*/  FFMA.FTZ R124, R130, R124, R31 ;  /* 0x0000007c827c7223 */ /* 0x000fe4000001001f */
[----:B------:R-:W-:-:S05]  /*6ca0*/  FFMA.FTZ R167, R197, R167, R30 ;  /* 0x000000a7c5a77223 */ /* 0x000fca000001001e */
[----:B------:R-:W-:Y:S02]  /*6cb0*/  F2FP.BF16.PACK_AB R124, R167, R124 ;  /* 0x0000007ca77c723e */ /* 0x000fe400000010ff */
[----:B0-----:R-:W-:Y:S02]  /*6cc0*/  PRMT R112, RZ, 0x5410, R78 ;  /* 0x00005410ff707816 */ /* 0x001fe4000000004e */
[----:B------:R-:W-:Y:S02]  /*6cd0*/  PRMT R113, RZ, 0x7610, R79 ;  /* 0x00007610ff717816 */ /* 0x000fe4000000004f */
        /* <DEDUP_REMOVED lines=8> */
[----:B------:R-:W-:Y:S01]  /*6d60*/  PRMT R112, RZ, 0x5410, R80 ;  /* 0x00005410ff707816 */ /* 0x000fe20000000050 */
[----:B------:R-:W-:Y:S01]  /*6d70*/  FFMA.FTZ R181, R181, R113, R4 ;  /* 0x00000071b5b57223 */ /* 0x000fe20000010004 */
[----:B------:R-:W-:Y:S01]  /*6d80*/  PRMT R113, RZ, 0x7610, R80 ;  /* 0x00007610ff717816 */ /* 0x000fe20000000050 */
[----:B------:R-:W-:Y:S01]  /*6d90*/  FFMA.FTZ R125, R125, R114, R7 ;  /* 0x000000727d7d7223 */ /* 0x000fe20000010007 */
[----:B------:R-:W-:Y:S01]  /*6da0*/  PRMT R114, RZ, 0x5410, R76 ;  /* 0x00005410ff727816 */ /* 0x000fe2000000004c */
[----:B------:R-:W-:-:S02]  /*6db0*/  FFMA.FTZ R112, R121, R112, R235 ;  /* 0x0000007079707223 */ /* 0x000fc400000100eb */
[----:B------:R-:W-:Y:S02]  /*6dc0*/  FFMA.FTZ R113, R126, R113, R234 ;  /* 0x000000717e717223 */ /* 0x000fe400000100ea */
[----:B------:R-:W-:Y:S01]  /*6dd0*/  FFMA.FTZ R121, R121, R114, R193 ;  /* 0x0000007279797223 */ /* 0x000fe200000100c1 */
[----:B------:R-:W-:Y:S02]  /*6de0*/  F2FP.BF16.PACK_AB R114, R119, R122 ;  /* 0x0000007a7772723e */ /* 0x000fe400000010ff */
[----:B------:R-:W-:Y:S02]  /*6df0*/  F2FP.BF16.PACK_AB R112, R113, R112 ;  /* 0x000000707170723e */ /* 0x000fe400000010ff */
[----:B------:R-:W-:Y:S02]  /*6e00*/  PRMT R113, RZ, 0x7610, R81 ;  /* 0x00007610ff717816 */ /* 0x000fe40000000051 */
[----:B------:R-:W-:-:S03]  /*6e10*/  PRMT R122, RZ, 0x5410, R71 ;  /* 0x00005410ff7a7816 */ /* 0x000fc60000000047 */
[----:B------:R-:W-:Y:S01]  /*6e20*/  FFMA.FTZ R118, R178, R113, R232 ;  /* 0x00000071b2767223 */ /* 0x000fe200000100e8 */
[----:B------:R-:W-:-:S05]  /*6e30*/  PRMT R113, RZ, 0x7610, R77 ;  /* 0x00007610ff717816 */ /* 0x000fca000000004d */
[----:B------:R-:W-:Y:S01]  /*6e40*/  FFMA.FTZ R178, R178, R113, R6 ;  /* 0x00000071b2b27223 */ /* 0x000fe20000010006 */
[----:B------:R-:W-:-:S05]  /*6e50*/  PRMT R113, RZ, 0x7610, R76 ;  /* 0x00007610ff717816 */ /* 0x000fca000000004c */
[----:B------:R-:W-:Y:S01]  /*6e60*/  FFMA.FTZ R126, R126, R113, R183 ;  /* 0x000000717e7e7223 */ /* 0x000fe200000100b7 */
[----:B------:R-:W-:Y:S01]  /*6e70*/  F2FP.BF16.PACK_AB R113, R118, R115 ;  /* 0x000000737671723e */ /* 0x000fe200000010ff */
[----:B------:R-:W-:Y:S01]  /*6e80*/  IMAD.WIDE.U32 R118, R117, R175, c[0x0][0x208] ;  /* 0x0000820075767625 */ /* 0x000fe200078e00af */
[----:B------:R-:W-:Y:S02]  /*6e90*/  F2FP.BF16.PACK_AB R115, R123, R120 ;  /* 0x000000787b73723e */ /* 0x000fe400000010ff */
[----:B------:R-:W-:Y:S02]  /*6ea0*/  PRMT R120, RZ, 0x5410, R75 ;  /* 0x00005410ff787816 */ /* 0x000fe4000000004b */
[----:B------:R-:W-:Y:S01]  /*6eb0*/  PRMT R123, RZ, 0x7610, R72 ;  /* 0x00007610ff7b7816 */ /* 0x000fe20000000048 */
[----:B------:R0:W-:Y:S02]  /*6ec0*/  STG.E.128 [R118.64], R112 ;  /* 0x0000007076007986 */ /* 0x0001e4000c101d04 */
[----:B------:R-:W-:-:S02]  /*6ed0*/  FFMA.FTZ R120, R189, R120, R33 ;  /* 0x00000078bd787223 */ /* 0x000fc40000010021 */
[----:B------:R-:W-:Y:S01]  /*6ee0*/  FFMA.FTZ R189, R189, R122, R134 ;  /* 0x0000007abdbd7223 */ /* 0x000fe20000010086 */
[----:B------:R-:W-:Y:S01]  /*6ef0*/  PRMT R122, RZ, 0x5410, R72 ;  /* 0x00005410ff7a7816 */ /* 0x000fe20000000048 */
[----:B------:R-:W-:-:S04]  /*6f00*/  FFMA.FTZ R123, R186, R123, R38 ;  /* 0x0000007bba7b7223 */ /* 0x000fc80000010026 */
[----:B------:R-:W-:Y:S01]  /*6f10*/  FFMA.FTZ R122, R184, R122, R39 ;  /* 0x0000007ab87a7223 */ /* 0x000fe20000010027 */
[----:B0-----:R-:W-:Y:S01]  /*6f20*/  PRMT R113, RZ, 0x7610, R75 ;  /* 0x00007610ff717816 */ /* 0x001fe2000000004b */
[----:B------:R-:W-:Y:S01]  /*6f30*/  IMAD.WIDE.U32 R118, R117, R175, c[0x0][0x210] ;  /* 0x0000840075767625 */ /* 0x000fe200078e00af */
[----:B------:R-:W-:Y:S02]  /*6f40*/  PRMT R112, RZ, 0x7610, R71 ;  /* 0x00007610ff707816 */ /* 0x000fe40000000047 */
[----:B------:R-:W-:Y:S01]  /*6f50*/  F2FP.BF16.PACK_AB R115, R182, R180 ;  /* 0x000000b4b673723e */ /* 0x000fe200000010ff */
[C---:B------:R-:W-:Y:S01]  /*6f60*/  FFMA.FTZ R166, R192.reuse, R113, R32 ;  /* 0x00000071c0a67223 */ /* 0x040fe20000010020 */
[----:B------:R-:W-:Y:S01]  /*6f70*/  PRMT R113, RZ, 0x5410, R68 ;  /* 0x00005410ff717816 */ /* 0x000fe20000000044 */
[----:B------:R-:W-:Y:S01]  /*6f80*/  FFMA.FTZ R192, R192, R112, R135 ;  /* 0x00000070c0c07223 */ /* 0x000fe20000010087 */
[----:B------:R-:W-:Y:S02]  /*6f90*/  PRMT R112, RZ, 0x5410, R70 ;  /* 0x00005410ff707816 */ /* 0x000fe40000000046 */
[----:B------:R-:W-:Y:S01]  /*6fa0*/  F2FP.BF16.PACK_AB R114, R181, R177 ;  /* 0x000000b1b572723e */ /* 0x000fe200000010ff */
[----:B------:R-:W-:Y:S01]  /*6fb0*/  FFMA.FTZ R184, R184, R113, R0 ;  /* 0x00000071b8b87223 */ /* 0x000fe20000010000 */
[----:B------:R-:W-:Y:S01]  /*6fc0*/  PRMT R113, RZ, 0x7610, R68 ;  /* 0x00007610ff717816 */ /* 0x000fe20000000044 */
[----:B------:R-:W-:Y:S01]  /*6fd0*/  FFMA.FTZ R188, R188, R112, R133 ;  /* 0x00000070bcbc7223 */ /* 0x000fe20000010085 */
[----:B------:R-:W-:-:S02]  /*6fe0*/  PRMT R112, RZ, 0x7610, R70 ;  /* 0x00007610ff707816 */ /* 0x000fc40000000046 */
[--C-:B------:R-:W-:Y:S01]  /*6ff0*/  PRMT R117, RZ, 0x7610, R63.reuse ;  /* 0x00007610ff757816 */ /* 0x100fe2000000003f */
[----:B------:R-:W-:Y:S01]  /*7000*/  FFMA.FTZ R186, R186, R113, R132 ;  /* 0x00000071baba7223 */ /* 0x000fe20000010084 */
[----:B------:R-:W-:Y:S01]  /*7010*/  PRMT R113, RZ, 0x5410, R63 ;  /* 0x00005410ff717816 */ /* 0x000fe2000000003f */
[----:B------:R-:W-:Y:S01]  /*7020*/  FFMA.FTZ R190, R190, R112, R137 ;  /* 0x00000070bebe7223 */ /* 0x000fe20000010089 */
[----:B------:R-:W-:Y:S02]  /*7030*/  PRMT R112, RZ, 0x5410, R69 ;  /* 0x00005410ff707816 */ /* 0x000fe40000000045 */
[----:B------:R-:W-:Y:S01]  /*7040*/  PRMT R177, RZ, 0x7610, R49 ;  /* 0x00007610ffb17816 */ /* 0x000fe20000000031 */
[----:B------:R-:W-:Y:S01]  /*7050*/  FFMA.FTZ R200, R200, R113, R144 ;  /* 0x00000071c8c87223 */ /* 0x000fe20000010090 */
[----:B------:R-:W-:Y:S01]  /*7060*/  F2FP.BF16.PACK_AB R113, R178, R125 ;  /* 0x0000007db271723e */ /* 0x000fe200000010ff */
[----:B------:R-:W-:Y:S01]  /*7070*/  FFMA.FTZ R185, R185, R112, R43 ;  /* 0x00000070b9b97223 */ /* 0x000fe2000001002b */
[----:B------:R-:W-:Y:S01]  /*7080*/  PRMT R112, RZ, 0x7610, R69 ;  /* 0x00007610ff707816 */ /* 0x000fe20000000045 */
[----:B------:R-:W-:Y:S01]  /*7090*/  FFMA.FTZ R177, R223, R177, R12 ;  /* 0x000000b1dfb17223 */ /* 0x000fe2000001000c */
[----:B------:R-:W-:-:S03]  /*70a0*/  PRMT R178, RZ, 0x5410, R48 ;  /* 0x00005410ffb27816 */ /* 0x000fc60000000030 */
[----:B------:R-:W-:Y:S01]  /*70b0*/  FFMA.FTZ R187, R187, R112, R136 ;  /* 0x00000070bbbb7223 */ /* 0x000fe20000010088 */
[----:B------:R-:W-:Y:S01]  /*70c0*/  F2FP.BF16.PACK_AB R112, R126, R121 ;  /* 0x000000797e70723e */ /* 0x000fe200000010ff */
[----:B------:R-:W-:Y:S01]  /*70d0*/  FFMA.FTZ R178, R219, R178, R15 ;  /* 0x000000b2dbb27223 */ /* 0x000fe2000001000f */
[----:B------:R-:W-:Y:S02]  /*70e0*/  PRMT R126, RZ, 0x5410, R66 ;  /* 0x00005410ff7e7816 */ /* 0x000fe40000000042 */
[----:B------:R-:W-:Y:S01]  /*70f0*/  PRMT R121, RZ, 0x7610, R67 ;  /* 0x00007610ff797816 */ /* 0x000fe20000000043 */
[----:B------:R0:W-:Y:S02]  /*7100*/  STG.E.128 [R118.64], R112 ;  /* 0x0000007076007986 */ /* 0x0001e4000c101d04 */
[----:B------:R-:W-:Y:S02]  /*7110*/  FFMA.FTZ R126, R198, R126, R27 ;  /* 0x0000007ec67e7223 */ /* 0x000fe4000001001b */
[----:B------:R-:W-:-:S02]  /*7120*/  FFMA.FTZ R121, R202, R121, R24 ;  /* 0x00000079ca797223 */ /* 0x000fc40000010018 */
[----:B------:R-:W-:Y:S01]  /*7130*/  FFMA.FTZ R202, R202, R117, R146 ;  /* 0x00000075caca7223 */ /* 0x000fe20000010092 */
[----:B------:R-:W-:Y:S02]  /*7140*/  PRMT R117, RZ, 0x7610, R59 ;  /* 0x00007610ff757816 */ /* 0x000fe4000000003b */
[----:B------:R-:W-:Y:S02]  /*7150*/  F2FP.BF16.PACK_AB R126, R128, R126 ;  /* 0x0000007e807e723e */ /* 0x000fe400000010ff */
[----:B------:R-:W-:Y:S02]  /*7160*/  F2FP.BF16.PACK_AB R127, R121, R127 ;  /* 0x0000007f797f723e */ /* 0x000fe400000010ff */
[--C-:B0-----:R-:W-:Y:S01]  /*7170*/  PRMT R112, RZ, 0x7610, R62.reuse ;  /* 0x00007610ff707816 */ /* 0x101fe2000000003e */
[----:B------:R-:W-:Y:S01]  /*7180*/  IMAD.WIDE.U32 R118, R116, R175, c[0x0][0x208] ;  /* 0x0000820074767625 */ /* 0x000fe200078e00af */
[----:B------:R-:W-:Y:S02]  /*7190*/  PRMT R113, RZ, 0x5410, R62 ;  /* 0x00005410ff717816 */ /* 0x000fe4000000003e */
[----:B------:R-:W-:Y:S01]  /*71a0*/  F2FP.BF16.PACK_AB R114, R169, R168 ;  /* 0x000000a8a972723e */ /* 0x000fe200000010ff */
[----:B------:R-:W-:Y:S01]  /*71b0*/  FFMA.FTZ R201, R201, R112, R143 ;  /* 0x00000070c9c97223 */ /* 0x000fe2000001008f */
[----:B------:R-:W-:Y:S01]  /*71c0*/  PRMT R112, RZ, 0x5410, R65 ;  /* 0x00005410ff707816 */ /* 0x000fe20000000041 */
[----:B------:R-:W-:Y:S01]  /*71d0*/  FFMA.FTZ R198, R198, R113, R142 ;  /* 0x00000071c6c67223 */ /* 0x000fe2000001008e */
[----:B------:R-:W-:-:S02]  /*71e0*/  PRMT R113, RZ, 0x5410, R61 ;  /* 0x00005410ff717816 */ /* 0x000fc4000000003d */
[----:B------:R-:W-:Y:S01]  /*71f0*/  F2FP.BF16.PACK_AB R115, R166, R120 ;  /* 0x00000078a673723e */ /* 0x000fe200000010ff */
[C---:B------:R-:W-:Y:S01]  /*7200*/  FFMA.FTZ R125, R131.reuse, R112, R29 ;  /* 0x00000070837d7223 */ /* 0x040fe2000001001d */
        /* <DEDUP_REMOVED lines=8> */
[----:B------:R-:W-:Y:S01]  /*7290*/  F2FP.BF16.PACK_AB R113, R171, R170 ;  /* 0x000000aaab71723e */ /* 0x000fe200000010ff */
[----:B------:R-:W-:Y:S01]  /*72a0*/  FFMA.FTZ R166, R224, R166, R9 ;  /* 0x000000a6e0a67223 */ /* 0x000fe20000010009 */
[----:B------:R-:W-:Y:S01]  /*72b0*/  PRMT R170, RZ, 0x7610, R57 ;  /* 0x00007610ffaa7816 */ /* 0x000fe20000000039 */
[----:B------:R-:W-:Y:S01]  /*72c0*/  FFMA.FTZ R197, R197, R112, R139 ;  /* 0x00000070c5c57223 */ /* 0x000fe2000001008b */
[----:B------:R-:W-:-:S02]  /*72d0*/  F2FP.BF16.PACK_AB R112, R123, R122 ;  /* 0x0000007a7b70723e */ /* 0x000fc400000010ff */
[----:B------:R-:W-:Y:S01]  /*72e0*/  PRMT R169, RZ, 0x5410, R57 ;  /* 0x00005410ffa97816 */ /* 0x000fe20000000039 */
[----:B------:R-:W-:Y:S01]  /*72f0*/  FFMA.FTZ R170, R211, R170, R20 ;  /* 0x000000aad3aa7223 */ /* 0x000fe20000010014 */
[----:B------:R-:W-:Y:S01]  /*7300*/  PRMT R168, RZ, 0x7610, R51 ;  /* 0x00007610ffa87816 */ /* 0x000fe20000000033 */
[----:B------:R0:W-:Y:S01]  /*7310*/  STG.E.128 [R118.64], R112 ;  /* 0x0000007076007986 */ /* 0x0001e2000c101d04 */
[----:B------:R-:W-:Y:S01]  /*7320*/  PRMT R117, RZ, 0x7610, R55 ;  /* 0x00007610ff757816 */ /* 0x000fe20000000037 */
[----:B------:R-:W-:Y:S01]  /*7330*/  FFMA.FTZ R169, R208, R169, R21 ;  /* 0x000000a9d0a97223 */ /* 0x000fe20000010015 */
[----:B------:R-:W-:Y:S01]  /*7340*/  PRMT R122, RZ, 0x5410, R59 ;  /* 0x00005410ff7a7816 */ /* 0x000fe2000000003b */
[----:B------:R-:W-:Y:S01]  /*7350*/  FFMA.FTZ R168, R191, R168, R8 ;  /* 0x000000a8bfa87223 */ /* 0x000fe20000010008 */
[----:B------:R-:W-:Y:S01]  /*7360*/  PRMT R123, RZ, 0x5410, R55 ;  /* 0x00005410ff7b7816 */ /* 0x000fe20000000037 */
[----:B------:R-:W-:Y:S01]  /*7370*/  FFMA.FTZ R214, R214, R117, R153 ;  /* 0x00000075d6d67223 */ /* 0x000fe20000010099 */
[----:B------:R-:W-:Y:S01]  /*7380*/  F2FP.BF16.PACK_AB R125, R129, R125 ;  /* 0x0000007d817d723e */ /* 0x000fe200000010ff */
[----:B------:R-:W-:-:S04]  /*7390*/  IMAD.WIDE.U32 R116, R116, R175, c[0x0][0x210] ;  /* 0x0000840074747625 */ /* 0x000fc800078e00af */
[C---:B------:R-:W-:Y:S02]  /*73a0*/  FFMA.FTZ R122, R212.reuse, R122, R17 ;  /* 0x0000007ad47a7223 */ /* 0x040fe40000010011 */
[----:B------:R-:W-:Y:S01]  /*73b0*/  FFMA.FTZ R123, R212, R123, R152 ;  /* 0x0000007bd47b7223 */ /* 0x000fe20000010098 */
[----:B0-----:R-:W-:Y:S02]  /*73c0*/  PRMT R119, RZ, 0x7610, R58 ;  /* 0x00007610ff777816 */ /* 0x001fe4000000003a */
[----:B------:R-:W-:Y:S02]  /*73d0*/  PRMT R112, RZ, 0x7610, R54 ;  /* 0x00007610ff707816 */ /* 0x000fe40000000036 */
[----:B------:R-:W-:Y:S01]  /*73e0*/  PRMT R118, RZ, 0x5410, R58 ;  /* 0x00005410ff767816 */ /* 0x000fe2000000003a */
[C---:B------:R-:W-:Y:S01]  /*73f0*/  FFMA.FTZ R119, R213.reuse, R119, R18 ;  /* 0x00000077d5777223 */ /* 0x040fe20000010012 */
        /* <DEDUP_REMOVED lines=8> */
[----:B------:R-:W-:-:S02]  /*7480*/  PRMT R112, RZ, 0x5410, R56 ;  /* 0x00005410ff707816 */ /* 0x000fc40000000038 */
[----:B------:R-:W-:Y:S01]  /*7490*/  F2FP.BF16.PACK_AB R115, R192, R189 ;  /* 0x000000bdc073723e */ /* 0x000fe200000010ff */
[----:B------:R-:W-:Y:S01]  /*74a0*/  FFMA.FTZ R208, R208, R113, R148 ;  /* 0x00000071d0d07223 */ /* 0x000fe20000010094 */
[----:B------:R-:W-:Y:S01]  /*74b0*/  F2FP.BF16.PACK_AB R113, R187, R185 ;  /* 0x000000b9bb71723e */ /* 0x000fe200000010ff */
[C---:B------:R-:W-:Y:S01]  /*74c0*/  FFMA.FTZ R171, R207.reuse, R112, R23 ;  /* 0x00000070cfab7223 */ /* 0x040fe20000010017 */
[----:B------:R-:W-:Y:S01]  /*74d0*/  PRMT R112, RZ, 0x7610, R52 ;  /* 0x00007610ff707816 */ /* 0x000fe20000000034 */
[----:B------:R-:W-:Y:S01]  /*74e0*/  FFMA.FTZ R207, R207, R114, R145 ;  /* 0x00000072cfcf7223 */ /* 0x000fe20000010091 */
[----:B------:R-:W-:Y:S02]  /*74f0*/  F2FP.BF16.PACK_AB R114, R190, R188 ;  /* 0x000000bcbe72723e */ /* 0x000fe400000010ff */
[----:B------:R-:W-:Y:S01]  /*7500*/  F2FP.BF16.PACK_AB R118, R119, R118 ;  /* 0x000000767776723e */ /* 0x000fe200000010ff */
[----:B------:R-:W-:Y:S01]  /*7510*/  FFMA.FTZ R209, R209, R112, R147 ;  /* 0x00000070d1d17223 */ /* 0x000fe20000010093 */
[----:B------:R-:W-:-:S02]  /*7520*/  PRMT R112, RZ, 0x5410, R47 ;  /* 0x00005410ff707816 */ /* 0x000fc4000000002f */
[----:B------:R-:W-:Y:S02]  /*7530*/  F2FP.BF16.PACK_AB R119, R120, R122 ;  /* 0x0000007a7877723e */ /* 0x000fe400000010ff */
[----:B------:R-:W-:Y:S01]  /*7540*/  F2FP.BF16.PACK_AB R123, R214, R123 ;  /* 0x0000007bd67b723e */ /* 0x000fe200000010ff */
[----:B------:R-:W-:Y:S01]  /*7550*/  FFMA.FTZ R224, R224, R112, R161 ;  /* 0x00000070e0e07223 */ /* 0x000fe200000100a1 */
[----:B------:R-:W-:Y:S02]  /*7560*/  PRMT R112, RZ, 0x7610, R47 ;  /* 0x00007610ff707816 */ /* 0x000fe4000000002f */
[----:B------:R-:W-:Y:S02]  /*7570*/  F2FP.BF16.PACK_AB R122, R213, R210 ;  /* 0x000000d2d57a723e */ /* 0x000fe400000010ff */
[----:B------:R-:W-:Y:S01]  /*7580*/  F2FP.BF16.PACK_AB R121, R211, R208 ;  /* 0x000000d0d379723e */ /* 0x000fe200000010ff */
[----:B------:R-:W-:Y:S01]  /*7590*/  FFMA.FTZ R191, R191, R112, R162 ;  /* 0x00000070bfbf7223 */ /* 0x000fe200000100a2 */
[----:B------:R-:W-:-:S02]  /*75a0*/  F2FP.BF16.PACK_AB R112, R186, R184 ;  /* 0x000000b8ba70723e */ /* 0x000fc400000010ff */
[----:B------:R-:W-:-:S03]  /*75b0*/  F2FP.BF16.PACK_AB R120, R209, R207 ;  /* 0x000000cfd178723e */ /* 0x000fc600000010ff */
[----:B------:R0:W-:Y:S02]  /*75c0*/  STG.E.128 [R116.64], R112 ;  /* 0x0000007074007986 */ /* 0x0001e4000c101d04 */
[----:B0-----:R-:W-:Y:S02]  /*75d0*/  PRMT R112, RZ, 0x7610, R46 ;  /* 0x00007610ff707816 */ /* 0x001fe4000000002e */
[----:B------:R-:W-:Y:S02]  /*75e0*/  PRMT R114, RZ, 0x7610, R48 ;  /* 0x00007610ff727816 */ /* 0x000fe40000000030 */
[----:B------:R-:W-:Y:S01]  /*75f0*/  PRMT R115, RZ, 0x7610, R44 ;  /* 0x00007610ff737816 */ /* 0x000fe2000000002c */
[----:B------:R-:W-:Y:S01]  /*7600*/  FFMA.FTZ R225, R225, R112, R160 ;  /* 0x00000070e1e17223 */ /* 0x000fe200000100a0 */
[----:B------:R-:W-:Y:S01]  /*7610*/  PRMT R112, RZ, 0x5410, R45 ;  /* 0x00005410ff707816 */ /* 0x000fe2000000002d */
[----:B------:R-:W-:Y:S01]  /*7620*/  FFMA.FTZ R129, R221, R114, R14 ;  /* 0x00000072dd817223 */ /* 0x000fe2000001000e */
[----:B------:R-:W-:Y:S01]  /*7630*/  F2FP.BF16.PACK_AB R114, R201, R198 ;  /* 0x000000c6c972723e */ /* 0x000fe200000010ff */
[----:B------:R-:W-:Y:S01]  /*7640*/  FFMA.FTZ R128, R221, R115, R156 ;  /* 0x00000073dd807223 */ /* 0x000fe2000001009c */
[----:B------:R-:W-:Y:S01]  /*7650*/  F2FP.BF16.PACK_AB R115, R202, R200 ;  /* 0x000000c8ca73723e */ /* 0x000fe200000010ff */
[----:B------:R-:W-:Y:S01]  /*7660*/  FFMA.FTZ R220, R220, R112, R157 ;  /* 0x00000070dcdc7223 */ /* 0x000fe2000001009d */
[----:B------:R-:W-:-:S02]  /*7670*/  PRMT R112, RZ, 0x7610, R45 ;  /* 0x00007610ff707816 */ /* 0x000fc4000000002d */
[----:B------:R-:W-:Y:S02]  /*7680*/  F2FP.BF16.PACK_AB R117, R170, R169 ;  /* 0x000000a9aa75723e */ /* 0x000fe400000010ff */
[----:B------:R-:W-:Y:S01]  /*7690*/  F2FP.BF16.PACK_AB R116, R172, R171 ;  /* 0x000000abac74723e */ /* 0x000fe200000010ff */
[----:B------:R-:W-:Y:S01]  /*76a0*/  FFMA.FTZ R223, R223, R112, R158 ;  /* 0x00000070dfdf7223 */ /* 0x000fe2000001009e */
[----:B------:R-:W-:Y:S01]  /*76b0*/  PRMT R112, RZ, 0x5410, R44 ;  /* 0x00005410ff707816 */ /* 0x000fe2000000002c */
[----:B------:R-:W-:-:S04]  /*76c0*/  IMAD.WIDE.U32 R170, R165, R175, c[0x0][0x208] ;  /* 0x00008200a5aa7625 */ /* 0x000fc800078e00af */
[----:B------:R-:W-:Y:S02]  /*76d0*/  FFMA.FTZ R219, R219, R112, R155 ;  /* 0x00000070dbdb7223 */ /* 0x000fe4000001009b */
[----:B------:R-:W-:-:S03]  /*76e0*/  IMAD.WIDE.U32 R112, R163, R175, c[0x0][0x208] ;  /* 0x00008200a3707625 */ /* 0x000fc600078e00af */
[----:B------:R-:W-:Y:S02]  /*76f0*/  F2FP.BF16.PACK_AB R128, R128, R219 ;  /* 0x000000db8080723e */ /* 0x000fe400000010ff */
[----:B------:R0:W-:Y:S02]  /*7700*/  STG.E.128 [R112.64], R124 ;  /* 0x0000007c70007986 */ /* 0x0001e4000c101d04 */
[----:B0-----:R-:W-:Y:S01]  /*7710*/  F2FP.BF16.PACK_AB R127, R168, R166 ;  /* 0x000000a6a87f723e */ /* 0x001fe200000010ff */
[----:B------:R-:W-:Y:S01]  /*7720*/  IMAD.WIDE.U32 R166, R163, R175, c[0x0][0x210] ;  /* 0x00008400a3a67625 */ /* 0x000fe200078e00af */
[----:B------:R-:W-:Y:S02]  /*7730*/  F2FP.BF16.PACK_AB R113, R199, R131 ;  /* 0x00000083c771723e */ /* 0x000fe400000010ff */
[----:B------:R-:W-:Y:S01]  /*7740*/  F2FP.BF16.PACK_AB R112, R197, R130 ;  /* 0x00000082c570723e */ /* 0x000fe200000010ff */
[----:B------:R-:W-:Y:S01]  /*7750*/  IMAD.WIDE.U32 R168, R164, R175, c[0x0][0x208] ;  /* 0x00008200a4a87625 */ /* 0x000fe200078e00af */
[----:B------:R-:W-:-:S02]  /*7760*/  F2FP.BF16.PACK_AB R126, R174, R173 ;  /* 0x000000adae7e723e */ /* 0x000fc400000010ff */
[----:B------:R-:W-:Y:S01]  /*7770*/  F2FP.BF16.PACK_AB R124, R129, R178 ;  /* 0x000000b2817c723e */ /* 0x000fe200000010ff */
[-C--:B------:R-:W-:Y:S01]  /*7780*/  IMAD.WIDE.U32 R172, R164, R175.reuse, c[0x0][0x210] ;  /* 0x00008400a4ac7625 */ /* 0x080fe200078e00af */
[----:B------:R-:W-:Y:S01]  /*7790*/  F2FP.BF16.PACK_AB R125, R177, R176 ;  /* 0x000000b0b17d723e */ /* 0x000fe200000010ff */
[----:B------:R0:W-:Y:S01]  /*77a0*/  STG.E.128 [R166.64], R112 ;  /* 0x00000070a6007986 */ /* 0x0001e2000c101d04 */
[----:B------:R-:W-:Y:S01]  /*77b0*/  F2FP.BF16.PACK_AB R131, R191, R224 ;  /* 0x000000e0bf83723e */ /* 0x000fe200000010ff */
[----:B------:R-:W-:Y:S01]  /*77c0*/  IMAD.WIDE.U32 R164, R165, R175, c[0x0][0x210] ;  /* 0x00008400a5a47625 */ /* 0x000fe200078e00af */
[----:B------:R-:W-:Y:S01]  /*77d0*/  F2FP.BF16.PACK_AB R130, R225, R222 ;  /* 0x000000dee182723e */ /* 0x000fe200000010ff */
[----:B------:R0:W-:Y:S01]  /*77e0*/  STG.E.128 [R168.64], R116 ;  /* 0x00000074a8007986 */ /* 0x0001e2000c101d04 */
[----:B------:R-:W-:Y:S02]  /*77f0*/  F2FP.BF16.PACK_AB R129, R223, R220 ;  /* 0x000000dcdf81723e */ /* 0x000fe400000010ff */
[----:B------:R-:W-:Y:S01]  /*7800*/  SEL R176, RZ, 0x1, P3 ;  /* 0x00000001ffb07807 */ /* 0x000fe20001800000 */
[----:B------:R0:W-:Y:S04]  /*7810*/  STG.E.128 [R172.64], R120 ;  /* 0x00000078ac007986 */ /* 0x0001e8000c101d04 */
[----:B------:R0:W-:Y:S04]  /*7820*/  STG.E.128 [R170.64], R124 ;  /* 0x0000007caa007986 */ /* 0x0001e8000c101d04 */
[----:B------:R0:W-:Y:S02]  /*7830*/  STG.E.128 [R164.64], R128 ;  /* 0x00000080a4007986 */ /* 0x0001e4000c101d04 */
[----:B0----5:R-:W-:Y:S01]  /*7840*/  @P1 CALL.REL.NOINC `(.L_x_499) ;  /* 0x0000001000001944 */ /* 0x021fe20003c00000 */
[----:B------:R-:W-:Y:S05]  /*7850*/  BRA `(.L_x_500) ;  /* 0xffff97a000007947 */ /* 0x000fea000383ffff */
.L_x_499:
[----:B------:R-:W-:Y:S05]  /*7860*/  EXIT ;  /* 0x000000000000794d */ /* 0x000fea0003800000 */
.L_x_497:
[----:B------:R-:W-:Y:S01]  /*7870*/  IMAD.MOV.U32 R129, RZ, RZ, R112 ;  /* 0x000000ffff817224 */ /* 0x000fe200078e0070 */
[----:B------:R-:W-:Y:S01]  /*7880*/  MOV R114, 0x78d0 ;  /* 0x000078d000727802 */ /* 0x000fe20000000f00 */
[----:B------:R-:W-:-:S02]  /*7890*/  IMAD.MOV.U32 R113, RZ, RZ, 0x1 ;  /* 0x00000001ff717424 */ /* 0x000fc400078e00ff */
[----:B------:R-:W-:Y:S02]  /*78a0*/  IMAD.MOV.U32 R251, RZ, RZ, 0x1f ;  /* 0x0000001ffffb7424 */ /* 0x000fe400078e00ff */
[----:B------:R-:W-:Y:S02]  /*78b0*/  IMAD.MOV.U32 R115, RZ, RZ, -0x1 ;  /* 0xffffffffff737424 */ /* 0x000fe400078e00ff */
[----:B-----5:R-:W-:Y:S05]  /*78c0*/  CALL.REL.NOINC `($__internal_1_$__cuda_sm70_shflsync_bfly_p) ;  /* 0x00000ac000007944 */ /* 0x020fea0003c00000 */
[----:B-1----:R-:W-:Y:S05]  /*78d0*/  BRA `(.L_x_501) ;  /* 0xffffd80000007947 */ /* 0x002fea000383ffff */
.L_x_498:
[----:B------:R-:W-:Y:S01]  /*78e0*/  IMAD.MOV.U32 R129, RZ, RZ, R112 ;  /* 0x000000ffff817224 */ /* 0x000fe200078e0070 */
[----:B------:R-:W-:Y:S01]  /*78f0*/  MOV R114, 0x7940 ;  /* 0x0000794000727802 */ /* 0x000fe20000000f00 */
[----:B------:R-:W-:Y:S02]  /*7900*/  IMAD.MOV.U32 R113, RZ, RZ, 0x2 ;  /* 0x00000002ff717424 */ /* 0x000fe400078e00ff */
[----:B------:R-:W-:Y:S02]  /*7910*/  IMAD.MOV.U32 R251, RZ, RZ, 0x1f ;  /* 0x0000001ffffb7424 */ /* 0x000fe400078e00ff */
[----:B------:R-:W-:Y:S02]  /*7920*/  IMAD.MOV.U32 R115, RZ, RZ, -0x1 ;  /* 0xffffffffff737424 */ /* 0x000fe400078e00ff */
[----:B-----5:R-:W-:Y:S05]  /*7930*/  CALL.REL.NOINC `($__internal_1_$__cuda_sm70_shflsync_bfly_p) ;  /* 0x00000a5000007944 */ /* 0x020fea0003c00000 */
[----:B-1----:R-:W-:Y:S01]  /*7940*/  FADD.FTZ R112, R112, R113 ;  /* 0x0000007170707221 */ /* 0x002fe20000010000 */
[----:B------:R-:W-:Y:S01]  /*7950*/  MOV R114, 0x79b0 ;  /* 0x000079b000727802 */ /* 0x000fe20000000f00 */
[----:B------:R-:W-:-:S02]  /*7960*/  IMAD.MOV.U32 R113, RZ, RZ, 0x4 ;  /* 0x00000004ff717424 */ /* 0x000fc400078e00ff */
[----:B------:R-:W-:Y:S02]  /*7970*/  IMAD.MOV.U32 R251, RZ, RZ, 0x1f ;  /* 0x0000001ffffb7424 */ /* 0x000fe400078e00ff */
[----:B------:R-:W-:Y:S02]  /*7980*/  IMAD.MOV.U32 R115, RZ, RZ, -0x1 ;  /* 0xffffffffff737424 */ /* 0x000fe400078e00ff */
[----:B------:R-:W-:Y:S02]  /*7990*/  IMAD.MOV.U32 R129, RZ, RZ, R112 ;  /* 0x000000ffff817224 */ /* 0x000fe400078e0070 */
[----:B------:R-:W-:Y:S05]  /*79a0*/  CALL.REL.NOINC `($__internal_1_$__cuda_sm70_shflsync_bfly_p) ;  /* 0x000009e000007944 */ /* 0x000fea0003c00000 */
[----:B-1----:R-:W-:Y:S01]  /*79b0*/  FADD.FTZ R112, R112, R113 ;  /* 0x0000007170707221 */ /* 0x002fe20000010000 */
[----:B------:R-:W-:Y:S01]  /*79c0*/  MOV R114, 0x7a20 ;  /* 0x00007a2000727802 */ /* 0x000fe20000000f00 */
[----:B------:R-:W-:Y:S02]  /*79d0*/  IMAD.MOV.U32 R113, RZ, RZ, 0x8 ;  /* 0x00000008ff717424 */ /* 0x000fe400078e00ff */
[----:B------:R-:W-:Y:S02]  /*79e0*/  IMAD.MOV.U32 R251, RZ, RZ, 0x1f ;  /* 0x0000001ffffb7424 */ /* 0x000fe400078e00ff */
[----:B------:R-:W-:-:S02]  /*79f0*/  IMAD.MOV.U32 R115, RZ, RZ, -0x1 ;  /* 0xffffffffff737424 */ /* 0x000fc400078e00ff */
[----:B------:R-:W-:Y:S02]  /*7a00*/  IMAD.MOV.U32 R129, RZ, RZ, R112 ;  /* 0x000000ffff817224 */ /* 0x000fe400078e0070 */
[----:B------:R-:W-:Y:S05]  /*7a10*/  CALL.REL.NOINC `($__internal_1_$__cuda_sm70_shflsync_bfly_p) ;  /* 0x0000097000007944 */ /* 0x000fea0003c00000 */
[----:B-1----:R-:W-:Y:S01]  /*7a20*/  FADD.FTZ R112, R112, R113 ;  /* 0x0000007170707221 */ /* 0x002fe20000010000 */
[----:B------:R-:W-:Y:S01]  /*7a30*/  MOV R114, 0x7a90 ;  /* 0x00007a9000727802 */ /* 0x000fe20000000f00 */
[----:B------:R-:W-:Y:S02]  /*7a40*/  IMAD.MOV.U32 R113, RZ, RZ, 0x10 ;  /* 0x00000010ff717424 */ /* 0x000fe400078e00ff */
[----:B------:R-:W-:Y:S02]  /*7a50*/  IMAD.MOV.U32 R251, RZ, RZ, 0x1f ;  /* 0x0000001ffffb7424 */ /* 0x000fe400078e00ff */
[----:B------:R-:W-:Y:S02]  /*7a60*/  IMAD.MOV.U32 R115, RZ, RZ, -0x1 ;  /* 0xffffffffff737424 */ /* 0x000fe400078e00ff */
[----:B------:R-:W-:Y:S02]  /*7a70*/  IMAD.MOV.U32 R129, RZ, RZ, R112 ;  /* 0x000000ffff817224 */ /* 0x000fe400078e0070 */
[----:B------:R-:W-:Y:S05]  /*7a80*/  CALL.REL.NOINC `($__internal_1_$__cuda_sm70_shflsync_bfly_p) ;  /* 0x0000090000007944 */ /* 0x000fea0003c00000 */
[----:B-1----:R-:W-:Y:S02]  /*7a90*/  FADD.FTZ R112, R112, R113 ;  /* 0x0000007170707221 */ /* 0x002fe40000010000 */
[----:B------:R-:W-:-:S02]  /*7aa0*/  IMAD.MOV.U32 R251, RZ, RZ, 0x1f ;  /* 0x0000001ffffb7424 */ /* 0x000fc400078e00ff */
[----:B------:R-:W-:Y:S02]  /*7ab0*/  FMUL.FTZ R112, R112, 0.0005580357392318546772 ;  /* 0x3a12492570707820 */ /* 0x000fe40000410000 */
[----:B------:R-:W-:Y:S02]  /*7ac0*/  IMAD.MOV.U32 R115, RZ, RZ, -0x1 ;  /* 0xffffffffff737424 */ /* 0x000fe400078e00ff */
[C---:B------:R-:W-:Y:S02]  /*7ad0*/  FADD.FTZ R113, -R112.reuse, R169 ;  /* 0x000000a970717221 */ /* 0x040fe40000010100 */
[----:B------:R-:W-:Y:S02]  /*7ae0*/  FADD.FTZ R114, -R112, R175 ;  /* 0x000000af70727221 */ /* 0x000fe40000010100 */
[----:B------:R-:W-:-:S04]  /*7af0*/  FFMA.FTZ R113, R113, R113, RZ ;  /* 0x0000007171717223 */ /* 0x000fc800000100ff */
        /* <DEDUP_REMOVED lines=108> */
[----:B------:R-:W-:Y:S01]  /*81c0*/  FFMA.FTZ R129, R114, R114, R113 ;  /* 0x0000007272817223 */ /* 0x000fe20000010071 */
[----:B------:R-:W-:Y:S01]  /*81d0*/  MOV R114, 0x8200 ;  /* 0x0000820000727802 */ /* 0x000fe20000000f00 */
[----:B------:R-:W-:Y:S02]  /*81e0*/  IMAD.MOV.U32 R113, RZ, RZ, 0x1 ;  /* 0x00000001ff717424 */ /* 0x000fe400078e00ff */
[----:B------:R-:W-:Y:S05]  /*81f0*/  CALL.REL.NOINC `($__internal_1_$__cuda_sm70_shflsync_bfly_p) ;  /* 0x0000019000007944 */ /* 0x000fea0003c00000 */
[----:B-1----:R-:W-:Y:S01]  /*8200*/  FADD.FTZ R129, R129, R113 ;  /* 0x0000007181817221 */ /* 0x002fe20000010000 */
[----:B------:R-:W-:Y:S01]  /*8210*/  MOV R114, 0x8260 ;  /* 0x0000826000727802 */ /* 0x000fe20000000f00 */
[----:B------:R-:W-:Y:S02]  /*8220*/  IMAD.MOV.U32 R113, RZ, RZ, 0x2 ;  /* 0x00000002ff717424 */ /* 0x000fe400078e00ff */
[----:B------:R-:W-:Y:S02]  /*8230*/  IMAD.MOV.U32 R251, RZ, RZ, 0x1f ;  /* 0x0000001ffffb7424 */ /* 0x000fe400078e00ff */
[----:B------:R-:W-:Y:S02]  /*8240*/  IMAD.MOV.U32 R115, RZ, RZ, -0x1 ;  /* 0xffffffffff737424 */ /* 0x000fe400078e00ff */
[----:B------:R-:W-:Y:S05]  /*8250*/  CALL.REL.NOINC `($__internal_1_$__cuda_sm70_shflsync_bfly_p) ;  /* 0x0000013000007944 */ /* 0x000fea0003c00000 */
[----:B-1----:R-:W-:Y:S01]  /*8260*/  FADD.FTZ R129, R129, R113 ;  /* 0x0000007181817221 */ /* 0x002fe20000010000 */
[----:B------:R-:W-:Y:S01]  /*8270*/  MOV R114, 0x82c0 ;  /* 0x000082c000727802 */ /* 0x000fe20000000f00 */
[----:B------:R-:W-:-:S02]  /*8280*/  IMAD.MOV.U32 R113, RZ, RZ, 0x4 ;  /* 0x00000004ff717424 */ /* 0x000fc400078e00ff */
[----:B------:R-:W-:Y:S02]  /*8290*/  IMAD.MOV.U32 R251, RZ, RZ, 0x1f ;  /* 0x0000001ffffb7424 */ /* 0x000fe400078e00ff */
[----:B------:R-:W-:Y:S02]  /*82a0*/  IMAD.MOV.U32 R115, RZ, RZ, -0x1 ;  /* 0xffffffffff737424 */ /* 0x000fe400078e00ff */
        /* <DEDUP_REMOVED lines=13> */
[----:B-1----:R-:W-:Y:S05]  /*8380*/  BRA `(.L_x_502) ;  /* 0xffffd59000007947 */ /* 0x002fea000383ffff */
        .weak           $__internal_1_$__cuda_sm70_shflsync_bfly_p
        .type           $__internal_1_$__cuda_sm70_shflsync_bfly_p,@function
        .size           $__internal_1_$__cuda_sm70_shflsync_bfly_p,(.L_x_41029 - $__internal_1_$__cuda_sm70_shflsync_bfly_p)
$__internal_1_$__cuda_sm70_shflsync_bfly_p:
[----:B------:R-:W-:Y:S04]  /*8390*/  WARPSYNC R115 ;  /* 0x0000007300007348 */ /* 0x000fe80003800000 */
[----:B------:R0:W1:Y:S02]  /*83a0*/  SHFL.BFLY PT, R113, R129, R113, R251 ;  /* 0x0c00007181717389 */ /* 0x00006400000e00fb */
[----:B0-----:R-:W-:-:S04]  /*83b0*/  IMAD.MOV.U32 R115, RZ, RZ, 0x0 ;  /* 0x00000000ff737424 */ /* 0x001fc800078e00ff */
[----:B------:R-:W-:Y:S05]  /*83c0*/  RET.REL.NODEC R114 `(_ZN10layer_norm31ln_parallel_residual_fwd_kernelINS_13Kernel_traitsI13__nv_bfloat16S2_S2_S2_fjLj7168ELj1ELj1ELj4ELj16ENS_18Kernel_traits_baseILj7168ES2_S2_S2_S2_fjLj128EEEEELb0ELb0ELb1EEEvNS_9FwdParamsE) ;  /* 0xffff7c3072007950 */ /* 0x000fea0003c3ffff */
.L_x_503:
        /* <DEDUP_REMOVED lines=11> */
.L_x_41029:


//--------------------- .text._ZN10layer_norm31ln_parallel_residual_fwd_kernelINS_13Kernel_traitsI13__nv_bfloat16S2_S2_S2_fjLj7168ELj1ELj1ELj4ELj16ENS_18Kernel_traits_baseILj7168ES2_S2_S2_S2_fjLj128EEEEELb0ELb1ELb0EEEvNS_9FwdParamsE --------------------------
	.section	.text._ZN10layer_norm31ln_parallel_residual_fwd_kernelINS_13Kernel_traitsI13__nv_bfloat16S2_S2_S2_fjLj7168ELj1ELj1ELj4ELj16ENS_18Kernel_traits_baseILj7168ES2_S2_S2_S2_fjLj128EEEEELb0ELb1ELb0EEEvNS_9FwdParamsE,"ax",@progbits
	.sectioninfo	@"SHI_REGISTERS=254"
	.align	128
        .global         _ZN10layer_norm31ln_parallel_residual_fwd_kernelINS_13Kernel_traitsI13__nv_bfloat16S2_S2_S2_fjLj7168ELj1ELj1ELj4ELj16ENS_18Kernel_traits_baseILj7168ES2_S2_S2_S2_fjLj128EEEEELb0ELb1ELb0EEEvNS_9FwdParamsE
        .type           _ZN10layer_norm31ln_parallel_residual_fwd_kernelINS_13Kernel_traitsI13__nv_bfloat16S2_S2_S2_fjLj7168ELj1ELj1ELj4ELj16ENS_18Kernel_traits_baseILj7168ES2_S2_S2_S2_fjLj128EEEEELb0ELb1ELb0EEEvNS_9FwdParamsE,@function
        .size           _ZN10layer_norm31ln_parallel_residual_fwd_kernelINS_13Kernel_traitsI13__nv_bfloat16S2_S2_S2_fjLj7168ELj1ELj1ELj4ELj16ENS_18Kernel_traits_baseILj7168ES2_S2_S2_S2_fjLj128EEEEELb0ELb1ELb0EEEvNS_9FwdParamsE,(.L_x_41030 - _ZN10layer_norm31ln_parallel_residual_fwd_kernelINS_13Kernel_traitsI13__nv_bfloat16S2_S2_S2_fjLj7168ELj1ELj1ELj4ELj16ENS_18Kernel_traits_baseILj7168ES2_S2_S2_S2_fjLj128EEEEELb0ELb1ELb0EEEvNS_9FwdParamsE)
        .other          _ZN10layer_norm31ln_parallel_residual_fwd_kernelINS_13Kernel_traitsI13__nv_bfloat16S2_S2_S2_fjLj7168ELj1ELj1ELj4ELj16ENS_18Kernel_traits_baseILj7168ES2_S2_S2_S2_fjLj128EEEEELb0ELb1ELb0EEEvNS_9FwdParamsE,@"STO_CUDA_ENTRY STV_DEFAULT"
_ZN10layer_norm31ln_parallel_residual_fwd_kernelINS_13Kernel_traitsI13__nv_bfloat16S2_S2_S2_fjLj7168ELj1ELj1ELj4ELj16ENS_18Kernel_traits_baseILj7168ES2_S2_S2_S2_fjLj128EEEEELb0ELb1ELb0EEEvNS_9FwdParamsE:
.text._ZN10layer_norm31ln_parallel_residual_fwd_kernelINS_13Kernel_traitsI13__nv_bfloat16S2_S2_S2_fjLj7168ELj1ELj1ELj4ELj16ENS_18Kernel_traits_baseILj7168ES2_S2_S2_S2_fjLj128EEEEELb0ELb1ELb0EEEvNS_9FwdParamsE:
[----:B------:R-:W-:Y:S02]  /*0000*/  IMAD.MOV.U32 R1, RZ, RZ, c[0x0][0x28] ;  /* 0x00000a00ff017624 */ /* 0x000fe400078e00ff */
[----:B------:R-:W0:Y:S01]  /*0010*/  S2R R51, SR_TID.X ;  /* 0x0000000000337919 */ /* 0x000e220000002100 */
[----:B------:R-:W-:Y:S01]  /*0020*/  IMAD.MOV.U32 R0, RZ, RZ, c[0x0][0x168] ;  /* 0x00005a00ff007624 */ /* 0x000fe200078e00ff */
[----:B------:R-:W-:Y:S01]  /*0030*/  ULDC.64 UR4, c[0x0][0x118] ;  /* 0x0000460000047ab9 */ /* 0x000fe20000000a00 */
[----:B------:R-:W-:Y:S03]  /*0040*/  BSSY B0, `(.L_x_504) ;  /* 0x000001b000007945 */ /* 0x000fe60003800000 */
[----:B------:R-:W-:-:S04]  /*0050*/  SHF.R.S32.HI R0, RZ, 0x1f, R0 ;  /* 0x0000001fff007819 */ /* 0x000fc80000011400 */
[----:B------:R-:W-:Y:S02]  /*0060*/  LEA.HI R95, R0, c[0x0][0x168], RZ, 0x3 ;  /* 0x00005a00005f7a11 */ /* 0x000fe400078f18ff */
[C---:B0-----:R-:W-:Y:S02]  /*0070*/  LOP3.LUT R50, R51.reuse, 0x7f, RZ, 0xc, !PT ;  /* 0x0000007f33327812 */ /* 0x041fe400078e0cff */
[----:B------:R-:W-:Y:S02]  /*0080*/  LOP3.LUT R56, R51, 0x7f, RZ, 0xc0, !PT ;  /* 0x0000007f33387812 */ /* 0x000fe400078ec0ff */
[----:B------:R-:W-:-:S04]  /*0090*/  LEA.HI.SX32 R50, R95, R50, 0x1d ;  /* 0x000000325f327211 */ /* 0x000fc800078feaff */
[C---:B------:R-:W-:Y:S02]  /*00a0*/  LOP3.LUT P1, RZ, R50.reuse, 0xffffff80, RZ, 0xc0, !PT ;  /* 0xffffff8032ff7812 */ /* 0x040fe4000782c0ff */
[C---:B------:R-:W-:Y:S02]  /*00b0*/  ISETP.GE.U32.AND P6, PT, R50.reuse, 0x100, PT ;  /* 0x000001003200780c */ /* 0x040fe40003fc6070 */
[C---:B------:R-:W-:Y:S02]  /*00c0*/  ISETP.GE.U32.AND P5, PT, R50.reuse, 0x180, PT ;  /* 0x000001803200780c */ /* 0x040fe40003fa6070 */
[C---:B------:R-:W-:Y:S02]  /*00d0*/  ISETP.GE.U32.AND P4, PT, R50.reuse, 0x200, PT ;  /* 0x000002003200780c */ /* 0x040fe40003f86070 */
[----:B------:R-:W-:Y:S02]  /*00e0*/  ISETP.GE.U32.AND P3, PT, R50, 0x280, PT ;  /* 0x000002803200780c */ /* 0x000fe40003f66070 */
[----:B------:R-:W-:-:S02]  /*00f0*/  P2R R0, PR, RZ, 0x40 ;  /* 0x00000040ff007803 */ /* 0x000fc40000000000 */
[----:B------:R-:W-:Y:S02]  /*0100*/  P2R R0, PR, RZ, 0x20 ;  /* 0x00000020ff007803 */ /* 0x000fe40000000000 */
[----:B------:R-:W-:Y:S02]  /*0110*/  P2R R0, PR, RZ, 0x10 ;  /* 0x00000010ff007803 */ /* 0x000fe40000000000 */
[----:B------:R-:W-:Y:S01]  /*0120*/  P2R R0, PR, RZ, 0x8 ;  /* 0x00000008ff007803 */ /* 0x000fe20000000000 */
[----:B------:R-:W-:Y:S05]  /*0130*/  @!P1 BRA `(.L_x_505) ;  /* 0x000000b000009947 */ /* 0x000fea0003800000 */
[----:B------:R-:W-:Y:S01]  /*0140*/  ISETP.NE.U32.AND P0, PT, RZ, c[0x0][0x218], PT ;  /* 0x00008600ff007a0c */ /* 0x000fe20003f05070 */
[----:B------:R-:W-:-:S03]  /*0150*/  IMAD.MOV.U32 R3, RZ, RZ, 0x10 ;  /* 0x00000010ff037424 */ /* 0x000fc600078e00ff */
[----:B------:R-:W-:Y:S01]  /*0160*/  ISETP.NE.AND.EX P0, PT, RZ, c[0x0][0x21c], PT, P0 ;  /* 0x00008700ff007a0c */ /* 0x000fe20003f05300 */
[----:B------:R-:W-:-:S05]  /*0170*/  IMAD.WIDE.U32 R2, R56, R3, c[0x0][0x1b0] ;  /* 0x00006c0038027625 */ /* 0x000fca00078e0003 */
[----:B------:R0:W5:Y:S07]  /*0180*/  LDG.E.128 R40, [R2.64] ;  /* 0x0000000402287981 */ /* 0x00016e000c1e1d00 */
[----:B------:R-:W-:-:S04]  /*0190*/  @P0 LEA R4, P2, R56, c[0x0][0x218], 0x4 ;  /* 0x0000860038040a11 */ /* 0x000fc800078420ff */
[----:B------:R-:W-:-:S05]  /*01a0*/  @P0 LEA.HI.X R5, R56, c[0x0][0x21c], RZ, 0x4, P2 ;  /* 0x0000870038050a11 */ /* 0x000fca00010f24ff */
[----:B------:R0:W5:Y:S01]  /*01b0*/  @P0 LDG.E.128 R12, [R4.64] ;  /* 0x00000004040c0981 */ /* 0x000162000c1e1d00 */
[----:B------:R-:W-:Y:S01]  /*01c0*/  LOP3.LUT R56, R56, 0x80, RZ, 0xfc, !PT ;  /* 0x0000008038387812 */ /* 0x000fe200078efcff */
[----:B------:R-:W-:Y:S01]  /*01d0*/  @!P0 CS2R R12, SRZ ;  /* 0x00000000000c8805 */ /* 0x000fe2000001ff00 */
[----:B------:R-:W-:Y:S02]  /*01e0*/  @!P0 CS2R R14, SRZ ;  /* 0x00000000000e8805 */ /* 0x000fe4000001ff00 */
.L_x_505:
[----:B0-----:R-:W-:Y:S05]  /*01f0*/  BSYNC B0 ;  /* 0x0000000000007941 */ /* 0x001fea0003800000 */
.L_x_504:
[----:B------:R-:W-:Y:S01]  /*0200*/  BSSY B0, `(.L_x_506) ;  /* 0x000000d000007945 */ /* 0x000fe20003800000 */
        /* <DEDUP_REMOVED lines=9> */
[----:B------:R-:W-:Y:S01]  /*02a0*/  IADD3 R56, R56, 0x80, RZ ;  /* 0x0000008038387810 */ /* 0x000fe20007ffe0ff */
[----:B------:R-:W-:Y:S01]  /*02b0*/  @!P0 CS2R R4, SRZ ;  /* 0x0000000000048805 */ /* 0x000fe2000001ff00 */
[----:B------:R-:W-:Y:S02]  /*02c0*/  @!P0 CS2R R6, SRZ ;  /* 0x0000000000068805 */ /* 0x000fe4000001ff00 */
.L_x_507:
[----:B0-----:R-:W-:Y:S05]  /*02d0*/  BSYNC B0 ;  /* 0x0000000000007941 */ /* 0x001fea0003800000 */
.L_x_506:
[----:B------:R-:W-:Y:S01]  /*02e0*/  BSSY B0, `(.L_x_508) ;  /* 0x000000d000007945 */ /* 0x000fe20003800000 */
[----:B------:R-:W-:Y:S05]  /*02f0*/  @!P5 BRA `(.L_x_509) ;  /* 0x000000b00000d947 */ /* 0x000fea0003800000 */
[----:B------:R-:W-:Y:S01]  /*0300*/  ISETP.NE.U32.AND P0, PT, RZ, c[0x0][0x218], PT ;  /* 0x00008600ff007a0c */ /* 0x000fe20003f05070 */
[----:B------:R-:W-:-:S03]  /*0310*/  IMAD.MOV.U32 R9, RZ, RZ, 0x10 ;  /* 0x00000010ff097424 */ /* 0x000fc600078e00ff */
[----:B------:R-:W-:Y:S01]  /*0320*/  ISETP.NE.AND.EX P0, PT, RZ, c[0x0][0x21c], PT, P0 ;  /* 0x00008700ff007a0c */ /* 0x000fe20003f05300 */
[----:B------:R-:W-:-:S06]  /*0330*/  IMAD.WIDE.U32 R8, R56, R9, c[0x0][0x1b0] ;  /* 0x00006c0038087625 */ /* 0x000fcc00078e0009 */
[----:B------:R-:W5:Y:S06]  /*0340*/  LDG.E.128 R8, [R8.64] ;  /* 0x0000000408087981 */ /* 0x000f6c000c1e1d00 */
[----:B------:R-:W-:-:S04]  /*0350*/  @P0 LEA R2, P2, R56, c[0x0][0x218], 0x4 ;  /* 0x0000860038020a11 */ /* 0x000fc800078420ff */
[----:B------:R-:W-:-:S05]  /*0360*/  @P0 LEA.HI.X R3, R56, c[0x0][0x21c], RZ, 0x4, P2 ;  /* 0x0000870038030a11 */ /* 0x000fca00010f24ff */
[----:B------:R0:W5:Y:S01]  /*0370*/  @P0 LDG.E.128 R52, [R2.64] ;  /* 0x0000000402340981 */ /* 0x000162000c1e1d00 */
[----:B------:R-:W-:Y:S01]  /*0380*/  IADD3 R56, R56, 0x80, RZ ;  /* 0x0000008038387810 */ /* 0x000fe20007ffe0ff */
[----:B------:R-:W-:Y:S01]  /*0390*/  @!P0 CS2R R52, SRZ ;  /* 0x0000000000348805 */ /* 0x000fe2000001ff00 */
[----:B------:R-:W-:Y:S02]  /*03a0*/  @!P0 CS2R R54, SRZ ;  /* 0x0000000000368805 */ /* 0x000fe4000001ff00 */
.L_x_509:
[----:B0-----:R-:W-:Y:S05]  /*03b0*/  BSYNC B0 ;  /* 0x0000000000007941 */ /* 0x001fea0003800000 */
.L_x_508:
        /* <DEDUP_REMOVED lines=13> */
.L_x_511:
[----:B0-----:R-:W-:Y:S05]  /*0490*/  BSYNC B0 ;  /* 0x0000000000007941 */ /* 0x001fea0003800000 */
.L_x_510:
        /* <DEDUP_REMOVED lines=13> */
.L_x_513:
[----:B0-----:R-:W-:Y:S05]  /*0570*/  BSYNC B0 ;  /* 0x0000000000007941 */ /* 0x001fea0003800000 */
.L_x_512:
[----:B------:R-:W-:Y:S01]  /*0580*/  ISETP.GE.U32.AND P0, PT, R50, 0x300, PT ;  /* 0x000003003200780c */ /* 0x000fe20003f06070 */
[----:B------:R-:W-:Y:S03]  /*0590*/  BSSY B0, `(.L_x_514) ;  /* 0x000000e000007945 */ /* 0x000fe60003800000 */
[----:B------:R-:W-:-:S09]  /*05a0*/  P2R R0, PR, RZ, 0x1 ;  /* 0x00000001ff007803 */ /* 0x000fd20000000000 */
        /* <DEDUP_REMOVED lines=12> */
.L_x_515:
[----:B0-----:R-:W-:Y:S05]  /*0670*/  BSYNC B0 ;  /* 0x0000000000007941 */ /* 0x001fea0003800000 */
.L_x_514:
[----:B------:R-:W-:Y:S01]  /*0680*/  ISETP.GE.U32.AND P0, PT, R50, 0x380, PT ;  /* 0x000003803200780c */ /* 0x000fe20003f06070 */
[----:B------:R-:W-:Y:S03]  /*0690*/  BSSY B0, `(.L_x_516) ;  /* 0x000000d000007945 */ /* 0x000fe60003800000 */
[----:B------:R-:W-:-:S09]  /*06a0*/  P2R R0, PR, RZ, 0x1 ;  /* 0x00000001ff007803 */ /* 0x000fd20000000000 */
[----:B------:R-:W-:Y:S05]  /*06b0*/  @!P0 BRA `(.L_x_517) ;  /* 0x000000a000008947 */ /* 0x000fea0003800000 */
[----:B------:R-:W-:-:S04]  /*06c0*/  ISETP.NE.U32.AND P0, PT, RZ, c[0x0][0x218], PT ;  /* 0x00008600ff007a0c */ /* 0x000fc80003f05070 */
[----:B------:R-:W-:Y:S01]  /*06d0*/  ISETP.NE.AND.EX P0, PT, RZ, c[0x0][0x21c], PT, P0 ;  /* 0x00008700ff007a0c */ /* 0x000fe20003f05300 */
[----:B------:R-:W-:-:S12]  /*06e0*/  IMAD.MOV.U32 R57, RZ, RZ, 0x10 ;  /* 0x00000010ff397424 */ /* 0x000fd800078e00ff */
[----:B------:R-:W-:-:S04]  /*06f0*/  @P0 LEA R2, P2, R56, c[0x0][0x218], 0x4 ;  /* 0x0000860038020a11 */ /* 0x000fc800078420ff */
[C---:B------:R-:W-:Y:S01]  /*0700*/  @P0 LEA.HI.X R3, R56.reuse, c[0x0][0x21c], RZ, 0x4, P2 ;  /* 0x0000870038030a11 */ /* 0x040fe200010f24ff */
[----:B------:R-:W-:-:S04]  /*0710*/  IMAD.WIDE.U32 R56, R56, R57, c[0x0][0x1b0] ;  /* 0x00006c0038387625 */ /* 0x000fc800078e0039 */
[----:B------:R0:W5:Y:S04]  /*0720*/  @P0 LDG.E.128 R60, [R2.64] ;  /* 0x00000004023c0981 */ /* 0x000168000c1e1d00 */
[----:B------:R-:W5:Y:S01]  /*0730*/  LDG.E.128 R56, [R56.64] ;  /* 0x0000000438387981 */ /* 0x000f62000c1e1d00 */
[----:B------:R-:W-:Y:S01]  /*0740*/  @!P0 CS2R R60, SRZ ;  /* 0x00000000003c8805 */ /* 0x000fe2000001ff00 */
[----:B------:R-:W-:Y:S02]  /*0750*/  @!P0 CS2R R62, SRZ ;  /* 0x00000000003e8805 */ /* 0x000fe4000001ff00 */
.L_x_517:
[----:B0-----:R-:W-:Y:S05]  /*0760*/  BSYNC B0 ;  /* 0x0000000000007941 */ /* 0x001fea0003800000 */
.L_x_516:
        /* <DEDUP_REMOVED lines=8> */
[----:B------:R-:W-:Y:S01]  /*07f0*/  SHF.R.S32.HI R100, RZ, 0x3, R95 ;  /* 0x00000003ff647819 */ /* 0x000fe2000001145f */
[----:B------:R-:W-:Y:S01]  /*0800*/  IMAD.MOV.U32 R127, RZ, RZ, 0x1 ;  /* 0x00000001ff7f7424 */ /* 0x000fe200078e00ff */
[----:B------:R-:W-:Y:S01]  /*0810*/  LOP3.LUT R103, R51, 0x60, RZ, 0xc0, !PT ;  /* 0x0000006033677812 */ /* 0x000fe200078ec0ff */
[----:B------:R-:W-:Y:S01]  /*0820*/  ULDC.U8 UR6, c[0x0][0x1f0] ;  /* 0x00007c0000067ab9 */ /* 0x000fe20000000000 */
[----:B------:R-:W-:Y:S02]  /*0830*/  LOP3.LUT R114, R100, 0x7f, RZ, 0xc0, !PT ;  /* 0x0000007f64727812 */ /* 0x000fe400078ec0ff */
[----:B------:R-:W-:Y:S02]  /*0840*/  SHF.R.U32.HI R102, RZ, 0x2, R100 ;  /* 0x00000002ff667819 */ /* 0x000fe40000011664 */
[--C-:B-----5:R-:W-:Y:S01]  /*0850*/  PRMT R96, RZ, 0x5410, R76.reuse ;  /* 0x00005410ff607816 */ /* 0x120fe2000000004c */
[----:B------:R-:W-:Y:S01]  /*0860*/  IMAD.IADD R103, R114, 0x1, -R103 ;  /* 0x0000000172677824 */ /* 0x000fe200078e0a67 */
[----:B------:R-:W-:-:S02]  /*0870*/  PRMT R97, RZ, 0x7610, R76 ;  /* 0x00007610ff617816 */ /* 0x000fc4000000004c */
[--C-:B------:R-:W-:Y:S02]  /*0880*/  PRMT R76, RZ, 0x5410, R78.reuse ;  /* 0x00005410ff4c7816 */ /* 0x100fe4000000004e */
[----:B------:R-:W-:Y:S02]  /*0890*/  IMNMX R103, RZ, R103, !PT ;  /* 0x00000067ff677217 */ /* 0x000fe40007800200 */
[----:B------:R-:W-:Y:S02]  /*08a0*/  PRMT R101, RZ, 0x7610, R78 ;  /* 0x00007610ff657816 */ /* 0x000fe4000000004e */
[--C-:B------:R-:W-:Y:S02]  /*08b0*/  PRMT R78, RZ, 0x5410, R64.reuse ;  /* 0x00005410ff4e7816 */ /* 0x100fe40000000040 */
[----:B------:R-:W-:Y:S02]  /*08c0*/  PRMT R100, RZ, 0x7610, R64 ;  /* 0x00007610ff647816 */ /* 0x000fe40000000040 */
[----:B------:R-:W-:-:S02]  /*08d0*/  LOP3.LUT R123, R102, 0x3fffffe0, RZ, 0xc0, !PT ;  /* 0x3fffffe0667b7812 */ /* 0x000fc400078ec0ff */
[----:B------:R-:W-:Y:S02]  /*08e0*/  IMNMX R64, R103, 0x20, PT ;  /* 0x0000002067407817 */ /* 0x000fe40003800200 */
[--C-:B------:R-:W-:Y:S02]  /*08f0*/  PRMT R99, RZ, 0x5410, R79.reuse ;  /* 0x00005410ff637816 */ /* 0x100fe4000000004f */
[----:B------:R-:W-:Y:S01]  /*0900*/  PRMT R98, RZ, 0x7610, R79 ;  /* 0x00007610ff627816 */ /* 0x000fe2000000004f */
[----:B------:R-:W-:Y:S01]  /*0910*/  IMAD.IADD R64, R64, 0x1, R123 ;  /* 0x0000000140407824 */ /* 0x000fe200078e027b */
[--C-:B------:R-:W-:Y:S02]  /*0920*/  PRMT R79, RZ, 0x5410, R65.reuse ;  /* 0x00005410ff4f7816 */ /* 0x100fe40000000041 */
[----:B------:R-:W-:Y:S01]  /*0930*/  PRMT R103, RZ, 0x7610, R65 ;  /* 0x00007610ff677816 */ /* 0x000fe20000000041 */
[----:B------:R-:W-:Y:S01]  /*0940*/  IMAD.SHL.U32 R64, R64, 0x8, RZ ;  /* 0x0000000840407824 */ /* 0x000fe200078e00ff */
[----:B------:R-:W-:Y:S01]  /*0950*/  PRMT R117, RZ, 0x7610, R56 ;  /* 0x00007610ff757816 */ /* 0x000fe20000000038 */
[----:B------:R-:W-:Y:S01]  /*0960*/  IMAD.SHL.U32 R65, R51, 0x20, RZ ;  /* 0x0000002033417824 */ /* 0x000fe200078e00ff */
[----:B------:R-:W-:-:S02]  /*0970*/  PRMT R89, RZ, 0x5410, R85 ;  /* 0x00005410ff597816 */ /* 0x000fc40000000055 */
[----:B------:R-:W-:Y:S01]  /*0980*/  PRMT R88, RZ, 0x7610, R85 ;  /* 0x00007610ff587816 */ /* 0x000fe20000000055 */
[----:B------:R-:W0:Y:S01]  /*0990*/  I2F.U32 R64, R64 ;  /* 0x0000004000407306 */ /* 0x000e220000201000 */
[----:B------:R-:W-:Y:S02]  /*09a0*/  LOP3.LUT R65, R65, 0x3e0, RZ, 0xc0, !PT ;  /* 0x000003e041417812 */ /* 0x000fe400078ec0ff */
[--C-:B------:R-:W-:Y:S02]  /*09b0*/  PRMT R85, RZ, 0x5410, R86.reuse ;  /* 0x00005410ff557816 */ /* 0x100fe40000000056 */
[----:B------:R-:W-:Y:S01]  /*09c0*/  PRMT R91, RZ, 0x7610, R86 ;  /* 0x00007610ff5b7816 */ /* 0x000fe20000000056 */
[----:B------:R-:W-:Y:S01]  /*09d0*/  IMAD.IADD R65, R114, 0x1, -R65 ;  /* 0x0000000172417824 */ /* 0x000fe200078e0a41 */
[----:B------:R-:W-:Y:S02]  /*09e0*/  PRMT R114, RZ, 0x5410, R56 ;  /* 0x00005410ff727816 */ /* 0x000fe40000000038 */
[----:B------:R-:W-:-:S02]  /*09f0*/  PRMT R21, RZ, 0x5410, R6 ;  /* 0x00005410ff157816 */ /* 0x000fc40000000006 */
[----:B------:R-:W-:Y:S02]  /*0a00*/  IMNMX R65, RZ, R65, !PT ;  /* 0x00000041ff417217 */ /* 0x000fe40007800200 */
[----:B------:R-:W-:Y:S02]  /*0a10*/  PRMT R20, RZ, 0x7610, R6 ;  /* 0x00007610ff147816 */ /* 0x000fe40000000006 */
[----:B------:R-:W-:Y:S01]  /*0a20*/  IMNMX R56, R65, 0x20, PT ;  /* 0x0000002041387817 */ /* 0x000fe20003800200 */
[----:B0-----:R0:W1:Y:S01]  /*0a30*/  MUFU.RCP R121, R64 ;  /* 0x0000004000797308 */ /* 0x0010620000001000 */
[--C-:B------:R-:W-:Y:S02]  /*0a40*/  PRMT R19, RZ, 0x5410, R7.reuse ;  /* 0x00005410ff137816 */ /* 0x100fe40000000007 */
[----:B------:R-:W-:Y:S01]  /*0a50*/  PRMT R18, RZ, 0x7610, R7 ;  /* 0x00007610ff127816 */ /* 0x000fe20000000007 */
[----:B------:R-:W-:Y:S01]  /*0a60*/  IMAD.IADD R56, R123, 0x1, R56 ;  /* 0x000000017b387824 */ /* 0x000fe200078e0238 */
[----:B------:R-:W-:-:S02]  /*0a70*/  PRMT R86, RZ, 0x5410, R87 ;  /* 0x00005410ff567816 */ /* 0x000fc40000000057 */
[----:B------:R-:W-:Y:S01]  /*0a80*/  PRMT R93, RZ, 0x7610, R87 ;  /* 0x00007610ff5d7816 */ /* 0x000fe20000000057 */
[----:B------:R-:W-:Y:S01]  /*0a90*/  IMAD.SHL.U32 R126, R56, 0x8, RZ ;  /* 0x00000008387e7824 */ /* 0x000fe200078e00ff */
        /* <DEDUP_REMOVED lines=48> */
[----:B------:R-:W-:Y:S02]  /*0da0*/  PRMT R42, RZ, 0x5410, R43 ;  /* 0x00005410ff2a7816 */ /* 0x000fe4000000002b */
        /* <DEDUP_REMOVED lines=40> */
[----:B01----:R-:W-:Y:S02]  /*1030*/  PRMT R145, RZ, 0x7610, R63 ;  /* 0x00007610ff917816 */ /* 0x003fe4000000003f */
.L_x_773:
        /* <DEDUP_REMOVED lines=11> */
[C---:B------:R-:W-:Y:S02]  /*10f0*/  @P3 LEA.HI.X R143, R138.reuse, c[0x0][0x17c], RZ, 0x4, P2 ;  /* 0x00005f008a8f3a11 */ /* 0x040fe400010f24ff */
[----:B------:R-:W-:Y:S01]  /*1100*/  ISETP.NE.U32.AND P2, PT, RZ, c[0x0][0x180], PT ;  /* 0x00006000ff007a0c */ /* 0x000fe20003f45070 */
[----:B------:R-:W-:Y:S02]  /*1110*/  IMAD.MOV.U32 R69, RZ, RZ, 0x10 ;  /* 0x00000010ff457424 */ /* 0x000fe400078e00ff */
[----:B------:R0:W5:Y:S01]  /*1120*/  @P3 LDG.E.128 R64, [R142.64] ;  /* 0x000000048e403981 */ /* 0x000162000c1e1d00 */
[----:B------:R-:W-:Y:S01]  /*1130*/  ISETP.NE.AND.EX P2, PT, RZ, c[0x0][0x184], PT, P2 ;  /* 0x00006100ff007a0c */ /* 0x000fe20003f45320 */
[----:B------:R-:W-:-:S06]  /*1140*/  IMAD.WIDE.U32 R68, R138, R69, c[0x0][0x170] ;  /* 0x00005c008a447625 */ /* 0x000fcc00078e0045 */
[----:B------:R-:W0:Y:S06]  /*1150*/  LDG.E.128 R68, [R68.64] ;  /* 0x0000000444447981 */ /* 0x000e2c000c1e1d00 */
[----:B------:R-:W-:-:S04]  /*1160*/  @P2 LEA R134, P4, R138, c[0x0][0x180], 0x4 ;  /* 0x000060008a862a11 */ /* 0x000fc800078820ff */
[----:B------:R-:W-:-:S05]  /*1170*/  @P2 LEA.HI.X R135, R138, c[0x0][0x184], RZ, 0x4, P4 ;  /* 0x000061008a872a11 */ /* 0x000fca00020f24ff */
[----:B------:R1:W5:Y:S01]  /*1180*/  @P2 LDG.E.128 R60, [R134.64] ;  /* 0x00000004863c2981 */ /* 0x000362000c1e1d00 */
[----:B------:R-:W-:-:S04]  /*1190*/  ISETP.NE.U32.AND P3, PT, RZ, c[0x0][0x178], PT ;  /* 0x00005e00ff007a0c */ /* 0x000fc80003f65070 */
[----:B------:R-:W-:Y:S02]  /*11a0*/  ISETP.NE.AND.EX P3, PT, RZ, c[0x0][0x17c], PT, P3 ;  /* 0x00005f00ff007a0c */ /* 0x000fe40003f65330 */
[----:B0-----:R-:W-:-:S11]  /*11b0*/  PRMT R143, RZ, 0x5410, R68 ;  /* 0x00005410ff8f7816 */ /* 0x001fd60000000044 */
[----:B------:R-:W-:Y:S05]  /*11c0*/  @P3 BRA `(.L_x_520) ;  /* 0x0000008000003947 */ /* 0x000fea0003800000 */
[----:B-1----:R-:W-:-:S04]  /*11d0*/  ISETP.NE.U32.AND P4, PT, RZ, c[0x0][0x180], PT ;  /* 0x00006000ff007a0c */ /* 0x002fc80003f85070 */
[----:B------:R-:W-:-:S13]  /*11e0*/  ISETP.NE.AND.EX P4, PT, RZ, c[0x0][0x184], PT, P4 ;  /* 0x00006100ff007a0c */ /* 0x000fda0003f85340 */
[----:B------:R-:W-:Y:S05]  /*11f0*/  @P4 BRA `(.L_x_521) ;  /* 0x0000002000004947 */ /* 0x000fea0003800000 */
[----:B------:R-:W-:Y:S05]  /*1200*/  @P0 BRA `(.L_x_522) ;  /* 0x0000008000000947 */ /* 0x000fea0003800000 */
[----:B------:R-:W-:Y:S05]  /*1210*/  BRA `(.L_x_523) ;  /* 0x0000009000007947 */ /* 0x000fea0003800000 */
.L_x_521:
[----:B-----5:R-:W-:-:S05]  /*1220*/  PRMT R134, RZ, 0x5410, R60 ;  /* 0x00005410ff867816 */ /* 0x020fca000000003c */
[----:B------:R-:W-:Y:S01]  /*1230*/  FADD.FTZ R143, R134, R143 ;  /* 0x0000008f868f7221 */ /* 0x000fe20000010000 */
[----:B------:R-:W-:Y:S05]  /*1240*/  BRA `(.L_x_522) ;  /* 0x0000004000007947 */ /* 0x000fea0003800000 */
.L_x_520:
[----:B-1---5:R-:W-:-:S05]  /*1250*/  PRMT R134, RZ, 0x5410, R64 ;  /* 0x00005410ff867816 */ /* 0x022fca0000000040 */
[----:B------:R-:W-:Y:S01]  /*1260*/  FADD.FTZ R143, R134, R143 ;  /* 0x0000008f868f7221 */ /* 0x000fe20000010000 */
[----:B------:R-:W-:-:S05]  /*1270*/  @P2 PRMT R134, RZ, 0x5410, R60 ;  /* 0x00005410ff862816 */ /* 0x000fca000000003c */
[----:B------:R-:W-:-:S05]  /*1280*/  @P2 FADD.FTZ R143, R134, R143 ;  /* 0x0000008f868f2221 */ /* 0x000fca0000010000 */
.L_x_522:
[----:B------:R-:W-:-:S04]  /*1290*/  F2FP.BF16.PACK_AB R134, RZ, R143 ;  /* 0x0000008fff86723e */ /* 0x000fc800000010ff */
[----:B------:R-:W-:Y:S02]  /*12a0*/  PRMT R56, R134, 0x7610, R56 ;  /* 0x0000761086387816 */ /* 0x000fe40000000038 */
.L_x_523:
[----:B------:R-:W-:Y:S01]  /*12b0*/  PRMT R173, RZ, 0x7610, R68 ;  /* 0x00007610ffad7816 */ /* 0x000fe20000000044 */
[----:B------:R-:W-:Y:S05]  /*12c0*/  @P3 BRA `(.L_x_524) ;  /* 0x0000008000003947 */ /* 0x000fea0003800000 */
[----:B------:R-:W-:-:S04]  /*12d0*/  ISETP.NE.U32.AND P4, PT, RZ, c[0x0][0x180], PT ;  /* 0x00006000ff007a0c */ /* 0x000fc80003f85070 */
[----:B------:R-:W-:-:S13]  /*12e0*/  ISETP.NE.AND.EX P4, PT, RZ, c[0x0][0x184], PT, P4 ;  /* 0x00006100ff007a0c */ /* 0x000fda0003f85340 */
[----:B------:R-:W-:Y:S05]  /*12f0*/  @P4 BRA `(.L_x_525) ;  /* 0x0000002000004947 */ /* 0x000fea0003800000 */
[----:B------:R-:W-:Y:S05]  /*1300*/  @P0 BRA `(.L_x_526) ;  /* 0x0000008000000947 */ /* 0x000fea0003800000 */
[----:B------:R-:W-:Y:S05]  /*1310*/  BRA `(.L_x_527) ;  /* 0x0000009000007947 */ /* 0x000fea0003800000 */
.L_x_525:
[----:B-----5:R-:W-:-:S05]  /*1320*/  PRMT R68, RZ, 0x7610, R60 ;  /* 0x00007610ff447816 */ /* 0x020fca000000003c */
[----:B------:R-:W-:Y:S01]  /*1330*/  FADD.FTZ R173, R68, R173 ;  /* 0x000000ad44ad7221 */ /* 0x000fe20000010000 */
[----:B------:R-:W-:Y:S05]  /*1340*/  BRA `(.L_x_526) ;  /* 0x0000004000007947 */ /* 0x000fea0003800000 */
.L_x_524:
[----:B-----5:R-:W-:-:S05]  /*1350*/  PRMT R68, RZ, 0x7610, R64 ;  /* 0x00007610ff447816 */ /* 0x020fca0000000040 */
[----:B------:R-:W-:Y:S01]  /*1360*/  FADD.FTZ R173, R68, R173 ;  /* 0x000000ad44ad7221 */ /* 0x000fe20000010000 */
[----:B------:R-:W-:-:S05]  /*1370*/  @P2 PRMT R68, RZ, 0x7610, R60 ;  /* 0x00007610ff442816 */ /* 0x000fca000000003c */
[----:B------:R-:W-:-:S05]  /*1380*/  @P2 FADD.FTZ R173, R68, R173 ;  /* 0x000000ad44ad2221 */ /* 0x000fca0000010000 */
.L_x_526:
[----:B------:R-:W-:-:S04]  /*1390*/  F2FP.BF16.PACK_AB R68, RZ, R173 ;  /* 0x000000adff44723e */ /* 0x000fc800000010ff */
[----:B------:R-:W-:Y:S02]  /*13a0*/  PRMT R56, R56, 0x5410, R68 ;  /* 0x0000541038387816 */ /* 0x000fe40000000044 */
.L_x_527:
[----:B------:R-:W-:Y:S01]  /*13b0*/  PRMT R171, RZ, 0x5410, R69 ;  /* 0x00005410ffab7816 */ /* 0x000fe20000000045 */
[----:B------:R-:W-:Y:S05]  /*13c0*/  @P3 BRA `(.L_x_528) ;  /* 0x0000008000003947 */ /* 0x000fea0003800000 */
[----:B------:R-:W-:-:S04]  /*13d0*/  ISETP.NE.U32.AND P4, PT, RZ, c[0x0][0x180], PT ;  /* 0x00006000ff007a0c */ /* 0x000fc80003f85070 */
[----:B------:R-:W-:-:S13]  /*13e0*/  ISETP.NE.AND.EX P4, PT, RZ, c[0x0][0x184], PT, P4 ;  /* 0x00006100ff007a0c */ /* 0x000fda0003f85340 */
[----:B------:R-:W-:Y:S05]  /*13f0*/  @P4 BRA `(.L_x_529) ;  /* 0x0000002000004947 */ /* 0x000fea0003800000 */
[----:B------:R-:W-:Y:S05]  /*1400*/  @P0 BRA `(.L_x_530) ;  /* 0x0000008000000947 */ /* 0x000fea0003800000 */
[----:B------:R-:W-:Y:S05]  /*1410*/  BRA `(.L_x_531) ;  /* 0x0000009000007947 */ /* 0x000fea0003800000 */
.L_x_529:
[----:B-----5:R-:W-:-:S05]  /*1420*/  PRMT R68, RZ, 0x5410, R61 ;  /* 0x00005410ff447816 */ /* 0x020fca000000003d */
[----:B------:R-:W-:Y:S01]  /*1430*/  FADD.FTZ R171, R68, R171 ;  /* 0x000000ab44ab7221 */ /* 0x000fe20000010000 */
[----:B------:R-:W-:Y:S05]  /*1440*/  BRA `(.L_x_530) ;  /* 0x0000004000007947 */ /* 0x000fea0003800000 */
.L_x_528:
[----:B-----5:R-:W-:-:S05]  /*1450*/  PRMT R68, RZ, 0x5410, R65 ;  /* 0x00005410ff447816 */ /* 0x020fca0000000041 */
[----:B------:R-:W-:Y:S01]  /*1460*/  FADD.FTZ R171, R68, R171 ;  /* 0x000000ab44ab7221 */ /* 0x000fe20000010000 */
[----:B------:R-:W-:-:S05]  /*1470*/  @P2 PRMT R68, RZ, 0x5410, R61 ;  /* 0x00005410ff442816 */ /* 0x000fca000000003d */
[----:B------:R-:W-:-:S05]  /*1480*/  @P2 FADD.FTZ R171, R68, R171 ;  /* 0x000000ab44ab2221 */ /* 0x000fca0000010000 */
.L_x_530:
[----:B------:R-:W-:-:S04]  /*1490*/  F2FP.BF16.PACK_AB R68, RZ, R171 ;  /* 0x000000abff44723e */ /* 0x000fc800000010ff */
[----:B------:R-:W-:Y:S02]  /*14a0*/  PRMT R57, R68, 0x7610, R57 ;  /* 0x0000761044397816 */ /* 0x000fe40000000039 */
.L_x_531:
[----:B------:R-:W-:Y:S01]  /*14b0*/  PRMT R205, RZ, 0x7610, R69 ;  /* 0x00007610ffcd7816 */ /* 0x000fe20000000045 */
[----:B------:R-:W-:Y:S05]  /*14c0*/  @P3 BRA `(.L_x_532) ;  /* 0x0000008000003947 */ /* 0x000fea0003800000 */
[----:B------:R-:W-:-:S04]  /*14d0*/  ISETP.NE.U32.AND P4, PT, RZ, c[0x0][0x180], PT ;  /* 0x00006000ff007a0c */ /* 0x000fc80003f85070 */
[----:B------:R-:W-:-:S13]  /*14e0*/  ISETP.NE.AND.EX P4, PT, RZ, c[0x0][0x184], PT, P4 ;  /* 0x00006100ff007a0c */ /* 0x000fda0003f85340 */
[----:B------:R-:W-:Y:S05]  /*14f0*/  @P4 BRA `(.L_x_533) ;  /* 0x0000002000004947 */ /* 0x000fea0003800000 */
[----:B------:R-:W-:Y:S05]  /*1500*/  @P0 BRA `(.L_x_534) ;  /* 0x0000008000000947 */ /* 0x000fea0003800000 */
[----:B------:R-:W-:Y:S05]  /*1510*/  BRA `(.L_x_535) ;  /* 0x0000009000007947 */ /* 0x000fea0003800000 */
.L_x_533:
[----:B-----5:R-:W-:-:S05]  /*1520*/  PRMT R68, RZ, 0x7610, R61 ;  /* 0x00007610ff447816 */ /* 0x020fca000000003d */
[----:B------:R-:W-:Y:S01]  /*1530*/  FADD.FTZ R205, R68, R205 ;  /* 0x000000cd44cd7221 */ /* 0x000fe20000010000 */
[----:B------:R-:W-:Y:S05]  /*1540*/  BRA `(.L_x_534) ;  /* 0x0000004000007947 */ /* 0x000fea0003800000 */
.L_x_532:
[----:B-----5:R-:W-:-:S05]  /*1550*/  PRMT R68, RZ, 0x7610, R65 ;  /* 0x00007610ff447816 */ /* 0x020fca0000000041 */
[----:B------:R-:W-:Y:S01]  /*1560*/  FADD.FTZ R205, R68, R205 ;  /* 0x000000cd44cd7221 */ /* 0x000fe20000010000 */
[----:B------:R-:W-:-:S05]  /*1570*/  @P2 PRMT R68, RZ, 0x7610, R61 ;  /* 0x00007610ff442816 */ /* 0x000fca000000003d */
[----:B------:R-:W-:-:S05]  /*1580*/  @P2 FADD.FTZ R205, R68, R205 ;  /* 0x000000cd44cd2221 */ /* 0x000fca0000010000 */
.L_x_534:
[----:B------:R-:W-:-:S04]  /*1590*/  F2FP.BF16.PACK_AB R68, RZ, R205 ;  /* 0x000000cdff44723e */ /* 0x000fc800000010ff */
[----:B------:R-:W-:Y:S02]  /*15a0*/  PRMT R57, R57, 0x5410, R68 ;  /* 0x0000541039397816 */ /* 0x000fe40000000044 */
.L_x_535:
[----:B------:R-:W-:Y:S01]  /*15b0*/  PRMT R203, RZ, 0x5410, R70 ;  /* 0x00005410ffcb7816 */ /* 0x000fe20000000046 */
[----:B------:R-:W-:Y:S05]  /*15c0*/  @P3 BRA `(.L_x_536) ;  /* 0x0000008000003947 */ /* 0x000fea0003800000 */
[----:B------:R-:W-:-:S04]  /*15d0*/  ISETP.NE.U32.AND P4, PT, RZ, c[0x0][0x180], PT ;  /* 0x00006000ff007a0c */ /* 0x000fc80003f85070 */
[----:B------:R-:W-:-:S13]  /*15e0*/  ISETP.NE.AND.EX P4, PT, RZ, c[0x0][0x184], PT, P4 ;  /* 0x00006100ff007a0c */ /* 0x000fda0003f85340 */
[----:B------:R-:W-:Y:S05]  /*15f0*/  @P4 BRA `(.L_x_537) ;  /* 0x0000002000004947 */ /* 0x000fea0003800000 */
[----:B------:R-:W-:Y:S05]  /*1600*/  @P0 BRA `(.L_x_538) ;  /* 0x0000008000000947 */ /* 0x000fea0003800000 */
[----:B------:R-:W-:Y:S05]  /*1610*/  BRA `(.L_x_539) ;  /* 0x0000009000007947 */ /* 0x000fea0003800000 */
.L_x_537:
[----:B-----5:R-:W-:-:S05]  /*1620*/  PRMT R68, RZ, 0x5410, R62 ;  /* 0x00005410ff447816 */ /* 0x020fca000000003e */
[----:B------:R-:W-:Y:S01]  /*1630*/  FADD.FTZ R203, R68, R203 ;  /* 0x000000cb44cb7221 */ /* 0x000fe20000010000 */
[----:B------:R-:W-:Y:S05]  /*1640*/  BRA `(.L_x_538) ;  /* 0x0000004000007947 */ /* 0x000fea0003800000 */
.L_x_536:
[----:B-----5:R-:W-:-:S05]  /*1650*/  PRMT R68, RZ, 0x5410, R66 ;  /* 0x00005410ff447816 */ /* 0x020fca0000000042 */
[----:B------:R-:W-:Y:S01]  /*1660*/  FADD.FTZ R203, R68, R203 ;  /* 0x000000cb44cb7221 */ /* 0x000fe20000010000 */
[----:B------:R-:W-:-:S05]  /*1670*/  @P2 PRMT R68, RZ, 0x5410, R62 ;  /* 0x00005410ff442816 */ /* 0x000fca000000003e */
[----:B------:R-:W-:-:S05]  /*1680*/  @P2 FADD.FTZ R203, R68, R203 ;  /* 0x000000cb44cb2221 */ /* 0x000fca0000010000 */
.L_x_538:
[----:B------:R-:W-:-:S04]  /*1690*/  F2FP.BF16.PACK_AB R68, RZ, R203 ;  /* 0x000000cbff44723e */ /* 0x000fc800000010ff */
[----:B------:R-:W-:Y:S02]  /*16a0*/  PRMT R58, R68, 0x7610, R58 ;  /* 0x00007610443a7816 */ /* 0x000fe4000000003a */
.L_x_539:
[----:B------:R-:W-:Y:S01]  /*16b0*/  PRMT R207, RZ, 0x7610, R70 ;  /* 0x00007610ffcf7816 */ /* 0x000fe20000000046 */
[----:B------:R-:W-:Y:S05]  /*16c0*/  @P3 BRA `(.L_x_540) ;  /* 0x0000008000003947 */ /* 0x000fea0003800000 */
[----:B------:R-:W-:-:S04]  /*16d0*/  ISETP.NE.U32.AND P4, PT, RZ, c[0x0][0x180], PT ;  /* 0x00006000ff007a0c */ /* 0x000fc80003f85070 */
[----:B------:R-:W-:-:S13]  /*16e0*/  ISETP.NE.AND.EX P4, PT, RZ, c[0x0][0x184], PT, P4 ;  /* 0x00006100ff007a0c */ /* 0x000fda0003f85340 */
[----:B------:R-:W-:Y:S05]  /*16f0*/  @P4 BRA `(.L_x_541) ;  /* 0x0000002000004947 */ /* 0x000fea0003800000 */
[----:B------:R-:W-:Y:S05]  /*1700*/  @P0 BRA `(.L_x_542) ;  /* 0x0000008000000947 */ /* 0x000fea0003800000 */
[----:B------:R-:W-:Y:S05]  /*1710*/  BRA `(.L_x_543) ;  /* 0x0000009000007947 */ /* 0x000fea0003800000 */
.L_x_541:
[----:B-----5:R-:W-:-:S05]  /*1720*/  PRMT R68, RZ, 0x7610, R62 ;  /* 0x00007610ff447816 */ /* 0x020fca000000003e */
[----:B------:R-:W-:Y:S01]  /*1730*/  FADD.FTZ R207, R68, R207 ;  /* 0x000000cf44cf7221 */ /* 0x000fe20000010000 */
[----:B------:R-:W-:Y:S05]  /*1740*/  BRA `(.L_x_542) ;  /* 0x0000004000007947 */ /* 0x000fea0003800000 */
.L_x_540:
[----:B-----5:R-:W-:-:S05]  /*1750*/  PRMT R68, RZ, 0x7610, R66 ;  /* 0x00007610ff447816 */ /* 0x020fca0000000042 */
[----:B------:R-:W-:Y:S01]  /*1760*/  FADD.FTZ R207, R68, R207 ;  /* 0x000000cf44cf7221 */ /* 0x000fe20000010000 */
[----:B------:R-:W-:-:S05]  /*1770*/  @P2 PRMT R68, RZ, 0x7610, R62 ;  /* 0x00007610ff442816 */ /* 0x000fca000000003e */
[----:B------:R-:W-:-:S05]  /*1780*/  @P2 FADD.FTZ R207, R68, R207 ;  /* 0x000000cf44cf2221 */ /* 0x000fca0000010000 */
.L_x_542:
[----:B------:R-:W-:-:S04]  /*1790*/  F2FP.BF16.PACK_AB R68, RZ, R207 ;  /* 0x000000cfff44723e */ /* 0x000fc800000010ff */
[----:B------:R-:W-:Y:S02]  /*17a0*/  PRMT R58, R58, 0x5410, R68 ;  /* 0x000054103a3a7816 */ /* 0x000fe40000000044 */
.L_x_543:
[----:B------:R-:W-:Y:S01]  /*17b0*/  PRMT R209, RZ, 0x5410, R71 ;  /* 0x00005410ffd17816 */ /* 0x000fe20000000047 */
[----:B------:R-:W-:Y:S05]  /*17c0*/  @P3 BRA `(.L_x_544) ;  /* 0x0000008000003947 */ /* 0x000fea0003800000 */
[----:B------:R-:W-:-:S04]  /*17d0*/  ISETP.NE.U32.AND P4, PT, RZ, c[0x0][0x180], PT ;  /* 0x00006000ff007a0c */ /* 0x000fc80003f85070 */
[----:B------:R-:W-:-:S13]  /*17e0*/  ISETP.NE.AND.EX P4, PT, RZ, c[0x0][0x184], PT, P4 ;  /* 0x00006100ff007a0c */ /* 0x000fda0003f85340 */
[----:B------:R-:W-:Y:S05]  /*17f0*/  @P4 BRA `(.L_x_545) ;  /* 0x0000002000004947 */ /* 0x000fea0003800000 */
[----:B------:R-:W-:Y:S05]  /*1800*/  @P0 BRA `(.L_x_546) ;  /* 0x0000008000000947 */ /* 0x000fea0003800000 */
[----:B------:R-:W-:Y:S05]  /*1810*/  BRA `(.L_x_547) ;  /* 0x0000009000007947 */ /* 0x000fea0003800000 */
.L_x_545:
[----:B-----5:R-:W-:-:S05]  /*1820*/  PRMT R68, RZ, 0x5410, R63 ;  /* 0x00005410ff447816 */ /* 0x020fca000000003f */
[----:B------:R-:W-:Y:S01]  /*1830*/  FADD.FTZ R209, R68, R209 ;  /* 0x000000d144d17221 */ /* 0x000fe20000010000 */
[----:B------:R-:W-:Y:S05]  /*1840*/  BRA `(.L_x_546) ;  /* 0x0000004000007947 */ /* 0x000fea0003800000 */
.L_x_544:
[----:B-----5:R-:W-:-:S05]  /*1850*/  PRMT R68, RZ, 0x5410, R67 ;  /* 0x00005410ff447816 */ /* 0x020fca0000000043 */
[----:B------:R-:W-:Y:S01]  /*1860*/  FADD.FTZ R209, R68, R209 ;  /* 0x000000d144d17221 */ /* 0x000fe20000010000 */
[----:B------:R-:W-:-:S05]  /*1870*/  @P2 PRMT R68, RZ, 0x5410, R63 ;  /* 0x00005410ff442816 */ /* 0x000fca000000003f */
[----:B------:R-:W-:-:S05]  /*1880*/  @P2 FADD.FTZ R209, R68, R209 ;  /* 0x000000d144d12221 */ /* 0x000fca0000010000 */
.L_x_546:
[----:B------:R-:W-:-:S04]  /*1890*/  F2FP.BF16.PACK_AB R68, RZ, R209 ;  /* 0x000000d1ff44723e */ /* 0x000fc800000010ff */
[----:B------:R-:W-:Y:S02]  /*18a0*/  PRMT R59, R68, 0x7610, R59 ;  /* 0x00007610443b7816 */ /* 0x000fe4000000003b */
.L_x_547:
[----:B------:R-:W-:Y:S01]  /*18b0*/  PRMT R235, RZ, 0x7610, R71 ;  /* 0x00007610ffeb7816 */ /* 0x000fe20000000047 */
[----:B------:R-:W-:Y:S05]  /*18c0*/  @P3 BRA `(.L_x_548) ;  /* 0x0000008000003947 */ /* 0x000fea0003800000 */
[----:B------:R-:W-:-:S04]  /*18d0*/  ISETP.NE.U32.AND P2, PT, RZ, c[0x0][0x180], PT ;  /* 0x00006000ff007a0c */ /* 0x000fc80003f45070 */
[----:B------:R-:W-:-:S13]  /*18e0*/  ISETP.NE.AND.EX P2, PT, RZ, c[0x0][0x184], PT, P2 ;  /* 0x00006100ff007a0c */ /* 0x000fda0003f45320 */
[----:B------:R-:W-:Y:S05]  /*18f0*/  @P2 BRA `(.L_x_549) ;  /* 0x0000002000002947 */ /* 0x000fea0003800000 */
[----:B------:R-:W-:Y:S05]  /*1900*/  @P0 BRA `(.L_x_550) ;  /* 0x0000008000000947 */ /* 0x000fea0003800000 */
[----:B------:R-:W-:Y:S05]  /*1910*/  BRA `(.L_x_551) ;  /* 0x0000009000007947 */ /* 0x000fea0003800000 */
.L_x_549:
[----:B-----5:R-:W-:-:S05]  /*1920*/  PRMT R68, RZ, 0x7610, R63 ;  /* 0x00007610ff447816 */ /* 0x020fca000000003f */
[----:B------:R-:W-:Y:S01]  /*1930*/  FADD.FTZ R235, R68, R235 ;  /* 0x000000eb44eb7221 */ /* 0x000fe20000010000 */
[----:B------:R-:W-:Y:S05]  /*1940*/  BRA `(.L_x_550) ;  /* 0x0000004000007947 */ /* 0x000fea0003800000 */
.L_x_548:
[----:B-----5:R-:W-:-:S05]  /*1950*/  PRMT R68, RZ, 0x7610, R67 ;  /* 0x00007610ff447816 */ /* 0x020fca0000000043 */
[----:B------:R-:W-:Y:S01]  /*1960*/  FADD.FTZ R235, R68, R235 ;  /* 0x000000eb44eb7221 */ /* 0x000fe20000010000 */
[----:B------:R-:W-:-:S05]  /*1970*/  @P2 PRMT R68, RZ, 0x7610, R63 ;  /* 0x00007610ff442816 */ /* 0x000fca000000003f */
[----:B------:R-:W-:-:S05]  /*1980*/  @P2 FADD.FTZ R235, R68, R235 ;  /* 0x000000eb44eb2221 */ /* 0x000fca0000010000 */
.L_x_550:
[----:B------:R-:W-:-:S04]  /*1990*/  F2FP.BF16.PACK_AB R68, RZ, R235 ;  /* 0x000000ebff44723e */ /* 0x000fc800000010ff */
[----:B------:R-:W-:Y:S02]  /*19a0*/  PRMT R59, R59, 0x5410, R68 ;  /* 0x000054103b3b7816 */ /* 0x000fe40000000044 */
.L_x_551:
[C---:B------:R-:W-:Y:S02]  /*19b0*/  @P0 LEA R68, P2, R138.reuse, c[0x0][0x188], 0x4 ;  /* 0x000062008a440a11 */ /* 0x040fe400078420ff */
[C---:B------:R-:W-:Y:S02]  /*19c0*/  IADD3 R140, R138.reuse, 0x80, RZ ;  /* 0x000000808a8c7810 */ /* 0x040fe40007ffe0ff */
[----:B------:R-:W-:-:S05]  /*19d0*/  @P0 LEA.HI.X R69, R138, c[0x0][0x18c], RZ, 0x4, P2 ;  /* 0x000063008a450a11 */ /* 0x000fca00010f24ff */
[----:B------:R0:W-:Y:S04]  /*19e0*/  @P0 STG.E.128 [R68.64], R56 ;  /* 0x0000003844000986 */ /* 0x0001e8000c101d04 */
.L_x_519:
[----:B------:R-:W-:Y:S05]  /*19f0*/  BSYNC B0 ;  /* 0x0000000000007941 */ /* 0x000fea0003800000 */
.L_x_518:
[----:B------:R-:W-:Y:S01]  /*1a00*/  ISETP.GE.U32.AND P2, PT, R50, 0x100, PT ;  /* 0x000001003200780c */ /* 0x000fe20003f46070 */
[----:B------:R-:W-:-:S12]  /*1a10*/  BSSY B0, `(.L_x_552) ;  /* 0x0000095000007945 */ /* 0x000fd80003800000 */
[----:B------:R-:W-:Y:S05]  /*1a20*/  @!P2 BRA `(.L_x_553) ;  /* 0x000009300000a947 */ /* 0x000fea0003800000 */
[----:B------:R-:W-:-:S04]  /*1a30*/  ISETP.NE.U32.AND P3, PT, RZ, c[0x0][0x178], PT ;  /* 0x00005e00ff007a0c */ /* 0x000fc80003f65070 */
[----:B------:R-:W-:-:S13]  /*1a40*/  ISETP.NE.AND.EX P3, PT, RZ, c[0x0][0x17c], PT, P3 ;  /* 0x00005f00ff007a0c */ /* 0x000fda0003f65330 */
[----:B------:R-:W-:-:S04]  /*1a50*/  @P3 LEA R166, P2, R140, c[0x0][0x178], 0x4 ;  /* 0x00005e008ca63a11 */ /* 0x000fc800078420ff */
[C---:B------:R-:W-:Y:S02]  /*1a60*/  @P3 LEA.HI.X R167, R140.reuse, c[0x0][0x17c], RZ, 0x4, P2 ;  /* 0x00005f008ca73a11 */ /* 0x040fe400010f24ff */
[----:B------:R-:W-:Y:S01]  /*1a70*/  ISETP.NE.U32.AND P2, PT, RZ, c[0x0][0x180], PT ;  /* 0x00006000ff007a0c */ /* 0x000fe20003f45070 */
[----:B0-----:R-:W-:Y:S02]  /*1a80*/  IMAD.MOV.U32 R69, RZ, RZ, 0x10 ;  /* 0x00000010ff457424 */ /* 0x001fe400078e00ff */
[----:B-----5:R0:W5:Y:S01]  /*1a90*/  @P3 LDG.E.128 R64, [R166.64] ;  /* 0x00000004a6403981 */ /* 0x020162000c1e1d00 */
[----:B------:R-:W-:Y:S01]  /*1aa0*/  ISETP.NE.AND.EX P2, PT, RZ, c[0x0][0x184], PT, P2 ;  /* 0x00006100ff007a0c */ /* 0x000fe20003f45320 */
[----:B------:R-:W-:-:S06]  /*1ab0*/  IMAD.WIDE.U32 R68, R140, R69, c[0x0][0x170] ;  /* 0x00005c008c447625 */ /* 0x000fcc00078e0045 */
[----:B------:R-:W2:Y:S06]  /*1ac0*/  LDG.E.128 R68, [R68.64] ;  /* 0x0000000444447981 */ /* 0x000eac000c1e1d00 */
[----:B------:R-:W-:-:S04]  /*1ad0*/  @P2 LEA R134, P4, R140, c[0x0][0x180], 0x4 ;  /* 0x000060008c862a11 */ /* 0x000fc800078820ff */
[----:B------:R-:W-:-:S05]  /*1ae0*/  @P2 LEA.HI.X R135, R140, c[0x0][0x184], RZ, 0x4, P4 ;  /* 0x000061008c872a11 */ /* 0x000fca00020f24ff */
        /* <DEDUP_REMOVED lines=10> */
.L_x_555:
[----:B-----5:R-:W-:-:S05]  /*1b90*/  PRMT R134, RZ, 0x5410, R60 ;  /* 0x00005410ff867816 */ /* 0x020fca000000003c */
[----:B------:R-:W-:Y:S01]  /*1ba0*/  FADD.FTZ R141, R134, R141 ;  /* 0x0000008d868d7221 */ /* 0x000fe20000010000 */
[----:B------:R-:W-:Y:S05]  /*1bb0*/  BRA `(.L_x_556) ;  /* 0x0000004000007947 */ /* 0x000fea0003800000 */
.L_x_554:
[----:B0----5:R-:W-:-:S05]  /*1bc0*/  PRMT R134, RZ, 0x5410, R64 ;  /* 0x00005410ff867816 */ /* 0x021fca0000000040 */
[----:B------:R-:W-:Y:S01]  /*1bd0*/  FADD.FTZ R141, R134, R141 ;  /* 0x0000008d868d7221 */ /* 0x000fe20000010000 */
[----:B------:R-:W-:-:S05]  /*1be0*/  @P2 PRMT R134, RZ, 0x5410, R60 ;  /* 0x00005410ff862816 */ /* 0x000fca000000003c */
[----:B------:R-:W-:-:S05]  /*1bf0*/  @P2 FADD.FTZ R141, R134, R141 ;  /* 0x0000008d868d2221 */ /* 0x000fca0000010000 */
.L_x_556:
[----:B------:R-:W-:-:S04]  /*1c00*/  F2FP.BF16.PACK_AB R134, RZ, R141 ;  /* 0x0000008dff86723e */ /* 0x000fc800000010ff */
[----:B------:R-:W-:Y:S02]  /*1c10*/  PRMT R56, R134, 0x7610, R56 ;  /* 0x0000761086387816 */ /* 0x000fe40000000038 */
.L_x_557:
[----:B------:R-:W-:Y:S01]  /*1c20*/  PRMT R169, RZ, 0x7610, R68 ;  /* 0x00007610ffa97816 */ /* 0x000fe20000000044 */
[----:B------:R-:W-:Y:S05]  /*1c30*/  @P3 BRA `(.L_x_558) ;  /* 0x0000008000003947 */ /* 0x000fea0003800000 */
[----:B------:R-:W-:-:S04]  /*1c40*/  ISETP.NE.U32.AND P4, PT, RZ, c[0x0][0x180], PT ;  /* 0x00006000ff007a0c */ /* 0x000fc80003f85070 */
[----:B------:R-:W-:-:S13]  /*1c50*/  ISETP.NE.AND.EX P4, PT, RZ, c[0x0][0x184], PT, P4 ;  /* 0x00006100ff007a0c */ /* 0x000fda0003f85340 */
[----:B------:R-:W-:Y:S05]  /*1c60*/  @P4 BRA `(.L_x_559) ;  /* 0x0000002000004947 */ /* 0x000fea0003800000 */
[----:B------:R-:W-:Y:S05]  /*1c70*/  @P0 BRA `(.L_x_560) ;  /* 0x0000008000000947 */ /* 0x000fea0003800000 */
[----:B------:R-:W-:Y:S05]  /*1c80*/  BRA `(.L_x_561) ;  /* 0x0000009000007947 */ /* 0x000fea0003800000 */
.L_x_559:
[----:B-----5:R-:W-:-:S05]  /*1c90*/  PRMT R68, RZ, 0x7610, R60 ;  /* 0x00007610ff447816 */ /* 0x020fca000000003c */
[----:B------:R-:W-:Y:S01]  /*1ca0*/  FADD.FTZ R169, R68, R169 ;  /* 0x000000a944a97221 */ /* 0x000fe20000010000 */
[----:B------:R-:W-:Y:S05]  /*1cb0*/  BRA `(.L_x_560) ;  /* 0x0000004000007947 */ /* 0x000fea0003800000 */
.L_x_558:
[----:B-----5:R-:W-:-:S05]  /*1cc0*/  PRMT R68, RZ, 0x7610, R64 ;  /* 0x00007610ff447816 */ /* 0x020fca0000000040 */
[----:B------:R-:W-:Y:S01]  /*1cd0*/  FADD.FTZ R169, R68, R169 ;  /* 0x000000a944a97221 */ /* 0x000fe20000010000 */
[----:B------:R-:W-:-:S05]  /*1ce0*/  @P2 PRMT R68, RZ, 0x7610, R60 ;  /* 0x00007610ff442816 */ /* 0x000fca000000003c */
[----:B------:R-:W-:-:S05]  /*1cf0*/  @P2 FADD.FTZ R169, R68, R169 ;  /* 0x000000a944a92221 */ /* 0x000fca0000010000 */
.L_x_560:
[----:B------:R-:W-:-:S04]  /*1d00*/  F2FP.BF16.PACK_AB R68, RZ, R169 ;  /* 0x000000a9ff44723e */ /* 0x000fc800000010ff */
[----:B------:R-:W-:Y:S02]  /*1d10*/  PRMT R56, R56, 0x5410, R68 ;  /* 0x0000541038387816 */ /* 0x000fe40000000044 */
.L_x_561:
[----:B------:R-:W-:Y:S01]  /*1d20*/  PRMT R167, RZ, 0x5410, R69 ;  /* 0x00005410ffa77816 */ /* 0x000fe20000000045 */
[----:B------:R-:W-:Y:S05]  /*1d30*/  @P3 BRA `(.L_x_562) ;  /* 0x0000008000003947 */ /* 0x000fea0003800000 */
[----:B------:R-:W-:-:S04]  /*1d40*/  ISETP.NE.U32.AND P4, PT, RZ, c[0x0][0x180], PT ;  /* 0x00006000ff007a0c */ /* 0x000fc80003f85070 */
[----:B------:R-:W-:-:S13]  /*1d50*/  ISETP.NE.AND.EX P4, PT, RZ, c[0x0][0x184], PT, P4 ;  /* 0x00006100ff007a0c */ /* 0x000fda0003f85340 */
[----:B------:R-:W-:Y:S05]  /*1d60*/  @P4 BRA `(.L_x_563) ;  /* 0x0000002000004947 */ /* 0x000fea0003800000 */
[----:B------:R-:W-:Y:S05]  /*1d70*/  @P0 BRA `(.L_x_564) ;  /* 0x0000008000000947 */ /* 0x000fea0003800000 */
[----:B------:R-:W-:Y:S05]  /*1d80*/  BRA `(.L_x_565) ;  /* 0x0000009000007947 */ /* 0x000fea0003800000 */
.L_x_563:
[----:B-----5:R-:W-:-:S05]  /*1d90*/  PRMT R68, RZ, 0x5410, R61 ;  /* 0x00005410ff447816 */ /* 0x020fca000000003d */
[----:B------:R-:W-:Y:S01]  /*1da0*/  FADD.FTZ R167, R68, R167 ;  /* 0x000000a744a77221 */ /* 0x000fe20000010000 */
[----:B------:R-:W-:Y:S05]  /*1db0*/  BRA `(.L_x_564) ;  /* 0x0000004000007947 */ /* 0x000fea0003800000 */
.L_x_562:
[----:B-----5:R-:W-:-:S05]  /*1dc0*/  PRMT R68, RZ, 0x5410, R65 ;  /* 0x00005410ff447816 */ /* 0x020fca0000000041 */
[----:B------:R-:W-:Y:S01]  /*1dd0*/  FADD.FTZ R167, R68, R167 ;  /* 0x000000a744a77221 */ /* 0x000fe20000010000 */
[----:B------:R-:W-:-:S05]  /*1de0*/  @P2 PRMT R68, RZ, 0x5410, R61 ;  /* 0x00005410ff442816 */ /* 0x000fca000000003d */
[----:B------:R-:W-:-:S05]  /*1df0*/  @P2 FADD.FTZ R167, R68, R167 ;  /* 0x000000a744a72221 */ /* 0x000fca0000010000 */
.L_x_564:
[----:B------:R-:W-:-:S04]  /*1e00*/  F2FP.BF16.PACK_AB R68, RZ, R167 ;  /* 0x000000a7ff44723e */ /* 0x000fc800000010ff */
[----:B------:R-:W-:Y:S02]  /*1e10*/  PRMT R57, R68, 0x7610, R57 ;  /* 0x0000761044397816 */ /* 0x000fe40000000039 */
.L_x_565:
[----:B------:R-:W-:Y:S01]  /*1e20*/  PRMT R201, RZ, 0x7610, R69 ;  /* 0x00007610ffc97816 */ /* 0x000fe20000000045 */
[----:B------:R-:W-:Y:S05]  /*1e30*/  @P3 BRA `(.L_x_566) ;  /* 0x0000008000003947 */ /* 0x000fea0003800000 */
[----:B------:R-:W-:-:S04]  /*1e40*/  ISETP.NE.U32.AND P4, PT, RZ, c[0x0][0x180], PT ;  /* 0x00006000ff007a0c */ /* 0x000fc80003f85070 */
[----:B------:R-:W-:-:S13]  /*1e50*/  ISETP.NE.AND.EX P4, PT, RZ, c[0x0][0x184], PT, P4 ;  /* 0x00006100ff007a0c */ /* 0x000fda0003f85340 */
[----:B------:R-:W-:Y:S05]  /*1e60*/  @P4 BRA `(.L_x_567) ;  /* 0x0000002000004947 */ /* 0x000fea0003800000 */
[----:B------:R-:W-:Y:S05]  /*1e70*/  @P0 BRA `(.L_x_568) ;  /* 0x0000008000000947 */ /* 0x000fea0003800000 */
[----:B------:R-:W-:Y:S05]  /*1e80*/  BRA `(.L_x_569) ;  /* 0x0000009000007947 */ /* 0x000fea0003800000 */
.L_x_567:
[----:B-----5:R-:W-:-:S05]  /*1e90*/  PRMT R68, RZ, 0x7610, R61 ;  /* 0x00007610ff447816 */ /* 0x020fca000000003d */
[----:B------:R-:W-:Y:S01]  /*1ea0*/  FADD.FTZ R201, R68, R201 ;  /* 0x000000c944c97221 */ /* 0x000fe20000010000 */
[----:B------:R-:W-:Y:S05]  /*1eb0*/  BRA `(.L_x_568) ;  /* 0x0000004000007947 */ /* 0x000fea0003800000 */
.L_x_566:
[----:B-----5:R-:W-:-:S05]  /*1ec0*/  PRMT R68, RZ, 0x7610, R65 ;  /* 0x00007610ff447816 */ /* 0x020fca0000000041 */
[----:B------:R-:W-:Y:S01]  /*1ed0*/  FADD.FTZ R201, R68, R201 ;  /* 0x000000c944c97221 */ /* 0x000fe20000010000 */
[----:B------:R-:W-:-:S05]  /*1ee0*/  @P2 PRMT R68, RZ, 0x7610, R61 ;  /* 0x00007610ff442816 */ /* 0x000fca000000003d */
[----:B------:R-:W-:-:S05]  /*1ef0*/  @P2 FADD.FTZ R201, R68, R201 ;  /* 0x000000c944c92221 */ /* 0x000fca0000010000 */
.L_x_568:
[----:B------:R-:W-:-:S04]  /*1f00*/  F2FP.BF16.PACK_AB R68, RZ, R201 ;  /* 0x000000c9ff44723e */ /* 0x000fc800000010ff */
[----:B------:R-:W-:Y:S02]  /*1f10*/  PRMT R57, R57, 0x5410, R68 ;  /* 0x0000541039397816 */ /* 0x000fe40000000044 */
.L_x_569:
[----:B------:R-:W-:Y:S01]  /*1f20*/  PRMT R199, RZ, 0x5410, R70 ;  /* 0x00005410ffc77816 */ /* 0x000fe20000000046 */
[----:B------:R-:W-:Y:S05]  /*1f30*/  @P3 BRA `(.L_x_570) ;  /* 0x0000008000003947 */ /* 0x000fea0003800000 */
[----:B------:R-:W-:-:S04]  /*1f40*/  ISETP.NE.U32.AND P4, PT, RZ, c[0x0][0x180], PT ;  /* 0x00006000ff007a0c */ /* 0x000fc80003f85070 */
[----:B------:R-:W-:-:S13]  /*1f50*/  ISETP.NE.AND.EX P4, PT, RZ, c[0x0][0x184], PT, P4 ;  /* 0x00006100ff007a0c */ /* 0x000fda0003f85340 */
[----:B------:R-:W-:Y:S05]  /*1f60*/  @P4 BRA `(.L_x_571) ;  /* 0x0000002000004947 */ /* 0x000fea0003800000 */
[----:B------:R-:W-:Y:S05]  /*1f70*/  @P0 BRA `(.L_x_572) ;  /* 0x0000008000000947 */ /* 0x000fea0003800000 */
[----:B------:R-:W-:Y:S05]  /*1f80*/  BRA `(.L_x_573) ;  /* 0x0000009000007947 */ /* 0x000fea0003800000 */
.L_x_571:
[----:B-----5:R-:W-:-:S05]  /*1f90*/  PRMT R68, RZ, 0x5410, R62 ;  /* 0x00005410ff447816 */ /* 0x020fca000000003e */
[----:B------:R-:W-:Y:S01]  /*1fa0*/  FADD.FTZ R199, R68, R199 ;  /* 0x000000c744c77221 */ /* 0x000fe20000010000 */
[----:B------:R-:W-:Y:S05]  /*1fb0*/  BRA `(.L_x_572) ;  /* 0x0000004000007947 */ /* 0x000fea0003800000 */
.L_x_570:
[----:B-----5:R-:W-:-:S05]  /*1fc0*/  PRMT R68, RZ, 0x5410, R66 ;  /* 0x00005410ff447816 */ /* 0x020fca0000000042 */
[----:B------:R-:W-:Y:S01]  /*1fd0*/  FADD.FTZ R199, R68, R199 ;  /* 0x000000c744c77221 */ /* 0x000fe20000010000 */
[----:B------:R-:W-:-:S05]  /*1fe0*/  @P2 PRMT R68, RZ, 0x5410, R62 ;  /* 0x00005410ff442816 */ /* 0x000fca000000003e */
[----:B------:R-:W-:-:S05]  /*1ff0*/  @P2 FADD.FTZ R199, R68, R199 ;  /* 0x000000c744c72221 */ /* 0x000fca0000010000 */
.L_x_572:
[----:B------:R-:W-:-:S04]  /*2000*/  F2FP.BF16.PACK_AB R68, RZ, R199 ;  /* 0x000000c7ff44723e */ /* 0x000fc800000010ff */
[----:B------:R-:W-:Y:S02]  /*2010*/  PRMT R58, R68, 0x7610, R58 ;  /* 0x00007610443a7816 */ /* 0x000fe4000000003a */
.L_x_573:
[----:B------:R-:W-:Y:S01]  /*2020*/  PRMT R211, RZ, 0x7610, R70 ;  /* 0x00007610ffd37816 */ /* 0x000fe20000000046 */
[----:B------:R-:W-:Y:S05]  /*2030*/  @P3 BRA `(.L_x_574) ;  /* 0x0000008000003947 */ /* 0x000fea0003800000 */
[----:B------:R-:W-:-:S04]  /*2040*/  ISETP.NE.U32.AND P4, PT, RZ, c[0x0][0x180], PT ;  /* 0x00006000ff007a0c */ /* 0x000fc80003f85070 */
[----:B------:R-:W-:-:S13]  /*2050*/  ISETP.NE.AND.EX P4, PT, RZ, c[0x0][0x184], PT, P4 ;  /* 0x00006100ff007a0c */ /* 0x000fda0003f85340 */
[----:B------:R-:W-:Y:S05]  /*2060*/  @P4 BRA `(.L_x_575) ;  /* 0x0000002000004947 */ /* 0x000fea0003800000 */
[----:B------:R-:W-:Y:S05]  /*2070*/  @P0 BRA `(.L_x_576) ;  /* 0x0000008000000947 */ /* 0x000fea0003800000 */
[----:B------:R-:W-:Y:S05]  /*2080*/  BRA `(.L_x_577) ;  /* 0x0000009000007947 */ /* 0x000fea0003800000 */
.L_x_575:
[----:B-----5:R-:W-:-:S05]  /*2090*/  PRMT R68, RZ, 0x7610, R62 ;  /* 0x00007610ff447816 */ /* 0x020fca000000003e */
[----:B------:R-:W-:Y:S01]  /*20a0*/  FADD.FTZ R211, R68, R211 ;  /* 0x000000d344d37221 */ /* 0x000fe20000010000 */
[----:B------:R-:W-:Y:S05]  /*20b0*/  BRA `(.L_x_576) ;  /* 0x0000004000007947 */ /* 0x000fea0003800000 */
.L_x_574:
[----:B-----5:R-:W-:-:S05]  /*20c0*/  PRMT R68, RZ, 0x7610, R66 ;  /* 0x00007610ff447816 */ /* 0x020fca0000000042 */
[----:B------:R-:W-:Y:S01]  /*20d0*/  FADD.FTZ R211, R68, R211 ;  /* 0x000000d344d37221 */ /* 0x000fe20000010000 */
[----:B------:R-:W-:-:S05]  /*20e0*/  @P2 PRMT R68, RZ, 0x7610, R62 ;  /* 0x00007610ff442816 */ /* 0x000fca000000003e */
[----:B------:R-:W-:-:S05]  /*20f0*/  @P2 FADD.FTZ R211, R68, R211 ;  /* 0x000000d344d32221 */ /* 0x000fca0000010000 */
.L_x_576:
[----:B------:R-:W-:-:S04]  /*2100*/  F2FP.BF16.PACK_AB R68, RZ, R211 ;  /* 0x000000d3ff44723e */ /* 0x000fc800000010ff */
[----:B------:R-:W-:Y:S02]  /*2110*/  PRMT R58, R58, 0x5410, R68 ;  /* 0x000054103a3a7816 */ /* 0x000fe40000000044 */
.L_x_577:
[----:B------:R-:W-:Y:S01]  /*2120*/  PRMT R213, RZ, 0x5410, R71 ;  /* 0x00005410ffd57816 */ /* 0x000fe20000000047 */
[----:B------:R-:W-:Y:S05]  /*2130*/  @P3 BRA `(.L_x_578) ;  /* 0x0000008000003947 */ /* 0x000fea0003800000 */
[----:B------:R-:W-:-:S04]  /*2140*/  ISETP.NE.U32.AND P4, PT, RZ, c[0x0][0x180], PT ;  /* 0x00006000ff007a0c */ /* 0x000fc80003f85070 */
[----:B------:R-:W-:-:S13]  /*2150*/  ISETP.NE.AND.EX P4, PT, RZ, c[0x0][0x184], PT, P4 ;  /* 0x00006100ff007a0c */ /* 0x000fda0003f85340 */
[----:B------:R-:W-:Y:S05]  /*2160*/  @P4 BRA `(.L_x_579) ;  /* 0x0000002000004947 */ /* 0x000fea0003800000 */
[----:B------:R-:W-:Y:S05]  /*2170*/  @P0 BRA `(.L_x_580) ;  /* 0x0000008000000947 */ /* 0x000fea0003800000 */
[----:B------:R-:W-:Y:S05]  /*2180*/  BRA `(.L_x_581) ;  /* 0x0000009000007947 */ /* 0x000fea0003800000 */
.L_x_579:
[----:B-----5:R-:W-:-:S05]  /*2190*/  PRMT R68, RZ, 0x5410, R63 ;  /* 0x00005410ff447816 */ /* 0x020fca000000003f */
[----:B------:R-:W-:Y:S01]  /*21a0*/  FADD.FTZ R213, R68, R213 ;  /* 0x000000d544d57221 */ /* 0x000fe20000010000 */
[----:B------:R-:W-:Y:S05]  /*21b0*/  BRA `(.L_x_580) ;  /* 0x0000004000007947 */ /* 0x000fea0003800000 */
.L_x_578:
[----:B-----5:R-:W-:-:S05]  /*21c0*/  PRMT R68, RZ, 0x5410, R67 ;  /* 0x00005410ff447816 */ /* 0x020fca0000000043 */
[----:B------:R-:W-:Y:S01]  /*21d0*/  FADD.FTZ R213, R68, R213 ;  /* 0x000000d544d57221 */ /* 0x000fe20000010000 */
[----:B------:R-:W-:-:S05]  /*21e0*/  @P2 PRMT R68, RZ, 0x5410, R63 ;  /* 0x00005410ff442816 */ /* 0x000fca000000003f */
[----:B------:R-:W-:-:S05]  /*21f0*/  @P2 FADD.FTZ R213, R68, R213 ;  /* 0x000000d544d52221 */ /* 0x000fca0000010000 */
.L_x_580:
[----:B------:R-:W-:-:S04]  /*2200*/  F2FP.BF16.PACK_AB R68, RZ, R213 ;  /* 0x000000d5ff44723e */ /* 0x000fc800000010ff */
[----:B------:R-:W-:Y:S02]  /*2210*/  PRMT R59, R68, 0x7610, R59 ;  /* 0x00007610443b7816 */ /* 0x000fe4000000003b */
.L_x_581:
[----:B------:R-:W-:Y:S01]  /*2220*/  PRMT R237, RZ, 0x7610, R71 ;  /* 0x00007610ffed7816 */ /* 0x000fe20000000047 */
[----:B------:R-:W-:Y:S05]  /*2230*/  @P3 BRA `(.L_x_582) ;  /* 0x0000008000003947 */ /* 0x000fea0003800000 */
[----:B------:R-:W-:-:S04]  /*2240*/  ISETP.NE.U32.AND P2, PT, RZ, c[0x0][0x180], PT ;  /* 0x00006000ff007a0c */ /* 0x000fc80003f45070 */
[----:B------:R-:W-:-:S13]  /*2250*/  ISETP.NE.AND.EX P2, PT, RZ, c[0x0][0x184], PT, P2 ;  /* 0x00006100ff007a0c */ /* 0x000fda0003f45320 */
[----:B------:R-:W-:Y:S05]  /*2260*/  @P2 BRA `(.L_x_583) ;  /* 0x0000002000002947 */ /* 0x000fea0003800000 */
[----:B------:R-:W-:Y:S05]  /*2270*/  @P0 BRA `(.L_x_584) ;  /* 0x0000008000000947 */ /* 0x000fea0003800000 */
[----:B------:R-:W-:Y:S05]  /*2280*/  BRA `(.L_x_585) ;  /* 0x0000009000007947 */ /* 0x000fea0003800000 */
.L_x_583:
[----:B-----5:R-:W-:-:S05]  /*2290*/  PRMT R68, RZ, 0x7610, R63 ;  /* 0x00007610ff447816 */ /* 0x020fca000000003f */
[----:B------:R-:W-:Y:S01]  /*22a0*/  FADD.FTZ R237, R68, R237 ;  /* 0x000000ed44ed7221 */ /* 0x000fe20000010000 */
[----:B------:R-:W-:Y:S05]  /*22b0*/  BRA `(.L_x_584) ;  /* 0x0000004000007947 */ /* 0x000fea0003800000 */
.L_x_582:
[----:B-----5:R-:W-:-:S05]  /*22c0*/  PRMT R68, RZ, 0x7610, R67 ;  /* 0x00007610ff447816 */ /* 0x020fca0000000043 */
[----:B------:R-:W-:Y:S01]  /*22d0*/  FADD.FTZ R237, R68, R237 ;  /* 0x000000ed44ed7221 */ /* 0x000fe20000010000 */
[----:B------:R-:W-:-:S05]  /*22e0*/  @P2 PRMT R68, RZ, 0x7610, R63 ;  /* 0x00007610ff442816 */ /* 0x000fca000000003f */
[----:B------:R-:W-:-:S05]  /*22f0*/  @P2 FADD.FTZ R237, R68, R237 ;  /* 0x000000ed44ed2221 */ /* 0x000fca0000010000 */
.L_x_584:
[----:B------:R-:W-:-:S04]  /*2300*/  F2FP.BF16.PACK_AB R68, RZ, R237 ;  /* 0x000000edff44723e */ /* 0x000fc800000010ff */
[----:B------:R-:W-:Y:S02]  /*2310*/  PRMT R59, R59, 0x5410, R68 ;  /* 0x000054103b3b7816 */ /* 0x000fe40000000044 */
.L_x_585:
[----:B------:R-:W-:-:S04]  /*2320*/  @P0 LEA R68, P2, R140, c[0x0][0x188], 0x4 ;  /* 0x000062008c440a11 */ /* 0x000fc800078420ff */
[C---:B------:R-:W-:Y:S02]  /*2330*/  @P0 LEA.HI.X R69, R140.reuse, c[0x0][0x18c], RZ, 0x4, P2 ;  /* 0x000063008c450a11 */ /* 0x040fe400010f24ff */
[----:B------:R-:W-:-:S03]  /*2340*/  IADD3 R140, R140, 0x80, RZ ;  /* 0x000000808c8c7810 */ /* 0x000fc60007ffe0ff */
[----:B------:R0:W-:Y:S04]  /*2350*/  @P0 STG.E.128 [R68.64], R56 ;  /* 0x0000003844000986 */ /* 0x0001e8000c101d04 */
.L_x_553:
[----:B------:R-:W-:Y:S05]  /*2360*/  BSYNC B0 ;  /* 0x0000000000007941 */ /* 0x000fea0003800000 */
.L_x_552:
        /* <DEDUP_REMOVED lines=25> */
.L_x_589:
[----:B-----5:R-:W-:-:S05]  /*2500*/  PRMT R134, RZ, 0x5410, R60 ;  /* 0x00005410ff867816 */ /* 0x020fca000000003c */
[----:B------:R-:W-:Y:S01]  /*2510*/  FADD.FTZ R139, R134, R139 ;  /* 0x0000008b868b7221 */ /* 0x000fe20000010000 */
[----:B------:R-:W-:Y:S05]  /*2520*/  BRA `(.L_x_590) ;  /* 0x0000004000007947 */ /* 0x000fea0003800000 */
.L_x_588:
[----:B0----5:R-:W-:-:S05]  /*2530*/  PRMT R134, RZ, 0x5410, R64 ;  /* 0x00005410ff867816 */ /* 0x021fca0000000040 */
[----:B------:R-:W-:Y:S01]  /*2540*/  FADD.FTZ R139, R134, R139 ;  /* 0x0000008b868b7221 */ /* 0x000fe20000010000 */
[----:B------:R-:W-:-:S05]  /*2550*/  @P2 PRMT R134, RZ, 0x5410, R60 ;  /* 0x00005410ff862816 */ /* 0x000fca000000003c */
[----:B------:R-:W-:-:S05]  /*2560*/  @P2 FADD.FTZ R139, R134, R139 ;  /* 0x0000008b868b2221 */ /* 0x000fca0000010000 */
.L_x_590:
[----:B------:R-:W-:-:S04]  /*2570*/  F2FP.BF16.PACK_AB R134, RZ, R139 ;  /* 0x0000008bff86723e */ /* 0x000fc800000010ff */
[----:B------:R-:W-:Y:S02]  /*2580*/  PRMT R56, R134, 0x7610, R56 ;  /* 0x0000761086387816 */ /* 0x000fe40000000038 */
.L_x_591:
[----:B------:R-:W-:Y:S01]  /*2590*/  PRMT R165, RZ, 0x7610, R68 ;  /* 0x00007610ffa57816 */ /* 0x000fe20000000044 */
[----:B------:R-:W-:Y:S05]  /*25a0*/  @P3 BRA `(.L_x_592) ;  /* 0x0000008000003947 */ /* 0x000fea0003800000 */
[----:B------:R-:W-:-:S04]  /*25b0*/  ISETP.NE.U32.AND P4, PT, RZ, c[0x0][0x180], PT ;  /* 0x00006000ff007a0c */ /* 0x000fc80003f85070 */
[----:B------:R-:W-:-:S13]  /*25c0*/  ISETP.NE.AND.EX P4, PT, RZ, c[0x0][0x184], PT, P4 ;  /* 0x00006100ff007a0c */ /* 0x000fda0003f85340 */
[----:B------:R-:W-:Y:S05]  /*25d0*/  @P4 BRA `(.L_x_593) ;  /* 0x0000002000004947 */ /* 0x000fea0003800000 */
[----:B------:R-:W-:Y:S05]  /*25e0*/  @P0 BRA `(.L_x_594) ;  /* 0x0000008000000947 */ /* 0x000fea0003800000 */
[----:B------:R-:W-:Y:S05]  /*25f0*/  BRA `(.L_x_595) ;  /* 0x0000009000007947 */ /* 0x000fea0003800000 */
.L_x_593:
[----:B-----5:R-:W-:-:S05]  /*2600*/  PRMT R68, RZ, 0x7610, R60 ;  /* 0x00007610ff447816 */ /* 0x020fca000000003c */
[----:B------:R-:W-:Y:S01]  /*2610*/  FADD.FTZ R165, R68, R165 ;  /* 0x000000a544a57221 */ /* 0x000fe20000010000 */
[----:B------:R-:W-:Y:S05]  /*2620*/  BRA `(.L_x_594) ;  /* 0x0000004000007947 */ /* 0x000fea0003800000 */
.L_x_592:
[----:B-----5:R-:W-:-:S05]  /*2630*/  PRMT R68, RZ, 0x7610, R64 ;  /* 0x00007610ff447816 */ /* 0x020fca0000000040 */
[----:B------:R-:W-:Y:S01]  /*2640*/  FADD.FTZ R165, R68, R165 ;  /* 0x000000a544a57221 */ /* 0x000fe20000010000 */
[----:B------:R-:W-:-:S05]  /*2650*/  @P2 PRMT R68, RZ, 0x7610, R60 ;  /* 0x00007610ff442816 */ /* 0x000fca000000003c */
[----:B------:R-:W-:-:S05]  /*2660*/  @P2 FADD.FTZ R165, R68, R165 ;  /* 0x000000a544a52221 */ /* 0x000fca0000010000 */
.L_x_594:
[----:B------:R-:W-:-:S04]  /*2670*/  F2FP.BF16.PACK_AB R68, RZ, R165 ;  /* 0x000000a5ff44723e */ /* 0x000fc800000010ff */
[----:B------:R-:W-:Y:S02]  /*2680*/  PRMT R56, R56, 0x5410, R68 ;  /* 0x0000541038387816 */ /* 0x000fe40000000044 */
.L_x_595:
[----:B------:R-:W-:Y:S01]  /*2690*/  PRMT R163, RZ, 0x5410, R69 ;  /* 0x00005410ffa37816 */ /* 0x000fe20000000045 */
[----:B------:R-:W-:Y:S05]  /*26a0*/  @P3 BRA `(.L_x_596) ;  /* 0x0000008000003947 */ /* 0x000fea0003800000 */
[----:B------:R-:W-:-:S04]  /*26b0*/  ISETP.NE.U32.AND P4, PT, RZ, c[0x0][0x180], PT ;  /* 0x00006000ff007a0c */ /* 0x000fc80003f85070 */
[----:B------:R-:W-:-:S13]  /*26c0*/  ISETP.NE.AND.EX P4, PT, RZ, c[0x0][0x184], PT, P4 ;  /* 0x00006100ff007a0c */ /* 0x000fda0003f85340 */
[----:B------:R-:W-:Y:S05]  /*26d0*/  @P4 BRA `(.L_x_597) ;  /* 0x0000002000004947 */ /* 0x000fea0003800000 */
[----:B------:R-:W-:Y:S05]  /*26e0*/  @P0 BRA `(.L_x_598) ;  /* 0x0000008000000947 */ /* 0x000fea0003800000 */
[----:B------:R-:W-:Y:S05]  /*26f0*/  BRA `(.L_x_599) ;  /* 0x0000009000007947 */ /* 0x000fea0003800000 */
.L_x_597:
[----:B-----5:R-:W-:-:S05]  /*2700*/  PRMT R68, RZ, 0x5410, R61 ;  /* 0x00005410ff447816 */ /* 0x020fca000000003d */
[----:B------:R-:W-:Y:S01]  /*2710*/  FADD.FTZ R163, R68, R163 ;  /* 0x000000a344a37221 */ /* 0x000fe20000010000 */
[----:B------:R-:W-:Y:S05]  /*2720*/  BRA `(.L_x_598) ;  /* 0x0000004000007947 */ /* 0x000fea0003800000 */
.L_x_596:
[----:B-----5:R-:W-:-:S05]  /*2730*/  PRMT R68, RZ, 0x5410, R65 ;  /* 0x00005410ff447816 */ /* 0x020fca0000000041 */
[----:B------:R-:W-:Y:S01]  /*2740*/  FADD.FTZ R163, R68, R163 ;  /* 0x000000a344a37221 */ /* 0x000fe20000010000 */
[----:B------:R-:W-:-:S05]  /*2750*/  @P2 PRMT R68, RZ, 0x5410, R61 ;  /* 0x00005410ff442816 */ /* 0x000fca000000003d */
[----:B------:R-:W-:-:S05]  /*2760*/  @P2 FADD.FTZ R163, R68, R163 ;  /* 0x000000a344a32221 */ /* 0x000fca0000010000 */
.L_x_598:
[----:B------:R-:W-:-:S04]  /*2770*/  F2FP.BF16.PACK_AB R68, RZ, R163 ;  /* 0x000000a3ff44723e */ /* 0x000fc800000010ff */
[----:B------:R-:W-:Y:S02]  /*2780*/  PRMT R57, R68, 0x7610, R57 ;  /* 0x0000761044397816 */ /* 0x000fe40000000039 */
.L_x_599:
[----:B------:R-:W-:Y:S01]  /*2790*/  PRMT R197, RZ, 0x7610, R69 ;  /* 0x00007610ffc57816 */ /* 0x000fe20000000045 */
[----:B------:R-:W-:Y:S05]  /*27a0*/  @P3 BRA `(.L_x_600) ;  /* 0x0000008000003947 */ /* 0x000fea0003800000 */
[----:B------:R-:W-:-:S04]  /*27b0*/  ISETP.NE.U32.AND P4, PT, RZ, c[0x0][0x180], PT ;  /* 0x00006000ff007a0c */ /* 0x000fc80003f85070 */
[----:B------:R-:W-:-:S13]  /*27c0*/  ISETP.NE.AND.EX P4, PT, RZ, c[0x0][0x184], PT, P4 ;  /* 0x00006100ff007a0c */ /* 0x000fda0003f85340 */
[----:B------:R-:W-:Y:S05]  /*27d0*/  @P4 BRA `(.L_x_601) ;  /* 0x0000002000004947 */ /* 0x000fea0003800000 */
[----:B------:R-:W-:Y:S05]  /*27e0*/  @P0 BRA `(.L_x_602) ;  /* 0x0000008000000947 */ /* 0x000fea0003800000 */
[----:B------:R-:W-:Y:S05]  /*27f0*/  BRA `(.L_x_603) ;  /* 0x0000009000007947 */ /* 0x000fea0003800000 */
.L_x_601:
[----:B-----5:R-:W-:-:S05]  /*2800*/  PRMT R68, RZ, 0x7610, R61 ;  /* 0x00007610ff447816 */ /* 0x020fca000000003d */
[----:B------:R-:W-:Y:S01]  /*2810*/  FADD.FTZ R197, R68, R197 ;  /* 0x000000c544c57221 */ /* 0x000fe20000010000 */
[----:B------:R-:W-:Y:S05]  /*2820*/  BRA `(.L_x_602) ;  /* 0x0000004000007947 */ /* 0x000fea0003800000 */
.L_x_600:
[----:B-----5:R-:W-:-:S05]  /*2830*/  PRMT R68, RZ, 0x7610, R65 ;  /* 0x00007610ff447816 */ /* 0x020fca0000000041 */
[----:B------:R-:W-:Y:S01]  /*2840*/  FADD.FTZ R197, R68, R197 ;  /* 0x000000c544c57221 */ /* 0x000fe20000010000 */
[----:B------:R-:W-:-:S05]  /*2850*/  @P2 PRMT R68, RZ, 0x7610, R61 ;  /* 0x00007610ff442816 */ /* 0x000fca000000003d */
[----:B------:R-:W-:-:S05]  /*2860*/  @P2 FADD.FTZ R197, R68, R197 ;  /* 0x000000c544c52221 */ /* 0x000fca0000010000 */
.L_x_602:
[----:B------:R-:W-:-:S04]  /*2870*/  F2FP.BF16.PACK_AB R68, RZ, R197 ;  /* 0x000000c5ff44723e */ /* 0x000fc800000010ff */
[----:B------:R-:W-:Y:S02]  /*2880*/  PRMT R57, R57, 0x5410, R68 ;  /* 0x0000541039397816 */ /* 0x000fe40000000044 */
.L_x_603:
[----:B------:R-:W-:Y:S01]  /*2890*/  PRMT R195, RZ, 0x5410, R70 ;  /* 0x00005410ffc37816 */ /* 0x000fe20000000046 */
[----:B------:R-:W-:Y:S05]  /*28a0*/  @P3 BRA `(.L_x_604) ;  /* 0x0000008000003947 */ /* 0x000fea0003800000 */
[----:B------:R-:W-:-:S04]  /*28b0*/  ISETP.NE.U32.AND P4, PT, RZ, c[0x0][0x180], PT ;  /* 0x00006000ff007a0c */ /* 0x000fc80003f85070 */
[----:B------:R-:W-:-:S13]  /*28c0*/  ISETP.NE.AND.EX P4, PT, RZ, c[0x0][0x184], PT, P4 ;  /* 0x00006100ff007a0c */ /* 0x000fda0003f85340 */
[----:B------:R-:W-:Y:S05]  /*28d0*/  @P4 BRA `(.L_x_605) ;  /* 0x0000002000004947 */ /* 0x000fea0003800000 */
[----:B------:R-:W-:Y:S05]  /*28e0*/  @P0 BRA `(.L_x_606) ;  /* 0x0000008000000947 */ /* 0x000fea0003800000 */
[----:B------:R-:W-:Y:S05]  /*28f0*/  BRA `(.L_x_607) ;  /* 0x0000009000007947 */ /* 0x000fea0003800000 */
.L_x_605:
[----:B-----5:R-:W-:-:S05]  /*2900*/  PRMT R68, RZ, 0x5410, R62 ;  /* 0x00005410ff447816 */ /* 0x020fca000000003e */
[----:B------:R-:W-:Y:S01]  /*2910*/  FADD.FTZ R195, R68, R195 ;  /* 0x000000c344c37221 */ /* 0x000fe20000010000 */
[----:B------:R-:W-:Y:S05]  /*2920*/  BRA `(.L_x_606) ;  /* 0x0000004000007947 */ /* 0x000fea0003800000 */
.L_x_604:
[----:B-----5:R-:W-:-:S05]  /*2930*/  PRMT R68, RZ, 0x5410, R66 ;  /* 0x00005410ff447816 */ /* 0x020fca0000000042 */
[----:B------:R-:W-:Y:S01]  /*2940*/  FADD.FTZ R195, R68, R195 ;  /* 0x000000c344c37221 */ /* 0x000fe20000010000 */
[----:B------:R-:W-:-:S05]  /*2950*/  @P2 PRMT R68, RZ, 0x5410, R62 ;  /* 0x00005410ff442816 */ /* 0x000fca000000003e */
[----:B------:R-:W-:-:S05]  /*2960*/  @P2 FADD.FTZ R195, R68, R195 ;  /* 0x000000c344c32221 */ /* 0x000fca0000010000 */
.L_x_606:
[----:B------:R-:W-:-:S04]  /*2970*/  F2FP.BF16.PACK_AB R68, RZ, R195 ;  /* 0x000000c3ff44723e */ /* 0x000fc800000010ff */
[----:B------:R-:W-:Y:S02]  /*2980*/  PRMT R58, R68, 0x7610, R58 ;  /* 0x00007610443a7816 */ /* 0x000fe4000000003a */
.L_x_607:
[----:B------:R-:W-:Y:S01]  /*2990*/  PRMT R215, RZ, 0x7610, R70 ;  /* 0x00007610ffd77816 */ /* 0x000fe20000000046 */
[----:B------:R-:W-:Y:S05]  /*29a0*/  @P3 BRA `(.L_x_608) ;  /* 0x0000008000003947 */ /* 0x000fea0003800000 */
[----:B------:R-:W-:-:S04]  /*29b0*/  ISETP.NE.U32.AND P4, PT, RZ, c[0x0][0x180], PT ;  /* 0x00006000ff007a0c */ /* 0x000fc80003f85070 */
[----:B------:R-:W-:-:S13]  /*29c0*/  ISETP.NE.AND.EX P4, PT, RZ, c[0x0][0x184], PT, P4 ;  /* 0x00006100ff007a0c */ /* 0x000fda0003f85340 */
[----:B------:R-:W-:Y:S05]  /*29d0*/  @P4 BRA `(.L_x_609) ;  /* 0x0000002000004947 */ /* 0x000fea0003800000 */
[----:B------:R-:W-:Y:S05]  /*29e0*/  @P0 BRA `(.L_x_610) ;  /* 0x0000008000000947 */ /* 0x000fea0003800000 */
[----:B------:R-:W-:Y:S05]  /*29f0*/  BRA `(.L_x_611) ;  /* 0x0000009000007947 */ /* 0x000fea0003800000 */
.L_x_609:
[----:B-----5:R-:W-:-:S05]  /*2a00*/  PRMT R68, RZ, 0x7610, R62 ;  /* 0x00007610ff447816 */ /* 0x020fca000000003e */
[----:B------:R-:W-:Y:S01]  /*2a10*/  FADD.FTZ R215, R68, R215 ;  /* 0x000000d744d77221 */ /* 0x000fe20000010000 */
[----:B------:R-:W-:Y:S05]  /*2a20*/  BRA `(.L_x_610) ;  /* 0x0000004000007947 */ /* 0x000fea0003800000 */
.L_x_608:
[----:B-----5:R-:W-:-:S05]  /*2a30*/  PRMT R68, RZ, 0x7610, R66 ;  /* 0x00007610ff447816 */ /* 0x020fca0000000042 */
[----:B------:R-:W-:Y:S01]  /*2a40*/  FADD.FTZ R215, R68, R215 ;  /* 0x000000d744d77221 */ /* 0x000fe20000010000 */
[----:B------:R-:W-:-:S05]  /*2a50*/  @P2 PRMT R68, RZ, 0x7610, R62 ;  /* 0x00007610ff442816 */ /* 0x000fca000000003e */
[----:B------:R-:W-:-:S05]  /*2a60*/  @P2 FADD.FTZ R215, R68, R215 ;  /* 0x000000d744d72221 */ /* 0x000fca0000010000 */
.L_x_610:
[----:B------:R-:W-:-:S04]  /*2a70*/  F2FP.BF16.PACK_AB R68, RZ, R215 ;  /* 0x000000d7ff44723e */ /* 0x000fc800000010ff */
[----:B------:R-:W-:Y:S02]  /*2a80*/  PRMT R58, R58, 0x5410, R68 ;  /* 0x000054103a3a7816 */ /* 0x000fe40000000044 */
.L_x_611:
[----:B------:R-:W-:Y:S01]  /*2a90*/  PRMT R217, RZ, 0x5410, R71 ;  /* 0x00005410ffd97816 */ /* 0x000fe20000000047 */
[----:B------:R-:W-:Y:S05]  /*2aa0*/  @P3 BRA `(.L_x_612) ;  /* 0x0000008000003947 */ /* 0x000fea0003800000 */
[----:B------:R-:W-:-:S04]  /*2ab0*/  ISETP.NE.U32.AND P4, PT, RZ, c[0x0][0x180], PT ;  /* 0x00006000ff007a0c */ /* 0x000fc80003f85070 */
[----:B------:R-:W-:-:S13]  /*2ac0*/  ISETP.NE.AND.EX P4, PT, RZ, c[0x0][0x184], PT, P4 ;  /* 0x00006100ff007a0c */ /* 0x000fda0003f85340 */
[----:B------:R-:W-:Y:S05]  /*2ad0*/  @P4 BRA `(.L_x_613) ;  /* 0x0000002000004947 */ /* 0x000fea0003800000 */
[----:B------:R-:W-:Y:S05]  /*2ae0*/  @P0 BRA `(.L_x_614) ;  /* 0x0000008000000947 */ /* 0x000fea0003800000 */
[----:B------:R-:W-:Y:S05]  /*2af0*/  BRA `(.L_x_615) ;  /* 0x0000009000007947 */ /* 0x000fea0003800000 */
.L_x_613:
[----:B-----5:R-:W-:-:S05]  /*2b00*/  PRMT R68, RZ, 0x5410, R63 ;  /* 0x00005410ff447816 */ /* 0x020fca000000003f */
[----:B------:R-:W-:Y:S01]  /*2b10*/  FADD.FTZ R217, R68, R217 ;  /* 0x000000d944d97221 */ /* 0x000fe20000010000 */
[----:B------:R-:W-:Y:S05]  /*2b20*/  BRA `(.L_x_614) ;  /* 0x0000004000007947 */ /* 0x000fea0003800000 */
.L_x_612:
[----:B-----5:R-:W-:-:S05]  /*2b30*/  PRMT R68, RZ, 0x5410, R67 ;  /* 0x00005410ff447816 */ /* 0x020fca0000000043 */
[----:B------:R-:W-:Y:S01]  /*2b40*/  FADD.FTZ R217, R68, R217 ;  /* 0x000000d944d97221 */ /* 0x000fe20000010000 */
[----:B------:R-:W-:-:S05]  /*2b50*/  @P2 PRMT R68, RZ, 0x5410, R63 ;  /* 0x00005410ff442816 */ /* 0x000fca000000003f */
[----:B------:R-:W-:-:S05]  /*2b60*/  @P2 FADD.FTZ R217, R68, R217 ;  /* 0x000000d944d92221 */ /* 0x000fca0000010000 */
.L_x_614:
[----:B------:R-:W-:-:S04]  /*2b70*/  F2FP.BF16.PACK_AB R68, RZ, R217 ;  /* 0x000000d9ff44723e */ /* 0x000fc800000010ff */
[----:B------:R-:W-:Y:S02]  /*2b80*/  PRMT R59, R68, 0x7610, R59 ;  /* 0x00007610443b7816 */ /* 0x000fe4000000003b */
.L_x_615:
[----:B------:R-:W-:Y:S01]  /*2b90*/  PRMT R239, RZ, 0x7610, R71 ;  /* 0x00007610ffef7816 */ /* 0x000fe20000000047 */
[----:B------:R-:W-:Y:S05]  /*2ba0*/  @P3 BRA `(.L_x_616) ;  /* 0x0000008000003947 */ /* 0x000fea0003800000 */
[----:B------:R-:W-:-:S04]  /*2bb0*/  ISETP.NE.U32.AND P2, PT, RZ, c[0x0][0x180], PT ;  /* 0x00006000ff007a0c */ /* 0x000fc80003f45070 */
[----:B------:R-:W-:-:S13]  /*2bc0*/  ISETP.NE.AND.EX P2, PT, RZ, c[0x0][0x184], PT, P2 ;  /* 0x00006100ff007a0c */ /* 0x000fda0003f45320 */
[----:B------:R-:W-:Y:S05]  /*2bd0*/  @P2 BRA `(.L_x_617) ;  /* 0x0000002000002947 */ /* 0x000fea0003800000 */
[----:B------:R-:W-:Y:S05]  /*2be0*/  @P0 BRA `(.L_x_618) ;  /* 0x0000008000000947 */ /* 0x000fea0003800000 */
[----:B------:R-:W-:Y:S05]  /*2bf0*/  BRA `(.L_x_619) ;  /* 0x0000009000007947 */ /* 0x000fea0003800000 */
.L_x_617:
[----:B-----5:R-:W-:-:S05]  /*2c00*/  PRMT R68, RZ, 0x7610, R63 ;  /* 0x00007610ff447816 */ /* 0x020fca000000003f */
[----:B------:R-:W-:Y:S01]  /*2c10*/  FADD.FTZ R239, R68, R239 ;  /* 0x000000ef44ef7221 */ /* 0x000fe20000010000 */
[----:B------:R-:W-:Y:S05]  /*2c20*/  BRA `(.L_x_618) ;  /* 0x0000004000007947 */ /* 0x000fea0003800000 */
.L_x_616:
[----:B-----5:R-:W-:-:S05]  /*2c30*/  PRMT R68, RZ, 0x7610, R67 ;  /* 0x00007610ff447816 */ /* 0x020fca0000000043 */
[----:B------:R-:W-:Y:S01]  /*2c40*/  FADD.FTZ R239, R68, R239 ;  /* 0x000000ef44ef7221 */ /* 0x000fe20000010000 */
[----:B------:R-:W-:-:S05]  /*2c50*/  @P2 PRMT R68, RZ, 0x7610, R63 ;  /* 0x00007610ff442816 */ /* 0x000fca000000003f */
[----:B------:R-:W-:-:S05]  /*2c60*/  @P2 FADD.FTZ R239, R68, R239 ;  /* 0x000000ef44ef2221 */ /* 0x000fca0000010000 */
.L_x_618:
[----:B------:R-:W-:-:S04]  /*2c70*/  F2FP.BF16.PACK_AB R68, RZ, R239 ;  /* 0x000000efff44723e */ /* 0x000fc800000010ff */
[----:B------:R-:W-:Y:S02]  /*2c80*/  PRMT R59, R59, 0x5410, R68 ;  /* 0x000054103b3b7816 */ /* 0x000fe40000000044 */
.L_x_619:
[----:B------:R-:W-:-:S04]  /*2c90*/  @P0 LEA R68, P2, R140, c[0x0][0x188], 0x4 ;  /* 0x000062008c440a11 */ /* 0x000fc800078420ff */
[C---:B------:R-:W-:Y:S02]  /*2ca0*/  @P0 LEA.HI.X R69, R140.reuse, c[0x0][0x18c], RZ, 0x4, P2 ;  /* 0x000063008c450a11 */ /* 0x040fe400010f24ff */
[----:B------:R-:W-:-:S03]  /*2cb0*/  IADD3 R140, R140, 0x80, RZ ;  /* 0x000000808c8c7810 */ /* 0x000fc60007ffe0ff */
[----:B------:R0:W-:Y:S04]  /*2cc0*/  @P0 STG.E.128 [R68.64], R56 ;  /* 0x0000003844000986 */ /* 0x0001e8000c101d04 */
.L_x_587:
[----:B------:R-:W-:Y:S05]  /*2cd0*/  BSYNC B0 ;  /* 0x0000000000007941 */ /* 0x000fea0003800000 */
.L_x_586:
        /* <DEDUP_REMOVED lines=25> */
.L_x_623:
[----:B-----5:R-:W-:-:S05]  /*2e70*/  PRMT R134, RZ, 0x5410, R60 ;  /* 0x00005410ff867816 */ /* 0x020fca000000003c */
[----:B------:R-:W-:Y:S01]  /*2e80*/  FADD.FTZ R137, R134, R137 ;  /* 0x0000008986897221 */ /* 0x000fe20000010000 */
[----:B------:R-:W-:Y:S05]  /*2e90*/  BRA `(.L_x_624) ;  /* 0x0000004000007947 */ /* 0x000fea0003800000 */
.L_x_622:
[----:B0----5:R-:W-:-:S05]  /*2ea0*/  PRMT R134, RZ, 0x5410, R64 ;  /* 0x00005410ff867816 */ /* 0x021fca0000000040 */
[----:B------:R-:W-:Y:S01]  /*2eb0*/  FADD.FTZ R137, R134, R137 ;  /* 0x0000008986897221 */ /* 0x000fe20000010000 */
[----:B------:R-:W-:-:S05]  /*2ec0*/  @P2 PRMT R134, RZ, 0x5410, R60 ;  /* 0x00005410ff862816 */ /* 0x000fca000000003c */
[----:B------:R-:W-:-:S05]  /*2ed0*/  @P2 FADD.FTZ R137, R134, R137 ;  /* 0x0000008986892221 */ /* 0x000fca0000010000 */
.L_x_624:
[----:B------:R-:W-:-:S04]  /*2ee0*/  F2FP.BF16.PACK_AB R134, RZ, R137 ;  /* 0x00000089ff86723e */ /* 0x000fc800000010ff */
[----:B------:R-:W-:Y:S02]  /*2ef0*/  PRMT R56, R134, 0x7610, R56 ;  /* 0x0000761086387816 */ /* 0x000fe40000000038 */
.L_x_625:
[----:B------:R-:W-:Y:S01]  /*2f00*/  PRMT R161, RZ, 0x7610, R68 ;  /* 0x00007610ffa17816 */ /* 0x000fe20000000044 */
[----:B------:R-:W-:Y:S05]  /*2f10*/  @P3 BRA `(.L_x_626) ;  /* 0x0000008000003947 */ /* 0x000fea0003800000 */
[----:B------:R-:W-:-:S04]  /*2f20*/  ISETP.NE.U32.AND P4, PT, RZ, c[0x0][0x180], PT ;  /* 0x00006000ff007a0c */ /* 0x000fc80003f85070 */
[----:B------:R-:W-:-:S13]  /*2f30*/  ISETP.NE.AND.EX P4, PT, RZ, c[0x0][0x184], PT, P4 ;  /* 0x00006100ff007a0c */ /* 0x000fda0003f85340 */
[----:B------:R-:W-:Y:S05]  /*2f40*/  @P4 BRA `(.L_x_627) ;  /* 0x0000002000004947 */ /* 0x000fea0003800000 */
[----:B------:R-:W-:Y:S05]  /*2f50*/  @P0 BRA `(.L_x_628) ;  /* 0x0000008000000947 */ /* 0x000fea0003800000 */
[----:B------:R-:W-:Y:S05]  /*2f60*/  BRA `(.L_x_629) ;  /* 0x0000009000007947 */ /* 0x000fea0003800000 */
.L_x_627:
[----:B-----5:R-:W-:-:S05]  /*2f70*/  PRMT R68, RZ, 0x7610, R60 ;  /* 0x00007610ff447816 */ /* 0x020fca000000003c */
[----:B------:R-:W-:Y:S01]  /*2f80*/  FADD.FTZ R161, R68, R161 ;  /* 0x000000a144a17221 */ /* 0x000fe20000010000 */
[----:B------:R-:W-:Y:S05]  /*2f90*/  BRA `(.L_x_628) ;  /* 0x0000004000007947 */ /* 0x000fea0003800000 */
.L_x_626:
[----:B-----5:R-:W-:-:S05]  /*2fa0*/  PRMT R68, RZ, 0x7610, R64 ;  /* 0x00007610ff447816 */ /* 0x020fca0000000040 */
[----:B------:R-:W-:Y:S01]  /*2fb0*/  FADD.FTZ R161, R68, R161 ;  /* 0x000000a144a17221 */ /* 0x000fe20000010000 */
[----:B------:R-:W-:-:S05]  /*2fc0*/  @P2 PRMT R68, RZ, 0x7610, R60 ;  /* 0x00007610ff442816 */ /* 0x000fca000000003c */
[----:B------:R-:W-:-:S05]  /*2fd0*/  @P2 FADD.FTZ R161, R68, R161 ;  /* 0x000000a144a12221 */ /* 0x000fca0000010000 */
.L_x_628:
[----:B------:R-:W-:-:S04]  /*2fe0*/  F2FP.BF16.PACK_AB R68, RZ, R161 ;  /* 0x000000a1ff44723e */ /* 0x000fc800000010ff */
[----:B------:R-:W-:Y:S02]  /*2ff0*/  PRMT R56, R56, 0x5410, R68 ;  /* 0x0000541038387816 */ /* 0x000fe40000000044 */
.L_x_629:
[----:B------:R-:W-:Y:S01]  /*3000*/  PRMT R159, RZ, 0x5410, R69 ;  /* 0x00005410ff9f7816 */ /* 0x000fe20000000045 */
[----:B------:R-:W-:Y:S05]  /*3010*/  @P3 BRA `(.L_x_630) ;  /* 0x0000008000003947 */ /* 0x000fea0003800000 */
[----:B------:R-:W-:-:S04]  /*3020*/  ISETP.NE.U32.AND P4, PT, RZ, c[0x0][0x180], PT ;  /* 0x00006000ff007a0c */ /* 0x000fc80003f85070 */
[----:B------:R-:W-:-:S13]  /*3030*/  ISETP.NE.AND.EX P4, PT, RZ, c[0x0][0x184], PT, P4 ;  /* 0x00006100ff007a0c */ /* 0x000fda0003f85340 */
[----:B------:R-:W-:Y:S05]  /*3040*/  @P4 BRA `(.L_x_631) ;  /* 0x0000002000004947 */ /* 0x000fea0003800000 */
[----:B------:R-:W-:Y:S05]  /*3050*/  @P0 BRA `(.L_x_632) ;  /* 0x0000008000000947 */ /* 0x000fea0003800000 */
[----:B------:R-:W-:Y:S05]  /*3060*/  BRA `(.L_x_633) ;  /* 0x0000009000007947 */ /* 0x000fea0003800000 */
.L_x_631:
[----:B-----5:R-:W-:-:S05]  /*3070*/  PRMT R68, RZ, 0x5410, R61 ;  /* 0x00005410ff447816 */ /* 0x020fca000000003d */
[----:B------:R-:W-:Y:S01]  /*3080*/  FADD.FTZ R159, R68, R159 ;  /* 0x0000009f449f7221 */ /* 0x000fe20000010000 */
[----:B------:R-:W-:Y:S05]  /*3090*/  BRA `(.L_x_632) ;  /* 0x0000004000007947 */ /* 0x000fea0003800000 */
.L_x_630:
[----:B-----5:R-:W-:-:S05]  /*30a0*/  PRMT R68, RZ, 0x5410, R65 ;  /* 0x00005410ff447816 */ /* 0x020fca0000000041 */
[----:B------:R-:W-:Y:S01]  /*30b0*/  FADD.FTZ R159, R68, R159 ;  /* 0x0000009f449f7221 */ /* 0x000fe20000010000 */
[----:B------:R-:W-:-:S05]  /*30c0*/  @P2 PRMT R68, RZ, 0x5410, R61 ;  /* 0x00005410ff442816 */ /* 0x000fca000000003d */
[----:B------:R-:W-:-:S05]  /*30d0*/  @P2 FADD.FTZ R159, R68, R159 ;  /* 0x0000009f449f2221 */ /* 0x000fca0000010000 */
.L_x_632:
[----:B------:R-:W-:-:S04]  /*30e0*/  F2FP.BF16.PACK_AB R68, RZ, R159 ;  /* 0x0000009fff44723e */ /* 0x000fc800000010ff */
[----:B------:R-:W-:Y:S02]  /*30f0*/  PRMT R57, R68, 0x7610, R57 ;  /* 0x0000761044397816 */ /* 0x000fe40000000039 */
.L_x_633:
[----:B------:R-:W-:Y:S01]  /*3100*/  PRMT R193, RZ, 0x7610, R69 ;  /* 0x00007610ffc17816 */ /* 0x000fe20000000045 */
[----:B------:R-:W-:Y:S05]  /*3110*/  @P3 BRA `(.L_x_634) ;  /* 0x0000008000003947 */ /* 0x000fea0003800000 */
[----:B------:R-:W-:-:S04]  /*3120*/  ISETP.NE.U32.AND P4, PT, RZ, c[0x0][0x180], PT ;  /* 0x00006000ff007a0c */ /* 0x000fc80003f85070 */
[----:B------:R-:W-:-:S13]  /*3130*/  ISETP.NE.AND.EX P4, PT, RZ, c[0x0][0x184], PT, P4 ;  /* 0x00006100ff007a0c */ /* 0x000fda0003f85340 */
[----:B------:R-:W-:Y:S05]  /*3140*/  @P4 BRA `(.L_x_635) ;  /* 0x0000002000004947 */ /* 0x000fea0003800000 */
[----:B------:R-:W-:Y:S05]  /*3150*/  @P0 BRA `(.L_x_636) ;  /* 0x0000008000000947 */ /* 0x000fea0003800000 */
[----:B------:R-:W-:Y:S05]  /*3160*/  BRA `(.L_x_637) ;  /* 0x0000009000007947 */ /* 0x000fea0003800000 */
.L_x_635:
[----:B-----5:R-:W-:-:S05]  /*3170*/  PRMT R68, RZ, 0x7610, R61 ;  /* 0x00007610ff447816 */ /* 0x020fca000000003d */
[----:B------:R-:W-:Y:S01]  /*3180*/  FADD.FTZ R193, R68, R193 ;  /* 0x000000c144c17221 */ /* 0x000fe20000010000 */
[----:B------:R-:W-:Y:S05]  /*3190*/  BRA `(.L_x_636) ;  /* 0x0000004000007947 */ /* 0x000fea0003800000 */
.L_x_634:
[----:B-----5:R-:W-:-:S05]  /*31a0*/  PRMT R68, RZ, 0x7610, R65 ;  /* 0x00007610ff447816 */ /* 0x020fca0000000041 */
[----:B------:R-:W-:Y:S01]  /*31b0*/  FADD.FTZ R193, R68, R193 ;  /* 0x000000c144c17221 */ /* 0x000fe20000010000 */
[----:B------:R-:W-:-:S05]  /*31c0*/  @P2 PRMT R68, RZ, 0x7610, R61 ;  /* 0x00007610ff442816 */ /* 0x000fca000000003d */
[----:B------:R-:W-:-:S05]  /*31d0*/  @P2 FADD.FTZ R193, R68, R193 ;  /* 0x000000c144c12221 */ /* 0x000fca0000010000 */
.L_x_636:
[----:B------:R-:W-:-:S04]  /*31e0*/  F2FP.BF16.PACK_AB R68, RZ, R193 ;  /* 0x000000c1ff44723e */ /* 0x000fc800000010ff */
[----:B------:R-:W-:Y:S02]  /*31f0*/  PRMT R57, R57, 0x5410, R68 ;  /* 0x0000541039397816 */ /* 0x000fe40000000044 */
.L_x_637:
[----:B------:R-:W-:Y:S01]  /*3200*/  PRMT R191, RZ, 0x5410, R70 ;  /* 0x00005410ffbf7816 */ /* 0x000fe20000000046 */
[----:B------:R-:W-:Y:S05]  /*3210*/  @P3 BRA `(.L_x_638) ;  /* 0x0000008000003947 */ /* 0x000fea0003800000 */
[----:B------:R-:W-:-:S04]  /*3220*/  ISETP.NE.U32.AND P4, PT, RZ, c[0x0][0x180], PT ;  /* 0x00006000ff007a0c */ /* 0x000fc80003f85070 */
[----:B------:R-:W-:-:S13]  /*3230*/  ISETP.NE.AND.EX P4, PT, RZ, c[0x0][0x184], PT, P4 ;  /* 0x00006100ff007a0c */ /* 0x000fda0003f85340 */
[----:B------:R-:W-:Y:S05]  /*3240*/  @P4 BRA `(.L_x_639) ;  /* 0x0000002000004947 */ /* 0x000fea0003800000 */
[----:B------:R-:W-:Y:S05]  /*3250*/  @P0 BRA `(.L_x_640) ;  /* 0x0000008000000947 */ /* 0x000fea0003800000 */
[----:B------:R-:W-:Y:S05]  /*3260*/  BRA `(.L_x_641) ;  /* 0x0000009000007947 */ /* 0x000fea0003800000 */
.L_x_639:
[----:B-----5:R-:W-:-:S05]  /*3270*/  PRMT R68, RZ, 0x5410, R62 ;  /* 0x00005410ff447816 */ /* 0x020fca000000003e */
[----:B------:R-:W-:Y:S01]  /*3280*/  FADD.FTZ R191, R68, R191 ;  /* 0x000000bf44bf7221 */ /* 0x000fe20000010000 */
[----:B------:R-:W-:Y:S05]  /*3290*/  BRA `(.L_x_640) ;  /* 0x0000004000007947 */ /* 0x000fea0003800000 */
.L_x_638:
[----:B-----5:R-:W-:-:S05]  /*32a0*/  PRMT R68, RZ, 0x5410, R66 ;  /* 0x00005410ff447816 */ /* 0x020fca0000000042 */
[----:B------:R-:W-:Y:S01]  /*32b0*/  FADD.FTZ R191, R68, R191 ;  /* 0x000000bf44bf7221 */ /* 0x000fe20000010000 */
[----:B------:R-:W-:-:S05]  /*32c0*/  @P2 PRMT R68, RZ, 0x5410, R62 ;  /* 0x00005410ff442816 */ /* 0x000fca000000003e */
[----:B------:R-:W-:-:S05]  /*32d0*/  @P2 FADD.FTZ R191, R68, R191 ;  /* 0x000000bf44bf2221 */ /* 0x000fca0000010000 */
.L_x_640:
[----:B------:R-:W-:-:S04]  /*32e0*/  F2FP.BF16.PACK_AB R68, RZ, R191 ;  /* 0x000000bfff44723e */ /* 0x000fc800000010ff */
[----:B------:R-:W-:Y:S02]  /*32f0*/  PRMT R58, R68, 0x7610, R58 ;  /* 0x00007610443a7816 */ /* 0x000fe4000000003a */
.L_x_641:
[----:B------:R-:W-:Y:S01]  /*3300*/  PRMT R219, RZ, 0x7610, R70 ;  /* 0x00007610ffdb7816 */ /* 0x000fe20000000046 */
[----:B------:R-:W-:Y:S05]  /*3310*/  @P3 BRA `(.L_x_642) ;  /* 0x0000008000003947 */ /* 0x000fea0003800000 */
[----:B------:R-:W-:-:S04]  /*3320*/  ISETP.NE.U32.AND P4, PT, RZ, c[0x0][0x180], PT ;  /* 0x00006000ff007a0c */ /* 0x000fc80003f85070 */
[----:B------:R-:W-:-:S13]  /*3330*/  ISETP.NE.AND.EX P4, PT, RZ, c[0x0][0x184], PT, P4 ;  /* 0x00006100ff007a0c */ /* 0x000fda0003f85340 */
[----:B------:R-:W-:Y:S05]  /*3340*/  @P4 BRA `(.L_x_643) ;  /* 0x0000002000004947 */ /* 0x000fea0003800000 */
[----:B------:R-:W-:Y:S05]  /*3350*/  @P0 BRA `(.L_x_644) ;  /* 0x0000008000000947 */ /* 0x000fea0003800000 */
[----:B------:R-:W-:Y:S05]  /*3360*/  BRA `(.L_x_645) ;  /* 0x0000009000007947 */ /* 0x000fea0003800000 */
.L_x_643:
[----:B-----5:R-:W-:-:S05]  /*3370*/  PRMT R68, RZ, 0x7610, R62 ;  /* 0x00007610ff447816 */ /* 0x020fca000000003e */
[----:B------:R-:W-:Y:S01]  /*3380*/  FADD.FTZ R219, R68, R219 ;  /* 0x000000db44db7221 */ /* 0x000fe20000010000 */
[----:B------:R-:W-:Y:S05]  /*3390*/  BRA `(.L_x_644) ;  /* 0x0000004000007947 */ /* 0x000fea0003800000 */
.L_x_642:
[----:B-----5:R-:W-:-:S05]  /*33a0*/  PRMT R68, RZ, 0x7610, R66 ;  /* 0x00007610ff447816 */ /* 0x020fca0000000042 */
[----:B------:R-:W-:Y:S01]  /*33b0*/  FADD.FTZ R219, R68, R219 ;  /* 0x000000db44db7221 */ /* 0x000fe20000010000 */
[----:B------:R-:W-:-:S05]  /*33c0*/  @P2 PRMT R68, RZ, 0x7610, R62 ;  /* 0x00007610ff442816 */ /* 0x000fca000000003e */
[----:B------:R-:W-:-:S05]  /*33d0*/  @P2 FADD.FTZ R219, R68, R219 ;  /* 0x000000db44db2221 */ /* 0x000fca0000010000 */
.L_x_644:
[----:B------:R-:W-:-:S04]  /*33e0*/  F2FP.BF16.PACK_AB R68, RZ, R219 ;  /* 0x000000dbff44723e */ /* 0x000fc800000010ff */
[----:B------:R-:W-:Y:S02]  /*33f0*/  PRMT R58, R58, 0x5410, R68 ;  /* 0x000054103a3a7816 */ /* 0x000fe40000000044 */
.L_x_645:
[----:B------:R-:W-:Y:S01]  /*3400*/  PRMT R221, RZ, 0x5410, R71 ;  /* 0x00005410ffdd7816 */ /* 0x000fe20000000047 */
[----:B------:R-:W-:Y:S05]  /*3410*/  @P3 BRA `(.L_x_646) ;  /* 0x0000008000003947 */ /* 0x000fea0003800000 */
[----:B------:R-:W-:-:S04]  /*3420*/  ISETP.NE.U32.AND P4, PT, RZ, c[0x0][0x180], PT ;  /* 0x00006000ff007a0c */ /* 0x000fc80003f85070 */
[----:B------:R-:W-:-:S13]  /*3430*/  ISETP.NE.AND.EX P4, PT, RZ, c[0x0][0x184], PT, P4 ;  /* 0x00006100ff007a0c */ /* 0x000fda0003f85340 */
[----:B------:R-:W-:Y:S05]  /*3440*/  @P4 BRA `(.L_x_647) ;  /* 0x0000002000004947 */ /* 0x000fea0003800000 */
[----:B------:R-:W-:Y:S05]  /*3450*/  @P0 BRA `(.L_x_648) ;  /* 0x0000008000000947 */ /* 0x000fea0003800000 */
[----:B------:R-:W-:Y:S05]  /*3460*/  BRA `(.L_x_649) ;  /* 0x0000009000007947 */ /* 0x000fea0003800000 */
.L_x_647:
[----:B-----5:R-:W-:-:S05]  /*3470*/  PRMT R68, RZ, 0x5410, R63 ;  /* 0x00005410ff447816 */ /* 0x020fca000000003f */
[----:B------:R-:W-:Y:S01]  /*3480*/  FADD.FTZ R221, R68, R221 ;  /* 0x000000dd44dd7221 */ /* 0x000fe20000010000 */
[----:B------:R-:W-:Y:S05]  /*3490*/  BRA `(.L_x_648) ;  /* 0x0000004000007947 */ /* 0x000fea0003800000 */
.L_x_646:
[----:B-----5:R-:W-:-:S05]  /*34a0*/  PRMT R68, RZ, 0x5410, R67 ;  /* 0x00005410ff447816 */ /* 0x020fca0000000043 */
[----:B------:R-:W-:Y:S01]  /*34b0*/  FADD.FTZ R221, R68, R221 ;  /* 0x000000dd44dd7221 */ /* 0x000fe20000010000 */
[----:B------:R-:W-:-:S05]  /*34c0*/  @P2 PRMT R68, RZ, 0x5410, R63 ;  /* 0x00005410ff442816 */ /* 0x000fca000000003f */
[----:B------:R-:W-:-:S05]  /*34d0*/  @P2 FADD.FTZ R221, R68, R221 ;  /* 0x000000dd44dd2221 */ /* 0x000fca0000010000 */
.L_x_648:
[----:B------:R-:W-:-:S04]  /*34e0*/  F2FP.BF16.PACK_AB R68, RZ, R221 ;  /* 0x000000ddff44723e */ /* 0x000fc800000010ff */
[----:B------:R-:W-:Y:S02]  /*34f0*/  PRMT R59, R68, 0x7610, R59 ;  /* 0x00007610443b7816 */ /* 0x000fe4000000003b */
.L_x_649:
[----:B------:R-:W-:Y:S01]  /*3500*/  PRMT R241, RZ, 0x7610, R71 ;  /* 0x00007610fff17816 */ /* 0x000fe20000000047 */
[----:B------:R-:W-:Y:S05]  /*3510*/  @P3 BRA `(.L_x_650) ;  /* 0x0000008000003947 */ /* 0x000fea0003800000 */
[----:B------:R-:W-:-:S04]  /*3520*/  ISETP.NE.U32.AND P2, PT, RZ, c[0x0][0x180], PT ;  /* 0x00006000ff007a0c */ /* 0x000fc80003f45070 */
[----:B------:R-:W-:-:S13]  /*3530*/  ISETP.NE.AND.EX P2, PT, RZ, c[0x0][0x184], PT, P2 ;  /* 0x00006100ff007a0c */ /* 0x000fda0003f45320 */
[----:B------:R-:W-:Y:S05]  /*3540*/  @P2 BRA `(.L_x_651) ;  /* 0x0000002000002947 */ /* 0x000fea0003800000 */
[----:B------:R-:W-:Y:S05]  /*3550*/  @P0 BRA `(.L_x_652) ;  /* 0x0000008000000947 */ /* 0x000fea0003800000 */
[----:B------:R-:W-:Y:S05]  /*3560*/  BRA `(.L_x_653) ;  /* 0x0000009000007947 */ /* 0x000fea0003800000 */
.L_x_651:
[----:B-----5:R-:W-:-:S05]  /*3570*/  PRMT R68, RZ, 0x7610, R63 ;  /* 0x00007610ff447816 */ /* 0x020fca000000003f */
[----:B------:R-:W-:Y:S01]  /*3580*/  FADD.FTZ R241, R68, R241 ;  /* 0x000000f144f17221 */ /* 0x000fe20000010000 */
[----:B------:R-:W-:Y:S05]  /*3590*/  BRA `(.L_x_652) ;  /* 0x0000004000007947 */ /* 0x000fea0003800000 */
.L_x_650:
[----:B-----5:R-:W-:-:S05]  /*35a0*/  PRMT R68, RZ, 0x7610, R67 ;  /* 0x00007610ff447816 */ /* 0x020fca0000000043 */
[----:B------:R-:W-:Y:S01]  /*35b0*/  FADD.FTZ R241, R68, R241 ;  /* 0x000000f144f17221 */ /* 0x000fe20000010000 */
[----:B------:R-:W-:-:S05]  /*35c0*/  @P2 PRMT R68, RZ, 0x7610, R63 ;  /* 0x00007610ff442816 */ /* 0x000fca000000003f */
[----:B------:R-:W-:-:S05]  /*35d0*/  @P2 FADD.FTZ R241, R68, R241 ;  /* 0x000000f144f12221 */ /* 0x000fca0000010000 */
.L_x_652:
[----:B------:R-:W-:-:S04]  /*35e0*/  F2FP.BF16.PACK_AB R68, RZ, R241 ;  /* 0x000000f1ff44723e */ /* 0x000fc800000010ff */
[----:B------:R-:W-:Y:S02]  /*35f0*/  PRMT R59, R59, 0x5410, R68 ;  /* 0x000054103b3b7816 */ /* 0x000fe40000000044 */
.L_x_653:
[----:B------:R-:W-:-:S04]  /*3600*/  @P0 LEA R68, P2, R140, c[0x0][0x188], 0x4 ;  /* 0x000062008c440a11 */ /* 0x000fc800078420ff */
[C---:B------:R-:W-:Y:S02]  /*3610*/  @P0 LEA.HI.X R69, R140.reuse, c[0x0][0x18c], RZ, 0x4, P2 ;  /* 0x000063008c450a11 */ /* 0x040fe400010f24ff */
[----:B------:R-:W-:-:S03]  /*3620*/  IADD3 R140, R140, 0x80, RZ ;  /* 0x000000808c8c7810 */ /* 0x000fc60007ffe0ff */
[----:B------:R0:W-:Y:S04]  /*3630*/  @P0 STG.E.128 [R68.64], R56 ;  /* 0x0000003844000986 */ /* 0x0001e8000c101d04 */
.L_x_621:
[----:B------:R-:W-:Y:S05]  /*3640*/  BSYNC B0 ;  /* 0x0000000000007941 */ /* 0x000fea0003800000 */
.L_x_620:
        /* <DEDUP_REMOVED lines=25> */
.L_x_657:
[----:B-----5:R-:W-:-:S05]  /*37e0*/  PRMT R135, RZ, 0x5410, R60 ;  /* 0x00005410ff877816 */ /* 0x020fca000000003c */
[----:B------:R-:W-:Y:S01]  /*37f0*/  FADD.FTZ R136, R135, R136 ;  /* 0x0000008887887221 */ /* 0x000fe20000010000 */
[----:B------:R-:W-:Y:S05]  /*3800*/  BRA `(.L_x_658) ;  /* 0x0000004000007947 */ /* 0x000fea0003800000 */
.L_x_656:
[----:B0----5:R-:W-:-:S05]  /*3810*/  PRMT R135, RZ, 0x5410, R64 ;  /* 0x00005410ff877816 */ /* 0x021fca0000000040 */
[----:B------:R-:W-:Y:S01]  /*3820*/  FADD.FTZ R136, R135, R136 ;  /* 0x0000008887887221 */ /* 0x000fe20000010000 */
[----:B------:R-:W-:-:S05]  /*3830*/  @P2 PRMT R135, RZ, 0x5410, R60 ;  /* 0x00005410ff872816 */ /* 0x000fca000000003c */
[----:B------:R-:W-:-:S05]  /*3840*/  @P2 FADD.FTZ R136, R135, R136 ;  /* 0x0000008887882221 */ /* 0x000fca0000010000 */
.L_x_658:
[----:B------:R-:W-:-:S04]  /*3850*/  F2FP.BF16.PACK_AB R134, RZ, R136 ;  /* 0x00000088ff86723e */ /* 0x000fc800000010ff */
[----:B------:R-:W-:Y:S02]  /*3860*/  PRMT R56, R134, 0x7610, R56 ;  /* 0x0000761086387816 */ /* 0x000fe40000000038 */
.L_x_659:
[----:B------:R-:W-:Y:S01]  /*3870*/  PRMT R157, RZ, 0x7610, R68 ;  /* 0x00007610ff9d7816 */ /* 0x000fe20000000044 */
[----:B------:R-:W-:Y:S05]  /*3880*/  @P3 BRA `(.L_x_660) ;  /* 0x0000008000003947 */ /* 0x000fea0003800000 */
[----:B------:R-:W-:-:S04]  /*3890*/  ISETP.NE.U32.AND P4, PT, RZ, c[0x0][0x180], PT ;  /* 0x00006000ff007a0c */ /* 0x000fc80003f85070 */
[----:B------:R-:W-:-:S13]  /*38a0*/  ISETP.NE.AND.EX P4, PT, RZ, c[0x0][0x184], PT, P4 ;  /* 0x00006100ff007a0c */ /* 0x000fda0003f85340 */
[----:B------:R-:W-:Y:S05]  /*38b0*/  @P4 BRA `(.L_x_661) ;  /* 0x0000002000004947 */ /* 0x000fea0003800000 */
[----:B------:R-:W-:Y:S05]  /*38c0*/  @P0 BRA `(.L_x_662) ;  /* 0x0000008000000947 */ /* 0x000fea0003800000 */
[----:B------:R-:W-:Y:S05]  /*38d0*/  BRA `(.L_x_663) ;  /* 0x0000009000007947 */ /* 0x000fea0003800000 */
.L_x_661:
[----:B-----5:R-:W-:-:S05]  /*38e0*/  PRMT R68, RZ, 0x7610, R60 ;  /* 0x00007610ff447816 */ /* 0x020fca000000003c */
[----:B------:R-:W-:Y:S01]  /*38f0*/  FADD.FTZ R157, R68, R157 ;  /* 0x0000009d449d7221 */ /* 0x000fe20000010000 */
[----:B------:R-:W-:Y:S05]  /*3900*/  BRA `(.L_x_662) ;  /* 0x0000004000007947 */ /* 0x000fea0003800000 */
.L_x_660:
[----:B-----5:R-:W-:-:S05]  /*3910*/  PRMT R68, RZ, 0x7610, R64 ;  /* 0x00007610ff447816 */ /* 0x020fca0000000040 */
[----:B------:R-:W-:Y:S01]  /*3920*/  FADD.FTZ R157, R68, R157 ;  /* 0x0000009d449d7221 */ /* 0x000fe20000010000 */
[----:B------:R-:W-:-:S05]  /*3930*/  @P2 PRMT R68, RZ, 0x7610, R60 ;  /* 0x00007610ff442816 */ /* 0x000fca000000003c */
[----:B------:R-:W-:-:S05]  /*3940*/  @P2 FADD.FTZ R157, R68, R157 ;  /* 0x0000009d449d2221 */ /* 0x000fca0000010000 */
.L_x_662:
[----:B------:R-:W-:-:S04]  /*3950*/  F2FP.BF16.PACK_AB R68, RZ, R157 ;  /* 0x0000009dff44723e */ /* 0x000fc800000010ff */
[----:B------:R-:W-:Y:S02]  /*3960*/  PRMT R56, R56, 0x5410, R68 ;  /* 0x0000541038387816 */ /* 0x000fe40000000044 */
.L_x_663:
[----:B------:R-:W-:Y:S01]  /*3970*/  PRMT R155, RZ, 0x5410, R69 ;  /* 0x00005410ff9b7816 */ /* 0x000fe20000000045 */
[----:B------:R-:W-:Y:S05]  /*3980*/  @P3 BRA `(.L_x_664) ;  /* 0x0000008000003947 */ /* 0x000fea0003800000 */
[----:B------:R-:W-:-:S04]  /*3990*/  ISETP.NE.U32.AND P4, PT, RZ, c[0x0][0x180], PT ;  /* 0x00006000ff007a0c */ /* 0x000fc80003f85070 */
[----:B------:R-:W-:-:S13]  /*39a0*/  ISETP.NE.AND.EX P4, PT, RZ, c[0x0][0x184], PT, P4 ;  /* 0x00006100ff007a0c */ /* 0x000fda0003f85340 */
[----:B------:R-:W-:Y:S05]  /*39b0*/  @P4 BRA `(.L_x_665) ;  /* 0x0000002000004947 */ /* 0x000fea0003800000 */
[----:B------:R-:W-:Y:S05]  /*39c0*/  @P0 BRA `(.L_x_666) ;  /* 0x0000008000000947 */ /* 0x000fea0003800000 */
[----:B------:R-:W-:Y:S05]  /*39d0*/  BRA `(.L_x_667) ;  /* 0x0000009000007947 */ /* 0x000fea0003800000 */
.L_x_665:
[----:B-----5:R-:W-:-:S05]  /*39e0*/  PRMT R68, RZ, 0x5410, R61 ;  /* 0x00005410ff447816 */ /* 0x020fca000000003d */
[----:B------:R-:W-:Y:S01]  /*39f0*/  FADD.FTZ R155, R68, R155 ;  /* 0x0000009b449b7221 */ /* 0x000fe20000010000 */
[----:B------:R-:W-:Y:S05]  /*3a00*/  BRA `(.L_x_666) ;  /* 0x0000004000007947 */ /* 0x000fea0003800000 */
.L_x_664:
[----:B-----5:R-:W-:-:S05]  /*3a10*/  PRMT R68, RZ, 0x5410, R65 ;  /* 0x00005410ff447816 */ /* 0x020fca0000000041 */
[----:B------:R-:W-:Y:S01]  /*3a20*/  FADD.FTZ R155, R68, R155 ;  /* 0x0000009b449b7221 */ /* 0x000fe20000010000 */
[----:B------:R-:W-:-:S05]  /*3a30*/  @P2 PRMT R68, RZ, 0x5410, R61 ;  /* 0x00005410ff442816 */ /* 0x000fca000000003d */
[----:B------:R-:W-:-:S05]  /*3a40*/  @P2 FADD.FTZ R155, R68, R155 ;  /* 0x0000009b449b2221 */ /* 0x000fca0000010000 */
.L_x_666:
[----:B------:R-:W-:-:S04]  /*3a50*/  F2FP.BF16.PACK_AB R68, RZ, R155 ;  /* 0x0000009bff44723e */ /* 0x000fc800000010ff */
[----:B------:R-:W-:Y:S02]  /*3a60*/  PRMT R57, R68, 0x7610, R57 ;  /* 0x0000761044397816 */ /* 0x000fe40000000039 */
.L_x_667:
[----:B------:R-:W-:Y:S01]  /*3a70*/  PRMT R189, RZ, 0x7610, R69 ;  /* 0x00007610ffbd7816 */ /* 0x000fe20000000045 */
[----:B------:R-:W-:Y:S05]  /*3a80*/  @P3 BRA `(.L_x_668) ;  /* 0x0000008000003947 */ /* 0x000fea0003800000 */
[----:B------:R-:W-:-:S04]  /*3a90*/  ISETP.NE.U32.AND P4, PT, RZ, c[0x0][0x180], PT ;  /* 0x00006000ff007a0c */ /* 0x000fc80003f85070 */
[----:B------:R-:W-:-:S13]  /*3aa0*/  ISETP.NE.AND.EX P4, PT, RZ, c[0x0][0x184], PT, P4 ;  /* 0x00006100ff007a0c */ /* 0x000fda0003f85340 */
[----:B------:R-:W-:Y:S05]  /*3ab0*/  @P4 BRA `(.L_x_669) ;  /* 0x0000002000004947 */ /* 0x000fea0003800000 */
[----:B------:R-:W-:Y:S05]  /*3ac0*/  @P0 BRA `(.L_x_670) ;  /* 0x0000008000000947 */ /* 0x000fea0003800000 */
[----:B------:R-:W-:Y:S05]  /*3ad0*/  BRA `(.L_x_671) ;  /* 0x0000009000007947 */ /* 0x000fea0003800000 */
.L_x_669:
[----:B-----5:R-:W-:-:S05]  /*3ae0*/  PRMT R68, RZ, 0x7610, R61 ;  /* 0x00007610ff447816 */ /* 0x020fca000000003d */
[----:B------:R-:W-:Y:S01]  /*3af0*/  FADD.FTZ R189, R68, R189 ;  /* 0x000000bd44bd7221 */ /* 0x000fe20000010000 */
[----:B------:R-:W-:Y:S05]  /*3b00*/  BRA `(.L_x_670) ;  /* 0x0000004000007947 */ /* 0x000fea0003800000 */
.L_x_668:
[----:B-----5:R-:W-:-:S05]  /*3b10*/  PRMT R68, RZ, 0x7610, R65 ;  /* 0x00007610ff447816 */ /* 0x020fca0000000041 */
[----:B------:R-:W-:Y:S01]  /*3b20*/  FADD.FTZ R189, R68, R189 ;  /* 0x000000bd44bd7221 */ /* 0x000fe20000010000 */
[----:B------:R-:W-:-:S05]  /*3b30*/  @P2 PRMT R68, RZ, 0x7610, R61 ;  /* 0x00007610ff442816 */ /* 0x000fca000000003d */
[----:B------:R-:W-:-:S05]  /*3b40*/  @P2 FADD.FTZ R189, R68, R189 ;  /* 0x000000bd44bd2221 */ /* 0x000fca0000010000 */
.L_x_670:
[----:B------:R-:W-:-:S04]  /*3b50*/  F2FP.BF16.PACK_AB R68, RZ, R189 ;  /* 0x000000bdff44723e */ /* 0x000fc800000010ff */
[----:B------:R-:W-:Y:S02]  /*3b60*/  PRMT R57, R57, 0x5410, R68 ;  /* 0x0000541039397816 */ /* 0x000fe40000000044 */
.L_x_671:
[----:B------:R-:W-:Y:S01]  /*3b70*/  PRMT R187, RZ, 0x5410, R70 ;  /* 0x00005410ffbb7816 */ /* 0x000fe20000000046 */
[----:B------:R-:W-:Y:S05]  /*3b80*/  @P3 BRA `(.L_x_672) ;  /* 0x0000008000003947 */ /* 0x000fea0003800000 */
[----:B------:R-:W-:-:S04]  /*3b90*/  ISETP.NE.U32.AND P4, PT, RZ, c[0x0][0x180], PT ;  /* 0x00006000ff007a0c */ /* 0x000fc80003f85070 */
[----:B------:R-:W-:-:S13]  /*3ba0*/  ISETP.NE.AND.EX P4, PT, RZ, c[0x0][0x184], PT, P4 ;  /* 0x00006100ff007a0c */ /* 0x000fda0003f85340 */
[----:B------:R-:W-:Y:S05]  /*3bb0*/  @P4 BRA `(.L_x_673) ;  /* 0x0000002000004947 */ /* 0x000fea0003800000 */
[----:B------:R-:W-:Y:S05]  /*3bc0*/  @P0 BRA `(.L_x_674) ;  /* 0x0000008000000947 */ /* 0x000fea0003800000 */
[----:B------:R-:W-:Y:S05]  /*3bd0*/  BRA `(.L_x_675) ;  /* 0x0000009000007947 */ /* 0x000fea0003800000 */
.L_x_673:
[----:B-----5:R-:W-:-:S05]  /*3be0*/  PRMT R68, RZ, 0x5410, R62 ;  /* 0x00005410ff447816 */ /* 0x020fca000000003e */
[----:B------:R-:W-:Y:S01]  /*3bf0*/  FADD.FTZ R187, R68, R187 ;  /* 0x000000bb44bb7221 */ /* 0x000fe20000010000 */
[----:B------:R-:W-:Y:S05]  /*3c00*/  BRA `(.L_x_674) ;  /* 0x0000004000007947 */ /* 0x000fea0003800000 */
.L_x_672:
[----:B-----5:R-:W-:-:S05]  /*3c10*/  PRMT R68, RZ, 0x5410, R66 ;  /* 0x00005410ff447816 */ /* 0x020fca0000000042 */
[----:B------:R-:W-:Y:S01]  /*3c20*/  FADD.FTZ R187, R68, R187 ;  /* 0x000000bb44bb7221 */ /* 0x000fe20000010000 */
[----:B------:R-:W-:-:S05]  /*3c30*/  @P2 PRMT R68, RZ, 0x5410, R62 ;  /* 0x00005410ff442816 */ /* 0x000fca000000003e */
[----:B------:R-:W-:-:S05]  /*3c40*/  @P2 FADD.FTZ R187, R68, R187 ;  /* 0x000000bb44bb2221 */ /* 0x000fca0000010000 */
.L_x_674:
[----:B------:R-:W-:-:S04]  /*3c50*/  F2FP.BF16.PACK_AB R68, RZ, R187 ;  /* 0x000000bbff44723e */ /* 0x000fc800000010ff */
[----:B------:R-:W-:Y:S02]  /*3c60*/  PRMT R58, R68, 0x7610, R58 ;  /* 0x00007610443a7816 */ /* 0x000fe4000000003a */
.L_x_675:
[----:B------:R-:W-:Y:S01]  /*3c70*/  PRMT R223, RZ, 0x7610, R70 ;  /* 0x00007610ffdf7816 */ /* 0x000fe20000000046 */
[----:B------:R-:W-:Y:S05]  /*3c80*/  @P3 BRA `(.L_x_676) ;  /* 0x0000008000003947 */ /* 0x000fea0003800000 */
[----:B------:R-:W-:-:S04]  /*3c90*/  ISETP.NE.U32.AND P4, PT, RZ, c[0x0][0x180], PT ;  /* 0x00006000ff007a0c */ /* 0x000fc80003f85070 */
[----:B------:R-:W-:-:S13]  /*3ca0*/  ISETP.NE.AND.EX P4, PT, RZ, c[0x0][0x184], PT, P4 ;  /* 0x00006100ff007a0c */ /* 0x000fda0003f85340 */
[----:B------:R-:W-:Y:S05]  /*3cb0*/  @P4 BRA `(.L_x_677) ;  /* 0x0000002000004947 */ /* 0x000fea0003800000 */
[----:B------:R-:W-:Y:S05]  /*3cc0*/  @P0 BRA `(.L_x_678) ;  /* 0x0000008000000947 */ /* 0x000fea0003800000 */
[----:B------:R-:W-:Y:S05]  /*3cd0*/  BRA `(.L_x_679) ;  /* 0x0000009000007947 */ /* 0x000fea0003800000 */
.L_x_677:
[----:B-----5:R-:W-:-:S05]  /*3ce0*/  PRMT R68, RZ, 0x7610, R62 ;  /* 0x00007610ff447816 */ /* 0x020fca000000003e */
[----:B------:R-:W-:Y:S01]  /*3cf0*/  FADD.FTZ R223, R68, R223 ;  /* 0x000000df44df7221 */ /* 0x000fe20000010000 */
[----:B------:R-:W-:Y:S05]  /*3d00*/  BRA `(.L_x_678) ;  /* 0x0000004000007947 */ /* 0x000fea0003800000 */
.L_x_676:
[----:B-----5:R-:W-:-:S05]  /*3d10*/  PRMT R68, RZ, 0x7610, R66 ;  /* 0x00007610ff447816 */ /* 0x020fca0000000042 */
[----:B------:R-:W-:Y:S01]  /*3d20*/  FADD.FTZ R223, R68, R223 ;  /* 0x000000df44df7221 */ /* 0x000fe20000010000 */
[----:B------:R-:W-:-:S05]  /*3d30*/  @P2 PRMT R68, RZ, 0x7610, R62 ;  /* 0x00007610ff442816 */ /* 0x000fca000000003e */
[----:B------:R-:W-:-:S05]  /*3d40*/  @P2 FADD.FTZ R223, R68, R223 ;  /* 0x000000df44df2221 */ /* 0x000fca0000010000 */
.L_x_678:
[----:B------:R-:W-:-:S04]  /*3d50*/  F2FP.BF16.PACK_AB R68, RZ, R223 ;  /* 0x000000dfff44723e */ /* 0x000fc800000010ff */
[----:B------:R-:W-:Y:S02]  /*3d60*/  PRMT R58, R58, 0x5410, R68 ;  /* 0x000054103a3a7816 */ /* 0x000fe40000000044 */
.L_x_679:
[----:B------:R-:W-:Y:S01]  /*3d70*/  PRMT R225, RZ, 0x5410, R71 ;  /* 0x00005410ffe17816 */ /* 0x000fe20000000047 */
[----:B------:R-:W-:Y:S05]  /*3d80*/  @P3 BRA `(.L_x_680) ;  /* 0x0000008000003947 */ /* 0x000fea0003800000 */
[----:B------:R-:W-:-:S04]  /*3d90*/  ISETP.NE.U32.AND P4, PT, RZ, c[0x0][0x180], PT ;  /* 0x00006000ff007a0c */ /* 0x000fc80003f85070 */
[----:B------:R-:W-:-:S13]  /*3da0*/  ISETP.NE.AND.EX P4, PT, RZ, c[0x0][0x184], PT, P4 ;  /* 0x00006100ff007a0c */ /* 0x000fda0003f85340 */
[----:B------:R-:W-:Y:S05]  /*3db0*/  @P4 BRA `(.L_x_681) ;  /* 0x0000002000004947 */ /* 0x000fea0003800000 */
[----:B------:R-:W-:Y:S05]  /*3dc0*/  @P0 BRA `(.L_x_682) ;  /* 0x0000008000000947 */ /* 0x000fea0003800000 */
[----:B------:R-:W-:Y:S05]  /*3dd0*/  BRA `(.L_x_683) ;  /* 0x0000009000007947 */ /* 0x000fea0003800000 */
.L_x_681:
[----:B-----5:R-:W-:-:S05]  /*3de0*/  PRMT R68, RZ, 0x5410, R63 ;  /* 0x00005410ff447816 */ /* 0x020fca000000003f */
[----:B------:R-:W-:Y:S01]  /*3df0*/  FADD.FTZ R225, R68, R225 ;  /* 0x000000e144e17221 */ /* 0x000fe20000010000 */
[----:B------:R-:W-:Y:S05]  /*3e00*/  BRA `(.L_x_682) ;  /* 0x0000004000007947 */ /* 0x000fea0003800000 */
.L_x_680:
[----:B-----5:R-:W-:-:S05]  /*3e10*/  PRMT R68, RZ, 0x5410, R67 ;  /* 0x00005410ff447816 */ /* 0x020fca0000000043 */
[----:B------:R-:W-:Y:S01]  /*3e20*/  FADD.FTZ R225, R68, R225 ;  /* 0x000000e144e17221 */ /* 0x000fe20000010000 */
[----:B------:R-:W-:-:S05]  /*3e30*/  @P2 PRMT R68, RZ, 0x5410, R63 ;  /* 0x00005410ff442816 */ /* 0x000fca000000003f */
[----:B------:R-:W-:-:S05]  /*3e40*/  @P2 FADD.FTZ R225, R68, R225 ;  /* 0x000000e144e12221 */ /* 0x000fca0000010000 */
.L_x_682:
[----:B------:R-:W-:-:S04]  /*3e50*/  F2FP.BF16.PACK_AB R68, RZ, R225 ;  /* 0x000000e1ff44723e */ /* 0x000fc800000010ff */
[----:B------:R-:W-:Y:S02]  /*3e60*/  PRMT R59, R68, 0x7610, R59 ;  /* 0x00007610443b7816 */ /* 0x000fe4000000003b */
.L_x_683:
[----:B------:R-:W-:Y:S01]  /*3e70*/  PRMT R243, RZ, 0x7610, R71 ;  /* 0x00007610fff37816 */ /* 0x000fe20000000047 */
[----:B------:R-:W-:Y:S05]  /*3e80*/  @P3 BRA `(.L_x_684) ;  /* 0x0000008000003947 */ /* 0x000fea0003800000 */
[----:B------:R-:W-:-:S04]  /*3e90*/  ISETP.NE.U32.AND P2, PT, RZ, c[0x0][0x180], PT ;  /* 0x00006000ff007a0c */ /* 0x000fc80003f45070 */
[----:B------:R-:W-:-:S13]  /*3ea0*/  ISETP.NE.AND.EX P2, PT, RZ, c[0x0][0x184], PT, P2 ;  /* 0x00006100ff007a0c */ /* 0x000fda0003f45320 */
[----:B------:R-:W-:Y:S05]  /*3eb0*/  @P2 BRA `(.L_x_685) ;  /* 0x0000002000002947 */ /* 0x000fea0003800000 */
[----:B------:R-:W-:Y:S05]  /*3ec0*/  @P0 BRA `(.L_x_686) ;  /* 0x0000008000000947 */ /* 0x000fea0003800000 */
[----:B------:R-:W-:Y:S05]  /*3ed0*/  BRA `(.L_x_687) ;  /* 0x0000009000007947 */ /* 0x000fea0003800000 */
.L_x_685:
[----:B-----5:R-:W-:-:S05]  /*3ee0*/  PRMT R68, RZ, 0x7610, R63 ;  /* 0x00007610ff447816 */ /* 0x020fca000000003f */
[----:B------:R-:W-:Y:S01]  /*3ef0*/  FADD.FTZ R243, R68, R243 ;  /* 0x000000f344f37221 */ /* 0x000fe20000010000 */
[----:B------:R-:W-:Y:S05]  /*3f00*/  BRA `(.L_x_686) ;  /* 0x0000004000007947 */ /* 0x000fea0003800000 */
.L_x_684:
[----:B-----5:R-:W-:-:S05]  /*3f10*/  PRMT R68, RZ, 0x7610, R67 ;  /* 0x00007610ff447816 */ /* 0x020fca0000000043 */
[----:B------:R-:W-:Y:S01]  /*3f20*/  FADD.FTZ R243, R68, R243 ;  /* 0x000000f344f37221 */ /* 0x000fe20000010000 */
[----:B------:R-:W-:-:S05]  /*3f30*/  @P2 PRMT R68, RZ, 0x7610, R63 ;  /* 0x00007610ff442816 */ /* 0x000fca000000003f */
[----:B------:R-:W-:-:S05]  /*3f40*/  @P2 FADD.FTZ R243, R68, R243 ;  /* 0x000000f344f32221 */ /* 0x000fca0000010000 */
.L_x_686:
[----:B------:R-:W-:-:S04]  /*3f50*/  F2FP.BF16.PACK_AB R68, RZ, R243 ;  /* 0x000000f3ff44723e */ /* 0x000fc800000010ff */
[----:B------:R-:W-:Y:S02]  /*3f60*/  PRMT R59, R59, 0x5410, R68 ;  /* 0x000054103b3b7816 */ /* 0x000fe40000000044 */
.L_x_687:
[----:B------:R-:W-:-:S04]  /*3f70*/  @P0 LEA R68, P2, R140, c[0x0][0x188], 0x4 ;  /* 0x000062008c440a11 */ /* 0x000fc800078420ff */
[C---:B------:R-:W-:Y:S02]  /*3f80*/  @P0 LEA.HI.X R69, R140.reuse, c[0x0][0x18c], RZ, 0x4, P2 ;  /* 0x000063008c450a11 */ /* 0x040fe400010f24ff */
[----:B------:R-:W-:-:S03]  /*3f90*/  IADD3 R140, R140, 0x80, RZ ;  /* 0x000000808c8c7810 */ /* 0x000fc60007ffe0ff */
[----:B------:R0:W-:Y:S04]  /*3fa0*/  @P0 STG.E.128 [R68.64], R56 ;  /* 0x0000003844000986 */ /* 0x0001e8000c101d04 */
.L_x_655:
[----:B------:R-:W-:Y:S05]  /*3fb0*/  BSYNC B0 ;  /* 0x0000000000007941 */ /* 0x000fea0003800000 */
.L_x_654:
        /* <DEDUP_REMOVED lines=25> */
.L_x_691:
[----:B-----5:R-:W-:-:S05]  /*4150*/  PRMT R134, RZ, 0x5410, R60 ;  /* 0x00005410ff867816 */ /* 0x020fca000000003c */
[----:B------:R-:W-:Y:S01]  /*4160*/  FADD.FTZ R147, R134, R147 ;  /* 0x0000009386937221 */ /* 0x000fe20000010000 */
[----:B------:R-:W-:Y:S05]  /*4170*/  BRA `(.L_x_692) ;  /* 0x0000004000007947 */ /* 0x000fea0003800000 */
.L_x_690:
[----:B-1---5:R-:W-:-:S05]  /*4180*/  PRMT R134, RZ, 0x5410, R64 ;  /* 0x00005410ff867816 */ /* 0x022fca0000000040 */
[----:B------:R-:W-:Y:S01]  /*4190*/  FADD.FTZ R147, R134, R147 ;  /* 0x0000009386937221 */ /* 0x000fe20000010000 */
[----:B------:R-:W-:-:S05]  /*41a0*/  @P2 PRMT R134, RZ, 0x5410, R60 ;  /* 0x00005410ff862816 */ /* 0x000fca000000003c */
[----:B------:R-:W-:-:S05]  /*41b0*/  @P2 FADD.FTZ R147, R134, R147 ;  /* 0x0000009386932221 */ /* 0x000fca0000010000 */
.L_x_692:
[----:B------:R-:W-:-:S04]  /*41c0*/  F2FP.BF16.PACK_AB R134, RZ, R147 ;  /* 0x00000093ff86723e */ /* 0x000fc800000010ff */
[----:B------:R-:W-:Y:S02]  /*41d0*/  PRMT R56, R134, 0x7610, R56 ;  /* 0x0000761086387816 */ /* 0x000fe40000000038 */
.L_x_693:
[----:B------:R-:W-:Y:S01]  /*41e0*/  PRMT R153, RZ, 0x7610, R68 ;  /* 0x00007610ff997816 */ /* 0x000fe20000000044 */
[----:B------:R-:W-:Y:S05]  /*41f0*/  @P3 BRA `(.L_x_694) ;  /* 0x0000008000003947 */ /* 0x000fea0003800000 */
[----:B------:R-:W-:-:S04]  /*4200*/  ISETP.NE.U32.AND P4, PT, RZ, c[0x0][0x180], PT ;  /* 0x00006000ff007a0c */ /* 0x000fc80003f85070 */
[----:B------:R-:W-:-:S13]  /*4210*/  ISETP.NE.AND.EX P4, PT, RZ, c[0x0][0x184], PT, P4 ;  /* 0x00006100ff007a0c */ /* 0x000fda0003f85340 */
[----:B------:R-:W-:Y:S05]  /*4220*/  @P4 BRA `(.L_x_695) ;  /* 0x0000002000004947 */ /* 0x000fea0003800000 */
[----:B------:R-:W-:Y:S05]  /*4230*/  @P0 BRA `(.L_x_696) ;  /* 0x0000008000000947 */ /* 0x000fea0003800000 */
[----:B------:R-:W-:Y:S05]  /*4240*/  BRA `(.L_x_697) ;  /* 0x0000009000007947 */ /* 0x000fea0003800000 */
.L_x_695:
[----:B-----5:R-:W-:-:S05]  /*4250*/  PRMT R68, RZ, 0x7610, R60 ;  /* 0x00007610ff447816 */ /* 0x020fca000000003c */
[----:B------:R-:W-:Y:S01]  /*4260*/  FADD.FTZ R153, R68, R153 ;  /* 0x0000009944997221 */ /* 0x000fe20000010000 */
[----:B------:R-:W-:Y:S05]  /*4270*/  BRA `(.L_x_696) ;  /* 0x0000004000007947 */ /* 0x000fea0003800000 */
.L_x_694:
[----:B-----5:R-:W-:-:S05]  /*4280*/  PRMT R68, RZ, 0x7610, R64 ;  /* 0x00007610ff447816 */ /* 0x020fca0000000040 */
[----:B------:R-:W-:Y:S01]  /*4290*/  FADD.FTZ R153, R68, R153 ;  /* 0x0000009944997221 */ /* 0x000fe20000010000 */
[----:B------:R-:W-:-:S05]  /*42a0*/  @P2 PRMT R68, RZ, 0x7610, R60 ;  /* 0x00007610ff442816 */ /* 0x000fca000000003c */
[----:B------:R-:W-:-:S05]  /*42b0*/  @P2 FADD.FTZ R153, R68, R153 ;  /* 0x0000009944992221 */ /* 0x000fca0000010000 */
.L_x_696:
[----:B------:R-:W-:-:S04]  /*42c0*/  F2FP.BF16.PACK_AB R68, RZ, R153 ;  /* 0x00000099ff44723e */ /* 0x000fc800000010ff */
[----:B------:R-:W-:Y:S02]  /*42d0*/  PRMT R56, R56, 0x5410, R68 ;  /* 0x0000541038387816 */ /* 0x000fe40000000044 */
.L_x_697:
[----:B------:R-:W-:Y:S01]  /*42e0*/  PRMT R151, RZ, 0x5410, R69 ;  /* 0x00005410ff977816 */ /* 0x000fe20000000045 */
[----:B------:R-:W-:Y:S05]  /*42f0*/  @P3 BRA `(.L_x_698) ;  /* 0x0000008000003947 */ /* 0x000fea0003800000 */
[----:B------:R-:W-:-:S04]  /*4300*/  ISETP.NE.U32.AND P4, PT, RZ, c[0x0][0x180], PT ;  /* 0x00006000ff007a0c */ /* 0x000fc80003f85070 */
[----:B------:R-:W-:-:S13]  /*4310*/  ISETP.NE.AND.EX P4, PT, RZ, c[0x0][0x184], PT, P4 ;  /* 0x00006100ff007a0c */ /* 0x000fda0003f85340 */
[----:B------:R-:W-:Y:S05]  /*4320*/  @P4 BRA `(.L_x_699) ;  /* 0x0000002000004947 */ /* 0x000fea0003800000 */
[----:B------:R-:W-:Y:S05]  /*4330*/  @P0 BRA `(.L_x_700) ;  /* 0x0000008000000947 */ /* 0x000fea0003800000 */
[----:B------:R-:W-:Y:S05]  /*4340*/  BRA `(.L_x_701) ;  /* 0x0000009000007947 */ /* 0x000fea0003800000 */
.L_x_699:
[----:B-----5:R-:W-:-:S05]  /*4350*/  PRMT R68, RZ, 0x5410, R61 ;  /* 0x00005410ff447816 */ /* 0x020fca000000003d */
[----:B------:R-:W-:Y:S01]  /*4360*/  FADD.FTZ R151, R68, R151 ;  /* 0x0000009744977221 */ /* 0x000fe20000010000 */
[----:B------:R-:W-:Y:S05]  /*4370*/  BRA `(.L_x_700) ;  /* 0x0000004000007947 */ /* 0x000fea0003800000 */
.L_x_698:
[----:B-----5:R-:W-:-:S05]  /*4380*/  PRMT R68, RZ, 0x5410, R65 ;  /* 0x00005410ff447816 */ /* 0x020fca0000000041 */
[----:B------:R-:W-:Y:S01]  /*4390*/  FADD.FTZ R151, R68, R151 ;  /* 0x0000009744977221 */ /* 0x000fe20000010000 */
[----:B------:R-:W-:-:S05]  /*43a0*/  @P2 PRMT R68, RZ, 0x5410, R61 ;  /* 0x00005410ff442816 */ /* 0x000fca000000003d */
[----:B------:R-:W-:-:S05]  /*43b0*/  @P2 FADD.FTZ R151, R68, R151 ;  /* 0x0000009744972221 */ /* 0x000fca0000010000 */
.L_x_700:
[----:B------:R-:W-:-:S04]  /*43c0*/  F2FP.BF16.PACK_AB R68, RZ, R151 ;  /* 0x00000097ff44723e */ /* 0x000fc800000010ff */
[----:B------:R-:W-:Y:S02]  /*43d0*/  PRMT R57, R68, 0x7610, R57 ;  /* 0x0000761044397816 */ /* 0x000fe40000000039 */
.L_x_701:
[----:B------:R-:W-:Y:S01]  /*43e0*/  PRMT R185, RZ, 0x7610, R69 ;  /* 0x00007610ffb97816 */ /* 0x000fe20000000045 */
[----:B------:R-:W-:Y:S05]  /*43f0*/  @P3 BRA `(.L_x_702) ;  /* 0x0000008000003947 */ /* 0x000fea0003800000 */
[----:B------:R-:W-:-:S04]  /*4400*/  ISETP.NE.U32.AND P4, PT, RZ, c[0x0][0x180], PT ;  /* 0x00006000ff007a0c */ /* 0x000fc80003f85070 */
[----:B------:R-:W-:-:S13]  /*4410*/  ISETP.NE.AND.EX P4, PT, RZ, c[0x0][0x184], PT, P4 ;  /* 0x00006100ff007a0c */ /* 0x000fda0003f85340 */
[----:B------:R-:W-:Y:S05]  /*4420*/  @P4 BRA `(.L_x_703) ;  /* 0x0000002000004947 */ /* 0x000fea0003800000 */
[----:B------:R-:W-:Y:S05]  /*4430*/  @P0 BRA `(.L_x_704) ;  /* 0x0000008000000947 */ /* 0x000fea0003800000 */
[----:B------:R-:W-:Y:S05]  /*4440*/  BRA `(.L_x_705) ;  /* 0x0000009000007947 */ /* 0x000fea0003800000 */
.L_x_703:
[----:B-----5:R-:W-:-:S05]  /*4450*/  PRMT R68, RZ, 0x7610, R61 ;  /* 0x00007610ff447816 */ /* 0x020fca000000003d */
[----:B------:R-:W-:Y:S01]  /*4460*/  FADD.FTZ R185, R68, R185 ;  /* 0x000000b944b97221 */ /* 0x000fe20000010000 */
[----:B------:R-:W-:Y:S05]  /*4470*/  BRA `(.L_x_704) ;  /* 0x0000004000007947 */ /* 0x000fea0003800000 */
.L_x_702:
[----:B-----5:R-:W-:-:S05]  /*4480*/  PRMT R68, RZ, 0x7610, R65 ;  /* 0x00007610ff447816 */ /* 0x020fca0000000041 */
[----:B------:R-:W-:Y:S01]  /*4490*/  FADD.FTZ R185, R68, R185 ;  /* 0x000000b944b97221 */ /* 0x000fe20000010000 */
[----:B------:R-:W-:-:S05]  /*44a0*/  @P2 PRMT R68, RZ, 0x7610, R61 ;  /* 0x00007610ff442816 */ /* 0x000fca000000003d */
[----:B------:R-:W-:-:S05]  /*44b0*/  @P2 FADD.FTZ R185, R68, R185 ;  /* 0x000000b944b92221 */ /* 0x000fca0000010000 */
.L_x_704:
[----:B------:R-:W-:-:S04]  /*44c0*/  F2FP.BF16.PACK_AB R68, RZ, R185 ;  /* 0x000000b9ff44723e */ /* 0x000fc800000010ff */
[----:B------:R-:W-:Y:S02]  /*44d0*/  PRMT R57, R57, 0x5410, R68 ;  /* 0x0000541039397816 */ /* 0x000fe40000000044 */
.L_x_705:
[----:B------:R-:W-:Y:S01]  /*44e0*/  PRMT R183, RZ, 0x5410, R70 ;  /* 0x00005410ffb77816 */ /* 0x000fe20000000046 */
[----:B------:R-:W-:Y:S05]  /*44f0*/  @P3 BRA `(.L_x_706) ;  /* 0x0000008000003947 */ /* 0x000fea0003800000 */
[----:B------:R-:W-:-:S04]  /*4500*/  ISETP.NE.U32.AND P4, PT, RZ, c[0x0][0x180], PT ;  /* 0x00006000ff007a0c */ /* 0x000fc80003f85070 */
[----:B------:R-:W-:-:S13]  /*4510*/  ISETP.NE.AND.EX P4, PT, RZ, c[0x0][0x184], PT, P4 ;  /* 0x00006100ff007a0c */ /* 0x000fda0003f85340 */
[----:B------:R-:W-:Y:S05]  /*4520*/  @P4 BRA `(.L_x_707) ;  /* 0x0000002000004947 */ /* 0x000fea0003800000 */
[----:B------:R-:W-:Y:S05]  /*4530*/  @P0 BRA `(.L_x_708) ;  /* 0x0000008000000947 */ /* 0x000fea0003800000 */
[----:B------:R-:W-:Y:S05]  /*4540*/  BRA `(.L_x_709) ;  /* 0x0000009000007947 */ /* 0x000fea0003800000 */
.L_x_707:
[----:B-----5:R-:W-:-:S05]  /*4550*/  PRMT R68, RZ, 0x5410, R62 ;  /* 0x00005410ff447816 */ /* 0x020fca000000003e */
[----:B------:R-:W-:Y:S01]  /*4560*/  FADD.FTZ R183, R68, R183 ;  /* 0x000000b744b77221 */ /* 0x000fe20000010000 */
[----:B------:R-:W-:Y:S05]  /*4570*/  BRA `(.L_x_708) ;  /* 0x0000004000007947 */ /* 0x000fea0003800000 */
.L_x_706:
[----:B-----5:R-:W-:-:S05]  /*4580*/  PRMT R68, RZ, 0x5410, R66 ;  /* 0x00005410ff447816 */ /* 0x020fca0000000042 */
[----:B------:R-:W-:Y:S01]  /*4590*/  FADD.FTZ R183, R68, R183 ;  /* 0x000000b744b77221 */ /* 0x000fe20000010000 */
[----:B------:R-:W-:-:S05]  /*45a0*/  @P2 PRMT R68, RZ, 0x5410, R62 ;  /* 0x00005410ff442816 */ /* 0x000fca000000003e */
[----:B------:R-:W-:-:S05]  /*45b0*/  @P2 FADD.FTZ R183, R68, R183 ;  /* 0x000000b744b72221 */ /* 0x000fca0000010000 */
.L_x_708:
[----:B------:R-:W-:-:S04]  /*45c0*/  F2FP.BF16.PACK_AB R68, RZ, R183 ;  /* 0x000000b7ff44723e */ /* 0x000fc800000010ff */
[----:B------:R-:W-:Y:S02]  /*45d0*/  PRMT R58, R68, 0x7610, R58 ;  /* 0x00007610443a7816 */ /* 0x000fe4000000003a */
.L_x_709:
[----:B------:R-:W-:Y:S01]  /*45e0*/  PRMT R227, RZ, 0x7610, R70 ;  /* 0x00007610ffe37816 */ /* 0x000fe20000000046 */
[----:B------:R-:W-:Y:S05]  /*45f0*/  @P3 BRA `(.L_x_710) ;  /* 0x0000008000003947 */ /* 0x000fea0003800000 */
[----:B------:R-:W-:-:S04]  /*4600*/  ISETP.NE.U32.AND P4, PT, RZ, c[0x0][0x180], PT ;  /* 0x00006000ff007a0c */ /* 0x000fc80003f85070 */
[----:B------:R-:W-:-:S13]  /*4610*/  ISETP.NE.AND.EX P4, PT, RZ, c[0x0][0x184], PT, P4 ;  /* 0x00006100ff007a0c */ /* 0x000fda0003f85340 */
[----:B------:R-:W-:Y:S05]  /*4620*/  @P4 BRA `(.L_x_711) ;  /* 0x0000002000004947 */ /* 0x000fea0003800000 */
[----:B------:R-:W-:Y:S05]  /*4630*/  @P0 BRA `(.L_x_712) ;  /* 0x0000008000000947 */ /* 0x000fea0003800000 */
[----:B------:R-:W-:Y:S05]  /*4640*/  BRA `(.L_x_713) ;  /* 0x0000009000007947 */ /* 0x000fea0003800000 */
.L_x_711:
[----:B-----5:R-:W-:-:S05]  /*4650*/  PRMT R68, RZ, 0x7610, R62 ;  /* 0x00007610ff447816 */ /* 0x020fca000000003e */
[----:B------:R-:W-:Y:S01]  /*4660*/  FADD.FTZ R227, R68, R227 ;  /* 0x000000e344e37221 */ /* 0x000fe20000010000 */
[----:B------:R-:W-:Y:S05]  /*4670*/  BRA `(.L_x_712) ;  /* 0x0000004000007947 */ /* 0x000fea0003800000 */
.L_x_710:
[----:B-----5:R-:W-:-:S05]  /*4680*/  PRMT R68, RZ, 0x7610, R66 ;  /* 0x00007610ff447816 */ /* 0x020fca0000000042 */
[----:B------:R-:W-:Y:S01]  /*4690*/  FADD.FTZ R227, R68, R227 ;  /* 0x000000e344e37221 */ /* 0x000fe20000010000 */
[----:B------:R-:W-:-:S05]  /*46a0*/  @P2 PRMT R68, RZ, 0x7610, R62 ;  /* 0x00007610ff442816 */ /* 0x000fca000000003e */
[----:B------:R-:W-:-:S05]  /*46b0*/  @P2 FADD.FTZ R227, R68, R227 ;  /* 0x000000e344e32221 */ /* 0x000fca0000010000 */
.L_x_712:
[----:B------:R-:W-:-:S04]  /*46c0*/  F2FP.BF16.PACK_AB R68, RZ, R227 ;  /* 0x000000e3ff44723e */ /* 0x000fc800000010ff */
[----:B------:R-:W-:Y:S02]  /*46d0*/  PRMT R58, R58, 0x5410, R68 ;  /* 0x000054103a3a7816 */ /* 0x000fe40000000044 */
.L_x_713:
[----:B------:R-:W-:Y:S01]  /*46e0*/  PRMT R229, RZ, 0x5410, R71 ;  /* 0x00005410ffe57816 */ /* 0x000fe20000000047 */
[----:B------:R-:W-:Y:S05]  /*46f0*/  @P3 BRA `(.L_x_714) ;  /* 0x0000008000003947 */ /* 0x000fea0003800000 */
[----:B------:R-:W-:-:S04]  /*4700*/  ISETP.NE.U32.AND P4, PT, RZ, c[0x0][0x180], PT ;  /* 0x00006000ff007a0c */ /* 0x000fc80003f85070 */
[----:B------:R-:W-:-:S13]  /*4710*/  ISETP.NE.AND.EX P4, PT, RZ, c[0x0][0x184], PT, P4 ;  /* 0x00006100ff007a0c */ /* 0x000fda0003f85340 */
[----:B------:R-:W-:Y:S05]  /*4720*/  @P4 BRA `(.L_x_715) ;  /* 0x0000002000004947 */ /* 0x000fea0003800000 */
[----:B------:R-:W-:Y:S05]  /*4730*/  @P0 BRA `(.L_x_716) ;  /* 0x0000008000000947 */ /* 0x000fea0003800000 */
[----:B------:R-:W-:Y:S05]  /*4740*/  BRA `(.L_x_717) ;  /* 0x0000009000007947 */ /* 0x000fea0003800000 */
.L_x_715:
[----:B-----5:R-:W-:-:S05]  /*4750*/  PRMT R68, RZ, 0x5410, R63 ;  /* 0x00005410ff447816 */ /* 0x020fca000000003f */
[----:B------:R-:W-:Y:S01]  /*4760*/  FADD.FTZ R229, R68, R229 ;  /* 0x000000e544e57221 */ /* 0x000fe20000010000 */
[----:B------:R-:W-:Y:S05]  /*4770*/  BRA `(.L_x_716) ;  /* 0x0000004000007947 */ /* 0x000fea0003800000 */
.L_x_714:
[----:B-----5:R-:W-:-:S05]  /*4780*/  PRMT R68, RZ, 0x5410, R67 ;  /* 0x00005410ff447816 */ /* 0x020fca0000000043 */
[----:B------:R-:W-:Y:S01]  /*4790*/  FADD.FTZ R229, R68, R229 ;  /* 0x000000e544e57221 */ /* 0x000fe20000010000 */
[----:B------:R-:W-:-:S05]  /*47a0*/  @P2 PRMT R68, RZ, 0x5410, R63 ;  /* 0x00005410ff442816 */ /* 0x000fca000000003f */
[----:B------:R-:W-:-:S05]  /*47b0*/  @P2 FADD.FTZ R229, R68, R229 ;  /* 0x000000e544e52221 */ /* 0x000fca0000010000 */
.L_x_716:
[----:B------:R-:W-:-:S04]  /*47c0*/  F2FP.BF16.PACK_AB R68, RZ, R229 ;  /* 0x000000e5ff44723e */ /* 0x000fc800000010ff */
[----:B------:R-:W-:Y:S02]  /*47d0*/  PRMT R59, R68, 0x7610, R59 ;  /* 0x00007610443b7816 */ /* 0x000fe4000000003b */
.L_x_717:
[----:B------:R-:W-:Y:S01]  /*47e0*/  PRMT R245, RZ, 0x7610, R71 ;  /* 0x00007610fff57816 */ /* 0x000fe20000000047 */
[----:B------:R-:W-:Y:S05]  /*47f0*/  @P3 BRA `(.L_x_718) ;  /* 0x0000008000003947 */ /* 0x000fea0003800000 */
[----:B------:R-:W-:-:S04]  /*4800*/  ISETP.NE.U32.AND P2, PT, RZ, c[0x0][0x180], PT ;  /* 0x00006000ff007a0c */ /* 0x000fc80003f45070 */
[----:B------:R-:W-:-:S13]  /*4810*/  ISETP.NE.AND.EX P2, PT, RZ, c[0x0][0x184], PT, P2 ;  /* 0x00006100ff007a0c */ /* 0x000fda0003f45320 */
[----:B------:R-:W-:Y:S05]  /*4820*/  @P2 BRA `(.L_x_719) ;  /* 0x0000002000002947 */ /* 0x000fea0003800000 */
[----:B------:R-:W-:Y:S05]  /*4830*/  @P0 BRA `(.L_x_720) ;  /* 0x0000008000000947 */ /* 0x000fea0003800000 */
[----:B------:R-:W-:Y:S05]  /*4840*/  BRA `(.L_x_721) ;  /* 0x0000009000007947 */ /* 0x000fea0003800000 */
.L_x_719:
[----:B-----5:R-:W-:-:S05]  /*4850*/  PRMT R68, RZ, 0x7610, R63 ;  /* 0x00007610ff447816 */ /* 0x020fca000000003f */
[----:B------:R-:W-:Y:S01]  /*4860*/  FADD.FTZ R245, R68, R245 ;  /* 0x000000f544f57221 */ /* 0x000fe20000010000 */
[----:B------:R-:W-:Y:S05]  /*4870*/  BRA `(.L_x_720) ;  /* 0x0000004000007947 */ /* 0x000fea0003800000 */
.L_x_718:
[----:B-----5:R-:W-:-:S05]  /*4880*/  PRMT R68, RZ, 0x7610, R67 ;  /* 0x00007610ff447816 */ /* 0x020fca0000000043 */
[----:B------:R-:W-:Y:S01]  /*4890*/  FADD.FTZ R245, R68, R245 ;  /* 0x000000f544f57221 */ /* 0x000fe20000010000 */
[----:B------:R-:W-:-:S05]  /*48a0*/  @P2 PRMT R68, RZ, 0x7610, R63 ;  /* 0x00007610ff442816 */ /* 0x000fca000000003f */
[----:B------:R-:W-:-:S05]  /*48b0*/  @P2 FADD.FTZ R245, R68, R245 ;  /* 0x000000f544f52221 */ /* 0x000fca0000010000 */
.L_x_720:
[----:B------:R-:W-:-:S04]  /*48c0*/  F2FP.BF16.PACK_AB R68, RZ, R245 ;  /* 0x000000f5ff44723e */ /* 0x000fc800000010ff */
[----:B------:R-:W-:Y:S02]  /*48d0*/  PRMT R59, R59, 0x5410, R68 ;  /* 0x000054103b3b7816 */ /* 0x000fe40000000044 */
.L_x_721:
[----:B------:R-:W-:-:S04]  /*48e0*/  @P0 LEA R68, P2, R140, c[0x0][0x188], 0x4 ;  /* 0x000062008c440a11 */ /* 0x000fc800078420ff */
[C---:B------:R-:W-:Y:S02]  /*48f0*/  @P0 LEA.HI.X R69, R140.reuse, c[0x0][0x18c], RZ, 0x4, P2 ;  /* 0x000063008c450a11 */ /* 0x040fe400010f24ff */
[----:B------:R-:W-:-:S03]  /*4900*/  IADD3 R140, R140, 0x80, RZ ;  /* 0x000000808c8c7810 */ /* 0x000fc60007ffe0ff */
[----:B------:R0:W-:Y:S04]  /*4910*/  @P0 STG.E.128 [R68.64], R56 ;  /* 0x0000003844000986 */ /* 0x0001e8000c101d04 */
.L_x_689:
[----:B------:R-:W-:Y:S05]  /*4920*/  BSYNC B0 ;  /* 0x0000000000007941 */ /* 0x000fea0003800000 */
.L_x_688:
        /* <DEDUP_REMOVED lines=25> */
.L_x_725:
[----:B-----5:R-:W-:-:S05]  /*4ac0*/  PRMT R134, RZ, 0x5410, R60 ;  /* 0x00005410ff867816 */ /* 0x020fca000000003c */
[----:B------:R-:W-:Y:S01]  /*4ad0*/  FADD.FTZ R149, R134, R149 ;  /* 0x0000009586957221 */ /* 0x000fe20000010000 */
[----:B------:R-:W-:Y:S05]  /*4ae0*/  BRA `(.L_x_726) ;  /* 0x0000004000007947 */ /* 0x000fea0003800000 */
.L_x_724:
[----:B-1---5:R-:W-:-:S05]  /*4af0*/  PRMT R134, RZ, 0x5410, R64 ;  /* 0x00005410ff867816 */ /* 0x022fca0000000040 */
[----:B------:R-:W-:Y:S01]  /*4b00*/  FADD.FTZ R149, R134, R149 ;  /* 0x0000009586957221 */ /* 0x000fe20000010000 */
[----:B------:R-:W-:-:S05]  /*4b10*/  @P2 PRMT R134, RZ, 0x5410, R60 ;  /* 0x00005410ff862816 */ /* 0x000fca000000003c */
[----:B------:R-:W-:-:S05]  /*4b20*/  @P2 FADD.FTZ R149, R134, R149 ;  /* 0x0000009586952221 */ /* 0x000fca0000010000 */
.L_x_726:
[----:B------:R-:W-:-:S04]  /*4b30*/  F2FP.BF16.PACK_AB R134, RZ, R149 ;  /* 0x00000095ff86723e */ /* 0x000fc800000010ff */
[----:B------:R-:W-:Y:S02]  /*4b40*/  PRMT R56, R134, 0x7610, R56 ;  /* 0x0000761086387816 */ /* 0x000fe40000000038 */
.L_x_727:
[----:B------:R-:W-:Y:S01]  /*4b50*/  PRMT R175, RZ, 0x7610, R68 ;  /* 0x00007610ffaf7816 */ /* 0x000fe20000000044 */
[----:B------:R-:W-:Y:S05]  /*4b60*/  @P3 BRA `(.L_x_728) ;  /* 0x0000008000003947 */ /* 0x000fea0003800000 */
[----:B------:R-:W-:-:S04]  /*4b70*/  ISETP.NE.U32.AND P4, PT, RZ, c[0x0][0x180], PT ;  /* 0x00006000ff007a0c */ /* 0x000fc80003f85070 */
[----:B------:R-:W-:-:S13]  /*4b80*/  ISETP.NE.AND.EX P4, PT, RZ, c[0x0][0x184], PT, P4 ;  /* 0x00006100ff007a0c */ /* 0x000fda0003f85340 */
[----:B------:R-:W-:Y:S05]  /*4b90*/  @P4 BRA `(.L_x_729) ;  /* 0x0000002000004947 */ /* 0x000fea0003800000 */
[----:B------:R-:W-:Y:S05]  /*4ba0*/  @P0 BRA `(.L_x_730) ;  /* 0x0000008000000947 */ /* 0x000fea0003800000 */
[----:B------:R-:W-:Y:S05]  /*4bb0*/  BRA `(.L_x_731) ;  /* 0x0000009000007947 */ /* 0x000fea0003800000 */
.L_x_729:
[----:B-----5:R-:W-:-:S05]  /*4bc0*/  PRMT R68, RZ, 0x7610, R60 ;  /* 0x00007610ff447816 */ /* 0x020fca000000003c */
[----:B------:R-:W-:Y:S01]  /*4bd0*/  FADD.FTZ R175, R68, R175 ;  /* 0x000000af44af7221 */ /* 0x000fe20000010000 */
[----:B------:R-:W-:Y:S05]  /*4be0*/  BRA `(.L_x_730) ;  /* 0x0000004000007947 */ /* 0x000fea0003800000 */
.L_x_728:
[----:B-----5:R-:W-:-:S05]  /*4bf0*/  PRMT R68, RZ, 0x7610, R64 ;  /* 0x00007610ff447816 */ /* 0x020fca0000000040 */
[----:B------:R-:W-:Y:S01]  /*4c00*/  FADD.FTZ R175, R68, R175 ;  /* 0x000000af44af7221 */ /* 0x000fe20000010000 */
[----:B------:R-:W-:-:S05]  /*4c10*/  @P2 PRMT R68, RZ, 0x7610, R60 ;  /* 0x00007610ff442816 */ /* 0x000fca000000003c */
[----:B------:R-:W-:-:S05]  /*4c20*/  @P2 FADD.FTZ R175, R68, R175 ;  /* 0x000000af44af2221 */ /* 0x000fca0000010000 */
.L_x_730:
[----:B------:R-:W-:-:S04]  /*4c30*/  F2FP.BF16.PACK_AB R68, RZ, R175 ;  /* 0x000000afff44723e */ /* 0x000fc800000010ff */
[----:B------:R-:W-:Y:S02]  /*4c40*/  PRMT R56, R56, 0x5410, R68 ;  /* 0x0000541038387816 */ /* 0x000fe40000000044 */
.L_x_731:
[----:B------:R-:W-:Y:S01]  /*4c50*/  PRMT R177, RZ, 0x5410, R69 ;  /* 0x00005410ffb17816 */ /* 0x000fe20000000045 */
[----:B------:R-:W-:Y:S05]  /*4c60*/  @P3 BRA `(.L_x_732) ;  /* 0x0000008000003947 */ /* 0x000fea0003800000 */
[----:B------:R-:W-:-:S04]  /*4c70*/  ISETP.NE.U32.AND P4, PT, RZ, c[0x0][0x180], PT ;  /* 0x00006000ff007a0c */ /* 0x000fc80003f85070 */
[----:B------:R-:W-:-:S13]  /*4c80*/  ISETP.NE.AND.EX P4, PT, RZ, c[0x0][0x184], PT, P4 ;  /* 0x00006100ff007a0c */ /* 0x000fda0003f85340 */
[----:B------:R-:W-:Y:S05]  /*4c90*/  @P4 BRA `(.L_x_733) ;  /* 0x0000002000004947 */ /* 0x000fea0003800000 */
[----:B------:R-:W-:Y:S05]  /*4ca0*/  @P0 BRA `(.L_x_734) ;  /* 0x0000008000000947 */ /* 0x000fea0003800000 */
[----:B------:R-:W-:Y:S05]  /*4cb0*/  BRA `(.L_x_735) ;  /* 0x0000009000007947 */ /* 0x000fea0003800000 */
.L_x_733:
[----:B-----5:R-:W-:-:S05]  /*4cc0*/  PRMT R68, RZ, 0x5410, R61 ;  /* 0x00005410ff447816 */ /* 0x020fca000000003d */
[----:B------:R-:W-:Y:S01]  /*4cd0*/  FADD.FTZ R177, R68, R177 ;  /* 0x000000b144b17221 */ /* 0x000fe20000010000 */
[----:B------:R-:W-:Y:S05]  /*4ce0*/  BRA `(.L_x_734) ;  /* 0x0000004000007947 */ /* 0x000fea0003800000 */
.L_x_732:
[----:B-----5:R-:W-:-:S05]  /*4cf0*/  PRMT R68, RZ, 0x5410, R65 ;  /* 0x00005410ff447816 */ /* 0x020fca0000000041 */
[----:B------:R-:W-:Y:S01]  /*4d00*/  FADD.FTZ R177, R68, R177 ;  /* 0x000000b144b17221 */ /* 0x000fe20000010000 */
[----:B------:R-:W-:-:S05]  /*4d10*/  @P2 PRMT R68, RZ, 0x5410, R61 ;  /* 0x00005410ff442816 */ /* 0x000fca000000003d */
[----:B------:R-:W-:-:S05]  /*4d20*/  @P2 FADD.FTZ R177, R68, R177 ;  /* 0x000000b144b12221 */ /* 0x000fca0000010000 */
.L_x_734:
[----:B------:R-:W-:-:S04]  /*4d30*/  F2FP.BF16.PACK_AB R68, RZ, R177 ;  /* 0x000000b1ff44723e */ /* 0x000fc800000010ff */
[----:B------:R-:W-:Y:S02]  /*4d40*/  PRMT R57, R68, 0x7610, R57 ;  /* 0x0000761044397816 */ /* 0x000fe40000000039 */
.L_x_735:
[----:B------:R-:W-:Y:S01]  /*4d50*/  PRMT R181, RZ, 0x7610, R69 ;  /* 0x00007610ffb57816 */ /* 0x000fe20000000045 */
[----:B------:R-:W-:Y:S05]  /*4d60*/  @P3 BRA `(.L_x_736) ;  /* 0x0000008000003947 */ /* 0x000fea0003800000 */
[----:B------:R-:W-:-:S04]  /*4d70*/  ISETP.NE.U32.AND P4, PT, RZ, c[0x0][0x180], PT ;  /* 0x00006000ff007a0c */ /* 0x000fc80003f85070 */
[----:B------:R-:W-:-:S13]  /*4d80*/  ISETP.NE.AND.EX P4, PT, RZ, c[0x0][0x184], PT, P4 ;  /* 0x00006100ff007a0c */ /* 0x000fda0003f85340 */
[----:B------:R-:W-:Y:S05]  /*4d90*/  @P4 BRA `(.L_x_737) ;  /* 0x0000002000004947 */ /* 0x000fea0003800000 */
[----:B------:R-:W-:Y:S05]  /*4da0*/  @P0 BRA `(.L_x_738) ;  /* 0x0000008000000947 */ /* 0x000fea0003800000 */
[----:B------:R-:W-:Y:S05]  /*4db0*/  BRA `(.L_x_739) ;  /* 0x0000009000007947 */ /* 0x000fea0003800000 */
.L_x_737:
[----:B-----5:R-:W-:-:S05]  /*4dc0*/  PRMT R68, RZ, 0x7610, R61 ;  /* 0x00007610ff447816 */ /* 0x020fca000000003d */
[----:B------:R-:W-:Y:S01]  /*4dd0*/  FADD.FTZ R181, R68, R181 ;  /* 0x000000b544b57221 */ /* 0x000fe20000010000 */
[----:B------:R-:W-:Y:S05]  /*4de0*/  BRA `(.L_x_738) ;  /* 0x0000004000007947 */ /* 0x000fea0003800000 */
.L_x_736:
[----:B-----5:R-:W-:-:S05]  /*4df0*/  PRMT R68, RZ, 0x7610, R65 ;  /* 0x00007610ff447816 */ /* 0x020fca0000000041 */
[----:B------:R-:W-:Y:S01]  /*4e00*/  FADD.FTZ R181, R68, R181 ;  /* 0x000000b544b57221 */ /* 0x000fe20000010000 */
[----:B------:R-:W-:-:S05]  /*4e10*/  @P2 PRMT R68, RZ, 0x7610, R61 ;  /* 0x00007610ff442816 */ /* 0x000fca000000003d */
[----:B------:R-:W-:-:S05]  /*4e20*/  @P2 FADD.FTZ R181, R68, R181 ;  /* 0x000000b544b52221 */ /* 0x000fca0000010000 */
.L_x_738:
[----:B------:R-:W-:-:S04]  /*4e30*/  F2FP.BF16.PACK_AB R68, RZ, R181 ;  /* 0x000000b5ff44723e */ /* 0x000fc800000010ff */
[----:B------:R-:W-:Y:S02]  /*4e40*/  PRMT R57, R57, 0x5410, R68 ;  /* 0x0000541039397816 */ /* 0x000fe40000000044 */
.L_x_739:
[----:B------:R-:W-:Y:S01]  /*4e50*/  PRMT R179, RZ, 0x5410, R70 ;  /* 0x00005410ffb37816 */ /* 0x000fe20000000046 */
[----:B------:R-:W-:Y:S05]  /*4e60*/  @P3 BRA `(.L_x_740) ;  /* 0x0000008000003947 */ /* 0x000fea0003800000 */
[----:B------:R-:W-:-:S04]  /*4e70*/  ISETP.NE.U32.AND P4, PT, RZ, c[0x0][0x180], PT ;  /* 0x00006000ff007a0c */ /* 0x000fc80003f85070 */
[----:B------:R-:W-:-:S13]  /*4e80*/  ISETP.NE.AND.EX P4, PT, RZ, c[0x0][0x184], PT, P4 ;  /* 0x00006100ff007a0c */ /* 0x000fda0003f85340 */
[----:B------:R-:W-:Y:S05]  /*4e90*/  @P4 BRA `(.L_x_741) ;  /* 0x0000002000004947 */ /* 0x000fea0003800000 */
[----:B------:R-:W-:Y:S05]  /*4ea0*/  @P0 BRA `(.L_x_742) ;  /* 0x0000008000000947 */ /* 0x000fea0003800000 */
[----:B------:R-:W-:Y:S05]  /*4eb0*/  BRA `(.L_x_743) ;  /* 0x0000009000007947 */ /* 0x000fea0003800000 */
.L_x_741:
[----:B-----5:R-:W-:-:S05]  /*4ec0*/  PRMT R68, RZ, 0x5410, R62 ;  /* 0x00005410ff447816 */ /* 0x020fca000000003e */
[----:B------:R-:W-:Y:S01]  /*4ed0*/  FADD.FTZ R179, R68, R179 ;  /* 0x000000b344b37221 */ /* 0x000fe20000010000 */
[----:B------:R-:W-:Y:S05]  /*4ee0*/  BRA `(.L_x_742) ;  /* 0x0000004000007947 */ /* 0x000fea0003800000 */
.L_x_740:
[----:B-----5:R-:W-:-:S05]  /*4ef0*/  PRMT R68, RZ, 0x5410, R66 ;  /* 0x00005410ff447816 */ /* 0x020fca0000000042 */
[----:B------:R-:W-:Y:S01]  /*4f00*/  FADD.FTZ R179, R68, R179 ;  /* 0x000000b344b37221 */ /* 0x000fe20000010000 */
[----:B------:R-:W-:-:S05]  /*4f10*/  @P2 PRMT R68, RZ, 0x5410, R62 ;  /* 0x00005410ff442816 */ /* 0x000fca000000003e */
[----:B------:R-:W-:-:S05]  /*4f20*/  @P2 FADD.FTZ R179, R68, R179 ;  /* 0x000000b344b32221 */ /* 0x000fca0000010000 */
.L_x_742:
[----:B------:R-:W-:-:S04]  /*4f30*/  F2FP.BF16.PACK_AB R68, RZ, R179 ;  /* 0x000000b3ff44723e */ /* 0x000fc800000010ff */
[----:B------:R-:W-:Y:S02]  /*4f40*/  PRMT R58, R68, 0x7610, R58 ;  /* 0x00007610443a7816 */ /* 0x000fe4000000003a */
.L_x_743:
[----:B------:R-:W-:Y:S01]  /*4f50*/  PRMT R231, RZ, 0x7610, R70 ;  /* 0x00007610ffe77816 */ /* 0x000fe20000000046 */
[----:B------:R-:W-:Y:S05]  /*4f60*/  @P3 BRA `(.L_x_744) ;  /* 0x0000008000003947 */ /* 0x000fea0003800000 */
[----:B------:R-:W-:-:S04]  /*4f70*/  ISETP.NE.U32.AND P4, PT, RZ, c[0x0][0x180], PT ;  /* 0x00006000ff007a0c */ /* 0x000fc80003f85070 */
[----:B------:R-:W-:-:S13]  /*4f80*/  ISETP.NE.AND.EX P4, PT, RZ, c[0x0][0x184], PT, P4 ;  /* 0x00006100ff007a0c */ /* 0x000fda0003f85340 */
[----:B------:R-:W-:Y:S05]  /*4f90*/  @P4 BRA `(.L_x_745) ;  /* 0x0000002000004947 */ /* 0x000fea0003800000 */
[----:B------:R-:W-:Y:S05]  /*4fa0*/  @P0 BRA `(.L_x_746) ;  /* 0x0000008000000947 */ /* 0x000fea0003800000 */
[----:B------:R-:W-:Y:S05]  /*4fb0*/  BRA `(.L_x_747) ;  /* 0x0000009000007947 */ /* 0x000fea0003800000 */
.L_x_745:
[----:B-----5:R-:W-:-:S05]  /*4fc0*/  PRMT R68, RZ, 0x7610, R62 ;  /* 0x00007610ff447816 */ /* 0x020fca000000003e */
[----:B------:R-:W-:Y:S01]  /*4fd0*/  FADD.FTZ R231, R68, R231 ;  /* 0x000000e744e77221 */ /* 0x000fe20000010000 */
[----:B------:R-:W-:Y:S05]  /*4fe0*/  BRA `(.L_x_746) ;  /* 0x0000004000007947 */ /* 0x000fea0003800000 */
.L_x_744:
[----:B-----5:R-:W-:-:S05]  /*4ff0*/  PRMT R68, RZ, 0x7610, R66 ;  /* 0x00007610ff447816 */ /* 0x020fca0000000042 */
[----:B------:R-:W-:Y:S01]  /*5000*/  FADD.FTZ R231, R68, R231 ;  /* 0x000000e744e77221 */ /* 0x000fe20000010000 */
[----:B------:R-:W-:-:S05]  /*5010*/  @P2 PRMT R68, RZ, 0x7610, R62 ;  /* 0x00007610ff442816 */ /* 0x000fca000000003e */
[----:B------:R-:W-:-:S05]  /*5020*/  @P2 FADD.FTZ R231, R68, R231 ;  /* 0x000000e744e72221 */ /* 0x000fca0000010000 */
.L_x_746:
[----:B------:R-:W-:-:S04]  /*5030*/  F2FP.BF16.PACK_AB R68, RZ, R231 ;  /* 0x000000e7ff44723e */ /* 0x000fc800000010ff */
[----:B------:R-:W-:Y:S02]  /*5040*/  PRMT R58, R58, 0x5410, R68 ;  /* 0x000054103a3a7816 */ /* 0x000fe40000000044 */
.L_x_747:
[----:B------:R-:W-:Y:S01]  /*5050*/  PRMT R233, RZ, 0x5410, R71 ;  /* 0x00005410ffe97816 */ /* 0x000fe20000000047 */
[----:B------:R-:W-:Y:S05]  /*5060*/  @P3 BRA `(.L_x_748) ;  /* 0x0000008000003947 */ /* 0x000fea0003800000 */
[----:B------:R-:W-:-:S04]  /*5070*/  ISETP.NE.U32.AND P4, PT, RZ, c[0x0][0x180], PT ;  /* 0x00006000ff007a0c */ /* 0x000fc80003f85070 */
[----:B------:R-:W-:-:S13]  /*5080*/  ISETP.NE.AND.EX P4, PT, RZ, c[0x0][0x184], PT, P4 ;  /* 0x00006100ff007a0c */ /* 0x000fda0003f85340 */
[----:B------:R-:W-:Y:S05]  /*5090*/  @P4 BRA `(.L_x_749) ;  /* 0x0000002000004947 */ /* 0x000fea0003800000 */
[----:B------:R-:W-:Y:S05]  /*50a0*/  @P0 BRA `(.L_x_750) ;  /* 0x0000008000000947 */ /* 0x000fea0003800000 */
[----:B------:R-:W-:Y:S05]  /*50b0*/  BRA `(.L_x_751) ;  /* 0x0000009000007947 */ /* 0x000fea0003800000 */
.L_x_749:
[----:B-----5:R-:W-:-:S05]  /*50c0*/  PRMT R68, RZ, 0x5410, R63 ;  /* 0x00005410ff447816 */ /* 0x020fca000000003f */
[----:B------:R-:W-:Y:S01]  /*50d0*/  FADD.FTZ R233, R68, R233 ;  /* 0x000000e944e97221 */ /* 0x000fe20000010000 */
[----:B------:R-:W-:Y:S05]  /*50e0*/  BRA `(.L_x_750) ;  /* 0x0000004000007947 */ /* 0x000fea0003800000 */
.L_x_748:
[----:B-----5:R-:W-:-:S05]  /*50f0*/  PRMT R68, RZ, 0x5410, R67 ;  /* 0x00005410ff447816 */ /* 0x020fca0000000043 */
[----:B------:R-:W-:Y:S01]  /*5100*/  FADD.FTZ R233, R68, R233 ;  /* 0x000000e944e97221 */ /* 0x000fe20000010000 */
[----:B------:R-:W-:-:S05]  /*5110*/  @P2 PRMT R68, RZ, 0x5410, R63 ;  /* 0x00005410ff442816 */ /* 0x000fca000000003f */
[----:B------:R-:W-:-:S05]  /*5120*/  @P2 FADD.FTZ R233, R68, R233 ;  /* 0x000000e944e92221 */ /* 0x000fca0000010000 */
.L_x_750:
[----:B------:R-:W-:-:S04]  /*5130*/  F2FP.BF16.PACK_AB R68, RZ, R233 ;  /* 0x000000e9ff44723e */ /* 0x000fc800000010ff */
[----:B------:R-:W-:Y:S02]  /*5140*/  PRMT R59, R68, 0x7610, R59 ;  /* 0x00007610443b7816 */ /* 0x000fe4000000003b */
.L_x_751:
[----:B------:R-:W-:Y:S01]  /*5150*/  PRMT R247, RZ, 0x7610, R71 ;  /* 0x00007610fff77816 */ /* 0x000fe20000000047 */
[----:B------:R-:W-:Y:S05]  /*5160*/  @P3 BRA `(.L_x_752) ;  /* 0x0000008000003947 */ /* 0x000fea0003800000 */
[----:B------:R-:W-:-:S04]  /*5170*/  ISETP.NE.U32.AND P2, PT, RZ, c[0x0][0x180], PT ;  /* 0x00006000ff007a0c */ /* 0x000fc80003f45070 */
[----:B------:R-:W-:-:S13]  /*5180*/  ISETP.NE.AND.EX P2, PT, RZ, c[0x0][0x184], PT, P2 ;  /* 0x00006100ff007a0c */ /* 0x000fda0003f45320 */
[----:B------:R-:W-:Y:S05]  /*5190*/  @P2 BRA `(.L_x_753) ;  /* 0x0000002000002947 */ /* 0x000fea0003800000 */
[----:B------:R-:W-:Y:S05]  /*51a0*/  @P0 BRA `(.L_x_754) ;  /* 0x0000008000000947 */ /* 0x000fea0003800000 */
[----:B------:R-:W-:Y:S05]  /*51b0*/  BRA `(.L_x_755) ;  /* 0x0000009000007947 */ /* 0x000fea0003800000 */
.L_x_753:
[----:B-----5:R-:W-:-:S05]  /*51c0*/  PRMT R68, RZ, 0x7610, R63 ;  /* 0x00007610ff447816 */ /* 0x020fca000000003f */
[----:B------:R-:W-:Y:S01]  /*51d0*/  FADD.FTZ R247, R68, R247 ;  /* 0x000000f744f77221 */ /* 0x000fe20000010000 */
[----:B------:R-:W-:Y:S05]  /*51e0*/  BRA `(.L_x_754) ;  /* 0x0000004000007947 */ /* 0x000fea0003800000 */
.L_x_752:
[----:B-----5:R-:W-:-:S05]  /*51f0*/  PRMT R68, RZ, 0x7610, R67 ;  /* 0x00007610ff447816 */ /* 0x020fca0000000043 */
[----:B------:R-:W-:Y:S01]  /*5200*/  FADD.FTZ R247, R68, R247 ;  /* 0x000000f744f77221 */ /* 0x000fe20000010000 */
[----:B------:R-:W-:-:S05]  /*5210*/  @P2 PRMT R68, RZ, 0x7610, R63 ;  /* 0x00007610ff442816 */ /* 0x000fca000000003f */
[----:B------:R-:W-:-:S05]  /*5220*/  @P2 FADD.FTZ R247, R68, R247 ;  /* 0x000000f744f72221 */ /* 0x000fca0000010000 */
.L_x_754:
[----:B------:R-:W-:-:S04]  /*5230*/  F2FP.BF16.PACK_AB R68, RZ, R247 ;  /* 0x000000f7ff44723e */ /* 0x000fc800000010ff */
[----:B------:R-:W-:Y:S02]  /*5240*/  PRMT R59, R59, 0x5410, R68 ;  /* 0x000054103b3b7816 */ /* 0x000fe40000000044 */
.L_x_755:
[----:B------:R-:W-:-:S04]  /*5250*/  @P0 LEA R68, P2, R140, c[0x0][0x188], 0x4 ;  /* 0x000062008c440a11 */ /* 0x000fc800078420ff */
[----:B------:R-:W-:-:S05]  /*5260*/  @P0 LEA.HI.X R69, R140, c[0x0][0x18c], RZ, 0x4, P2 ;  /* 0x000063008c450a11 */ /* 0x000fca00010f24ff */
[----:B------:R0:W-:Y:S04]  /*5270*/  @P0 STG.E.128 [R68.64], R56 ;  /* 0x0000003844000986 */ /* 0x0001e8000c101d04 */
.L_x_723:
[----:B------:R-:W-:Y:S05]  /*5280*/  BSYNC B0 ;  /* 0x0000000000007941 */ /* 0x000fea0003800000 */
.L_x_722:
[----:B0-----:R-:W-:Y:S01]  /*5290*/  FADD.FTZ R68, RZ, R143 ;  /* 0x0000008fff447221 */ /* 0x001fe20000010000 */
[----:B------:R-:W-:Y:S02]  /*52a0*/  ISETP.GT.U32.AND P3, PT, R50, 0xff, PT ;  /* 0x000000ff3200780c */ /* 0x000fe40003f64070 */
[----:B------:R-:W-:Y:S01]  /*52b0*/  LOP3.LUT P2, RZ, R127, 0xff, RZ, 0xc0, !PT ;  /* 0x000000ff7fff7812 */ /* 0x000fe2000784c0ff */
[----:B------:R-:W-:Y:S01]  /*52c0*/  FADD.FTZ R68, R173, R68 ;  /* 0x00000044ad447221 */ /* 0x000fe20000010000 */
[----:B------:R-:W-:Y:S02]  /*52d0*/  SHF.R.U32.HI R134, RZ, 0x5, R51 ;  /* 0x00000005ff867819 */ /* 0x000fe40000011633 */
[----:B------:R-:W-:Y:S01]  /*52e0*/  P2R R69, PR, RZ, 0x8 ;  /* 0x00000008ff457803 */ /* 0x000fe20000000000 */
[----:B------:R-:W-:Y:S01]  /*52f0*/  FADD.FTZ R68, R171, R68 ;  /* 0x00000044ab447221 */ /* 0x000fe20000010000 */
[----:B------:R-:W-:Y:S02]  /*5300*/  LOP3.LUT R134, R134, 0x7fffffc, RZ, 0xc0, !PT ;  /* 0x07fffffc86867812 */ /* 0x000fe400078ec0ff */
[C---:B------:R-:W-:Y:S01]  /*5310*/  ISETP.GT.U32.AND P4, PT, R50.reuse, 0x27f, PT ;  /* 0x0000027f3200780c */ /* 0x040fe20003f84070 */
[----:B------:R-:W-:Y:S01]  /*5320*/  FADD.FTZ R68, R205, R68 ;  /* 0x00000044cd447221 */ /* 0x000fe20000010000 */
[----:B------:R-:W-:-:S02]  /*5330*/  ISETP.GT.U32.AND P5, PT, R50, 0x2ff, PT ;  /* 0x000002ff3200780c */ /* 0x000fc40003fa4070 */
[----:B------:R-:W-:Y:S01]  /*5340*/  ISETP.GT.U32.AND P6, PT, R50, 0x37f, PT ;  /* 0x0000037f3200780c */ /* 0x000fe20003fc4070 */
[----:B------:R-:W-:Y:S01]  /*5350*/  FADD.FTZ R68, R203, R68 ;  /* 0x00000044cb447221 */ /* 0x000fe20000010000 */
[----:B------:R-:W-:Y:S02]  /*5360*/  @!P2 IADD3 R134, R134, 0x4, RZ ;  /* 0x000000048686a810 */ /* 0x000fe40007ffe0ff */
[----:B------:R-:W-:Y:S01]  /*5370*/  ISETP.GT.U32.AND P2, PT, R50, 0x17f, PT ;  /* 0x0000017f3200780c */ /* 0x000fe20003f44070 */
[----:B------:R-:W-:-:S04]  /*5380*/  FADD.FTZ R68, R207, R68 ;  /* 0x00000044cf447221 */ /* 0x000fc80000010000 */
[----:B------:R-:W-:-:S04]  /*5390*/  FADD.FTZ R68, R209, R68 ;  /* 0x00000044d1447221 */ /* 0x000fc80000010000 */
[----:B------:R-:W-:-:S05]  /*53a0*/  FADD.FTZ R68, R235, R68 ;  /* 0x00000044eb447221 */ /* 0x000fca0000010000 */
        /* <DEDUP_REMOVED lines=52> */
.L_x_774:
[----:B-1----:R-:W-:Y:S01]  /*56f0*/  FADD.FTZ R69, R68, R69 ;  /* 0x0000004544457221 */ /* 0x002fe20000010000 */
[----:B------:R-:W-:Y:S05]  /*5700*/  BRA.DIV ~URZ, `(.L_x_757) ;  /* 0x00001d027f007947 */ /* 0x000fea000b800000 */
[----:B0-----:R-:W0:Y:S01]  /*5710*/  SHFL.BFLY PT, R68, R69, 0x2, 0x1f ;  /* 0x0c401f0045447f89 */ /* 0x001e2200000e0000 */
[----:B------:R-:W-:Y:S02]  /*5720*/  P2R R144, PR, RZ, 0x1 ;  /* 0x00000001ff907803 */ /* 0x000fe40000000000 */
        /* <DEDUP_REMOVED lines=14> */
[----:B------:R-:W-:-:S02]  /*5810*/  FADD.FTZ R140, R205, -R68 ;  /* 0x80000044cd8c7221 */ /* 0x000fc40000010000 */
[----:B------:R-:W-:Y:S02]  /*5820*/  FFMA.FTZ R135, R142, R142, R135 ;  /* 0x0000008e8e877223 */ /* 0x000fe40000010087 */
[--C-:B------:R-:W-:Y:S02]  /*5830*/  FADD.FTZ R70, R203, -R68.reuse ;  /* 0x80000044cb467221 */ /* 0x100fe40000010000 */
[----:B------:R-:W-:Y:S02]  /*5840*/  FFMA.FTZ R135, R140, R140, R135 ;  /* 0x0000008c8c877223 */ /* 0x000fe40000010087 */
        /* <DEDUP_REMOVED lines=8> */
[----:B------:R-:W-:-:S03]  /*58d0*/  FADD.FTZ R71, R169, -R68 ;  /* 0x80000044a9477221 */ /* 0x000fc60000010000 */
[----:B------:R-:W-:Y:S01]  /*58e0*/  FSEL R69, R135, RZ, P1 ;  /* 0x000000ff87457208 */ /* 0x000fe20000800000 */
[----:B------:R-:W-:-:S04]  /*58f0*/  FADD.FTZ R135, R167, -R68 ;  /* 0x80000044a7877221 */ /* 0x000fc80000010000 */
[----:B------:R-:W-:-:S04]  /*5900*/  FFMA.FTZ R70, R70, R70, R69 ;  /* 0x0000004646467223 */ /* 0x000fc80000010045 */
[----:B------:R-:W-:Y:S02]  /*5910*/  FFMA.FTZ R70, R71, R71, R70 ;  /* 0x0000004747467223 */ /* 0x000fe40000010046 */
[----:B------:R-:W-:Y:S02]  /*5920*/  FADD.FTZ R71, R201, -R68 ;  /* 0x80000044c9477221 */ /* 0x000fe40000010000 */
[----:B------:R-:W-:Y:S02]  /*5930*/  FFMA.FTZ R70, R135, R135, R70 ;  /* 0x0000008787467223 */ /* 0x000fe40000010046 */
[----:B------:R-:W-:Y:S02]  /*5940*/  FADD.FTZ R135, R199, -R68 ;  /* 0x80000044c7877221 */ /* 0x000fe40000010000 */
[----:B------:R-:W-:Y:S02]  /*5950*/  FFMA.FTZ R70, R71, R71, R70 ;  /* 0x0000004747467223 */ /* 0x000fe40000010046 */
[----:B------:R-:W-:-:S02]  /*5960*/  FADD.FTZ R71, R211, -R68 ;  /* 0x80000044d3477221 */ /* 0x000fc40000010000 */
[----:B------:R-:W-:Y:S02]  /*5970*/  FFMA.FTZ R70, R135, R135, R70 ;  /* 0x0000008787467223 */ /* 0x000fe40000010046 */
[----:B------:R-:W-:Y:S02]  /*5980*/  FADD.FTZ R135, R213, -R68 ;  /* 0x80000044d5877221 */ /* 0x000fe40000010000 */
[----:B------:R-:W-:Y:S02]  /*5990*/  FFMA.FTZ R70, R71, R71, R70 ;  /* 0x0000004747467223 */ /* 0x000fe40000010046 */
[----:B------:R-:W-:Y:S02]  /*59a0*/  FADD.FTZ R71, R237, -R68 ;  /* 0x80000044ed477221 */ /* 0x000fe40000010000 */
[----:B------:R-:W-:Y:S02]  /*59b0*/  FFMA.FTZ R70, R135, R135, R70 ;  /* 0x0000008787467223 */ /* 0x000fe40000010046 */
[----:B------:R-:W-:-:S02]  /*59c0*/  FADD.FTZ R135, R163, -R68 ;  /* 0x80000044a3877221 */ /* 0x000fc40000010000 */
[----:B------:R-:W-:Y:S01]  /*59d0*/  @P0 FFMA.FTZ R69, R71, R71, R70 ;  /* 0x0000004747450223 */ /* 0x000fe20000010046 */
[----:B------:R-:W-:Y:S01]  /*59e0*/  ISETP.NE.AND P0, PT, R144, RZ, PT ;  /* 0x000000ff9000720c */ /* 0x000fe20003f05270 */
[--C-:B------:R-:W-:Y:S02]  /*59f0*/  FADD.FTZ R70, R139, -R68.reuse ;  /* 0x800000448b467221 */ /* 0x100fe40000010000 */
[----:B------:R-:W-:Y:S02]  /*5a00*/  FADD.FTZ R71, R165, -R68 ;  /* 0x80000044a5477221 */ /* 0x000fe40000010000 */
        /* <DEDUP_REMOVED lines=13> */
[----:B------:R-:W-:Y:S02]  /*5ae0*/  @P2 FFMA.FTZ R69, R71, R71, R70 ;  /* 0x0000004747452223 */ /* 0x000fe40000010046 */
        /* <DEDUP_REMOVED lines=61> */
[----:B------:R-:W-:-:S04]  /*5ec0*/  FFMA.FTZ R70, R135, R135, R70 ;  /* 0x0000008787467223 */ /* 0x000fc80000010046 */
        /* <DEDUP_REMOVED lines=10> */
.L_x_775:
[C---:B------:R-:W-:Y:S01]  /*5f70*/  LOP3.LUT P2, RZ, R51.reuse, 0x1f, RZ, 0xc0, !PT ;  /* 0x0000001f33ff7812 */ /* 0x040fe2000784c0ff */
[----:B-1----:R-:W-:Y:S01]  /*5f80*/  FADD.FTZ R69, R142, R135 ;  /* 0x000000878e457221 */ /* 0x002fe20000010000 */
[----:B------:R-:W-:Y:S01]  /*5f90*/  SHF.R.U32.HI R70, RZ, 0x5, R51 ;  /* 0x00000005ff467819 */ /* 0x000fe20000011633 */
[----:B------:R-:W-:Y:S01]  /*5fa0*/  WARPSYNC 0xffffffff ;  /* 0xffffffff00007948 */ /* 0x000fe20003800000 */
[----:B0-----:R-:W-:Y:S02]  /*5fb0*/  LOP3.LUT R135, R51, 0x1f, RZ, 0xc0, !PT ;  /* 0x0000001f33877812 */ /* 0x001fe400078ec0ff */
[----:B------:R-:W-:-:S07]  /*5fc0*/  LOP3.LUT R70, R70, 0x3, RZ, 0xc0, !PT ;  /* 0x0000000346467812 */ /* 0x000fce00078ec0ff */
[----:B------:R-:W-:-:S05]  /*5fd0*/  @!P2 IMAD.IADD R71, R134, 0x1, R70 ;  /* 0x000000018647a824 */ /* 0x000fca00078e0246 */
[----:B------:R0:W-:Y:S01]  /*5fe0*/  @!P2 STS.64 [R71.X8], R68 ;  /* 0x000000444700a388 */ /* 0x0001e20000008a00 */
[----:B------:R-:W-:-:S11]  /*5ff0*/  ISETP.GT.U32.AND P2, PT, R135, 0x3, PT ;  /* 0x000000038700780c */ /* 0x000fd60003f44070 */
[----:B------:R-:W-:Y:S01]  /*6000*/  BAR.SYNC.DEFER_BLOCKING 0x0 ;  /* 0x0000000000007b1d */ /* 0x000fe20000010000 */
[----:B0-----:R-:W-:Y:S01]  /*6010*/  CS2R R68, SRZ ;  /* 0x0000000000447805 */ /* 0x001fe2000001ff00 */
[----:B------:R-:W-:Y:S02]  /*6020*/  @!P2 IMAD.IADD R134, R134, 0x1, R135 ;  /* 0x000000018686a824 */ /* 0x000fe400078e0287 */
[----:B------:R-:W-:Y:S02]  /*6030*/  IMAD.MOV.U32 R71, RZ, RZ, RZ ;  /* 0x000000ffff477224 */ /* 0x000fe400078e00ff */
[----:B------:R-:W-:Y:S01]  /*6040*/  @!P2 IMAD.MOV.U32 R71, RZ, RZ, R126 ;  /* 0x000000ffff47a224 */ /* 0x000fe200078e007e */
[----:B------:R-:W-:Y:S03]  /*6050*/  BSSY B0, `(.L_x_758) ;  /* 0x0000055000007945 */ /* 0x000fe60003800000 */
[----:B------:R-:W-:Y:S01]  /*6060*/  I2F R249, R71 ;  /* 0x0000004700f97306 */ /* 0x000fe20000201400 */
[----:B------:R-:W0:Y:S04]  /*6070*/  SHFL.DOWN PT, R140, R71, 0x2, 0x1f ;  /* 0x08401f00478c7f89 */ /* 0x000e2800000e0000 */
[----:B------:R-:W1:Y:S01]  /*6080*/  @!P2 LDS.64 R68, [R134.X8] ;  /* 0x000000008644a984 */ /* 0x000e620000008a00 */
[----:B------:R-:W-:Y:S01]  /*6090*/  ISETP.NE.AND P2, PT, RZ, UR6, PT ;  /* 0x00000006ff007c0c */ /* 0x000fe2000bf45270 */
[----:B0-----:R-:W-:Y:S01]  /*60a0*/  IMAD.IADD R142, R140, 0x1, R71 ;  /* 0x000000018c8e7824 */ /* 0x001fe200078e0247 */
[----:B------:R-:W-:Y:S04]  /*60b0*/  I2F R148, R140 ;  /* 0x0000008c00947306 */ /* 0x000fe80000201400 */
[----:B------:R-:W-:Y:S04]  /*60c0*/  SHFL.DOWN PT, R150, R142, 0x1, 0x1f ;  /* 0x08201f008e967f89 */ /* 0x000fe800000e0000 */
[----:B------:R-:W0:Y:S08]  /*60d0*/  I2F R144, R142 ;  /* 0x0000008e00907306 */ /* 0x000e300000201400 */
[----:B0-----:R-:W0:Y:S01]  /*60e0*/  MUFU.RCP R146, R144 ;  /* 0x0000009000927308 */ /* 0x001e220000001000 */
[----:B-1----:R-:W1:Y:S02]  /*60f0*/  SHFL.DOWN PT, R135, R68, 0x2, 0x1f ;  /* 0x08401f0044877f89 */ /* 0x002e6400000e0000 */
[----:B-1----:R-:W-:-:S04]  /*6100*/  FMUL.FTZ R134, R135, R148 ;  /* 0x0000009487867220 */ /* 0x002fc80000410000 */
[----:B------:R-:W-:Y:S02]  /*6110*/  FFMA.FTZ R251, R249, R68, R134 ;  /* 0x00000044f9fb7223 */ /* 0x000fe40000010086 */
[----:B------:R-:W-:Y:S02]  /*6120*/  IMAD.IADD R134, R142, 0x1, R150 ;  /* 0x000000018e867824 */ /* 0x000fe400078e0296 */
[----:B------:R-:W-:Y:S01]  /*6130*/  FADD.FTZ R68, -R135, R68 ;  /* 0x0000004487447221 */ /* 0x000fe20000010100 */
[----:B------:R-:W-:Y:S01]  /*6140*/  I2F R150, R150 ;  /* 0x0000009600967306 */ /* 0x000fe20000201400 */
[----:B0-----:R-:W-:Y:S02]  /*6150*/  FMUL.FTZ R251, R146, R251 ;  /* 0x000000fb92fb7220 */ /* 0x001fe40000410000 */
[----:B------:R-:W-:-:S03]  /*6160*/  FMUL.FTZ R68, R68, R68 ;  /* 0x0000004444447220 */ /* 0x000fc60000410000 */
[----:B------:R-:W0:Y:S01]  /*6170*/  SHFL.DOWN PT, R152, R251, 0x1, 0x1f ;  /* 0x08201f00fb987f89 */ /* 0x000e2200000e0000 */
[----:B------:R-:W-:Y:S01]  /*6180*/  FMUL.FTZ R68, R68, R249 ;  /* 0x000000f944447220 */ /* 0x000fe20000410000 */
[----:B------:R1:W2:Y:S03]  /*6190*/  I2F R71, R134 ;  /* 0x0000008600477306 */ /* 0x0002a60000201400 */
[----:B------:R-:W-:Y:S01]  /*61a0*/  FMUL.FTZ R68, R68, R148 ;  /* 0x0000009444447220 */ /* 0x000fe20000410000 */
[----:B-1----:R-:W1:Y:S04]  /*61b0*/  SHFL.DOWN PT, R134, R69, 0x2, 0x1f ;  /* 0x08401f0045867f89 */ /* 0x002e6800000e0000 */
[----:B--2---:R1:W2:Y:S01]  /*61c0*/  MUFU.RCP R154, R71 ;  /* 0x00000047009a7308 */ /* 0x0042a20000001000 */
[----:B0-----:R-:W-:-:S02]  /*61d0*/  FMUL.FTZ R142, R152, R150 ;  /* 0x00000096988e7220 */ /* 0x001fc40000410000 */
[----:B------:R-:W-:Y:S02]  /*61e0*/  FADD.FTZ R152, R251, -R152 ;  /* 0x80000098fb987221 */ /* 0x000fe40000010000 */
[----:B------:R-:W-:Y:S02]  /*61f0*/  FFMA.FTZ R142, R144, R251, R142 ;  /* 0x000000fb908e7223 */ /* 0x000fe4000001008e */
[----:B------:R-:W-:-:S04]  /*6200*/  FMUL.FTZ R135, R152, R152 ;  /* 0x0000009898877220 */ /* 0x000fc80000410000 */
[----:B------:R-:W-:Y:S02]  /*6210*/  FMUL.FTZ R135, R144, R135 ;  /* 0x0000008790877220 */ /* 0x000fe40000410000 */
[----:B-1----:R-:W-:Y:S02]  /*6220*/  FADD.FTZ R71, R134, R69 ;  /* 0x0000004586477221 */ /* 0x002fe40000010000 */
[----:B--2---:R-:W-:Y:S02]  /*6230*/  FMUL.FTZ R142, R154, R142 ;  /* 0x0000008e9a8e7220 */ /* 0x004fe40000410000 */
[----:B------:R-:W-:Y:S02]  /*6240*/  FFMA.FTZ R68, R146, R68, R71 ;  /* 0x0000004492447223 */ /* 0x000fe40000010047 */
[----:B------:R-:W-:Y:S02]  /*6250*/  FMUL.FTZ R135, R135, R150 ;  /* 0x0000009687877220 */ /* 0x000fe40000410000 */
[----:B------:R-:W0:Y:S01]  /*6260*/  SHFL.IDX PT, R142, R142, RZ, 0x1f ;  /* 0x00001fff8e8e7589 */ /* 0x000e2200000e0000 */
[----:B------:R-:W-:-:S03]  /*6270*/  IMAD.MOV.U32 R69, RZ, RZ, c[0x0][0x1e0] ;  /* 0x00007800ff457624 */ /* 0x000fc600078e00ff */
[----:B------:R-:W1:Y:S01]  /*6280*/  SHFL.DOWN PT, R71, R68, 0x1, 0x1f ;  /* 0x08201f0044477f89 */ /* 0x000e6200000e0000 */
[C---:B0-----:R-:W-:Y:S01]  /*6290*/  FMUL.FTZ R156, R142.reuse, R142 ;  /* 0x0000008e8e9c7220 */ /* 0x041fe20000410000 */
[----:B------:R-:W-:Y:S01]  /*62a0*/  FSEL R140, R142, RZ, !P2 ;  /* 0x000000ff8e8c7208 */ /* 0x000fe20005000000 */
[----:B-1----:R-:W-:-:S03]  /*62b0*/  FADD.FTZ R71, R68, R71 ;  /* 0x0000004744477221 */ /* 0x002fc60000010000 */
[----:B------:R-:W-:Y:S02]  /*62c0*/  FSEL R156, R156, RZ, P2 ;  /* 0x000000ff9c9c7208 */ /* 0x000fe40001000000 */
[----:B------:R-:W-:Y:S01]  /*62d0*/  LOP3.LUT P2, RZ, R70, 0x1f, R51, 0xf8, !PT ;  /* 0x0000001f46ff7812 */ /* 0x000fe2000784f833 */
[----:B------:R-:W-:-:S05]  /*62e0*/  FFMA.FTZ R135, R154, R135, R71 ;  /* 0x000000879a877223 */ /* 0x000fca0000010047 */
[----:B------:R-:W0:Y:S07]  /*62f0*/  SHFL.IDX PT, R134, R135, RZ, 0x1f ;  /* 0x00001fff87867589 */ /* 0x000e2e00000e0000 */
[----:B------:R-:W-:-:S04]  /*6300*/  @!P2 IMAD.MOV.U32 R71, RZ, RZ, 0x4 ;  /* 0x00000004ff47a424 */ /* 0x000fc800078e00ff */
[----:B------:R-:W-:-:S05]  /*6310*/  @!P2 IMAD.WIDE R70, R128, R71, c[0x0][0x1a0] ;  /* 0x000068008046a625 */ /* 0x000fca00078e0247 */
[----:B------:R1:W-:Y:S01]  /*6320*/  @!P2 STG.E [R70.64], R142 ;  /* 0x0000008e4600a986 */ /* 0x0003e2000c101904 */
[----:B0-----:R-:W-:-:S04]  /*6330*/  FFMA.FTZ R69, R134, R69, c[0x0][0x228] ;  /* 0x00008a0086457623 */ /* 0x001fc80000010045 */
[----:B------:R-:W-:Y:S02]  /*6340*/  FADD.FTZ R156, R69, R156 ;  /* 0x0000009c459c7221 */ /* 0x000fe40000010000 */
[----:B------:R-:W-:Y:S02]  /*6350*/  @!P2 IMAD.MOV.U32 R69, RZ, RZ, 0x4 ;  /* 0x00000004ff45a424 */ /* 0x000fe400078e00ff */
[----:B------:R-:W0:Y:S02]  /*6360*/  MUFU.RSQ R249, R156 ;  /* 0x0000009c00f97308 */ /* 0x000e240000001400 */
[----:B------:R-:W-:-:S05]  /*6370*/  @!P2 IMAD.WIDE R68, R128, R69, c[0x0][0x1a8] ;  /* 0x00006a008044a625 */ /* 0x000fca00078e0245 */
[----:B0-----:R1:W-:Y:S01]  /*6380*/  @!P2 STG.E [R68.64], R249 ;  /* 0x000000f94400a986 */ /* 0x0013e2000c101904 */
[----:B------:R-:W-:Y:S05]  /*6390*/  @!P1 BRA `(.L_x_759) ;  /* 0x0000020000009947 */ /* 0x000fea0003800000 */
[--C-:B-1----:R-:W-:Y:S02]  /*63a0*/  FADD.FTZ R68, R143, -R140.reuse ;  /* 0x8000008c8f447221 */ /* 0x102fe40000010000 */
        /* <DEDUP_REMOVED lines=24> */
[----:B------:R-:W-:Y:S01]  /*6530*/  FFMA.FTZ R251, R43, R150, R34 ;  /* 0x000000962bfb7223 */ /* 0x000fe20000010022 */
[----:B------:R-:W-:Y:S01]  /*6540*/  F2FP.BF16.PACK_AB R70, R135, R70 ;  /* 0x000000468746723e */ /* 0x000fe200000010ff */
[----:B------:R-:W-:-:S03]  /*6550*/  IMAD.MOV.U32 R142, RZ, RZ, 0x10 ;  /* 0x00000010ff8e7424 */ /* 0x000fc600078e00ff */
[----:B------:R-:W-:Y:S01]  /*6560*/  F2FP.BF16.PACK_AB R71, R251, R148 ;  /* 0x00000094fb47723e */ /* 0x000fe200000010ff */
[C---:B------:R-:W-:Y:S01]  /*6570*/  IMAD.WIDE.U32 R134, R138.reuse, R142, c[0x0][0x208] ;  /* 0x000082008a867625 */ /* 0x040fe200078e008e */
[----:B------:R-:W-:-:S04]  /*6580*/  IADD3 R138, R138, 0x80, RZ ;  /* 0x000000808a8a7810 */ /* 0x000fc80007ffe0ff */
[----:B------:R0:W-:Y:S03]  /*6590*/  STG.E.128 [R134.64], R68 ;  /* 0x0000004486007986 */ /* 0x0001e6000c101d04 */
.L_x_759:
[----:B------:R-:W-:Y:S05]  /*65a0*/  BSYNC B0 ;  /* 0x0000000000007941 */ /* 0x000fea0003800000 */
.L_x_758:
[----:B------:R-:W-:Y:S01]  /*65b0*/  ISETP.GE.U32.AND P2, PT, R50, 0x100, PT ;  /* 0x000001003200780c */ /* 0x000fe20003f46070 */
[----:B------:R-:W-:-:S12]  /*65c0*/  BSSY B0, `(.L_x_760) ;  /* 0x0000022000007945 */ /* 0x000fd80003800000 */
[----:B------:R-:W-:Y:S05]  /*65d0*/  @!P2 BRA `(.L_x_761) ;  /* 0x000002000000a947 */ /* 0x000fea0003800000 */
[--C-:B01----:R-:W-:Y:S02]  /*65e0*/  FADD.FTZ R68, R141, -R140.reuse ;  /* 0x8000008c8d447221 */ /* 0x103fe40000010000 */
        /* <DEDUP_REMOVED lines=31> */
.L_x_761:
[----:B------:R-:W-:Y:S05]  /*67e0*/  BSYNC B0 ;  /* 0x0000000000007941 */ /* 0x000fea0003800000 */
.L_x_760:
        /* <DEDUP_REMOVED lines=35> */
.L_x_763:
[----:B------:R-:W-:Y:S05]  /*6a20*/  BSYNC B0 ;  /* 0x0000000000007941 */ /* 0x000fea0003800000 */
.L_x_762:
        /* <DEDUP_REMOVED lines=35> */
.L_x_765:
[----:B------:R-:W-:Y:S05]  /*6c60*/  BSYNC B0 ;  /* 0x0000000000007941 */ /* 0x000fea0003800000 */
.L_x_764:
        /* <DEDUP_REMOVED lines=35> */
.L_x_767:
[----:B------:R-:W-:Y:S05]  /*6ea0*/  BSYNC B0 ;  /* 0x0000000000007941 */ /* 0x000fea0003800000 */
.L_x_766:
        /* <DEDUP_REMOVED lines=35> */
.L_x_769:
[----:B------:R-:W-:Y:S05]  /*70e0*/  BSYNC B0 ;  /* 0x0000000000007941 */ /* 0x000fea0003800000 */
.L_x_768:
        /* <DEDUP_REMOVED lines=25> */
[----:B------:R-:W-:Y:S02]  /*7280*/  FFMA.FTZ R140, R124, R140, R145 ;  /* 0x0000008c7c8c7223 */ /* 0x000fe40000010091 */
[----:B------:R-:W-:Y:S02]  /*7290*/  FFMA.FTZ R249, R122, R146, R133 ;  /* 0x000000927af97223 */ /* 0x000fe40000010085 */
[----:B------:R-:W-:Y:S01]  /*72a0*/  FFMA.FTZ R142, R119, R142, R132 ;  /* 0x0000008e778e7223 */ /* 0x000fe20000010084 */
[----:B------:R-:W-:Y:S01]  /*72b0*/  F2FP.BF16.PACK_AB R71, R140, R71 ;  /* 0x000000478c47723e */ /* 0x000fe200000010ff */
[----:B------:R-:W-:Y:S01]  /*72c0*/  IMAD.MOV.U32 R251, RZ, RZ, 0x10 ;  /* 0x00000010fffb7424 */ /* 0x000fe200078e00ff */
[----:B------:R-:W-:-:S02]  /*72d0*/  F2FP.BF16.PACK_AB R70, R249, R144 ;  /* 0x00000090f946723e */ /* 0x000fc400000010ff */
[----:B------:R-:W-:Y:S01]  /*72e0*/  F2FP.BF16.PACK_AB R69, R142, R69 ;  /* 0x000000458e45723e */ /* 0x000fe200000010ff */
[----:B------:R-:W-:-:S05]  /*72f0*/  IMAD.WIDE.U32 R134, R138, R251, c[0x0][0x208] ;  /* 0x000082008a867625 */ /* 0x000fca00078e00fb */
[----:B------:R0:W-:Y:S02]  /*7300*/  STG.E.128 [R134.64], R68 ;  /* 0x0000004486007986 */ /* 0x0001e4000c101d04 */
.L_x_771:
[----:B------:R-:W-:Y:S05]  /*7310*/  BSYNC B0 ;  /* 0x0000000000007941 */ /* 0x000fea0003800000 */
.L_x_770:
[----:B------:R-:W-:Y:S02]  /*7320*/  LOP3.LUT P2, RZ, R127, 0xff, RZ, 0xc0, !PT ;  /* 0x000000ff7fff7812 */ /* 0x000fe4000784c0ff */
[----:B------:R-:W-:Y:S02]  /*7330*/  IADD3 R128, R128, c[0x0][0x160], RZ ;  /* 0x0000580080807a10 */ /* 0x000fe40007ffe0ff */
[----:B------:R-:W-:Y:S02]  /*7340*/  SEL R127, RZ, 0x1, P2 ;  /* 0x00000001ff7f7807 */ /* 0x000fe40001000000 */
[----:B------:R-:W-:-:S13]  /*7350*/  ISETP.GE.AND P2, PT, R128, c[0x0][0x164], PT ;  /* 0x0000590080007a0c */ /* 0x000fda0003f46270 */
[----:B01---5:R-:W-:Y:S01]  /*7360*/  @P2 CALL.REL.NOINC `(.L_x_772) ;  /* 0x0000001000002944 */ /* 0x023fe20003c00000 */
[----:B------:R-:W-:Y:S05]  /*7370*/  BRA `(.L_x_773) ;  /* 0xffff9cc000007947 */ /* 0x000fea000383ffff */
.L_x_772:
[----:B------:R-:W-:Y:S05]  /*7380*/  EXIT ;  /* 0x000000000000794d */ /* 0x000fea0003800000 */
.L_x_756:
[----:B------:R-:W-:Y:S01]  /*7390*/  IMAD.MOV.U32 R69, RZ, RZ, R68 ;  /* 0x000000ffff457224 */ /* 0x000fe200078e0044 */
[----:B------:R-:W-:Y:S01]  /*73a0*/  MOV R70, 0x73f0 ;  /* 0x000073f000467802 */ /* 0x000fe20000000f00 */
[----:B------:R-:W-:Y:S02]  /*73b0*/  IMAD.MOV.U32 R142, RZ, RZ, 0x1 ;  /* 0x00000001ff8e7424 */ /* 0x000fe400078e00ff */
[----:B------:R-:W-:Y:S02]  /*73c0*/  IMAD.MOV.U32 R140, RZ, RZ, 0x1f ;  /* 0x0000001fff8c7424 */ /* 0x000fe400078e00ff */
[----:B------:R-:W-:Y:S02]  /*73d0*/  IMAD.MOV.U32 R249, RZ, RZ, -0x1 ;  /* 0xfffffffffff97424 */ /* 0x000fe400078e00ff */
[----:B-----5:R-:W-:Y:S05]  /*73e0*/  CALL.REL.NOINC `($__internal_2_$__cuda_sm70_shflsync_bfly_p) ;  /* 0x00000ae000007944 */ /* 0x020fea0003c00000 */
[----:B01----:R-:W-:Y:S01]  /*73f0*/  IMAD.MOV.U32 R69, RZ, RZ, R142 ;  /* 0x000000ffff457224 */ /* 0x003fe200078e008e */
[----:B------:R-:W-:Y:S05]  /*7400*/  BRA `(.L_x_774) ;  /* 0xffffe2e000007947 */ /* 0x000fea000383ffff */
.L_x_757:
[----:B------:R-:W-:Y:S01]  /*7410*/  IMAD.MOV.U32 R142, RZ, RZ, 0x2 ;  /* 0x00000002ff8e7424 */ /* 0x000fe200078e00ff */
[----:B------:R-:W-:Y:S01]  /*7420*/  MOV R70, 0x7460 ;  /* 0x0000746000467802 */ /* 0x000fe20000000f00 */
[----:B------:R-:W-:Y:S02]  /*7430*/  IMAD.MOV.U32 R140, RZ, RZ, 0x1f ;  /* 0x0000001fff8c7424 */ /* 0x000fe400078e00ff */
[----:B------:R-:W-:-:S02]  /*7440*/  IMAD.MOV.U32 R249, RZ, RZ, -0x1 ;  /* 0xfffffffffff97424 */ /* 0x000fc400078e00ff */
[----:B0----5:R-:W-:Y:S05]  /*7450*/  CALL.REL.NOINC `($__internal_2_$__cuda_sm70_shflsync_bfly_p) ;  /* 0x00000a7000007944 */ /* 0x021fea0003c00000 */
[----:B01----:R-:W-:Y:S01]  /*7460*/  FADD.FTZ R69, R69, R142 ;  /* 0x0000008e45457221 */ /* 0x003fe20000010000 */
[----:B------:R-:W-:Y:S01]  /*7470*/  MOV R70, 0x74c0 ;  /* 0x000074c000467802 */ /* 0x000fe20000000f00 */
[----:B------:R-:W-:-:S02]  /*7480*/  IMAD.MOV.U32 R142, RZ, RZ, 0x4 ;  /* 0x00000004ff8e7424 */ /* 0x000fc400078e00ff */
[----:B------:R-:W-:Y:S02]  /*7490*/  IMAD.MOV.U32 R140, RZ, RZ, 0x1f ;  /* 0x0000001fff8c7424 */ /* 0x000fe400078e00ff */
[----:B------:R-:W-:Y:S02]  /*74a0*/  IMAD.MOV.U32 R249, RZ, RZ, -0x1 ;  /* 0xfffffffffff97424 */ /* 0x000fe400078e00ff */
[----:B------:R-:W-:Y:S05]  /*74b0*/  CALL.REL.NOINC `($__internal_2_$__cuda_sm70_shflsync_bfly_p) ;  /* 0x00000a1000007944 */ /* 0x000fea0003c00000 */
[----:B01----:R-:W-:Y:S01]  /*74c0*/  FADD.FTZ R69, R69, R142 ;  /* 0x0000008e45457221 */ /* 0x003fe20000010000 */
[----:B------:R-:W-:Y:S01]  /*74d0*/  MOV R70, 0x7520 ;  /* 0x0000752000467802 */ /* 0x000fe20000000f00 */
[----:B------:R-:W-:Y:S02]  /*74e0*/  IMAD.MOV.U32 R142, RZ, RZ, 0x8 ;  /* 0x00000008ff8e7424 */ /* 0x000fe400078e00ff */
[----:B------:R-:W-:Y:S02]  /*74f0*/  IMAD.MOV.U32 R140, RZ, RZ, 0x1f ;  /* 0x0000001fff8c7424 */ /* 0x000fe400078e00ff */
[----:B------:R-:W-:Y:S02]  /*7500*/  IMAD.MOV.U32 R249, RZ, RZ, -0x1 ;  /* 0xfffffffffff97424 */ /* 0x000fe400078e00ff */
[----:B------:R-:W-:Y:S05]  /*7510*/  CALL.REL.NOINC `($__internal_2_$__cuda_sm70_shflsync_bfly_p) ;  /* 0x000009b000007944 */ /* 0x000fea0003c00000 */
[----:B01----:R-:W-:Y:S01]  /*7520*/  FADD.FTZ R69, R69, R142 ;  /* 0x0000008e45457221 */ /* 0x003fe20000010000 */
[----:B------:R-:W-:Y:S01]  /*7530*/  MOV R70, 0x7580 ;  /* 0x0000758000467802 */ /* 0x000fe20000000f00 */
[----:B------:R-:W-:-:S02]  /*7540*/  IMAD.MOV.U32 R142, RZ, RZ, 0x10 ;  /* 0x00000010ff8e7424 */ /* 0x000fc400078e00ff */
[----:B------:R-:W-:Y:S02]  /*7550*/  IMAD.MOV.U32 R140, RZ, RZ, 0x1f ;  /* 0x0000001fff8c7424 */ /* 0x000fe400078e00ff */
[----:B------:R-:W-:Y:S02]  /*7560*/  IMAD.MOV.U32 R249, RZ, RZ, -0x1 ;  /* 0xfffffffffff97424 */ /* 0x000fe400078e00ff */
[----:B------:R-:W-:Y:S05]  /*7570*/  CALL.REL.NOINC `($__internal_2_$__cuda_sm70_shflsync_bfly_p) ;  /* 0x0000095000007944 */ /* 0x000fea0003c00000 */
[----:B-1----:R-:W-:Y:S01]  /*7580*/  FADD.FTZ R68, R69, R142 ;  /* 0x0000008e45447221 */ /* 0x002fe20000010000 */
[----:B------:R-:W-:Y:S01]  /*7590*/  P2R R144, PR, RZ, 0x1 ;  /* 0x00000001ff907803 */ /* 0x000fe20000000000 */
[----:B------:R-:W-:Y:S01]  /*75a0*/  IMAD.MOV.U32 R142, RZ, RZ, 0x1 ;  /* 0x00000001ff8e7424 */ /* 0x000fe200078e00ff */
[----:B------:R-:W-:Y:S01]  /*75b0*/  ISETP.GT.U32.AND P0, PT, R50, 0xff, PT ;  /* 0x000000ff3200780c */ /* 0x000fe20003f04070 */
[----:B------:R-:W-:Y:S02]  /*75c0*/  FMUL.FTZ R68, R121, R68 ;  /* 0x0000004479447220 */ /* 0x000fe40000410000 */
[----:B0-----:R-:W-:Y:S02]  /*75d0*/  IMAD.MOV.U32 R249, RZ, RZ, -0x1 ;  /* 0xfffffffffff97424 */ /* 0x001fe400078e00ff */
[----:B------:R-:W-:-:S02]  /*75e0*/  FADD.FTZ R69, R143, -R68 ;  /* 0x800000448f457221 */ /* 0x000fc40000010000 */
[--C-:B------:R-:W-:Y:S02]  /*75f0*/  FADD.FTZ R70, R173, -R68.reuse ;  /* 0x80000044ad467221 */ /* 0x100fe40000010000 */
[----:B------:R-:W-:Y:S02]  /*7600*/  FFMA.FTZ R69, R69, R69, RZ ;  /* 0x0000004545457223 */ /* 0x000fe400000100ff */
[--C-:B------:R-:W-:Y:S02]  /*7610*/  FADD.FTZ R140, R171, -R68.reuse ;  /* 0x80000044ab8c7221 */ /* 0x100fe40000010000 */
[----:B------:R-:W-:Y:S02]  /*7620*/  FFMA.FTZ R69, R70, R70, R69 ;  /* 0x0000004646457223 */ /* 0x000fe40000010045 */
[----:B------:R-:W-:Y:S02]  /*7630*/  FADD.FTZ R70, R205, -R68 ;  /* 0x80000044cd467221 */ /* 0x000fe40000010000 */
[----:B------:R-:W-:-:S02]  /*7640*/  FFMA.FTZ R69, R140, R140, R69 ;  /* 0x0000008c8c457223 */ /* 0x000fc40000010045 */
[--C-:B------:R-:W-:Y:S02]  /*7650*/  FADD.FTZ R140, R203, -R68.reuse ;  /* 0x80000044cb8c7221 */ /* 0x100fe40000010000 */
[----:B------:R-:W-:Y:S02]  /*7660*/  FFMA.FTZ R69, R70, R70, R69 ;  /* 0x0000004646457223 */ /* 0x000fe40000010045 */
        /* <DEDUP_REMOVED lines=8> */
[--C-:B------:R-:W-:Y:S02]  /*76f0*/  FADD.FTZ R70, R141, -R68.reuse ;  /* 0x800000448d467221 */ /* 0x100fe40000010000 */
[----:B------:R-:W-:Y:S01]  /*7700*/  FADD.FTZ R135, R167, -R68 ;  /* 0x80000044a7877221 */ /* 0x000fe20000010000 */
[----:B------:R-:W-:Y:S01]  /*7710*/  FSEL R69, R69, RZ, P1 ;  /* 0x000000ff45457208 */ /* 0x000fe20000800000 */
[----:B------:R-:W-:-:S04]  /*7720*/  IMAD.MOV.U32 R140, RZ, RZ, 0x1f ;  /* 0x0000001fff8c7424 */ /* 0x000fc800078e00ff */
        /* <DEDUP_REMOVED lines=93> */
[----:B------:R-:W-:Y:S01]  /*7d00*/  @P6 FFMA.FTZ R69, R71, R71, R70 ;  /* 0x0000004747456223 */ /* 0x000fe20000010046 */
[----:B------:R-:W-:Y:S02]  /*7d10*/  MOV R70, 0x7d30 ;  /* 0x00007d3000467802 */ /* 0x000fe40000000f00 */
        /* <DEDUP_REMOVED lines=9> */
[----:B------:R-:W-:Y:S02]  /*7db0*/  IMAD.MOV.U32 R142, RZ, RZ, 0x4 ;  /* 0x00000004ff8e7424 */ /* 0x000fe400078e00ff */
[----:B------:R-:W-:-:S02]  /*7dc0*/  IMAD.MOV.U32 R140, RZ, RZ, 0x1f ;  /* 0x0000001fff8c7424 */ /* 0x000fc400078e00ff */
        /* <DEDUP_REMOVED lines=8> */
[----:B-1----:R-:W-:Y:S01]  /*7e50*/  FADD.FTZ R135, R69, R142 ;  /* 0x0000008e45877221 */ /* 0x002fe20000010000 */
[----:B------:R-:W-:Y:S01]  /*7e60*/  MOV R70, 0x7ec0 ;  /* 0x00007ec000467802 */ /* 0x000fe20000000f00 */
[----:B------:R-:W-:Y:S02]  /*7e70*/  IMAD.MOV.U32 R142, RZ, RZ, 0x10 ;  /* 0x00000010ff8e7424 */ /* 0x000fe400078e00ff */
[----:B0-----:R-:W-:-:S02]  /*7e80*/  IMAD.MOV.U32 R140, RZ, RZ, 0x1f ;  /* 0x0000001fff8c7424 */ /* 0x001fc400078e00ff */
[----:B------:R-:W-:Y:S02]  /*7e90*/  IMAD.MOV.U32 R249, RZ, RZ, -0x1 ;  /* 0xfffffffffff97424 */ /* 0x000fe400078e00ff */
[----:B------:R-:W-:Y:S02]  /*7ea0*/  IMAD.MOV.U32 R69, RZ, RZ, R135 ;  /* 0x000000ffff457224 */ /* 0x000fe400078e0087 */
[----:B------:R-:W-:Y:S05]  /*7eb0*/  CALL.REL.NOINC `($__internal_2_$__cuda_sm70_shflsync_bfly_p) ;  /* 0x0000001000007944 */ /* 0x000fea0003c00000 */
[----:B01----:R-:W-:Y:S05]  /*7ec0*/  BRA `(.L_x_775) ;  /* 0xffffe0a000007947 */ /* 0x003fea000383ffff */
        .weak           $__internal_2_$__cuda_sm70_shflsync_bfly_p
        .type           $__internal_2_$__cuda_sm70_shflsync_bfly_p,@function
        .size           $__internal_2_$__cuda_sm70_shflsync_bfly_p,(.L_x_41030 - $__internal_2_$__cuda_sm70_shflsync_bfly_p)
$__internal_2_$__cuda_sm70_shflsync_bfly_p:
[----:B------:R-:W-:Y:S01]  /*7ed0*/  IMAD.MOV.U32 R71, RZ, RZ, 0x0 ;  /* 0x00000000ff477424 */ /* 0x000fe200078e00ff */
[----:B------:R-:W-:Y:S04]  /*7ee0*/  WARPSYNC R249 ;  /* 0x000000f900007348 */ /* 0x000fe80003800000 */
[----:B------:R0:W1:Y:S01]  /*7ef0*/  SHFL.BFLY PT, R142, R69, R142, R140 ;  /* 0x0c00008e458e7389 */ /* 0x00006200000e008c */
[----:B------:R-:W-:Y:S05]  /*7f00*/  RET.REL.NODEC R70 `(_ZN10layer_norm31ln_parallel_residual_fwd_kernelINS_13Kernel_traitsI13__nv_bfloat16S2_S2_S2_fjLj7168ELj1ELj1ELj4ELj16ENS_18Kernel_traits_baseILj7168ES2_S2_S2_S2_fjLj128EEEEELb0ELb1ELb0EEEvNS_9FwdParamsE) ;  /* 0xffff80f046007950 */ /* 0x000fea0003c3ffff */
.L_x_776:
        /* <DEDUP_REMOVED lines=15> */
.L_x_41030:


//--------------------- .text._ZN10layer_norm31ln_parallel_residual_fwd_kernelINS_13Kernel_traitsI13__nv_bfloat16S2_S2_S2_fjLj7168ELj1ELj1ELj4ELj16ENS_18Kernel_traits_baseILj7168ES2_S2_S2_S2_fjLj128EEEEELb0ELb1ELb1EEEvNS_9FwdParamsE --------------------------
	.section	.text._ZN10layer_norm31ln_parallel_residual_fwd_kernelINS_13Kernel_traitsI13__nv_bfloat16S2_S2_S2_fjLj7168ELj1ELj1ELj4ELj16ENS_18Kernel_traits_baseILj7168ES2_S2_S2_S2_fjLj128EEEEELb0ELb1ELb1EEEvNS_9FwdParamsE,"ax",@progbits
	.sectioninfo	@"SHI_REGISTERS=234"
	.align	128
        .global         _ZN10layer_norm31ln_parallel_residual_fwd_kernelINS_13Kernel_traitsI13__nv_bfloat16S2_S2_S2_fjLj7168ELj1ELj1ELj4ELj16ENS_18Kernel_traits_baseILj7168ES2_S2_S2_S2_fjLj128EEEEELb0ELb1ELb1EEEvNS_9FwdParamsE
        .type           _ZN10layer_norm31ln_parallel_residual_fwd_kernelINS_13Kernel_traitsI13__nv_bfloat16S2_S2_S2_fjLj7168ELj1ELj1ELj4ELj16ENS_18Kernel_traits_baseILj7168ES2_S2_S2_S2_fjLj128EEEEELb0ELb1ELb1EEEvNS_9FwdParamsE,@function
        .size           _ZN10layer_norm31ln_parallel_residual_fwd_kernelINS_13Kernel_traitsI13__nv_bfloat16S2_S2_S2_fjLj7168ELj1ELj1ELj4ELj16ENS_18Kernel_traits_baseILj7168ES2_S2_S2_S2_fjLj128EEEEELb0ELb1ELb1EEEvNS_9FwdParamsE,(.L_x_41031 - _ZN10layer_norm31ln_parallel_residual_fwd_kernelINS_13Kernel_traitsI13__nv_bfloat16S2_S2_S2_fjLj7168ELj1ELj1ELj4ELj16ENS_18Kernel_traits_baseILj7168ES2_S2_S2_S2_fjLj128EEEEELb0ELb1ELb1EEEvNS_9FwdParamsE)
        .other          _ZN10layer_norm31ln_parallel_residual_fwd_kernelINS_13Kernel_traitsI13__nv_bfloat16S2_S2_S2_fjLj7168ELj1ELj1ELj4ELj16ENS_18Kernel_traits_baseILj7168ES2_S2_S2_S2_fjLj128EEEEELb0ELb1ELb1EEEvNS_9FwdParamsE,@"STO_CUDA_ENTRY STV_DEFAULT"
_ZN10layer_norm31ln_parallel_residual_fwd_kernelINS_13Kernel_traitsI13__nv_bfloat16S2_S2_S2_fjLj7168ELj1ELj1ELj4ELj16ENS_18Kernel_traits_baseILj7168ES2_S2_S2_S2_fjLj128EEEEELb0ELb1ELb1EEEvNS_9FwdParamsE:
.text._ZN10layer_norm31ln_parallel_residual_fwd_kernelINS_13Kernel_traitsI13__nv_bfloat16S2_S2_S2_fjLj7168ELj1ELj1ELj4ELj16ENS_18Kernel_traits_baseILj7168ES2_S2_S2_S2_fjLj128EEEEELb0ELb1ELb1EEEvNS_9FwdParamsE:
[----:B------:R-:W-:Y:S02]  /*0000*/  MOV R1, c[0x0][0x28] ;  /* 0x00000a0000017a02 */ /* 0x000fe40000000f00 */
[----:B------:R-:W0:Y:S01]  /*0010*/  S2R R104, SR_TID.X ;  /* 0x0000000000687919 */ /* 0x000e220000002100 */
[----:B------:R-:W-:Y:S01]  /*0020*/  ISETP.NE.U32.AND P1, PT, RZ, c[0x0][0x218], PT ;  /* 0x00008600ff007a0c */ /* 0x000fe20003f25070 */
[----:B------:R-:W-:-:S03]  /*0030*/  ULDC.64 UR4, c[0x0][0x118] ;  /* 0x0000460000047ab9 */ /* 0x000fc60000000a00 */
[----:B------:R-:W-:Y:S02]  /*0040*/  ISETP.NE.AND.EX P1, PT, RZ, c[0x0][0x21c], PT, P1 ;  /* 0x00008700ff007a0c */ /* 0x000fe40003f25310 */
[----:B0-----:R-:W-:-:S04]  /*0050*/  SHF.L.U32 R0, R104, 0x4, RZ ;  /* 0x0000000468007819 */ /* 0x001fc800000006ff */
[----:B------:R-:W-:-:S04]  /*0060*/  LOP3.LUT R0, R0, 0x7f0, RZ, 0xc0, !PT ;  /* 0x000007f000007812 */ /* 0x000fc800078ec0ff */
[----:B------:R-:W-:-:S04]  /*0070*/  IADD3 R4, P0, R0, c[0x0][0x218], RZ ;  /* 0x0000860000047a10 */ /* 0x000fc80007f1e0ff */
[----:B------:R-:W-:-:S05]  /*0080*/  IADD3.X R5, RZ, c[0x0][0x21c], RZ, P0, !PT ;  /* 0x00008700ff057a10 */ /* 0x000fca00007fe4ff */
[----:B------:R0:W5:Y:S04]  /*0090*/  @P1 LDG.E.128 R32, [R4.64] ;  /* 0x0000000404201981 */ /* 0x000168000c1e1d00 */
[----:B------:R0:W5:Y:S04]  /*00a0*/  @P1 LDG.E.128 R36, [R4.64+0x800] ;  /* 0x0008000404241981 */ /* 0x000168000c1e1d00 */
[----:B------:R0:W5:Y:S04]  /*00b0*/  @P1 LDG.E.128 R40, [R4.64+0x1000] ;  /* 0x0010000404281981 */ /* 0x000168000c1e1d00 */
[----:B------:R0:W5:Y:S01]  /*00c0*/  @P1 LDG.E.128 R44, [R4.64+0x1800] ;  /* 0x00180004042c1981 */ /* 0x000162000c1e1d00 */
[----:B------:R-:W1:Y:S03]  /*00d0*/  S2UR UR6, SR_CTAID.X ;  /* 0x00000000000679c3 */ /* 0x000e660000002500 */
[----:B------:R0:W5:Y:S04]  /*00e0*/  @P1 LDG.E.128 R48, [R4.64+0x2000] ;  /* 0x0020000404301981 */ /* 0x000168000c1e1d00 */
[----:B------:R0:W5:Y:S01]  /*00f0*/  @P1 LDG.E.128 R108, [R4.64+0x2800] ;  /* 0x00280004046c1981 */ /* 0x000162000c1e1d00 */
[----:B------:R-:W-:-:S03]  /*0100*/  IADD3 R2, P2, R0, c[0x0][0x1b0], RZ ;  /* 0x00006c0000027a10 */ /* 0x000fc60007f5e0ff */
[----:B------:R0:W5:Y:S01]  /*0110*/  @P1 LDG.E.128 R28, [R4.64+0x3000] ;  /* 0x00300004041c1981 */ /* 0x000162000c1e1d00 */
[----:B------:R-:W-:Y:S02]  /*0120*/  IADD3.X R3, RZ, c[0x0][0x1b4], RZ, P2, !PT ;  /* 0x00006d00ff037a10 */ /* 0x000fe400017fe4ff */
[----:B-1----:R-:W-:-:S04]  /*0130*/  LEA.HI R115, R104, UR6, RZ, 0x19 ;  /* 0x0000000668737c11 */ /* 0x002fc8000f8fc8ff */
[----:B------:R-:W-:-:S13]  /*0140*/  ISETP.GE.AND P0, PT, R115, c[0x0][0x164], PT ;  /* 0x0000590073007a0c */ /* 0x000fda0003f06270 */
[----:B------:R-:W-:Y:S05]  /*0150*/  @P0 EXIT ;  /* 0x000000000000094d */ /* 0x000fea0003800000 */
[----:B0-----:R0:W5:Y:S04]  /*0160*/  LDG.E.128 R84, [R2.64] ;  /* 0x0000000402547981 */ /* 0x001168000c1e1d00 */
[----:B------:R0:W5:Y:S04]  /*0170*/  LDG.E.128 R24, [R2.64+0x800] ;  /* 0x0008000402187981 */ /* 0x000168000c1e1d00 */
[----:B------:R0:W5:Y:S04]  /*0180*/  LDG.E.128 R20, [R2.64+0x1000] ;  /* 0x0010000402147981 */ /* 0x000168000c1e1d00 */
[----:B------:R0:W5:Y:S04]  /*0190*/  LDG.E.128 R16, [R2.64+0x1800] ;  /* 0x0018000402107981 */ /* 0x000168000c1e1d00 */
[----:B------:R0:W5:Y:S04]  /*01a0*/  LDG.E.128 R12, [R2.64+0x2000] ;  /* 0x00200004020c7981 */ /* 0x000168000c1e1d00 */
[----:B------:R0:W5:Y:S04]  /*01b0*/  LDG.E.128 R8, [R2.64+0x2800] ;  /* 0x0028000402087981 */ /* 0x000168000c1e1d00 */
[----:B------:R0:W5:Y:S01]  /*01c0*/  LDG.E.128 R4, [R2.64+0x3000] ;  /* 0x0030000402047981 */ /* 0x000162000c1e1d00 */
[----:B------:R-:W-:Y:S01]  /*01d0*/  MOV R0, c[0x0][0x180] ;  /* 0x0000600000007a02 */ /* 0x000fe20000000f00 */
[----:B-----5:R-:W-:Y:S01]  /*01e0*/  @!P1 CS2R R108, SRZ ;  /* 0x00000000006c9805 */ /* 0x020fe2000001ff00 */
[----:B------:R-:W-:Y:S01]  /*01f0*/  @!P1 CS2R R110, SRZ ;  /* 0x00000000006e9805 */ /* 0x000fe2000001ff00 */
[----:B------:R-:W-:Y:S01]  /*0200*/  @!P1 CS2R R32, SRZ ;  /* 0x0000000000209805 */ /* 0x000fe2000001ff00 */
[----:B------:R-:W-:Y:S01]  /*0210*/  LOP3.LUT P0, RZ, R0, c[0x0][0x178], RZ, 0xfc, !PT ;  /* 0x00005e0000ff7a12 */ /* 0x000fe2000780fcff */
[----:B------:R-:W-:Y:S01]  /*0220*/  @!P1 CS2R R34, SRZ ;  /* 0x0000000000229805 */ /* 0x000fe2000001ff00 */
[----:B------:R-:W-:Y:S01]  /*0230*/  MOV R0, c[0x0][0x184] ;  /* 0x0000610000007a02 */ /* 0x000fe20000000f00 */
        /* <DEDUP_REMOVED lines=10> */
[----:B------:R-:W-:Y:S01]  /*02e0*/  LOP3.LUT P0, RZ, R0, c[0x0][0x17c], RZ, 0xfc, P0 ;  /* 0x00005f0000ff7a12 */ /* 0x000fe2000000fcff */
[----:B------:R-:W-:Y:S01]  /*02f0*/  HFMA2.MMA R114, -RZ, RZ, 0, 5.9604644775390625e-08 ;  /* 0x00000001ff727435 */ /* 0x000fe200000001ff */
[--C-:B------:R-:W-:Y:S01]  /*0300*/  PRMT R0, RZ, 0x5410, R108.reuse ;  /* 0x00005410ff007816 */ /* 0x100fe2000000006c */
[----:B------:R-:W-:Y:S01]  /*0310*/  ULDC.U8 UR6, c[0x0][0x1f0] ;  /* 0x00007c0000067ab9 */ /* 0x000fe20000000000 */
[----:B------:R-:W-:-:S02]  /*0320*/  PRMT R106, RZ, 0x7610, R108 ;  /* 0x00007610ff6a7816 */ /* 0x000fc4000000006c */
[--C-:B------:R-:W-:Y:S02]  /*0330*/  PRMT R105, RZ, 0x5410, R109.reuse ;  /* 0x00005410ff697816 */ /* 0x100fe4000000006d */
        /* <DEDUP_REMOVED lines=52> */
[----:B0-----:R-:W-:-:S02]  /*0680*/  PRMT R121, RZ, 0x7610, R31 ;  /* 0x00007610ff797816 */ /* 0x001fc4000000001f */
.L_x_1004:
[----:B------:R-:W-:Y:S01]  /*0690*/  IMAD R2, R115, c[0x0][0x168], RZ ;  /* 0x00005a0073027a24 */ /* 0x000fe200078e02ff */
[----:B------:R-:W-:-:S02]  /*06a0*/  ISETP.NE.U32.AND P1, PT, RZ, c[0x0][0x178], PT ;  /* 0x00005e00ff007a0c */ /* 0x000fc40003f25070 */
[----:B------:R-:W-:Y:S02]  /*06b0*/  ISETP.NE.U32.AND P2, PT, RZ, c[0x0][0x180], PT ;  /* 0x00006000ff007a0c */ /* 0x000fe40003f45070 */
[----:B------:R-:W-:Y:S02]  /*06c0*/  SHF.R.S32.HI R3, RZ, 0x1f, R2 ;  /* 0x0000001fff037819 */ /* 0x000fe40000011402 */
[----:B------:R-:W-:Y:S02]  /*06d0*/  ISETP.NE.AND.EX P1, PT, RZ, c[0x0][0x17c], PT, P1 ;  /* 0x00005f00ff007a0c */ /* 0x000fe40003f25310 */
[----:B------:R-:W-:Y:S02]  /*06e0*/  ISETP.NE.AND.EX P2, PT, RZ, c[0x0][0x184], PT, P2 ;  /* 0x00006100ff007a0c */ /* 0x000fe40003f45320 */
[----:B------:R-:W-:Y:S02]  /*06f0*/  LEA.HI R3, R3, R2, RZ, 0x3 ;  /* 0x0000000203037211 */ /* 0x000fe400078f18ff */
[----:B------:R-:W-:-:S02]  /*0700*/  LOP3.LUT R48, R104, 0x7f, RZ, 0xc0, !PT ;  /* 0x0000007f68307812 */ /* 0x000fc400078ec0ff */
[----:B------:R-:W-:Y:S02]  /*0710*/  MOV R57, 0x10 ;  /* 0x0000001000397802 */ /* 0x000fe40000000f00 */
        /* <DEDUP_REMOVED lines=18> */
.L_x_778:
[----:B-----5:R-:W-:-:S05]  /*0840*/  PRMT R2, RZ, 0x5410, R32 ;  /* 0x00005410ff027816 */ /* 0x020fca0000000020 */
[----:B------:R-:W-:Y:S01]  /*0850*/  FADD.FTZ R51, R51, R2 ;  /* 0x0000000233337221 */ /* 0x000fe20000010000 */
[----:B------:R-:W-:Y:S05]  /*0860*/  BRA `(.L_x_779) ;  /* 0x0000004000007947 */ /* 0x000fea0003800000 */
.L_x_777:
[----:B0----5:R-:W-:-:S05]  /*0870*/  PRMT R2, RZ, 0x5410, R28 ;  /* 0x00005410ff027816 */ /* 0x021fca000000001c */
[----:B------:R-:W-:Y:S01]  /*0880*/  FADD.FTZ R51, R51, R2 ;  /* 0x0000000233337221 */ /* 0x000fe20000010000 */
[----:B------:R-:W-:-:S05]  /*0890*/  @P2 PRMT R2, RZ, 0x5410, R32 ;  /* 0x00005410ff022816 */ /* 0x000fca0000000020 */
[----:B------:R-:W-:-:S05]  /*08a0*/  @P2 FADD.FTZ R51, R51, R2 ;  /* 0x0000000233332221 */ /* 0x000fca0000010000 */
.L_x_779:
[----:B------:R-:W-:-:S04]  /*08b0*/  F2FP.BF16.PACK_AB R2, RZ, R51 ;  /* 0x00000033ff02723e */ /* 0x000fc800000010ff */
[----:B------:R-:W-:Y:S02]  /*08c0*/  PRMT R36, R2, 0x7610, R36 ;  /* 0x0000761002247816 */ /* 0x000fe40000000024 */
.L_x_780:
[----:B------:R-:W-:Y:S01]  /*08d0*/  PRMT R53, RZ, 0x7610, R40 ;  /* 0x00007610ff357816 */ /* 0x000fe20000000028 */
[----:B------:R-:W-:Y:S05]  /*08e0*/  @P3 BRA `(.L_x_781) ;  /* 0x0000008000003947 */ /* 0x000fea0003800000 */
[----:B------:R-:W-:-:S04]  /*08f0*/  ISETP.NE.U32.AND P4, PT, RZ, c[0x0][0x180], PT ;  /* 0x00006000ff007a0c */ /* 0x000fc80003f85070 */
[----:B------:R-:W-:-:S13]  /*0900*/  ISETP.NE.AND.EX P4, PT, RZ, c[0x0][0x184], PT, P4 ;  /* 0x00006100ff007a0c */ /* 0x000fda0003f85340 */
[----:B------:R-:W-:Y:S05]  /*0910*/  @P4 BRA `(.L_x_782) ;  /* 0x0000002000004947 */ /* 0x000fea0003800000 */
[----:B------:R-:W-:Y:S05]  /*0920*/  @P0 BRA `(.L_x_783) ;  /* 0x0000008000000947 */ /* 0x000fea0003800000 */
[----:B------:R-:W-:Y:S05]  /*0930*/  BRA `(.L_x_784) ;  /* 0x0000009000007947 */ /* 0x000fea0003800000 */
.L_x_782:
[----:B-----5:R-:W-:-:S05]  /*0940*/  PRMT R2, RZ, 0x7610, R32 ;  /* 0x00007610ff027816 */ /* 0x020fca0000000020 */
[----:B------:R-:W-:Y:S01]  /*0950*/  FADD.FTZ R53, R53, R2 ;  /* 0x0000000235357221 */ /* 0x000fe20000010000 */
[----:B------:R-:W-:Y:S05]  /*0960*/  BRA `(.L_x_783) ;  /* 0x0000004000007947 */ /* 0x000fea0003800000 */
.L_x_781:
[----:B-----5:R-:W-:-:S05]  /*0970*/  PRMT R2, RZ, 0x7610, R28 ;  /* 0x00007610ff027816 */ /* 0x020fca000000001c */
[----:B------:R-:W-:Y:S01]  /*0980*/  FADD.FTZ R53, R53, R2 ;  /* 0x0000000235357221 */ /* 0x000fe20000010000 */
[----:B------:R-:W-:-:S05]  /*0990*/  @P2 PRMT R2, RZ, 0x7610, R32 ;  /* 0x00007610ff022816 */ /* 0x000fca0000000020 */
[----:B------:R-:W-:-:S05]  /*09a0*/  @P2 FADD.FTZ R53, R53, R2 ;  /* 0x0000000235352221 */ /* 0x000fca0000010000 */
.L_x_783:
[----:B------:R-:W-:-:S04]  /*09b0*/  F2FP.BF16.PACK_AB R2, RZ, R53 ;  /* 0x00000035ff02723e */ /* 0x000fc800000010ff */
[----:B------:R-:W-:Y:S02]  /*09c0*/  PRMT R36, R36, 0x5410, R2 ;  /* 0x0000541024247816 */ /* 0x000fe40000000002 */
.L_x_784:
[----:B------:R-:W-:Y:S01]  /*09d0*/  PRMT R55, RZ, 0x5410, R41 ;  /* 0x00005410ff377816 */ /* 0x000fe20000000029 */
[----:B------:R-:W-:Y:S05]  /*09e0*/  @P3 BRA `(.L_x_785) ;  /* 0x0000008000003947 */ /* 0x000fea0003800000 */
[----:B------:R-:W-:-:S04]  /*09f0*/  ISETP.NE.U32.AND P4, PT, RZ, c[0x0][0x180], PT ;  /* 0x00006000ff007a0c */ /* 0x000fc80003f85070 */
[----:B------:R-:W-:-:S13]  /*0a00*/  ISETP.NE.AND.EX P4, PT, RZ, c[0x0][0x184], PT, P4 ;  /* 0x00006100ff007a0c */ /* 0x000fda0003f85340 */
[----:B------:R-:W-:Y:S05]  /*0a10*/  @P4 BRA `(.L_x_786) ;  /* 0x0000002000004947 */ /* 0x000fea0003800000 */
[----:B------:R-:W-:Y:S05]  /*0a20*/  @P0 BRA `(.L_x_787) ;  /* 0x0000008000000947 */ /* 0x000fea0003800000 */
[----:B------:R-:W-:Y:S05]  /*0a30*/  BRA `(.L_x_788) ;  /* 0x0000009000007947 */ /* 0x000fea0003800000 */
.L_x_786:
[----:B-----5:R-:W-:-:S05]  /*0a40*/  PRMT R2, RZ, 0x5410, R33 ;  /* 0x00005410ff027816 */ /* 0x020fca0000000021 */
[----:B------:R-:W-:Y:S01]  /*0a50*/  FADD.FTZ R55, R55, R2 ;  /* 0x0000000237377221 */ /* 0x000fe20000010000 */
[----:B------:R-:W-:Y:S05]  /*0a60*/  BRA `(.L_x_787) ;  /* 0x0000004000007947 */ /* 0x000fea0003800000 */
.L_x_785:
[----:B-----5:R-:W-:-:S05]  /*0a70*/  PRMT R2, RZ, 0x5410, R29 ;  /* 0x00005410ff027816 */ /* 0x020fca000000001d */
[----:B------:R-:W-:Y:S01]  /*0a80*/  FADD.FTZ R55, R55, R2 ;  /* 0x0000000237377221 */ /* 0x000fe20000010000 */
[----:B------:R-:W-:-:S05]  /*0a90*/  @P2 PRMT R2, RZ, 0x5410, R33 ;  /* 0x00005410ff022816 */ /* 0x000fca0000000021 */
[----:B------:R-:W-:-:S05]  /*0aa0*/  @P2 FADD.FTZ R55, R55, R2 ;  /* 0x0000000237372221 */ /* 0x000fca0000010000 */
.L_x_787:
[----:B------:R-:W-:-:S04]  /*0ab0*/  F2FP.BF16.PACK_AB R2, RZ, R55 ;  /* 0x00000037ff02723e */ /* 0x000fc800000010ff */
[----:B------:R-:W-:Y:S02]  /*0ac0*/  PRMT R37, R2, 0x7610, R37 ;  /* 0x0000761002257816 */ /* 0x000fe40000000025 */
.L_x_788:
[----:B------:R-:W-:Y:S01]  /*0ad0*/  PRMT R59, RZ, 0x7610, R41 ;  /* 0x00007610ff3b7816 */ /* 0x000fe20000000029 */
[----:B------:R-:W-:Y:S05]  /*0ae0*/  @P3 BRA `(.L_x_789) ;  /* 0x0000008000003947 */ /* 0x000fea0003800000 */
[----:B------:R-:W-:-:S04]  /*0af0*/  ISETP.NE.U32.AND P4, PT, RZ, c[0x0][0x180], PT ;  /* 0x00006000ff007a0c */ /* 0x000fc80003f85070 */
[----:B------:R-:W-:-:S13]  /*0b00*/  ISETP.NE.AND.EX P4, PT, RZ, c[0x0][0x184], PT, P4 ;  /* 0x00006100ff007a0c */ /* 0x000fda0003f85340 */
[----:B------:R-:W-:Y:S05]  /*0b10*/  @P4 BRA `(.L_x_790) ;  /* 0x0000002000004947 */ /* 0x000fea0003800000 */
[----:B------:R-:W-:Y:S05]  /*0b20*/  @P0 BRA `(.L_x_791) ;  /* 0x0000008000000947 */ /* 0x000fea0003800000 */
[----:B------:R-:W-:Y:S05]  /*0b30*/  BRA `(.L_x_792) ;  /* 0x0000009000007947 */ /* 0x000fea0003800000 */
.L_x_790:
[----:B-----5:R-:W-:-:S05]  /*0b40*/  PRMT R2, RZ, 0x7610, R33 ;  /* 0x00007610ff027816 */ /* 0x020fca0000000021 */
[----:B------:R-:W-:Y:S01]  /*0b50*/  FADD.FTZ R59, R59, R2 ;  /* 0x000000023b3b7221 */ /* 0x000fe20000010000 */
[----:B------:R-:W-:Y:S05]  /*0b60*/  BRA `(.L_x_791) ;  /* 0x0000004000007947 */ /* 0x000fea0003800000 */
.L_x_789:
[----:B-----5:R-:W-:-:S05]  /*0b70*/  PRMT R2, RZ, 0x7610, R29 ;  /* 0x00007610ff027816 */ /* 0x020fca000000001d */
[----:B------:R-:W-:Y:S01]  /*0b80*/  FADD.FTZ R59, R59, R2 ;  /* 0x000000023b3b7221 */ /* 0x000fe20000010000 */
[----:B------:R-:W-:-:S05]  /*0b90*/  @P2 PRMT R2, RZ, 0x7610, R33 ;  /* 0x00007610ff022816 */ /* 0x000fca0000000021 */
[----:B------:R-:W-:-:S05]  /*0ba0*/  @P2 FADD.FTZ R59, R59, R2 ;  /* 0x000000023b3b2221 */ /* 0x000fca0000010000 */
.L_x_791:
[----:B------:R-:W-:-:S04]  /*0bb0*/  F2FP.BF16.PACK_AB R2, RZ, R59 ;  /* 0x0000003bff02723e */ /* 0x000fc800000010ff */
[----:B------:R-:W-:Y:S02]  /*0bc0*/  PRMT R37, R37, 0x5410, R2 ;  /* 0x0000541025257816 */ /* 0x000fe40000000002 */
.L_x_792:
[----:B------:R-:W-:Y:S01]  /*0bd0*/  PRMT R127, RZ, 0x5410, R42 ;  /* 0x00005410ff7f7816 */ /* 0x000fe2000000002a */
[----:B------:R-:W-:Y:S05]  /*0be0*/  @P3 BRA `(.L_x_793) ;  /* 0x0000008000003947 */ /* 0x000fea0003800000 */
[----:B------:R-:W-:-:S04]  /*0bf0*/  ISETP.NE.U32.AND P4, PT, RZ, c[0x0][0x180], PT ;  /* 0x00006000ff007a0c */ /* 0x000fc80003f85070 */
[----:B------:R-:W-:-:S13]  /*0c00*/  ISETP.NE.AND.EX P4, PT, RZ, c[0x0][0x184], PT, P4 ;  /* 0x00006100ff007a0c */ /* 0x000fda0003f85340 */
[----:B------:R-:W-:Y:S05]  /*0c10*/  @P4 BRA `(.L_x_794) ;  /* 0x0000002000004947 */ /* 0x000fea0003800000 */
[----:B------:R-:W-:Y:S05]  /*0c20*/  @P0 BRA `(.L_x_795) ;  /* 0x0000008000000947 */ /* 0x000fea0003800000 */
[----:B------:R-:W-:Y:S05]  /*0c30*/  BRA `(.L_x_796) ;  /* 0x0000009000007947 */ /* 0x000fea0003800000 */
.L_x_794:
[----:B-----5:R-:W-:-:S05]  /*0c40*/  PRMT R2, RZ, 0x5410, R34 ;  /* 0x00005410ff027816 */ /* 0x020fca0000000022 */
[----:B------:R-:W-:Y:S01]  /*0c50*/  FADD.FTZ R127, R127, R2 ;  /* 0x000000027f7f7221 */ /* 0x000fe20000010000 */
[----:B------:R-:W-:Y:S05]  /*0c60*/  BRA `(.L_x_795) ;  /* 0x0000004000007947 */ /* 0x000fea0003800000 */
.L_x_793:
[----:B-----5:R-:W-:-:S05]  /*0c70*/  PRMT R2, RZ, 0x5410, R30 ;  /* 0x00005410ff027816 */ /* 0x020fca000000001e */
[----:B------:R-:W-:Y:S01]  /*0c80*/  FADD.FTZ R127, R127, R2 ;  /* 0x000000027f7f7221 */ /* 0x000fe20000010000 */
[----:B------:R-:W-:-:S05]  /*0c90*/  @P2 PRMT R2, RZ, 0x5410, R34 ;  /* 0x00005410ff022816 */ /* 0x000fca0000000022 */
[----:B------:R-:W-:-:S05]  /*0ca0*/  @P2 FADD.FTZ R127, R127, R2 ;  /* 0x000000027f7f2221 */ /* 0x000fca0000010000 */
.L_x_795:
[----:B------:R-:W-:-:S04]  /*0cb0*/  F2FP.BF16.PACK_AB R2, RZ, R127 ;  /* 0x0000007fff02723e */ /* 0x000fc800000010ff */
[----:B------:R-:W-:Y:S02]  /*0cc0*/  PRMT R38, R2, 0x7610, R38 ;  /* 0x0000761002267816 */ /* 0x000fe40000000026 */
.L_x_796:
[----:B------:R-:W-:Y:S01]  /*0cd0*/  PRMT R129, RZ, 0x7610, R42 ;  /* 0x00007610ff817816 */ /* 0x000fe2000000002a */
[----:B------:R-:W-:Y:S05]  /*0ce0*/  @P3 BRA `(.L_x_797) ;  /* 0x0000008000003947 */ /* 0x000fea0003800000 */
[----:B------:R-:W-:-:S04]  /*0cf0*/  ISETP.NE.U32.AND P4, PT, RZ, c[0x0][0x180], PT ;  /* 0x00006000ff007a0c */ /* 0x000fc80003f85070 */
[----:B------:R-:W-:-:S13]  /*0d00*/  ISETP.NE.AND.EX P4, PT, RZ, c[0x0][0x184], PT, P4 ;  /* 0x00006100ff007a0c */ /* 0x000fda0003f85340 */
[----:B------:R-:W-:Y:S05]  /*0d10*/  @P4 BRA `(.L_x_798) ;  /* 0x0000002000004947 */ /* 0x000fea0003800000 */
[----:B------:R-:W-:Y:S05]  /*0d20*/  @P0 BRA `(.L_x_799) ;  /* 0x0000008000000947 */ /* 0x000fea0003800000 */
[----:B------:R-:W-:Y:S05]  /*0d30*/  BRA `(.L_x_800) ;  /* 0x0000009000007947 */ /* 0x000fea0003800000 */
.L_x_798:
[----:B-----5:R-:W-:-:S05]  /*0d40*/  PRMT R2, RZ, 0x7610, R34 ;  /* 0x00007610ff027816 */ /* 0x020fca0000000022 */
[----:B------:R-:W-:Y:S01]  /*0d50*/  FADD.FTZ R129, R129, R2 ;  /* 0x0000000281817221 */ /* 0x000fe20000010000 */
[----:B------:R-:W-:Y:S05]  /*0d60*/  BRA `(.L_x_799) ;  /* 0x0000004000007947 */ /* 0x000fea0003800000 */
.L_x_797:
[----:B-----5:R-:W-:-:S05]  /*0d70*/  PRMT R2, RZ, 0x7610, R30 ;  /* 0x00007610ff027816 */ /* 0x020fca000000001e */
[----:B------:R-:W-:Y:S01]  /*0d80*/  FADD.FTZ R129, R129, R2 ;  /* 0x0000000281817221 */ /* 0x000fe20000010000 */
[----:B------:R-:W-:-:S05]  /*0d90*/  @P2 PRMT R2, RZ, 0x7610, R34 ;  /* 0x00007610ff022816 */ /* 0x000fca0000000022 */
[----:B------:R-:W-:-:S05]  /*0da0*/  @P2 FADD.FTZ R129, R129, R2 ;  /* 0x0000000281812221 */ /* 0x000fca0000010000 */
.L_x_799:
[----:B------:R-:W-:-:S04]  /*0db0*/  F2FP.BF16.PACK_AB R2, RZ, R129 ;  /* 0x00000081ff02723e */ /* 0x000fc800000010ff */
[----:B------:R-:W-:Y:S02]  /*0dc0*/  PRMT R38, R38, 0x5410, R2 ;  /* 0x0000541026267816 */ /* 0x000fe40000000002 */
.L_x_800:
[----:B------:R-:W-:Y:S01]  /*0dd0*/  PRMT R131, RZ, 0x5410, R43 ;  /* 0x00005410ff837816 */ /* 0x000fe2000000002b */
[----:B------:R-:W-:Y:S05]  /*0de0*/  @P3 BRA `(.L_x_801) ;  /* 0x0000008000003947 */ /* 0x000fea0003800000 */
[----:B------:R-:W-:-:S04]  /*0df0*/  ISETP.NE.U32.AND P4, PT, RZ, c[0x0][0x180], PT ;  /* 0x00006000ff007a0c */ /* 0x000fc80003f85070 */
[----:B------:R-:W-:-:S13]  /*0e00*/  ISETP.NE.AND.EX P4, PT, RZ, c[0x0][0x184], PT, P4 ;  /* 0x00006100ff007a0c */ /* 0x000fda0003f85340 */
[----:B------:R-:W-:Y:S05]  /*0e10*/  @P4 BRA `(.L_x_802) ;  /* 0x0000002000004947 */ /* 0x000fea0003800000 */
[----:B------:R-:W-:Y:S05]  /*0e20*/  @P0 BRA `(.L_x_803) ;  /* 0x0000008000000947 */ /* 0x000fea0003800000 */
[----:B------:R-:W-:Y:S05]  /*0e30*/  BRA `(.L_x_804) ;  /* 0x0000009000007947 */ /* 0x000fea0003800000 */
.L_x_802:
[----:B-----5:R-:W-:-:S05]  /*0e40*/  PRMT R2, RZ, 0x5410, R35 ;  /* 0x00005410ff027816 */ /* 0x020fca0000000023 */
[----:B------:R-:W-:Y:S01]  /*0e50*/  FADD.FTZ R131, R131, R2 ;  /* 0x0000000283837221 */ /* 0x000fe20000010000 */
[----:B------:R-:W-:Y:S05]  /*0e60*/  BRA `(.L_x_803) ;  /* 0x0000004000007947 */ /* 0x000fea0003800000 */
.L_x_801:
[----:B-----5:R-:W-:-:S05]  /*0e70*/  PRMT R2, RZ, 0x5410, R31 ;  /* 0x00005410ff027816 */ /* 0x020fca000000001f */
[----:B------:R-:W-:Y:S01]  /*0e80*/  FADD.FTZ R131, R131, R2 ;  /* 0x0000000283837221 */ /* 0x000fe20000010000 */
[----:B------:R-:W-:-:S05]  /*0e90*/  @P2 PRMT R2, RZ, 0x5410, R35 ;  /* 0x00005410ff022816 */ /* 0x000fca0000000023 */
[----:B------:R-:W-:-:S05]  /*0ea0*/  @P2 FADD.FTZ R131, R131, R2 ;  /* 0x0000000283832221 */ /* 0x000fca0000010000 */
.L_x_803:
[----:B------:R-:W-:-:S04]  /*0eb0*/  F2FP.BF16.PACK_AB R2, RZ, R131 ;  /* 0x00000083ff02723e */ /* 0x000fc800000010ff */
[----:B------:R-:W-:Y:S02]  /*0ec0*/  PRMT R39, R2, 0x7610, R39 ;  /* 0x0000761002277816 */ /* 0x000fe40000000027 */
.L_x_804:
[----:B------:R-:W-:Y:S01]  /*0ed0*/  PRMT R133, RZ, 0x7610, R43 ;  /* 0x00007610ff857816 */ /* 0x000fe2000000002b */
[----:B------:R-:W-:Y:S05]  /*0ee0*/  @P3 BRA `(.L_x_805) ;  /* 0x0000008000003947 */ /* 0x000fea0003800000 */
[----:B------:R-:W-:-:S04]  /*0ef0*/  ISETP.NE.U32.AND P4, PT, RZ, c[0x0][0x180], PT ;  /* 0x00006000ff007a0c */ /* 0x000fc80003f85070 */
[----:B------:R-:W-:-:S13]  /*0f00*/  ISETP.NE.AND.EX P4, PT, RZ, c[0x0][0x184], PT, P4 ;  /* 0x00006100ff007a0c */ /* 0x000fda0003f85340 */
[----:B------:R-:W-:Y:S05]  /*0f10*/  @P4 BRA `(.L_x_806) ;  /* 0x0000002000004947 */ /* 0x000fea0003800000 */
[----:B------:R-:W-:Y:S05]  /*0f20*/  @P0 BRA `(.L_x_807) ;  /* 0x0000008000000947 */ /* 0x000fea0003800000 */
[----:B------:R-:W-:Y:S05]  /*0f30*/  BRA `(.L_x_808) ;  /* 0x0000009000007947 */ /* 0x000fea0003800000 */
.L_x_806:
[----:B-----5:R-:W-:-:S05]  /*0f40*/  PRMT R2, RZ, 0x7610, R35 ;  /* 0x00007610ff027816 */ /* 0x020fca0000000023 */
[----:B------:R-:W-:Y:S01]  /*0f50*/  FADD.FTZ R133, R133, R2 ;  /* 0x0000000285857221 */ /* 0x000fe20000010000 */
[----:B------:R-:W-:Y:S05]  /*0f60*/  BRA `(.L_x_807) ;  /* 0x0000004000007947 */ /* 0x000fea0003800000 */
.L_x_805:
[----:B-----5:R-:W-:-:S05]  /*0f70*/  PRMT R2, RZ, 0x7610, R31 ;  /* 0x00007610ff027816 */ /* 0x020fca000000001f */
[----:B------:R-:W-:Y:S01]  /*0f80*/  FADD.FTZ R133, R133, R2 ;  /* 0x0000000285857221 */ /* 0x000fe20000010000 */
[----:B------:R-:W-:-:S05]  /*0f90*/  @P2 PRMT R2, RZ, 0x7610, R35 ;  /* 0x00007610ff022816 */ /* 0x000fca0000000023 */
[----:B------:R-:W-:-:S05]  /*0fa0*/  @P2 FADD.FTZ R133, R133, R2 ;  /* 0x0000000285852221 */ /* 0x000fca0000010000 */
.L_x_807:
[----:B------:R-:W-:-:S04]  /*0fb0*/  F2FP.BF16.PACK_AB R2, RZ, R133 ;  /* 0x00000085ff02723e */ /* 0x000fc800000010ff */
[----:B------:R-:W-:Y:S02]  /*0fc0*/  PRMT R39, R39, 0x5410, R2 ;  /* 0x0000541027277816 */ /* 0x000fe40000000002 */
.L_x_808:
[C---:B------:R-:W-:Y:S02]  /*0fd0*/  IADD3 R49, R48.reuse, 0x80, RZ ;  /* 0x0000008030317810 */ /* 0x040fe40007ffe0ff */
[----:B------:R-:W-:-:S03]  /*0fe0*/  @P0 LEA R46, P4, R48, c[0x0][0x188], 0x4 ;  /* 0x00006200302e0a11 */ /* 0x000fc600078820ff */
[----:B------:R-:W-:Y:S01]  /*0ff0*/  IMAD.WIDE.U32 R40, R49, R57, c[0x0][0x170] ;  /* 0x00005c0031287625 */ /* 0x000fe200078e0039 */
[----:B------:R-:W-:-:S03]  /*1000*/  @P0 LEA.HI.X R47, R48, c[0x0][0x18c], RZ, 0x4, P4 ;  /* 0x00006300302f0a11 */ /* 0x000fc600020f24ff */
[CC--:B------:R-:W-:Y:S02]  /*1010*/  @P1 IMAD.WIDE.U32 R2, R49.reuse, R57.reuse, c[0x0][0x178] ;  /* 0x00005e0031021625 */ /* 0x0c0fe400078e0039 */
[----:B------:R0:W-:Y:S02]  /*1020*/  @P0 STG.E.128 [R46.64], R36 ;  /* 0x000000242e000986 */ /* 0x0001e4000c101d04 */
[----:B------:R-:W-:Y:S02]  /*1030*/  @P2 IMAD.WIDE.U32 R44, R49, R57, c[0x0][0x180] ;  /* 0x00006000312c2625 */ /* 0x000fe400078e0039 */
[----:B------:R-:W2:Y:S04]  /*1040*/  LDG.E.128 R40, [R40.64] ;  /* 0x0000000428287981 */ /* 0x000ea8000c1e1d00 */
[----:B-----5:R0:W5:Y:S04]  /*1050*/  @P1 LDG.E.128 R28, [R2.64] ;  /* 0x00000004021c1981 */ /* 0x020168000c1e1d00 */
[----:B------:R0:W5:Y:S01]  /*1060*/  @P2 LDG.E.128 R32, [R44.64] ;  /* 0x000000042c202981 */ /* 0x000162000c1e1d00 */
[----:B--2---:R-:W-:Y:S01]  /*1070*/  PRMT R135, RZ, 0x5410, R40 ;  /* 0x00005410ff877816 */ /* 0x004fe20000000028 */
[----:B------:R-:W-:Y:S05]  /*1080*/  @P3 BRA `(.L_x_809) ;  /* 0x0000008000003947 */ /* 0x000fea0003800000 */
[----:B0-----:R-:W-:-:S04]  /*1090*/  ISETP.NE.U32.AND P4, PT, RZ, c[0x0][0x180], PT ;  /* 0x00006000ff007a0c */ /* 0x001fc80003f85070 */
[----:B------:R-:W-:-:S13]  /*10a0*/  ISETP.NE.AND.EX P4, PT, RZ, c[0x0][0x184], PT, P4 ;  /* 0x00006100ff007a0c */ /* 0x000fda0003f85340 */
[----:B------:R-:W-:Y:S05]  /*10b0*/  @P4 BRA `(.L_x_810) ;  /* 0x0000002000004947 */ /* 0x000fea0003800000 */
[----:B------:R-:W-:Y:S05]  /*10c0*/  @P0 BRA `(.L_x_811) ;  /* 0x0000008000000947 */ /* 0x000fea0003800000 */
[----:B------:R-:W-:Y:S05]  /*10d0*/  BRA `(.L_x_812) ;  /* 0x0000009000007947 */ /* 0x000fea0003800000 */
.L_x_810:
[----:B-----5:R-:W-:-:S05]  /*10e0*/  PRMT R2, RZ, 0x5410, R32 ;  /* 0x00005410ff027816 */ /* 0x020fca0000000020 */
[----:B------:R-:W-:Y:S01]  /*10f0*/  FADD.FTZ R135, R2, R135 ;  /* 0x0000008702877221 */ /* 0x000fe20000010000 */
[----:B------:R-:W-:Y:S05]  /*1100*/  BRA `(.L_x_811) ;  /* 0x0000004000007947 */ /* 0x000fea0003800000 */
.L_x_809:
[----:B0----5:R-:W-:-:S05]  /*1110*/  PRMT R2, RZ, 0x5410, R28 ;  /* 0x00005410ff027816 */ /* 0x021fca000000001c */
[----:B------:R-:W-:Y:S01]  /*1120*/  FADD.FTZ R135, R2, R135 ;  /* 0x0000008702877221 */ /* 0x000fe20000010000 */
[----:B------:R-:W-:-:S05]  /*1130*/  @P2 PRMT R2, RZ, 0x5410, R32 ;  /* 0x00005410ff022816 */ /* 0x000fca0000000020 */
[----:B------:R-:W-:-:S05]  /*1140*/  @P2 FADD.FTZ R135, R2, R135 ;  /* 0x0000008702872221 */ /* 0x000fca0000010000 */
.L_x_811:
[----:B------:R-:W-:-:S04]  /*1150*/  F2FP.BF16.PACK_AB R2, RZ, R135 ;  /* 0x00000087ff02723e */ /* 0x000fc800000010ff */
[----:B------:R-:W-:Y:S02]  /*1160*/  PRMT R36, R2, 0x7610, R36 ;  /* 0x0000761002247816 */ /* 0x000fe40000000024 */
.L_x_812:
[----:B------:R-:W-:Y:S01]  /*1170*/  PRMT R137, RZ, 0x7610, R40 ;  /* 0x00007610ff897816 */ /* 0x000fe20000000028 */
[----:B------:R-:W-:Y:S05]  /*1180*/  @P3 BRA `(.L_x_813) ;  /* 0x0000008000003947 */ /* 0x000fea0003800000 */
[----:B------:R-:W-:-:S04]  /*1190*/  ISETP.NE.U32.AND P4, PT, RZ, c[0x0][0x180], PT ;  /* 0x00006000ff007a0c */ /* 0x000fc80003f85070 */
[----:B------:R-:W-:-:S13]  /*11a0*/  ISETP.NE.AND.EX P4, PT, RZ, c[0x0][0x184], PT, P4 ;  /* 0x00006100ff007a0c */ /* 0x000fda0003f85340 */
[----:B------:R-:W-:Y:S05]  /*11b0*/  @P4 BRA `(.L_x_814) ;  /* 0x0000002000004947 */ /* 0x000fea0003800000 */
[----:B------:R-:W-:Y:S05]  /*11c0*/  @P0 BRA `(.L_x_815) ;  /* 0x0000008000000947 */ /* 0x000fea0003800000 */
[----:B------:R-:W-:Y:S05]  /*11d0*/  BRA `(.L_x_816) ;  /* 0x0000009000007947 */ /* 0x000fea0003800000 */
.L_x_814:
[----:B-----5:R-:W-:-:S05]  /*11e0*/  PRMT R2, RZ, 0x7610, R32 ;  /* 0x00007610ff027816 */ /* 0x020fca0000000020 */
[----:B------:R-:W-:Y:S01]  /*11f0*/  FADD.FTZ R137, R2, R137 ;  /* 0x0000008902897221 */ /* 0x000fe20000010000 */
[----:B------:R-:W-:Y:S05]  /*1200*/  BRA `(.L_x_815) ;  /* 0x0000004000007947 */ /* 0x000fea0003800000 */
.L_x_813:
[----:B-----5:R-:W-:-:S05]  /*1210*/  PRMT R2, RZ, 0x7610, R28 ;  /* 0x00007610ff027816 */ /* 0x020fca000000001c */
[----:B------:R-:W-:Y:S01]  /*1220*/  FADD.FTZ R137, R2, R137 ;  /* 0x0000008902897221 */ /* 0x000fe20000010000 */
[----:B------:R-:W-:-:S05]  /*1230*/  @P2 PRMT R2, RZ, 0x7610, R32 ;  /* 0x00007610ff022816 */ /* 0x000fca0000000020 */
[----:B------:R-:W-:-:S05]  /*1240*/  @P2 FADD.FTZ R137, R2, R137 ;  /* 0x0000008902892221 */ /* 0x000fca0000010000 */
.L_x_815:
[----:B------:R-:W-:-:S04]  /*1250*/  F2FP.BF16.PACK_AB R2, RZ, R137 ;  /* 0x00000089ff02723e */ /* 0x000fc800000010ff */
[----:B------:R-:W-:Y:S02]  /*1260*/  PRMT R36, R36, 0x5410, R2 ;  /* 0x0000541024247816 */ /* 0x000fe40000000002 */
.L_x_816:
[----:B------:R-:W-:Y:S01]  /*1270*/  PRMT R139, RZ, 0x5410, R41 ;  /* 0x00005410ff8b7816 */ /* 0x000fe20000000029 */
[----:B------:R-:W-:Y:S05]  /*1280*/  @P3 BRA `(.L_x_817) ;  /* 0x0000008000003947 */ /* 0x000fea0003800000 */
[----:B------:R-:W-:-:S04]  /*1290*/  ISETP.NE.U32.AND P4, PT, RZ, c[0x0][0x180], PT ;  /* 0x00006000ff007a0c */ /* 0x000fc80003f85070 */
[----:B------:R-:W-:-:S13]  /*12a0*/  ISETP.NE.AND.EX P4, PT, RZ, c[0x0][0x184], PT, P4 ;  /* 0x00006100ff007a0c */ /* 0x000fda0003f85340 */
[----:B------:R-:W-:Y:S05]  /*12b0*/  @P4 BRA `(.L_x_818) ;  /* 0x0000002000004947 */ /* 0x000fea0003800000 */
[----:B------:R-:W-:Y:S05]  /*12c0*/  @P0 BRA `(.L_x_819) ;  /* 0x0000008000000947 */ /* 0x000fea0003800000 */
[----:B------:R-:W-:Y:S05]  /*12d0*/  BRA `(.L_x_820) ;  /* 0x0000009000007947 */ /* 0x000fea0003800000 */
.L_x_818:
[----:B-----5:R-:W-:-:S05]  /*12e0*/  PRMT R2, RZ, 0x5410, R33 ;  /* 0x00005410ff027816 */ /* 0x020fca0000000021 */
[----:B------:R-:W-:Y:S01]  /*12f0*/  FADD.FTZ R139, R2, R139 ;  /* 0x0000008b028b7221 */ /* 0x000fe20000010000 */
[----:B------:R-:W-:Y:S05]  /*1300*/  BRA `(.L_x_819) ;  /* 0x0000004000007947 */ /* 0x000fea0003800000 */
.L_x_817:
[----:B-----5:R-:W-:-:S05]  /*1310*/  PRMT R2, RZ, 0x5410, R29 ;  /* 0x00005410ff027816 */ /* 0x020fca000000001d */
[----:B------:R-:W-:Y:S01]  /*1320*/  FADD.FTZ R139, R2, R139 ;  /* 0x0000008b028b7221 */ /* 0x000fe20000010000 */
[----:B------:R-:W-:-:S05]  /*1330*/  @P2 PRMT R2, RZ, 0x5410, R33 ;  /* 0x00005410ff022816 */ /* 0x000fca0000000021 */
[----:B------:R-:W-:-:S05]  /*1340*/  @P2 FADD.FTZ R139, R2, R139 ;  /* 0x0000008b028b2221 */ /* 0x000fca0000010000 */
.L_x_819:
[----:B------:R-:W-:-:S04]  /*1350*/  F2FP.BF16.PACK_AB R2, RZ, R139 ;  /* 0x0000008bff02723e */ /* 0x000fc800000010ff */
[----:B------:R-:W-:Y:S02]  /*1360*/  PRMT R37, R2, 0x7610, R37 ;  /* 0x0000761002257816 */ /* 0x000fe40000000025 */
.L_x_820:
[----:B------:R-:W-:Y:S01]  /*1370*/  PRMT R141, RZ, 0x7610, R41 ;  /* 0x00007610ff8d7816 */ /* 0x000fe20000000029 */
[----:B------:R-:W-:Y:S05]  /*1380*/  @P3 BRA `(.L_x_821) ;  /* 0x0000008000003947 */ /* 0x000fea0003800000 */
[----:B------:R-:W-:-:S04]  /*1390*/  ISETP.NE.U32.AND P4, PT, RZ, c[0x0][0x180], PT ;  /* 0x00006000ff007a0c */ /* 0x000fc80003f85070 */
[----:B------:R-:W-:-:S13]  /*13a0*/  ISETP.NE.AND.EX P4, PT, RZ, c[0x0][0x184], PT, P4 ;  /* 0x00006100ff007a0c */ /* 0x000fda0003f85340 */
[----:B------:R-:W-:Y:S05]  /*13b0*/  @P4 BRA `(.L_x_822) ;  /* 0x0000002000004947 */ /* 0x000fea0003800000 */
[----:B------:R-:W-:Y:S05]  /*13c0*/  @P0 BRA `(.L_x_823) ;  /* 0x0000008000000947 */ /* 0x000fea0003800000 */
[----:B------:R-:W-:Y:S05]  /*13d0*/  BRA `(.L_x_824) ;  /* 0x0000009000007947 */ /* 0x000fea0003800000 */
.L_x_822:
[----:B-----5:R-:W-:-:S05]  /*13e0*/  PRMT R2, RZ, 0x7610, R33 ;  /* 0x00007610ff027816 */ /* 0x020fca0000000021 */
[----:B------:R-:W-:Y:S01]  /*13f0*/  FADD.FTZ R141, R2, R141 ;  /* 0x0000008d028d7221 */ /* 0x000fe20000010000 */
[----:B------:R-:W-:Y:S05]  /*1400*/  BRA `(.L_x_823) ;  /* 0x0000004000007947 */ /* 0x000fea0003800000 */
.L_x_821:
[----:B-----5:R-:W-:-:S05]  /*1410*/  PRMT R2, RZ, 0x7610, R29 ;  /* 0x00007610ff027816 */ /* 0x020fca000000001d */
[----:B------:R-:W-:Y:S01]  /*1420*/  FADD.FTZ R141, R2, R141 ;  /* 0x0000008d028d7221 */ /* 0x000fe20000010000 */
[----:B------:R-:W-:-:S05]  /*1430*/  @P2 PRMT R2, RZ, 0x7610, R33 ;  /* 0x00007610ff022816 */ /* 0x000fca0000000021 */
[----:B------:R-:W-:-:S05]  /*1440*/  @P2 FADD.FTZ R141, R2, R141 ;  /* 0x0000008d028d2221 */ /* 0x000fca0000010000 */
.L_x_823:
[----:B------:R-:W-:-:S04]  /*1450*/  F2FP.BF16.PACK_AB R2, RZ, R141 ;  /* 0x0000008dff02723e */ /* 0x000fc800000010ff */
[----:B------:R-:W-:Y:S02]  /*1460*/  PRMT R37, R37, 0x5410, R2 ;  /* 0x0000541025257816 */ /* 0x000fe40000000002 */
.L_x_824:
[----:B------:R-:W-:Y:S01]  /*1470*/  PRMT R143, RZ, 0x5410, R42 ;  /* 0x00005410ff8f7816 */ /* 0x000fe2000000002a */
[----:B------:R-:W-:Y:S05]  /*1480*/  @P3 BRA `(.L_x_825) ;  /* 0x0000008000003947 */ /* 0x000fea0003800000 */
[----:B------:R-:W-:-:S04]  /*1490*/  ISETP.NE.U32.AND P4, PT, RZ, c[0x0][0x180], PT ;  /* 0x00006000ff007a0c */ /* 0x000fc80003f85070 */
[----:B------:R-:W-:-:S13]  /*14a0*/  ISETP.NE.AND.EX P4, PT, RZ, c[0x0][0x184], PT, P4 ;  /* 0x00006100ff007a0c */ /* 0x000fda0003f85340 */
[----:B------:R-:W-:Y:S05]  /*14b0*/  @P4 BRA `(.L_x_826) ;  /* 0x0000002000004947 */ /* 0x000fea0003800000 */
[----:B------:R-:W-:Y:S05]  /*14c0*/  @P0 BRA `(.L_x_827) ;  /* 0x0000008000000947 */ /* 0x000fea0003800000 */
[----:B------:R-:W-:Y:S05]  /*14d0*/  BRA `(.L_x_828) ;  /* 0x0000009000007947 */ /* 0x000fea0003800000 */
.L_x_826:
[----:B-----5:R-:W-:-:S05]  /*14e0*/  PRMT R2, RZ, 0x5410, R34 ;  /* 0x00005410ff027816 */ /* 0x020fca0000000022 */
[----:B------:R-:W-:Y:S01]  /*14f0*/  FADD.FTZ R143, R2, R143 ;  /* 0x0000008f028f7221 */ /* 0x000fe20000010000 */
[----:B------:R-:W-:Y:S05]  /*1500*/  BRA `(.L_x_827) ;  /* 0x0000004000007947 */ /* 0x000fea0003800000 */
.L_x_825:
[----:B-----5:R-:W-:-:S05]  /*1510*/  PRMT R2, RZ, 0x5410, R30 ;  /* 0x00005410ff027816 */ /* 0x020fca000000001e */
[----:B------:R-:W-:Y:S01]  /*1520*/  FADD.FTZ R143, R2, R143 ;  /* 0x0000008f028f7221 */ /* 0x000fe20000010000 */
[----:B------:R-:W-:-:S05]  /*1530*/  @P2 PRMT R2, RZ, 0x5410, R34 ;  /* 0x00005410ff022816 */ /* 0x000fca0000000022 */
[----:B------:R-:W-:-:S05]  /*1540*/  @P2 FADD.FTZ R143, R2, R143 ;  /* 0x0000008f028f2221 */ /* 0x000fca0000010000 */
.L_x_827:
[----:B------:R-:W-:-:S04]  /*1550*/  F2FP.BF16.PACK_AB R2, RZ, R143 ;  /* 0x0000008fff02723e */ /* 0x000fc800000010ff */
[----:B------:R-:W-:Y:S02]  /*1560*/  PRMT R38, R2, 0x7610, R38 ;  /* 0x0000761002267816 */ /* 0x000fe40000000026 */
.L_x_828:
[----:B------:R-:W-:Y:S01]  /*1570*/  PRMT R145, RZ, 0x7610, R42 ;  /* 0x00007610ff917816 */ /* 0x000fe2000000002a */
[----:B------:R-:W-:Y:S05]  /*1580*/  @P3 BRA `(.L_x_829) ;  /* 0x0000008000003947 */ /* 0x000fea0003800000 */
[----:B------:R-:W-:-:S04]  /*1590*/  ISETP.NE.U32.AND P4, PT, RZ, c[0x0][0x180], PT ;  /* 0x00006000ff007a0c */ /* 0x000fc80003f85070 */
[----:B------:R-:W-:-:S13]  /*15a0*/  ISETP.NE.AND.EX P4, PT, RZ, c[0x0][0x184], PT, P4 ;  /* 0x00006100ff007a0c */ /* 0x000fda0003f85340 */
[----:B------:R-:W-:Y:S05]  /*15b0*/  @P4 BRA `(.L_x_830) ;  /* 0x0000002000004947 */ /* 0x000fea0003800000 */
[----:B------:R-:W-:Y:S05]  /*15c0*/  @P0 BRA `(.L_x_831) ;  /* 0x0000008000000947 */ /* 0x000fea0003800000 */
[----:B------:R-:W-:Y:S05]  /*15d0*/  BRA `(.L_x_832) ;  /* 0x0000009000007947 */ /* 0x000fea0003800000 */
.L_x_830:
[----:B-----5:R-:W-:-:S05]  /*15e0*/  PRMT R2, RZ, 0x7610, R34 ;  /* 0x00007610ff027816 */ /* 0x020fca0000000022 */
[----:B------:R-:W-:Y:S01]  /*15f0*/  FADD.FTZ R145, R2, R145 ;  /* 0x0000009102917221 */ /* 0x000fe20000010000 */
[----:B------:R-:W-:Y:S05]  /*1600*/  BRA `(.L_x_831) ;  /* 0x0000004000007947 */ /* 0x000fea0003800000 */
.L_x_829:
[----:B-----5:R-:W-:-:S05]  /*1610*/  PRMT R2, RZ, 0x7610, R30 ;  /* 0x00007610ff027816 */ /* 0x020fca000000001e */
[----:B------:R-:W-:Y:S01]  /*1620*/  FADD.FTZ R145, R2, R145 ;  /* 0x0000009102917221 */ /* 0x000fe20000010000 */
[----:B------:R-:W-:-:S05]  /*1630*/  @P2 PRMT R2, RZ, 0x7610, R34 ;  /* 0x00007610ff022816 */ /* 0x000fca0000000022 */
[----:B------:R-:W-:-:S05]  /*1640*/  @P2 FADD.FTZ R145, R2, R145 ;  /* 0x0000009102912221 */ /* 0x000fca0000010000 */
.L_x_831:
[----:B------:R-:W-:-:S04]  /*1650*/  F2FP.BF16.PACK_AB R2, RZ, R145 ;  /* 0x00000091ff02723e */ /* 0x000fc800000010ff */
[----:B------:R-:W-:Y:S02]  /*1660*/  PRMT R38, R38, 0x5410, R2 ;  /* 0x0000541026267816 */ /* 0x000fe40000000002 */
.L_x_832:
[----:B------:R-:W-:Y:S01]  /*1670*/  PRMT R147, RZ, 0x5410, R43 ;  /* 0x00005410ff937816 */ /* 0x000fe2000000002b */
[----:B------:R-:W-:Y:S05]  /*1680*/  @P3 BRA `(.L_x_833) ;  /* 0x0000008000003947 */ /* 0x000fea0003800000 */
[----:B------:R-:W-:-:S04]  /*1690*/  ISETP.NE.U32.AND P4, PT, RZ, c[0x0][0x180], PT ;  /* 0x00006000ff007a0c */ /* 0x000fc80003f85070 */
[----:B------:R-:W-:-:S13]  /*16a0*/  ISETP.NE.AND.EX P4, PT, RZ, c[0x0][0x184], PT, P4 ;  /* 0x00006100ff007a0c */ /* 0x000fda0003f85340 */
[----:B------:R-:W-:Y:S05]  /*16b0*/  @P4 BRA `(.L_x_834) ;  /* 0x0000002000004947 */ /* 0x000fea0003800000 */
[----:B------:R-:W-:Y:S05]  /*16c0*/  @P0 BRA `(.L_x_835) ;  /* 0x0000008000000947 */ /* 0x000fea0003800000 */
[----:B------:R-:W-:Y:S05]  /*16d0*/  BRA `(.L_x_836) ;  /* 0x0000009000007947 */ /* 0x000fea0003800000 */
.L_x_834:
[----:B-----5:R-:W-:-:S05]  /*16e0*/  PRMT R2, RZ, 0x5410, R35 ;  /* 0x00005410ff027816 */ /* 0x020fca0000000023 */
[----:B------:R-:W-:Y:S01]  /*16f0*/  FADD.FTZ R147, R2, R147 ;  /* 0x0000009302937221 */ /* 0x000fe20000010000 */
[----:B------:R-:W-:Y:S05]  /*1700*/  BRA `(.L_x_835) ;  /* 0x0000004000007947 */ /* 0x000fea0003800000 */
.L_x_833:
[----:B-----5:R-:W-:-:S05]  /*1710*/  PRMT R2, RZ, 0x5410, R31 ;  /* 0x00005410ff027816 */ /* 0x020fca000000001f */
[----:B------:R-:W-:Y:S01]  /*1720*/  FADD.FTZ R147, R2, R147 ;  /* 0x0000009302937221 */ /* 0x000fe20000010000 */
[----:B------:R-:W-:-:S05]  /*1730*/  @P2 PRMT R2, RZ, 0x5410, R35 ;  /* 0x00005410ff022816 */ /* 0x000fca0000000023 */
[----:B------:R-:W-:-:S05]  /*1740*/  @P2 FADD.FTZ R147, R2, R147 ;  /* 0x0000009302932221 */ /* 0x000fca0000010000 */
.L_x_835:
[----:B------:R-:W-:-:S04]  /*1750*/  F2FP.BF16.PACK_AB R2, RZ, R147 ;  /* 0x00000093ff02723e */ /* 0x000fc800000010ff */
[----:B------:R-:W-:Y:S02]  /*1760*/  PRMT R39, R2, 0x7610, R39 ;  /* 0x0000761002277816 */ /* 0x000fe40000000027 */
.L_x_836:
[----:B------:R-:W-:Y:S01]  /*1770*/  PRMT R149, RZ, 0x7610, R43 ;  /* 0x00007610ff957816 */ /* 0x000fe2000000002b */
[----:B------:R-:W-:Y:S05]  /*1780*/  @P3 BRA `(.L_x_837) ;  /* 0x0000008000003947 */ /* 0x000fea0003800000 */
[----:B------:R-:W-:-:S04]  /*1790*/  ISETP.NE.U32.AND P4, PT, RZ, c[0x0][0x180], PT ;  /* 0x00006000ff007a0c */ /* 0x000fc80003f85070 */
[----:B------:R-:W-:-:S13]  /*17a0*/  ISETP.NE.AND.EX P4, PT, RZ, c[0x0][0x184], PT, P4 ;  /* 0x00006100ff007a0c */ /* 0x000fda0003f85340 */
[----:B------:R-:W-:Y:S05]  /*17b0*/  @P4 BRA `(.L_x_838) ;  /* 0x0000002000004947 */ /* 0x000fea0003800000 */
[----:B------:R-:W-:Y:S05]  /*17c0*/  @P0 BRA `(.L_x_839) ;  /* 0x0000008000000947 */ /* 0x000fea0003800000 */
[----:B------:R-:W-:Y:S05]  /*17d0*/  BRA `(.L_x_840) ;  /* 0x0000009000007947 */ /* 0x000fea0003800000 */
.L_x_838:
[----:B-----5:R-:W-:-:S05]  /*17e0*/  PRMT R2, RZ, 0x7610, R35 ;  /* 0x00007610ff027816 */ /* 0x020fca0000000023 */
[----:B------:R-:W-:Y:S01]  /*17f0*/  FADD.FTZ R149, R2, R149 ;  /* 0x0000009502957221 */ /* 0x000fe20000010000 */
[----:B------:R-:W-:Y:S05]  /*1800*/  BRA `(.L_x_839) ;  /* 0x0000004000007947 */ /* 0x000fea0003800000 */
.L_x_837:
[----:B-----5:R-:W-:-:S05]  /*1810*/  PRMT R2, RZ, 0x7610, R31 ;  /* 0x00007610ff027816 */ /* 0x020fca000000001f */
[----:B------:R-:W-:Y:S01]  /*1820*/  FADD.FTZ R149, R2, R149 ;  /* 0x0000009502957221 */ /* 0x000fe20000010000 */
[----:B------:R-:W-:-:S05]  /*1830*/  @P2 PRMT R2, RZ, 0x7610, R35 ;  /* 0x00007610ff022816 */ /* 0x000fca0000000023 */
[----:B------:R-:W-:-:S05]  /*1840*/  @P2 FADD.FTZ R149, R2, R149 ;  /* 0x0000009502952221 */ /* 0x000fca0000010000 */
.L_x_839:
[----:B------:R-:W-:-:S04]  /*1850*/  F2FP.BF16.PACK_AB R2, RZ, R149 ;  /* 0x00000095ff02723e */ /* 0x000fc800000010ff */
[----:B------:R-:W-:Y:S02]  /*1860*/  PRMT R39, R39, 0x5410, R2 ;  /* 0x0000541027277816 */ /* 0x000fe40000000002 */
.L_x_840:
[----:B------:R-:W-:Y:S01]  /*1870*/  IADD3 R122, R48, 0x100, RZ ;  /* 0x00000100307a7810 */ /* 0x000fe20007ffe0ff */
[----:B------:R-:W-:-:S04]  /*1880*/  @P0 IMAD.WIDE.U32 R2, R49, R57, c[0x0][0x188] ;  /* 0x0000620031020625 */ /* 0x000fc800078e0039 */
[CC--:B------:R-:W-:Y:S01]  /*1890*/  IMAD.WIDE.U32 R40, R122.reuse, R57.reuse, c[0x0][0x170] ;  /* 0x00005c007a287625 */ /* 0x0c0fe200078e0039 */
[----:B------:R0:W-:Y:S03]  /*18a0*/  @P0 STG.E.128 [R2.64], R36 ;  /* 0x0000002402000986 */ /* 0x0001e6000c101d04 */
[CC--:B------:R-:W-:Y:S02]  /*18b0*/  @P1 IMAD.WIDE.U32 R44, R122.reuse, R57.reuse, c[0x0][0x178] ;  /* 0x00005e007a2c1625 */ /* 0x0c0fe400078e0039 */
[----:B------:R-:W2:Y:S02]  /*18c0*/  LDG.E.128 R40, [R40.64] ;  /* 0x0000000428287981 */ /* 0x000ea4000c1e1d00 */
[----:B------:R-:W-:Y:S02]  /*18d0*/  @P2 IMAD.WIDE.U32 R46, R122, R57, c[0x0][0x180] ;  /* 0x000060007a2e2625 */ /* 0x000fe400078e0039 */
        /* <DEDUP_REMOVED lines=9> */
.L_x_842:
[----:B-----5:R-:W-:-:S05]  /*1970*/  PRMT R2, RZ, 0x5410, R32 ;  /* 0x00005410ff027816 */ /* 0x020fca0000000020 */
[----:B------:R-:W-:Y:S01]  /*1980*/  FADD.FTZ R151, R2, R151 ;  /* 0x0000009702977221 */ /* 0x000fe20000010000 */
[----:B------:R-:W-:Y:S05]  /*1990*/  BRA `(.L_x_843) ;  /* 0x0000004000007947 */ /* 0x000fea0003800000 */
.L_x_841:
[----:B0----5:R-:W-:-:S05]  /*19a0*/  PRMT R2, RZ, 0x5410, R28 ;  /* 0x00005410ff027816 */ /* 0x021fca000000001c */
[----:B------:R-:W-:Y:S01]  /*19b0*/  FADD.FTZ R151, R2, R151 ;  /* 0x0000009702977221 */ /* 0x000fe20000010000 */
[----:B------:R-:W-:-:S05]  /*19c0*/  @P2 PRMT R2, RZ, 0x5410, R32 ;  /* 0x00005410ff022816 */ /* 0x000fca0000000020 */
[----:B------:R-:W-:-:S05]  /*19d0*/  @P2 FADD.FTZ R151, R2, R151 ;  /* 0x0000009702972221 */ /* 0x000fca0000010000 */
.L_x_843:
[----:B------:R-:W-:-:S04]  /*19e0*/  F2FP.BF16.PACK_AB R2, RZ, R151 ;  /* 0x00000097ff02723e */ /* 0x000fc800000010ff */
[----:B------:R-:W-:Y:S02]  /*19f0*/  PRMT R36, R2, 0x7610, R36 ;  /* 0x0000761002247816 */ /* 0x000fe40000000024 */
.L_x_844:
[----:B------:R-:W-:Y:S01]  /*1a00*/  PRMT R153, RZ, 0x7610, R40 ;  /* 0x00007610ff997816 */ /* 0x000fe20000000028 */
[----:B------:R-:W-:Y:S05]  /*1a10*/  @P3 BRA `(.L_x_845) ;  /* 0x0000008000003947 */ /* 0x000fea0003800000 */
[----:B------:R-:W-:-:S04]  /*1a20*/  ISETP.NE.U32.AND P4, PT, RZ, c[0x0][0x180], PT ;  /* 0x00006000ff007a0c */ /* 0x000fc80003f85070 */
[----:B------:R-:W-:-:S13]  /*1a30*/  ISETP.NE.AND.EX P4, PT, RZ, c[0x0][0x184], PT, P4 ;  /* 0x00006100ff007a0c */ /* 0x000fda0003f85340 */
[----:B------:R-:W-:Y:S05]  /*1a40*/  @P4 BRA `(.L_x_846) ;  /* 0x0000002000004947 */ /* 0x000fea0003800000 */
[----:B------:R-:W-:Y:S05]  /*1a50*/  @P0 BRA `(.L_x_847) ;  /* 0x0000008000000947 */ /* 0x000fea0003800000 */
[----:B------:R-:W-:Y:S05]  /*1a60*/  BRA `(.L_x_848) ;  /* 0x0000009000007947 */ /* 0x000fea0003800000 */
.L_x_846:
[----:B-----5:R-:W-:-:S05]  /*1a70*/  PRMT R2, RZ, 0x7610, R32 ;  /* 0x00007610ff027816 */ /* 0x020fca0000000020 */
[----:B------:R-:W-:Y:S01]  /*1a80*/  FADD.FTZ R153, R2, R153 ;  /* 0x0000009902997221 */ /* 0x000fe20000010000 */
[----:B------:R-:W-:Y:S05]  /*1a90*/  BRA `(.L_x_847) ;  /* 0x0000004000007947 */ /* 0x000fea0003800000 */
.L_x_845:
[----:B-----5:R-:W-:-:S05]  /*1aa0*/  PRMT R2, RZ, 0x7610, R28 ;  /* 0x00007610ff027816 */ /* 0x020fca000000001c */
[----:B------:R-:W-:Y:S01]  /*1ab0*/  FADD.FTZ R153, R2, R153 ;  /* 0x0000009902997221 */ /* 0x000fe20000010000 */
[----:B------:R-:W-:-:S05]  /*1ac0*/  @P2 PRMT R2, RZ, 0x7610, R32 ;  /* 0x00007610ff022816 */ /* 0x000fca0000000020 */
[----:B------:R-:W-:-:S05]  /*1ad0*/  @P2 FADD.FTZ R153, R2, R153 ;  /* 0x0000009902992221 */ /* 0x000fca0000010000 */
.L_x_847:
[----:B------:R-:W-:-:S04]  /*1ae0*/  F2FP.BF16.PACK_AB R2, RZ, R153 ;  /* 0x00000099ff02723e */ /* 0x000fc800000010ff */
[----:B------:R-:W-:Y:S02]  /*1af0*/  PRMT R36, R36, 0x5410, R2 ;  /* 0x0000541024247816 */ /* 0x000fe40000000002 */
.L_x_848:
[----:B------:R-:W-:Y:S01]  /*1b00*/  PRMT R155, RZ, 0x5410, R41 ;  /* 0x00005410ff9b7816 */ /* 0x000fe20000000029 */
[----:B------:R-:W-:Y:S05]  /*1b10*/  @P3 BRA `(.L_x_849) ;  /* 0x0000008000003947 */ /* 0x000fea0003800000 */
[----:B------:R-:W-:-:S04]  /*1b20*/  ISETP.NE.U32.AND P4, PT, RZ, c[0x0][0x180], PT ;  /* 0x00006000ff007a0c */ /* 0x000fc80003f85070 */
[----:B------:R-:W-:-:S13]  /*1b30*/  ISETP.NE.AND.EX P4, PT, RZ, c[0x0][0x184], PT, P4 ;  /* 0x00006100ff007a0c */ /* 0x000fda0003f85340 */
[----:B------:R-:W-:Y:S05]  /*1b40*/  @P4 BRA `(.L_x_850) ;  /* 0x0000002000004947 */ /* 0x000fea0003800000 */
[----:B------:R-:W-:Y:S05]  /*1b50*/  @P0 BRA `(.L_x_851) ;  /* 0x0000008000000947 */ /* 0x000fea0003800000 */
[----:B------:R-:W-:Y:S05]  /*1b60*/  BRA `(.L_x_852) ;  /* 0x0000009000007947 */ /* 0x000fea0003800000 */
.L_x_850:
[----:B-----5:R-:W-:-:S05]  /*1b70*/  PRMT R2, RZ, 0x5410, R33 ;  /* 0x00005410ff027816 */ /* 0x020fca0000000021 */
[----:B------:R-:W-:Y:S01]  /*1b80*/  FADD.FTZ R155, R2, R155 ;  /* 0x0000009b029b7221 */ /* 0x000fe20000010000 */
[----:B------:R-:W-:Y:S05]  /*1b90*/  BRA `(.L_x_851) ;  /* 0x0000004000007947 */ /* 0x000fea0003800000 */
.L_x_849:
[----:B-----5:R-:W-:-:S05]  /*1ba0*/  PRMT R2, RZ, 0x5410, R29 ;  /* 0x00005410ff027816 */ /* 0x020fca000000001d */
[----:B------:R-:W-:Y:S01]  /*1bb0*/  FADD.FTZ R155, R2, R155 ;  /* 0x0000009b029b7221 */ /* 0x000fe20000010000 */
[----:B------:R-:W-:-:S05]  /*1bc0*/  @P2 PRMT R2, RZ, 0x5410, R33 ;  /* 0x00005410ff022816 */ /* 0x000fca0000000021 */
[----:B------:R-:W-:-:S05]  /*1bd0*/  @P2 FADD.FTZ R155, R2, R155 ;  /* 0x0000009b029b2221 */ /* 0x000fca0000010000 */
.L_x_851:
[----:B------:R-:W-:-:S04]  /*1be0*/  F2FP.BF16.PACK_AB R2, RZ, R155 ;  /* 0x0000009bff02723e */ /* 0x000fc800000010ff */
[----:B------:R-:W-:Y:S02]  /*1bf0*/  PRMT R37, R2, 0x7610, R37 ;  /* 0x0000761002257816 */ /* 0x000fe40000000025 */
.L_x_852:
[----:B------:R-:W-:Y:S01]  /*1c00*/  PRMT R157, RZ, 0x7610, R41 ;  /* 0x00007610ff9d7816 */ /* 0x000fe20000000029 */
[----:B------:R-:W-:Y:S05]  /*1c10*/  @P3 BRA `(.L_x_853) ;  /* 0x0000008000003947 */ /* 0x000fea0003800000 */
[----:B------:R-:W-:-:S04]  /*1c20*/  ISETP.NE.U32.AND P4, PT, RZ, c[0x0][0x180], PT ;  /* 0x00006000ff007a0c */ /* 0x000fc80003f85070 */
[----:B------:R-:W-:-:S13]  /*1c30*/  ISETP.NE.AND.EX P4, PT, RZ, c[0x0][0x184], PT, P4 ;  /* 0x00006100ff007a0c */ /* 0x000fda0003f85340 */
[----:B------:R-:W-:Y:S05]  /*1c40*/  @P4 BRA `(.L_x_854) ;  /* 0x0000002000004947 */ /* 0x000fea0003800000 */
[----:B------:R-:W-:Y:S05]  /*1c50*/  @P0 BRA `(.L_x_855) ;  /* 0x0000008000000947 */ /* 0x000fea0003800000 */
[----:B------:R-:W-:Y:S05]  /*1c60*/  BRA `(.L_x_856) ;  /* 0x0000009000007947 */ /* 0x000fea0003800000 */
.L_x_854:
[----:B-----5:R-:W-:-:S05]  /*1c70*/  PRMT R2, RZ, 0x7610, R33 ;  /* 0x00007610ff027816 */ /* 0x020fca0000000021 */
[----:B------:R-:W-:Y:S01]  /*1c80*/  FADD.FTZ R157, R2, R157 ;  /* 0x0000009d029d7221 */ /* 0x000fe20000010000 */
[----:B------:R-:W-:Y:S05]  /*1c90*/  BRA `(.L_x_855) ;  /* 0x0000004000007947 */ /* 0x000fea0003800000 */
.L_x_853:
[----:B-----5:R-:W-:-:S05]  /*1ca0*/  PRMT R2, RZ, 0x7610, R29 ;  /* 0x00007610ff027816 */ /* 0x020fca000000001d */
[----:B------:R-:W-:Y:S01]  /*1cb0*/  FADD.FTZ R157, R2, R157 ;  /* 0x0000009d029d7221 */ /* 0x000fe20000010000 */
[----:B------:R-:W-:-:S05]  /*1cc0*/  @P2 PRMT R2, RZ, 0x7610, R33 ;  /* 0x00007610ff022816 */ /* 0x000fca0000000021 */
[----:B------:R-:W-:-:S05]  /*1cd0*/  @P2 FADD.FTZ R157, R2, R157 ;  /* 0x0000009d029d2221 */ /* 0x000fca0000010000 */
.L_x_855:
[----:B------:R-:W-:-:S04]  /*1ce0*/  F2FP.BF16.PACK_AB R2, RZ, R157 ;  /* 0x0000009dff02723e */ /* 0x000fc800000010ff */
[----:B------:R-:W-:Y:S02]  /*1cf0*/  PRMT R37, R37, 0x5410, R2 ;  /* 0x0000541025257816 */ /* 0x000fe40000000002 */
.L_x_856:
[----:B------:R-:W-:Y:S01]  /*1d00*/  PRMT R159, RZ, 0x5410, R42 ;  /* 0x00005410ff9f7816 */ /* 0x000fe2000000002a */
[----:B------:R-:W-:Y:S05]  /*1d10*/  @P3 BRA `(.L_x_857) ;  /* 0x0000008000003947 */ /* 0x000fea0003800000 */
[----:B------:R-:W-:-:S04]  /*1d20*/  ISETP.NE.U32.AND P4, PT, RZ, c[0x0][0x180], PT ;  /* 0x00006000ff007a0c */ /* 0x000fc80003f85070 */
[----:B------:R-:W-:-:S13]  /*1d30*/  ISETP.NE.AND.EX P4, PT, RZ, c[0x0][0x184], PT, P4 ;  /* 0x00006100ff007a0c */ /* 0x000fda0003f85340 */
[----:B------:R-:W-:Y:S05]  /*1d40*/  @P4 BRA `(.L_x_858) ;  /* 0x0000002000004947 */ /* 0x000fea0003800000 */
[----:B------:R-:W-:Y:S05]  /*1d50*/  @P0 BRA `(.L_x_859) ;  /* 0x0000008000000947 */ /* 0x000fea0003800000 */
[----:B------:R-:W-:Y:S05]  /*1d60*/  BRA `(.L_x_860) ;  /* 0x0000009000007947 */ /* 0x000fea0003800000 */
.L_x_858:
[----:B-----5:R-:W-:-:S05]  /*1d70*/  PRMT R2, RZ, 0x5410, R34 ;  /* 0x00005410ff027816 */ /* 0x020fca0000000022 */
[----:B------:R-:W-:Y:S01]  /*1d80*/  FADD.FTZ R159, R2, R159 ;  /* 0x0000009f029f7221 */ /* 0x000fe20000010000 */
[----:B------:R-:W-:Y:S05]  /*1d90*/  BRA `(.L_x_859) ;  /* 0x0000004000007947 */ /* 0x000fea0003800000 */
.L_x_857:
[----:B-----5:R-:W-:-:S05]  /*1da0*/  PRMT R2, RZ, 0x5410, R30 ;  /* 0x00005410ff027816 */ /* 0x020fca000000001e */
[----:B------:R-:W-:Y:S01]  /*1db0*/  FADD.FTZ R159, R2, R159 ;  /* 0x0000009f029f7221 */ /* 0x000fe20000010000 */
[----:B------:R-:W-:-:S05]  /*1dc0*/  @P2 PRMT R2, RZ, 0x5410, R34 ;  /* 0x00005410ff022816 */ /* 0x000fca0000000022 */
[----:B------:R-:W-:-:S05]  /*1dd0*/  @P2 FADD.FTZ R159, R2, R159 ;  /* 0x0000009f029f2221 */ /* 0x000fca0000010000 */
.L_x_859:
[----:B------:R-:W-:-:S04]  /*1de0*/  F2FP.BF16.PACK_AB R2, RZ, R159 ;  /* 0x0000009fff02723e */ /* 0x000fc800000010ff */
[----:B------:R-:W-:Y:S02]  /*1df0*/  PRMT R38, R2, 0x7610, R38 ;  /* 0x0000761002267816 */ /* 0x000fe40000000026 */
.L_x_860:
[----:B------:R-:W-:Y:S01]  /*1e00*/  PRMT R161, RZ, 0x7610, R42 ;  /* 0x00007610ffa17816 */ /* 0x000fe2000000002a */
[----:B------:R-:W-:Y:S05]  /*1e10*/  @P3 BRA `(.L_x_861) ;  /* 0x0000008000003947 */ /* 0x000fea0003800000 */
[----:B------:R-:W-:-:S04]  /*1e20*/  ISETP.NE.U32.AND P4, PT, RZ, c[0x0][0x180], PT ;  /* 0x00006000ff007a0c */ /* 0x000fc80003f85070 */
[----:B------:R-:W-:-:S13]  /*1e30*/  ISETP.NE.AND.EX P4, PT, RZ, c[0x0][0x184], PT, P4 ;  /* 0x00006100ff007a0c */ /* 0x000fda0003f85340 */
[----:B------:R-:W-:Y:S05]  /*1e40*/  @P4 BRA `(.L_x_862) ;  /* 0x0000002000004947 */ /* 0x000fea0003800000 */
[----:B------:R-:W-:Y:S05]  /*1e50*/  @P0 BRA `(.L_x_863) ;  /* 0x0000008000000947 */ /* 0x000fea0003800000 */
[----:B------:R-:W-:Y:S05]  /*1e60*/  BRA `(.L_x_864) ;  /* 0x0000009000007947 */ /* 0x000fea0003800000 */
.L_x_862:
[----:B-----5:R-:W-:-:S05]  /*1e70*/  PRMT R2, RZ, 0x7610, R34 ;  /* 0x00007610ff027816 */ /* 0x020fca0000000022 */
[----:B------:R-:W-:Y:S01]  /*1e80*/  FADD.FTZ R161, R2, R161 ;  /* 0x000000a102a17221 */ /* 0x000fe20000010000 */
[----:B------:R-:W-:Y:S05]  /*1e90*/  BRA `(.L_x_863) ;  /* 0x0000004000007947 */ /* 0x000fea0003800000 */
.L_x_861:
[----:B-----5:R-:W-:-:S05]  /*1ea0*/  PRMT R2, RZ, 0x7610, R30 ;  /* 0x00007610ff027816 */ /* 0x020fca000000001e */
[----:B------:R-:W-:Y:S01]  /*1eb0*/  FADD.FTZ R161, R2, R161 ;  /* 0x000000a102a17221 */ /* 0x000fe20000010000 */
[----:B------:R-:W-:-:S05]  /*1ec0*/  @P2 PRMT R2, RZ, 0x7610, R34 ;  /* 0x00007610ff022816 */ /* 0x000fca0000000022 */
[----:B------:R-:W-:-:S05]  /*1ed0*/  @P2 FADD.FTZ R161, R2, R161 ;  /* 0x000000a102a12221 */ /* 0x000fca0000010000 */
.L_x_863:
[----:B------:R-:W-:-:S04]  /*1ee0*/  F2FP.BF16.PACK_AB R2, RZ, R161 ;  /* 0x000000a1ff02723e */ /* 0x000fc800000010ff */
[----:B------:R-:W-:Y:S02]  /*1ef0*/  PRMT R38, R38, 0x5410, R2 ;  /* 0x0000541026267816 */ /* 0x000fe40000000002 */
.L_x_864:
[----:B------:R-:W-:Y:S01]  /*1f00*/  PRMT R163, RZ, 0x5410, R43 ;  /* 0x00005410ffa37816 */ /* 0x000fe2000000002b */
[----:B------:R-:W-:Y:S05]  /*1f10*/  @P3 BRA `(.L_x_865) ;  /* 0x0000008000003947 */ /* 0x000fea0003800000 */
[----:B------:R-:W-:-:S04]  /*1f20*/  ISETP.NE.U32.AND P4, PT, RZ, c[0x0][0x180], PT ;  /* 0x00006000ff007a0c */ /* 0x000fc80003f85070 */
[----:B------:R-:W-:-:S13]  /*1f30*/  ISETP.NE.AND.EX P4, PT, RZ, c[0x0][0x184], PT, P4 ;  /* 0x00006100ff007a0c */ /* 0x000fda0003f85340 */
[----:B------:R-:W-:Y:S05]  /*1f40*/  @P4 BRA `(.L_x_866) ;  /* 0x0000002000004947 */ /* 0x000fea0003800000 */
[----:B------:R-:W-:Y:S05]  /*1f50*/  @P0 BRA `(.L_x_867) ;  /* 0x0000008000000947 */ /* 0x000fea0003800000 */
[----:B------:R-:W-:Y:S05]  /*1f60*/  BRA `(.L_x_868) ;  /* 0x0000009000007947 */ /* 0x000fea0003800000 */
.L_x_866:
[----:B-----5:R-:W-:-:S05]  /*1f70*/  PRMT R2, RZ, 0x5410, R35 ;  /* 0x00005410ff027816 */ /* 0x020fca0000000023 */
[----:B------:R-:W-:Y:S01]  /*1f80*/  FADD.FTZ R163, R2, R163 ;  /* 0x000000a302a37221 */ /* 0x000fe20000010000 */
[----:B------:R-:W-:Y:S05]  /*1f90*/  BRA `(.L_x_867) ;  /* 0x0000004000007947 */ /* 0x000fea0003800000 */
.L_x_865:
[----:B-----5:R-:W-:-:S05]  /*1fa0*/  PRMT R2, RZ, 0x5410, R31 ;  /* 0x00005410ff027816 */ /* 0x020fca000000001f */
[----:B------:R-:W-:Y:S01]  /*1fb0*/  FADD.FTZ R163, R2, R163 ;  /* 0x000000a302a37221 */ /* 0x000fe20000010000 */
[----:B------:R-:W-:-:S05]  /*1fc0*/  @P2 PRMT R2, RZ, 0x5410, R35 ;  /* 0x00005410ff022816 */ /* 0x000fca0000000023 */
[----:B------:R-:W-:-:S05]  /*1fd0*/  @P2 FADD.FTZ R163, R2, R163 ;  /* 0x000000a302a32221 */ /* 0x000fca0000010000 */
.L_x_867:
[----:B------:R-:W-:-:S04]  /*1fe0*/  F2FP.BF16.PACK_AB R2, RZ, R163 ;  /* 0x000000a3ff02723e */ /* 0x000fc800000010ff */
[----:B------:R-:W-:Y:S02]  /*1ff0*/  PRMT R39, R2, 0x7610, R39 ;  /* 0x0000761002277816 */ /* 0x000fe40000000027 */
.L_x_868:
[----:B------:R-:W-:Y:S01]  /*2000*/  PRMT R165, RZ, 0x7610, R43 ;  /* 0x00007610ffa57816 */ /* 0x000fe2000000002b */
[----:B------:R-:W-:Y:S05]  /*2010*/  @P3 BRA `(.L_x_869) ;  /* 0x0000008000003947 */ /* 0x000fea0003800000 */
[----:B------:R-:W-:-:S04]  /*2020*/  ISETP.NE.U32.AND P4, PT, RZ, c[0x0][0x180], PT ;  /* 0x00006000ff007a0c */ /* 0x000fc80003f85070 */
[----:B------:R-:W-:-:S13]  /*2030*/  ISETP.NE.AND.EX P4, PT, RZ, c[0x0][0x184], PT, P4 ;  /* 0x00006100ff007a0c */ /* 0x000fda0003f85340 */
[----:B------:R-:W-:Y:S05]  /*2040*/  @P4 BRA `(.L_x_870) ;  /* 0x0000002000004947 */ /* 0x000fea0003800000 */
[----:B------:R-:W-:Y:S05]  /*2050*/  @P0 BRA `(.L_x_871) ;  /* 0x0000008000000947 */ /* 0x000fea0003800000 */
[----:B------:R-:W-:Y:S05]  /*2060*/  BRA `(.L_x_872) ;  /* 0x0000009000007947 */ /* 0x000fea0003800000 */
.L_x_870:
[----:B-----5:R-:W-:-:S05]  /*2070*/  PRMT R2, RZ, 0x7610, R35 ;  /* 0x00007610ff027816 */ /* 0x020fca0000000023 */
[----:B------:R-:W-:Y:S01]  /*2080*/  FADD.FTZ R165, R2, R165 ;  /* 0x000000a502a57221 */ /* 0x000fe20000010000 */
[----:B------:R-:W-:Y:S05]  /*2090*/  BRA `(.L_x_871) ;  /* 0x0000004000007947 */ /* 0x000fea0003800000 */
.L_x_869:
[----:B-----5:R-:W-:-:S05]  /*20a0*/  PRMT R2, RZ, 0x7610, R31 ;  /* 0x00007610ff027816 */ /* 0x020fca000000001f */
[----:B------:R-:W-:Y:S01]  /*20b0*/  FADD.FTZ R165, R2, R165 ;  /* 0x000000a502a57221 */ /* 0x000fe20000010000 */
[----:B------:R-:W-:-:S05]  /*20c0*/  @P2 PRMT R2, RZ, 0x7610, R35 ;  /* 0x00007610ff022816 */ /* 0x000fca0000000023 */
[----:B------:R-:W-:-:S05]  /*20d0*/  @P2 FADD.FTZ R165, R2, R165 ;  /* 0x000000a502a52221 */ /* 0x000fca0000010000 */
.L_x_871:
[----:B------:R-:W-:-:S04]  /*20e0*/  F2FP.BF16.PACK_AB R2, RZ, R165 ;  /* 0x000000a5ff02723e */ /* 0x000fc800000010ff */
[----:B------:R-:W-:Y:S02]  /*20f0*/  PRMT R39, R39, 0x5410, R2 ;  /* 0x0000541027277816 */ /* 0x000fe40000000002 */
.L_x_872:
        /* <DEDUP_REMOVED lines=16> */
.L_x_874:
[----:B-----5:R-:W-:-:S05]  /*2200*/  PRMT R2, RZ, 0x5410, R32 ;  /* 0x00005410ff027816 */ /* 0x020fca0000000020 */
[----:B------:R-:W-:Y:S01]  /*2210*/  FADD.FTZ R167, R2, R167 ;  /* 0x000000a702a77221 */ /* 0x000fe20000010000 */
[----:B------:R-:W-:Y:S05]  /*2220*/  BRA `(.L_x_875) ;  /* 0x0000004000007947 */ /* 0x000fea0003800000 */
.L_x_873:
[----:B0----5:R-:W-:-:S05]  /*2230*/  PRMT R2, RZ, 0x5410, R28 ;  /* 0x00005410ff027816 */ /* 0x021fca000000001c */
[----:B------:R-:W-:Y:S01]  /*2240*/  FADD.FTZ R167, R2, R167 ;  /* 0x000000a702a77221 */ /* 0x000fe20000010000 */
[----:B------:R-:W-:-:S05]  /*2250*/  @P2 PRMT R2, RZ, 0x5410, R32 ;  /* 0x00005410ff022816 */ /* 0x000fca0000000020 */
[----:B------:R-:W-:-:S05]  /*2260*/  @P2 FADD.FTZ R167, R2, R167 ;  /* 0x000000a702a72221 */ /* 0x000fca0000010000 */
.L_x_875:
[----:B------:R-:W-:-:S04]  /*2270*/  F2FP.BF16.PACK_AB R2, RZ, R167 ;  /* 0x000000a7ff02723e */ /* 0x000fc800000010ff */
[----:B------:R-:W-:Y:S02]  /*2280*/  PRMT R36, R2, 0x7610, R36 ;  /* 0x0000761002247816 */ /* 0x000fe40000000024 */
.L_x_876:
[----:B------:R-:W-:Y:S01]  /*2290*/  PRMT R169, RZ, 0x7610, R40 ;  /* 0x00007610ffa97816 */ /* 0x000fe20000000028 */
[----:B------:R-:W-:Y:S05]  /*22a0*/  @P3 BRA `(.L_x_877) ;  /* 0x0000008000003947 */ /* 0x000fea0003800000 */
[----:B------:R-:W-:-:S04]  /*22b0*/  ISETP.NE.U32.AND P4, PT, RZ, c[0x0][0x180], PT ;  /* 0x00006000ff007a0c */ /* 0x000fc80003f85070 */
[----:B------:R-:W-:-:S13]  /*22c0*/  ISETP.NE.AND.EX P4, PT, RZ, c[0x0][0x184], PT, P4 ;  /* 0x00006100ff007a0c */ /* 0x000fda0003f85340 */
[----:B------:R-:W-:Y:S05]  /*22d0*/  @P4 BRA `(.L_x_878) ;  /* 0x0000002000004947 */ /* 0x000fea0003800000 */
[----:B------:R-:W-:Y:S05]  /*22e0*/  @P0 BRA `(.L_x_879) ;  /* 0x0000008000000947 */ /* 0x000fea0003800000 */
[----:B------:R-:W-:Y:S05]  /*22f0*/  BRA `(.L_x_880) ;  /* 0x0000009000007947 */ /* 0x000fea0003800000 */
.L_x_878:
[----:B-----5:R-:W-:-:S05]  /*2300*/  PRMT R2, RZ, 0x7610, R32 ;  /* 0x00007610ff027816 */ /* 0x020fca0000000020 */
[----:B------:R-:W-:Y:S01]  /*2310*/  FADD.FTZ R169, R2, R169 ;  /* 0x000000a902a97221 */ /* 0x000fe20000010000 */
[----:B------:R-:W-:Y:S05]  /*2320*/  BRA `(.L_x_879) ;  /* 0x0000004000007947 */ /* 0x000fea0003800000 */
.L_x_877:
[----:B-----5:R-:W-:-:S05]  /*2330*/  PRMT R2, RZ, 0x7610, R28 ;  /* 0x00007610ff027816 */ /* 0x020fca000000001c */
[----:B------:R-:W-:Y:S01]  /*2340*/  FADD.FTZ R169, R2, R169 ;  /* 0x000000a902a97221 */ /* 0x000fe20000010000 */
[----:B------:R-:W-:-:S05]  /*2350*/  @P2 PRMT R2, RZ, 0x7610, R32 ;  /* 0x00007610ff022816 */ /* 0x000fca0000000020 */
[----:B------:R-:W-:-:S05]  /*2360*/  @P2 FADD.FTZ R169, R2, R169 ;  /* 0x000000a902a92221 */ /* 0x000fca0000010000 */
.L_x_879:
[----:B------:R-:W-:-:S04]  /*2370*/  F2FP.BF16.PACK_AB R2, RZ, R169 ;  /* 0x000000a9ff02723e */ /* 0x000fc800000010ff */
[----:B------:R-:W-:Y:S02]  /*2380*/  PRMT R36, R36, 0x5410, R2 ;  /* 0x0000541024247816 */ /* 0x000fe40000000002 */
.L_x_880:
[----:B------:R-:W-:Y:S01]  /*2390*/  PRMT R171, RZ, 0x5410, R41 ;  /* 0x00005410ffab7816 */ /* 0x000fe20000000029 */
[----:B------:R-:W-:Y:S05]  /*23a0*/  @P3 BRA `(.L_x_881) ;  /* 0x0000008000003947 */ /* 0x000fea0003800000 */
[----:B------:R-:W-:-:S04]  /*23b0*/  ISETP.NE.U32.AND P4, PT, RZ, c[0x0][0x180], PT ;  /* 0x00006000ff007a0c */ /* 0x000fc80003f85070 */
[----:B------:R-:W-:-:S13]  /*23c0*/  ISETP.NE.AND.EX P4, PT, RZ, c[0x0][0x184], PT, P4 ;  /* 0x00006100ff007a0c */ /* 0x000fda0003f85340 */
[----:B------:R-:W-:Y:S05]  /*23d0*/  @P4 BRA `(.L_x_882) ;  /* 0x0000002000004947 */ /* 0x000fea0003800000 */
[----:B------:R-:W-:Y:S05]  /*23e0*/  @P0 BRA `(.L_x_883) ;  /* 0x0000008000000947 */ /* 0x000fea0003800000 */
[----:B------:R-:W-:Y:S05]  /*23f0*/  BRA `(.L_x_884) ;  /* 0x0000009000007947 */ /* 0x000fea0003800000 */
.L_x_882:
[----:B-----5:R-:W-:-:S05]  /*2400*/  PRMT R2, RZ, 0x5410, R33 ;  /* 0x00005410ff027816 */ /* 0x020fca0000000021 */
[----:B------:R-:W-:Y:S01]  /*2410*/  FADD.FTZ R171, R2, R171 ;  /* 0x000000ab02ab7221 */ /* 0x000fe20000010000 */
[----:B------:R-:W-:Y:S05]  /*2420*/  BRA `(.L_x_883) ;  /* 0x0000004000007947 */ /* 0x000fea0003800000 */
.L_x_881:
[----:B-----5:R-:W-:-:S05]  /*2430*/  PRMT R2, RZ, 0x5410, R29 ;  /* 0x00005410ff027816 */ /* 0x020fca000000001d */
[----:B------:R-:W-:Y:S01]  /*2440*/  FADD.FTZ R171, R2, R171 ;  /* 0x000000ab02ab7221 */ /* 0x000fe20000010000 */
[----:B------:R-:W-:-:S05]  /*2450*/  @P2 PRMT R2, RZ, 0x5410, R33 ;  /* 0x00005410ff022816 */ /* 0x000fca0000000021 */
[----:B------:R-:W-:-:S05]  /*2460*/  @P2 FADD.FTZ R171, R2, R171 ;  /* 0x000000ab02ab2221 */ /* 0x000fca0000010000 */
.L_x_883:
[----:B------:R-:W-:-:S04]  /*2470*/  F2FP.BF16.PACK_AB R2, RZ, R171 ;  /* 0x000000abff02723e */ /* 0x000fc800000010ff */
[----:B------:R-:W-:Y:S02]  /*2480*/  PRMT R37, R2, 0x7610, R37 ;  /* 0x0000761002257816 */ /* 0x000fe40000000025 */
.L_x_884:
[----:B------:R-:W-:Y:S01]  /*2490*/  PRMT R173, RZ, 0x7610, R41 ;  /* 0x00007610ffad7816 */ /* 0x000fe20000000029 */
[----:B------:R-:W-:Y:S05]  /*24a0*/  @P3 BRA `(.L_x_885) ;  /* 0x0000008000003947 */ /* 0x000fea0003800000 */
[----:B------:R-:W-:-:S04]  /*24b0*/  ISETP.NE.U32.AND P4, PT, RZ, c[0x0][0x180], PT ;  /* 0x00006000ff007a0c */ /* 0x000fc80003f85070 */
[----:B------:R-:W-:-:S13]  /*24c0*/  ISETP.NE.AND.EX P4, PT, RZ, c[0x0][0x184], PT, P4 ;  /* 0x00006100ff007a0c */ /* 0x000fda0003f85340 */
[----:B------:R-:W-:Y:S05]  /*24d0*/  @P4 BRA `(.L_x_886) ;  /* 0x0000002000004947 */ /* 0x000fea0003800000 */
[----:B------:R-:W-:Y:S05]  /*24e0*/  @P0 BRA `(.L_x_887) ;  /* 0x0000008000000947 */ /* 0x000fea0003800000 */
[----:B------:R-:W-:Y:S05]  /*24f0*/  BRA `(.L_x_888) ;  /* 0x0000009000007947 */ /* 0x000fea0003800000 */
.L_x_886:
[----:B-----5:R-:W-:-:S05]  /*2500*/  PRMT R2, RZ, 0x7610, R33 ;  /* 0x00007610ff027816 */ /* 0x020fca0000000021 */
[----:B------:R-:W-:Y:S01]  /*2510*/  FADD.FTZ R173, R2, R173 ;  /* 0x000000ad02ad7221 */ /* 0x000fe20000010000 */
[----:B------:R-:W-:Y:S05]  /*2520*/  BRA `(.L_x_887) ;  /* 0x0000004000007947 */ /* 0x000fea0003800000 */
.L_x_885:
[----:B-----5:R-:W-:-:S05]  /*2530*/  PRMT R2, RZ, 0x7610, R29 ;  /* 0x00007610ff027816 */ /* 0x020fca000000001d */
[----:B------:R-:W-:Y:S01]  /*2540*/  FADD.FTZ R173, R2, R173 ;  /* 0x000000ad02ad7221 */ /* 0x000fe20000010000 */
[----:B------:R-:W-:-:S05]  /*2550*/  @P2 PRMT R2, RZ, 0x7610, R33 ;  /* 0x00007610ff022816 */ /* 0x000fca0000000021 */
[----:B------:R-:W-:-:S05]  /*2560*/  @P2 FADD.FTZ R173, R2, R173 ;  /* 0x000000ad02ad2221 */ /* 0x000fca0000010000 */
.L_x_887:
[----:B------:R-:W-:-:S04]  /*2570*/  F2FP.BF16.PACK_AB R2, RZ, R173 ;  /* 0x000000adff02723e */ /* 0x000fc800000010ff */
[----:B------:R-:W-:Y:S02]  /*2580*/  PRMT R37, R37, 0x5410, R2 ;  /* 0x0000541025257816 */ /* 0x000fe40000000002 */
.L_x_888:
[----:B------:R-:W-:Y:S01]  /*2590*/  PRMT R175, RZ, 0x5410, R42 ;  /* 0x00005410ffaf7816 */ /* 0x000fe2000000002a */
[----:B------:R-:W-:Y:S05]  /*25a0*/  @P3 BRA `(.L_x_889) ;  /* 0x0000008000003947 */ /* 0x000fea0003800000 */
[----:B------:R-:W-:-:S04]  /*25b0*/  ISETP.NE.U32.AND P4, PT, RZ, c[0x0][0x180], PT ;  /* 0x00006000ff007a0c */ /* 0x000fc80003f85070 */
[----:B------:R-:W-:-:S13]  /*25c0*/  ISETP.NE.AND.EX P4, PT, RZ, c[0x0][0x184], PT, P4 ;  /* 0x00006100ff007a0c */ /* 0x000fda0003f85340 */
[----:B------:R-:W-:Y:S05]  /*25d0*/  @P4 BRA `(.L_x_890) ;  /* 0x0000002000004947 */ /* 0x000fea0003800000 */
[----:B------:R-:W-:Y:S05]  /*25e0*/  @P0 BRA `(.L_x_891) ;  /* 0x0000008000000947 */ /* 0x000fea0003800000 */
[----:B------:R-:W-:Y:S05]  /*25f0*/  BRA `(.L_x_892) ;  /* 0x0000009000007947 */ /* 0x000fea0003800000 */
.L_x_890:
[----:B-----5:R-:W-:-:S05]  /*2600*/  PRMT R2, RZ, 0x5410, R34 ;  /* 0x00005410ff027816 */ /* 0x020fca0000000022 */
[----:B------:R-:W-:Y:S01]  /*2610*/  FADD.FTZ R175, R2, R175 ;  /* 0x000000af02af7221 */ /* 0x000fe20000010000 */
[----:B------:R-:W-:Y:S05]  /*2620*/  BRA `(.L_x_891) ;  /* 0x0000004000007947 */ /* 0x000fea0003800000 */
.L_x_889:
[----:B-----5:R-:W-:-:S05]  /*2630*/  PRMT R2, RZ, 0x5410, R30 ;  /* 0x00005410ff027816 */ /* 0x020fca000000001e */
[----:B------:R-:W-:Y:S01]  /*2640*/  FADD.FTZ R175, R2, R175 ;  /* 0x000000af02af7221 */ /* 0x000fe20000010000 */
[----:B------:R-:W-:-:S05]  /*2650*/  @P2 PRMT R2, RZ, 0x5410, R34 ;  /* 0x00005410ff022816 */ /* 0x000fca0000000022 */
[----:B------:R-:W-:-:S05]  /*2660*/  @P2 FADD.FTZ R175, R2, R175 ;  /* 0x000000af02af2221 */ /* 0x000fca0000010000 */
.L_x_891:
[----:B------:R-:W-:-:S04]  /*2670*/  F2FP.BF16.PACK_AB R2, RZ, R175 ;  /* 0x000000afff02723e */ /* 0x000fc800000010ff */
[----:B------:R-:W-:Y:S02]  /*2680*/  PRMT R38, R2, 0x7610, R38 ;  /* 0x0000761002267816 */ /* 0x000fe40000000026 */
.L_x_892:
[----:B------:R-:W-:Y:S01]  /*2690*/  PRMT R177, RZ, 0x7610, R42 ;  /* 0x00007610ffb17816 */ /* 0x000fe2000000002a */
[----:B------:R-:W-:Y:S05]  /*26a0*/  @P3 BRA `(.L_x_893) ;  /* 0x0000008000003947 */ /* 0x000fea0003800000 */
[----:B------:R-:W-:-:S04]  /*26b0*/  ISETP.NE.U32.AND P4, PT, RZ, c[0x0][0x180], PT ;  /* 0x00006000ff007a0c */ /* 0x000fc80003f85070 */
[----:B------:R-:W-:-:S13]  /*26c0*/  ISETP.NE.AND.EX P4, PT, RZ, c[0x0][0x184], PT, P4 ;  /* 0x00006100ff007a0c */ /* 0x000fda0003f85340 */
[----:B------:R-:W-:Y:S05]  /*26d0*/  @P4 BRA `(.L_x_894) ;  /* 0x0000002000004947 */ /* 0x000fea0003800000 */
[----:B------:R-:W-:Y:S05]  /*26e0*/  @P0 BRA `(.L_x_895) ;  /* 0x0000008000000947 */ /* 0x000fea0003800000 */
[----:B------:R-:W-:Y:S05]  /*26f0*/  BRA `(.L_x_896) ;  /* 0x0000009000007947 */ /* 0x000fea0003800000 */
.L_x_894:
[----:B-----5:R-:W-:-:S05]  /*2700*/  PRMT R2, RZ, 0x7610, R34 ;  /* 0x00007610ff027816 */ /* 0x020fca0000000022 */
[----:B------:R-:W-:Y:S01]  /*2710*/  FADD.FTZ R177, R2, R177 ;  /* 0x000000b102b17221 */ /* 0x000fe20000010000 */
[----:B------:R-:W-:Y:S05]  /*2720*/  BRA `(.L_x_895) ;  /* 0x0000004000007947 */ /* 0x000fea0003800000 */
.L_x_893:
[----:B-----5:R-:W-:-:S05]  /*2730*/  PRMT R2, RZ, 0x7610, R30 ;  /* 0x00007610ff027816 */ /* 0x020fca000000001e */
[----:B------:R-:W-:Y:S01]  /*2740*/  FADD.FTZ R177, R2, R177 ;  /* 0x000000b102b17221 */ /* 0x000fe20000010000 */
[----:B------:R-:W-:-:S05]  /*2750*/  @P2 PRMT R2, RZ, 0x7610, R34 ;  /* 0x00007610ff022816 */ /* 0x000fca0000000022 */
[----:B------:R-:W-:-:S05]  /*2760*/  @P2 FADD.FTZ R177, R2, R177 ;  /* 0x000000b102b12221 */ /* 0x000fca0000010000 */
.L_x_895:
[----:B------:R-:W-:-:S04]  /*2770*/  F2FP.BF16.PACK_AB R2, RZ, R177 ;  /* 0x000000b1ff02723e */ /* 0x000fc800000010ff */
[----:B------:R-:W-:Y:S02]  /*2780*/  PRMT R38, R38, 0x5410, R2 ;  /* 0x0000541026267816 */ /* 0x000fe40000000002 */
.L_x_896:
[----:B------:R-:W-:Y:S01]  /*2790*/  PRMT R179, RZ, 0x5410, R43 ;  /* 0x00005410ffb37816 */ /* 0x000fe2000000002b */
[----:B------:R-:W-:Y:S05]  /*27a0*/  @P3 BRA `(.L_x_897) ;  /* 0x0000008000003947 */ /* 0x000fea0003800000 */
[----:B------:R-:W-:-:S04]  /*27b0*/  ISETP.NE.U32.AND P4, PT, RZ, c[0x0][0x180], PT ;  /* 0x00006000ff007a0c */ /* 0x000fc80003f85070 */
[----:B------:R-:W-:-:S13]  /*27c0*/  ISETP.NE.AND.EX P4, PT, RZ, c[0x0][0x184], PT, P4 ;  /* 0x00006100ff007a0c */ /* 0x000fda0003f85340 */
[----:B------:R-:W-:Y:S05]  /*27d0*/  @P4 BRA `(.L_x_898) ;  /* 0x0000002000004947 */ /* 0x000fea0003800000 */
[----:B------:R-:W-:Y:S05]  /*27e0*/  @P0 BRA `(.L_x_899) ;  /* 0x0000008000000947 */ /* 0x000fea0003800000 */
[----:B------:R-:W-:Y:S05]  /*27f0*/  BRA `(.L_x_900) ;  /* 0x0000009000007947 */ /* 0x000fea0003800000 */
.L_x_898:
[----:B-----5:R-:W-:-:S05]  /*2800*/  PRMT R2, RZ, 0x5410, R35 ;  /* 0x00005410ff027816 */ /* 0x020fca0000000023 */
[----:B------:R-:W-:Y:S01]  /*2810*/  FADD.FTZ R179, R2, R179 ;  /* 0x000000b302b37221 */ /* 0x000fe20000010000 */
[----:B------:R-:W-:Y:S05]  /*2820*/  BRA `(.L_x_899) ;  /* 0x0000004000007947 */ /* 0x000fea0003800000 */
.L_x_897:
[----:B-----5:R-:W-:-:S05]  /*2830*/  PRMT R2, RZ, 0x5410, R31 ;  /* 0x00005410ff027816 */ /* 0x020fca000000001f */
[----:B------:R-:W-:Y:S01]  /*2840*/  FADD.FTZ R179, R2, R179 ;  /* 0x000000b302b37221 */ /* 0x000fe20000010000 */
[----:B------:R-:W-:-:S05]  /*2850*/  @P2 PRMT R2, RZ, 0x5410, R35 ;  /* 0x00005410ff022816 */ /* 0x000fca0000000023 */
[----:B------:R-:W-:-:S05]  /*2860*/  @P2 FADD.FTZ R179, R2, R179 ;  /* 0x000000b302b32221 */ /* 0x000fca0000010000 */
.L_x_899:
[----:B------:R-:W-:-:S04]  /*2870*/  F2FP.BF16.PACK_AB R2, RZ, R179 ;  /* 0x000000b3ff02723e */ /* 0x000fc800000010ff */
[----:B------:R-:W-:Y:S02]  /*2880*/  PRMT R39, R2, 0x7610, R39 ;  /* 0x0000761002277816 */ /* 0x000fe40000000027 */
.L_x_900:
[----:B------:R-:W-:Y:S01]  /*2890*/  PRMT R181, RZ, 0x7610, R43 ;  /* 0x00007610ffb57816 */ /* 0x000fe2000000002b */
[----:B------:R-:W-:Y:S05]  /*28a0*/  @P3 BRA `(.L_x_901) ;  /* 0x0000008000003947 */ /* 0x000fea0003800000 */
[----:B------:R-:W-:-:S04]  /*28b0*/  ISETP.NE.U32.AND P4, PT, RZ, c[0x0][0x180], PT ;  /* 0x00006000ff007a0c */ /* 0x000fc80003f85070 */
[----:B------:R-:W-:-:S13]  /*28c0*/  ISETP.NE.AND.EX P4, PT, RZ, c[0x0][0x184], PT, P4 ;  /* 0x00006100ff007a0c */ /* 0x000fda0003f85340 */
[----:B------:R-:W-:Y:S05]  /*28d0*/  @P4 BRA `(.L_x_902) ;  /* 0x0000002000004947 */ /* 0x000fea0003800000 */
[----:B------:R-:W-:Y:S05]  /*28e0*/  @P0 BRA `(.L_x_903) ;  /* 0x0000008000000947 */ /* 0x000fea0003800000 */
[----:B------:R-:W-:Y:S05]  /*28f0*/  BRA `(.L_x_904) ;  /* 0x0000009000007947 */ /* 0x000fea0003800000 */
.L_x_902:
[----:B-----5:R-:W-:-:S05]  /*2900*/  PRMT R2, RZ, 0x7610, R35 ;  /* 0x00007610ff027816 */ /* 0x020fca0000000023 */
[----:B------:R-:W-:Y:S01]  /*2910*/  FADD.FTZ R181, R2, R181 ;  /* 0x000000b502b57221 */ /* 0x000fe20000010000 */
[----:B------:R-:W-:Y:S05]  /*2920*/  BRA `(.L_x_903) ;  /* 0x0000004000007947 */ /* 0x000fea0003800000 */
.L_x_901:
[----:B-----5:R-:W-:-:S05]  /*2930*/  PRMT R2, RZ, 0x7610, R31 ;  /* 0x00007610ff027816 */ /* 0x020fca000000001f */
[----:B------:R-:W-:Y:S01]  /*2940*/  FADD.FTZ R181, R2, R181 ;  /* 0x000000b502b57221 */ /* 0x000fe20000010000 */
[----:B------:R-:W-:-:S05]  /*2950*/  @P2 PRMT R2, RZ, 0x7610, R35 ;  /* 0x00007610ff022816 */ /* 0x000fca0000000023 */
[----:B------:R-:W-:-:S05]  /*2960*/  @P2 FADD.FTZ R181, R2, R181 ;  /* 0x000000b502b52221 */ /* 0x000fca0000010000 */
.L_x_903:
[----:B------:R-:W-:-:S04]  /*2970*/  F2FP.BF16.PACK_AB R2, RZ, R181 ;  /* 0x000000b5ff02723e */ /* 0x000fc800000010ff */
[----:B------:R-:W-:Y:S02]  /*2980*/  PRMT R39, R39, 0x5410, R2 ;  /* 0x0000541027277816 */ /* 0x000fe40000000002 */
.L_x_904:
        /* <DEDUP_REMOVED lines=16> */
.L_x_906:
[----:B-----5:R-:W-:-:S05]  /*2a90*/  PRMT R2, RZ, 0x5410, R32 ;  /* 0x00005410ff027816 */ /* 0x020fca0000000020 */
[----:B------:R-:W-:Y:S01]  /*2aa0*/  FADD.FTZ R183, R2, R183 ;  /* 0x000000b702b77221 */ /* 0x000fe20000010000 */
[----:B------:R-:W-:Y:S05]  /*2ab0*/  BRA `(.L_x_907) ;  /* 0x0000004000007947 */ /* 0x000fea0003800000 */
.L_x_905:
[----:B0----5:R-:W-:-:S05]  /*2ac0*/  PRMT R2, RZ, 0x5410, R28 ;  /* 0x00005410ff027816 */ /* 0x021fca000000001c */
[----:B------:R-:W-:Y:S01]  /*2ad0*/  FADD.FTZ R183, R2, R183 ;  /* 0x000000b702b77221 */ /* 0x000fe20000010000 */
[----:B------:R-:W-:-:S05]  /*2ae0*/  @P2 PRMT R2, RZ, 0x5410, R32 ;  /* 0x00005410ff022816 */ /* 0x000fca0000000020 */
[----:B------:R-:W-:-:S05]  /*2af0*/  @P2 FADD.FTZ R183, R2, R183 ;  /* 0x000000b702b72221 */ /* 0x000fca0000010000 */
.L_x_907:
[----:B------:R-:W-:-:S04]  /*2b00*/  F2FP.BF16.PACK_AB R2, RZ, R183 ;  /* 0x000000b7ff02723e */ /* 0x000fc800000010ff */
[----:B------:R-:W-:Y:S02]  /*2b10*/  PRMT R36, R2, 0x7610, R36 ;  /* 0x0000761002247816 */ /* 0x000fe40000000024 */
.L_x_908:
[----:B------:R-:W-:Y:S01]  /*2b20*/  PRMT R185, RZ, 0x7610, R40 ;  /* 0x00007610ffb97816 */ /* 0x000fe20000000028 */
[----:B------:R-:W-:Y:S05]  /*2b30*/  @P3 BRA `(.L_x_909) ;  /* 0x0000008000003947 */ /* 0x000fea0003800000 */
[----:B------:R-:W-:-:S04]  /*2b40*/  ISETP.NE.U32.AND P4, PT, RZ, c[0x0][0x180], PT ;  /* 0x00006000ff007a0c */ /* 0x000fc80003f85070 */
[----:B------:R-:W-:-:S13]  /*2b50*/  ISETP.NE.AND.EX P4, PT, RZ, c[0x0][0x184], PT, P4 ;  /* 0x00006100ff007a0c */ /* 0x000fda0003f85340 */
[----:B------:R-:W-:Y:S05]  /*2b60*/  @P4 BRA `(.L_x_910) ;  /* 0x0000002000004947 */ /* 0x000fea0003800000 */
[----:B------:R-:W-:Y:S05]  /*2b70*/  @P0 BRA `(.L_x_911) ;  /* 0x0000008000000947 */ /* 0x000fea0003800000 */
[----:B------:R-:W-:Y:S05]  /*2b80*/  BRA `(.L_x_912) ;  /* 0x0000009000007947 */ /* 0x000fea0003800000 */
.L_x_910:
[----:B-----5:R-:W-:-:S05]  /*2b90*/  PRMT R2, RZ, 0x7610, R32 ;  /* 0x00007610ff027816 */ /* 0x020fca0000000020 */
[----:B------:R-:W-:Y:S01]  /*2ba0*/  FADD.FTZ R185, R2, R185 ;  /* 0x000000b902b97221 */ /* 0x000fe20000010000 */
[----:B------:R-:W-:Y:S05]  /*2bb0*/  BRA `(.L_x_911) ;  /* 0x0000004000007947 */ /* 0x000fea0003800000 */
.L_x_909:
[----:B-----5:R-:W-:-:S05]  /*2bc0*/  PRMT R2, RZ, 0x7610, R28 ;  /* 0x00007610ff027816 */ /* 0x020fca000000001c */
[----:B------:R-:W-:Y:S01]  /*2bd0*/  FADD.FTZ R185, R2, R185 ;  /* 0x000000b902b97221 */ /* 0x000fe20000010000 */
[----:B------:R-:W-:-:S05]  /*2be0*/  @P2 PRMT R2, RZ, 0x7610, R32 ;  /* 0x00007610ff022816 */ /* 0x000fca0000000020 */
[----:B------:R-:W-:-:S05]  /*2bf0*/  @P2 FADD.FTZ R185, R2, R185 ;  /* 0x000000b902b92221 */ /* 0x000fca0000010000 */
.L_x_911:
[----:B------:R-:W-:-:S04]  /*2c00*/  F2FP.BF16.PACK_AB R2, RZ, R185 ;  /* 0x000000b9ff02723e */ /* 0x000fc800000010ff */
[----:B------:R-:W-:Y:S02]  /*2c10*/  PRMT R36, R36, 0x5410, R2 ;  /* 0x0000541024247816 */ /* 0x000fe40000000002 */
.L_x_912:
[----:B------:R-:W-:Y:S01]  /*2c20*/  PRMT R187, RZ, 0x5410, R41 ;  /* 0x00005410ffbb7816 */ /* 0x000fe20000000029 */
[----:B------:R-:W-:Y:S05]  /*2c30*/  @P3 BRA `(.L_x_913) ;  /* 0x0000008000003947 */ /* 0x000fea0003800000 */
[----:B------:R-:W-:-:S04]  /*2c40*/  ISETP.NE.U32.AND P4, PT, RZ, c[0x0][0x180], PT ;  /* 0x00006000ff007a0c */ /* 0x000fc80003f85070 */
[----:B------:R-:W-:-:S13]  /*2c50*/  ISETP.NE.AND.EX P4, PT, RZ, c[0x0][0x184], PT, P4 ;  /* 0x00006100ff007a0c */ /* 0x000fda0003f85340 */
[----:B------:R-:W-:Y:S05]  /*2c60*/  @P4 BRA `(.L_x_914) ;  /* 0x0000002000004947 */ /* 0x000fea0003800000 */
[----:B------:R-:W-:Y:S05]  /*2c70*/  @P0 BRA `(.L_x_915) ;  /* 0x0000008000000947 */ /* 0x000fea0003800000 */
[----:B------:R-:W-:Y:S05]  /*2c80*/  BRA `(.L_x_916) ;  /* 0x0000009000007947 */ /* 0x000fea0003800000 */
.L_x_914:
[----:B-----5:R-:W-:-:S05]  /*2c90*/  PRMT R2, RZ, 0x5410, R33 ;  /* 0x00005410ff027816 */ /* 0x020fca0000000021 */
[----:B------:R-:W-:Y:S01]  /*2ca0*/  FADD.FTZ R187, R2, R187 ;  /* 0x000000bb02bb7221 */ /* 0x000fe20000010000 */
[----:B------:R-:W-:Y:S05]  /*2cb0*/  BRA `(.L_x_915) ;  /* 0x0000004000007947 */ /* 0x000fea0003800000 */
.L_x_913:
[----:B-----5:R-:W-:-:S05]  /*2cc0*/  PRMT R2, RZ, 0x5410, R29 ;  /* 0x00005410ff027816 */ /* 0x020fca000000001d */
[----:B------:R-:W-:Y:S01]  /*2cd0*/  FADD.FTZ R187, R2, R187 ;  /* 0x000000bb02bb7221 */ /* 0x000fe20000010000 */
[----:B------:R-:W-:-:S05]  /*2ce0*/  @P2 PRMT R2, RZ, 0x5410, R33 ;  /* 0x00005410ff022816 */ /* 0x000fca0000000021 */
[----:B------:R-:W-:-:S05]  /*2cf0*/  @P2 FADD.FTZ R187, R2, R187 ;  /* 0x000000bb02bb2221 */ /* 0x000fca0000010000 */
.L_x_915:
[----:B------:R-:W-:-:S04]  /*2d00*/  F2FP.BF16.PACK_AB R2, RZ, R187 ;  /* 0x000000bbff02723e */ /* 0x000fc800000010ff */
[----:B------:R-:W-:Y:S02]  /*2d10*/  PRMT R37, R2, 0x7610, R37 ;  /* 0x0000761002257816 */ /* 0x000fe40000000025 */
.L_x_916:
[----:B------:R-:W-:Y:S01]  /*2d20*/  PRMT R189, RZ, 0x7610, R41 ;  /* 0x00007610ffbd7816 */ /* 0x000fe20000000029 */
[----:B------:R-:W-:Y:S05]  /*2d30*/  @P3 BRA `(.L_x_917) ;  /* 0x0000008000003947 */ /* 0x000fea0003800000 */
[----:B------:R-:W-:-:S04]  /*2d40*/  ISETP.NE.U32.AND P4, PT, RZ, c[0x0][0x180], PT ;  /* 0x00006000ff007a0c */ /* 0x000fc80003f85070 */
[----:B------:R-:W-:-:S13]  /*2d50*/  ISETP.NE.AND.EX P4, PT, RZ, c[0x0][0x184], PT, P4 ;  /* 0x00006100ff007a0c */ /* 0x000fda0003f85340 */
[----:B------:R-:W-:Y:S05]  /*2d60*/  @P4 BRA `(.L_x_918) ;  /* 0x0000002000004947 */ /* 0x000fea0003800000 */
[----:B------:R-:W-:Y:S05]  /*2d70*/  @P0 BRA `(.L_x_919) ;  /* 0x0000008000000947 */ /* 0x000fea0003800000 */
[----:B------:R-:W-:Y:S05]  /*2d80*/  BRA `(.L_x_920) ;  /* 0x0000009000007947 */ /* 0x000fea0003800000 */
.L_x_918:
[----:B-----5:R-:W-:-:S05]  /*2d90*/  PRMT R2, RZ, 0x7610, R33 ;  /* 0x00007610ff027816 */ /* 0x020fca0000000021 */
[----:B------:R-:W-:Y:S01]  /*2da0*/  FADD.FTZ R189, R2, R189 ;  /* 0x000000bd02bd7221 */ /* 0x000fe20000010000 */
[----:B------:R-:W-:Y:S05]  /*2db0*/  BRA `(.L_x_919) ;  /* 0x0000004000007947 */ /* 0x000fea0003800000 */
.L_x_917:
[----:B-----5:R-:W-:-:S05]  /*2dc0*/  PRMT R2, RZ, 0x7610, R29 ;  /* 0x00007610ff027816 */ /* 0x020fca000000001d */
[----:B------:R-:W-:Y:S01]  /*2dd0*/  FADD.FTZ R189, R2, R189 ;  /* 0x000000bd02bd7221 */ /* 0x000fe20000010000 */
[----:B------:R-:W-:-:S05]  /*2de0*/  @P2 PRMT R2, RZ, 0x7610, R33 ;  /* 0x00007610ff022816 */ /* 0x000fca0000000021 */
[----:B------:R-:W-:-:S05]  /*2df0*/  @P2 FADD.FTZ R189, R2, R189 ;  /* 0x000000bd02bd2221 */ /* 0x000fca0000010000 */
.L_x_919:
[----:B------:R-:W-:-:S04]  /*2e00*/  F2FP.BF16.PACK_AB R2, RZ, R189 ;  /* 0x000000bdff02723e */ /* 0x000fc800000010ff */
[----:B------:R-:W-:Y:S02]  /*2e10*/  PRMT R37, R37, 0x5410, R2 ;  /* 0x0000541025257816 */ /* 0x000fe40000000002 */
.L_x_920:
[----:B------:R-:W-:Y:S01]  /*2e20*/  PRMT R191, RZ, 0x5410, R42 ;  /* 0x00005410ffbf7816 */ /* 0x000fe2000000002a */
[----:B------:R-:W-:Y:S05]  /*2e30*/  @P3 BRA `(.L_x_921) ;  /* 0x0000008000003947 */ /* 0x000fea0003800000 */
[----:B------:R-:W-:-:S04]  /*2e40*/  ISETP.NE.U32.AND P4, PT, RZ, c[0x0][0x180], PT ;  /* 0x00006000ff007a0c */ /* 0x000fc80003f85070 */
[----:B------:R-:W-:-:S13]  /*2e50*/  ISETP.NE.AND.EX P4, PT, RZ, c[0x0][0x184], PT, P4 ;  /* 0x00006100ff007a0c */ /* 0x000fda0003f85340 */
[----:B------:R-:W-:Y:S05]  /*2e60*/  @P4 BRA `(.L_x_922) ;  /* 0x0000002000004947 */ /* 0x000fea0003800000 */
[----:B------:R-:W-:Y:S05]  /*2e70*/  @P0 BRA `(.L_x_923) ;  /* 0x0000008000000947 */ /* 0x000fea0003800000 */
[----:B------:R-:W-:Y:S05]  /*2e80*/  BRA `(.L_x_924) ;  /* 0x0000009000007947 */ /* 0x000fea0003800000 */
.L_x_922:
[----:B-----5:R-:W-:-:S05]  /*2e90*/  PRMT R2, RZ, 0x5410, R34 ;  /* 0x00005410ff027816 */ /* 0x020fca0000000022 */
[----:B------:R-:W-:Y:S01]  /*2ea0*/  FADD.FTZ R191, R2, R191 ;  /* 0x000000bf02bf7221 */ /* 0x000fe20000010000 */
[----:B------:R-:W-:Y:S05]  /*2eb0*/  BRA `(.L_x_923) ;  /* 0x0000004000007947 */ /* 0x000fea0003800000 */
.L_x_921:
[----:B-----5:R-:W-:-:S05]  /*2ec0*/  PRMT R2, RZ, 0x5410, R30 ;  /* 0x00005410ff027816 */ /* 0x020fca000000001e */
[----:B------:R-:W-:Y:S01]  /*2ed0*/  FADD.FTZ R191, R2, R191 ;  /* 0x000000bf02bf7221 */ /* 0x000fe20000010000 */
[----:B------:R-:W-:-:S05]  /*2ee0*/  @P2 PRMT R2, RZ, 0x5410, R34 ;  /* 0x00005410ff022816 */ /* 0x000fca0000000022 */
[----:B------:R-:W-:-:S05]  /*2ef0*/  @P2 FADD.FTZ R191, R2, R191 ;  /* 0x000000bf02bf2221 */ /* 0x000fca0000010000 */
.L_x_923:
[----:B------:R-:W-:-:S04]  /*2f00*/  F2FP.BF16.PACK_AB R2, RZ, R191 ;  /* 0x000000bfff02723e */ /* 0x000fc800000010ff */
[----:B------:R-:W-:Y:S02]  /*2f10*/  PRMT R38, R2, 0x7610, R38 ;  /* 0x0000761002267816 */ /* 0x000fe40000000026 */
.L_x_924:
[----:B------:R-:W-:Y:S01]  /*2f20*/  PRMT R193, RZ, 0x7610, R42 ;  /* 0x00007610ffc17816 */ /* 0x000fe2000000002a */
[----:B------:R-:W-:Y:S05]  /*2f30*/  @P3 BRA `(.L_x_925) ;  /* 0x0000008000003947 */ /* 0x000fea0003800000 */
[----:B------:R-:W-:-:S04]  /*2f40*/  ISETP.NE.U32.AND P4, PT, RZ, c[0x0][0x180], PT ;  /* 0x00006000ff007a0c */ /* 0x000fc80003f85070 */
[----:B------:R-:W-:-:S13]  /*2f50*/  ISETP.NE.AND.EX P4, PT, RZ, c[0x0][0x184], PT, P4 ;  /* 0x00006100ff007a0c */ /* 0x000fda0003f85340 */
[----:B------:R-:W-:Y:S05]  /*2f60*/  @P4 BRA `(.L_x_926) ;  /* 0x0000002000004947 */ /* 0x000fea0003800000 */
[----:B------:R-:W-:Y:S05]  /*2f70*/  @P0 BRA `(.L_x_927) ;  /* 0x0000008000000947 */ /* 0x000fea0003800000 */
[----:B------:R-:W-:Y:S05]  /*2f80*/  BRA `(.L_x_928) ;  /* 0x0000009000007947 */ /* 0x000fea0003800000 */
.L_x_926:
[----:B-----5:R-:W-:-:S05]  /*2f90*/  PRMT R2, RZ, 0x7610, R34 ;  /* 0x00007610ff027816 */ /* 0x020fca0000000022 */
[----:B------:R-:W-:Y:S01]  /*2fa0*/  FADD.FTZ R193, R2, R193 ;  /* 0x000000c102c17221 */ /* 0x000fe20000010000 */
[----:B------:R-:W-:Y:S05]  /*2fb0*/  BRA `(.L_x_927) ;  /* 0x0000004000007947 */ /* 0x000fea0003800000 */
.L_x_925:
[----:B-----5:R-:W-:-:S05]  /*2fc0*/  PRMT R2, RZ, 0x7610, R30 ;  /* 0x00007610ff027816 */ /* 0x020fca000000001e */
[----:B------:R-:W-:Y:S01]  /*2fd0*/  FADD.FTZ R193, R2, R193 ;  /* 0x000000c102c17221 */ /* 0x000fe20000010000 */
[----:B------:R-:W-:-:S05]  /*2fe0*/  @P2 PRMT R2, RZ, 0x7610, R34 ;  /* 0x00007610ff022816 */ /* 0x000fca0000000022 */
[----:B------:R-:W-:-:S05]  /*2ff0*/  @P2 FADD.FTZ R193, R2, R193 ;  /* 0x000000c102c12221 */ /* 0x000fca0000010000 */
.L_x_927:
[----:B------:R-:W-:-:S04]  /*3000*/  F2FP.BF16.PACK_AB R2, RZ, R193 ;  /* 0x000000c1ff02723e */ /* 0x000fc800000010ff */
[----:B------:R-:W-:Y:S02]  /*3010*/  PRMT R38, R38, 0x5410, R2 ;  /* 0x0000541026267816 */ /* 0x000fe40000000002 */
.L_x_928:
[----:B------:R-:W-:Y:S01]  /*3020*/  PRMT R195, RZ, 0x5410, R43 ;  /* 0x00005410ffc37816 */ /* 0x000fe2000000002b */
[----:B------:R-:W-:Y:S05]  /*3030*/  @P3 BRA `(.L_x_929) ;  /* 0x0000008000003947 */ /* 0x000fea0003800000 */
[----:B------:R-:W-:-:S04]  /*3040*/  ISETP.NE.U32.AND P4, PT, RZ, c[0x0][0x180], PT ;  /* 0x00006000ff007a0c */ /* 0x000fc80003f85070 */
[----:B------:R-:W-:-:S13]  /*3050*/  ISETP.NE.AND.EX P4, PT, RZ, c[0x0][0x184], PT, P4 ;  /* 0x00006100ff007a0c */ /* 0x000fda0003f85340 */
[----:B------:R-:W-:Y:S05]  /*3060*/  @P4 BRA `(.L_x_930) ;  /* 0x0000002000004947 */ /* 0x000fea0003800000 */
[----:B------:R-:W-:Y:S05]  /*3070*/  @P0 BRA `(.L_x_931) ;  /* 0x0000008000000947 */ /* 0x000fea0003800000 */
[----:B------:R-:W-:Y:S05]  /*3080*/  BRA `(.L_x_932) ;  /* 0x0000009000007947 */ /* 0x000fea0003800000 */
.L_x_930:
[----:B-----5:R-:W-:-:S05]  /*3090*/  PRMT R2, RZ, 0x5410, R35 ;  /* 0x00005410ff027816 */ /* 0x020fca0000000023 */
[----:B------:R-:W-:Y:S01]  /*30a0*/  FADD.FTZ R195, R2, R195 ;  /* 0x000000c302c37221 */ /* 0x000fe20000010000 */
[----:B------:R-:W-:Y:S05]  /*30b0*/  BRA `(.L_x_931) ;  /* 0x0000004000007947 */ /* 0x000fea0003800000 */
.L_x_929:
[----:B-----5:R-:W-:-:S05]  /*30c0*/  PRMT R2, RZ, 0x5410, R31 ;  /* 0x00005410ff027816 */ /* 0x020fca000000001f */
[----:B------:R-:W-:Y:S01]  /*30d0*/  FADD.FTZ R195, R2, R195 ;  /* 0x000000c302c37221 */ /* 0x000fe20000010000 */
[----:B------:R-:W-:-:S05]  /*30e0*/  @P2 PRMT R2, RZ, 0x5410, R35 ;  /* 0x00005410ff022816 */ /* 0x000fca0000000023 */
[----:B------:R-:W-:-:S05]  /*30f0*/  @P2 FADD.FTZ R195, R2, R195 ;  /* 0x000000c302c32221 */ /* 0x000fca0000010000 */
.L_x_931:
[----:B------:R-:W-:-:S04]  /*3100*/  F2FP.BF16.PACK_AB R2, RZ, R195 ;  /* 0x000000c3ff02723e */ /* 0x000fc800000010ff */
[----:B------:R-:W-:Y:S02]  /*3110*/  PRMT R39, R2, 0x7610, R39 ;  /* 0x0000761002277816 */ /* 0x000fe40000000027 */
.L_x_932:
[----:B------:R-:W-:Y:S01]  /*3120*/  PRMT R197, RZ, 0x7610, R43 ;  /* 0x00007610ffc57816 */ /* 0x000fe2000000002b */
[----:B------:R-:W-:Y:S05]  /*3130*/  @P3 BRA `(.L_x_933) ;  /* 0x0000008000003947 */ /* 0x000fea0003800000 */
[----:B------:R-:W-:-:S04]  /*3140*/  ISETP.NE.U32.AND P4, PT, RZ, c[0x0][0x180], PT ;  /* 0x00006000ff007a0c */ /* 0x000fc80003f85070 */
[----:B------:R-:W-:-:S13]  /*3150*/  ISETP.NE.AND.EX P4, PT, RZ, c[0x0][0x184], PT, P4 ;  /* 0x00006100ff007a0c */ /* 0x000fda0003f85340 */
[----:B------:R-:W-:Y:S05]  /*3160*/  @P4 BRA `(.L_x_934) ;  /* 0x0000002000004947 */ /* 0x000fea0003800000 */
[----:B------:R-:W-:Y:S05]  /*3170*/  @P0 BRA `(.L_x_935) ;  /* 0x0000008000000947 */ /* 0x000fea0003800000 */
[----:B------:R-:W-:Y:S05]  /*3180*/  BRA `(.L_x_936) ;  /* 0x0000009000007947 */ /* 0x000fea0003800000 */
.L_x_934:
[----:B-----5:R-:W-:-:S05]  /*3190*/  PRMT R2, RZ, 0x7610, R35 ;  /* 0x00007610ff027816 */ /* 0x020fca0000000023 */
[----:B------:R-:W-:Y:S01]  /*31a0*/  FADD.FTZ R197, R2, R197 ;  /* 0x000000c502c57221 */ /* 0x000fe20000010000 */
[----:B------:R-:W-:Y:S05]  /*31b0*/  BRA `(.L_x_935) ;  /* 0x0000004000007947 */ /* 0x000fea0003800000 */
.L_x_933:
[----:B-----5:R-:W-:-:S05]  /*31c0*/  PRMT R2, RZ, 0x7610, R31 ;  /* 0x00007610ff027816 */ /* 0x020fca000000001f */
[----:B------:R-:W-:Y:S01]  /*31d0*/  FADD.FTZ R197, R2, R197 ;  /* 0x000000c502c57221 */ /* 0x000fe20000010000 */
[----:B------:R-:W-:-:S05]  /*31e0*/  @P2 PRMT R2, RZ, 0x7610, R35 ;  /* 0x00007610ff022816 */ /* 0x000fca0000000023 */
[----:B------:R-:W-:-:S05]  /*31f0*/  @P2 FADD.FTZ R197, R2, R197 ;  /* 0x000000c502c52221 */ /* 0x000fca0000010000 */
.L_x_935:
[----:B------:R-:W-:-:S04]  /*3200*/  F2FP.BF16.PACK_AB R2, RZ, R197 ;  /* 0x000000c5ff02723e */ /* 0x000fc800000010ff */
[----:B------:R-:W-:Y:S02]  /*3210*/  PRMT R39, R39, 0x5410, R2 ;  /* 0x0000541027277816 */ /* 0x000fe40000000002 */
.L_x_936:
        /* <DEDUP_REMOVED lines=16> */
.L_x_938:
[----:B-----5:R-:W-:-:S05]  /*3320*/  PRMT R2, RZ, 0x5410, R32 ;  /* 0x00005410ff027816 */ /* 0x020fca0000000020 */
[----:B------:R-:W-:Y:S01]  /*3330*/  FADD.FTZ R199, R2, R199 ;  /* 0x000000c702c77221 */ /* 0x000fe20000010000 */
[----:B------:R-:W-:Y:S05]  /*3340*/  BRA `(.L_x_939) ;  /* 0x0000004000007947 */ /* 0x000fea0003800000 */
.L_x_937:
[----:B0----5:R-:W-:-:S05]  /*3350*/  PRMT R2, RZ, 0x5410, R28 ;  /* 0x00005410ff027816 */ /* 0x021fca000000001c */
[----:B------:R-:W-:Y:S01]  /*3360*/  FADD.FTZ R199, R2, R199 ;  /* 0x000000c702c77221 */ /* 0x000fe20000010000 */
[----:B------:R-:W-:-:S05]  /*3370*/  @P2 PRMT R2, RZ, 0x5410, R32 ;  /* 0x00005410ff022816 */ /* 0x000fca0000000020 */
[----:B------:R-:W-:-:S05]  /*3380*/  @P2 FADD.FTZ R199, R2, R199 ;  /* 0x000000c702c72221 */ /* 0x000fca0000010000 */
.L_x_939:
[----:B------:R-:W-:-:S04]  /*3390*/  F2FP.BF16.PACK_AB R2, RZ, R199 ;  /* 0x000000c7ff02723e */ /* 0x000fc800000010ff */
[----:B------:R-:W-:Y:S02]  /*33a0*/  PRMT R36, R2, 0x7610, R36 ;  /* 0x0000761002247816 */ /* 0x000fe40000000024 */
.L_x_940:
[----:B------:R-:W-:Y:S01]  /*33b0*/  PRMT R201, RZ, 0x7610, R40 ;  /* 0x00007610ffc97816 */ /* 0x000fe20000000028 */
[----:B------:R-:W-:Y:S05]  /*33c0*/  @P3 BRA `(.L_x_941) ;  /* 0x0000008000003947 */ /* 0x000fea0003800000 */
[----:B------:R-:W-:-:S04]  /*33d0*/  ISETP.NE.U32.AND P4, PT, RZ, c[0x0][0x180], PT ;  /* 0x00006000ff007a0c */ /* 0x000fc80003f85070 */
[----:B------:R-:W-:-:S13]  /*33e0*/  ISETP.NE.AND.EX P4, PT, RZ, c[0x0][0x184], PT, P4 ;  /* 0x00006100ff007a0c */ /* 0x000fda0003f85340 */
[----:B------:R-:W-:Y:S05]  /*33f0*/  @P4 BRA `(.L_x_942) ;  /* 0x0000002000004947 */ /* 0x000fea0003800000 */
[----:B------:R-:W-:Y:S05]  /*3400*/  @P0 BRA `(.L_x_943) ;  /* 0x0000008000000947 */ /* 0x000fea0003800000 */
[----:B------:R-:W-:Y:S05]  /*3410*/  BRA `(.L_x_944) ;  /* 0x0000009000007947 */ /* 0x000fea0003800000 */
.L_x_942:
[----:B-----5:R-:W-:-:S05]  /*3420*/  PRMT R2, RZ, 0x7610, R32 ;  /* 0x00007610ff027816 */ /* 0x020fca0000000020 */
[----:B------:R-:W-:Y:S01]  /*3430*/  FADD.FTZ R201, R2, R201 ;  /* 0x000000c902c97221 */ /* 0x000fe20000010000 */
[----:B------:R-:W-:Y:S05]  /*3440*/  BRA `(.L_x_943) ;  /* 0x0000004000007947 */ /* 0x000fea0003800000 */
.L_x_941:
[----:B-----5:R-:W-:-:S05]  /*3450*/  PRMT R2, RZ, 0x7610, R28 ;  /* 0x00007610ff027816 */ /* 0x020fca000000001c */
[----:B------:R-:W-:Y:S01]  /*3460*/  FADD.FTZ R201, R2, R201 ;  /* 0x000000c902c97221 */ /* 0x000fe20000010000 */
[----:B------:R-:W-:-:S05]  /*3470*/  @P2 PRMT R2, RZ, 0x7610, R32 ;  /* 0x00007610ff022816 */ /* 0x000fca0000000020 */
[----:B------:R-:W-:-:S05]  /*3480*/  @P2 FADD.FTZ R201, R2, R201 ;  /* 0x000000c902c92221 */ /* 0x000fca0000010000 */
.L_x_943:
[----:B------:R-:W-:-:S04]  /*3490*/  F2FP.BF16.PACK_AB R2, RZ, R201 ;  /* 0x000000c9ff02723e */ /* 0x000fc800000010ff */
[----:B------:R-:W-:Y:S02]  /*34a0*/  PRMT R36, R36, 0x5410, R2 ;  /* 0x0000541024247816 */ /* 0x000fe40000000002 */
.L_x_944:
[----:B------:R-:W-:Y:S01]  /*34b0*/  PRMT R203, RZ, 0x5410, R41 ;  /* 0x00005410ffcb7816 */ /* 0x000fe20000000029 */
[----:B------:R-:W-:Y:S05]  /*34c0*/  @P3 BRA `(.L_x_945) ;  /* 0x0000008000003947 */ /* 0x000fea0003800000 */
[----:B------:R-:W-:-:S04]  /*34d0*/  ISETP.NE.U32.AND P4, PT, RZ, c[0x0][0x180], PT ;  /* 0x00006000ff007a0c */ /* 0x000fc80003f85070 */
[----:B------:R-:W-:-:S13]  /*34e0*/  ISETP.NE.AND.EX P4, PT, RZ, c[0x0][0x184], PT, P4 ;  /* 0x00006100ff007a0c */ /* 0x000fda0003f85340 */
[----:B------:R-:W-:Y:S05]  /*34f0*/  @P4 BRA `(.L_x_946) ;  /* 0x0000002000004947 */ /* 0x000fea0003800000 */
[----:B------:R-:W-:Y:S05]  /*3500*/  @P0 BRA `(.L_x_947) ;  /* 0x0000008000000947 */ /* 0x000fea0003800000 */
[----:B------:R-:W-:Y:S05]  /*3510*/  BRA `(.L_x_948) ;  /* 0x0000009000007947 */ /* 0x000fea0003800000 */
.L_x_946:
[----:B-----5:R-:W-:-:S05]  /*3520*/  PRMT R2, RZ, 0x5410, R33 ;  /* 0x00005410ff027816 */ /* 0x020fca0000000021 */
[----:B------:R-:W-:Y:S01]  /*3530*/  FADD.FTZ R203, R2, R203 ;  /* 0x000000cb02cb7221 */ /* 0x000fe20000010000 */
[----:B------:R-:W-:Y:S05]  /*3540*/  BRA `(.L_x_947) ;  /* 0x0000004000007947 */ /* 0x000fea0003800000 */
.L_x_945:
[----:B-----5:R-:W-:-:S05]  /*3550*/  PRMT R2, RZ, 0x5410, R29 ;  /* 0x00005410ff027816 */ /* 0x020fca000000001d */
[----:B------:R-:W-:Y:S01]  /*3560*/  FADD.FTZ R203, R2, R203 ;  /* 0x000000cb02cb7221 */ /* 0x000fe20000010000 */
[----:B------:R-:W-:-:S05]  /*3570*/  @P2 PRMT R2, RZ, 0x5410, R33 ;  /* 0x00005410ff022816 */ /* 0x000fca0000000021 */
[----:B------:R-:W-:-:S05]  /*3580*/  @P2 FADD.FTZ R203, R2, R203 ;  /* 0x000000cb02cb2221 */ /* 0x000fca0000010000 */
.L_x_947:
[----:B------:R-:W-:-:S04]  /*3590*/  F2FP.BF16.PACK_AB R2, RZ, R203 ;  /* 0x000000cbff02723e */ /* 0x000fc800000010ff */
[----:B------:R-:W-:Y:S02]  /*35a0*/  PRMT R37, R2, 0x7610, R37 ;  /* 0x0000761002257816 */ /* 0x000fe40000000025 */
.L_x_948:
[----:B------:R-:W-:Y:S01]  /*35b0*/  PRMT R205, RZ, 0x7610, R41 ;  /* 0x00007610ffcd7816 */ /* 0x000fe20000000029 */
[----:B------:R-:W-:Y:S05]  /*35c0*/  @P3 BRA `(.L_x_949) ;  /* 0x0000008000003947 */ /* 0x000fea0003800000 */
[----:B------:R-:W-:-:S04]  /*35d0*/  ISETP.NE.U32.AND P4, PT, RZ, c[0x0][0x180], PT ;  /* 0x00006000ff007a0c */ /* 0x000fc80003f85070 */
[----:B------:R-:W-:-:S13]  /*35e0*/  ISETP.NE.AND.EX P4, PT, RZ, c[0x0][0x184], PT, P4 ;  /* 0x00006100ff007a0c */ /* 0x000fda0003f85340 */
[----:B------:R-:W-:Y:S05]  /*35f0*/  @P4 BRA `(.L_x_950) ;  /* 0x0000002000004947 */ /* 0x000fea0003800000 */
[----:B------:R-:W-:Y:S05]  /*3600*/  @P0 BRA `(.L_x_951) ;  /* 0x0000008000000947 */ /* 0x000fea0003800000 */
[----:B------:R-:W-:Y:S05]  /*3610*/  BRA `(.L_x_952) ;  /* 0x0000009000007947 */ /* 0x000fea0003800000 */
.L_x_950:
[----:B-----5:R-:W-:-:S05]  /*3620*/  PRMT R2, RZ, 0x7610, R33 ;  /* 0x00007610ff027816 */ /* 0x020fca0000000021 */
[----:B------:R-:W-:Y:S01]  /*3630*/  FADD.FTZ R205, R2, R205 ;  /* 0x000000cd02cd7221 */ /* 0x000fe20000010000 */
[----:B------:R-:W-:Y:S05]  /*3640*/  BRA `(.L_x_951) ;  /* 0x0000004000007947 */ /* 0x000fea0003800000 */
.L_x_949:
[----:B-----5:R-:W-:-:S05]  /*3650*/  PRMT R2, RZ, 0x7610, R29 ;  /* 0x00007610ff027816 */ /* 0x020fca000000001d */
[----:B------:R-:W-:Y:S01]  /*3660*/  FADD.FTZ R205, R2, R205 ;  /* 0x000000cd02cd7221 */ /* 0x000fe20000010000 */
[----:B------:R-:W-:-:S05]  /*3670*/  @P2 PRMT R2, RZ, 0x7610, R33 ;  /* 0x00007610ff022816 */ /* 0x000fca0000000021 */
[----:B------:R-:W-:-:S05]  /*3680*/  @P2 FADD.FTZ R205, R2, R205 ;  /* 0x000000cd02cd2221 */ /* 0x000fca0000010000 */
.L_x_951:
[----:B------:R-:W-:-:S04]  /*3690*/  F2FP.BF16.PACK_AB R2, RZ, R205 ;  /* 0x000000cdff02723e */ /* 0x000fc800000010ff */
[----:B------:R-:W-:Y:S02]  /*36a0*/  PRMT R37, R37, 0x5410, R2 ;  /* 0x0000541025257816 */ /* 0x000fe40000000002 */
.L_x_952:
[----:B------:R-:W-:Y:S01]  /*36b0*/  PRMT R207, RZ, 0x5410, R42 ;  /* 0x00005410ffcf7816 */ /* 0x000fe2000000002a */
[----:B------:R-:W-:Y:S05]  /*36c0*/  @P3 BRA `(.L_x_953) ;  /* 0x0000008000003947 */ /* 0x000fea0003800000 */
[----:B------:R-:W-:-:S04]  /*36d0*/  ISETP.NE.U32.AND P4, PT, RZ, c[0x0][0x180], PT ;  /* 0x00006000ff007a0c */ /* 0x000fc80003f85070 */
[----:B------:R-:W-:-:S13]  /*36e0*/  ISETP.NE.AND.EX P4, PT, RZ, c[0x0][0x184], PT, P4 ;  /* 0x00006100ff007a0c */ /* 0x000fda0003f85340 */
[----:B------:R-:W-:Y:S05]  /*36f0*/  @P4 BRA `(.L_x_954) ;  /* 0x0000002000004947 */ /* 0x000fea0003800000 */
[----:B------:R-:W-:Y:S05]  /*3700*/  @P0 BRA `(.L_x_955) ;  /* 0x0000008000000947 */ /* 0x000fea0003800000 */
[----:B------:R-:W-:Y:S05]  /*3710*/  BRA `(.L_x_956) ;  /* 0x0000009000007947 */ /* 0x000fea0003800000 */
.L_x_954:
[----:B-----5:R-:W-:-:S05]  /*3720*/  PRMT R2, RZ, 0x5410, R34 ;  /* 0x00005410ff027816 */ /* 0x020fca0000000022 */
[----:B------:R-:W-:Y:S01]  /*3730*/  FADD.FTZ R207, R2, R207 ;  /* 0x000000cf02cf7221 */ /* 0x000fe20000010000 */
[----:B------:R-:W-:Y:S05]  /*3740*/  BRA `(.L_x_955) ;  /* 0x0000004000007947 */ /* 0x000fea0003800000 */
.L_x_953:
[----:B-----5:R-:W-:-:S05]  /*3750*/  PRMT R2, RZ, 0x5410, R30 ;  /* 0x00005410ff027816 */ /* 0x020fca000000001e */
[----:B------:R-:W-:Y:S01]  /*3760*/  FADD.FTZ R207, R2, R207 ;  /* 0x000000cf02cf7221 */ /* 0x000fe20000010000 */
[----:B------:R-:W-:-:S05]  /*3770*/  @P2 PRMT R2, RZ, 0x5410, R34 ;  /* 0x00005410ff022816 */ /* 0x000fca0000000022 */
[----:B------:R-:W-:-:S05]  /*3780*/  @P2 FADD.FTZ R207, R2, R207 ;  /* 0x000000cf02cf2221 */ /* 0x000fca0000010000 */
.L_x_955:
[----:B------:R-:W-:-:S04]  /*3790*/  F2FP.BF16.PACK_AB R2, RZ, R207 ;  /* 0x000000cfff02723e */ /* 0x000fc800000010ff */
[----:B------:R-:W-:Y:S02]  /*37a0*/  PRMT R38, R2, 0x7610, R38 ;  /* 0x0000761002267816 */ /* 0x000fe40000000026 */
.L_x_956:
[----:B------:R-:W-:Y:S01]  /*37b0*/  PRMT R209, RZ, 0x7610, R42 ;  /* 0x00007610ffd17816 */ /* 0x000fe2000000002a */
[----:B------:R-:W-:Y:S05]  /*37c0*/  @P3 BRA `(.L_x_957) ;  /* 0x0000008000003947 */ /* 0x000fea0003800000 */
[----:B------:R-:W-:-:S04]  /*37d0*/  ISETP.NE.U32.AND P4, PT, RZ, c[0x0][0x180], PT ;  /* 0x00006000ff007a0c */ /* 0x000fc80003f85070 */
[----:B------:R-:W-:-:S13]  /*37e0*/  ISETP.NE.AND.EX P4, PT, RZ, c[0x0][0x184], PT, P4 ;  /* 0x00006100ff007a0c */ /* 0x000fda0003f85340 */
[----:B------:R-:W-:Y:S05]  /*37f0*/  @P4 BRA `(.L_x_958) ;  /* 0x0000002000004947 */ /* 0x000fea0003800000 */
[----:B------:R-:W-:Y:S05]  /*3800*/  @P0 BRA `(.L_x_959) ;  /* 0x0000008000000947 */ /* 0x000fea0003800000 */
[----:B------:R-:W-:Y:S05]  /*3810*/  BRA `(.L_x_960) ;  /* 0x0000009000007947 */ /* 0x000fea0003800000 */
.L_x_958:
[----:B-----5:R-:W-:-:S05]  /*3820*/  PRMT R2, RZ, 0x7610, R34 ;  /* 0x00007610ff027816 */ /* 0x020fca0000000022 */
[----:B------:R-:W-:Y:S01]  /*3830*/  FADD.FTZ R209, R2, R209 ;  /* 0x000000d102d17221 */ /* 0x000fe20000010000 */
[----:B------:R-:W-:Y:S05]  /*3840*/  BRA `(.L_x_959) ;  /* 0x0000004000007947 */ /* 0x000fea0003800000 */
.L_x_957:
[----:B-----5:R-:W-:-:S05]  /*3850*/  PRMT R2, RZ, 0x7610, R30 ;  /* 0x00007610ff027816 */ /* 0x020fca000000001e */
[----:B------:R-:W-:Y:S01]  /*3860*/  FADD.FTZ R209, R2, R209 ;  /* 0x000000d102d17221 */ /* 0x000fe20000010000 */
[----:B------:R-:W-:-:S05]  /*3870*/  @P2 PRMT R2, RZ, 0x7610, R34 ;  /* 0x00007610ff022816 */ /* 0x000fca0000000022 */
[----:B------:R-:W-:-:S05]  /*3880*/  @P2 FADD.FTZ R209, R2, R209 ;  /* 0x000000d102d12221 */ /* 0x000fca0000010000 */
.L_x_959:
[----:B------:R-:W-:-:S04]  /*3890*/  F2FP.BF16.PACK_AB R2, RZ, R209 ;  /* 0x000000d1ff02723e */ /* 0x000fc800000010ff */
[----:B------:R-:W-:Y:S02]  /*38a0*/  PRMT R38, R38, 0x5410, R2 ;  /* 0x0000541026267816 */ /* 0x000fe40000000002 */
.L_x_960:
[----:B------:R-:W-:Y:S01]  /*38b0*/  PRMT R211, RZ, 0x5410, R43 ;  /* 0x00005410ffd37816 */ /* 0x000fe2000000002b */
[----:B------:R-:W-:Y:S05]  /*38c0*/  @P3 BRA `(.L_x_961) ;  /* 0x0000008000003947 */ /* 0x000fea0003800000 */
[----:B------:R-:W-:-:S04]  /*38d0*/  ISETP.NE.U32.AND P4, PT, RZ, c[0x0][0x180], PT ;  /* 0x00006000ff007a0c */ /* 0x000fc80003f85070 */
[----:B------:R-:W-:-:S13]  /*38e0*/  ISETP.NE.AND.EX P4, PT, RZ, c[0x0][0x184], PT, P4 ;  /* 0x00006100ff007a0c */ /* 0x000fda0003f85340 */
[----:B------:R-:W-:Y:S05]  /*38f0*/  @P4 BRA `(.L_x_962) ;  /* 0x0000002000004947 */ /* 0x000fea0003800000 */
[----:B------:R-:W-:Y:S05]  /*3900*/  @P0 BRA `(.L_x_963) ;  /* 0x0000008000000947 */ /* 0x000fea0003800000 */
[----:B------:R-:W-:Y:S05]  /*3910*/  BRA `(.L_x_964) ;  /* 0x0000009000007947 */ /* 0x000fea0003800000 */
.L_x_962:
[----:B-----5:R-:W-:-:S05]  /*3920*/  PRMT R2, RZ, 0x5410, R35 ;  /* 0x00005410ff027816 */ /* 0x020fca0000000023 */
[----:B------:R-:W-:Y:S01]  /*3930*/  FADD.FTZ R211, R2, R211 ;  /* 0x000000d302d37221 */ /* 0x000fe20000010000 */
[----:B------:R-:W-:Y:S05]  /*3940*/  BRA `(.L_x_963) ;  /* 0x0000004000007947 */ /* 0x000fea0003800000 */
.L_x_961:
[----:B-----5:R-:W-:-:S05]  /*3950*/  PRMT R2, RZ, 0x5410, R31 ;  /* 0x00005410ff027816 */ /* 0x020fca000000001f */
[----:B------:R-:W-:Y:S01]  /*3960*/  FADD.FTZ R211, R2, R211 ;  /* 0x000000d302d37221 */ /* 0x000fe20000010000 */
[----:B------:R-:W-:-:S05]  /*3970*/  @P2 PRMT R2, RZ, 0x5410, R35 ;  /* 0x00005410ff022816 */ /* 0x000fca0000000023 */
[----:B------:R-:W-:-:S05]  /*3980*/  @P2 FADD.FTZ R211, R2, R211 ;  /* 0x000000d302d32221 */ /* 0x000fca0000010000 */
.L_x_963:
[----:B------:R-:W-:-:S04]  /*3990*/  F2FP.BF16.PACK_AB R2, RZ, R211 ;  /* 0x000000d3ff02723e */ /* 0x000fc800000010ff */
[----:B------:R-:W-:Y:S02]  /*39a0*/  PRMT R39, R2, 0x7610, R39 ;  /* 0x0000761002277816 */ /* 0x000fe40000000027 */
.L_x_964:
[----:B------:R-:W-:Y:S01]  /*39b0*/  PRMT R213, RZ, 0x7610, R43 ;  /* 0x00007610ffd57816 */ /* 0x000fe2000000002b */
[----:B------:R-:W-:Y:S05]  /*39c0*/  @P3 BRA `(.L_x_965) ;  /* 0x0000008000003947 */ /* 0x000fea0003800000 */
[----:B------:R-:W-:-:S04]  /*39d0*/  ISETP.NE.U32.AND P4, PT, RZ, c[0x0][0x180], PT ;  /* 0x00006000ff007a0c */ /* 0x000fc80003f85070 */
[----:B------:R-:W-:-:S13]  /*39e0*/  ISETP.NE.AND.EX P4, PT, RZ, c[0x0][0x184], PT, P4 ;  /* 0x00006100ff007a0c */ /* 0x000fda0003f85340 */
[----:B------:R-:W-:Y:S05]  /*39f0*/  @P4 BRA `(.L_x_966) ;  /* 0x0000002000004947 */ /* 0x000fea0003800000 */
[----:B------:R-:W-:Y:S05]  /*3a00*/  @P0 BRA `(.L_x_967) ;  /* 0x0000008000000947 */ /* 0x000fea0003800000 */
[----:B------:R-:W-:Y:S05]  /*3a10*/  BRA `(.L_x_968) ;  /* 0x0000009000007947 */ /* 0x000fea0003800000 */
.L_x_966:
[----:B-----5:R-:W-:-:S05]  /*3a20*/  PRMT R2, RZ, 0x7610, R35 ;  /* 0x00007610ff027816 */ /* 0x020fca0000000023 */
[----:B------:R-:W-:Y:S01]  /*3a30*/  FADD.FTZ R213, R2, R213 ;  /* 0x000000d502d57221 */ /* 0x000fe20000010000 */
[----:B------:R-:W-:Y:S05]  /*3a40*/  BRA `(.L_x_967) ;  /* 0x0000004000007947 */ /* 0x000fea0003800000 */
.L_x_965:
[----:B-----5:R-:W-:-:S05]  /*3a50*/  PRMT R2, RZ, 0x7610, R31 ;  /* 0x00007610ff027816 */ /* 0x020fca000000001f */
[----:B------:R-:W-:Y:S01]  /*3a60*/  FADD.FTZ R213, R2, R213 ;  /* 0x000000d502d57221 */ /* 0x000fe20000010000 */
[----:B------:R-:W-:-:S05]  /*3a70*/  @P2 PRMT R2, RZ, 0x7610, R35 ;  /* 0x00007610ff022816 */ /* 0x000fca0000000023 */
[----:B------:R-:W-:-:S05]  /*3a80*/  @P2 FADD.FTZ R213, R2, R213 ;  /* 0x000000d502d52221 */ /* 0x000fca0000010000 */
.L_x_967:
[----:B------:R-:W-:-:S04]  /*3a90*/  F2FP.BF16.PACK_AB R2, RZ, R213 ;  /* 0x000000d5ff02723e */ /* 0x000fc800000010ff */
[----:B------:R-:W-:Y:S02]  /*3aa0*/  PRMT R39, R39, 0x5410, R2 ;  /* 0x0000541027277816 */ /* 0x000fe40000000002 */
.L_x_968:
        /* <DEDUP_REMOVED lines=8> */
[----:B------:R2:W5:Y:S02]  /*3b30*/  @P2 LDG.E.128 R32, [R44.64] ;  /* 0x000000042c202981 */ /* 0x000564000c1e1d00 */
[----:B--2---:R-:W-:Y:S01]  /*3b40*/  PRMT R45, RZ, 0x5410, R40 ;  /* 0x00005410ff2d7816 */ /* 0x004fe20000000028 */
[----:B------:R-:W-:Y:S05]  /*3b50*/  @P3 BRA `(.L_x_969) ;  /* 0x0000008000003947 */ /* 0x000fea0003800000 */
[----:B0-----:R-:W-:-:S04]  /*3b60*/  ISETP.NE.U32.AND P1, PT, RZ, c[0x0][0x180], PT ;  /* 0x00006000ff007a0c */ /* 0x001fc80003f25070 */
[----:B------:R-:W-:-:S13]  /*3b70*/  ISETP.NE.AND.EX P1, PT, RZ, c[0x0][0x184], PT, P1 ;  /* 0x00006100ff007a0c */ /* 0x000fda0003f25310 */
[----:B------:R-:W-:Y:S05]  /*3b80*/  @P1 BRA `(.L_x_970) ;  /* 0x0000002000001947 */ /* 0x000fea0003800000 */
[----:B------:R-:W-:Y:S05]  /*3b90*/  @P0 BRA `(.L_x_971) ;  /* 0x0000008000000947 */ /* 0x000fea0003800000 */
[----:B------:R-:W-:Y:S05]  /*3ba0*/  BRA `(.L_x_972) ;  /* 0x0000009000007947 */ /* 0x000fea0003800000 */
.L_x_970:
[----:B-----5:R-:W-:-:S05]  /*3bb0*/  PRMT R2, RZ, 0x5410, R32 ;  /* 0x00005410ff027816 */ /* 0x020fca0000000020 */
[----:B------:R-:W-:Y:S01]  /*3bc0*/  FADD.FTZ R45, R2, R45 ;  /* 0x0000002d022d7221 */ /* 0x000fe20000010000 */
[----:B------:R-:W-:Y:S05]  /*3bd0*/  BRA `(.L_x_971) ;  /* 0x0000004000007947 */ /* 0x000fea0003800000 */
.L_x_969:
[----:B0----5:R-:W-:-:S05]  /*3be0*/  PRMT R2, RZ, 0x5410, R28 ;  /* 0x00005410ff027816 */ /* 0x021fca000000001c */
[----:B------:R-:W-:Y:S01]  /*3bf0*/  FADD.FTZ R45, R2, R45 ;  /* 0x0000002d022d7221 */ /* 0x000fe20000010000 */
[----:B------:R-:W-:-:S05]  /*3c00*/  @P2 PRMT R2, RZ, 0x5410, R32 ;  /* 0x00005410ff022816 */ /* 0x000fca0000000020 */
[----:B------:R-:W-:-:S05]  /*3c10*/  @P2 FADD.FTZ R45, R2, R45 ;  /* 0x0000002d022d2221 */ /* 0x000fca0000010000 */
.L_x_971:
[----:B------:R-:W-:-:S04]  /*3c20*/  F2FP.BF16.PACK_AB R2, RZ, R45 ;  /* 0x0000002dff02723e */ /* 0x000fc800000010ff */
[----:B------:R-:W-:Y:S02]  /*3c30*/  PRMT R36, R2, 0x7610, R36 ;  /* 0x0000761002247816 */ /* 0x000fe40000000024 */
.L_x_972:
[----:B------:R-:W-:Y:S01]  /*3c40*/  PRMT R47, RZ, 0x7610, R40 ;  /* 0x00007610ff2f7816 */ /* 0x000fe20000000028 */
[----:B------:R-:W-:Y:S05]  /*3c50*/  @P3 BRA `(.L_x_973) ;  /* 0x0000008000003947 */ /* 0x000fea0003800000 */
[----:B------:R-:W-:-:S04]  /*3c60*/  ISETP.NE.U32.AND P1, PT, RZ, c[0x0][0x180], PT ;  /* 0x00006000ff007a0c */ /* 0x000fc80003f25070 */
[----:B------:R-:W-:-:S13]  /*3c70*/  ISETP.NE.AND.EX P1, PT, RZ, c[0x0][0x184], PT, P1 ;  /* 0x00006100ff007a0c */ /* 0x000fda0003f25310 */
[----:B------:R-:W-:Y:S05]  /*3c80*/  @P1 BRA `(.L_x_974) ;  /* 0x0000002000001947 */ /* 0x000fea0003800000 */
[----:B------:R-:W-:Y:S05]  /*3c90*/  @P0 BRA `(.L_x_975) ;  /* 0x0000008000000947 */ /* 0x000fea0003800000 */
[----:B------:R-:W-:Y:S05]  /*3ca0*/  BRA `(.L_x_976) ;  /* 0x0000009000007947 */ /* 0x000fea0003800000 */
.L_x_974:
[----:B-----5:R-:W-:-:S05]  /*3cb0*/  PRMT R2, RZ, 0x7610, R32 ;  /* 0x00007610ff027816 */ /* 0x020fca0000000020 */
[----:B------:R-:W-:Y:S01]  /*3cc0*/  FADD.FTZ R47, R2, R47 ;  /* 0x0000002f022f7221 */ /* 0x000fe20000010000 */
[----:B------:R-:W-:Y:S05]  /*3cd0*/  BRA `(.L_x_975) ;  /* 0x0000004000007947 */ /* 0x000fea0003800000 */
.L_x_973:
[----:B-----5:R-:W-:-:S05]  /*3ce0*/  PRMT R2, RZ, 0x7610, R28 ;  /* 0x00007610ff027816 */ /* 0x020fca000000001c */
[----:B------:R-:W-:Y:S01]  /*3cf0*/  FADD.FTZ R47, R2, R47 ;  /* 0x0000002f022f7221 */ /* 0x000fe20000010000 */
[----:B------:R-:W-:-:S05]  /*3d00*/  @P2 PRMT R2, RZ, 0x7610, R32 ;  /* 0x00007610ff022816 */ /* 0x000fca0000000020 */
[----:B------:R-:W-:-:S05]  /*3d10*/  @P2 FADD.FTZ R47, R2, R47 ;  /* 0x0000002f022f2221 */ /* 0x000fca0000010000 */
.L_x_975:
[----:B------:R-:W-:-:S04]  /*3d20*/  F2FP.BF16.PACK_AB R2, RZ, R47 ;  /* 0x0000002fff02723e */ /* 0x000fc800000010ff */
[----:B------:R-:W-:Y:S02]  /*3d30*/  PRMT R36, R36, 0x5410, R2 ;  /* 0x0000541024247816 */ /* 0x000fe40000000002 */
.L_x_976:
[----:B------:R-:W-:Y:S01]  /*3d40*/  PRMT R215, RZ, 0x5410, R41 ;  /* 0x00005410ffd77816 */ /* 0x000fe20000000029 */
[----:B------:R-:W-:Y:S05]  /*3d50*/  @P3 BRA `(.L_x_977) ;  /* 0x0000008000003947 */ /* 0x000fea0003800000 */
[----:B------:R-:W-:-:S04]  /*3d60*/  ISETP.NE.U32.AND P1, PT, RZ, c[0x0][0x180], PT ;  /* 0x00006000ff007a0c */ /* 0x000fc80003f25070 */
[----:B------:R-:W-:-:S13]  /*3d70*/  ISETP.NE.AND.EX P1, PT, RZ, c[0x0][0x184], PT, P1 ;  /* 0x00006100ff007a0c */ /* 0x000fda0003f25310 */
[----:B------:R-:W-:Y:S05]  /*3d80*/  @P1 BRA `(.L_x_978) ;  /* 0x0000002000001947 */ /* 0x000fea0003800000 */
[----:B------:R-:W-:Y:S05]  /*3d90*/  @P0 BRA `(.L_x_979) ;  /* 0x0000008000000947 */ /* 0x000fea0003800000 */
[----:B------:R-:W-:Y:S05]  /*3da0*/  BRA `(.L_x_980) ;  /* 0x0000009000007947 */ /* 0x000fea0003800000 */
.L_x_978:
[----:B-----5:R-:W-:-:S05]  /*3db0*/  PRMT R2, RZ, 0x5410, R33 ;  /* 0x00005410ff027816 */ /* 0x020fca0000000021 */
[----:B------:R-:W-:Y:S01]  /*3dc0*/  FADD.FTZ R215, R2, R215 ;  /* 0x000000d702d77221 */ /* 0x000fe20000010000 */
[----:B------:R-:W-:Y:S05]  /*3dd0*/  BRA `(.L_x_979) ;  /* 0x0000004000007947 */ /* 0x000fea0003800000 */
.L_x_977:
[----:B-----5:R-:W-:-:S05]  /*3de0*/  PRMT R2, RZ, 0x5410, R29 ;  /* 0x00005410ff027816 */ /* 0x020fca000000001d */
[----:B------:R-:W-:Y:S01]  /*3df0*/  FADD.FTZ R215, R2, R215 ;  /* 0x000000d702d77221 */ /* 0x000fe20000010000 */
[----:B------:R-:W-:-:S05]  /*3e00*/  @P2 PRMT R2, RZ, 0x5410, R33 ;  /* 0x00005410ff022816 */ /* 0x000fca0000000021 */
[----:B------:R-:W-:-:S05]  /*3e10*/  @P2 FADD.FTZ R215, R2, R215 ;  /* 0x000000d702d72221 */ /* 0x000fca0000010000 */
.L_x_979:
[----:B------:R-:W-:-:S04]  /*3e20*/  F2FP.BF16.PACK_AB R2, RZ, R215 ;  /* 0x000000d7ff02723e */ /* 0x000fc800000010ff */
[----:B------:R-:W-:Y:S02]  /*3e30*/  PRMT R37, R2, 0x7610, R37 ;  /* 0x0000761002257816 */ /* 0x000fe40000000025 */
.L_x_980:
[----:B------:R-:W-:Y:S01]  /*3e40*/  PRMT R217, RZ, 0x7610, R41 ;  /* 0x00007610ffd97816 */ /* 0x000fe20000000029 */
[----:B------:R-:W-:Y:S05]  /*3e50*/  @P3 BRA `(.L_x_981) ;  /* 0x0000008000003947 */ /* 0x000fea0003800000 */
[----:B------:R-:W-:-:S04]  /*3e60*/  ISETP.NE.U32.AND P1, PT, RZ, c[0x0][0x180], PT ;  /* 0x00006000ff007a0c */ /* 0x000fc80003f25070 */
[----:B------:R-:W-:-:S13]  /*3e70*/  ISETP.NE.AND.EX P1, PT, RZ, c[0x0][0x184], PT, P1 ;  /* 0x00006100ff007a0c */ /* 0x000fda0003f25310 */
[----:B------:R-:W-:Y:S05]  /*3e80*/  @P1 BRA `(.L_x_982) ;  /* 0x0000002000001947 */ /* 0x000fea0003800000 */
[----:B------:R-:W-:Y:S05]  /*3e90*/  @P0 BRA `(.L_x_983) ;  /* 0x0000008000000947 */ /* 0x000fea0003800000 */
[----:B------:R-:W-:Y:S05]  /*3ea0*/  BRA `(.L_x_984) ;  /* 0x0000009000007947 */ /* 0x000fea0003800000 */
.L_x_982:
[----:B-----5:R-:W-:-:S05]  /*3eb0*/  PRMT R2, RZ, 0x7610, R33 ;  /* 0x00007610ff027816 */ /* 0x020fca0000000021 */
[----:B------:R-:W-:Y:S01]  /*3ec0*/  FADD.FTZ R217, R2, R217 ;  /* 0x000000d902d97221 */ /* 0x000fe20000010000 */
[----:B------:R-:W-:Y:S05]  /*3ed0*/  BRA `(.L_x_983) ;  /* 0x0000004000007947 */ /* 0x000fea0003800000 */
.L_x_981:
[----:B-----5:R-:W-:-:S05]  /*3ee0*/  PRMT R2, RZ, 0x7610, R29 ;  /* 0x00007610ff027816 */ /* 0x020fca000000001d */
[----:B------:R-:W-:Y:S01]  /*3ef0*/  FADD.FTZ R217, R2, R217 ;  /* 0x000000d902d97221 */ /* 0x000fe20000010000 */
[----:B------:R-:W-:-:S05]  /*3f00*/  @P2 PRMT R2, RZ, 0x7610, R33 ;  /* 0x00007610ff022816 */ /* 0x000fca0000000021 */
[----:B------:R-:W-:-:S05]  /*3f10*/  @P2 FADD.FTZ R217, R2, R217 ;  /* 0x000000d902d92221 */ /* 0x000fca0000010000 */
.L_x_983:
[----:B------:R-:W-:-:S04]  /*3f20*/  F2FP.BF16.PACK_AB R2, RZ, R217 ;  /* 0x000000d9ff02723e */ /* 0x000fc800000010ff */
[----:B------:R-:W-:Y:S02]  /*3f30*/  PRMT R37, R37, 0x5410, R2 ;  /* 0x0000541025257816 */ /* 0x000fe40000000002 */
.L_x_984:
[----:B------:R-:W-:Y:S01]  /*3f40*/  PRMT R219, RZ, 0x5410, R42 ;  /* 0x00005410ffdb7816 */ /* 0x000fe2000000002a */
[----:B------:R-:W-:Y:S05]  /*3f50*/  @P3 BRA `(.L_x_985) ;  /* 0x0000008000003947 */ /* 0x000fea0003800000 */
[----:B------:R-:W-:-:S04]  /*3f60*/  ISETP.NE.U32.AND P1, PT, RZ, c[0x0][0x180], PT ;  /* 0x00006000ff007a0c */ /* 0x000fc80003f25070 */
[----:B------:R-:W-:-:S13]  /*3f70*/  ISETP.NE.AND.EX P1, PT, RZ, c[0x0][0x184], PT, P1 ;  /* 0x00006100ff007a0c */ /* 0x000fda0003f25310 */
[----:B------:R-:W-:Y:S05]  /*3f80*/  @P1 BRA `(.L_x_986) ;  /* 0x0000002000001947 */ /* 0x000fea0003800000 */
[----:B------:R-:W-:Y:S05]  /*3f90*/  @P0 BRA `(.L_x_987) ;  /* 0x0000008000000947 */ /* 0x000fea0003800000 */
[----:B------:R-:W-:Y:S05]  /*3fa0*/  BRA `(.L_x_988) ;  /* 0x0000009000007947 */ /* 0x000fea0003800000 */
.L_x_986:
[----:B-----5:R-:W-:-:S05]  /*3fb0*/  PRMT R2, RZ, 0x5410, R34 ;  /* 0x00005410ff027816 */ /* 0x020fca0000000022 */
[----:B------:R-:W-:Y:S01]  /*3fc0*/  FADD.FTZ R219, R2, R219 ;  /* 0x000000db02db7221 */ /* 0x000fe20000010000 */
[----:B------:R-:W-:Y:S05]  /*3fd0*/  BRA `(.L_x_987) ;  /* 0x0000004000007947 */ /* 0x000fea0003800000 */
.L_x_985:
[----:B-----5:R-:W-:-:S05]  /*3fe0*/  PRMT R2, RZ, 0x5410, R30 ;  /* 0x00005410ff027816 */ /* 0x020fca000000001e */
[----:B------:R-:W-:Y:S01]  /*3ff0*/  FADD.FTZ R219, R2, R219 ;  /* 0x000000db02db7221 */ /* 0x000fe20000010000 */
[----:B------:R-:W-:-:S05]  /*4000*/  @P2 PRMT R2, RZ, 0x5410, R34 ;  /* 0x00005410ff022816 */ /* 0x000fca0000000022 */
[----:B------:R-:W-:-:S05]  /*4010*/  @P2 FADD.FTZ R219, R2, R219 ;  /* 0x000000db02db2221 */ /* 0x000fca0000010000 */
.L_x_987:
[----:B------:R-:W-:-:S04]  /*4020*/  F2FP.BF16.PACK_AB R2, RZ, R219 ;  /* 0x000000dbff02723e */ /* 0x000fc800000010ff */
[----:B------:R-:W-:Y:S02]  /*4030*/  PRMT R38, R2, 0x7610, R38 ;  /* 0x0000761002267816 */ /* 0x000fe40000000026 */
.L_x_988:
[----:B------:R-:W-:Y:S01]  /*4040*/  PRMT R221, RZ, 0x7610, R42 ;  /* 0x00007610ffdd7816 */ /* 0x000fe2000000002a */
[----:B------:R-:W-:Y:S05]  /*4050*/  @P3 BRA `(.L_x_989) ;  /* 0x0000008000003947 */ /* 0x000fea0003800000 */
[----:B------:R-:W-:-:S04]  /*4060*/  ISETP.NE.U32.AND P1, PT, RZ, c[0x0][0x180], PT ;  /* 0x00006000ff007a0c */ /* 0x000fc80003f25070 */
[----:B------:R-:W-:-:S13]  /*4070*/  ISETP.NE.AND.EX P1, PT, RZ, c[0x0][0x184], PT, P1 ;  /* 0x00006100ff007a0c */ /* 0x000fda0003f25310 */
[----:B------:R-:W-:Y:S05]  /*4080*/  @P1 BRA `(.L_x_990) ;  /* 0x0000002000001947 */ /* 0x000fea0003800000 */
[----:B------:R-:W-:Y:S05]  /*4090*/  @P0 BRA `(.L_x_991) ;  /* 0x0000008000000947 */ /* 0x000fea0003800000 */
[----:B------:R-:W-:Y:S05]  /*40a0*/  BRA `(.L_x_992) ;  /* 0x0000009000007947 */ /* 0x000fea0003800000 */
.L_x_990:
[----:B-----5:R-:W-:-:S05]  /*40b0*/  PRMT R2, RZ, 0x7610, R34 ;  /* 0x00007610ff027816 */ /* 0x020fca0000000022 */
[----:B------:R-:W-:Y:S01]  /*40c0*/  FADD.FTZ R221, R2, R221 ;  /* 0x000000dd02dd7221 */ /* 0x000fe20000010000 */
[----:B------:R-:W-:Y:S05]  /*40d0*/  BRA `(.L_x_991) ;  /* 0x0000004000007947 */ /* 0x000fea0003800000 */
.L_x_989:
[----:B-----5:R-:W-:-:S05]  /*40e0*/  PRMT R2, RZ, 0x7610, R30 ;  /* 0x00007610ff027816 */ /* 0x020fca000000001e */
[----:B------:R-:W-:Y:S01]  /*40f0*/  FADD.FTZ R221, R2, R221 ;  /* 0x000000dd02dd7221 */ /* 0x000fe20000010000 */
[----:B------:R-:W-:-:S05]  /*4100*/  @P2 PRMT R2, RZ, 0x7610, R34 ;  /* 0x00007610ff022816 */ /* 0x000fca0000000022 */
[----:B------:R-:W-:-:S05]  /*4110*/  @P2 FADD.FTZ R221, R2, R221 ;  /* 0x000000dd02dd2221 */ /* 0x000fca0000010000 */
.L_x_991:
[----:B------:R-:W-:-:S04]  /*4120*/  F2FP.BF16.PACK_AB R2, RZ, R221 ;  /* 0x000000ddff02723e */ /* 0x000fc800000010ff */
[----:B------:R-:W-:Y:S02]  /*4130*/  PRMT R38, R38, 0x5410, R2 ;  /* 0x0000541026267816 */ /* 0x000fe40000000002 */
.L_x_992:
[----:B------:R-:W-:Y:S01]  /*4140*/  PRMT R223, RZ, 0x5410, R43 ;  /* 0x00005410ffdf7816 */ /* 0x000fe2000000002b */
[----:B------:R-:W-:Y:S05]  /*4150*/  @P3 BRA `(.L_x_993) ;  /* 0x0000008000003947 */ /* 0x000fea0003800000 */
[----:B------:R-:W-:-:S04]  /*4160*/  ISETP.NE.U32.AND P1, PT, RZ, c[0x0][0x180], PT ;  /* 0x00006000ff007a0c */ /* 0x000fc80003f25070 */
[----:B------:R-:W-:-:S13]  /*4170*/  ISETP.NE.AND.EX P1, PT, RZ, c[0x0][0x184], PT, P1 ;  /* 0x00006100ff007a0c */ /* 0x000fda0003f25310 */
[----:B------:R-:W-:Y:S05]  /*4180*/  @P1 BRA `(.L_x_994) ;  /* 0x0000002000001947 */ /* 0x000fea0003800000 */
[----:B------:R-:W-:Y:S05]  /*4190*/  @P0 BRA `(.L_x_995) ;  /* 0x0000008000000947 */ /* 0x000fea0003800000 */
[----:B------:R-:W-:Y:S05]  /*41a0*/  BRA `(.L_x_996) ;  /* 0x0000009000007947 */ /* 0x000fea0003800000 */
.L_x_994:
[----:B-----5:R-:W-:-:S05]  /*41b0*/  PRMT R2, RZ, 0x5410, R35 ;  /* 0x00005410ff027816 */ /* 0x020fca0000000023 */
[----:B------:R-:W-:Y:S01]  /*41c0*/  FADD.FTZ R223, R2, R223 ;  /* 0x000000df02df7221 */ /* 0x000fe20000010000 */
[----:B------:R-:W-:Y:S05]  /*41d0*/  BRA `(.L_x_995) ;  /* 0x0000004000007947 */ /* 0x000fea0003800000 */
.L_x_993:
[----:B-----5:R-:W-:-:S05]  /*41e0*/  PRMT R2, RZ, 0x5410, R31 ;  /* 0x00005410ff027816 */ /* 0x020fca000000001f */
[----:B------:R-:W-:Y:S01]  /*41f0*/  FADD.FTZ R223, R2, R223 ;  /* 0x000000df02df7221 */ /* 0x000fe20000010000 */
[----:B------:R-:W-:-:S05]  /*4200*/  @P2 PRMT R2, RZ, 0x5410, R35 ;  /* 0x00005410ff022816 */ /* 0x000fca0000000023 */
[----:B------:R-:W-:-:S05]  /*4210*/  @P2 FADD.FTZ R223, R2, R223 ;  /* 0x000000df02df2221 */ /* 0x000fca0000010000 */
.L_x_995:
[----:B------:R-:W-:-:S04]  /*4220*/  F2FP.BF16.PACK_AB R2, RZ, R223 ;  /* 0x000000dfff02723e */ /* 0x000fc800000010ff */
[----:B------:R-:W-:Y:S02]  /*4230*/  PRMT R39, R2, 0x7610, R39 ;  /* 0x0000761002277816 */ /* 0x000fe40000000027 */
.L_x_996:
[----:B------:R-:W-:Y:S01]  /*4240*/  PRMT R43, RZ, 0x7610, R43 ;  /* 0x00007610ff2b7816 */ /* 0x000fe2000000002b */
[----:B------:R-:W-:Y:S05]  /*4250*/  @P3 BRA `(.L_x_997) ;  /* 0x0000008000003947 */ /* 0x000fea0003800000 */
[----:B------:R-:W-:-:S04]  /*4260*/  ISETP.NE.U32.AND P1, PT, RZ, c[0x0][0x180], PT ;  /* 0x00006000ff007a0c */ /* 0x000fc80003f25070 */
[----:B------:R-:W-:-:S13]  /*4270*/  ISETP.NE.AND.EX P1, PT, RZ, c[0x0][0x184], PT, P1 ;  /* 0x00006100ff007a0c */ /* 0x000fda0003f25310 */
[----:B------:R-:W-:Y:S05]  /*4280*/  @P1 BRA `(.L_x_998) ;  /* 0x0000002000001947 */ /* 0x000fea0003800000 */
[----:B------:R-:W-:Y:S05]  /*4290*/  @P0 BRA `(.L_x_999) ;  /* 0x0000008000000947 */ /* 0x000fea0003800000 */
[----:B------:R-:W-:Y:S05]  /*42a0*/  BRA `(.L_x_1000) ;  /* 0x0000009000007947 */ /* 0x000fea0003800000 */
.L_x_998:
[----:B-----5:R-:W-:-:S05]  /*42b0*/  PRMT R2, RZ, 0x7610, R35 ;  /* 0x00007610ff027816 */ /* 0x020fca0000000023 */
[----:B------:R-:W-:Y:S01]  /*42c0*/  FADD.FTZ R43, R2, R43 ;  /* 0x0000002b022b7221 */ /* 0x000fe20000010000 */
[----:B------:R-:W-:Y:S05]  /*42d0*/  BRA `(.L_x_999) ;  /* 0x0000004000007947 */ /* 0x000fea0003800000 */
.L_x_997:
[----:B-----5:R-:W-:-:S05]  /*42e0*/  PRMT R2, RZ, 0x7610, R31 ;  /* 0x00007610ff027816 */ /* 0x020fca000000001f */
[----:B------:R-:W-:Y:S01]  /*42f0*/  FADD.FTZ R43, R2, R43 ;  /* 0x0000002b022b7221 */ /* 0x000fe20000010000 */
[----:B------:R-:W-:-:S05]  /*4300*/  @P2 PRMT R2, RZ, 0x7610, R35 ;  /* 0x00007610ff022816 */ /* 0x000fca0000000023 */
[----:B------:R-:W-:-:S05]  /*4310*/  @P2 FADD.FTZ R43, R2, R43 ;  /* 0x0000002b022b2221 */ /* 0x000fca0000010000 */
.L_x_999:
[----:B------:R-:W-:-:S04]  /*4320*/  F2FP.BF16.PACK_AB R2, RZ, R43 ;  /* 0x0000002bff02723e */ /* 0x000fc800000010ff */
[----:B------:R-:W-:Y:S02]  /*4330*/  PRMT R39, R39, 0x5410, R2 ;  /* 0x0000541027277816 */ /* 0x000fe40000000002 */
.L_x_1000:
[----:B------:R-:W-:Y:S01]  /*4340*/  FADD.FTZ R2, RZ, R51 ;  /* 0x00000033ff027221 */ /* 0x000fe20000010000 */
[----:B------:R-:W-:Y:S02]  /*4350*/  LOP3.LUT P2, RZ, R114, 0xff, RZ, 0xc0, !PT ;  /* 0x000000ff72ff7812 */ /* 0x000fe4000784c0ff */
[----:B------:R-:W-:Y:S01]  /*4360*/  SHF.R.U32.HI R42, RZ, 0x5, R104 ;  /* 0x00000005ff2a7819 */ /* 0x000fe20000011668 */
[----:B------:R-:W-:Y:S01]  /*4370*/  FADD.FTZ R2, R2, R53 ;  /* 0x0000003502027221 */ /* 0x000fe20000010000 */
[----:B------:R-:W-:Y:S02]  /*4380*/  LOP3.LUT P1, RZ, R104, 0x1f, RZ, 0xc0, !PT ;  /* 0x0000001f68ff7812 */ /* 0x000fe4000782c0ff */
[----:B------:R-:W-:Y:S01]  /*4390*/  LOP3.LUT R42, R42, 0x7fffffc, RZ, 0xc0, !PT ;  /* 0x07fffffc2a2a7812 */ /* 0x000fe200078ec0ff */
[----:B------:R-:W-:-:S04]  /*43a0*/  FADD.FTZ R2, R2, R55 ;  /* 0x0000003702027221 */ /* 0x000fc80000010000 */
[----:B------:R-:W-:Y:S02]  /*43b0*/  FADD.FTZ R2, R2, R59 ;  /* 0x0000003b02027221 */ /* 0x000fe40000010000 */
[----:B------:R-:W-:Y:S02]  /*43c0*/  @!P2 IADD3 R42, R42, 0x4, RZ ;  /* 0x000000042a2aa810 */ /* 0x000fe40007ffe0ff */
        /* <DEDUP_REMOVED lines=45> */
[----:B------:R-:W-:Y:S02]  /*46a0*/  FADD.FTZ R40, R2, R47 ;  /* 0x0000002f02287221 */ /* 0x000fe40000010000 */
[----:B------:R-:W-:-:S04]  /*46b0*/  @P0 IMAD.WIDE.U32 R2, R126, R57, c[0x0][0x188] ;  /* 0x000062007e020625 */ /* 0x000fc800078e0039 */
[----:B------:R-:W-:Y:S01]  /*46c0*/  FADD.FTZ R40, R40, R215 ;  /* 0x000000d728287221 */ /* 0x000fe20000010000 */
[----:B------:R0:W-:Y:S03]  /*46d0*/  @P0 STG.E.128 [R2.64], R36 ;  /* 0x0000002402000986 */ /* 0x0001e6000c101d04 */
[----:B------:R-:W-:-:S04]  /*46e0*/  FADD.FTZ R40, R40, R217 ;  /* 0x000000d928287221 */ /* 0x000fc80000010000 */
[----:B------:R-:W-:-:S04]  /*46f0*/  FADD.FTZ R40, R40, R219 ;  /* 0x000000db28287221 */ /* 0x000fc80000010000 */
[----:B------:R-:W-:-:S04]  /*4700*/  FADD.FTZ R40, R40, R221 ;  /* 0x000000dd28287221 */ /* 0x000fc80000010000 */
[----:B------:R-:W-:-:S04]  /*4710*/  FADD.FTZ R40, R40, R223 ;  /* 0x000000df28287221 */ /* 0x000fc80000010000 */
[----:B------:R-:W-:Y:S01]  /*4720*/  FADD.FTZ R46, R40, R43 ;  /* 0x0000002b282e7221 */ /* 0x000fe20000010000 */
[----:B------:R-:W-:Y:S05]  /*4730*/  BRA.DIV ~URZ, `(.L_x_1001) ;  /* 0x00001d827f007947 */ /* 0x000fea000b800000 */
[----:B0-----:R0:W1:Y:S02]  /*4740*/  SHFL.BFLY PT, R2, R46, 0x1, 0x1f ;  /* 0x0c201f002e027f89 */ /* 0x00106400000e0000 */
.L_x_1005:
        /* <DEDUP_REMOVED lines=12> */
[----:B------:R-:W-:Y:S02]  /*4810*/  FADD.FTZ R57, -R2, R53 ;  /* 0x0000003502397221 */ /* 0x000fe40000010100 */
[----:B------:R-:W-:Y:S02]  /*4820*/  FFMA.FTZ R44, R44, R44, RZ ;  /* 0x0000002c2c2c7223 */ /* 0x000fe400000100ff */
[C---:B------:R-:W-:Y:S02]  /*4830*/  FADD.FTZ R225, -R2.reuse, R55 ;  /* 0x0000003702e17221 */ /* 0x040fe40000010100 */
[----:B------:R-:W-:Y:S02]  /*4840*/  FFMA.FTZ R44, R57, R57, R44 ;  /* 0x00000039392c7223 */ /* 0x000fe4000001002c */
[----:B------:R-:W-:-:S02]  /*4850*/  FADD.FTZ R3, -R2, R59 ;  /* 0x0000003b02037221 */ /* 0x000fc40000010100 */
[----:B------:R-:W-:Y:S02]  /*4860*/  FFMA.FTZ R44, R225, R225, R44 ;  /* 0x000000e1e12c7223 */ /* 0x000fe4000001002c */
[C---:B------:R-:W-:Y:S02]  /*4870*/  FADD.FTZ R57, -R2.reuse, R127 ;  /* 0x0000007f02397221 */ /* 0x040fe40000010100 */
[----:B------:R-:W-:Y:S02]  /*4880*/  FFMA.FTZ R44, R3, R3, R44 ;  /* 0x00000003032c7223 */ /* 0x000fe4000001002c */
        /* <DEDUP_REMOVED lines=100> */
[----:B------:R-:W-:Y:S02]  /*4ed0*/  FADD.FTZ R3, -R2, R43 ;  /* 0x0000002b02037221 */ /* 0x000fe40000010100 */
[----:B------:R-:W-:-:S04]  /*4ee0*/  FFMA.FTZ R44, R41, R41, R44 ;  /* 0x00000029292c7223 */ /* 0x000fc8000001002c */
        /* <DEDUP_REMOVED lines=10> */
.L_x_1006:
[----:B------:R-:W-:Y:S01]  /*4f90*/  SHF.R.U32.HI R225, RZ, 0x5, R104 ;  /* 0x00000005ffe17819 */ /* 0x000fe20000011668 */
[----:B-1----:R-:W-:Y:S01]  /*4fa0*/  FADD.FTZ R3, R57, R46 ;  /* 0x0000002e39037221 */ /* 0x002fe20000010000 */
[----:B------:R-:W-:Y:S01]  /*4fb0*/  WARPSYNC 0xffffffff ;  /* 0xffffffff00007948 */ /* 0x000fe20003800000 */
[----:B------:R-:W-:Y:S02]  /*4fc0*/  LOP3.LUT R41, R104, 0x1f, RZ, 0xc0, !PT ;  /* 0x0000001f68297812 */ /* 0x000fe400078ec0ff */
[----:B------:R-:W-:Y:S02]  /*4fd0*/  LOP3.LUT R225, R225, 0x3, RZ, 0xc0, !PT ;  /* 0x00000003e1e17812 */ /* 0x000fe400078ec0ff */
[----:B------:R-:W-:Y:S02]  /*4fe0*/  ISETP.GT.U32.AND P2, PT, R41, 0x3, PT ;  /* 0x000000032900780c */ /* 0x000fe40003f44070 */
[----:B------:R-:W-:-:S05]  /*4ff0*/  @!P1 IADD3 R44, R42, R225, RZ ;  /* 0x000000e12a2c9210 */ /* 0x000fca0007ffe0ff */
[----:B------:R-:W-:Y:S04]  /*5000*/  @!P1 STS.64 [R44.X8], R2 ;  /* 0x000000022c009388 */ /* 0x000fe80000008a00 */
[----:B------:R-:W-:Y:S01]  /*5010*/  BAR.SYNC.DEFER_BLOCKING 0x0 ;  /* 0x0000000000007b1d */ /* 0x000fe20000010000 */
[----:B------:R-:W-:Y:S02]  /*5020*/  LOP3.LUT P1, RZ, R225, 0x1f, R104, 0xf8, !PT ;  /* 0x0000001fe1ff7812 */ /* 0x000fe4000782f868 */
[----:B0-----:R-:W-:Y:S01]  /*5030*/  @!P2 IADD3 R46, R42, R41, RZ ;  /* 0x000000292a2ea210 */ /* 0x001fe20007ffe0ff */
[----:B------:R-:W-:Y:S01]  /*5040*/  HFMA2.MMA R42, -RZ, RZ, 0, 0 ;  /* 0x00000000ff2a7435 */ /* 0x000fe200000001ff */
[----:B------:R-:W-:-:S05]  /*5050*/  CS2R R40, SRZ ;  /* 0x0000000000287805 */ /* 0x000fca000001ff00 */
[----:B------:R-:W-:-:S04]  /*5060*/  @!P2 MOV R42, 0x700 ;  /* 0x00000700002aa802 */ /* 0x000fc80000000f00 */
[----:B------:R-:W-:Y:S01]  /*5070*/  I2F R54, R42 ;  /* 0x0000002a00367306 */ /* 0x000fe20000201400 */
[----:B------:R-:W0:Y:S04]  /*5080*/  SHFL.DOWN PT, R57, R42, 0x2, 0x1f ;  /* 0x08401f002a397f89 */ /* 0x000e2800000e0000 */
[----:B------:R-:W1:Y:S01]  /*5090*/  @!P2 LDS.64 R40, [R46.X8] ;  /* 0x000000002e28a984 */ /* 0x000e620000008a00 */
[----:B------:R-:W-:Y:S02]  /*50a0*/  ISETP.NE.AND P2, PT, RZ, UR6, PT ;  /* 0x00000006ff007c0c */ /* 0x000fe4000bf45270 */
[----:B0-----:R-:W-:Y:S01]  /*50b0*/  IADD3 R50, R57, R42, RZ ;  /* 0x0000002a39327210 */ /* 0x001fe20007ffe0ff */
[----:B------:R-:W-:Y:S04]  /*50c0*/  I2F R44, R57 ;  /* 0x00000039002c7306 */ /* 0x000fe80000201400 */
[----:B------:R-:W0:Y:S04]  /*50d0*/  SHFL.DOWN PT, R231, R50, 0x1, 0x1f ;  /* 0x08201f0032e77f89 */ /* 0x000e2800000e0000 */
[----:B------:R-:W2:Y:S01]  /*50e0*/  I2F R52, R50 ;  /* 0x0000003200347306 */ /* 0x000ea20000201400 */
[----:B-1----:R-:W1:Y:S07]  /*50f0*/  SHFL.DOWN PT, R227, R40, 0x2, 0x1f ;  /* 0x08401f0028e37f89 */ /* 0x002e6e00000e0000 */
[----:B--2---:R-:W2:Y:S01]  /*5100*/  MUFU.RCP R3, R52 ;  /* 0x0000003400037308 */ /* 0x004ea20000001000 */
[----:B------:R-:W3:Y:S01]  /*5110*/  SHFL.DOWN PT, R2, R41, 0x2, 0x1f ;  /* 0x08401f0029027f89 */ /* 0x000ee200000e0000 */
[----:B0-----:R-:W-:-:S06]  /*5120*/  IADD3 R42, R50, R231, RZ ;  /* 0x000000e7322a7210 */ /* 0x001fcc0007ffe0ff */
[----:B------:R-:W-:Y:S08]  /*5130*/  I2F R231, R231 ;  /* 0x000000e700e77306 */ /* 0x000ff00000201400 */
[----:B------:R-:W0:Y:S01]  /*5140*/  I2F R42, R42 ;  /* 0x0000002a002a7306 */ /* 0x000e220000201400 */
[C---:B-1----:R-:W-:Y:S02]  /*5150*/  FMUL.FTZ R229, R227.reuse, R44 ;  /* 0x0000002ce3e57220 */ /* 0x042fe40000410000 */
[----:B------:R-:W-:-:S02]  /*5160*/  FADD.FTZ R227, -R227, R40 ;  /* 0x00000028e3e37221 */ /* 0x000fc40000010100 */
[----:B------:R-:W-:Y:S02]  /*5170*/  FFMA.FTZ R46, R54, R40, R229 ;  /* 0x00000028362e7223 */ /* 0x000fe400000100e5 */
[----:B------:R-:W-:Y:S02]  /*5180*/  FMUL.FTZ R227, R227, R227 ;  /* 0x000000e3e3e37220 */ /* 0x000fe40000410000 */
[----:B--2---:R-:W-:Y:S02]  /*5190*/  FMUL.FTZ R229, R3, R46 ;  /* 0x0000002e03e57220 */ /* 0x004fe40000410000 */
[----:B------:R-:W-:Y:S02]  /*51a0*/  FMUL.FTZ R227, R227, R54 ;  /* 0x00000036e3e37220 */ /* 0x000fe40000410000 */
[----:B---3--:R-:W-:Y:S01]  /*51b0*/  FADD.FTZ R2, R2, R41 ;  /* 0x0000002902027221 */ /* 0x008fe20000010000 */
[----:B------:R-:W1:Y:S01]  /*51c0*/  SHFL.DOWN PT, R40, R229, 0x1, 0x1f ;  /* 0x08201f00e5287f89 */ /* 0x000e6200000e0000 */
[----:B------:R-:W-:Y:S01]  /*51d0*/  FMUL.FTZ R227, R227, R44 ;  /* 0x0000002ce3e37220 */ /* 0x000fe20000410000 */
[----:B0-----:R-:W0:Y:S01]  /*51e0*/  MUFU.RCP R41, R42 ;  /* 0x0000002a00297308 */ /* 0x001e220000001000 */
[----:B------:R-:W-:-:S02]  /*51f0*/  IMAD.MOV.U32 R46, RZ, RZ, c[0x0][0x1e0] ;  /* 0x00007800ff2e7624 */ /* 0x000fc400078e00ff */
[----:B------:R-:W-:-:S05]  /*5200*/  FFMA.FTZ R2, R3, R227, R2 ;  /* 0x000000e303027223 */ /* 0x000fca0000010002 */
[----:B------:R-:W2:Y:S01]  /*5210*/  SHFL.DOWN PT, R3, R2, 0x1, 0x1f ;  /* 0x08201f0002037f89 */ /* 0x000ea200000e0000 */
[----:B-1----:R-:W-:Y:S02]  /*5220*/  FADD.FTZ R44, R229, -R40 ;  /* 0x80000028e52c7221 */ /* 0x002fe40000010000 */
[----:B------:R-:W-:Y:S02]  /*5230*/  FMUL.FTZ R40, R40, R231 ;  /* 0x000000e728287220 */ /* 0x000fe40000410000 */
[----:B------:R-:W-:Y:S02]  /*5240*/  FMUL.FTZ R57, R44, R44 ;  /* 0x0000002c2c397220 */ /* 0x000fe40000410000 */
[C---:B------:R-:W-:Y:S02]  /*5250*/  FFMA.FTZ R40, R52.reuse, R229, R40 ;  /* 0x000000e534287223 */ /* 0x040fe40000010028 */
[----:B------:R-:W-:Y:S02]  /*5260*/  FMUL.FTZ R57, R52, R57 ;  /* 0x0000003934397220 */ /* 0x000fe40000410000 */
[----:B0-----:R-:W-:-:S02]  /*5270*/  FMUL.FTZ R44, R41, R40 ;  /* 0x00000028292c7220 */ /* 0x001fc40000410000 */
[----:B--2---:R-:W-:Y:S01]  /*5280*/  FADD.FTZ R40, R2, R3 ;  /* 0x0000000302287221 */ /* 0x004fe20000010000 */
[----:B------:R-:W-:Y:S01]  /*5290*/  @!P1 MOV R2, 0x4 ;  /* 0x0000000400029802 */ /* 0x000fe20000000f00 */
[----:B------:R-:W-:Y:S01]  /*52a0*/  FMUL.FTZ R57, R57, R231 ;  /* 0x000000e739397220 */ /* 0x000fe20000410000 */
[----:B------:R-:W0:Y:S03]  /*52b0*/  SHFL.IDX PT, R227, R44, RZ, 0x1f ;  /* 0x00001fff2ce37589 */ /* 0x000e2600000e0000 */
[----:B------:R-:W-:Y:S02]  /*52c0*/  FFMA.FTZ R40, R41, R57, R40 ;  /* 0x0000003929287223 */ /* 0x000fe40000010028 */
[----:B------:R-:W-:-:S03]  /*52d0*/  @!P1 IMAD.WIDE R2, R115, R2, c[0x0][0x1a0] ;  /* 0x0000680073029625 */ /* 0x000fc600078e0202 */
[----:B------:R-:W1:Y:S01]  /*52e0*/  SHFL.IDX PT, R57, R40, RZ, 0x1f ;  /* 0x00001fff28397589 */ /* 0x000e6200000e0000 */
[C---:B0-----:R-:W-:Y:S01]  /*52f0*/  FMUL.FTZ R41, R227.reuse, R227 ;  /* 0x000000e3e3297220 */ /* 0x041fe20000410000 */
[----:B------:R-:W-:Y:S02]  /*5300*/  FSEL R44, R227, RZ, !P2 ;  /* 0x000000ffe32c7208 */ /* 0x000fe40005000000 */
[----:B------:R0:W-:Y:S02]  /*5310*/  @!P1 STG.E [R2.64], R227 ;  /* 0x000000e302009986 */ /* 0x0001e4000c101904 */
[----:B------:R-:W-:Y:S01]  /*5320*/  FSEL R42, R41, RZ, P2 ;  /* 0x000000ff292a7208 */ /* 0x000fe20001000000 */
[----:B------:R-:W-:Y:S01]  /*5330*/  FADD.FTZ R55, -R44, R55 ;  /* 0x000000372c377221 */ /* 0x000fe20000010100 */
[----:B------:R-:W-:Y:S01]  /*5340*/  LOP3.LUT P2, RZ, R114, 0xff, RZ, 0xc0, !PT ;  /* 0x000000ff72ff7812 */ /* 0x000fe2000784c0ff */
[----:B-1----:R-:W-:Y:S01]  /*5350*/  FFMA.FTZ R41, R57, R46, c[0x0][0x228] ;  /* 0x00008a0039297623 */ /* 0x002fe2000001002e */
[----:B------:R-:W-:Y:S01]  /*5360*/  @!P1 MOV R46, 0x4 ;  /* 0x00000004002e9802 */ /* 0x000fe20000000f00 */
[----:B------:R-:W-:Y:S01]  /*5370*/  FADD.FTZ R133, -R44, R133 ;  /* 0x000000852c857221 */ /* 0x000fe20000010100 */
[----:B------:R-:W-:Y:S01]  /*5380*/  SEL R114, RZ, 0x1, P2 ;  /* 0x00000001ff727807 */ /* 0x000fe20001000000 */
[----:B------:R-:W-:-:S02]  /*5390*/  FADD.FTZ R42, R41, R42 ;  /* 0x0000002a292a7221 */ /* 0x000fc40000010000 */
[C---:B------:R-:W-:Y:S01]  /*53a0*/  @!P1 IMAD.WIDE R40, R115.reuse, R46, c[0x0][0x1a8] ;  /* 0x00006a0073289625 */ /* 0x040fe200078e022e */
[----:B------:R-:W-:Y:S01]  /*53b0*/  IADD3 R115, R115, c[0x0][0x160], RZ ;  /* 0x0000580073737a10 */ /* 0x000fe20007ffe0ff */
[----:B------:R-:W1:Y:S02]  /*53c0*/  MUFU.RSQ R168, R42 ;  /* 0x0000002a00a87308 */ /* 0x000e640000001400 */
[C---:B------:R-:W-:Y:S02]  /*53d0*/  FADD.FTZ R46, -R44.reuse, R131 ;  /* 0x000000832c2e7221 */ /* 0x040fe40000010100 */
[C---:B------:R-:W-:Y:S02]  /*53e0*/  FADD.FTZ R127, -R44.reuse, R127 ;  /* 0x0000007f2c7f7221 */ /* 0x040fe40000010100 */
[C---:B------:R-:W-:Y:S02]  /*53f0*/  FADD.FTZ R129, -R44.reuse, R129 ;  /* 0x000000812c817221 */ /* 0x040fe40000010100 */
[----:B------:R-:W-:-:S02]  /*5400*/  FADD.FTZ R59, -R44, R59 ;  /* 0x0000003b2c3b7221 */ /* 0x000fc40000010100 */
[C---:B------:R-:W-:Y:S02]  /*5410*/  FADD.FTZ R51, -R44.reuse, R51 ;  /* 0x000000332c337221 */ /* 0x040fe40000010100 */
[C---:B------:R-:W-:Y:S02]  /*5420*/  FADD.FTZ R53, -R44.reuse, R53 ;  /* 0x000000352c357221 */ /* 0x040fe40000010100 */
[----:B0-----:R-:W-:Y:S02]  /*5430*/  FADD.FTZ R2, -R44, R135 ;  /* 0x000000872c027221 */ /* 0x001fe40000010100 */
[C---:B-1----:R-:W-:Y:S01]  /*5440*/  FMUL.FTZ R128, R168.reuse, R55 ;  /* 0x00000037a8807220 */ /* 0x042fe20000410000 */
[----:B------:R-:W-:Y:S01]  /*5450*/  PRMT R55, RZ, 0x5410, R87 ;  /* 0x00005410ff377816 */ /* 0x000fe20000000057 */
[C---:B------:R-:W-:Y:S01]  /*5460*/  FMUL.FTZ R54, R168.reuse, R46 ;  /* 0x0000002ea8367220 */ /* 0x040fe20000410000 */
[----:B------:R0:W-:Y:S01]  /*5470*/  @!P1 STG.E [R40.64], R168 ;  /* 0x000000a828009986 */ /* 0x0001e2000c101904 */
[----:B------:R-:W-:-:S02]  /*5480*/  FMUL.FTZ R57, R168, R133 ;  /* 0x00000085a8397220 */ /* 0x000fc40000410000 */
[----:B------:R-:W-:Y:S01]  /*5490*/  FFMA.FTZ R55, R54, R55, R97 ;  /* 0x0000003736377223 */ /* 0x000fe20000010061 */
[----:B------:R-:W-:Y:S01]  /*54a0*/  PRMT R54, RZ, 0x7610, R87 ;  /* 0x00007610ff367816 */ /* 0x000fe20000000057 */
[C---:B------:R-:W-:Y:S02]  /*54b0*/  FMUL.FTZ R56, R168.reuse, R127 ;  /* 0x0000007fa8387220 */ /* 0x040fe40000410000 */
[C---:B------:R-:W-:Y:S02]  /*54c0*/  FMUL.FTZ R127, R168.reuse, R129 ;  /* 0x00000081a87f7220 */ /* 0x040fe40000410000 */
[----:B------:R-:W-:Y:S01]  /*54d0*/  FFMA.FTZ R54, R57, R54, R96 ;  /* 0x0000003639367223 */ /* 0x000fe20000010060 */
[--C-:B------:R-:W-:Y:S01]  /*54e0*/  PRMT R57, RZ, 0x5410, R86.reuse ;  /* 0x00005410ff397816 */ /* 0x100fe20000000056 */
[C---:B------:R-:W-:Y:S02]  /*54f0*/  FMUL.FTZ R131, R168.reuse, R59 ;  /* 0x0000003ba8837220 */ /* 0x040fe40000410000 */
[----:B------:R-:W-:Y:S01]  /*5500*/  FMUL.FTZ R130, R168, R51 ;  /* 0x00000033a8827220 */ /* 0x000fe20000410000 */
[----:B------:R-:W-:Y:S01]  /*5510*/  F2FP.BF16.PACK_AB R55, R54, R55 ;  /* 0x000000373637723e */ /* 0x000fe200000010ff */
[----:B------:R-:W-:Y:S01]  /*5520*/  FFMA.FTZ R56, R56, R57, R99 ;  /* 0x0000003938387223 */ /* 0x000fe20000010063 */
[----:B------:R-:W-:Y:S01]  /*5530*/  PRMT R57, RZ, 0x7610, R86 ;  /* 0x00007610ff397816 */ /* 0x000fe20000000056 */
[----:B------:R-:W-:-:S02]  /*5540*/  FMUL.FTZ R135, R168, R53 ;  /* 0x00000035a8877220 */ /* 0x000fc40000410000 */
[----:B------:R-:W-:Y:S02]  /*5550*/  FADD.FTZ R147, -R44, R147 ;  /* 0x000000932c937221 */ /* 0x000fe40000010100 */
[----:B------:R-:W-:Y:S01]  /*5560*/  FFMA.FTZ R57, R127, R57, R98 ;  /* 0x000000397f397223 */ /* 0x000fe20000010062 */
[----:B------:R-:W-:Y:S01]  /*5570*/  PRMT R127, RZ, 0x5410, R85 ;  /* 0x00005410ff7f7816 */ /* 0x000fe20000000055 */
[----:B------:R-:W-:Y:S01]  /*5580*/  FMUL.FTZ R134, R168, R147 ;  /* 0x00000093a8867220 */ /* 0x000fe20000410000 */
[----:B------:R-:W-:Y:S01]  /*5590*/  PRMT R147, RZ, 0x7610, R23 ;  /* 0x00007610ff937816 */ /* 0x000fe20000000017 */
[----:B------:R-:W-:Y:S01]  /*55a0*/  FADD.FTZ R137, -R44, R137 ;  /* 0x000000892c897221 */ /* 0x000fe20000010100 */
[----:B------:R-:W-:Y:S01]  /*55b0*/  F2FP.BF16.PACK_AB R54, R57, R56 ;  /* 0x000000383936723e */ /* 0x000fe200000010ff */
[----:B------:R-:W-:Y:S01]  /*55c0*/  FFMA.FTZ R127, R128, R127, R101 ;  /* 0x0000007f807f7223 */ /* 0x000fe20000010065 */
[----:B------:R-:W-:Y:S01]  /*55d0*/  PRMT R128, RZ, 0x7610, R85 ;  /* 0x00007610ff807816 */ /* 0x000fe20000000055 */
[----:B------:R-:W-:-:S02]  /*55e0*/  FADD.FTZ R149, -R44, R149 ;  /* 0x000000952c957221 */ /* 0x000fc40000010100 */
[----:B------:R-:W-:Y:S02]  /*55f0*/  FADD.FTZ R50, -R44, R145 ;  /* 0x000000912c327221 */ /* 0x000fe40000010100 */
[----:B------:R-:W-:Y:S01]  /*5600*/  FFMA.FTZ R128, R131, R128, R100 ;  /* 0x0000008083807223 */ /* 0x000fe20000010064 */
[--C-:B------:R-:W-:Y:S01]  /*5610*/  PRMT R131, RZ, 0x5410, R84.reuse ;  /* 0x00005410ff837816 */ /* 0x100fe20000000054 */
[C---:B------:R-:W-:Y:S02]  /*5620*/  FMUL.FTZ R145, R168.reuse, R137 ;  /* 0x00000089a8917220 */ /* 0x040fe40000410000 */
[----:B------:R-:W-:Y:S01]  /*5630*/  FMUL.FTZ R137, R168, R149 ;  /* 0x00000095a8897220 */ /* 0x000fe20000410000 */
[----:B------:R-:W-:Y:S01]  /*5640*/  PRMT R149, RZ, 0x5410, R19 ;  /* 0x00005410ff957816 */ /* 0x000fe20000000013 */
[----:B------:R-:W-:Y:S01]  /*5650*/  FFMA.FTZ R130, R130, R131, R103 ;  /* 0x0000008382827223 */ /* 0x000fe20000010067 */
[----:B------:R-:W-:Y:S01]  /*5660*/  PRMT R131, RZ, 0x7610, R84 ;  /* 0x00007610ff837816 */ /* 0x000fe20000000054 */
[----:B------:R-:W-:-:S02]  /*5670*/  FADD.FTZ R3, -R44, R143 ;  /* 0x0000008f2c037221 */ /* 0x000fc40000010100 */
[----:B------:R-:W-:Y:S02]  /*5680*/  FADD.FTZ R141, -R44, R141 ;  /* 0x0000008d2c8d7221 */ /* 0x000fe40000010100 */
[----:B------:R-:W-:Y:S01]  /*5690*/  FFMA.FTZ R131, R135, R131, R102 ;  /* 0x0000008387837223 */ /* 0x000fe20000010066 */
[----:B------:R-:W-:Y:S01]  /*56a0*/  PRMT R135, RZ, 0x5410, R27 ;  /* 0x00005410ff877816 */ /* 0x000fe2000000001b */
[C---:B------:R-:W-:Y:S02]  /*56b0*/  FMUL.FTZ R138, R168.reuse, R3 ;  /* 0x00000003a88a7220 */ /* 0x040fe40000410000 */
[----:B------:R-:W-:Y:S02]  /*56c0*/  FMUL.FTZ R143, R168, R141 ;  /* 0x0000008da88f7220 */ /* 0x000fe40000410000 */
[----:B------:R-:W-:Y:S01]  /*56d0*/  FFMA.FTZ R134, R134, R135, R89 ;  /* 0x0000008786867223 */ /* 0x000fe20000010059 */
[----:B------:R-:W-:Y:S01]  /*56e0*/  PRMT R135, RZ, 0x7610, R27 ;  /* 0x00007610ff877816 */ /* 0x000fe2000000001b */
[----:B------:R-:W-:-:S02]  /*56f0*/  FMUL.FTZ R141, R168, R50 ;  /* 0x00000032a88d7220 */ /* 0x000fc40000410000 */
[C---:B------:R-:W-:Y:S02]  /*5700*/  FADD.FTZ R139, -R44.reuse, R139 ;  /* 0x0000008b2c8b7221 */ /* 0x040fe40000010100 */
[----:B------:R-:W-:Y:S01]  /*5710*/  FFMA.FTZ R137, R137, R135, R88 ;  /* 0x0000008789897223 */ /* 0x000fe20000010058 */
[--C-:B------:R-:W-:Y:S01]  /*5720*/  PRMT R135, RZ, 0x5410, R26.reuse ;  /* 0x00005410ff877816 */ /* 0x100fe2000000001a */
[----:B------:R-:W-:Y:S02]  /*5730*/  FADD.FTZ R179, -R44, R179 ;  /* 0x000000b32cb37221 */ /* 0x000fe40000010100 */
[----:B------:R-:W-:Y:S02]  /*5740*/  FMUL.FTZ R140, R168, R139 ;  /* 0x0000008ba88c7220 */ /* 0x000fe40000410000 */
[----:B------:R-:W-:Y:S01]  /*5750*/  FFMA.FTZ R135, R138, R135, R91 ;  /* 0x000000878a877223 */ /* 0x000fe2000001005b */
[----:B------:R-:W-:Y:S01]  /*5760*/  PRMT R138, RZ, 0x7610, R26 ;  /* 0x00007610ff8a7816 */ /* 0x000fe2000000001a */
[----:B------:R-:W-:-:S02]  /*5770*/  FMUL.FTZ R158, R168, R179 ;  /* 0x000000b3a89e7220 */ /* 0x000fc40000410000 */
[----:B------:R-:W-:Y:S02]  /*5780*/  FADD.FTZ R181, -R44, R181 ;  /* 0x000000b52cb57221 */ /* 0x000fe40000010100 */
[----:B------:R-:W-:Y:S01]  /*5790*/  FFMA.FTZ R138, R141, R138, R90 ;  /* 0x0000008a8d8a7223 */ /* 0x000fe2000001005a */
[----:B------:R-:W-:Y:S01]  /*57a0*/  PRMT R141, RZ, 0x5410, R25 ;  /* 0x00005410ff8d7816 */ /* 0x000fe20000000019 */
[----:B------:R-:W-:Y:S01]  /*57b0*/  FFMA.FTZ R158, R158, R149, R69 ;  /* 0x000000959e9e7223 */ /* 0x000fe20000010045 */
[----:B------:R-:W-:Y:S01]  /*57c0*/  PRMT R149, RZ, 0x7610, R19 ;  /* 0x00007610ff957816 */ /* 0x000fe20000000013 */
[----:B------:R-:W-:Y:S02]  /*57d0*/  FMUL.FTZ R181, R168, R181 ;  /* 0x000000b5a8b57220 */ /* 0x000fe40000410000 */
[----:B------:R-:W-:Y:S01]  /*57e0*/  FFMA.FTZ R140, R140, R141, R93 ;  /* 0x0000008d8c8c7223 */ /* 0x000fe2000001005d */
[----:B------:R-:W-:Y:S01]  /*57f0*/  PRMT R141, RZ, 0x7610, R25 ;  /* 0x00007610ff8d7816 */ /* 0x000fe20000000019 */
[----:B------:R-:W-:-:S02]  /*5800*/  FADD.FTZ R175, -R44, R175 ;  /* 0x000000af2caf7221 */ /* 0x000fc40000010100 */
[C---:B------:R-:W-:Y:S02]  /*5810*/  FMUL.FTZ R144, R168.reuse, R2 ;  /* 0x00000002a8907220 */ /* 0x040fe40000410000 */
[----:B------:R-:W-:Y:S01]  /*5820*/  FFMA.FTZ R143, R143, R141, R92 ;  /* 0x0000008d8f8f7223 */ /* 0x000fe2000001005c */
[----:B------:R-:W-:Y:S01]  /*5830*/  PRMT R141, RZ, 0x5410, R24 ;  /* 0x00005410ff8d7816 */ /* 0x000fe20000000018 */
[----:B------:R-:W-:Y:S01]  /*5840*/  FFMA.FTZ R181, R181, R149, R68 ;  /* 0x00000095b5b57223 */ /* 0x000fe20000010044 */
[----:B------:R-:W-:Y:S01]  /*5850*/  PRMT R149, RZ, 0x5410, R18 ;  /* 0x00005410ff957816 */ /* 0x000fe20000000012 */
[----:B------:R-:W-:Y:S01]  /*5860*/  FMUL.FTZ R156, R168, R175 ;  /* 0x000000afa89c7220 */ /* 0x000fe20000410000 */
[----:B------:R-:W-:Y:S01]  /*5870*/  F2FP.BF16.PACK_AB R57, R143, R140 ;  /* 0x0000008c8f39723e */ /* 0x000fe200000010ff */
[----:B------:R-:W-:Y:S02]  /*5880*/  FADD.FTZ R177, -R44, R177 ;  /* 0x000000b12cb17221 */ /* 0x000fe40000010100 */
[----:B------:R-:W-:Y:S01]  /*5890*/  FFMA.FTZ R144, R144, R141, R95 ;  /* 0x0000008d90907223 */ /* 0x000fe2000001005f */
[----:B------:R-:W-:Y:S01]  /*58a0*/  PRMT R141, RZ, 0x7610, R24 ;  /* 0x00007610ff8d7816 */ /* 0x000fe20000000018 */
[----:B------:R-:W-:Y:S01]  /*58b0*/  FFMA.FTZ R156, R156, R149, R71 ;  /* 0x000000959c9c7223 */ /* 0x000fe20000010047 */
[----:B------:R-:W-:Y:S01]  /*58c0*/  PRMT R149, RZ, 0x7610, R18 ;  /* 0x00007610ff957816 */ /* 0x000fe20000000012 */
[----:B------:R-:W-:-:S02]  /*58d0*/  FADD.FTZ R163, -R44, R163 ;  /* 0x000000a32ca37221 */ /* 0x000fc40000010100 */
[----:B------:R-:W-:Y:S02]  /*58e0*/  FMUL.FTZ R177, R168, R177 ;  /* 0x000000b1a8b17220 */ /* 0x000fe40000410000 */
[C---:B------:R-:W-:Y:S02]  /*58f0*/  FADD.FTZ R165, -R44.reuse, R165 ;  /* 0x000000a52ca57221 */ /* 0x040fe40000010100 */
[----:B------:R-:W-:Y:S02]  /*5900*/  FADD.FTZ R171, -R44, R171 ;  /* 0x000000ab2cab7221 */ /* 0x000fe40000010100 */
[----:B------:R-:W-:Y:S01]  /*5910*/  FFMA.FTZ R145, R145, R141, R94 ;  /* 0x0000008d91917223 */ /* 0x000fe2000001005e */
[----:B------:R-:W-:Y:S01]  /*5920*/  PRMT R141, RZ, 0x5410, R23 ;  /* 0x00005410ff8d7816 */ /* 0x000fe20000000017 */
[C---:B------:R-:W-:Y:S02]  /*5930*/  FMUL.FTZ R152, R168.reuse, R163 ;  /* 0x000000a3a8987220 */ /* 0x040fe40000410000 */
[----:B------:R-:W-:Y:S01]  /*5940*/  FFMA.FTZ R177, R177, R149, R70 ;  /* 0x00000095b1b17223 */ /* 0x000fe20000010046 */
[----:B------:R-:W-:Y:S01]  /*5950*/  PRMT R149, RZ, 0x5410, R17 ;  /* 0x00005410ff957816 */ /* 0x000fe20000000011 */
[C---:B------:R-:W-:Y:S01]  /*5960*/  FMUL.FTZ R165, R168.reuse, R165 ;  /* 0x000000a5a8a57220 */ /* 0x040fe20000410000 */
[----:B------:R-:W-:Y:S01]  /*5970*/  F2FP.BF16.PACK_AB R56, R145, R144 ;  /* 0x000000909138723e */ /* 0x000fe200000010ff */
[----:B------:R-:W-:-:S02]  /*5980*/  FMUL.FTZ R154, R168, R171 ;  /* 0x000000aba89a7220 */ /* 0x000fc40000410000 */
[C---:B------:R-:W-:Y:S02]  /*5990*/  FADD.FTZ R159, -R44.reuse, R159 ;  /* 0x0000009f2c9f7221 */ /* 0x040fe40000010100 */
[----:B------:R-:W-:Y:S02]  /*59a0*/  FADD.FTZ R173, -R44, R173 ;  /* 0x000000ad2cad7221 */ /* 0x000fe40000010100 */
[----:B------:R-:W-:Y:S02]  /*59b0*/  FFMA.FTZ R141, R152, R141, R77 ;  /* 0x0000008d988d7223 */ /* 0x000fe4000001004d */
[----:B------:R-:W-:Y:S01]  /*59c0*/  FFMA.FTZ R152, R165, R147, R76 ;  /* 0x00000093a5987223 */ /* 0x000fe2000001004c */
[----:B------:R-:W-:Y:S01]  /*59d0*/  PRMT R147, RZ, 0x5410, R22 ;  /* 0x00005410ff937816 */ /* 0x000fe20000000016 */
[----:B------:R-:W-:Y:S01]  /*59e0*/  FFMA.FTZ R154, R154, R149, R73 ;  /* 0x000000959a9a7223 */ /* 0x000fe20000010049 */
[----:B------:R-:W-:Y:S01]  /*59f0*/  PRMT R149, RZ, 0x7610, R17 ;  /* 0x00007610ff957816 */ /* 0x000fe20000000011 */
[----:B------:R-:W-:-:S02]  /*5a00*/  FMUL.FTZ R150, R168, R159 ;  /* 0x0000009fa8967220 */ /* 0x000fc40000410000 */
[----:B------:R-:W-:Y:S02]  /*5a10*/  FMUL.FTZ R173, R168, R173 ;  /* 0x000000ada8ad7220 */ /* 0x000fe40000410000 */
[C---:B------:R-:W-:Y:S02]  /*5a20*/  FADD.FTZ R161, -R44.reuse, R161 ;  /* 0x000000a12ca17221 */ /* 0x040fe40000010100 */
[----:B------:R-:W-:Y:S02]  /*5a30*/  FADD.FTZ R136, -R44, R167 ;  /* 0x000000a72c887221 */ /* 0x000fe40000010100 */
        /* <DEDUP_REMOVED lines=28> */
[----:B------:R-:W-:-:S02]  /*5c00*/  FADD.FTZ R164, -R44, R45 ;  /* 0x0000002d2ca47221 */ /* 0x000fc40000010100 */
[C---:B------:R-:W-:Y:S02]  /*5c10*/  FMUL.FTZ R146, R168.reuse, R151 ;  /* 0x00000097a8927220 */ /* 0x040fe40000410000 */
[----:B------:R-:W-:Y:S02]  /*5c20*/  FMUL.FTZ R197, R168, R197 ;  /* 0x000000c5a8c57220 */ /* 0x000fe40000410000 */
[C---:B------:R-:W-:Y:S02]  /*5c30*/  FADD.FTZ R153, -R44.reuse, R153 ;  /* 0x000000992c997221 */ /* 0x040fe40000010100 */
[----:B------:R-:W-:Y:S02]  /*5c40*/  FADD.FTZ R191, -R44, R191 ;  /* 0x000000bf2cbf7221 */ /* 0x000fe40000010100 */
[----:B------:R-:W-:Y:S02]  /*5c50*/  FMUL.FTZ R2, R168, R164 ;  /* 0x000000a4a8027220 */ /* 0x000fe40000410000 */
[----:B------:R-:W-:Y:S01]  /*5c60*/  FFMA.FTZ R146, R146, R147, R83 ;  /* 0x0000009392927223 */ /* 0x000fe20000010053 */
[----:B------:R-:W-:Y:S01]  /*5c70*/  PRMT R147, RZ, 0x7610, R20 ;  /* 0x00007610ff937816 */ /* 0x000fe20000000014 */
[----:B------:R-:W-:Y:S01]  /*5c80*/  FFMA.FTZ R164, R197, R149, R60 ;  /* 0x00000095c5a47223 */ /* 0x000fe2000001003c */
[----:B------:R-:W-:Y:S01]  /*5c90*/  PRMT R149, RZ, 0x5410, R14 ;  /* 0x00005410ff957816 */ /* 0x000fe2000000000e */
[----:B------:R-:W-:-:S02]  /*5ca0*/  FMUL.FTZ R153, R168, R153 ;  /* 0x00000099a8997220 */ /* 0x000fc40000410000 */
[----:B------:R-:W-:Y:S02]  /*5cb0*/  FMUL.FTZ R160, R168, R191 ;  /* 0x000000bfa8a07220 */ /* 0x000fe40000410000 */
[----:B------:R-:W-:Y:S02]  /*5cc0*/  FADD.FTZ R193, -R44, R193 ;  /* 0x000000c12cc17221 */ /* 0x000fe40000010100 */
[----:B------:R-:W-:Y:S02]  /*5cd0*/  FFMA.FTZ R147, R153, R147, R82 ;  /* 0x0000009399937223 */ /* 0x000fe40000010052 */
[----:B------:R-:W-:Y:S01]  /*5ce0*/  FFMA.FTZ R153, R160, R149, R63 ;  /* 0x00000095a0997223 */ /* 0x000fe2000001003f */
[----:B------:R-:W-:Y:S01]  /*5cf0*/  PRMT R149, RZ, 0x7610, R14 ;  /* 0x00007610ff957816 */ /* 0x000fe2000000000e */
[----:B------:R-:W-:Y:S02]  /*5d00*/  FMUL.FTZ R193, R168, R193 ;  /* 0x000000c1a8c17220 */ /* 0x000fe40000410000 */
[----:B------:R-:W-:-:S02]  /*5d10*/  FADD.FTZ R132, -R44, R187 ;  /* 0x000000bb2c847221 */ /* 0x000fc40000010100 */
[----:B------:R-:W-:Y:S01]  /*5d20*/  FFMA.FTZ R162, R193, R149, R62 ;  /* 0x00000095c1a27223 */ /* 0x000fe2000001003e */
[----:B------:R-:W-:Y:S01]  /*5d30*/  PRMT R149, RZ, 0x5410, R13 ;  /* 0x00005410ff957816 */ /* 0x000fe2000000000d */
[----:B------:R-:W-:Y:S02]  /*5d40*/  FMUL.FTZ R132, R168, R132 ;  /* 0x00000084a8847220 */ /* 0x000fe40000410000 */
[----:B------:R-:W-:Y:S02]  /*5d50*/  FADD.FTZ R189, -R44, R189 ;  /* 0x000000bd2cbd7221 */ /* 0x000fe40000010100 */
[----:B------:R-:W-:Y:S01]  /*5d60*/  FFMA.FTZ R151, R132, R149, R65 ;  /* 0x0000009584977223 */ /* 0x000fe20000010041 */
[----:B------:R-:W-:Y:S01]  /*5d70*/  PRMT R132, RZ, 0x7610, R13 ;  /* 0x00007610ff847816 */ /* 0x000fe2000000000d */
[----:B------:R-:W-:Y:S02]  /*5d80*/  FMUL.FTZ R129, R168, R189 ;  /* 0x000000bda8817220 */ /* 0x000fe40000410000 */
[----:B------:R-:W-:-:S02]  /*5d90*/  FADD.FTZ R183, -R44, R183 ;  /* 0x000000b72cb77221 */ /* 0x000fc40000010100 */
[----:B------:R-:W-:Y:S01]  /*5da0*/  FFMA.FTZ R160, R129, R132, R64 ;  /* 0x0000008481a07223 */ /* 0x000fe20000010040 */
[--C-:B------:R-:W-:Y:S01]  /*5db0*/  PRMT R129, RZ, 0x5410, R12.reuse ;  /* 0x00005410ff817816 */ /* 0x100fe2000000000c */
[----:B------:R-:W-:Y:S02]  /*5dc0*/  FMUL.FTZ R50, R168, R183 ;  /* 0x000000b7a8327220 */ /* 0x000fe40000410000 */
[----:B------:R-:W-:Y:S02]  /*5dd0*/  FADD.FTZ R185, -R44, R185 ;  /* 0x000000b92cb97221 */ /* 0x000fe40000010100 */
[----:B------:R-:W-:Y:S01]  /*5de0*/  FFMA.FTZ R132, R50, R129, R67 ;  /* 0x0000008132847223 */ /* 0x000fe20000010043 */
[----:B------:R-:W-:Y:S01]  /*5df0*/  PRMT R50, RZ, 0x7610, R12 ;  /* 0x00007610ff327816 */ /* 0x000fe2000000000c */
[----:B------:R-:W-:Y:S02]  /*5e00*/  FMUL.FTZ R45, R168, R185 ;  /* 0x000000b9a82d7220 */ /* 0x000fe40000410000 */
[----:B------:R-:W-:-:S02]  /*5e10*/  FADD.FTZ R142, -R44, R211 ;  /* 0x000000d32c8e7221 */ /* 0x000fc40000010100 */
[----:B------:R-:W-:Y:S01]  /*5e20*/  FFMA.FTZ R149, R45, R50, R66 ;  /* 0x000000322d957223 */ /* 0x000fe20000010042 */
[----:B------:R-:W-:Y:S01]  /*5e30*/  PRMT R45, RZ, 0x5410, R11 ;  /* 0x00005410ff2d7816 */ /* 0x000fe2000000000b */
[----:B------:R-:W-:Y:S01]  /*5e40*/  FMUL.FTZ R142, R168, R142 ;  /* 0x0000008ea88e7220 */ /* 0x000fe20000410000 */
[----:B------:R-:W-:Y:S01]  /*5e50*/  F2FP.BF16.PACK_AB R50, R162, R153 ;  /* 0x00000099a232723e */ /* 0x000fe200000010ff */
        /* <DEDUP_REMOVED lines=8> */
[C---:B------:R-:W-:Y:S02]  /*5ee0*/  FADD.FTZ R209, -R44.reuse, R209 ;  /* 0x000000d12cd17221 */ /* 0x040fe40000010100 */
[----:B------:R-:W-:Y:S02]  /*5ef0*/  FADD.FTZ R47, -R44, R47 ;  /* 0x0000002f2c2f7221 */ /* 0x000fe40000010100 */
[----:B------:R-:W-:Y:S01]  /*5f00*/  FFMA.FTZ R163, R58, R45, R107 ;  /* 0x0000002d3aa37223 */ /* 0x000fe2000001006b */
[----:B------:R-:W-:Y:S01]  /*5f10*/  PRMT R45, RZ, 0x7610, R10 ;  /* 0x00007610ff2d7816 */ /* 0x000fe2000000000a */
[----:B------:R-:W-:Y:S01]  /*5f20*/  FADD.FTZ R199, -R44, R199 ;  /* 0x000000c72cc77221 */ /* 0x000fe20000010100 */
[----:B------:R-:W-:Y:S01]  /*5f30*/  F2FP.BF16.PACK_AB R58, R138, R135 ;  /* 0x000000878a3a723e */ /* 0x000fe200000010ff */
[----:B------:R-:W-:-:S02]  /*5f40*/  FADD.FTZ R201, -R44, R201 ;  /* 0x000000c92cc97221 */ /* 0x000fc40000010100 */
[C---:B------:R-:W-:Y:S02]  /*5f50*/  FADD.FTZ R52, -R44.reuse, R203 ;  /* 0x000000cb2c347221 */ /* 0x040fe40000010100 */
[C---:B------:R-:W-:Y:S02]  /*5f60*/  FADD.FTZ R205, -R44.reuse, R205 ;  /* 0x000000cd2ccd7221 */ /* 0x040fe40000010100 */
[C---:B------:R-:W-:Y:S02]  /*5f70*/  FADD.FTZ R215, -R44.reuse, R215 ;  /* 0x000000d72cd77221 */ /* 0x040fe40000010100 */
[C---:B------:R-:W-:Y:S02]  /*5f80*/  FADD.FTZ R42, -R44.reuse, R217 ;  /* 0x000000d92c2a7221 */ /* 0x040fe40000010100 */
[C---:B------:R-:W-:Y:S02]  /*5f90*/  FADD.FTZ R219, -R44.reuse, R219 ;  /* 0x000000db2cdb7221 */ /* 0x040fe40000010100 */
[----:B------:R-:W-:-:S02]  /*5fa0*/  FADD.FTZ R221, -R44, R221 ;  /* 0x000000dd2cdd7221 */ /* 0x000fc40000010100 */
[C---:B------:R-:W-:Y:S02]  /*5fb0*/  FADD.FTZ R223, -R44.reuse, R223 ;  /* 0x000000df2cdf7221 */ /* 0x040fe40000010100 */
[----:B------:R-:W-:Y:S02]  /*5fc0*/  FADD.FTZ R166, -R44, R43 ;  /* 0x0000002b2ca67221 */ /* 0x000fe40000010100 */
[C---:B------:R-:W-:Y:S02]  /*5fd0*/  FMUL.FTZ R59, R168.reuse, R209 ;  /* 0x000000d1a83b7220 */ /* 0x040fe40000410000 */
[C---:B------:R-:W-:Y:S02]  /*5fe0*/  FMUL.FTZ R3, R168.reuse, R47 ;  /* 0x0000002fa8037220 */ /* 0x040fe40000410000 */
[C---:B------:R-:W-:Y:S02]  /*5ff0*/  FMUL.FTZ R43, R168.reuse, R199 ;  /* 0x000000c7a82b7220 */ /* 0x040fe40000410000 */
[----:B0-----:R-:W-:-:S02]  /*6000*/  FMUL.FTZ R41, R168, R201 ;  /* 0x000000c9a8297220 */ /* 0x001fc40000410000 */
[C---:B------:R-:W-:Y:S02]  /*6010*/  FMUL.FTZ R52, R168.reuse, R52 ;  /* 0x00000034a8347220 */ /* 0x040fe40000410000 */
[C---:B------:R-:W-:Y:S02]  /*6020*/  FMUL.FTZ R53, R168.reuse, R205 ;  /* 0x000000cda8357220 */ /* 0x040fe40000410000 */
[C---:B------:R-:W-:Y:S02]  /*6030*/  FMUL.FTZ R40, R168.reuse, R215 ;  /* 0x000000d7a8287220 */ /* 0x040fe40000410000 */
[C---:B------:R-:W-:Y:S02]  /*6040*/  FMUL.FTZ R42, R168.reuse, R42 ;  /* 0x0000002aa82a7220 */ /* 0x040fe40000410000 */
[C---:B------:R-:W-:Y:S02]  /*6050*/  FMUL.FTZ R47, R168.reuse, R219 ;  /* 0x000000dba82f7220 */ /* 0x040fe40000410000 */
[----:B------:R-:W-:-:S02]  /*6060*/  FMUL.FTZ R44, R168, R221 ;  /* 0x000000dda82c7220 */ /* 0x000fc40000410000 */
[C---:B------:R-:W-:Y:S02]  /*6070*/  FMUL.FTZ R51, R168.reuse, R223 ;  /* 0x000000dfa8337220 */ /* 0x040fe40000410000 */
[----:B------:R-:W-:Y:S02]  /*6080*/  FMUL.FTZ R46, R168, R166 ;  /* 0x000000a6a82e7220 */ /* 0x000fe40000410000 */
[----:B------:R-:W-:Y:S01]  /*6090*/  FFMA.FTZ R168, R59, R45, R110 ;  /* 0x0000002d3ba87223 */ /* 0x000fe2000001006e */
[----:B------:R-:W-:Y:S02]  /*60a0*/  PRMT R45, RZ, 0x5410, R9 ;  /* 0x00005410ff2d7816 */ /* 0x000fe40000000009 */
[----:B------:R-:W-:-:S03]  /*60b0*/  F2FP.BF16.PACK_AB R59, R137, R134 ;  /* 0x00000086893b723e */ /* 0x000fc600000010ff */
[----:B------:R-:W-:Y:S01]  /*60c0*/  FFMA.FTZ R159, R52, R45, R105 ;  /* 0x0000002d349f7223 */ /* 0x000fe20000010069 */
[----:B------:R-:W-:Y:S02]  /*60d0*/  PRMT R45, RZ, 0x7610, R9 ;  /* 0x00007610ff2d7816 */ /* 0x000fe40000000009 */
[----:B------:R-:W-:-:S03]  /*60e0*/  F2FP.BF16.PACK_AB R52, R131, R130 ;  /* 0x000000828334723e */ /* 0x000fc600000010ff */
[----:B------:R-:W-:Y:S01]  /*60f0*/  FFMA.FTZ R166, R53, R45, R108 ;  /* 0x0000002d35a67223 */ /* 0x000fe2000001006c */
[----:B------:R-:W-:Y:S02]  /*6100*/  PRMT R45, RZ, 0x5410, R8 ;  /* 0x00005410ff2d7816 */ /* 0x000fe40000000008 */
[----:B------:R-:W-:Y:S01]  /*6110*/  F2FP.BF16.PACK_AB R53, R128, R127 ;  /* 0x0000007f8035723e */ /* 0x000fe200000010ff */
[----:B------:R-:W-:Y:S01]  /*6120*/  HFMA2.MMA R127, -RZ, RZ, 0, 9.5367431640625e-07 ;  /* 0x00000010ff7f7435 */ /* 0x000fe200000001ff */
[C---:B------:R-:W-:Y:S01]  /*6130*/  LEA R128, P1, R48.reuse, c[0x0][0x208], 0x4 ;  /* 0x0000820030807a11 */ /* 0x040fe200078220ff */
[----:B------:R-:W-:Y:S01]  /*6140*/  FFMA.FTZ R139, R43, R45, R0 ;  /* 0x0000002d2b8b7223 */ /* 0x000fe20000010000 */
[----:B------:R-:W-:Y:S02]  /*6150*/  PRMT R43, RZ, 0x7610, R8 ;  /* 0x00007610ff2b7816 */ /* 0x000fe40000000008 */
[----:B------:R-:W-:Y:S02]  /*6160*/  LEA.HI.X R129, R48, c[0x0][0x20c], RZ, 0x4, P1 ;  /* 0x0000830030817a11 */ /* 0x000fe400008f24ff */
[----:B------:R-:W-:Y:S01]  /*6170*/  F2FP.BF16.PACK_AB R45, R173, R154 ;  /* 0x0000009aad2d723e */ /* 0x000fe200000010ff */
[----:B------:R-:W-:Y:S01]  /*6180*/  FFMA.FTZ R142, R41, R43, R106 ;  /* 0x0000002b298e7223 */ /* 0x000fe2000001006a */
[----:B------:R-:W-:Y:S01]  /*6190*/  PRMT R41, RZ, 0x5410, R7 ;  /* 0x00005410ff297816 */ /* 0x000fe20000000007 */
[----:B------:R-:W-:Y:S01]  /*61a0*/  IMAD.WIDE.U32 R48, R49, R127, c[0x0][0x208] ;  /* 0x0000820031307625 */ /* 0x000fe200078e007f */
[----:B------:R0:W-:Y:S01]  /*61b0*/  STG.E.128 [R128.64], R52 ;  /* 0x0000003480007986 */ /* 0x0001e2000c101d04 */
[----:B------:R-:W-:-:S02]  /*61c0*/  F2FP.BF16.PACK_AB R43, R152, R141 ;  /* 0x0000008d982b723e */ /* 0x000fc400000010ff */
[----:B------:R-:W-:Y:S01]  /*61d0*/  FFMA.FTZ R171, R51, R41, R120 ;  /* 0x0000002933ab7223 */ /* 0x000fe20000010078 */
[----:B------:R-:W-:Y:S01]  /*61e0*/  PRMT R41, RZ, 0x7610, R7 ;  /* 0x00007610ff297816 */ /* 0x000fe20000000007 */
[----:B------:R1:W-:Y:S01]  /*61f0*/  STG.E.128 [R48.64], R56 ;  /* 0x0000003830007986 */ /* 0x0003e2000c101d04 */
[----:B------:R-:W-:Y:S02]  /*6200*/  F2FP.BF16.PACK_AB R51, R164, R155 ;  /* 0x0000009ba433723e */ /* 0x000fe400000010ff */
[----:B------:R-:W-:Y:S01]  /*6210*/  ISETP.GE.AND P1, PT, R115, c[0x0][0x164], PT ;  /* 0x0000590073007a0c */ /* 0x000fe20003f26270 */
[----:B------:R-:W-:Y:S01]  /*6220*/  FFMA.FTZ R176, R46, R41, R121 ;  /* 0x000000292eb07223 */ /* 0x000fe20000010079 */
[----:B------:R-:W-:Y:S02]  /*6230*/  PRMT R41, RZ, 0x5410, R6 ;  /* 0x00005410ff297816 */ /* 0x000fe40000000006 */
[----:B------:R-:W-:-:S03]  /*6240*/  F2FP.BF16.PACK_AB R46, R177, R156 ;  /* 0x0000009cb12e723e */ /* 0x000fc600000010ff */
[----:B------:R-:W-:Y:S01]  /*6250*/  FFMA.FTZ R169, R47, R41, R118 ;  /* 0x000000292fa97223 */ /* 0x000fe20000010076 */
[----:B------:R-:W-:Y:S02]  /*6260*/  PRMT R41, RZ, 0x7610, R6 ;  /* 0x00007610ff297816 */ /* 0x000fe40000000006 */
[----:B------:R-:W-:Y:S01]  /*6270*/  F2FP.BF16.PACK_AB R47, R181, R158 ;  /* 0x0000009eb52f723e */ /* 0x000fe200000010ff */
[----:B0-----:R-:W-:Y:S01]  /*6280*/  IMAD.WIDE.U32 R128, R124, R127, c[0x0][0x208] ;  /* 0x000082007c807625 */ /* 0x001fe200078e007f */
[----:B------:R-:W-:Y:S02]  /*6290*/  F2FP.BF16.PACK_AB R55, R170, R165 ;  /* 0x000000a5aa37723e */ /* 0x000fe400000010ff */
[----:B------:R-:W-:Y:S01]  /*62a0*/  F2FP.BF16.PACK_AB R54, R168, R163 ;  /* 0x000000a3a836723e */ /* 0x000fe200000010ff */
[----:B------:R-:W-:Y:S01]  /*62b0*/  FFMA.FTZ R174, R44, R41, R119 ;  /* 0x000000292cae7223 */ /* 0x000fe20000010077 */
[----:B------:R-:W-:Y:S01]  /*62c0*/  PRMT R41, RZ, 0x5410, R5 ;  /* 0x00005410ff297816 */ /* 0x000fe20000000005 */
[----:B------:R-:W-:Y:S01]  /*62d0*/  IMAD.WIDE.U32 R124, R125, R127, c[0x0][0x208] ;  /* 0x000082007d7c7625 */ /* 0x000fe200078e007f */
[----:B------:R-:W-:-:S02]  /*62e0*/  F2FP.BF16.PACK_AB R44, R133, R136 ;  /* 0x00000088852c723e */ /* 0x000fc400000010ff */
[----:B-1----:R-:W-:Y:S01]  /*62f0*/  F2FP.BF16.PACK_AB R49, R160, R151 ;  /* 0x00000097a031723e */ /* 0x002fe200000010ff */
[----:B------:R-:W-:Y:S01]  /*6300*/  FFMA.FTZ R167, R40, R41, R113 ;  /* 0x0000002928a77223 */ /* 0x000fe20000010071 */
[----:B------:R-:W-:Y:S02]  /*6310*/  PRMT R40, RZ, 0x7610, R5 ;  /* 0x00007610ff287816 */ /* 0x000fe40000000005 */
[----:B------:R-:W-:Y:S02]  /*6320*/  F2FP.BF16.PACK_AB R41, R157, R148 ;  /* 0x000000949d29723e */ /* 0x000fe400000010ff */
[----:B------:R-:W-:Y:S01]  /*6330*/  F2FP.BF16.PACK_AB R48, R149, R132 ;  /* 0x000000849530723e */ /* 0x000fe200000010ff */
[----:B------:R-:W-:Y:S01]  /*6340*/  FFMA.FTZ R172, R42, R40, R117 ;  /* 0x000000282aac7223 */ /* 0x000fe20000010075 */
[----:B------:R-:W-:Y:S02]  /*6350*/  PRMT R40, RZ, 0x5410, R4 ;  /* 0x00005410ff287816 */ /* 0x000fe40000000004 */
[----:B------:R-:W-:-:S02]  /*6360*/  F2FP.BF16.PACK_AB R42, R161, R150 ;  /* 0x00000096a12a723e */ /* 0x000fc400000010ff */
[----:B------:R-:W-:Y:S01]  /*6370*/  F2FP.BF16.PACK_AB R53, R166, R159 ;  /* 0x0000009fa635723e */ /* 0x000fe200000010ff */
[----:B------:R-:W-:Y:S01]  /*6380*/  FFMA.FTZ R2, R2, R40, R111 ;  /* 0x0000002802027223 */ /* 0x000fe2000001006f */
[----:B------:R-:W-:Y:S02]  /*6390*/  PRMT R40, RZ, 0x7610, R4 ;  /* 0x00007610ff287816 */ /* 0x000fe40000000004 */
[----:B------:R-:W-:Y:S02]  /*63a0*/  F2FP.BF16.PACK_AB R52, R142, R139 ;  /* 0x0000008b8e34723e */ /* 0x000fe400000010ff */
[----:B------:R-:W-:Y:S01]  /*63b0*/  F2FP.BF16.PACK_AB R59, R176, R171 ;  /* 0x000000abb03b723e */ /* 0x000fe200000010ff */
[----:B------:R-:W-:Y:S01]  /*63c0*/  FFMA.FTZ R3, R3, R40, R116 ;  /* 0x0000002803037223 */ /* 0x000fe20000010074 */
[----:B------:R-:W-:Y:S02]  /*63d0*/  F2FP.BF16.PACK_AB R40, R147, R146 ;  /* 0x000000929328723e */ /* 0x000fe400000010ff */
[----:B------:R-:W-:-:S02]  /*63e0*/  F2FP.BF16.PACK_AB R58, R174, R169 ;  /* 0x000000a9ae3a723e */ /* 0x000fc400000010ff */
[----:B------:R-:W-:Y:S01]  /*63f0*/  F2FP.BF16.PACK_AB R56, R3, R2 ;  /* 0x000000020338723e */ /* 0x000fe200000010ff */
[----:B------:R-:W-:Y:S01]  /*6400*/  IMAD.WIDE.U32 R2, R122, R127, c[0x0][0x208] ;  /* 0x000082007a027625 */ /* 0x000fe200078e007f */
[----:B------:R-:W-:-:S03]  /*6410*/  F2FP.BF16.PACK_AB R57, R172, R167 ;  /* 0x000000a7ac39723e */ /* 0x000fc600000010ff */
[-C--:B------:R-:W-:Y:S01]  /*6420*/  IMAD.WIDE.U32 R122, R123, R127.reuse, c[0x0][0x208] ;  /* 0x000082007b7a7625 */ /* 0x080fe200078e007f */
[----:B------:R0:W-:Y:S03]  /*6430*/  STG.E.128 [R2.64], R40 ;  /* 0x0000002802007986 */ /* 0x0001e6000c101d04 */
[----:B------:R-:W-:Y:S01]  /*6440*/  IMAD.WIDE.U32 R126, R126, R127, c[0x0][0x208] ;  /* 0x000082007e7e7625 */ /* 0x000fe200078e007f */
[----:B------:R0:W-:Y:S04]  /*6450*/  STG.E.128 [R122.64], R44 ;  /* 0x0000002c7a007986 */ /* 0x0001e8000c101d04 */
[----:B------:R0:W-:Y:S04]  /*6460*/  STG.E.128 [R128.64], R48 ;  /* 0x0000003080007986 */ /* 0x0001e8000c101d04 */
[----:B------:R0:W-:Y:S04]  /*6470*/  STG.E.128 [R124.64], R52 ;  /* 0x000000347c007986 */ /* 0x0001e8000c101d04 */
[----:B------:R0:W-:Y:S02]  /*6480*/  STG.E.128 [R126.64], R56 ;  /* 0x000000387e007986 */ /* 0x0001e4000c101d04 */
[----:B0----5:R-:W-:Y:S01]  /*6490*/  @P1 CALL.REL.NOINC `(.L_x_1003) ;  /* 0x0000001000001944 */ /* 0x021fe20003c00000 */
[----:B------:R-:W-:Y:S05]  /*64a0*/  BRA `(.L_x_1004) ;  /* 0xffffa1e000007947 */ /* 0x000fea000383ffff */
.L_x_1003:
[----:B------:R-:W-:Y:S05]  /*64b0*/  EXIT ;  /* 0x000000000000794d */ /* 0x000fea0003800000 */
.L_x_1001:
[----:B0-----:R-:W-:Y:S01]  /*64c0*/  HFMA2.MMA R3, -RZ, RZ, 0, 1.847743988037109375e-06 ;  /* 0x0000001fff037435 */ /* 0x001fe200000001ff */
[----:B------:R-:W-:-:S02]  /*64d0*/  MOV R57, 0x1 ;  /* 0x0000000100397802 */ /* 0x000fc40000000f00 */
[----:B------:R-:W-:Y:S02]  /*64e0*/  MOV R44, 0xffffffff ;  /* 0xffffffff002c7802 */ /* 0x000fe40000000f00 */
[----:B------:R-:W-:Y:S02]  /*64f0*/  MOV R40, 0x6510 ;  /* 0x0000651000287802 */ /* 0x000fe40000000f00 */
[----:B-----5:R-:W-:Y:S05]  /*6500*/  CALL.REL.NOINC `($__internal_3_$__cuda_sm70_shflsync_bfly_p) ;  /* 0x00000a9000007944 */ /* 0x020fea0003c00000 */
[----:B-1----:R-:W-:Y:S01]  /*6510*/  MOV R2, R57 ;  /* 0x0000003900027202 */ /* 0x002fe20000000f00 */
[----:B0-----:R-:W-:Y:S05]  /*6520*/  BRA `(.L_x_1005) ;  /* 0xffffe22000007947 */ /* 0x001fea000383ffff */
.L_x_1002:
[----:B------:R-:W-:Y:S01]  /*6530*/  HFMA2.MMA R57, -RZ, RZ, 0, 1.1920928955078125e-07 ;  /* 0x00000002ff397435 */ /* 0x000fe200000001ff */
[----:B------:R-:W-:Y:S02]  /*6540*/  MOV R3, 0x1f ;  /* 0x0000001f00037802 */ /* 0x000fe40000000f00 */
[----:B------:R-:W-:Y:S02]  /*6550*/  MOV R44, 0xffffffff ;  /* 0xffffffff002c7802 */ /* 0x000fe40000000f00 */
[----:B------:R-:W-:Y:S02]  /*6560*/  MOV R40, 0x6580 ;  /* 0x0000658000287802 */ /* 0x000fe40000000f00 */
[----:B-----5:R-:W-:Y:S05]  /*6570*/  CALL.REL.NOINC `($__internal_3_$__cuda_sm70_shflsync_bfly_p) ;  /* 0x00000a2000007944 */ /* 0x020fea0003c00000 */
[----:B01----:R-:W-:Y:S01]  /*6580*/  FADD.FTZ R46, R46, R57 ;  /* 0x000000392e2e7221 */ /* 0x003fe20000010000 */
[----:B------:R-:W-:Y:S01]  /*6590*/  HFMA2.MMA R57, -RZ, RZ, 0, 2.384185791015625e-07 ;  /* 0x00000004ff397435 */ /* 0x000fe200000001ff */
[----:B------:R-:W-:Y:S01]  /*65a0*/  IMAD.MOV.U32 R3, RZ, RZ, 0x1f ;  /* 0x0000001fff037424 */ /* 0x000fe200078e00ff */
[----:B------:R-:W-:-:S02]  /*65b0*/  MOV R44, 0xffffffff ;  /* 0xffffffff002c7802 */ /* 0x000fc40000000f00 */
[----:B------:R-:W-:Y:S02]  /*65c0*/  MOV R40, 0x65e0 ;  /* 0x000065e000287802 */ /* 0x000fe40000000f00 */
[----:B------:R-:W-:Y:S05]  /*65d0*/  CALL.REL.NOINC `($__internal_3_$__cuda_sm70_shflsync_bfly_p) ;  /* 0x000009c000007944 */ /* 0x000fea0003c00000 */
[----:B01----:R-:W-:Y:S01]  /*65e0*/  FADD.FTZ R46, R46, R57 ;  /* 0x000000392e2e7221 */ /* 0x003fe20000010000 */
[----:B------:R-:W-:Y:S01]  /*65f0*/  HFMA2.MMA R57, -RZ, RZ, 0, 4.76837158203125e-07 ;  /* 0x00000008ff397435 */ /* 0x000fe200000001ff */
[----:B------:R-:W-:Y:S02]  /*6600*/  MOV R3, 0x1f ;  /* 0x0000001f00037802 */ /* 0x000fe40000000f00 */
[----:B------:R-:W-:Y:S02]  /*6610*/  MOV R44, 0xffffffff ;  /* 0xffffffff002c7802 */ /* 0x000fe40000000f00 */
[----:B------:R-:W-:Y:S02]  /*6620*/  MOV R40, 0x6640 ;  /* 0x0000664000287802 */ /* 0x000fe40000000f00 */
[----:B------:R-:W-:Y:S05]  /*6630*/  CALL.REL.NOINC `($__internal_3_$__cuda_sm70_shflsync_bfly_p) ;  /* 0x0000096000007944 */ /* 0x000fea0003c00000 */
[----:B01----:R-:W-:Y:S01]  /*6640*/  FADD.FTZ R46, R46, R57 ;  /* 0x000000392e2e7221 */ /* 0x003fe20000010000 */
[----:B------:R-:W-:Y:S01]  /*6650*/  HFMA2.MMA R57, -RZ, RZ, 0, 9.5367431640625e-07 ;  /* 0x00000010ff397435 */ /* 0x000fe200000001ff */
[----:B------:R-:W-:Y:S02]  /*6660*/  MOV R3, 0x1f ;  /* 0x0000001f00037802 */ /* 0x000fe40000000f00 */
[----:B------:R-:W-:-:S02]  /*6670*/  MOV R44, 0xffffffff ;  /* 0xffffffff002c7802 */ /* 0x000fc40000000f00 */
[----:B------:R-:W-:Y:S02]  /*6680*/  MOV R40, 0x66a0 ;  /* 0x000066a000287802 */ /* 0x000fe40000000f00 */
[----:B------:R-:W-:Y:S05]  /*6690*/  CALL.REL.NOINC `($__internal_3_$__cuda_sm70_shflsync_bfly_p) ;  /* 0x0000090000007944 */ /* 0x000fea0003c00000 */
[----:B-1----:R-:W-:Y:S01]  /*66a0*/  FADD.FTZ R2, R46, R57 ;  /* 0x000000392e027221 */ /* 0x002fe20000010000 */
[----:B------:R-:W-:-:S03]  /*66b0*/  HFMA2.MMA R57, -RZ, RZ, 0, 5.9604644775390625e-08 ;  /* 0x00000001ff397435 */ /* 0x000fc600000001ff */
[----:B------:R-:W-:-:S04]  /*66c0*/  FMUL.FTZ R2, R2, 0.0005580357392318546772 ;  /* 0x3a12492502027820 */ /* 0x000fc80000410000 */
[C---:B0-----:R-:W-:Y:S02]  /*66d0*/  FADD.FTZ R3, -R2.reuse, R51 ;  /* 0x0000003302037221 */ /* 0x041fe40000010100 */
[C---:B------:R-:W-:Y:S02]  /*66e0*/  FADD.FTZ R40, -R2.reuse, R53 ;  /* 0x0000003502287221 */ /* 0x040fe40000010100 */
[----:B------:R-:W-:Y:S02]  /*66f0*/  FFMA.FTZ R3, R3, R3, RZ ;  /* 0x0000000303037223 */ /* 0x000fe400000100ff */
[----:B------:R-:W-:Y:S02]  /*6700*/  FADD.FTZ R44, -R2, R55 ;  /* 0x00000037022c7221 */ /* 0x000fe40000010100 */
[----:B------:R-:W-:Y:S02]  /*6710*/  FFMA.FTZ R3, R40, R40, R3 ;  /* 0x0000002828037223 */ /* 0x000fe40000010003 */
[----:B------:R-:W-:-:S02]  /*6720*/  FADD.FTZ R40, -R2, R59 ;  /* 0x0000003b02287221 */ /* 0x000fc40000010100 */
[----:B------:R-:W-:Y:S02]  /*6730*/  FFMA.FTZ R3, R44, R44, R3 ;  /* 0x0000002c2c037223 */ /* 0x000fe40000010003 */
[----:B------:R-:W-:Y:S02]  /*6740*/  FADD.FTZ R44, -R2, R127 ;  /* 0x0000007f022c7221 */ /* 0x000fe40000010100 */
[----:B------:R-:W-:Y:S02]  /*6750*/  FFMA.FTZ R3, R40, R40, R3 ;  /* 0x0000002828037223 */ /* 0x000fe40000010003 */
        /* <DEDUP_REMOVED lines=101> */
[----:B------:R-:W-:Y:S01]  /*6db0*/  FFMA.FTZ R3, R44, R44, R3 ;  /* 0x0000002c2c037223 */ /* 0x000fe20000010003 */
[----:B------:R-:W-:-:S03]  /*6dc0*/  MOV R44, 0xffffffff ;  /* 0xffffffff002c7802 */ /* 0x000fc60000000f00 */
[----:B------:R-:W-:Y:S01]  /*6dd0*/  FFMA.FTZ R46, R40, R40, R3 ;  /* 0x00000028282e7223 */ /* 0x000fe20000010003 */
[----:B------:R-:W-:Y:S02]  /*6de0*/  MOV R3, 0x1f ;  /* 0x0000001f00037802 */ /* 0x000fe40000000f00 */
[----:B------:R-:W-:Y:S02]  /*6df0*/  MOV R40, 0x6e10 ;  /* 0x00006e1000287802 */ /* 0x000fe40000000f00 */
[----:B------:R-:W-:Y:S05]  /*6e00*/  CALL.REL.NOINC `($__internal_3_$__cuda_sm70_shflsync_bfly_p) ;  /* 0x0000019000007944 */ /* 0x000fea0003c00000 */
[----:B01----:R-:W-:Y:S01]  /*6e10*/  FADD.FTZ R46, R46, R57 ;  /* 0x000000392e2e7221 */ /* 0x003fe20000010000 */
[----:B------:R-:W-:Y:S01]  /*6e20*/  HFMA2.MMA R57, -RZ, RZ, 0, 1.1920928955078125e-07 ;  /* 0x00000002ff397435 */ /* 0x000fe200000001ff */
[----:B------:R-:W-:Y:S01]  /*6e30*/  IMAD.MOV.U32 R3, RZ, RZ, 0x1f ;  /* 0x0000001fff037424 */ /* 0x000fe200078e00ff */
[----:B------:R-:W-:Y:S02]  /*6e40*/  MOV R44, 0xffffffff ;  /* 0xffffffff002c7802 */ /* 0x000fe40000000f00 */
[----:B------:R-:W-:Y:S02]  /*6e50*/  MOV R40, 0x6e70 ;  /* 0x00006e7000287802 */ /* 0x000fe40000000f00 */
[----:B------:R-:W-:Y:S05]  /*6e60*/  CALL.REL.NOINC `($__internal_3_$__cuda_sm70_shflsync_bfly_p) ;  /* 0x0000013000007944 */ /* 0x000fea0003c00000 */
[----:B01----:R-:W-:Y:S01]  /*6e70*/  FADD.FTZ R46, R46, R57 ;  /* 0x000000392e2e7221 */ /* 0x003fe20000010000 */
[----:B------:R-:W-:Y:S01]  /*6e80*/  HFMA2.MMA R57, -RZ, RZ, 0, 2.384185791015625e-07 ;  /* 0x00000004ff397435 */ /* 0x000fe200000001ff */
[----:B------:R-:W-:-:S02]  /*6e90*/  MOV R3, 0x1f ;  /* 0x0000001f00037802 */ /* 0x000fc40000000f00 */
[----:B------:R-:W-:Y:S02]  /*6ea0*/  MOV R44, 0xffffffff ;  /* 0xffffffff002c7802 */ /* 0x000fe40000000f00 */
        /* <DEDUP_REMOVED lines=10> */
[----:B------:R-:W-:-:S02]  /*6f50*/  MOV R3, 0x1f ;  /* 0x0000001f00037802 */ /* 0x000fc40000000f00 */
[----:B------:R-:W-:Y:S02]  /*6f60*/  MOV R44, 0xffffffff ;  /* 0xffffffff002c7802 */ /* 0x000fe40000000f00 */
[----:B------:R-:W-:Y:S02]  /*6f70*/  MOV R40, 0x6f90 ;  /* 0x00006f9000287802 */ /* 0x000fe40000000f00 */
[----:B------:R-:W-:Y:S05]  /*6f80*/  CALL.REL.NOINC `($__internal_3_$__cuda_sm70_shflsync_bfly_p) ;  /* 0x0000001000007944 */ /* 0x000fea0003c00000 */
[----:B01----:R-:W-:Y:S05]  /*6f90*/  BRA `(.L_x_1006) ;  /* 0xffffdff000007947 */ /* 0x003fea000383ffff */
        .weak           $__internal_3_$__cuda_sm70_shflsync_bfly_p
        .type           $__internal_3_$__cuda_sm70_shflsync_bfly_p,@function
        .size           $__internal_3_$__cuda_sm70_shflsync_bfly_p,(.L_x_41031 - $__internal_3_$__cuda_sm70_shflsync_bfly_p)
$__internal_3_$__cuda_sm70_shflsync_bfly_p:
[----:B------:R-:W-:Y:S01]  /*6fa0*/  HFMA2.MMA R41, -RZ, RZ, 0, 0 ;  /* 0x00000000ff297435 */ /* 0x000fe200000001ff */
[----:B------:R-:W-:Y:S04]  /*6fb0*/  WARPSYNC R44 ;  /* 0x0000002c00007348 */ /* 0x000fe80003800000 */
[----:B------:R0:W1:Y:S01]  /*6fc0*/  SHFL.BFLY PT, R57, R46, R57, R3 ;  /* 0x0c0000392e397389 */ /* 0x00006200000e0003 */
[----:B------:R-:W-:Y:S05]  /*6fd0*/  RET.REL.NODEC R40 `(_ZN10layer_norm31ln_parallel_residual_fwd_kernelINS_13Kernel_traitsI13__nv_bfloat16S2_S2_S2_fjLj7168ELj1ELj1ELj4ELj16ENS_18Kernel_traits_baseILj7168ES2_S2_S2_S2_fjLj128EEEEELb0ELb1ELb1EEEvNS_9FwdParamsE) ;  /* 0xffff902028007950 */ /* 0x000fea0003c3ffff */
.L_x_1007:
        /* <DEDUP_REMOVED lines=10> */
.L_x_41031:


//--------------------- .text._ZN10layer_norm31ln_parallel_residual_fwd_kernelINS_13Kernel_traitsI13__nv_bfloat16S2_S2_S2_fjLj7168ELj1ELj1ELj4ELj16ENS_18Kernel_traits_baseILj7168ES2_S2_S2_S2_fjLj128EEEEELb1ELb0ELb0EEEvNS_9FwdParamsE --------------------------
	.section	.text._ZN10layer_norm31ln_parallel_residual_fwd_kernelINS_13Kernel_traitsI13__nv_bfloat16S2_S2_S2_fjLj7168ELj1ELj1ELj4ELj16ENS_18Kernel_traits_baseILj7168ES2_S2_S2_S2_fjLj128EEEEELb1ELb0ELb0EEEvNS_9FwdParamsE,"ax",@progbits
	.sectioninfo	@"SHI_REGISTERS=255"
	.align	128
        .global         _ZN10layer_norm31ln_parallel_residual_fwd_kernelINS_13Kernel_traitsI13__nv_bfloat16S2_S2_S2_fjLj7168ELj1ELj1ELj4ELj16ENS_18Kernel_traits_baseILj7168ES2_S2_S2_S2_fjLj128EEEEELb1ELb0ELb0EEEvNS_9FwdParamsE
        .type           _ZN10layer_norm31ln_parallel_residual_fwd_kernelINS_13Kernel_traitsI13__nv_bfloat16S2_S2_S2_fjLj7168ELj1ELj1ELj4ELj16ENS_18Kernel_traits_baseILj7168ES2_S2_S2_S2_fjLj128EEEEELb1ELb0ELb0EEEvNS_9FwdParamsE,@function
        .size           _ZN10layer_norm31ln_parallel_residual_fwd_kernelINS_13Kernel_traitsI13__nv_bfloat16S2_S2_S2_fjLj7168ELj1ELj1ELj4ELj16ENS_18Kernel_traits_baseILj7168ES2_S2_S2_S2_fjLj128EEEEELb1ELb0ELb0EEEvNS_9FwdParamsE,(.L_x_41032 - _ZN10layer_norm31ln_parallel_residual_fwd_kernelINS_13Kernel_traitsI13__nv_bfloat16S2_S2_S2_fjLj7168ELj1ELj1ELj4ELj16ENS_18Kernel_traits_baseILj7168ES2_S2_S2_S2_fjLj128EEEEELb1ELb0ELb0EEEvNS_9FwdParamsE)
        .other          _ZN10layer_norm31ln_parallel_residual_fwd_kernelINS_13Kernel_traitsI13__nv_bfloat16S2_S2_S2_fjLj7168ELj1ELj1ELj4ELj16ENS_18Kernel_traits_baseILj7168ES2_S2_S2_S2_fjLj128EEEEELb1ELb0ELb0EEEvNS_9FwdParamsE,@"STO_CUDA_ENTRY STV_DEFAULT"
_ZN10layer_norm31ln_parallel_residual_fwd_kernelINS_13Kernel_traitsI13__nv_bfloat16S2_S2_S2_fjLj7168ELj1ELj1ELj4ELj16ENS_18Kernel_traits_baseILj7168ES2_S2_S2_S2_fjLj128EEEEELb1ELb0ELb0EEEvNS_9FwdParamsE:
.text._ZN10layer_norm31ln_parallel_residual_fwd_kernelINS_13Kernel_traitsI13__nv_bfloat16S2_S2_S2_fjLj7168ELj1ELj1ELj4ELj16ENS_18Kernel_traits_baseILj7168ES2_S2_S2_S2_fjLj128EEEEELb1ELb0ELb0EEEvNS_9FwdParamsE:
[----:B------:R-:W-:-:S04]  /*0000*/  IMAD.MOV.U32 R1, RZ, RZ, c[0x0][0x28] ;  /* 0x00000a00ff017624 */ /* 0x000fc800078e00ff */
[----:B------:R-:W-:Y:S01]  /*0010*/  ULDC.U8 UR4, c[0x0][0x244] ;  /* 0x0000910000047ab9 */ /* 0x000fe20000000000 */
[----:B------:R-:W-:Y:S01]  /*0020*/  IADD3 R1, R1, -0x148, RZ ;  /* 0xfffffeb801017810 */ /* 0x000fe20007ffe0ff */
[----:B------:R-:W-:Y:S01]  /*0030*/  ULDC.64 UR6, c[0x0][0x118] ;  /* 0x0000460000067ab9 */ /* 0x000fe20000000a00 */
[----:B------:R-:W-:Y:S01]  /*0040*/  ISETP.NE.AND P0, PT, RZ, UR4, PT ;  /* 0x00000004ff007c0c */ /* 0x000fe2000bf05270 */
[----:B------:R-:W-:Y:S02]  /*0050*/  ULDC.64 UR4, c[0x0][0x230] ;  /* 0x00008c0000047ab9 */ /* 0x000fe40000000a00 */
[----:B------:R-:W-:Y:S02]  /*0060*/  IMAD.U32 R8, RZ, RZ, UR4 ;  /* 0x00000004ff087e24 */ /* 0x000fe4000f8e00ff */
[----:B------:R-:W-:Y:S02]  /*0070*/  IMAD.U32 R9, RZ, RZ, UR5 ;  /* 0x00000005ff097e24 */ /* 0x000fe4000f8e00ff */
[----:B------:R-:W-:-:S02]  /*0080*/  IMAD.MOV.U32 R58, RZ, RZ, c[0x0][0x238] ;  /* 0x00008e00ff3a7624 */ /* 0x000fc400078e00ff */
[----:B------:R-:W-:-:S04]  /*0090*/  IMAD.MOV.U32 R59, RZ, RZ, c[0x0][0x23c] ;  /* 0x00008f00ff3b7624 */ /* 0x000fc800078e00ff */
[----:B------:R-:W2:Y:S01]  /*00a0*/  @P0 LDG.E.64 R8, [R8.64] ;  /* 0x0000000608080981 */ /* 0x000ea2000c1e1b00 */
[----:B------:R-:W-:Y:S02]  /*00b0*/  @P0 IMAD.MOV.U32 R14, RZ, RZ, R58 ;  /* 0x000000ffff0e0224 */ /* 0x000fe400078e003a */
[----:B------:R-:W-:-:S05]  /*00c0*/  @P0 IMAD.MOV.U32 R15, RZ, RZ, R59 ;  /* 0x000000ffff0f0224 */ /* 0x000fca00078e003b */
[----:B------:R-:W3:Y:S01]  /*00d0*/  @P0 LDG.E.64 R2, [R14.64] ;  /* 0x000000060e020981 */ /* 0x000ee2000c1e1b00 */
[----:B------:R-:W-:Y:S01]  /*00e0*/  IMAD.MOV.U32 R65, RZ, RZ, c[0x0][0x168] ;  /* 0x00005a00ff417624 */ /* 0x000fe200078e00ff */
[----:B------:R-:W-:Y:S01]  /*00f0*/  LOP3.LUT R6, R6, 0xfffff7ff, RZ, 0xc0, !PT ;  /* 0xfffff7ff06067812 */ /* 0x000fe200078ec0ff */
[----:B------:R-:W-:Y:S01]  /*0100*/  BSSY B0, `(.L_x_1008) ;  /* 0x0000057000007945 */ /* 0x000fe20003800000 */
[----:B------:R-:W0:Y:S02]  /*0110*/  S2R R0, SR_TID.X ;  /* 0x0000000000007919 */ /* 0x000e240000002100 */
[----:B------:R-:W-:Y:S02]  /*0120*/  SHF.R.S32.HI R65, RZ, 0x1f, R65 ;  /* 0x0000001fff417819 */ /* 0x000fe40000011441 */
[----:B------:R-:W1:Y:S01]  /*0130*/  S2R R7, SR_CTAID.X ;  /* 0x0000000000077919 */ /* 0x000e620000002500 */
[----:B------:R-:W-:Y:S02]  /*0140*/  LOP3.LUT R6, R6, 0xffffffdf, RZ, 0xc0, !PT ;  /* 0xffffffdf06067812 */ /* 0x000fe400078ec0ff */
[----:B------:R-:W-:-:S02]  /*0150*/  LEA.HI R65, R65, c[0x0][0x168], RZ, 0x3 ;  /* 0x00005a0041417a11 */ /* 0x000fc400078f18ff */
[----:B0-----:R-:W-:-:S04]  /*0160*/  LOP3.LUT R38, R0, 0x7f, RZ, 0xc0, !PT ;  /* 0x0000007f00267812 */ /* 0x001fc800078ec0ff */
[----:B------:R-:W-:Y:S01]  /*0170*/  LOP3.LUT R16, R38, 0x7f, RZ, 0x3c, !PT ;  /* 0x0000007f26107812 */ /* 0x000fe200078e3cff */
[----:B--2---:R-:W0:Y:S08]  /*0180*/  @P0 R2UR UR4, R8 ;  /* 0x00000000080403c2 */ /* 0x004e3000000e0000 */
[----:B------:R2:W4:Y:S01]  /*0190*/  @P0 R2UR UR5, R9 ;  /* 0x00000000090503c2 */ /* 0x00052200000e0000 */
[----:B---3--:R-:W-:Y:S01]  /*01a0*/  @P0 IADD3 R58, P1, R2, c[0x0][0x240], RZ ;  /* 0x00009000023a0a10 */ /* 0x008fe20007f3e0ff */
[----:B-1----:R-:W-:-:S04]  /*01b0*/  IMAD R2, R7, c[0x0][0x0], R0 ;  /* 0x0000000007027a24 */ /* 0x002fc800078e0200 */
[----:B------:R-:W-:Y:S02]  /*01c0*/  @P0 IMAD.X R59, RZ, RZ, R3, P1 ;  /* 0x000000ffff3b0224 */ /* 0x000fe400008e0603 */
[----:B------:R-:W-:-:S03]  /*01d0*/  IMAD.WIDE.U32 R12, R2, -0x326172a9, RZ ;  /* 0xcd9e8d57020c7825 */ /* 0x000fc600078e00ff */
[--C-:B------:R-:W-:Y:S02]  /*01e0*/  SHF.R.U64 R3, R58, 0x2, R59.reuse ;  /* 0x000000023a037819 */ /* 0x100fe4000000123b */
[----:B------:R-:W-:-:S03]  /*01f0*/  SHF.R.U32.HI R4, RZ, 0x2, R59 ;  /* 0x00000002ff047819 */ /* 0x000fc6000001163b */
[----:B------:R-:W-:Y:S01]  /*0200*/  IMAD.WIDE.U32 R10, R3, -0x2daee0ad, RZ ;  /* 0xd2511f53030a7825 */ /* 0x000fe200078e00ff */
[----:B0-----:R-:W-:Y:S01]  /*0210*/  LOP3.LUT R5, R13, UR4, R4, 0x96, !PT ;  /* 0x000000040d057c12 */ /* 0x001fe2000f8e9604 */
[----:B------:R-:W-:Y:S02]  /*0220*/  UIADD3 UR9, UR4, -0x61c88647, URZ ;  /* 0x9e3779b904097890 */ /* 0x000fe4000fffe03f */
[----:B------:R-:W-:Y:S02]  /*0230*/  UIADD3 UR11, UR4, 0x3c6ef372, URZ ;  /* 0x3c6ef372040b7890 */ /* 0x000fe4000fffe03f */
[----:B--2---:R-:W-:Y:S01]  /*0240*/  IMAD.WIDE.U32 R8, R5, -0x2daee0ad, RZ ;  /* 0xd2511f5305087825 */ /* 0x004fe200078e00ff */
[----:B------:R-:W-:Y:S01]  /*0250*/  LEA.HI.SX32 R5, R65, R16, 0x1d ;  /* 0x0000001041057211 */ /* 0x000fe200078feaff */
[----:B----4-:R-:W-:Y:S01]  /*0260*/  UIADD3 UR10, UR5, -0x4498517b, URZ ;  /* 0xbb67ae85050a7890 */ /* 0x010fe2000fffe03f */
[----:B------:R-:W-:Y:S01]  /*0270*/  LOP3.LUT R14, R11, UR5, RZ, 0x3c, !PT ;  /* 0x000000050b0e7c12 */ /* 0x000fe2000f8e3cff */
[----:B------:R-:W-:Y:S01]  /*0280*/  UIADD3 UR12, UR5, 0x76cf5d0a, URZ ;  /* 0x76cf5d0a050c7890 */ /* 0x000fe2000fffe03f */
[C---:B------:R-:W-:Y:S01]  /*0290*/  LOP3.LUT P2, RZ, R5.reuse, 0xffffff80, RZ, 0xc0, !PT ;  /* 0xffffff8005ff7812 */ /* 0x040fe2000784c0ff */
[----:B------:R-:W-:Y:S01]  /*02a0*/  UIADD3 UR14, UR5, 0x32370b8f, URZ ;  /* 0x32370b8f050e7890 */ /* 0x000fe2000fffe03f */
[----:B------:R-:W-:Y:S01]  /*02b0*/  ISETP.GE.U32.AND P5, PT, R5, 0x100, PT ;  /* 0x000001000500780c */ /* 0x000fe20003fa6070 */
[----:B------:R-:W-:Y:S01]  /*02c0*/  IMAD.WIDE.U32 R14, R14, -0x326172a9, RZ ;  /* 0xcd9e8d570e0e7825 */ /* 0x000fe200078e00ff */
[----:B------:R-:W-:Y:S01]  /*02d0*/  LOP3.LUT R13, R9, UR10, R10, 0x96, !PT ;  /* 0x0000000a090d7c12 */ /* 0x000fe2000f8e960a */
[----:B------:R-:W-:Y:S01]  /*02e0*/  UIADD3 UR13, UR4, -0x255992d5, URZ ;  /* 0xdaa66d2b040d7890 */ /* 0x000fe2000fffe03f */
[----:B------:R-:W-:Y:S01]  /*02f0*/  ISETP.GE.U32.AND P4, PT, R5, 0x180, PT ;  /* 0x000001800500780c */ /* 0x000fe20003f86070 */
[----:B------:R-:W-:Y:S01]  /*0300*/  UIADD3 UR15, UR4, 0x78dde6e4, URZ ;  /* 0x78dde6e4040f7890 */ /* 0x000fe2000fffe03f */
[----:B------:R-:W-:Y:S01]  /*0310*/  LOP3.LUT R10, R15, UR9, R12, 0x96, !PT ;  /* 0x000000090f0a7c12 */ /* 0x000fe2000f8e960c */
[----:B------:R-:W-:Y:S01]  /*0320*/  IMAD.WIDE.U32 R12, R13, -0x326172a9, RZ ;  /* 0xcd9e8d570d0c7825 */ /* 0x000fe200078e00ff */
[----:B------:R-:W-:Y:S01]  /*0330*/  UIADD3 UR16, UR5, -0x126145ec, URZ ;  /* 0xed9eba1405107890 */ /* 0x000fe2000fffe03f */
[----:B------:R-:W-:Y:S01]  /*0340*/  ISETP.GE.U32.AND P3, PT, R5, 0x200, PT ;  /* 0x000002000500780c */ /* 0x000fe20003f66070 */
[----:B------:R-:W-:Y:S01]  /*0350*/  UIADD3 UR17, UR4, 0x1715609d, URZ ;  /* 0x1715609d04117890 */ /* 0x000fe2000fffe03f */
[----:B------:R-:W-:Y:S01]  /*0360*/  IMAD.WIDE.U32 R10, R10, -0x2daee0ad, RZ ;  /* 0xd2511f530a0a7825 */ /* 0x000fe200078e00ff */
[----:B------:R-:W-:Y:S01]  /*0370*/  LOP3.LUT R9, R13, UR11, R14, 0x96, !PT ;  /* 0x0000000b0d097c12 */ /* 0x000fe2000f8e960e */
[----:B------:R-:W-:Y:S01]  /*0380*/  UIADD3 UR18, UR5, -0x56f99767, URZ ;  /* 0xa906689905127890 */ /* 0x000fe2000fffe03f */
[----:B------:R-:W-:Y:S01]  /*0390*/  @P2 LOP3.LUT R6, R6, 0x20, RZ, 0xfc, !PT ;  /* 0x0000002006062812 */ /* 0x000fe200078efcff */
[----:B------:R-:W-:Y:S01]  /*03a0*/  UIADD3 UR19, UR4, -0x4ab325aa, URZ ;  /* 0xb54cda5604137890 */ /* 0x000fe2000fffe03f */
[----:B------:R-:W-:Y:S01]  /*03b0*/  LOP3.LUT R14, R11, UR12, R8, 0x96, !PT ;  /* 0x0000000c0b0e7c12 */ /* 0x000fe2000f8e9608 */
[----:B------:R-:W-:Y:S01]  /*03c0*/  IMAD.WIDE.U32 R8, R9, -0x2daee0ad, RZ ;  /* 0xd2511f5309087825 */ /* 0x000fe200078e00ff */
[----:B------:R-:W-:Y:S01]  /*03d0*/  @P5 LOP3.LUT R6, R6, 0x800, RZ, 0xfc, !PT ;  /* 0x0000080006065812 */ /* 0x000fe200078efcff */
[----:B------:R-:W-:-:S02]  /*03e0*/  UIADD3 UR20, UR5, 0x646e171e, URZ ;  /* 0x646e171e05147890 */ /* 0x000fc4000fffe03f */
[----:B------:R-:W-:Y:S01]  /*03f0*/  IMAD.WIDE.U32 R14, R14, -0x326172a9, RZ ;  /* 0xcd9e8d570e0e7825 */ /* 0x000fe200078e00ff */
[----:B------:R-:W-:Y:S01]  /*0400*/  LOP3.LUT R13, R9, UR14, R10, 0x96, !PT ;  /* 0x0000000e090d7c12 */ /* 0x000fe2000f8e960a */
[----:B------:R-:W-:Y:S01]  /*0410*/  UIADD3 UR21, UR4, 0x5384540f, URZ ;  /* 0x5384540f04157890 */ /* 0x000fe2000fffe03f */
[----:B------:R-:W-:Y:S02]  /*0420*/  LOP3.LUT R6, R6, 0xfffffbff, RZ, 0xc0, !PT ;  /* 0xfffffbff06067812 */ /* 0x000fe400078ec0ff */
[----:B------:R-:W-:Y:S01]  /*0430*/  LOP3.LUT R10, R15, UR13, R12, 0x96, !PT ;  /* 0x0000000d0f0a7c12 */ /* 0x000fe2000f8e960c */
[----:B------:R-:W-:Y:S01]  /*0440*/  IMAD.WIDE.U32 R12, R13, -0x326172a9, RZ ;  /* 0xcd9e8d570d0c7825 */ /* 0x000fe200078e00ff */
[----:B------:R-:W-:-:S03]  /*0450*/  @P4 LOP3.LUT R6, R6, 0x400, RZ, 0xfc, !PT ;  /* 0x0000040006064812 */ /* 0x000fc600078efcff */
[----:B------:R-:W-:Y:S01]  /*0460*/  IMAD.WIDE.U32 R10, R10, -0x2daee0ad, RZ ;  /* 0xd2511f530a0a7825 */ /* 0x000fe200078e00ff */
[----:B------:R-:W-:Y:S02]  /*0470*/  LOP3.LUT R9, R13, UR15, R14, 0x96, !PT ;  /* 0x0000000f0d097c12 */ /* 0x000fe4000f8e960e */
[----:B------:R-:W-:Y:S02]  /*0480*/  LOP3.LUT R6, R6, 0xfffffdff, RZ, 0xc0, !PT ;  /* 0xfffffdff06067812 */ /* 0x000fe400078ec0ff */
[----:B------:R-:W-:Y:S01]  /*0490*/  LOP3.LUT R14, R11, UR16, R8, 0x96, !PT ;  /* 0x000000100b0e7c12 */ /* 0x000fe2000f8e9608 */
[----:B------:R-:W-:Y:S01]  /*04a0*/  IMAD.WIDE.U32 R8, R9, -0x2daee0ad, RZ ;  /* 0xd2511f5309087825 */ /* 0x000fe200078e00ff */
[----:B------:R-:W-:-:S03]  /*04b0*/  @P3 LOP3.LUT R6, R6, 0x200, RZ, 0xfc, !PT ;  /* 0x0000020006063812 */ /* 0x000fc600078efcff */
[----:B------:R-:W-:Y:S01]  /*04c0*/  IMAD.WIDE.U32 R14, R14, -0x326172a9, RZ ;  /* 0xcd9e8d570e0e7825 */ /* 0x000fe200078e00ff */
[----:B------:R-:W-:-:S04]  /*04d0*/  LOP3.LUT R20, R9, UR18, R10, 0x96, !PT ;  /* 0x0000001209147c12 */ /* 0x000fc8000f8e960a */
[----:B------:R-:W-:Y:S01]  /*04e0*/  LOP3.LUT R12, R15, UR17, R12, 0x96, !PT ;  /* 0x000000110f0c7c12 */ /* 0x000fe2000f8e960c */
        /* <DEDUP_REMOVED lines=24> */
.L_x_1009:
[----:B------:R-:W-:Y:S05]  /*0670*/  BSYNC B0 ;  /* 0x0000000000007941 */ /* 0x000fea0003800000 */
.L_x_1008:
        /* <DEDUP_REMOVED lines=25> */
.L_x_1011:
[----:B------:R-:W-:Y:S05]  /*0810*/  BSYNC B0 ;  /* 0x0000000000007941 */ /* 0x000fea0003800000 */
.L_x_1010:
        /* <DEDUP_REMOVED lines=25> */
.L_x_1013:
[----:B------:R-:W-:Y:S05]  /*09b0*/  BSYNC B0 ;  /* 0x0000000000007941 */ /* 0x000fea0003800000 */
.L_x_1012:
        /* <DEDUP_REMOVED lines=25> */
.L_x_1015:
[----:B------:R-:W-:Y:S05]  /*0b50*/  BSYNC B0 ;  /* 0x0000000000007941 */ /* 0x000fea0003800000 */
.L_x_1014:
[----:B------:R-:W-:Y:S01]  /*0b60*/  ISETP.GE.U32.AND P0, PT, R5, 0x280, PT ;  /* 0x000002800500780c */ /* 0x000fe20003f06070 */
[----:B------:R-:W-:Y:S01]  /*0b70*/  IMAD.WIDE.U32 R20, R20, -0x326172a9, RZ ;  /* 0xcd9e8d5714147825 */ /* 0x000fe200078e00ff */
[----:B------:R-:W-:Y:S01]  /*0b80*/  LOP3.LUT R6, R6, 0xfffffeff, RZ, 0xc0, !PT ;  /* 0xfffffeff06067812 */ /* 0x000fe200078ec0ff */
[----:B------:R-:W-:Y:S01]  /*0b90*/  UIADD3 UR22, UR5, 0x1fd5c5a3, URZ ;  /* 0x1fd5c5a305167890 */ /* 0x000fe2000fffe03f */
[----:B------:R-:W-:Y:S01]  /*0ba0*/  BSSY B0, `(.L_x_1016) ;  /* 0x000001d000007945 */ /* 0x000fe20003800000 */
[----:B------:R-:W-:Y:S01]  /*0bb0*/  IMAD.WIDE.U32 R12, R12, -0x2daee0ad, RZ ;  /* 0xd2511f530c0c7825 */ /* 0x000fe200078e00ff */
[----:B------:R-:W-:-:S04]  /*0bc0*/  LOP3.LUT R66, R21, UR19, R14, 0x96, !PT ;  /* 0x0000001315427c12 */ /* 0x000fc8000f8e960e */
[----:B------:R-:W-:-:S03]  /*0bd0*/  LOP3.LUT R56, R13, UR20, R8, 0x96, !PT ;  /* 0x000000140d387c12 */ /* 0x000fc6000f8e9608 */
        /* <DEDUP_REMOVED lines=14> */
[----:B------:R-:W-:Y:S01]  /*0cc0*/  IMAD.WIDE.U32 R184, R38, R185, c[0x0][0x1b0] ;  /* 0x00006c0026b87625 */ /* 0x000fe200078e00b9 */
[----:B------:R-:W5:Y:S05]  /*0cd0*/  LDG.E.128 R164, [R164.64] ;  /* 0x00000006a4a47981 */ /* 0x000f6a000c1e1d00 */
[----:B------:R-:W5:Y:S06]  /*0ce0*/  LDG.E.128 R184, [R184.64] ;  /* 0x00000006b8b87981 */ /* 0x000f6c000c1e1d00 */
[----:B------:R-:W-:-:S04]  /*0cf0*/  @P1 IADD3 R10, P2, R10, c[0x0][0x220], RZ ;  /* 0x000088000a0a1a10 */ /* 0x000fc80007f5e0ff */
[----:B------:R-:W-:-:S06]  /*0d00*/  @P1 IADD3.X R11, R8, c[0x0][0x224], RZ, P2, !PT ;  /* 0x00008900080b1a10 */ /* 0x000fcc00017fe4ff */
[----:B------:R-:W5:Y:S01]  /*0d10*/  @P1 LDG.E.128 R8, [R10.64] ;  /* 0x000000060a081981 */ /* 0x000f62000c1e1d00 */
[----:B------:R-:W-:Y:S01]  /*0d20*/  IADD3 R38, R38, 0x80, RZ ;  /* 0x0000008026267810 */ /* 0x000fe20007ffe0ff */
[----:B------:R-:W-:Y:S01]  /*0d30*/  @!P0 CS2R R32, SRZ ;  /* 0x0000000000208805 */ /* 0x000fe2000001ff00 */
[----:B------:R-:W-:Y:S01]  /*0d40*/  @!P0 CS2R R34, SRZ ;  /* 0x0000000000228805 */ /* 0x000fe2000001ff00 */
[----:B------:R-:W-:Y:S01]  /*0d50*/  @!P1 CS2R R8, SRZ ;  /* 0x0000000000089805 */ /* 0x000fe2000001ff00 */
[----:B------:R-:W-:Y:S02]  /*0d60*/  @!P1 CS2R R10, SRZ ;  /* 0x00000000000a9805 */ /* 0x000fe4000001ff00 */
.L_x_1017:
[----:B0-----:R-:W-:Y:S05]  /*0d70*/  BSYNC B0 ;  /* 0x0000000000007941 */ /* 0x001fea0003800000 */
.L_x_1016:
[----:B------:R-:W-:Y:S01]  /*0d80*/  ISETP.GE.U32.AND P0, PT, R5, 0x300, PT ;  /* 0x000003000500780c */ /* 0x000fe20003f06070 */
[----:B------:R-:W-:Y:S01]  /*0d90*/  IMAD.WIDE.U32 R66, R66, -0x2daee0ad, RZ ;  /* 0xd2511f5342427825 */ /* 0x000fe200078e00ff */
[----:B------:R-:W-:Y:S01]  /*0da0*/  LOP3.LUT R6, R6, 0xffffff7f, RZ, 0xc0, !PT ;  /* 0xffffff7f06067812 */ /* 0x000fe200078ec0ff */
[----:B------:R-:W-:Y:S01]  /*0db0*/  UIADD3 UR23, UR4, -0xe443238, URZ ;  /* 0xf1bbcdc804177890 */ /* 0x000fe2000fffe03f */
[----:B------:R-:W-:Y:S01]  /*0dc0*/  BSSY B0, `(.L_x_1018) ;  /* 0x000001d000007945 */ /* 0x000fe20003800000 */
[----:B------:R-:W-:Y:S01]  /*0dd0*/  UIADD3 UR24, UR5, -0x24c28bd8, URZ ;  /* 0xdb3d742805187890 */ /* 0x000fe2000fffe03f */
[----:B------:R-:W-:Y:S01]  /*0de0*/  LOP3.LUT R64, R67, UR22, R12, 0x96, !PT ;  /* 0x0000001643407c12 */ /* 0x000fe2000f8e960c */
[----:B------:R-:W-:-:S06]  /*0df0*/  IMAD.WIDE.U32 R56, R56, -0x326172a9, RZ ;  /* 0xcd9e8d5738387825 */ /* 0x000fcc00078e00ff */
        /* <DEDUP_REMOVED lines=11> */
[C---:B------:R-:W-:Y:S02]  /*0eb0*/  @P0 LEA.HI.X R23, R38.reuse, c[0x0][0x21c], RZ, 0x4, P1 ;  /* 0x0000870026170a11 */ /* 0x040fe400008f24ff */
[----:B------:R-:W-:Y:S01]  /*0ec0*/  ISETP.NE.U32.AND P1, PT, RZ, c[0x0][0x220], PT ;  /* 0x00008800ff007a0c */ /* 0x000fe20003f25070 */
[----:B------:R-:W-:Y:S02]  /*0ed0*/  IMAD.WIDE.U32 R140, R38, R141, c[0x0][0x1b0] ;  /* 0x00006c00268c7625 */ /* 0x000fe400078e008d */
[----:B------:R0:W5:Y:S01]  /*0ee0*/  @P0 LDG.E.128 R24, [R22.64] ;  /* 0x0000000616180981 */ /* 0x000162000c1e1d00 */
[----:B------:R-:W-:-:S03]  /*0ef0*/  ISETP.NE.AND.EX P1, PT, RZ, c[0x0][0x224], PT, P1 ;  /* 0x00008900ff007a0c */ /* 0x000fc60003f25310 */
[----:B------:R-:W5:Y:S10]  /*0f00*/  LDG.E.128 R140, [R140.64] ;  /* 0x000000068c8c7981 */ /* 0x000f74000c1e1d00 */
[----:B------:R-:W-:-:S04]  /*0f10*/  @P1 IADD3 R28, P2, R28, c[0x0][0x220], RZ ;  /* 0x000088001c1c1a10 */ /* 0x000fc80007f5e0ff */
[----:B------:R-:W-:-:S05]  /*0f20*/  @P1 IADD3.X R29, R12, c[0x0][0x224], RZ, P2, !PT ;  /* 0x000089000c1d1a10 */ /* 0x000fca00017fe4ff */
[----:B------:R0:W5:Y:S01]  /*0f30*/  @P1 LDG.E.128 R12, [R28.64] ;  /* 0x000000061c0c1981 */ /* 0x000162000c1e1d00 */
[----:B------:R-:W-:Y:S01]  /*0f40*/  IADD3 R38, R38, 0x80, RZ ;  /* 0x0000008026267810 */ /* 0x000fe20007ffe0ff */
[----:B------:R-:W-:Y:S01]  /*0f50*/  @!P0 CS2R R24, SRZ ;  /* 0x0000000000188805 */ /* 0x000fe2000001ff00 */
[----:B------:R-:W-:Y:S01]  /*0f60*/  @!P0 CS2R R26, SRZ ;  /* 0x00000000001a8805 */ /* 0x000fe2000001ff00 */
[----:B------:R-:W-:Y:S01]  /*0f70*/  @!P1 CS2R R12, SRZ ;  /* 0x00000000000c9805 */ /* 0x000fe2000001ff00 */
[----:B------:R-:W-:Y:S02]  /*0f80*/  @!P1 CS2R R14, SRZ ;  /* 0x00000000000e9805 */ /* 0x000fe4000001ff00 */
.L_x_1019:
[----:B0-----:R-:W-:Y:S05]  /*0f90*/  BSYNC B0 ;  /* 0x0000000000007941 */ /* 0x001fea0003800000 */
.L_x_1018:
[----:B------:R-:W-:Y:S01]  /*0fa0*/  ISETP.GE.U32.AND P0, PT, R5, 0x380, PT ;  /* 0x000003800500780c */ /* 0x000fe20003f06070 */
[----:B------:R-:W-:Y:S01]  /*0fb0*/  UIADD3 UR25, UR4, -0x700cb87f, URZ ;  /* 0x8ff3478104197890 */ /* 0x000fe2000fffe03f */
[----:B------:R-:W-:Y:S01]  /*0fc0*/  LOP3.LUT R59, R57, UR21, R20, 0x96, !PT ;  /* 0x00000015393b7c12 */ /* 0x000fe2000f8e9614 */
[----:B------:R-:W-:Y:S01]  /*0fd0*/  UIADD3 UR26, UR5, -0x695add53, URZ ;  /* 0x96a522ad051a7890 */ /* 0x000fe2000fffe03f */
[----:B------:R-:W-:Y:S01]  /*0fe0*/  LOP3.LUT R6, R6, 0xffffffbf, RZ, 0xc0, !PT ;  /* 0xffffffbf06067812 */ /* 0x000fe200078ec0ff */
[----:B------:R-:W-:Y:S01]  /*0ff0*/  BSSY B0, `(.L_x_1020) ;  /* 0x000001c000007945 */ /* 0x000fe20003800000 */
[----:B------:R-:W-:Y:S01]  /*1000*/  LEA.HI R7, R0, R7, RZ, 0x19 ;  /* 0x0000000700077211 */ /* 0x000fe200078fc8ff */
[----:B------:R-:W-:-:S04]  /*1010*/  IMAD.HI.U32 R105, R64, -0x326172a9, RZ ;  /* 0xcd9e8d5740697827 */ /* 0x000fc800078e00ff */
[----:B------:R-:W-:Y:S02]  /*1020*/  IMAD.HI.U32 R103, R59, -0x2daee0ad, RZ ;  /* 0xd2511f533b677827 */ /* 0x000fe400078e00ff */
        /* <DEDUP_REMOVED lines=24> */
.L_x_1021:
[----:B0-----:R-:W-:Y:S05]  /*11b0*/  BSYNC B0 ;  /* 0x0000000000007941 */ /* 0x001fea0003800000 */
.L_x_1020:
[----:B------:R-:W-:Y:S02]  /*11c0*/  ISETP.GE.AND P0, PT, R7, c[0x0][0x164], PT ;  /* 0x0000590007007a0c */ /* 0x000fe40003f06270 */
[----:B------:R-:W-:-:S02]  /*11d0*/  LOP3.LUT R56, R105, UR23, R56, 0x96, !PT ;  /* 0x0000001769387c12 */ /* 0x000fc4000f8e9638 */
[----:B------:R-:W-:-:S09]  /*11e0*/  LOP3.LUT R57, R103, UR24, R66, 0x96, !PT ;  /* 0x0000001867397c12 */ /* 0x000fd2000f8e9642 */
[----:B------:R-:W-:Y:S05]  /*11f0*/  @P0 EXIT ;  /* 0x000000000000094d */ /* 0x000fea0003800000 */
[--C-:B-----5:R-:W-:Y:S01]  /*1200*/  PRMT R66, RZ, 0x5410, R96.reuse ;  /* 0x00005410ff427816 */ /* 0x120fe20000000060 */
[----:B------:R-:W-:Y:S01]  /*1210*/  IMAD R59, R59, -0x2daee0ad, RZ ;  /* 0xd2511f533b3b7824 */ /* 0x000fe200078e02ff */
[----:B------:R-:W-:Y:S01]  /*1220*/  PRMT R96, RZ, 0x7610, R96 ;  /* 0x00007610ff607816 */ /* 0x000fe20000000060 */
[----:B------:R-:W-:Y:S01]  /*1230*/  IMAD R64, R64, -0x326172a9, RZ ;  /* 0xcd9e8d5740407824 */ /* 0x000fe200078e02ff */
[----:B------:R-:W-:Y:S01]  /*1240*/  PRMT R67, RZ, 0x5410, R97 ;  /* 0x00005410ff437816 */ /* 0x000fe20000000061 */
[----:B------:R0:W-:Y:S01]  /*1250*/  STL [R1+0x124], R66 ;  /* 0x0001244201007387 */ /* 0x0001e20000100800 */
[--C-:B------:R-:W-:Y:S01]  /*1260*/  PRMT R173, RZ, 0x5410, R187.reuse ;  /* 0x00005410ffad7816 */ /* 0x100fe200000000bb */
[----:B------:R-:W-:Y:S01]  /*1270*/  ULDC.U8 UR8, c[0x0][0x1f0] ;  /* 0x00007c0000087ab9 */ /* 0x000fe20000000000 */
[----:B------:R-:W-:Y:S01]  /*1280*/  PRMT R169, RZ, 0x7610, R187 ;  /* 0x00007610ffa97816 */ /* 0x000fe200000000bb */
[----:B------:R1:W-:Y:S01]  /*1290*/  STL [R1+0x114], R96 ;  /* 0x0001146001007387 */ /* 0x0003e20000100800 */
[----:B------:R-:W-:-:S02]  /*12a0*/  PRMT R187, RZ, 0x5410, R165 ;  /* 0x00005410ffbb7816 */ /* 0x000fc400000000a5 */
[----:B------:R-:W-:Y:S01]  /*12b0*/  PRMT R183, RZ, 0x7610, R165 ;  /* 0x00007610ffb77816 */ /* 0x000fe200000000a5 */
[----:B------:R2:W-:Y:S01]  /*12c0*/  STL [R1+0x104], R67 ;  /* 0x0001044301007387 */ /* 0x0005e20000100800 */
[--C-:B------:R-:W-:Y:S02]  /*12d0*/  PRMT R179, RZ, 0x5410, R166.reuse ;  /* 0x00005410ffb37816 */ /* 0x100fe400000000a6 */
[----:B0-----:R-:W-:Y:S02]  /*12e0*/  PRMT R66, RZ, 0x7610, R97 ;  /* 0x00007610ff427816 */ /* 0x001fe40000000061 */
[----:B------:R-:W-:Y:S02]  /*12f0*/  PRMT R175, RZ, 0x7610, R166 ;  /* 0x00007610ffaf7816 */ /* 0x000fe400000000a6 */
[----:B-1----:R-:W-:Y:S01]  /*1300*/  PRMT R96, RZ, 0x5410, R98 ;  /* 0x00005410ff607816 */ /* 0x002fe20000000062 */
[----:B------:R0:W-:Y:S01]  /*1310*/  STL [R1+0xf4], R66 ;  /* 0x0000f44201007387 */ /* 0x0001e20000100800 */
[----:B------:R-:W-:-:S02]  /*1320*/  SHF.R.S32.HI R65, RZ, 0x3, R65 ;  /* 0x00000003ff417819 */ /* 0x000fc40000011441 */
[----:B--2---:R-:W-:Y:S01]  /*1330*/  PRMT R67, RZ, 0x7610, R98 ;  /* 0x00007610ff437816 */ /* 0x004fe20000000062 */
[----:B------:R1:W-:Y:S01]  /*1340*/  STL [R1+0xe4], R96 ;  /* 0x0000e46001007387 */ /* 0x0003e20000100800 */
[--C-:B------:R-:W-:Y:S02]  /*1350*/  PRMT R178, RZ, 0x5410, R10.reuse ;  /* 0x00005410ffb27816 */ /* 0x100fe4000000000a */
[----:B------:R-:W-:Y:S01]  /*1360*/  PRMT R174, RZ, 0x7610, R10 ;  /* 0x00007610ffae7816 */ /* 0x000fe2000000000a */
[----:B------:R2:W-:Y:S01]  /*1370*/  STL [R1+0xd4], R67 ;  /* 0x0000d44301007387 */ /* 0x0005e20000100800 */
[----:B------:R-:W-:Y:S02]  /*1380*/  PRMT R170, RZ, 0x5410, R11 ;  /* 0x00005410ffaa7816 */ /* 0x000fe4000000000b */
[----:B0-----:R-:W-:Y:S02]  /*1390*/  PRMT R66, RZ, 0x5410, R99 ;  /* 0x00005410ff427816 */ /* 0x001fe40000000063 */
[----:B------:R-:W-:-:S02]  /*13a0*/  PRMT R166, RZ, 0x7610, R11 ;  /* 0x00007610ffa67816 */ /* 0x000fc4000000000b */
[----:B-1----:R-:W-:Y:S01]  /*13b0*/  PRMT R96, RZ, 0x7610, R99 ;  /* 0x00007610ff607816 */ /* 0x002fe20000000063 */
[----:B------:R0:W-:Y:S01]  /*13c0*/  STL [R1+0xc4], R66 ;  /* 0x0000c44201007387 */ /* 0x0001e20000100800 */
[----:B------:R-:W-:Y:S02]  /*13d0*/  PRMT R165, RZ, 0x5410, R140 ;  /* 0x00005410ffa57816 */ /* 0x000fe4000000008c */
[----:B--2---:R-:W-:Y:S01]  /*13e0*/  PRMT R67, RZ, 0x5410, R92 ;  /* 0x00005410ff437816 */ /* 0x004fe2000000005c */
[----:B------:R-:W-:Y:S01]  /*13f0*/  STL [R1+0xb4], R96 ;  /* 0x0000b46001007387 */ /* 0x000fe20000100800 */
[----:B------:R-:W-:Y:S02]  /*1400*/  PRMT R161, RZ, 0x7610, R140 ;  /* 0x00007610ffa17816 */ /* 0x000fe4000000008c */
[--C-:B------:R-:W-:Y:S01]  /*1410*/  PRMT R162, RZ, 0x5410, R12.reuse ;  /* 0x00005410ffa27816 */ /* 0x100fe2000000000c */
[----:B------:R1:W-:Y:S01]  /*1420*/  STL [R1+0x120], R67 ;  /* 0x0001204301007387 */ /* 0x0003e20000100800 */
[----:B------:R-:W-:-:S02]  /*1430*/  PRMT R158, RZ, 0x7610, R12 ;  /* 0x00007610ff9e7816 */ /* 0x000fc4000000000c */
[----:B0-----:R-:W-:Y:S02]  /*1440*/  PRMT R66, RZ, 0x7610, R92 ;  /* 0x00007610ff427816 */ /* 0x001fe4000000005c */
[--C-:B------:R-:W-:Y:S02]  /*1450*/  PRMT R92, RZ, 0x5410, R93.reuse ;  /* 0x00005410ff5c7816 */ /* 0x100fe4000000005d */
[--C-:B------:R-:W-:Y:S01]  /*1460*/  PRMT R163, RZ, 0x5410, R16.reuse ;  /* 0x00005410ffa37816 */ /* 0x100fe20000000010 */
[----:B------:R0:W-:Y:S01]  /*1470*/  STL [R1+0x110], R66 ;  /* 0x0001104201007387 */ /* 0x0001e20000100800 */
[----:B------:R-:W-:Y:S02]  /*1480*/  PRMT R159, RZ, 0x7610, R16 ;  /* 0x00007610ff9f7816 */ /* 0x000fe40000000010 */
[----:B-1----:R-:W-:Y:S01]  /*1490*/  PRMT R67, RZ, 0x7610, R93 ;  /* 0x00007610ff437816 */ /* 0x002fe2000000005d */
        /* <DEDUP_REMOVED lines=12> */
[----:B------:R-:W-:Y:S01]  /*1560*/  PRMT R10, RZ, 0x7610, R19 ;  /* 0x00007610ff0a7816 */ /* 0x000fe20000000013 */
[----:B------:R-:W-:Y:S01]  /*1570*/  IMAD.SHL.U32 R19, R0, 0x20, RZ ;  /* 0x0000002000137824 */ /* 0x000fe200078e00ff */
[--C-:B------:R-:W-:Y:S01]  /*1580*/  PRMT R11, RZ, 0x5410, R15.reuse ;  /* 0x00005410ff0b7816 */ /* 0x100fe2000000000f */
[----:B------:R2:W-:Y:S01]  /*1590*/  STL [R1+0xc0], R67 ;  /* 0x0000c04301007387 */ /* 0x0005e20000100800 */
[----:B------:R-:W-:Y:S02]  /*15a0*/  PRMT R12, RZ, 0x7610, R15 ;  /* 0x00007610ff0c7816 */ /* 0x000fe4000000000f */
[----:B0-----:R-:W-:Y:S02]  /*15b0*/  PRMT R66, RZ, 0x7610, R95 ;  /* 0x00007610ff427816 */ /* 0x001fe4000000005f */
[----:B------:R-:W-:-:S02]  /*15c0*/  PRMT R15, RZ, 0x5410, R21 ;  /* 0x00005410ff0f7816 */ /* 0x000fc40000000015 */
[--C-:B-1----:R-:W-:Y:S01]  /*15d0*/  PRMT R92, RZ, 0x5410, R88.reuse ;  /* 0x00005410ff5c7816 */ /* 0x102fe20000000058 */
        /* <DEDUP_REMOVED lines=9> */
[----:B------:R-:W-:Y:S02]  /*1670*/  LOP3.LUT R22, R0, 0x60, RZ, 0xc0, !PT ;  /* 0x0000006000167812 */ /* 0x000fe400078ec0ff */
[----:B------:R-:W-:Y:S01]  /*1680*/  LOP3.LUT R21, R65, 0x7f, RZ, 0xc0, !PT ;  /* 0x0000007f41157812 */ /* 0x000fe200078ec0ff */
[----:B------:R0:W-:Y:S01]  /*1690*/  STL [R1+0xfc], R66 ;  /* 0x0000fc4201007387 */ /* 0x0001e20000100800 */
[----:B------:R-:W-:Y:S02]  /*16a0*/  PRMT R195, RZ, 0x5410, R164 ;  /* 0x00005410ffc37816 */ /* 0x000fe400000000a4 */
[----:B-1----:R-:W-:Y:S01]  /*16b0*/  PRMT R67, RZ, 0x5410, R90 ;  /* 0x00005410ff437816 */ /* 0x002fe2000000005a */
[----:B------:R1:W-:Y:S01]  /*16c0*/  STL [R1+0xec], R88 ;  /* 0x0000ec5801007387 */ /* 0x0003e20000100800 */
[----:B------:R-:W-:Y:S01]  /*16d0*/  PRMT R191, RZ, 0x7610, R164 ;  /* 0x00007610ffbf7816 */ /* 0x000fe200000000a4 */
[----:B------:R-:W-:Y:S01]  /*16e0*/  IMAD.IADD R22, R21, 0x1, -R22 ;  /* 0x0000000115167824 */ /* 0x000fe200078e0a16 */
[--C-:B------:R-:W-:Y:S01]  /*16f0*/  PRMT R164, RZ, 0x5410, R24.reuse ;  /* 0x00005410ffa47816 */ /* 0x100fe20000000018 */
[----:B------:R2:W-:Y:S01]  /*1700*/  STL [R1+0xdc], R67 ;  /* 0x0000dc4301007387 */ /* 0x0005e20000100800 */
[----:B------:R-:W-:-:S02]  /*1710*/  PRMT R160, RZ, 0x7610, R24 ;  /* 0x00007610ffa07816 */ /* 0x000fc40000000018 */
[----:B0-----:R-:W-:Y:S02]  /*1720*/  PRMT R66, RZ, 0x7610, R90 ;  /* 0x00007610ff427816 */ /* 0x001fe4000000005a */
[----:B------:R-:W-:Y:S02]  /*1730*/  LOP3.LUT R24, R19, 0x3e0, RZ, 0xc0, !PT ;  /* 0x000003e013187812 */ /* 0x000fe400078ec0ff */
[----:B-1----:R-:W-:Y:S01]  /*1740*/  PRMT R88, RZ, 0x5410, R91 ;  /* 0x00005410ff587816 */ /* 0x002fe2000000005b */
[----:B------:R0:W-:Y:S01]  /*1750*/  STL [R1+0xcc], R66 ;  /* 0x0000cc4201007387 */ /* 0x0001e20000100800 */
[----:B------:R-:W-:Y:S02]  /*1760*/  PRMT R205, RZ, 0x5410, R219 ;  /* 0x00005410ffcd7816 */ /* 0x000fe400000000db */
[----:B--2---:R-:W-:Y:S01]  /*1770*/  PRMT R67, RZ, 0x7610, R91 ;  /* 0x00007610ff437816 */ /* 0x004fe2000000005b */
[----:B------:R-:W-:Y:S01]  /*1780*/  STL [R1+0xbc], R88 ;  /* 0x0000bc5801007387 */ /* 0x000fe20000100800 */
[----:B------:R-:W-:-:S02]  /*1790*/  PRMT R201, RZ, 0x7610, R219 ;  /* 0x00007610ffc97816 */ /* 0x000fc400000000db */
[--C-:B------:R-:W-:Y:S01]  /*17a0*/  PRMT R219, RZ, 0x5410, R197.reuse ;  /* 0x00005410ffdb7816 */ /* 0x100fe200000000c5 */
[----:B------:R1:W-:Y:S01]  /*17b0*/  STL [R1+0xac], R67 ;  /* 0x0000ac4301007387 */ /* 0x0003e20000100800 */
[----:B------:R-:W-:Y:S02]  /*17c0*/  PRMT R215, RZ, 0x7610, R197 ;  /* 0x00007610ffd77816 */ /* 0x000fe400000000c5 */
[--C-:B0-----:R-:W-:Y:S02]  /*17d0*/  PRMT R66, RZ, 0x5410, R84.reuse ;  /* 0x00005410ff427816 */ /* 0x101fe40000000054 */
[----:B------:R-:W-:Y:S02]  /*17e0*/  PRMT R84, RZ, 0x7610, R84 ;  /* 0x00007610ff547816 */ /* 0x000fe40000000054 */
[--C-:B------:R-:W-:Y:S01]  /*17f0*/  PRMT R197, RZ, 0x5410, R184.reuse ;  /* 0x00005410ffc57816 */ /* 0x100fe200000000b8 */
[----:B------:R0:W-:Y:S01]  /*1800*/  STL [R1+0x118], R66 ;  /* 0x0001184201007387 */ /* 0x0001e20000100800 */
[----:B------:R-:W-:-:S02]  /*1810*/  PRMT R193, RZ, 0x7610, R184 ;  /* 0x00007610ffc17816 */ /* 0x000fc400000000b8 */
[----:B-1----:R-:W-:Y:S01]  /*1820*/  PRMT R67, RZ, 0x5410, R85 ;  /* 0x00005410ff437816 */ /* 0x002fe20000000055 */
[----:B------:R1:W-:Y:S01]  /*1830*/  STL [R1+0x108], R84 ;  /* 0x0001085401007387 */ /* 0x0003e20000100800 */
[--C-:B------:R-:W-:Y:S02]  /*1840*/  PRMT R188, RZ, 0x5410, R33.reuse ;  /* 0x00005410ffbc7816 */ /* 0x100fe40000000021 */
[----:B------:R-:W-:Y:S01]  /*1850*/  PRMT R184, RZ, 0x7610, R33 ;  /* 0x00007610ffb87816 */ /* 0x000fe20000000021 */
[----:B------:R2:W-:Y:S01]  /*1860*/  STL [R1+0xf8], R67 ;  /* 0x0000f84301007387 */ /* 0x0005e20000100800 */
[----:B------:R-:W-:Y:S01]  /*1870*/  IMAD.IADD R33, R21, 0x1, -R24 ;  /* 0x0000000115217824 */ /* 0x000fe200078e0a18 */
[----:B0-----:R-:W-:Y:S02]  /*1880*/  PRMT R66, RZ, 0x7610, R85 ;  /* 0x00007610ff427816 */ /* 0x001fe40000000055 */
[----:B------:R-:W-:Y:S02]  /*1890*/  SHF.R.U32.HI R65, RZ, 0x2, R65 ;  /* 0x00000002ff417819 */ /* 0x000fe40000011641 */
[----:B-1----:R-:W-:Y:S01]  /*18a0*/  PRMT R84, RZ, 0x5410, R86 ;  /* 0x00005410ff547816 */ /* 0x002fe20000000056 */
[----:B------:R0:W-:Y:S01]  /*18b0*/  STL [R1+0xe8], R66 ;  /* 0x0000e84201007387 */ /* 0x0001e20000100800 */
[----:B------:R-:W-:-:S02]  /*18c0*/  IMNMX R24, RZ, R22, !PT ;  /* 0x00000016ff187217 */ /* 0x000fc40007800200 */
[----:B--2---:R-:W-:Y:S01]  /*18d0*/  PRMT R67, RZ, 0x7610, R86 ;  /* 0x00007610ff437816 */ /* 0x004fe20000000056 */
        /* <DEDUP_REMOVED lines=11> */
[----:B------:R-:W-:Y:S01]  /*1990*/  STL [R1+0xa8], R84 ;  /* 0x0000a85401007387 */ /* 0x000fe20000100800 */
[----:B------:R-:W-:Y:S02]  /*19a0*/  PRMT R182, RZ, 0x7610, R9 ;  /* 0x00007610ffb67816 */ /* 0x000fe40000000009 */
[--C-:B------:R-:W-:Y:S01]  /*19b0*/  PRMT R196, RZ, 0x5410, R32.reuse ;  /* 0x00005410ffc47816 */ /* 0x100fe20000000020 */
[----:B------:R1:W-:Y:S01]  /*19c0*/  STL [R1+0xa4], R67 ;  /* 0x0000a44301007387 */ /* 0x0003e20000100800 */
[----:B------:R-:W-:-:S02]  /*19d0*/  PRMT R192, RZ, 0x7610, R32 ;  /* 0x00007610ffc07816 */ /* 0x000fc40000000020 */
[----:B0-----:R-:W-:Y:S02]  /*19e0*/  PRMT R66, RZ, 0x7610, R80 ;  /* 0x00007610ff427816 */ /* 0x001fe40000000050 */
[----:B------:R-:W-:Y:S02]  /*19f0*/  PRMT R80, RZ, 0x5410, R81 ;  /* 0x00005410ff507816 */ /* 0x000fe40000000051 */
[--C-:B------:R-:W-:Y:S01]  /*1a00*/  PRMT R137, RZ, 0x5410, R27.reuse ;  /* 0x00005410ff897816 */ /* 0x100fe2000000001b */
[----:B------:R0:W-:Y:S01]  /*1a10*/  STL [R1+0x94], R66 ;  /* 0x0000944201007387 */ /* 0x0001e20000100800 */
[----:B------:R-:W-:Y:S02]  /*1a20*/  PRMT R9, RZ, 0x7610, R27 ;  /* 0x00007610ff097816 */ /* 0x000fe4000000001b */
[----:B-1----:R-:W-:Y:S01]  /*1a30*/  PRMT R67, RZ, 0x7610, R81 ;  /* 0x00007610ff437816 */ /* 0x002fe20000000051 */
[----:B------:R1:W-:Y:S01]  /*1a40*/  STL [R1+0x84], R80 ;  /* 0x0000845001007387 */ /* 0x0003e20000100800 */
[----:B------:R-:W-:-:S02]  /*1a50*/  LOP3.LUT R32, R65, 0x3fffffe0, RZ, 0xc0, !PT ;  /* 0x3fffffe041207812 */ /* 0x000fc400078ec0ff */
[----:B------:R-:W-:Y:S01]  /*1a60*/  IMNMX R27, R24, 0x20, PT ;  /* 0x00000020181b7817 */ /* 0x000fe20003800200 */
[----:B------:R2:W-:Y:S01]  /*1a70*/  STL [R1+0x74], R67 ;  /* 0x0000744301007387 */ /* 0x0005e20000100800 */
[----:B------:R-:W-:Y:S02]  /*1a80*/  PRMT R21, RZ, 0x5410, R28 ;  /* 0x00005410ff157816 */ /* 0x000fe4000000001c */
[----:B0-----:R-:W-:Y:S01]  /*1a90*/  PRMT R66, RZ, 0x5410, R82 ;  /* 0x00005410ff427816 */ /* 0x001fe20000000052 */
[----:B------:R-:W-:Y:S01]  /*1aa0*/  IMAD.IADD R27, R27, 0x1, R32 ;  /* 0x000000011b1b7824 */ /* 0x000fe200078e0220 */
[----:B------:R-:W-:Y:S02]  /*1ab0*/  PRMT R22, RZ, 0x7610, R28 ;  /* 0x00007610ff167816 */ /* 0x000fe4000000001c */
[----:B-1----:R-:W-:Y:S01]  /*1ac0*/  PRMT R80, RZ, 0x7610, R82 ;  /* 0x00007610ff507816 */ /* 0x002fe20000000052 */
[----:B------:R0:W-:Y:S01]  /*1ad0*/  STL [R1+0x64], R66 ;  /* 0x0000644201007387 */ /* 0x0001e20000100800 */
[----:B------:R-:W-:Y:S01]  /*1ae0*/  IMAD.SHL.U32 R28, R27, 0x8, RZ ;  /* 0x000000081b1c7824 */ /* 0x000fe200078e00ff */
[----:B--2---:R-:W-:-:S02]  /*1af0*/  PRMT R67, RZ, 0x5410, R83 ;  /* 0x00005410ff437816 */ /* 0x004fc40000000053 */
[----:B------:R1:W-:Y:S01]  /*1b00*/  STL [R1+0x54], R80 ;  /* 0x0000545001007387 */ /* 0x0003e20000100800 */
[--C-:B------:R-:W-:Y:S02]  /*1b10*/  PRMT R213, RZ, 0x5410, R218.reuse ;  /* 0x00005410ffd57816 */ /* 0x100fe400000000da */
[----:B------:R-:W-:Y:S01]  /*1b20*/  PRMT R209, RZ, 0x7610, R218 ;  /* 0x00007610ffd17816 */ /* 0x000fe200000000da */
[----:B------:R2:W-:Y:S01]  /*1b30*/  STL [R1+0x44], R67 ;  /* 0x0000444301007387 */ /* 0x0005e20000100800 */
[----:B------:R-:W-:Y:S02]  /*1b40*/  PRMT R218, RZ, 0x5410, R41 ;  /* 0x00005410ffda7816 */ /* 0x000fe40000000029 */
[----:B0-----:R-:W-:Y:S02]  /*1b50*/  PRMT R66, RZ, 0x7610, R83 ;  /* 0x00007610ff427816 */ /* 0x001fe40000000053 */
[----:B------:R-:W-:Y:S02]  /*1b60*/  PRMT R214, RZ, 0x7610, R41 ;  /* 0x00007610ffd67816 */ /* 0x000fe40000000029 */
[--C-:B-1----:R-:W-:Y:S01]  /*1b70*/  PRMT R80, RZ, 0x5410, R76.reuse ;  /* 0x00005410ff507816 */ /* 0x102fe2000000004c */
[----:B------:R0:W-:Y:S01]  /*1b80*/  STL [R1+0x34], R66 ;  /* 0x0000344201007387 */ /* 0x0001e20000100800 */
[----:B------:R-:W1:Y:S01]  /*1b90*/  I2F.U32 R41, R28 ;  /* 0x0000001c00297306 */ /* 0x000e620000201000 */
[----:B--2---:R-:W-:-:S02]  /*1ba0*/  PRMT R67, RZ, 0x7610, R76 ;  /* 0x00007610ff437816 */ /* 0x004fc4000000004c */
[----:B------:R-:W-:Y:S01]  /*1bb0*/  STL [R1+0xa0], R80 ;  /* 0x0000a05001007387 */ /* 0x000fe20000100800 */
[--C-:B------:R-:W-:Y:S02]  /*1bc0*/  PRMT R76, RZ, 0x7610, R77.reuse ;  /* 0x00007610ff4c7816 */ /* 0x100fe4000000004d */
[----:B------:R-:W-:Y:S01]  /*1bd0*/  IMNMX R33, RZ, R33, !PT ;  /* 0x00000021ff217217 */ /* 0x000fe20007800200 */
[----:B------:R2:W-:Y:S01]  /*1be0*/  STL [R1+0x90], R67 ;  /* 0x0000904301007387 */ /* 0x0005e20000100800 */
[--C-:B------:R-:W-:Y:S02]  /*1bf0*/  PRMT R194, RZ, 0x5410, R8.reuse ;  /* 0x00005410ffc27816 */ /* 0x100fe40000000008 */
[----:B0-----:R-:W-:Y:S02]  /*1c00*/  PRMT R66, RZ, 0x5410, R77 ;  /* 0x00005410ff427816 */ /* 0x001fe4000000004d */
[----:B------:R-:W-:Y:S02]  /*1c10*/  PRMT R190, RZ, 0x7610, R8 ;  /* 0x00007610ffbe7816 */ /* 0x000fe40000000008 */
[----:B------:R-:W-:Y:S01]  /*1c20*/  PRMT R138, RZ, 0x5410, R143 ;  /* 0x00005410ff8a7816 */ /* 0x000fe2000000008f */
[----:B------:R0:W-:Y:S01]  /*1c30*/  STL [R1+0x80], R66 ;  /* 0x0000804201007387 */ /* 0x0001e20000100800 */
[----:B-1----:R-:W1:Y:S01]  /*1c40*/  MUFU.RCP R41, R41 ;  /* 0x0000002900297308 */ /* 0x002e620000001000 */
[----:B--2---:R-:W-:-:S02]  /*1c50*/  PRMT R67, RZ, 0x5410, R78 ;  /* 0x00005410ff437816 */ /* 0x004fc4000000004e */
[----:B------:R2:W-:Y:S01]  /*1c60*/  STL [R1+0x70], R76 ;  /* 0x0000704c01007387 */ /* 0x0005e20000100800 */
[----:B------:R-:W-:Y:S02]  /*1c70*/  PRMT R8, RZ, 0x7610, R143 ;  /* 0x00007610ff087816 */ /* 0x000fe4000000008f */
[----:B------:R-:W-:Y:S01]  /*1c80*/  IMNMX R33, R33, 0x20, PT ;  /* 0x0000002021217817 */ /* 0x000fe20003800200 */
[----:B------:R3:W-:Y:S01]  /*1c90*/  STL [R1+0x60], R67 ;  /* 0x0000604301007387 */ /* 0x0007e20000100800 */
[----:B------:R-:W-:Y:S02]  /*1ca0*/  PRMT R154, RZ, 0x5410, R13 ;  /* 0x00005410ff9a7816 */ /* 0x000fe4000000000d */
[----:B0-----:R-:W-:Y:S01]  /*1cb0*/  PRMT R66, RZ, 0x7610, R78 ;  /* 0x00007610ff427816 */ /* 0x001fe2000000004e */
[----:B------:R-:W-:Y:S01]  /*1cc0*/  IMAD.IADD R147, R32, 0x1, R33 ;  /* 0x0000000120937824 */ /* 0x000fe200078e0221 */
[----:B------:R-:W-:Y:S02]  /*1cd0*/  PRMT R150, RZ, 0x7610, R13 ;  /* 0x00007610ff967816 */ /* 0x000fe4000000000d */
[--C-:B--2---:R-:W-:Y:S01]  /*1ce0*/  PRMT R76, RZ, 0x5410, R79.reuse ;  /* 0x00005410ff4c7816 */ /* 0x104fe2000000004f */
[----:B------:R0:W-:Y:S01]  /*1cf0*/  STL [R1+0x50], R66 ;  /* 0x0000504201007387 */ /* 0x0001e20000100800 */
[--C-:B------:R-:W-:Y:S01]  /*1d00*/  PRMT R143, RZ, 0x5410, R14.reuse ;  /* 0x00005410ff8f7816 */ /* 0x100fe2000000000e */
[----:B------:R-:W-:Y:S01]  /*1d10*/  IMAD.SHL.U32 R147, R147, 0x8, RZ ;  /* 0x0000000893937824 */ /* 0x000fe200078e00ff */
[----:B---3--:R-:W-:Y:S01]  /*1d20*/  PRMT R67, RZ, 0x7610, R79 ;  /* 0x00007610ff437816 */ /* 0x008fe2000000004f */
        /* <DEDUP_REMOVED lines=18> */
[--C-:B--2---:R-:W-:Y:S01]  /*1e50*/  PRMT R72, RZ, 0x5410, R74.reuse ;  /* 0x00005410ff487816 */ /* 0x104fe2000000004a */
[----:B------:R0:W-:Y:S01]  /*1e60*/  STL [R1+0x6c], R66 ;  /* 0x00006c4201007387 */ /* 0x0001e20000100800 */
[--C-:B------:R-:W-:Y:S02]  /*1e70*/  PRMT R19, RZ, 0x5410, R23.reuse ;  /* 0x00005410ff137816 */ /* 0x100fe40000000017 */
[----:B---3--:R-:W-:Y:S01]  /*1e80*/  PRMT R67, RZ, 0x7610, R74 ;  /* 0x00007610ff437816 */ /* 0x008fe2000000004a */
[----:B------:R2:W-:Y:S01]  /*1e90*/  STL [R1+0x5c], R72 ;  /* 0x00005c4801007387 */ /* 0x0005e20000100800 */
[----:B------:R-:W-:Y:S02]  /*1ea0*/  PRMT R20, RZ, 0x7610, R23 ;  /* 0x00007610ff147816 */ /* 0x000fe40000000017 */
[--C-:B------:R-:W-:Y:S01]  /*1eb0*/  PRMT R23, RZ, 0x5410, R29.reuse ;  /* 0x00005410ff177816 */ /* 0x100fe2000000001d */
[----:B------:R3:W-:Y:S01]  /*1ec0*/  STL [R1+0x4c], R67 ;  /* 0x00004c4301007387 */ /* 0x0007e20000100800 */
[----:B------:R-:W-:Y:S01]  /*1ed0*/  PRMT R24, RZ, 0x7610, R29 ;  /* 0x00007610ff187816 */ /* 0x000fe2000000001d */
[----:B------:R-:W-:Y:S01]  /*1ee0*/  IMAD.HI.U32 R29, R57, -0x326172a9, RZ ;  /* 0xcd9e8d57391d7827 */ /* 0x000fe200078e00ff */
[----:B0-----:R-:W-:-:S02]  /*1ef0*/  PRMT R66, RZ, 0x5410, R75 ;  /* 0x00005410ff427816 */ /* 0x001fc4000000004b */
[--C-:B------:R-:W-:Y:S02]  /*1f00*/  PRMT R25, RZ, 0x5410, R30.reuse ;  /* 0x00005410ff197816 */ /* 0x100fe4000000001e */
[----:B--2---:R-:W-:Y:S01]  /*1f10*/  PRMT R72, RZ, 0x7610, R75 ;  /* 0x00007610ff487816 */ /* 0x004fe2000000004b */
[----:B------:R0:W-:Y:S01]  /*1f20*/  STL [R1+0x3c], R66 ;  /* 0x00003c4201007387 */ /* 0x0001e20000100800 */
[----:B------:R-:W-:Y:S01]  /*1f30*/  PRMT R26, RZ, 0x7610, R30 ;  /* 0x00007610ff1a7816 */ /* 0x000fe2000000001e */
[----:B------:R-:W-:Y:S01]  /*1f40*/  IMAD.HI.U32 R30, R56, -0x2daee0ad, RZ ;  /* 0xd2511f53381e7827 */ /* 0x000fe200078e00ff */
[----:B---3--:R-:W-:Y:S01]  /*1f50*/  PRMT R67, RZ, 0x5410, R68 ;  /* 0x00005410ff437816 */ /* 0x008fe20000000044 */
[----:B------:R-:W-:Y:S01]  /*1f60*/  STL [R1+0x2c], R72 ;  /* 0x00002c4801007387 */ /* 0x000fe20000100800 */
[--C-:B------:R-:W-:Y:S02]  /*1f70*/  PRMT R27, RZ, 0x5410, R31.reuse ;  /* 0x00005410ff1b7816 */ /* 0x100fe4000000001f */
[----:B------:R-:W-:Y:S01]  /*1f80*/  PRMT R28, RZ, 0x7610, R31 ;  /* 0x00007610ff1c7816 */ /* 0x000fe2000000001f */
[----:B------:R2:W-:Y:S01]  /*1f90*/  STL [R1+0x98], R67 ;  /* 0x0000984301007387 */ /* 0x0005e20000100800 */
[----:B------:R-:W-:-:S02]  /*1fa0*/  PRMT R237, RZ, 0x5410, R251 ;  /* 0x00005410ffed7816 */ /* 0x000fc400000000fb */
[----:B0-----:R-:W-:Y:S02]  /*1fb0*/  PRMT R66, RZ, 0x7610, R68 ;  /* 0x00007610ff427816 */ /* 0x001fe40000000044 */
[----:B------:R-:W-:Y:S02]  /*1fc0*/  PRMT R68, RZ, 0x5410, R69 ;  /* 0x00005410ff447816 */ /* 0x000fe40000000045 */
[----:B------:R-:W-:Y:S01]  /*1fd0*/  PRMT R233, RZ, 0x7610, R251 ;  /* 0x00007610ffe97816 */ /* 0x000fe200000000fb */
        /* <DEDUP_REMOVED lines=9> */
[----:B------:R-:W-:Y:S02]  /*2070*/  PRMT R31, RZ, 0x5410, R36 ;  /* 0x00005410ff1f7816 */ /* 0x000fe40000000024 */
[----:B--2---:R-:W-:Y:S01]  /*2080*/  PRMT R68, RZ, 0x7610, R70 ;  /* 0x00007610ff447816 */ /* 0x004fe20000000046 */
[----:B------:R0:W-:Y:S01]  /*2090*/  STL [R1+0x58], R66 ;  /* 0x0000584201007387 */ /* 0x0001e20000100800 */
[----:B------:R-:W-:-:S02]  /*20a0*/  PRMT R32, RZ, 0x7610, R36 ;  /* 0x00007610ff207816 */ /* 0x000fc40000000024 */
[----:B---3--:R-:W-:Y:S01]  /*20b0*/  PRMT R67, RZ, 0x5410, R71 ;  /* 0x00005410ff437816 */ /* 0x008fe20000000047 */
[----:B------:R2:W-:Y:S01]  /*20c0*/  STL [R1+0x48], R68 ;  /* 0x0000484401007387 */ /* 0x0005e20000100800 */
[--C-:B------:R-:W-:Y:S02]  /*20d0*/  PRMT R251, RZ, 0x5410, R229.reuse ;  /* 0x00005410fffb7816 */ /* 0x100fe400000000e5 */
[----:B------:R-:W-:Y:S01]  /*20e0*/  PRMT R247, RZ, 0x7610, R229 ;  /* 0x00007610fff77816 */ /* 0x000fe200000000e5 */
[----:B------:R3:W-:Y:S01]  /*20f0*/  STL [R1+0x38], R67 ;  /* 0x0000384301007387 */ /* 0x0007e20000100800 */
[----:B------:R-:W-:Y:S02]  /*2100*/  PRMT R33, RZ, 0x5410, R37 ;  /* 0x00005410ff217816 */ /* 0x000fe40000000025 */
[----:B0-----:R-:W-:Y:S02]  /*2110*/  PRMT R66, RZ, 0x7610, R71 ;  /* 0x00007610ff427816 */ /* 0x001fe40000000047 */
[----:B------:R-:W-:-:S02]  /*2120*/  PRMT R34, RZ, 0x7610, R37 ;  /* 0x00007610ff227816 */ /* 0x000fc40000000025 */
[----:B--2---:R-:W-:Y:S01]  /*2130*/  PRMT R68, RZ, 0x5410, R248 ;  /* 0x00005410ff447816 */ /* 0x004fe200000000f8 */
[----:B------:R0:W-:Y:S01]  /*2140*/  STL [R1+0x28], R66 ;  /* 0x0000284201007387 */ /* 0x0001e20000100800 */
[----:B------:R-:W-:Y:S02]  /*2150*/  PRMT R35, RZ, 0x5410, R38 ;  /* 0x00005410ff237816 */ /* 0x000fe40000000026 */
[----:B---3--:R-:W-:Y:S01]  /*2160*/  PRMT R67, RZ, 0x7610, R248 ;  /* 0x00007610ff437816 */ /* 0x008fe200000000f8 */
[----:B------:R-:W-:Y:S01]  /*2170*/  STL [R1+0x24], R68 ;  /* 0x0000244401007387 */ /* 0x000fe20000100800 */
[----:B------:R-:W-:Y:S02]  /*2180*/  PRMT R248, RZ, 0x7610, R61 ;  /* 0x00007610fff87816 */ /* 0x000fe4000000003d */
[----:B------:R-:W-:Y:S01]  /*2190*/  PRMT R36, RZ, 0x7610, R38 ;  /* 0x00007610ff247816 */ /* 0x000fe20000000026 */
[----:B------:R2:W-:Y:S01]  /*21a0*/  STL [R1+0x14], R67 ;  /* 0x0000144301007387 */ /* 0x0005e20000100800 */
[----:B------:R-:W-:-:S02]  /*21b0*/  PRMT R245, RZ, 0x5410, R250 ;  /* 0x00005410fff57816 */ /* 0x000fc400000000fa */
[----:B0-----:R-:W-:Y:S02]  /*21c0*/  PRMT R66, RZ, 0x5410, R249 ;  /* 0x00005410ff427816 */ /* 0x001fe400000000f9 */
[----:B------:R-:W-:Y:S02]  /*21d0*/  PRMT R241, RZ, 0x7610, R250 ;  /* 0x00007610fff17816 */ /* 0x000fe400000000fa */
[--C-:B------:R-:W-:Y:S01]  /*21e0*/  PRMT R243, RZ, 0x5410, R230.reuse ;  /* 0x00005410fff37816 */ /* 0x100fe200000000e6 */
[----:B------:R0:W-:Y:S01]  /*21f0*/  STL [R1+0x4], R66 ;  /* 0x0000044201007387 */ /* 0x0001e20000100800 */
[----:B------:R-:W-:Y:S02]  /*2200*/  PRMT R239, RZ, 0x7610, R230 ;  /* 0x00007610ffef7816 */ /* 0x000fe400000000e6 */
[----:B--2---:R-:W-:Y:S02]  /*2210*/  PRMT R67, RZ, 0x5410, R60 ;  /* 0x00005410ff437816 */ /* 0x004fe4000000003c */
[----:B------:R-:W-:-:S02]  /*2220*/  PRMT R229, RZ, 0x5410, R216 ;  /* 0x00005410ffe57816 */ /* 0x000fc400000000d8 */
[----:B------:R-:W-:Y:S01]  /*2230*/  PRMT R225, RZ, 0x7610, R216 ;  /* 0x00007610ffe17816 */ /* 0x000fe200000000d8 */
[----:B------:R-:W-:Y:S01]  /*2240*/  STL [R1+0x20], R67 ;  /* 0x0000204301007387 */ /* 0x000fe20000100800 */
[----:B------:R-:W-:Y:S02]  /*2250*/  PRMT R211, RZ, 0x5410, R198 ;  /* 0x00005410ffd37816 */ /* 0x000fe400000000c6 */
[----:B0-----:R-:W-:Y:S02]  /*2260*/  PRMT R66, RZ, 0x7610, R60 ;  /* 0x00007610ff427816 */ /* 0x001fe4000000003c */
[----:B------:R-:W-:Y:S02]  /*2270*/  PRMT R60, RZ, 0x5410, R61 ;  /* 0x00005410ff3c7816 */ /* 0x000fe4000000003d */
[----:B------:R-:W-:Y:S01]  /*2280*/  PRMT R61, RZ, 0x5410, R228 ;  /* 0x00005410ff3d7816 */ /* 0x000fe200000000e4 */
[----:B------:R-:W-:Y:S01]  /*2290*/  STL [R1+0x10], R66 ;  /* 0x0000104201007387 */ /* 0x000fe20000100800 */
[----:B------:R-:W-:-:S02]  /*22a0*/  PRMT R207, RZ, 0x7610, R198 ;  /* 0x00007610ffcf7816 */ /* 0x000fc400000000c6 */
[--C-:B------:R-:W-:Y:S01]  /*22b0*/  PRMT R226, RZ, 0x5410, R40.reuse ;  /* 0x00005410ffe27816 */ /* 0x100fe20000000028 */
[----:B------:R0:W-:Y:S01]  /*22c0*/  STL [R1], R60 ;  /* 0x0000003c01007387 */ /* 0x0001e20000100800 */
[----:B------:R-:W-:Y:S02]  /*22d0*/  PRMT R222, RZ, 0x7610, R40 ;  /* 0x00007610ffde7816 */ /* 0x000fe40000000028 */
[--C-:B------:R-:W-:Y:S01]  /*22e0*/  PRMT R37, RZ, 0x5410, R39.reuse ;  /* 0x00005410ff257816 */ /* 0x100fe20000000027 */
[----:B------:R-:W-:Y:S01]  /*22f0*/  STL [R1+0x1c], R61 ;  /* 0x00001c3d01007387 */ /* 0x000fe20000100800 */
[----:B------:R-:W-:Y:S02]  /*2300*/  PRMT R38, RZ, 0x7610, R39 ;  /* 0x00007610ff267816 */ /* 0x000fe40000000027 */
[----:B------:R-:W-:Y:S02]  /*2310*/  PRMT R235, RZ, 0x5410, R231 ;  /* 0x00005410ffeb7816 */ /* 0x000fe400000000e7 */
[----:B------:R-:W-:-:S02]  /*2320*/  PRMT R250, RZ, 0x5410, R49 ;  /* 0x00005410fffa7816 */ /* 0x000fc40000000031 */
[----:B0-----:R-:W-:Y:S02]  /*2330*/  PRMT R60, RZ, 0x7610, R228 ;  /* 0x00007610ff3c7816 */ /* 0x001fe400000000e4 */
[----:B------:R-:W-:Y:S02]  /*2340*/  PRMT R246, RZ, 0x7610, R49 ;  /* 0x00007610fff67816 */ /* 0x000fe40000000031 */
[--C-:B------:R-:W-:Y:S01]  /*2350*/  PRMT R242, RZ, 0x5410, R50.reuse ;  /* 0x00005410fff27816 */ /* 0x100fe20000000032 */
[----:B------:R0:W-:Y:S01]  /*2360*/  STL [R1+0xc], R60 ;  /* 0x00000c3c01007387 */ /* 0x0001e20000100800 */
[----:B------:R-:W-:Y:S02]  /*2370*/  PRMT R238, RZ, 0x7610, R50 ;  /* 0x00007610ffee7816 */ /* 0x000fe40000000032 */
[--C-:B------:R-:W-:Y:S02]  /*2380*/  PRMT R234, RZ, 0x5410, R51.reuse ;  /* 0x00005410ffea7816 */ /* 0x100fe40000000033 */
[----:B------:R-:W-:-:S02]  /*2390*/  PRMT R230, RZ, 0x7610, R51 ;  /* 0x00007610ffe67816 */ /* 0x000fc40000000033 */
[----:B------:R-:W-:Y:S02]  /*23a0*/  PRMT R221, RZ, 0x5410, R217 ;  /* 0x00005410ffdd7816 */ /* 0x000fe400000000d9 */
[----:B------:R-:W-:Y:S02]  /*23b0*/  PRMT R228, RZ, 0x5410, R44 ;  /* 0x00005410ffe47816 */ /* 0x000fe4000000002c */
[--C-:B0-----:R-:W-:Y:S02]  /*23c0*/  PRMT R60, RZ, 0x5410, R48.reuse ;  /* 0x00005410ff3c7816 */ /* 0x101fe40000000030 */
[----:B------:R-:W-:Y:S02]  /*23d0*/  PRMT R48, RZ, 0x7610, R48 ;  /* 0x00007610ff307816 */ /* 0x000fe40000000030 */
[----:B------:R-:W-:Y:S01]  /*23e0*/  PRMT R224, RZ, 0x7610, R44 ;  /* 0x00007610ffe07816 */ /* 0x000fe2000000002c */
[----:B------:R-:W-:Y:S01]  /*23f0*/  STL [R1+0x18], R60 ;  /* 0x0000183c01007387 */ /* 0x000fe20000100800 */
[--C-:B------:R-:W-:Y:S01]  /*2400*/  PRMT R220, RZ, 0x5410, R45.reuse ;  /* 0x00005410ffdc7816 */ /* 0x100fe2000000002d */
[----:B------:R-:W-:Y:S01]  /*2410*/  IMAD R44, R57, -0x326172a9, RZ ;  /* 0xcd9e8d57392c7824 */ /* 0x000fe200078e02ff */
[----:B------:R-:W-:Y:S01]  /*2420*/  PRMT R216, RZ, 0x7610, R45 ;  /* 0x00007610ffd87816 */ /* 0x000fe2000000002d */
[----:B------:R0:W-:Y:S01]  /*2430*/  STL [R1+0x8], R48 ;  /* 0x0000083001007387 */ /* 0x0001e20000100800 */
[--C-:B------:R-:W-:Y:S01]  /*2440*/  PRMT R212, RZ, 0x5410, R46.reuse ;  /* 0x00005410ffd47816 */ /* 0x100fe2000000002e */
[----:B------:R-:W-:Y:S01]  /*2450*/  IMAD.MOV.U32 R45, RZ, RZ, RZ ;  /* 0x000000ffff2d7224 */ /* 0x000fe200078e00ff */
[----:B------:R-:W-:Y:S01]  /*2460*/  PRMT R208, RZ, 0x7610, R46 ;  /* 0x00007610ffd07816 */ /* 0x000fe2000000002e */
[----:B------:R-:W-:Y:S01]  /*2470*/  IMAD R46, R56, -0x2daee0ad, RZ ;  /* 0xd2511f53382e7824 */ /* 0x000fe200078e02ff */
[----:B------:R-:W-:-:S02]  /*2480*/  PRMT R204, RZ, 0x5410, R47 ;  /* 0x00005410ffcc7816 */ /* 0x000fc4000000002f */
[----:B------:R-:W-:Y:S02]  /*2490*/  PRMT R200, RZ, 0x7610, R47 ;  /* 0x00007610ffc87816 */ /* 0x000fe4000000002f */
[----:B------:R-:W-:Y:S02]  /*24a0*/  PRMT R203, RZ, 0x5410, R199 ;  /* 0x00005410ffcb7816 */ /* 0x000fe400000000c7 */
[--C-:B------:R-:W-:Y:S02]  /*24b0*/  PRMT R210, RZ, 0x5410, R42.reuse ;  /* 0x00005410ffd27816 */ /* 0x100fe4000000002a */
[----:B------:R-:W-:Y:S02]  /*24c0*/  PRMT R206, RZ, 0x7610, R42 ;  /* 0x00007610ffce7816 */ /* 0x000fe4000000002a */
[--C-:B------:R-:W-:Y:S02]  /*24d0*/  PRMT R202, RZ, 0x5410, R43.reuse ;  /* 0x00005410ffca7816 */ /* 0x100fe4000000002b */
[----:B------:R-:W-:Y:S01]  /*24e0*/  PRMT R198, RZ, 0x7610, R43 ;  /* 0x00007610ffc67816 */ /* 0x000fe2000000002b */
[----:B------:R-:W-:Y:S01]  /*24f0*/  IMAD.MOV.U32 R43, RZ, RZ, 0x1 ;  /* 0x00000001ff2b7424 */ /* 0x000fe200078e00ff */
[----:B------:R-:W-:-:S02]  /*2500*/  PRMT R189, RZ, 0x5410, R185 ;  /* 0x00005410ffbd7816 */ /* 0x000fc400000000b9 */
[----:B------:R-:W-:Y:S02]  /*2510*/  PRMT R171, RZ, 0x5410, R167 ;  /* 0x00005410ffab7816 */ /* 0x000fe400000000a7 */
[----:B------:R-:W-:Y:S02]  /*2520*/  PRMT R149, RZ, 0x5410, R142 ;  /* 0x00005410ff957816 */ /* 0x000fe4000000008e */
[--C-:B------:R-:W-:Y:S02]  /*2530*/  PRMT R39, RZ, 0x5410, R52.reuse ;  /* 0x00005410ff277816 */ /* 0x100fe40000000034 */
[----:B------:R-:W-:Y:S02]  /*2540*/  PRMT R40, RZ, 0x7610, R52 ;  /* 0x00007610ff287816 */ /* 0x000fe40000000034 */
[----:B------:R-:W-:Y:S02]  /*2550*/  PRMT R249, RZ, 0x7610, R249 ;  /* 0x00007610fff97816 */ /* 0x000fe400000000f9 */
[----:B------:R-:W-:-:S02]  /*2560*/  PRMT R244, RZ, 0x5410, R62 ;  /* 0x00005410fff47816 */ /* 0x000fc4000000003e */
[----:B------:R-:W-:Y:S02]  /*2570*/  PRMT R240, RZ, 0x7610, R62 ;  /* 0x00007610fff07816 */ /* 0x000fe4000000003e */
[--C-:B------:R-:W-:Y:S02]  /*2580*/  PRMT R236, RZ, 0x5410, R63.reuse ;  /* 0x00005410ffec7816 */ /* 0x100fe4000000003f */
[----:B------:R-:W-:Y:S02]  /*2590*/  PRMT R232, RZ, 0x7610, R63 ;  /* 0x00007610ffe87816 */ /* 0x000fe4000000003f */
[----:B------:R-:W-:Y:S02]  /*25a0*/  PRMT R231, RZ, 0x7610, R231 ;  /* 0x00007610ffe77816 */ /* 0x000fe400000000e7 */
[----:B------:R-:W-:Y:S02]  /*25b0*/  PRMT R217, RZ, 0x7610, R217 ;  /* 0x00007610ffd97816 */ /* 0x000fe400000000d9 */
[----:B------:R-:W-:-:S02]  /*25c0*/  PRMT R199, RZ, 0x7610, R199 ;  /* 0x00007610ffc77816 */ /* 0x000fc400000000c7 */
[----:B------:R-:W-:Y:S02]  /*25d0*/  PRMT R185, RZ, 0x7610, R185 ;  /* 0x00007610ffb97816 */ /* 0x000fe400000000b9 */
[----:B------:R-:W-:Y:S02]  /*25e0*/  PRMT R167, RZ, 0x7610, R167 ;  /* 0x00007610ffa77816 */ /* 0x000fe400000000a7 */
[----:B------:R-:W-:Y:S02]  /*25f0*/  PRMT R142, RZ, 0x7610, R142 ;  /* 0x00007610ff8e7816 */ /* 0x000fe4000000008e */
[----:B------:R-:W-:Y:S02]  /*2600*/  LOP3.LUT R29, R29, UR25, R64, 0x96, !PT ;  /* 0x000000191d1d7c12 */ /* 0x000fe4000f8e9640 */
[----:B------:R-:W-:Y:S02]  /*2610*/  LOP3.LUT R30, R30, UR26, R59, 0x96, !PT ;  /* 0x0000001a1e1e7c12 */ /* 0x000fe4000f8e963b */
[----:B------:R-:W-:-:S02]  /*2620*/  LOP3.LUT R42, R58, 0x3, RZ, 0xc0, !PT ;  /* 0x000000033a2a7812 */ /* 0x000fc400078ec0ff */
[--C-:B------:R-:W-:Y:S02]  /*2630*/  PRMT R47, RZ, 0x5410, R53.reuse ;  /* 0x00005410ff2f7816 */ /* 0x100fe40000000035 */
[----:B0-----:R-:W-:Y:S02]  /*2640*/  PRMT R48, RZ, 0x7610, R53 ;  /* 0x00007610ff307816 */ /* 0x001fe40000000035 */
[--C-:B------:R-:W-:Y:S02]  /*2650*/  PRMT R49, RZ, 0x5410, R54.reuse ;  /* 0x00005410ff317816 */ /* 0x100fe40000000036 */
[----:B------:R-:W-:Y:S02]  /*2660*/  PRMT R50, RZ, 0x7610, R54 ;  /* 0x00007610ff327816 */ /* 0x000fe40000000036 */
[--C-:B------:R-:W-:Y:S02]  /*2670*/  PRMT R51, RZ, 0x5410, R55.reuse ;  /* 0x00005410ff337816 */ /* 0x100fe40000000037 */
[----:B-1----:R-:W-:-:S02]  /*2680*/  PRMT R52, RZ, 0x7610, R55 ;  /* 0x00007610ff347816 */ /* 0x002fc40000000037 */
.L_x_1955:
[----:B------:R-:W-:Y:S01]  /*2690*/  IMAD R53, R7, c[0x0][0x168], RZ ;  /* 0x00005a0007357a24 */ /* 0x000fe200078e02ff */
[----:B------:R-:W-:Y:S01]  /*26a0*/  LOP3.LUT P0, RZ, R6, 0x20, RZ, 0xc0, !PT ;  /* 0x0000002006ff7812 */ /* 0x000fe2000780c0ff */
[----:B------:R-:W-:Y:S03]  /*26b0*/  BSSY B0, `(.L_x_1022) ;  /* 0x00005d0000007945 */ /* 0x000fe60003800000 */
[----:B------:R-:W-:-:S04]  /*26c0*/  SHF.R.S32.HI R68, RZ, 0x1f, R53 ;  /* 0x0000001fff447819 */ /* 0x000fc80000011435 */
[----:B------:R-:W-:Y:S02]  /*26d0*/  LEA.HI R53, R68, R53, RZ, 0x3 ;  /* 0x0000003544357211 */ /* 0x000fe400078f18ff */
[----:B------:R-:W-:-:S04]  /*26e0*/  LOP3.LUT R68, R0, 0x7f, RZ, 0xc0, !PT ;  /* 0x0000007f00447812 */ /* 0x000fc800078ec0ff */
[----:B------:R-:W-:-:S05]  /*26f0*/  LEA.HI.SX32 R53, R53, R68, 0x1d ;  /* 0x0000004435357211 */ /* 0x000fca00078feaff */
[----:B------:R-:W-:Y:S01]  /*2700*/  IMAD.MOV.U32 R72, RZ, RZ, R53 ;  /* 0x000000ffff487224 */ /* 0x000fe200078e0035 */
[----:B------:R-:W-:Y:S05]  /*2710*/  @!P0 BRA `(.L_x_1023) ;  /* 0x00005c9000008947 */ /* 0x000fea0003800000 */
[----:B------:R-:W-:Y:S02]  /*2720*/  ISETP.NE.U32.AND P0, PT, RZ, c[0x0][0x178], PT ;  /* 0x00005e00ff007a0c */ /* 0x000fe40003f05070 */
[----:B------:R-:W-:Y:S02]  /*2730*/  LOP3.LUT R6, R6, 0xffffffef, RZ, 0xc0, !PT ;  /* 0xffffffef06067812 */ /* 0x000fe400078ec0ff */
[----:B------:R-:W-:-:S13]  /*2740*/  ISETP.NE.AND.EX P2, PT, RZ, c[0x0][0x17c], PT, P0 ;  /* 0x00005f00ff007a0c */ /* 0x000fda0003f45300 */
[C---:B------:R-:W-:Y:S01]  /*2750*/  @P2 LEA R68, P0, R53.reuse, c[0x0][0x178], 0x4 ;  /* 0x00005e0035442a11 */ /* 0x040fe200078020ff */
[----:B------:R-:W-:Y:S01]  /*2760*/  BSSY B1, `(.L_x_1024) ;  /* 0x0000018000017945 */ /* 0x000fe20003800000 */
[----:B------:R-:W-:Y:S02]  /*2770*/  @P2 LOP3.LUT R6, R6, 0x10, RZ, 0xfc, !PT ;  /* 0x0000001006062812 */ /* 0x000fe400078efcff */
[----:B------:R-:W-:Y:S02]  /*2780*/  @P2 LEA.HI.X R69, R53, c[0x0][0x17c], RZ, 0x4, P0 ;  /* 0x00005f0035452a11 */ /* 0x000fe400000f24ff */
[----:B------:R-:W-:-:S03]  /*2790*/  ISETP.NE.U32.AND P0, PT, RZ, c[0x0][0x180], PT ;  /* 0x00006000ff007a0c */ /* 0x000fc60003f05070 */
[----:B------:R0:W5:Y:S01]  /*27a0*/  @P2 LDG.E.128 R60, [R68.64] ;  /* 0x00000006443c2981 */ /* 0x000162000c1e1d00 */
[----:B------:R-:W-:Y:S01]  /*27b0*/  ISETP.NE.AND.EX P0, PT, RZ, c[0x0][0x184], PT, P0 ;  /* 0x00006100ff007a0c */ /* 0x000fe20003f05300 */
[----:B0-----:R-:W-:-:S12]  /*27c0*/  IMAD.MOV.U32 R68, RZ, RZ, 0x10 ;  /* 0x00000010ff447424 */ /* 0x001fd800078e00ff */
[C---:B------:R-:W-:Y:S01]  /*27d0*/  @P0 LEA R70, P1, R53.reuse, c[0x0][0x180], 0x4 ;  /* 0x0000600035460a11 */ /* 0x040fe200078220ff */
[----:B------:R-:W-:-:S03]  /*27e0*/  IMAD.WIDE.U32 R68, R53, R68, c[0x0][0x170] ;  /* 0x00005c0035447625 */ /* 0x000fc600078e0044 */
[----:B------:R-:W-:-:S05]  /*27f0*/  @P0 LEA.HI.X R71, R53, c[0x0][0x184], RZ, 0x4, P1 ;  /* 0x0000610035470a11 */ /* 0x000fca00008f24ff */
[----:B------:R0:W5:Y:S04]  /*2800*/  @P0 LDG.E.128 R64, [R70.64] ;  /* 0x0000000646400981 */ /* 0x000168000c1e1d00 */
[----:B0-----:R-:W5:Y:S01]  /*2810*/  LDG.E.128 R68, [R68.64] ;  /* 0x0000000644447981 */ /* 0x001f62000c1e1d00 */
[C---:B------:R-:W-:Y:S02]  /*2820*/  ISETP.NE.AND P1, PT, R42.reuse, 0x1, PT ;  /* 0x000000012a00780c */ /* 0x040fe40003f25270 */
[----:B------:R-:W-:-:S11]  /*2830*/  IADD3 R72, R42, 0x1, RZ ;  /* 0x000000012a487810 */ /* 0x000fd60007ffe0ff */
[----:B------:R-:W-:Y:S05]  /*2840*/  @!P1 BRA `(.L_x_1025) ;  /* 0x0000008000009947 */ /* 0x000fea0003800000 */
[----:B------:R-:W-:Y:S01]  /*2850*/  ISETP.NE.AND P1, PT, R42, 0x2, PT ;  /* 0x000000022a00780c */ /* 0x000fe20003f25270 */
[----:B------:R-:W-:-:S12]  /*2860*/  IMAD.MOV.U32 R54, RZ, RZ, R30 ;  /* 0x000000ffff367224 */ /* 0x000fd800078e001e */
[----:B------:R-:W-:Y:S05]  /*2870*/  @!P1 BRA `(.L_x_1026) ;  /* 0x0000006000009947 */ /* 0x000fea0003800000 */
[----:B------:R-:W-:Y:S01]  /*2880*/  ISETP.NE.AND P1, PT, R42, 0x3, PT ;  /* 0x000000032a00780c */ /* 0x000fe20003f25270 */
[----:B------:R-:W-:-:S12]  /*2890*/  IMAD.MOV.U32 R54, RZ, RZ, R29 ;  /* 0x000000ffff367224 */ /* 0x000fd800078e001d */
[----:B------:R-:W-:Y:S05]  /*28a0*/  @P1 BRA `(.L_x_1026) ;  /* 0x0000003000001947 */ /* 0x000fea0003800000 */
[----:B------:R-:W-:Y:S01]  /*28b0*/  IMAD.MOV.U32 R54, RZ, RZ, R46 ;  /* 0x000000ffff367224 */ /* 0x000fe200078e002e */
[----:B------:R-:W-:Y:S05]  /*28c0*/  BRA `(.L_x_1026) ;  /* 0x0000001000007947 */ /* 0x000fea0003800000 */
.L_x_1025:
[----:B------:R-:W-:Y:S02]  /*28d0*/  IMAD.MOV.U32 R54, RZ, RZ, R44 ;  /* 0x000000ffff367224 */ /* 0x000fe400078e002c */
.L_x_1026:
[----:B------:R-:W-:Y:S05]  /*28e0*/  BSYNC B1 ;  /* 0x0000000000017941 */ /* 0x000fea0003800000 */
.L_x_1024:
[----:B------:R-:W-:Y:S01]  /*28f0*/  ISETP.NE.AND P1, PT, R72, 0x4, PT ;  /* 0x000000044800780c */ /* 0x000fe20003f25270 */
[----:B------:R-:W-:-:S12]  /*2900*/  BSSY B1, `(.L_x_1027) ;  /* 0x000003c000017945 */ /* 0x000fd80003800000 */
[----:B------:R-:W-:Y:S05]  /*2910*/  @P1 BRA `(.L_x_1028) ;  /* 0x000003a000001947 */ /* 0x000fea0003800000 */
[----:B------:R-:W-:Y:S01]  /*2920*/  IADD3 R3, R3, 0x1, RZ ;  /* 0x0000000103037810 */ /* 0x000fe20007ffe0ff */
[----:B------:R-:W-:Y:S03]  /*2930*/  BSSY B2, `(.L_x_1029) ;  /* 0x000000c000027945 */ /* 0x000fe60003800000 */
[C---:B------:R-:W-:Y:S01]  /*2940*/  ISETP.NE.AND P1, PT, R3.reuse, RZ, PT ;  /* 0x000000ff0300720c */ /* 0x040fe20003f25270 */
[----:B------:R-:W-:-:S12]  /*2950*/  IMAD.HI.U32 R72, R3, -0x2daee0ad, RZ ;  /* 0xd2511f5303487827 */ /* 0x000fd800078e00ff */
[----:B------:R-:W-:Y:S05]  /*2960*/  @P1 BRA `(.L_x_1030) ;  /* 0x0000008000001947 */ /* 0x000fea0003800000 */
[----:B------:R-:W-:-:S04]  /*2970*/  IADD3 R4, R4, 0x1, RZ ;  /* 0x0000000104047810 */ /* 0x000fc80007ffe0ff */
[----:B------:R-:W-:-:S13]  /*2980*/  ISETP.NE.AND P1, PT, R4, RZ, PT ;  /* 0x000000ff0400720c */ /* 0x000fda0003f25270 */
[----:B------:R-:W-:Y:S01]  /*2990*/  @!P1 IADD3 R2, R2, 0x1, RZ ;  /* 0x0000000102029810 */ /* 0x000fe20007ffe0ff */
[----:B------:R-:W-:Y:S01]  /*29a0*/  @!P1 IMAD.MOV.U32 R4, RZ, RZ, RZ ;  /* 0x000000ffff049224 */ /* 0x000fe200078e00ff */
[----:B------:R-:W-:Y:S02]  /*29b0*/  @!P1 IADD3 R29, R45, 0x1, RZ ;  /* 0x000000012d1d9810 */ /* 0x000fe40007ffe0ff */
[----:B------:R-:W-:-:S13]  /*29c0*/  ISETP.NE.AND P2, PT, R2, RZ, !P1 ;  /* 0x000000ff0200720c */ /* 0x000fda0004f45270 */
[----:B------:R-:W-:-:S04]  /*29d0*/  @P2 IMAD.MOV R29, RZ, RZ, R45 ;  /* 0x000000ffff1d2224 */ /* 0x000fc800078e022d */
[----:B------:R-:W-:Y:S02]  /*29e0*/  @!P1 IMAD.MOV.U32 R45, RZ, RZ, R29 ;  /* 0x000000ffff2d9224 */ /* 0x000fe400078e001d */
.L_x_1030:
[----:B------:R-:W-:Y:S05]  /*29f0*/  BSYNC B2 ;  /* 0x0000000000027941 */ /* 0x000fea0003800000 */
.L_x_1029:
[----:B------:R-:W-:Y:S01]  /*2a00*/  LOP3.LUT R72, R72, UR5, R45, 0x96, !PT ;  /* 0x0000000548487c12 */ /* 0x000fe2000f8e962d */
[----:B------:R-:W-:-:S04]  /*2a10*/  IMAD.HI.U32 R74, R2, -0x326172a9, RZ ;  /* 0xcd9e8d57024a7827 */ /* 0x000fc800078e00ff */
[----:B------:R-:W-:Y:S01]  /*2a20*/  IMAD R134, R2, -0x326172a9, RZ ;  /* 0xcd9e8d5702867824 */ /* 0x000fe200078e02ff */
[----:B------:R-:W-:Y:S01]  /*2a30*/  LOP3.LUT R74, R74, UR4, R4, 0x96, !PT ;  /* 0x000000044a4a7c12 */ /* 0x000fe2000f8e9604 */
[----:B------:R-:W-:-:S04]  /*2a40*/  IMAD.WIDE.U32 R72, R72, -0x326172a9, RZ ;  /* 0xcd9e8d5748487825 */ /* 0x000fc800078e00ff */
[----:B------:R-:W-:Y:S01]  /*2a50*/  IMAD R29, R3, -0x2daee0ad, RZ ;  /* 0xd2511f53031d7824 */ /* 0x000fe200078e02ff */
[----:B------:R-:W-:Y:S01]  /*2a60*/  LOP3.LUT R134, R73, UR9, R134, 0x96, !PT ;  /* 0x0000000949867c12 */ /* 0x000fe2000f8e9686 */
[----:B------:R-:W-:-:S04]  /*2a70*/  IMAD.WIDE.U32 R74, R74, -0x2daee0ad, RZ ;  /* 0xd2511f534a4a7825 */ /* 0x000fc800078e00ff */
[----:B------:R-:W-:Y:S01]  /*2a80*/  IMAD.WIDE.U32 R134, R134, -0x2daee0ad, RZ ;  /* 0xd2511f5386867825 */ /* 0x000fe200078e00ff */
[----:B------:R-:W-:-:S04]  /*2a90*/  LOP3.LUT R75, R75, UR10, R29, 0x96, !PT ;  /* 0x0000000a4b4b7c12 */ /* 0x000fc8000f8e961d */
[----:B------:R-:W-:Y:S01]  /*2aa0*/  LOP3.LUT R135, R135, UR12, R74, 0x96, !PT ;  /* 0x0000000c87877c12 */ /* 0x000fe2000f8e964a */
[----:B------:R-:W-:-:S05]  /*2ab0*/  IMAD.WIDE.U32 R74, R75, -0x326172a9, RZ ;  /* 0xcd9e8d574b4a7825 */ /* 0x000fca00078e00ff */
[----:B------:R-:W-:-:S05]  /*2ac0*/  LOP3.LUT R72, R75, UR11, R72, 0x96, !PT ;  /* 0x0000000b4b487c12 */ /* 0x000fca000f8e9648 */
[----:B------:R-:W-:-:S05]  /*2ad0*/  IMAD.WIDE.U32 R72, R72, -0x2daee0ad, RZ ;  /* 0xd2511f5348487825 */ /* 0x000fca00078e00ff */
        /* <DEDUP_REMOVED lines=23> */
[----:B------:R-:W-:-:S04]  /*2c50*/  IMAD.WIDE.U32 R72, R72, -0x2daee0ad, RZ ;  /* 0xd2511f5348487825 */ /* 0x000fc800078e00ff */
[----:B------:R-:W-:Y:S01]  /*2c60*/  IMAD.MOV.U32 R46, RZ, RZ, R72 ;  /* 0x000000ffff2e7224 */ /* 0x000fe200078e0048 */
[----:B------:R-:W-:Y:S01]  /*2c70*/  LOP3.LUT R30, R73, UR26, R134, 0x96, !PT ;  /* 0x0000001a491e7c12 */ /* 0x000fe2000f8e9686 */
[----:B------:R-:W-:-:S04]  /*2c80*/  IMAD.WIDE.U32 R72, R29, -0x326172a9, RZ ;  /* 0xcd9e8d571d487825 */ /* 0x000fc800078e00ff */
[----:B------:R-:W-:Y:S01]  /*2c90*/  IMAD.MOV.U32 R44, RZ, RZ, R72 ;  /* 0x000000ffff2c7224 */ /* 0x000fe200078e0048 */
[----:B------:R-:W-:Y:S01]  /*2ca0*/  LOP3.LUT R29, R73, UR25, R74, 0x96, !PT ;  /* 0x00000019491d7c12 */ /* 0x000fe2000f8e964a */
[----:B------:R-:W-:Y:S02]  /*2cb0*/  IMAD.MOV.U32 R72, RZ, RZ, RZ ;  /* 0x000000ffff487224 */ /* 0x000fe400078e00ff */
.L_x_1028:
[----:B------:R-:W-:Y:S05]  /*2cc0*/  BSYNC B1 ;  /* 0x0000000000017941 */ /* 0x000fea0003800000 */
.L_x_1027:
[----:B------:R-:W0:Y:S01]  /*2cd0*/  I2F.U32 R42, R54 ;  /* 0x00000036002a7306 */ /* 0x000e220000201000 */
[----:B------:R-:W-:Y:S01]  /*2ce0*/  IMAD.MOV.U32 R134, RZ, RZ, 0x2f800000 ;  /* 0x2f800000ff867424 */ /* 0x000fe200078e00ff */
[----:B------:R-:W-:Y:S02]  /*2cf0*/  ISETP.NE.U32.AND P1, PT, RZ, c[0x0][0x178], PT ;  /* 0x00005e00ff007a0c */ /* 0x000fe40003f25070 */
[----:B------:R-:W-:Y:S02]  /*2d00*/  LOP3.LUT R6, R6, 0xfffffff7, RZ, 0xc0, !PT ;  /* 0xfffffff706067812 */ /* 0x000fe400078ec0ff */
[----:B------:R-:W-:Y:S01]  /*2d10*/  ISETP.NE.AND.EX P1, PT, RZ, c[0x0][0x17c], PT, P1 ;  /* 0x00005f00ff007a0c */ /* 0x000fe20003f25310 */
[----:B0-----:R-:W-:-:S05]  /*2d20*/  FFMA.FTZ R42, R42, R134, 1.1641532182693481445e-10 ;  /* 0x2f0000002a2a7423 */ /* 0x001fca0000010086 */
[----:B------:R-:W-:Y:S02]  /*2d30*/  FSETP.GTU.FTZ.AND P2, PT, R42, c[0x0][0x1e4], PT ;  /* 0x000079002a007a0b */ /* 0x000fe40003f5c000 */
[----:B-----5:R-:W-:-:S05]  /*2d40*/  PRMT R42, RZ, 0x5410, R68 ;  /* 0x00005410ff2a7816 */ /* 0x020fca0000000044 */
[----:B------:R-:W-:-:S05]  /*2d50*/  FMUL.FTZ R42, R42, c[0x0][0x1e8] ;  /* 0x00007a002a2a7a20 */ /* 0x000fca0000410000 */
[----:B------:R-:W-:Y:S02]  /*2d60*/  FSEL R54, R42, RZ, !P2 ;  /* 0x000000ff2a367208 */ /* 0x000fe40005000000 */
[----:B------:R-:W-:Y:S01]  /*2d70*/  @P2 LOP3.LUT R6, R6, 0x8, RZ, 0xfc, !PT ;  /* 0x0000000806062812 */ /* 0x000fe200078efcff */
[----:B------:R-:W-:Y:S05]  /*2d80*/  @P1 BRA `(.L_x_1031) ;  /* 0x0000006000001947 */ /* 0x000fea0003800000 */
[----:B------:R-:W-:Y:S01]  /*2d90*/  IMAD.MOV.U32 R73, RZ, RZ, R72 ;  /* 0x000000ffff497224 */ /* 0x000fe200078e0048 */
[----:B------:R-:W-:Y:S05]  /*2da0*/  @!P0 BRA `(.L_x_1032) ;  /* 0x000005a000008947 */ /* 0x000fea0003800000 */
[----:B------:R-:W-:Y:S01]  /*2db0*/  PRMT R42, RZ, 0x5410, R64 ;  /* 0x00005410ff2a7816 */ /* 0x000fe20000000040 */
[----:B------:R-:W-:-:S04]  /*2dc0*/  IMAD.MOV.U32 R73, RZ, RZ, R72 ;  /* 0x000000ffff497224 */ /* 0x000fc800078e0048 */
[----:B------:R-:W-:Y:S01]  /*2dd0*/  FADD.FTZ R54, R42, R54 ;  /* 0x000000362a367221 */ /* 0x000fe20000010000 */
[----:B------:R-:W-:Y:S05]  /*2de0*/  BRA `(.L_x_1032) ;  /* 0x0000056000007947 */ /* 0x000fea0003800000 */
.L_x_1031:
[C---:B------:R-:W-:Y:S01]  /*2df0*/  ISETP.NE.AND P2, PT, R72.reuse, 0x1, PT ;  /* 0x000000014800780c */ /* 0x040fe20003f45270 */
[----:B------:R-:W-:Y:S01]  /*2e00*/  BSSY B1, `(.L_x_1033) ;  /* 0x000000c000017945 */ /* 0x000fe20003800000 */
        /* <DEDUP_REMOVED lines=10> */
.L_x_1034:
[----:B------:R-:W-:Y:S02]  /*2eb0*/  IMAD.MOV.U32 R42, RZ, RZ, R44 ;  /* 0x000000ffff2a7224 */ /* 0x000fe400078e002c */
.L_x_1035:
[----:B------:R-:W-:Y:S05]  /*2ec0*/  BSYNC B1 ;  /* 0x0000000000017941 */ /* 0x000fea0003800000 */
.L_x_1033:
        /* <DEDUP_REMOVED lines=16> */
.L_x_1039:
[----:B------:R-:W-:Y:S05]  /*2fd0*/  BSYNC B2 ;  /* 0x0000000000027941 */ /* 0x000fea0003800000 */
.L_x_1038:
        /* <DEDUP_REMOVED lines=44> */
.L_x_1037:
[----:B------:R-:W-:Y:S05]  /*32a0*/  BSYNC B1 ;  /* 0x0000000000017941 */ /* 0x000fea0003800000 */
.L_x_1036:
[----:B------:R-:W0:Y:S02]  /*32b0*/  I2F.U32 R42, R42 ;  /* 0x0000002a002a7306 */ /* 0x000e240000201000 */
[----:B0-----:R-:W-:-:S05]  /*32c0*/  FFMA.FTZ R42, R42, R134, 1.1641532182693481445e-10 ;  /* 0x2f0000002a2a7423 */ /* 0x001fca0000010086 */
[----:B------:R-:W-:Y:S02]  /*32d0*/  FSETP.GTU.FTZ.AND P2, PT, R42, c[0x0][0x1e4], PT ;  /* 0x000079002a007a0b */ /* 0x000fe40003f5c000 */
[----:B------:R-:W-:Y:S02]  /*32e0*/  PRMT R42, RZ, 0x5410, R60 ;  /* 0x00005410ff2a7816 */ /* 0x000fe4000000003c */
[----:B------:R-:W-:-:S03]  /*32f0*/  SEL R55, RZ, 0x1, P2 ;  /* 0x00000001ff377807 */ /* 0x000fc60001000000 */
[----:B------:R-:W-:-:S05]  /*3300*/  FMUL.FTZ R42, R42, c[0x0][0x1e8] ;  /* 0x00007a002a2a7a20 */ /* 0x000fca0000410000 */
[----:B------:R-:W-:-:S05]  /*3310*/  FSEL R42, R42, RZ, !P2 ;  /* 0x000000ff2a2a7208 */ /* 0x000fca0005000000 */
[----:B------:R-:W-:Y:S01]  /*3320*/  FADD.FTZ R54, R42, R54 ;  /* 0x000000362a367221 */ /* 0x000fe20000010000 */
[----:B------:R-:W-:-:S05]  /*3330*/  @P0 PRMT R42, RZ, 0x5410, R64 ;  /* 0x00005410ff2a0816 */ /* 0x000fca0000000040 */
[----:B------:R-:W-:Y:S02]  /*3340*/  @P0 FADD.FTZ R54, R42, R54 ;  /* 0x000000362a360221 */ /* 0x000fe40000010000 */
.L_x_1032:
        /* <DEDUP_REMOVED lines=12> */
.L_x_1041:
[----:B------:R-:W-:Y:S02]  /*3410*/  IMAD.MOV.U32 R42, RZ, RZ, R44 ;  /* 0x000000ffff2a7224 */ /* 0x000fe400078e002c */
.L_x_1042:
[----:B------:R-:W-:Y:S05]  /*3420*/  BSYNC B1 ;  /* 0x0000000000017941 */ /* 0x000fea0003800000 */
.L_x_1040:
        /* <DEDUP_REMOVED lines=16> */
.L_x_1046:
[----:B------:R-:W-:Y:S05]  /*3530*/  BSYNC B2 ;  /* 0x0000000000027941 */ /* 0x000fea0003800000 */
.L_x_1045:
        /* <DEDUP_REMOVED lines=44> */
.L_x_1044:
[----:B------:R-:W-:Y:S05]  /*3800*/  BSYNC B1 ;  /* 0x0000000000017941 */ /* 0x000fea0003800000 */
.L_x_1043:
[----:B------:R-:W0:Y:S01]  /*3810*/  I2F.U32 R42, R42 ;  /* 0x0000002a002a7306 */ /* 0x000e220000201000 */
[----:B------:R-:W-:Y:S02]  /*3820*/  PRMT R68, RZ, 0x7610, R68 ;  /* 0x00007610ff447816 */ /* 0x000fe40000000044 */
[----:B------:R-:W-:-:S03]  /*3830*/  LOP3.LUT R6, R6, 0xfffffffb, RZ, 0xc0, !PT ;  /* 0xfffffffb06067812 */ /* 0x000fc600078ec0ff */
[----:B------:R-:W-:Y:S02]  /*3840*/  FMUL.FTZ R68, R68, c[0x0][0x1e8] ;  /* 0x00007a0044447a20 */ /* 0x000fe40000410000 */
[----:B0-----:R-:W-:-:S05]  /*3850*/  FFMA.FTZ R42, R42, R134, 1.1641532182693481445e-10 ;  /* 0x2f0000002a2a7423 */ /* 0x001fca0000010086 */
[----:B------:R-:W-:-:S04]  /*3860*/  FSETP.GTU.FTZ.AND P2, PT, R42, c[0x0][0x1e4], PT ;  /* 0x000079002a007a0b */ /* 0x000fc80003f5c000 */
[----:B------:R-:W-:-:S09]  /*3870*/  FSEL R85, R68, RZ, !P2 ;  /* 0x000000ff44557208 */ /* 0x000fd20005000000 */
        /* <DEDUP_REMOVED lines=8> */
.L_x_1047:
        /* <DEDUP_REMOVED lines=12> */
.L_x_1050:
[----:B------:R-:W-:Y:S02]  /*39c0*/  IMAD.MOV.U32 R42, RZ, RZ, R44 ;  /* 0x000000ffff2a7224 */ /* 0x000fe400078e002c */
.L_x_1051:
[----:B------:R-:W-:Y:S05]  /*39d0*/  BSYNC B1 ;  /* 0x0000000000017941 */ /* 0x000fea0003800000 */
.L_x_1049:
        /* <DEDUP_REMOVED lines=16> */
.L_x_1055:
[----:B------:R-:W-:Y:S05]  /*3ae0*/  BSYNC B2 ;  /* 0x0000000000027941 */ /* 0x000fea0003800000 */
.L_x_1054:
        /* <DEDUP_REMOVED lines=44> */
.L_x_1053:
[----:B------:R-:W-:Y:S05]  /*3db0*/  BSYNC B1 ;  /* 0x0000000000017941 */ /* 0x000fea0003800000 */
.L_x_1052:
        /* <DEDUP_REMOVED lines=10> */
.L_x_1048:
        /* <DEDUP_REMOVED lines=12> */
.L_x_1057:
[----:B------:R-:W-:Y:S02]  /*3f20*/  IMAD.MOV.U32 R42, RZ, RZ, R44 ;  /* 0x000000ffff2a7224 */ /* 0x000fe400078e002c */
.L_x_1058:
[----:B------:R-:W-:Y:S05]  /*3f30*/  BSYNC B1 ;  /* 0x0000000000017941 */ /* 0x000fea0003800000 */
.L_x_1056:
        /* <DEDUP_REMOVED lines=16> */
.L_x_1062:
[----:B------:R-:W-:Y:S05]  /*4040*/  BSYNC B2 ;  /* 0x0000000000027941 */ /* 0x000fea0003800000 */
.L_x_1061:
        /* <DEDUP_REMOVED lines=9> */
[----:B------:R-:W-:-:S03]  /*40e0*/  LOP3.LUT R75, R75, UR10, R29, 0x96, !PT ;  /* 0x0000000a4b4b7c12 */ /* 0x000fc6000f8e961d */
[----:B------:R-:W-:Y:S01]  /*40f0*/  IMAD.MOV.U32 R68, RZ, RZ, RZ ;  /* 0x000000ffff447224 */ /* 0x000fe200078e00ff */
        /* <DEDUP_REMOVED lines=32> */
[----:B------:R-:W-:Y:S02]  /*4300*/  LOP3.LUT R29, R73, UR25, R74, 0x96, !PT ;  /* 0x00000019491d7c12 */ /* 0x000fe4000f8e964a */
.L_x_1060:
[----:B------:R-:W-:Y:S05]  /*4310*/  BSYNC B1 ;  /* 0x0000000000017941 */ /* 0x000fea0003800000 */
.L_x_1059:
[----:B------:R-:W0:Y:S01]  /*4320*/  I2F.U32 R42, R42 ;  /* 0x0000002a002a7306 */ /* 0x000e220000201000 */
[----:B------:R-:W-:Y:S01]  /*4330*/  LOP3.LUT R6, R6, 0xfffffffd, RZ, 0xc0, !PT ;  /* 0xfffffffd06067812 */ /* 0x000fe200078ec0ff */
[----:B0-----:R-:W-:-:S05]  /*4340*/  FFMA.FTZ R42, R42, R134, 1.1641532182693481445e-10 ;  /* 0x2f0000002a2a7423 */ /* 0x001fca0000010086 */
[----:B------:R-:W-:Y:S02]  /*4350*/  FSETP.GTU.FTZ.AND P2, PT, R42, c[0x0][0x1e4], PT ;  /* 0x000079002a007a0b */ /* 0x000fe40003f5c000 */
[----:B------:R-:W-:-:S05]  /*4360*/  PRMT R42, RZ, 0x5410, R69 ;  /* 0x00005410ff2a7816 */ /* 0x000fca0000000045 */
        /* <DEDUP_REMOVED lines=10> */
.L_x_1063:
        /* <DEDUP_REMOVED lines=12> */
.L_x_1066:
[----:B------:R-:W-:Y:S02]  /*44d0*/  IMAD.MOV.U32 R42, RZ, RZ, R44 ;  /* 0x000000ffff2a7224 */ /* 0x000fe400078e002c */
.L_x_1067:
[----:B------:R-:W-:Y:S05]  /*44e0*/  BSYNC B1 ;  /* 0x0000000000017941 */ /* 0x000fea0003800000 */
.L_x_1065:
        /* <DEDUP_REMOVED lines=16> */
.L_x_1071:
[----:B------:R-:W-:Y:S05]  /*45f0*/  BSYNC B2 ;  /* 0x0000000000027941 */ /* 0x000fea0003800000 */
.L_x_1070:
        /* <DEDUP_REMOVED lines=44> */
.L_x_1069:
[----:B------:R-:W-:Y:S05]  /*48c0*/  BSYNC B1 ;  /* 0x0000000000017941 */ /* 0x000fea0003800000 */
.L_x_1068:
        /* <DEDUP_REMOVED lines=10> */
.L_x_1064:
        /* <DEDUP_REMOVED lines=12> */
.L_x_1073:
[----:B------:R-:W-:Y:S02]  /*4a30*/  IMAD.MOV.U32 R42, RZ, RZ, R44 ;  /* 0x000000ffff2a7224 */ /* 0x000fe400078e002c */
.L_x_1074:
[----:B------:R-:W-:Y:S05]  /*4a40*/  BSYNC B1 ;  /* 0x0000000000017941 */ /* 0x000fea0003800000 */
.L_x_1072:
        /* <DEDUP_REMOVED lines=16> */
.L_x_1078:
[----:B------:R-:W-:Y:S05]  /*4b50*/  BSYNC B2 ;  /* 0x0000000000027941 */ /* 0x000fea0003800000 */
.L_x_1077:
        /* <DEDUP_REMOVED lines=44> */
.L_x_1076:
[----:B------:R-:W-:Y:S05]  /*4e20*/  BSYNC B1 ;  /* 0x0000000000017941 */ /* 0x000fea0003800000 */
.L_x_1075:
        /* <DEDUP_REMOVED lines=15> */
.L_x_1079:
        /* <DEDUP_REMOVED lines=12> */
.L_x_1082:
[----:B------:R-:W-:Y:S02]  /*4fe0*/  IMAD.MOV.U32 R42, RZ, RZ, R44 ;  /* 0x000000ffff2a7224 */ /* 0x000fe400078e002c */
.L_x_1083:
[----:B------:R-:W-:Y:S05]  /*4ff0*/  BSYNC B1 ;  /* 0x0000000000017941 */ /* 0x000fea0003800000 */
.L_x_1081:
        /* <DEDUP_REMOVED lines=16> */
.L_x_1087:
[----:B------:R-:W-:Y:S05]  /*5100*/  BSYNC B2 ;  /* 0x0000000000027941 */ /* 0x000fea0003800000 */
.L_x_1086:
        /* <DEDUP_REMOVED lines=44> */
.L_x_1085:
[----:B------:R-:W-:Y:S05]  /*53d0*/  BSYNC B1 ;  /* 0x0000000000017941 */ /* 0x000fea0003800000 */
.L_x_1084:
        /* <DEDUP_REMOVED lines=10> */
.L_x_1080:
        /* <DEDUP_REMOVED lines=12> */
.L_x_1089:
[----:B------:R-:W-:Y:S02]  /*5540*/  IMAD.MOV.U32 R42, RZ, RZ, R44 ;  /* 0x000000ffff2a7224 */ /* 0x000fe400078e002c */
.L_x_1090:
[----:B------:R-:W-:Y:S05]  /*5550*/  BSYNC B1 ;  /* 0x0000000000017941 */ /* 0x000fea0003800000 */
.L_x_1088:
        /* <DEDUP_REMOVED lines=16> */
.L_x_1094:
[----:B------:R-:W-:Y:S05]  /*5660*/  BSYNC B2 ;  /* 0x0000000000027941 */ /* 0x000fea0003800000 */
.L_x_1093:
        /* <DEDUP_REMOVED lines=44> */
.L_x_1092:
[----:B------:R-:W-:Y:S05]  /*5930*/  BSYNC B1 ;  /* 0x0000000000017941 */ /* 0x000fea0003800000 */
.L_x_1091:
[----:B------:R-:W0:Y:S02]  /*5940*/  I2F.U32 R42, R42 ;  /* 0x0000002a002a7306 */ /* 0x000e240000201000 */
[----:B0-----:R-:W-:-:S05]  /*5950*/  FFMA.FTZ R42, R42, R134, 1.1641532182693481445e-10 ;  /* 0x2f0000002a2a7423 */ /* 0x001fca0000010086 */
[----:B------:R-:W-:Y:S02]  /*5960*/  FSETP.GTU.FTZ.AND P2, PT, R42, c[0x0][0x1e4], PT ;  /* 0x000079002a007a0b */ /* 0x000fe40003f5c000 */
[----:B------:R-:W-:-:S05]  /*5970*/  PRMT R42, RZ, 0x5410, R70 ;  /* 0x00005410ff2a7816 */ /* 0x000fca0000000046 */
[----:B------:R-:W-:-:S05]  /*5980*/  FMUL.FTZ R42, R42, c[0x0][0x1e8] ;  /* 0x00007a002a2a7a20 */ /* 0x000fca0000410000 */
[----:B------:R-:W-:Y:S01]  /*5990*/  FSEL R100, R42, RZ, !P2 ;  /* 0x000000ff2a647208 */ /* 0x000fe20005000000 */
[----:B------:R-:W-:Y:S05]  /*59a0*/  @P1 BRA `(.L_x_1095) ;  /* 0x0000006000001947 */ /* 0x000fea0003800000 */
[----:B------:R-:W-:Y:S01]  /*59b0*/  IMAD.MOV.U32 R69, RZ, RZ, R68 ;  /* 0x000000ffff457224 */ /* 0x000fe200078e0044 */
[----:B------:R-:W-:Y:S05]  /*59c0*/  @!P0 BRA `(.L_x_1096) ;  /* 0x000005a000008947 */ /* 0x000fea0003800000 */
[----:B------:R-:W-:Y:S01]  /*59d0*/  PRMT R42, RZ, 0x5410, R66 ;  /* 0x00005410ff2a7816 */ /* 0x000fe20000000042 */
[----:B------:R-:W-:-:S04]  /*59e0*/  IMAD.MOV.U32 R69, RZ, RZ, R68 ;  /* 0x000000ffff457224 */ /* 0x000fc800078e0044 */
[----:B------:R-:W-:Y:S01]  /*59f0*/  FADD.FTZ R100, R42, R100 ;  /* 0x000000642a647221 */ /* 0x000fe20000010000 */
[----:B------:R-:W-:Y:S05]  /*5a00*/  BRA `(.L_x_1096) ;  /* 0x0000056000007947 */ /* 0x000fea0003800000 */
.L_x_1095:
        /* <DEDUP_REMOVED lines=12> */
.L_x_1098:
[----:B------:R-:W-:Y:S02]  /*5ad0*/  IMAD.MOV.U32 R42, RZ, RZ, R44 ;  /* 0x000000ffff2a7224 */ /* 0x000fe400078e002c */
.L_x_1099:
[----:B------:R-:W-:Y:S05]  /*5ae0*/  BSYNC B1 ;  /* 0x0000000000017941 */ /* 0x000fea0003800000 */
.L_x_1097:
        /* <DEDUP_REMOVED lines=16> */
.L_x_1103:
[----:B------:R-:W-:Y:S05]  /*5bf0*/  BSYNC B2 ;  /* 0x0000000000027941 */ /* 0x000fea0003800000 */
.L_x_1102:
        /* <DEDUP_REMOVED lines=44> */
.L_x_1101:
[----:B------:R-:W-:Y:S05]  /*5ec0*/  BSYNC B1 ;  /* 0x0000000000017941 */ /* 0x000fea0003800000 */
.L_x_1100:
        /* <DEDUP_REMOVED lines=10> */
.L_x_1096:
        /* <DEDUP_REMOVED lines=12> */
.L_x_1105:
[----:B------:R-:W-:Y:S02]  /*6030*/  IMAD.MOV.U32 R42, RZ, RZ, R44 ;  /* 0x000000ffff2a7224 */ /* 0x000fe400078e002c */
.L_x_1106:
[----:B------:R-:W-:Y:S05]  /*6040*/  BSYNC B1 ;  /* 0x0000000000017941 */ /* 0x000fea0003800000 */
.L_x_1104:
        /* <DEDUP_REMOVED lines=16> */
.L_x_1110:
[----:B------:R-:W-:Y:S05]  /*6150*/  BSYNC B2 ;  /* 0x0000000000027941 */ /* 0x000fea0003800000 */
.L_x_1109:
        /* <DEDUP_REMOVED lines=44> */
.L_x_1108:
[----:B------:R-:W-:Y:S05]  /*6420*/  BSYNC B1 ;  /* 0x0000000000017941 */ /* 0x000fea0003800000 */
.L_x_1107:
[----:B------:R-:W0:Y:S01]  /*6430*/  I2F.U32 R42, R42 ;  /* 0x0000002a002a7306 */ /* 0x000e220000201000 */
[----:B------:R-:W-:-:S05]  /*6440*/  PRMT R70, RZ, 0x7610, R70 ;  /* 0x00007610ff467816 */ /* 0x000fca0000000046 */
[----:B------:R-:W-:Y:S02]  /*6450*/  FMUL.FTZ R70, R70, c[0x0][0x1e8] ;  /* 0x00007a0046467a20 */ /* 0x000fe40000410000 */
[----:B0-----:R-:W-:-:S05]  /*6460*/  FFMA.FTZ R42, R42, R134, 1.1641532182693481445e-10 ;  /* 0x2f0000002a2a7423 */ /* 0x001fca0000010086 */
[----:B------:R-:W-:-:S04]  /*6470*/  FSETP.GTU.FTZ.AND P3, PT, R42, c[0x0][0x1e4], PT ;  /* 0x000079002a007a0b */ /* 0x000fc80003f7c000 */
        /* <DEDUP_REMOVED lines=8> */
.L_x_1111:
        /* <DEDUP_REMOVED lines=12> */
.L_x_1114:
[----:B------:R-:W-:Y:S02]  /*65c0*/  IMAD.MOV.U32 R42, RZ, RZ, R44 ;  /* 0x000000ffff2a7224 */ /* 0x000fe400078e002c */
.L_x_1115:
[----:B------:R-:W-:Y:S05]  /*65d0*/  BSYNC B1 ;  /* 0x0000000000017941 */ /* 0x000fea0003800000 */
.L_x_1113:
        /* <DEDUP_REMOVED lines=16> */
.L_x_1119:
[----:B------:R-:W-:Y:S05]  /*66e0*/  BSYNC B2 ;  /* 0x0000000000027941 */ /* 0x000fea0003800000 */
.L_x_1118:
        /* <DEDUP_REMOVED lines=44> */
.L_x_1117:
[----:B------:R-:W-:Y:S05]  /*69b0*/  BSYNC B1 ;  /* 0x0000000000017941 */ /* 0x000fea0003800000 */
.L_x_1116:
        /* <DEDUP_REMOVED lines=10> */
.L_x_1112:
        /* <DEDUP_REMOVED lines=12> */
.L_x_1121:
[----:B------:R-:W-:Y:S02]  /*6b20*/  IMAD.MOV.U32 R42, RZ, RZ, R44 ;  /* 0x000000ffff2a7224 */ /* 0x000fe400078e002c */
.L_x_1122:
[----:B------:R-:W-:Y:S05]  /*6b30*/  BSYNC B1 ;  /* 0x0000000000017941 */ /* 0x000fea0003800000 */
.L_x_1120:
        /* <DEDUP_REMOVED lines=16> */
.L_x_1126:
[----:B------:R-:W-:Y:S05]  /*6c40*/  BSYNC B2 ;  /* 0x0000000000027941 */ /* 0x000fea0003800000 */
.L_x_1125:
        /* <DEDUP_REMOVED lines=44> */
.L_x_1124:
[----:B------:R-:W-:Y:S05]  /*6f10*/  BSYNC B1 ;  /* 0x0000000000017941 */ /* 0x000fea0003800000 */
.L_x_1123:
        /* <DEDUP_REMOVED lines=13> */
.L_x_1127:
        /* <DEDUP_REMOVED lines=12> */
.L_x_1130:
[----:B------:R-:W-:Y:S02]  /*70b0*/  IMAD.MOV.U32 R42, RZ, RZ, R44 ;  /* 0x000000ffff2a7224 */ /* 0x000fe400078e002c */
.L_x_1131:
[----:B------:R-:W-:Y:S05]  /*70c0*/  BSYNC B1 ;  /* 0x0000000000017941 */ /* 0x000fea0003800000 */
.L_x_1129:
        /* <DEDUP_REMOVED lines=16> */
.L_x_1135:
[----:B------:R-:W-:Y:S05]  /*71d0*/  BSYNC B2 ;  /* 0x0000000000027941 */ /* 0x000fea0003800000 */
.L_x_1134:
        /* <DEDUP_REMOVED lines=44> */
.L_x_1133:
[----:B------:R-:W-:Y:S05]  /*74a0*/  BSYNC B1 ;  /* 0x0000000000017941 */ /* 0x000fea0003800000 */
.L_x_1132:
        /* <DEDUP_REMOVED lines=10> */
.L_x_1128:
        /* <DEDUP_REMOVED lines=12> */
.L_x_1137:
[----:B------:R-:W-:Y:S02]  /*7610*/  IMAD.MOV.U32 R42, RZ, RZ, R44 ;  /* 0x000000ffff2a7224 */ /* 0x000fe400078e002c */
.L_x_1138:
[----:B------:R-:W-:Y:S05]  /*7620*/  BSYNC B1 ;  /* 0x0000000000017941 */ /* 0x000fea0003800000 */
.L_x_1136:
        /* <DEDUP_REMOVED lines=16> */
.L_x_1142:
[----:B------:R-:W-:Y:S05]  /*7730*/  BSYNC B2 ;  /* 0x0000000000027941 */ /* 0x000fea0003800000 */
.L_x_1141:
        /* <DEDUP_REMOVED lines=44> */
.L_x_1140:
[----:B------:R-:W-:Y:S05]  /*7a00*/  BSYNC B1 ;  /* 0x0000000000017941 */ /* 0x000fea0003800000 */
.L_x_1139:
        /* <DEDUP_REMOVED lines=9> */
[----:B------:R-:W-:-:S05]  /*7aa0*/  PRMT R42, RZ, 0x7610, R67 ;  /* 0x00007610ff2a7816 */ /* 0x000fca0000000043 */
[----:B------:R-:W-:Y:S02]  /*7ab0*/  FADD.FTZ R127, R42, R127 ;  /* 0x0000007f2a7f7221 */ /* 0x000fe40000010000 */
[----:B------:R-:W-:Y:S01]  /*7ac0*/  IMAD.MOV.U32 R42, RZ, RZ, R68 ;  /* 0x000000ffff2a7224 */ /* 0x000fe200078e0044 */
[----:B------:R-:W-:Y:S05]  /*7ad0*/  BRA `(.L_x_1144) ;  /* 0x0000056000007947 */ /* 0x000fea0003800000 */
.L_x_1143:
        /* <DEDUP_REMOVED lines=12> */
.L_x_1146:
[----:B------:R-:W-:Y:S02]  /*7ba0*/  IMAD.MOV.U32 R74, RZ, RZ, R44 ;  /* 0x000000ffff4a7224 */ /* 0x000fe400078e002c */
.L_x_1147:
[----:B------:R-:W-:Y:S05]  /*7bb0*/  BSYNC B1 ;  /* 0x0000000000017941 */ /* 0x000fea0003800000 */
.L_x_1145:
        /* <DEDUP_REMOVED lines=16> */
.L_x_1151:
[----:B------:R-:W-:Y:S05]  /*7cc0*/  BSYNC B2 ;  /* 0x0000000000027941 */ /* 0x000fea0003800000 */
.L_x_1150:
        /* <DEDUP_REMOVED lines=44> */
.L_x_1149:
[----:B------:R-:W-:Y:S05]  /*7f90*/  BSYNC B1 ;  /* 0x0000000000017941 */ /* 0x000fea0003800000 */
.L_x_1148:
        /* <DEDUP_REMOVED lines=9> */
[----:B------:R-:W-:-:S03]  /*8030*/  @P0 FADD.FTZ R127, R68, R127 ;  /* 0x0000007f447f0221 */ /* 0x000fc60000010000 */
.L_x_1144:
[C---:B------:R-:W-:Y:S01]  /*8040*/  LEA R72, P0, R53.reuse, c[0x0][0x188], 0x4 ;  /* 0x0000620035487a11 */ /* 0x040fe200078020ff */
[----:B------:R-:W-:Y:S01]  /*8050*/  IMAD.SHL.U32 R75, R53, 0x8, RZ ;  /* 0x00000008354b7824 */ /* 0x000fe200078e00ff */
[----:B------:R-:W-:Y:S02]  /*8060*/  F2FP.BF16.PACK_AB R71, R127, R114 ;  /* 0x000000727f47723e */ /* 0x000fe400000010ff */
[----:B------:R-:W-:Y:S02]  /*8070*/  LEA.HI.X R73, R53, c[0x0][0x18c], RZ, 0x4, P0 ;  /* 0x0000630035497a11 */ /* 0x000fe400000f24ff */
[----:B------:R-:W-:Y:S02]  /*8080*/  F2FP.BF16.PACK_AB R70, R113, R100 ;  /* 0x000000647146723e */ /* 0x000fe400000010ff */
[----:B------:R-:W-:Y:S02]  /*8090*/  F2FP.BF16.PACK_AB R69, R99, R86 ;  /* 0x000000566345723e */ /* 0x000fe400000010ff */
[----:B------:R-:W-:-:S02]  /*80a0*/  F2FP.BF16.PACK_AB R68, R85, R54 ;  /* 0x000000365544723e */ /* 0x000fc400000010ff */
[C---:B------:R-:W-:Y:S02]  /*80b0*/  LOP3.LUT P0, RZ, R6.reuse, 0x4, RZ, 0xc0, !PT ;  /* 0x0000000406ff7812 */ /* 0x040fe4000780c0ff */
[C---:B------:R-:W-:Y:S01]  /*80c0*/  LOP3.LUT P6, RZ, R6.reuse, 0x8, RZ, 0xc0, !PT ;  /* 0x0000000806ff7812 */ /* 0x040fe200078cc0ff */
[----:B------:R0:W-:Y:S01]  /*80d0*/  STG.E.128 [R72.64], R68 ;  /* 0x0000004448007986 */ /* 0x0001e2000c101d06 */
[----:B------:R-:W-:Y:S02]  /*80e0*/  SHF.L.U64.HI R74, R53, 0x3, RZ ;  /* 0x00000003354a7819 */ /* 0x000fe400000102ff */
[C---:B------:R-:W-:Y:S02]  /*80f0*/  LOP3.LUT P1, RZ, R6.reuse, 0x10, RZ, 0xc0, !PT ;  /* 0x0000001006ff7812 */ /* 0x040fe4000782c0ff */
[----:B0-----:R-:W-:Y:S02]  /*8100*/  SEL R69, RZ, 0x10000, P4 ;  /* 0x00010000ff457807 */ /* 0x001fe40002000000 */
[----:B------:R-:W-:-:S02]  /*8110*/  LOP3.LUT P4, RZ, R6, 0x1, RZ, 0xc0, !PT ;  /* 0x0000000106ff7812 */ /* 0x000fc4000788c0ff */
[----:B------:R-:W-:Y:S02]  /*8120*/  SEL R72, RZ, 0x1000000, P5 ;  /* 0x01000000ff487807 */ /* 0x000fe40002800000 */
[----:B------:R-:W-:Y:S02]  /*8130*/  SEL R70, RZ, 0x100, P3 ;  /* 0x00000100ff467807 */ /* 0x000fe40001800000 */
[----:B------:R-:W-:Y:S02]  /*8140*/  SEL R68, RZ, 0x1, P4 ;  /* 0x00000001ff447807 */ /* 0x000fe40002000000 */
[----:B------:R-:W-:Y:S02]  /*8150*/  LOP3.LUT R72, R70, R72, R69, 0xfe, !PT ;  /* 0x0000004846487212 */ /* 0x000fe400078efe45 */
[----:B------:R-:W-:Y:S01]  /*8160*/  SEL R71, RZ, 0x1, P2 ;  /* 0x00000001ff477807 */ /* 0x000fe20001000000 */
[----:B------:R-:W-:Y:S01]  /*8170*/  IMAD.WIDE.U32 R68, R68, 0x1000000, RZ ;  /* 0x0100000044447825 */ /* 0x000fe200078e00ff */
[----:B------:R-:W-:-:S04]  /*8180*/  LOP3.LUT P5, RZ, R6, 0x2, RZ, 0xc0, !PT ;  /* 0x0000000206ff7812 */ /* 0x000fc800078ac0ff */
[----:B------:R-:W-:Y:S02]  /*8190*/  LOP3.LUT R69, R69, R72, R71, 0xfe, !PT ;  /* 0x0000004845457212 */ /* 0x000fe400078efe47 */
[----:B------:R-:W-:Y:S02]  /*81a0*/  SEL R70, RZ, 0x1, P5 ;  /* 0x00000001ff467807 */ /* 0x000fe40002800000 */
[----:B------:R-:W-:-:S03]  /*81b0*/  SEL R72, RZ, 0x1, P0 ;  /* 0x00000001ff487807 */ /* 0x000fc60000000000 */
[----:B------:R-:W-:-:S04]  /*81c0*/  IMAD.WIDE.U32 R70, R70, 0x10000, RZ ;  /* 0x0001000046467825 */ /* 0x000fc800078e00ff */
[----:B------:R-:W-:-:S05]  /*81d0*/  IMAD.WIDE.U32 R72, R72, 0x100, RZ ;  /* 0x0000010048487825 */ /* 0x000fca00078e00ff */
[----:B------:R-:W-:Y:S02]  /*81e0*/  LOP3.LUT R71, R73, R69, R71, 0xfe, !PT ;  /* 0x0000004549477212 */ /* 0x000fe400078efe47 */
[----:B------:R-:W-:Y:S02]  /*81f0*/  LOP3.LUT R68, R72, R68, R70, 0xfe, !PT ;  /* 0x0000004448447212 */ /* 0x000fe400078efe46 */
[----:B------:R-:W-:-:S04]  /*8200*/  SEL R69, RZ, 0x1, P6 ;  /* 0x00000001ff457807 */ /* 0x000fc80003000000 */
[----:B------:R-:W-:Y:S02]  /*8210*/  LOP3.LUT R70, R68, R69, RZ, 0xfc, !PT ;  /* 0x0000004544467212 */ /* 0x000fe400078efcff */
[----:B------:R-:W-:-:S04]  /*8220*/  IADD3 R68, P0, R75, c[0x0][0x190], RZ ;  /* 0x000064004b447a10 */ /* 0x000fc80007f1e0ff */
[----:B------:R-:W-:-:S05]  /*8230*/  IADD3.X R69, R74, c[0x0][0x194], RZ, P0, !PT ;  /* 0x000065004a457a10 */ /* 0x000fca00007fe4ff */
[----:B------:R0:W-:Y:S01]  /*8240*/  STG.E.64 [R68.64], R70 ;  /* 0x0000004644007986 */ /* 0x0001e2000c101b06 */
[----:B------:R-:W-:Y:S05]  /*8250*/  @!P1 BRA `(.L_x_1152) ;  /* 0x0000014000009947 */ /* 0x000fea0003800000 */
[----:B0-----:R-:W-:Y:S01]  /*8260*/  IMAD.U32 R68, R77, 0x10000, RZ ;  /* 0x000100004d447824 */ /* 0x001fe200078e00ff */
[----:B------:R-:W-:Y:S02]  /*8270*/  LOP3.LUT R69, R78, 0xffff, RZ, 0xc0, !PT ;  /* 0x0000ffff4e457812 */ /* 0x000fe400078ec0ff */
[----:B------:R-:W-:Y:S02]  /*8280*/  PRMT R134, R76, 0x7104, RZ ;  /* 0x000071044c867816 */ /* 0x000fe400000000ff */
[----:B------:R-:W-:Y:S02]  /*8290*/  LOP3.LUT R68, R68, 0xff0000, RZ, 0xc0, !PT ;  /* 0x00ff000044447812 */ /* 0x000fe400078ec0ff */
[----:B------:R-:W-:Y:S02]  /*82a0*/  LOP3.LUT R70, R57, 0xff, RZ, 0xc0, !PT ;  /* 0x000000ff39467812 */ /* 0x000fe400078ec0ff */
[----:B------:R-:W-:-:S02]  /*82b0*/  PRMT R68, R68, 0x4210, R69 ;  /* 0x0000421044447816 */ /* 0x000fc40000000045 */
[----:B------:R-:W-:Y:S01]  /*82c0*/  LOP3.LUT R72, R56, 0xff, RZ, 0xc0, !PT ;  /* 0x000000ff38487812 */ /* 0x000fe200078ec0ff */
[----:B------:R-:W-:Y:S01]  /*82d0*/  IMAD.WIDE.U32 R70, R70, 0x10000, RZ ;  /* 0x0001000046467825 */ /* 0x000fe200078e00ff */
[----:B------:R-:W-:Y:S02]  /*82e0*/  LOP3.LUT R134, R68, 0xff00, R134, 0xf8, !PT ;  /* 0x0000ff0044867812 */ /* 0x000fe400078ef886 */
[----:B------:R-:W-:Y:S01]  /*82f0*/  LOP3.LUT R68, R58, 0xff, RZ, 0xc0, !PT ;  /* 0x000000ff3a447812 */ /* 0x000fe200078ec0ff */
[----:B------:R-:W-:Y:S01]  /*8300*/  IMAD.WIDE.U32 R72, R72, 0x100, RZ ;  /* 0x0000010048487825 */ /* 0x000fe200078e00ff */
[----:B------:R-:W-:-:S03]  /*8310*/  LOP3.LUT R134, R134, 0xff, R59, 0xf8, !PT ;  /* 0x000000ff86867812 */ /* 0x000fc600078ef83b */
[----:B------:R-:W-:-:S05]  /*8320*/  IMAD.WIDE.U32 R68, R68, 0x1000000, RZ ;  /* 0x0100000044447825 */ /* 0x000fca00078e00ff */
[----:B------:R-:W-:Y:S02]  /*8330*/  LOP3.LUT R70, R72, R68, R70, 0xfe, !PT ;  /* 0x0000004448467212 */ /* 0x000fe400078efe46 */
[----:B------:R-:W-:Y:S02]  /*8340*/  LOP3.LUT R71, R71, R134, R69, 0xfe, !PT ;  /* 0x0000008647477212 */ /* 0x000fe400078efe45 */
[----:B------:R-:W-:Y:S02]  /*8350*/  IADD3 R68, P0, R75, c[0x0][0x198], RZ ;  /* 0x000066004b447a10 */ /* 0x000fe40007f1e0ff */
[----:B------:R-:W-:Y:S02]  /*8360*/  LOP3.LUT R73, R71, R73, RZ, 0xfc, !PT ;  /* 0x0000004947497212 */ /* 0x000fe400078efcff */
[----:B------:R-:W-:Y:S02]  /*8370*/  IADD3.X R69, R74, c[0x0][0x19c], RZ, P0, !PT ;  /* 0x000067004a457a10 */ /* 0x000fe400007fe4ff */
[----:B------:R-:W-:-:S05]  /*8380*/  LOP3.LUT R72, R70, 0xff, R55, 0xf8, !PT ;  /* 0x000000ff46487812 */ /* 0x000fca00078ef837 */
[----:B------:R0:W-:Y:S02]  /*8390*/  STG.E.64 [R68.64], R72 ;  /* 0x0000004844007986 */ /* 0x0001e4000c101b06 */
.L_x_1152:
[----:B0-----:R-:W-:Y:S02]  /*83a0*/  IADD3 R72, R53, 0x80, RZ ;  /* 0x0000008035487810 */ /* 0x001fe40007ffe0ff */
.L_x_1023:
[----:B------:R-:W-:Y:S05]  /*83b0*/  BSYNC B0 ;  /* 0x0000000000007941 */ /* 0x000fea0003800000 */
.L_x_1022:
[----:B------:R-:W-:Y:S01]  /*83c0*/  LOP3.LUT P0, RZ, R6, 0x800, RZ, 0xc0, !PT ;  /* 0x0000080006ff7812 */ /* 0x000fe2000780c0ff */
[----:B------:R-:W-:-:S12]  /*83d0*/  BSSY B0, `(.L_x_1153) ;  /* 0x00005cb000007945 */ /* 0x000fd80003800000 */
[----:B------:R-:W-:Y:S05]  /*83e0*/  @!P0 BRA `(.L_x_1154) ;  /* 0x00005c9000008947 */ /* 0x000fea0003800000 */
[----:B------:R-:W-:Y:S02]  /*83f0*/  ISETP.NE.U32.AND P0, PT, RZ, c[0x0][0x178], PT ;  /* 0x00005e00ff007a0c */ /* 0x000fe40003f05070 */
[----:B------:R-:W-:Y:S02]  /*8400*/  LOP3.LUT R6, R6, 0xffffffef, RZ, 0xc0, !PT ;  /* 0xffffffef06067812 */ /* 0x000fe400078ec0ff */
[----:B------:R-:W-:-:S13]  /*8410*/  ISETP.NE.AND.EX P2, PT, RZ, c[0x0][0x17c], PT, P0 ;  /* 0x00005f00ff007a0c */ /* 0x000fda0003f45300 */
[----:B------:R-:W-:Y:S01]  /*8420*/  @P2 LEA R68, P0, R72, c[0x0][0x178], 0x4 ;  /* 0x00005e0048442a11 */ /* 0x000fe200078020ff */
        /* <DEDUP_REMOVED lines=23> */
.L_x_1156:
[----:B------:R-:W-:Y:S02]  /*85a0*/  IMAD.MOV.U32 R73, RZ, RZ, R44 ;  /* 0x000000ffff497224 */ /* 0x000fe400078e002c */
.L_x_1157:
[----:B------:R-:W-:Y:S05]  /*85b0*/  BSYNC B1 ;  /* 0x0000000000017941 */ /* 0x000fea0003800000 */
.L_x_1155:
        /* <DEDUP_REMOVED lines=16> */
.L_x_1161:
[----:B------:R-:W-:Y:S05]  /*86c0*/  BSYNC B2 ;  /* 0x0000000000027941 */ /* 0x000fea0003800000 */
.L_x_1160:
        /* <DEDUP_REMOVED lines=44> */
.L_x_1159:
[----:B------:R-:W-:Y:S05]  /*8990*/  BSYNC B1 ;  /* 0x0000000000017941 */ /* 0x000fea0003800000 */
.L_x_1158:
[----:B------:R0:W1:Y:S01]  /*89a0*/  I2F.U32 R42, R73 ;  /* 0x00000049002a7306 */ /* 0x0000620000201000 */
[----:B------:R-:W-:Y:S02]  /*89b0*/  ISETP.NE.U32.AND P1, PT, RZ, c[0x0][0x178], PT ;  /* 0x00005e00ff007a0c */ /* 0x000fe40003f25070 */
[----:B------:R-:W-:Y:S02]  /*89c0*/  LOP3.LUT R6, R6, 0xfffffff7, RZ, 0xc0, !PT ;  /* 0xfffffff706067812 */ /* 0x000fe400078ec0ff */
[----:B------:R-:W-:Y:S01]  /*89d0*/  ISETP.NE.AND.EX P1, PT, RZ, c[0x0][0x17c], PT, P1 ;  /* 0x00005f00ff007a0c */ /* 0x000fe20003f25310 */
[----:B0-----:R-:W-:-:S04]  /*89e0*/  IMAD.MOV.U32 R73, RZ, RZ, 0x2f800000 ;  /* 0x2f800000ff497424 */ /* 0x001fc800078e00ff */
[----:B-1----:R-:W-:-:S05]  /*89f0*/  FFMA.FTZ R42, R42, R73, 1.1641532182693481445e-10 ;  /* 0x2f0000002a2a7423 */ /* 0x002fca0000010049 */
        /* <DEDUP_REMOVED lines=12> */
.L_x_1162:
        /* <DEDUP_REMOVED lines=12> */
.L_x_1165:
[----:B------:R-:W-:Y:S02]  /*8b80*/  IMAD.MOV.U32 R42, RZ, RZ, R44 ;  /* 0x000000ffff2a7224 */ /* 0x000fe400078e002c */
.L_x_1166:
[----:B------:R-:W-:Y:S05]  /*8b90*/  BSYNC B1 ;  /* 0x0000000000017941 */ /* 0x000fea0003800000 */
.L_x_1164:
        /* <DEDUP_REMOVED lines=16> */
.L_x_1170:
[----:B------:R-:W-:Y:S05]  /*8ca0*/  BSYNC B2 ;  /* 0x0000000000027941 */ /* 0x000fea0003800000 */
.L_x_1169:
        /* <DEDUP_REMOVED lines=44> */
.L_x_1168:
[----:B------:R-:W-:Y:S05]  /*8f70*/  BSYNC B1 ;  /* 0x0000000000017941 */ /* 0x000fea0003800000 */
.L_x_1167:
        /* <DEDUP_REMOVED lines=10> */
.L_x_1163:
        /* <DEDUP_REMOVED lines=12> */
.L_x_1172:
[----:B------:R-:W-:Y:S02]  /*90e0*/  IMAD.MOV.U32 R42, RZ, RZ, R44 ;  /* 0x000000ffff2a7224 */ /* 0x000fe400078e002c */
.L_x_1173:
[----:B------:R-:W-:Y:S05]  /*90f0*/  BSYNC B1 ;  /* 0x0000000000017941 */ /* 0x000fea0003800000 */
.L_x_1171:
        /* <DEDUP_REMOVED lines=16> */
.L_x_1177:
[----:B------:R-:W-:Y:S05]  /*9200*/  BSYNC B2 ;  /* 0x0000000000027941 */ /* 0x000fea0003800000 */
.L_x_1176:
        /* <DEDUP_REMOVED lines=44> */
.L_x_1175:
[----:B------:R-:W-:Y:S05]  /*94d0*/  BSYNC B1 ;  /* 0x0000000000017941 */ /* 0x000fea0003800000 */
.L_x_1174:
        /* <DEDUP_REMOVED lines=15> */
.L_x_1178:
        /* <DEDUP_REMOVED lines=12> */
.L_x_1181:
[----:B------:R-:W-:Y:S02]  /*9690*/  IMAD.MOV.U32 R42, RZ, RZ, R44 ;  /* 0x000000ffff2a7224 */ /* 0x000fe400078e002c */
.L_x_1182:
[----:B------:R-:W-:Y:S05]  /*96a0*/  BSYNC B1 ;  /* 0x0000000000017941 */ /* 0x000fea0003800000 */
.L_x_1180:
        /* <DEDUP_REMOVED lines=16> */
.L_x_1186:
[----:B------:R-:W-:Y:S05]  /*97b0*/  BSYNC B2 ;  /* 0x0000000000027941 */ /* 0x000fea0003800000 */
.L_x_1185:
        /* <DEDUP_REMOVED lines=44> */
.L_x_1184:
[----:B------:R-:W-:Y:S05]  /*9a80*/  BSYNC B1 ;  /* 0x0000000000017941 */ /* 0x000fea0003800000 */
.L_x_1183:
        /* <DEDUP_REMOVED lines=10> */
.L_x_1179:
        /* <DEDUP_REMOVED lines=12> */
.L_x_1188:
[----:B------:R-:W-:Y:S02]  /*9bf0*/  IMAD.MOV.U32 R42, RZ, RZ, R44 ;  /* 0x000000ffff2a7224 */ /* 0x000fe400078e002c */
.L_x_1189:
[----:B------:R-:W-:Y:S05]  /*9c00*/  BSYNC B1 ;  /* 0x0000000000017941 */ /* 0x000fea0003800000 */
.L_x_1187:
        /* <DEDUP_REMOVED lines=16> */
.L_x_1193:
[----:B------:R-:W-:Y:S05]  /*9d10*/  BSYNC B2 ;  /* 0x0000000000027941 */ /* 0x000fea0003800000 */
.L_x_1192:
        /* <DEDUP_REMOVED lines=44> */
.L_x_1191:
[----:B------:R-:W-:Y:S05]  /*9fe0*/  BSYNC B1 ;  /* 0x0000000000017941 */ /* 0x000fea0003800000 */
.L_x_1190:
        /* <DEDUP_REMOVED lines=15> */
.L_x_1194:
        /* <DEDUP_REMOVED lines=12> */
.L_x_1197:
[----:B------:R-:W-:Y:S02]  /*a1a0*/  IMAD.MOV.U32 R42, RZ, RZ, R44 ;  /* 0x000000ffff2a7224 */ /* 0x000fe400078e002c */
.L_x_1198:
[----:B------:R-:W-:Y:S05]  /*a1b0*/  BSYNC B1 ;  /* 0x0000000000017941 */ /* 0x000fea0003800000 */
.L_x_1196:
        /* <DEDUP_REMOVED lines=16> */
.L_x_1202:
[----:B------:R-:W-:Y:S05]  /*a2c0*/  BSYNC B2 ;  /* 0x0000000000027941 */ /* 0x000fea0003800000 */
.L_x_1201:
        /* <DEDUP_REMOVED lines=44> */
.L_x_1200:
[----:B------:R-:W-:Y:S05]  /*a590*/  BSYNC B1 ;  /* 0x0000000000017941 */ /* 0x000fea0003800000 */
.L_x_1199:
        /* <DEDUP_REMOVED lines=10> */
.L_x_1195:
        /* <DEDUP_REMOVED lines=12> */
.L_x_1204:
[----:B------:R-:W-:Y:S02]  /*a700*/  IMAD.MOV.U32 R42, RZ, RZ, R44 ;  /* 0x000000ffff2a7224 */ /* 0x000fe400078e002c */
.L_x_1205:
[----:B------:R-:W-:Y:S05]  /*a710*/  BSYNC B1 ;  /* 0x0000000000017941 */ /* 0x000fea0003800000 */
.L_x_1203:
        /* <DEDUP_REMOVED lines=16> */
.L_x_1209:
[----:B------:R-:W-:Y:S05]  /*a820*/  BSYNC B2 ;  /* 0x0000000000027941 */ /* 0x000fea0003800000 */
.L_x_1208:
        /* <DEDUP_REMOVED lines=44> */
.L_x_1207:
[----:B------:R-:W-:Y:S05]  /*aaf0*/  BSYNC B1 ;  /* 0x0000000000017941 */ /* 0x000fea0003800000 */
.L_x_1206:
        /* <DEDUP_REMOVED lines=15> */
.L_x_1210:
        /* <DEDUP_REMOVED lines=12> */
.L_x_1213:
[----:B------:R-:W-:Y:S02]  /*acb0*/  IMAD.MOV.U32 R42, RZ, RZ, R44 ;  /* 0x000000ffff2a7224 */ /* 0x000fe400078e002c */
.L_x_1214:
[----:B------:R-:W-:Y:S05]  /*acc0*/  BSYNC B1 ;  /* 0x0000000000017941 */ /* 0x000fea0003800000 */
.L_x_1212:
        /* <DEDUP_REMOVED lines=16> */
.L_x_1218:
[----:B------:R-:W-:Y:S05]  /*add0*/  BSYNC B2 ;  /* 0x0000000000027941 */ /* 0x000fea0003800000 */
.L_x_1217:
        /* <DEDUP_REMOVED lines=44> */
.L_x_1216:
[----:B------:R-:W-:Y:S05]  /*b0a0*/  BSYNC B1 ;  /* 0x0000000000017941 */ /* 0x000fea0003800000 */
.L_x_1215:
        /* <DEDUP_REMOVED lines=10> */
.L_x_1211:
        /* <DEDUP_REMOVED lines=12> */
.L_x_1220:
[----:B------:R-:W-:Y:S02]  /*b210*/  IMAD.MOV.U32 R42, RZ, RZ, R44 ;  /* 0x000000ffff2a7224 */ /* 0x000fe400078e002c */
.L_x_1221:
[----:B------:R-:W-:Y:S05]  /*b220*/  BSYNC B1 ;  /* 0x0000000000017941 */ /* 0x000fea0003800000 */
.L_x_1219:
        /* <DEDUP_REMOVED lines=16> */
.L_x_1225:
[----:B------:R-:W-:Y:S05]  /*b330*/  BSYNC B2 ;  /* 0x0000000000027941 */ /* 0x000fea0003800000 */
.L_x_1224:
        /* <DEDUP_REMOVED lines=44> */
.L_x_1223:
[----:B------:R-:W-:Y:S05]  /*b600*/  BSYNC B1 ;  /* 0x0000000000017941 */ /* 0x000fea0003800000 */
.L_x_1222:
        /* <DEDUP_REMOVED lines=13> */
.L_x_1226:
        /* <DEDUP_REMOVED lines=12> */
.L_x_1229:
[----:B------:R-:W-:Y:S02]  /*b7a0*/  IMAD.MOV.U32 R42, RZ, RZ, R44 ;  /* 0x000000ffff2a7224 */ /* 0x000fe400078e002c */
.L_x_1230:
[----:B------:R-:W-:Y:S05]  /*b7b0*/  BSYNC B1 ;  /* 0x0000000000017941 */ /* 0x000fea0003800000 */
.L_x_1228:
        /* <DEDUP_REMOVED lines=16> */
.L_x_1234:
[----:B------:R-:W-:Y:S05]  /*b8c0*/  BSYNC B2 ;  /* 0x0000000000027941 */ /* 0x000fea0003800000 */
.L_x_1233:
        /* <DEDUP_REMOVED lines=44> */
.L_x_1232:
[----:B------:R-:W-:Y:S05]  /*bb90*/  BSYNC B1 ;  /* 0x0000000000017941 */ /* 0x000fea0003800000 */
.L_x_1231:
        /* <DEDUP_REMOVED lines=10> */
.L_x_1227:
        /* <DEDUP_REMOVED lines=12> */
.L_x_1236:
[----:B------:R-:W-:Y:S02]  /*bd00*/  IMAD.MOV.U32 R42, RZ, RZ, R44 ;  /* 0x000000ffff2a7224 */ /* 0x000fe400078e002c */
.L_x_1237:
[----:B------:R-:W-:Y:S05]  /*bd10*/  BSYNC B1 ;  /* 0x0000000000017941 */ /* 0x000fea0003800000 */
.L_x_1235:
        /* <DEDUP_REMOVED lines=16> */
.L_x_1241:
[----:B------:R-:W-:Y:S05]  /*be20*/  BSYNC B2 ;  /* 0x0000000000027941 */ /* 0x000fea0003800000 */
.L_x_1240:
        /* <DEDUP_REMOVED lines=44> */
.L_x_1239:
[----:B------:R-:W-:Y:S05]  /*c0f0*/  BSYNC B1 ;  /* 0x0000000000017941 */ /* 0x000fea0003800000 */
.L_x_1238:
        /* <DEDUP_REMOVED lines=13> */
.L_x_1242:
        /* <DEDUP_REMOVED lines=12> */
.L_x_1245:
[----:B------:R-:W-:Y:S02]  /*c290*/  IMAD.MOV.U32 R42, RZ, RZ, R44 ;  /* 0x000000ffff2a7224 */ /* 0x000fe400078e002c */
.L_x_1246:
[----:B------:R-:W-:Y:S05]  /*c2a0*/  BSYNC B1 ;  /* 0x0000000000017941 */ /* 0x000fea0003800000 */
.L_x_1244:
        /* <DEDUP_REMOVED lines=16> */
.L_x_1250:
[----:B------:R-:W-:Y:S05]  /*c3b0*/  BSYNC B2 ;  /* 0x0000000000027941 */ /* 0x000fea0003800000 */
.L_x_1249:
        /* <DEDUP_REMOVED lines=44> */
.L_x_1248:
[----:B------:R-:W-:Y:S05]  /*c680*/  BSYNC B1 ;  /* 0x0000000000017941 */ /* 0x000fea0003800000 */
.L_x_1247:
        /* <DEDUP_REMOVED lines=10> */
.L_x_1243:
        /* <DEDUP_REMOVED lines=12> */
.L_x_1252:
[----:B------:R-:W-:Y:S02]  /*c7f0*/  IMAD.MOV.U32 R42, RZ, RZ, R44 ;  /* 0x000000ffff2a7224 */ /* 0x000fe400078e002c */
.L_x_1253:
[----:B------:R-:W-:Y:S05]  /*c800*/  BSYNC B1 ;  /* 0x0000000000017941 */ /* 0x000fea0003800000 */
.L_x_1251:
        /* <DEDUP_REMOVED lines=16> */
.L_x_1257:
[----:B------:R-:W-:Y:S05]  /*c910*/  BSYNC B2 ;  /* 0x0000000000027941 */ /* 0x000fea0003800000 */
.L_x_1256:
        /* <DEDUP_REMOVED lines=44> */
.L_x_1255:
[----:B------:R-:W-:Y:S05]  /*cbe0*/  BSYNC B1 ;  /* 0x0000000000017941 */ /* 0x000fea0003800000 */
.L_x_1254:
        /* <DEDUP_REMOVED lines=13> */
.L_x_1258:
        /* <DEDUP_REMOVED lines=12> */
.L_x_1261:
[----:B------:R-:W-:Y:S02]  /*cd80*/  IMAD.MOV.U32 R42, RZ, RZ, R44 ;  /* 0x000000ffff2a7224 */ /* 0x000fe400078e002c */
.L_x_1262:
[----:B------:R-:W-:Y:S05]  /*cd90*/  BSYNC B1 ;  /* 0x0000000000017941 */ /* 0x000fea0003800000 */
.L_x_1260:
        /* <DEDUP_REMOVED lines=16> */
.L_x_1266:
[----:B------:R-:W-:Y:S05]  /*cea0*/  BSYNC B2 ;  /* 0x0000000000027941 */ /* 0x000fea0003800000 */
.L_x_1265:
        /* <DEDUP_REMOVED lines=44> */
.L_x_1264:
[----:B------:R-:W-:Y:S05]  /*d170*/  BSYNC B1 ;  /* 0x0000000000017941 */ /* 0x000fea0003800000 */
.L_x_1263:
        /* <DEDUP_REMOVED lines=10> */
.L_x_1259:
        /* <DEDUP_REMOVED lines=12> */
.L_x_1268:
[----:B------:R-:W-:Y:S02]  /*d2e0*/  IMAD.MOV.U32 R42, RZ, RZ, R44 ;  /* 0x000000ffff2a7224 */ /* 0x000fe400078e002c */
.L_x_1269:
[----:B------:R-:W-:Y:S05]  /*d2f0*/  BSYNC B1 ;  /* 0x0000000000017941 */ /* 0x000fea0003800000 */
.L_x_1267:
        /* <DEDUP_REMOVED lines=16> */
.L_x_1273:
[----:B------:R-:W-:Y:S05]  /*d400*/  BSYNC B2 ;  /* 0x0000000000027941 */ /* 0x000fea0003800000 */
.L_x_1272:
        /* <DEDUP_REMOVED lines=44> */
.L_x_1271:
[----:B------:R-:W-:Y:S05]  /*d6d0*/  BSYNC B1 ;  /* 0x0000000000017941 */ /* 0x000fea0003800000 */
.L_x_1270:
        /* <DEDUP_REMOVED lines=13> */
.L_x_1274:
        /* <DEDUP_REMOVED lines=12> */
.L_x_1277:
[----:B------:R-:W-:Y:S02]  /*d870*/  IMAD.MOV.U32 R78, RZ, RZ, R44 ;  /* 0x000000ffff4e7224 */ /* 0x000fe400078e002c */
.L_x_1278:
[----:B------:R-:W-:Y:S05]  /*d880*/  BSYNC B1 ;  /* 0x0000000000017941 */ /* 0x000fea0003800000 */
.L_x_1276:
        /* <DEDUP_REMOVED lines=16> */
.L_x_1282:
[----:B------:R-:W-:Y:S05]  /*d990*/  BSYNC B2 ;  /* 0x0000000000027941 */ /* 0x000fea0003800000 */
.L_x_1281:
        /* <DEDUP_REMOVED lines=44> */
.L_x_1280:
[----:B------:R-:W-:Y:S05]  /*dc60*/  BSYNC B1 ;  /* 0x0000000000017941 */ /* 0x000fea0003800000 */
.L_x_1279:
        /* <DEDUP_REMOVED lines=10> */
.L_x_1275:
[C---:B------:R-:W-:Y:S01]  /*dd10*/  LEA R74, P0, R72.reuse, c[0x0][0x188], 0x4 ;  /* 0x00006200484a7a11 */ /* 0x040fe200078020ff */
[----:B------:R-:W-:Y:S01]  /*dd20*/  IMAD.SHL.U32 R134, R72, 0x8, RZ ;  /* 0x0000000848867824 */ /* 0x000fe200078e00ff */
[----:B------:R-:W-:Y:S02]  /*dd30*/  F2FP.BF16.PACK_AB R71, R128, R116 ;  /* 0x000000748047723e */ /* 0x000fe400000010ff */
[----:B------:R-:W-:Y:S02]  /*dd40*/  LEA.HI.X R75, R72, c[0x0][0x18c], RZ, 0x4, P0 ;  /* 0x00006300484b7a11 */ /* 0x000fe400000f24ff */
[----:B------:R-:W-:Y:S02]  /*dd50*/  F2FP.BF16.PACK_AB R70, R115, R102 ;  /* 0x000000667346723e */ /* 0x000fe400000010ff */
[----:B------:R-:W-:Y:S02]  /*dd60*/  F2FP.BF16.PACK_AB R69, R101, R88 ;  /* 0x000000586545723e */ /* 0x000fe400000010ff */
[----:B------:R-:W-:-:S02]  /*dd70*/  F2FP.BF16.PACK_AB R68, R87, R79 ;  /* 0x0000004f5744723e */ /* 0x000fc400000010ff */
[----:B------:R-:W-:Y:S02]  /*dd80*/  SEL R73, RZ, 0x1000000, P5 ;  /* 0x01000000ff497807 */ /* 0x000fe40002800000 */
[C---:B------:R-:W-:Y:S01]  /*dd90*/  LOP3.LUT P0, RZ, R6.reuse, 0x4, RZ, 0xc0, !PT ;  /* 0x0000000406ff7812 */ /* 0x040fe2000780c0ff */
[----:B------:R0:W-:Y:S01]  /*dda0*/  STG.E.128 [R74.64], R68 ;  /* 0x000000444a007986 */ /* 0x0001e2000c101d06 */
[C---:B------:R-:W-:Y:S02]  /*ddb0*/  LOP3.LUT P5, RZ, R6.reuse, 0x2, RZ, 0xc0, !PT ;  /* 0x0000000206ff7812 */ /* 0x040fe400078ac0ff */
[C---:B------:R-:W-:Y:S02]  /*ddc0*/  LOP3.LUT P6, RZ, R6.reuse, 0x8, RZ, 0xc0, !PT ;  /* 0x0000000806ff7812 */ /* 0x040fe400078cc0ff */
[----:B------:R-:W-:Y:S02]  /*ddd0*/  LOP3.LUT P1, RZ, R6, 0x10, RZ, 0xc0, !PT ;  /* 0x0000001006ff7812 */ /* 0x000fe4000782c0ff */
[----:B0-----:R-:W-:-:S02]  /*dde0*/  SEL R69, RZ, 0x10000, P4 ;  /* 0x00010000ff457807 */ /* 0x001fc40002000000 */
[----:B------:R-:W-:Y:S02]  /*ddf0*/  LOP3.LUT P4, RZ, R6, 0x1, RZ, 0xc0, !PT ;  /* 0x0000000106ff7812 */ /* 0x000fe4000788c0ff */
[----:B------:R-:W-:Y:S02]  /*de00*/  SEL R70, RZ, 0x100, P3 ;  /* 0x00000100ff467807 */ /* 0x000fe40001800000 */
[----:B------:R-:W-:Y:S02]  /*de10*/  SEL R68, RZ, 0x1, P4 ;  /* 0x00000001ff447807 */ /* 0x000fe40002000000 */
[----:B------:R-:W-:Y:S02]  /*de20*/  LOP3.LUT R73, R70, R73, R69, 0xfe, !PT ;  /* 0x0000004946497212 */ /* 0x000fe400078efe45 */
[----:B------:R-:W-:Y:S01]  /*de30*/  SEL R71, RZ, 0x1, P2 ;  /* 0x00000001ff477807 */ /* 0x000fe20001000000 */
[----:B------:R-:W-:Y:S01]  /*de40*/  IMAD.WIDE.U32 R68, R68, 0x1000000, RZ ;  /* 0x0100000044447825 */ /* 0x000fe200078e00ff */
[----:B------:R-:W-:-:S02]  /*de50*/  SEL R70, RZ, 0x1, P5 ;  /* 0x00000001ff467807 */ /* 0x000fc40002800000 */
[----:B------:R-:W-:Y:S02]  /*de60*/  SEL R74, RZ, 0x1, P0 ;  /* 0x00000001ff4a7807 */ /* 0x000fe40000000000 */
[----:B------:R-:W-:Y:S01]  /*de70*/  LOP3.LUT R69, R69, R73, R71, 0xfe, !PT ;  /* 0x0000004945457212 */ /* 0x000fe200078efe47 */
[----:B------:R-:W-:Y:S01]  /*de80*/  IMAD.WIDE.U32 R70, R70, 0x10000, RZ ;  /* 0x0001000046467825 */ /* 0x000fe200078e00ff */
[----:B------:R-:W-:-:S03]  /*de90*/  SHF.L.U64.HI R73, R72, 0x3, RZ ;  /* 0x0000000348497819 */ /* 0x000fc600000102ff */
        /* <DEDUP_REMOVED lines=29> */
.L_x_1283:
[----:B------:R-:W-:Y:S02]  /*e070*/  IADD3 R72, R72, 0x80, RZ ;  /* 0x0000008048487810 */ /* 0x000fe40007ffe0ff */
.L_x_1154:
[----:B------:R-:W-:Y:S05]  /*e080*/  BSYNC B0 ;  /* 0x0000000000007941 */ /* 0x000fea0003800000 */
.L_x_1153:
[----:B------:R-:W-:Y:S01]  /*e090*/  LOP3.LUT P0, RZ, R6, 0x400, RZ, 0xc0, !PT ;  /* 0x0000040006ff7812 */ /* 0x000fe2000780c0ff */
[----:B------:R-:W-:-:S12]  /*e0a0*/  BSSY B0, `(.L_x_1284) ;  /* 0x00005cb000007945 */ /* 0x000fd80003800000 */
[----:B------:R-:W-:Y:S05]  /*e0b0*/  @!P0 BRA `(.L_x_1285) ;  /* 0x00005c9000008947 */ /* 0x000fea0003800000 */
[----:B------:R-:W-:Y:S02]  /*e0c0*/  ISETP.NE.U32.AND P0, PT, RZ, c[0x0][0x178], PT ;  /* 0x00005e00ff007a0c */ /* 0x000fe40003f05070 */
[----:B------:R-:W-:Y:S02]  /*e0d0*/  LOP3.LUT R6, R6, 0xffffffef, RZ, 0xc0, !PT ;  /* 0xffffffef06067812 */ /* 0x000fe400078ec0ff */
[----:B------:R-:W-:-:S13]  /*e0e0*/  ISETP.NE.AND.EX P2, PT, RZ, c[0x0][0x17c], PT, P0 ;  /* 0x00005f00ff007a0c */ /* 0x000fda0003f45300 */
[----:B0-----:R-:W-:Y:S01]  /*e0f0*/  @P2 LEA R68, P0, R72, c[0x0][0x178], 0x4 ;  /* 0x00005e0048442a11 */ /* 0x001fe200078020ff */
        /* <DEDUP_REMOVED lines=23> */
.L_x_1287:
[----:B------:R-:W-:Y:S02]  /*e270*/  IMAD.MOV.U32 R73, RZ, RZ, R44 ;  /* 0x000000ffff497224 */ /* 0x000fe400078e002c */
.L_x_1288:
[----:B------:R-:W-:Y:S05]  /*e280*/  BSYNC B1 ;  /* 0x0000000000017941 */ /* 0x000fea0003800000 */
.L_x_1286:
        /* <DEDUP_REMOVED lines=16> */
.L_x_1292:
[----:B------:R-:W-:Y:S05]  /*e390*/  BSYNC B2 ;  /* 0x0000000000027941 */ /* 0x000fea0003800000 */
.L_x_1291:
        /* <DEDUP_REMOVED lines=44> */
.L_x_1290:
[----:B------:R-:W-:Y:S05]  /*e660*/  BSYNC B1 ;  /* 0x0000000000017941 */ /* 0x000fea0003800000 */
.L_x_1289:
        /* <DEDUP_REMOVED lines=18> */
.L_x_1293:
        /* <DEDUP_REMOVED lines=12> */
.L_x_1296:
[----:B------:R-:W-:Y:S02]  /*e850*/  IMAD.MOV.U32 R42, RZ, RZ, R44 ;  /* 0x000000ffff2a7224 */ /* 0x000fe400078e002c */
.L_x_1297:
[----:B------:R-:W-:Y:S05]  /*e860*/  BSYNC B1 ;  /* 0x0000000000017941 */ /* 0x000fea0003800000 */
.L_x_1295:
        /* <DEDUP_REMOVED lines=16> */
.L_x_1301:
[----:B------:R-:W-:Y:S05]  /*e970*/  BSYNC B2 ;  /* 0x0000000000027941 */ /* 0x000fea0003800000 */
.L_x_1300:
        /* <DEDUP_REMOVED lines=44> */
.L_x_1299:
[----:B------:R-:W-:Y:S05]  /*ec40*/  BSYNC B1 ;  /* 0x0000000000017941 */ /* 0x000fea0003800000 */
.L_x_1298:
        /* <DEDUP_REMOVED lines=10> */
.L_x_1294:
        /* <DEDUP_REMOVED lines=12> */
.L_x_1303:
[----:B------:R-:W-:Y:S02]  /*edb0*/  IMAD.MOV.U32 R42, RZ, RZ, R44 ;  /* 0x000000ffff2a7224 */ /* 0x000fe400078e002c */
.L_x_1304:
[----:B------:R-:W-:Y:S05]  /*edc0*/  BSYNC B1 ;  /* 0x0000000000017941 */ /* 0x000fea0003800000 */
.L_x_1302:
        /* <DEDUP_REMOVED lines=16> */
.L_x_1308:
[----:B------:R-:W-:Y:S05]  /*eed0*/  BSYNC B2 ;  /* 0x0000000000027941 */ /* 0x000fea0003800000 */
.L_x_1307:
        /* <DEDUP_REMOVED lines=44> */
.L_x_1306:
[----:B------:R-:W-:Y:S05]  /*f1a0*/  BSYNC B1 ;  /* 0x0000000000017941 */ /* 0x000fea0003800000 */
.L_x_1305:
        /* <DEDUP_REMOVED lines=15> */
.L_x_1309:
        /* <DEDUP_REMOVED lines=12> */
.L_x_1312:
[----:B------:R-:W-:Y:S02]  /*f360*/  IMAD.MOV.U32 R42, RZ, RZ, R44 ;  /* 0x000000ffff2a7224 */ /* 0x000fe400078e002c */
.L_x_1313:
[----:B------:R-:W-:Y:S05]  /*f370*/  BSYNC B1 ;  /* 0x0000000000017941 */ /* 0x000fea0003800000 */
.L_x_1311:
        /* <DEDUP_REMOVED lines=16> */
.L_x_1317:
[----:B------:R-:W-:Y:S05]  /*f480*/  BSYNC B2 ;  /* 0x0000000000027941 */ /* 0x000fea0003800000 */
.L_x_1316:
        /* <DEDUP_REMOVED lines=44> */
.L_x_1315:
[----:B------:R-:W-:Y:S05]  /*f750*/  BSYNC B1 ;  /* 0x0000000000017941 */ /* 0x000fea0003800000 */
.L_x_1314:
        /* <DEDUP_REMOVED lines=10> */
.L_x_1310:
        /* <DEDUP_REMOVED lines=12> */
.L_x_1319:
[----:B------:R-:W-:Y:S02]  /*f8c0*/  IMAD.MOV.U32 R42, RZ, RZ, R44 ;  /* 0x000000ffff2a7224 */ /* 0x000fe400078e002c */
.L_x_1320:
[----:B------:R-:W-:Y:S05]  /*f8d0*/  BSYNC B1 ;  /* 0x0000000000017941 */ /* 0x000fea0003800000 */
.L_x_1318:
        /* <DEDUP_REMOVED lines=16> */
.L_x_1324:
[----:B------:R-:W-:Y:S05]  /*f9e0*/  BSYNC B2 ;  /* 0x0000000000027941 */ /* 0x000fea0003800000 */
.L_x_1323:
        /* <DEDUP_REMOVED lines=44> */
.L_x_1322:
[----:B------:R-:W-:Y:S05]  /*fcb0*/  BSYNC B1 ;  /* 0x0000000000017941 */ /* 0x000fea0003800000 */
.L_x_1321:
        /* <DEDUP_REMOVED lines=15> */
.L_x_1325:
        /* <DEDUP_REMOVED lines=12> */
.L_x_1328:
[----:B------:R-:W-:Y:S02]  /*fe70*/  IMAD.MOV.U32 R42, RZ, RZ, R44 ;  /* 0x000000ffff2a7224 */ /* 0x000fe400078e002c */
.L_x_1329:
[----:B------:R-:W-:Y:S05]  /*fe80*/  BSYNC B1 ;  /* 0x0000000000017941 */ /* 0x000fea0003800000 */
.L_x_1327:
        /* <DEDUP_REMOVED lines=16> */
.L_x_1333:
[----:B------:R-:W-:Y:S05]  /*ff90*/  BSYNC B2 ;  /* 0x0000000000027941 */ /* 0x000fea0003800000 */
.L_x_1332:
        /* <DEDUP_REMOVED lines=44> */
.L_x_1331:
[----:B------:R-:W-:Y:S05]  /*10260*/  BSYNC B1 ;  /* 0x0000000000017941 */ /* 0x000fea0003800000 */
.L_x_1330:
        /* <DEDUP_REMOVED lines=10> */
.L_x_1326:
        /* <DEDUP_REMOVED lines=12> */
.L_x_1335:
[----:B------:R-:W-:Y:S02]  /*103d0*/  IMAD.MOV.U32 R42, RZ, RZ, R44 ;  /* 0x000000ffff2a7224 */ /* 0x000fe400078e002c */
.L_x_1336:
[----:B------:R-:W-:Y:S05]  /*103e0*/  BSYNC B1 ;  /* 0x0000000000017941 */ /* 0x000fea0003800000 */
.L_x_1334:
        /* <DEDUP_REMOVED lines=16> */
.L_x_1340:
[----:B------:R-:W-:Y:S05]  /*104f0*/  BSYNC B2 ;  /* 0x0000000000027941 */ /* 0x000fea0003800000 */
.L_x_1339:
        /* <DEDUP_REMOVED lines=44> */
.L_x_1338:
[----:B------:R-:W-:Y:S05]  /*107c0*/  BSYNC B1 ;  /* 0x0000000000017941 */ /* 0x000fea0003800000 */
.L_x_1337:
        /* <DEDUP_REMOVED lines=15> */
.L_x_1341:
        /* <DEDUP_REMOVED lines=12> */
.L_x_1344:
[----:B------:R-:W-:Y:S02]  /*10980*/  IMAD.MOV.U32 R42, RZ, RZ, R44 ;  /* 0x000000ffff2a7224 */ /* 0x000fe400078e002c */
.L_x_1345:
[----:B------:R-:W-:Y:S05]  /*10990*/  BSYNC B1 ;  /* 0x0000000000017941 */ /* 0x000fea0003800000 */
.L_x_1343:
        /* <DEDUP_REMOVED lines=16> */
.L_x_1349:
[----:B------:R-:W-:Y:S05]  /*10aa0*/  BSYNC B2 ;  /* 0x0000000000027941 */ /* 0x000fea0003800000 */
.L_x_1348:
        /* <DEDUP_REMOVED lines=44> */
.L_x_1347:
[----:B------:R-:W-:Y:S05]  /*10d70*/  BSYNC B1 ;  /* 0x0000000000017941 */ /* 0x000fea0003800000 */
.L_x_1346:
        /* <DEDUP_REMOVED lines=10> */
.L_x_1342:
        /* <DEDUP_REMOVED lines=12> */
.L_x_1351:
[----:B------:R-:W-:Y:S02]  /*10ee0*/  IMAD.MOV.U32 R42, RZ, RZ, R44 ;  /* 0x000000ffff2a7224 */ /* 0x000fe400078e002c */
.L_x_1352:
[----:B------:R-:W-:Y:S05]  /*10ef0*/  BSYNC B1 ;  /* 0x0000000000017941 */ /* 0x000fea0003800000 */
.L_x_1350:
        /* <DEDUP_REMOVED lines=16> */
.L_x_1356:
[----:B------:R-:W-:Y:S05]  /*11000*/  BSYNC B2 ;  /* 0x0000000000027941 */ /* 0x000fea0003800000 */
.L_x_1355:
        /* <DEDUP_REMOVED lines=44> */
.L_x_1354:
[----:B------:R-:W-:Y:S05]  /*112d0*/  BSYNC B1 ;  /* 0x0000000000017941 */ /* 0x000fea0003800000 */
.L_x_1353:
        /* <DEDUP_REMOVED lines=13> */
.L_x_1357:
        /* <DEDUP_REMOVED lines=12> */
.L_x_1360:
[----:B------:R-:W-:Y:S02]  /*11470*/  IMAD.MOV.U32 R42, RZ, RZ, R44 ;  /* 0x000000ffff2a7224 */ /* 0x000fe400078e002c */
.L_x_1361:
[----:B------:R-:W-:Y:S05]  /*11480*/  BSYNC B1 ;  /* 0x0000000000017941 */ /* 0x000fea0003800000 */
.L_x_1359:
        /* <DEDUP_REMOVED lines=16> */
.L_x_1365:
[----:B------:R-:W-:Y:S05]  /*11590*/  BSYNC B2 ;  /* 0x0000000000027941 */ /* 0x000fea0003800000 */
.L_x_1364:
        /* <DEDUP_REMOVED lines=44> */
.L_x_1363:
[----:B------:R-:W-:Y:S05]  /*11860*/  BSYNC B1 ;  /* 0x0000000000017941 */ /* 0x000fea0003800000 */
.L_x_1362:
        /* <DEDUP_REMOVED lines=10> */
.L_x_1358:
        /* <DEDUP_REMOVED lines=12> */
.L_x_1367:
[----:B------:R-:W-:Y:S02]  /*119d0*/  IMAD.MOV.U32 R42, RZ, RZ, R44 ;  /* 0x000000ffff2a7224 */ /* 0x000fe400078e002c */
.L_x_1368:
[----:B------:R-:W-:Y:S05]  /*119e0*/  BSYNC B1 ;  /* 0x0000000000017941 */ /* 0x000fea0003800000 */
.L_x_1366:
        /* <DEDUP_REMOVED lines=16> */
.L_x_1372:
[----:B------:R-:W-:Y:S05]  /*11af0*/  BSYNC B2 ;  /* 0x0000000000027941 */ /* 0x000fea0003800000 */
.L_x_1371:
        /* <DEDUP_REMOVED lines=44> */
.L_x_1370:
[----:B------:R-:W-:Y:S05]  /*11dc0*/  BSYNC B1 ;  /* 0x0000000000017941 */ /* 0x000fea0003800000 */
.L_x_1369:
        /* <DEDUP_REMOVED lines=13> */
.L_x_1373:
        /* <DEDUP_REMOVED lines=12> */
.L_x_1376:
[----:B------:R-:W-:Y:S02]  /*11f60*/  IMAD.MOV.U32 R42, RZ, RZ, R44 ;  /* 0x000000ffff2a7224 */ /* 0x000fe400078e002c */
.L_x_1377:
[----:B------:R-:W-:Y:S05]  /*11f70*/  BSYNC B1 ;  /* 0x0000000000017941 */ /* 0x000fea0003800000 */
.L_x_1375:
        /* <DEDUP_REMOVED lines=16> */
.L_x_1381:
[----:B------:R-:W-:Y:S05]  /*12080*/  BSYNC B2 ;  /* 0x0000000000027941 */ /* 0x000fea0003800000 */
.L_x_1380:
        /* <DEDUP_REMOVED lines=44> */
.L_x_1379:
[----:B------:R-:W-:Y:S05]  /*12350*/  BSYNC B1 ;  /* 0x0000000000017941 */ /* 0x000fea0003800000 */
.L_x_1378:
        /* <DEDUP_REMOVED lines=10> */
.L_x_1374:
        /* <DEDUP_REMOVED lines=12> */
.L_x_1383:
[----:B------:R-:W-:Y:S02]  /*124c0*/  IMAD.MOV.U32 R42, RZ, RZ, R44 ;  /* 0x000000ffff2a7224 */ /* 0x000fe400078e002c */
.L_x_1384:
[----:B------:R-:W-:Y:S05]  /*124d0*/  BSYNC B1 ;  /* 0x0000000000017941 */ /* 0x000fea0003800000 */
.L_x_1382:
        /* <DEDUP_REMOVED lines=16> */
.L_x_1388:
[----:B------:R-:W-:Y:S05]  /*125e0*/  BSYNC B2 ;  /* 0x0000000000027941 */ /* 0x000fea0003800000 */
.L_x_1387:
        /* <DEDUP_REMOVED lines=44> */
.L_x_1386:
[----:B------:R-:W-:Y:S05]  /*128b0*/  BSYNC B1 ;  /* 0x0000000000017941 */ /* 0x000fea0003800000 */
.L_x_1385:
        /* <DEDUP_REMOVED lines=13> */
.L_x_1389:
        /* <DEDUP_REMOVED lines=12> */
.L_x_1392:
[----:B------:R-:W-:Y:S02]  /*12a50*/  IMAD.MOV.U32 R42, RZ, RZ, R44 ;  /* 0x000000ffff2a7224 */ /* 0x000fe400078e002c */
.L_x_1393:
[----:B------:R-:W-:Y:S05]  /*12a60*/  BSYNC B1 ;  /* 0x0000000000017941 */ /* 0x000fea0003800000 */
.L_x_1391:
        /* <DEDUP_REMOVED lines=16> */
.L_x_1397:
[----:B------:R-:W-:Y:S05]  /*12b70*/  BSYNC B2 ;  /* 0x0000000000027941 */ /* 0x000fea0003800000 */
.L_x_1396:
        /* <DEDUP_REMOVED lines=44> */
.L_x_1395:
[----:B------:R-:W-:Y:S05]  /*12e40*/  BSYNC B1 ;  /* 0x0000000000017941 */ /* 0x000fea0003800000 */
.L_x_1394:
        /* <DEDUP_REMOVED lines=10> */
.L_x_1390:
        /* <DEDUP_REMOVED lines=12> */
.L_x_1399:
[----:B------:R-:W-:Y:S02]  /*12fb0*/  IMAD.MOV.U32 R42, RZ, RZ, R44 ;  /* 0x000000ffff2a7224 */ /* 0x000fe400078e002c */
.L_x_1400:
[----:B------:R-:W-:Y:S05]  /*12fc0*/  BSYNC B1 ;  /* 0x0000000000017941 */ /* 0x000fea0003800000 */
.L_x_1398:
        /* <DEDUP_REMOVED lines=16> */
.L_x_1404:
[----:B------:R-:W-:Y:S05]  /*130d0*/  BSYNC B2 ;  /* 0x0000000000027941 */ /* 0x000fea0003800000 */
.L_x_1403:
        /* <DEDUP_REMOVED lines=44> */
.L_x_1402:
[----:B------:R-:W-:Y:S05]  /*133a0*/  BSYNC B1 ;  /* 0x0000000000017941 */ /* 0x000fea0003800000 */
.L_x_1401:
        /* <DEDUP_REMOVED lines=13> */
.L_x_1405:
        /* <DEDUP_REMOVED lines=12> */
.L_x_1408:
[----:B------:R-:W-:Y:S02]  /*13540*/  IMAD.MOV.U32 R78, RZ, RZ, R44 ;  /* 0x000000ffff4e7224 */ /* 0x000fe400078e002c */
.L_x_1409:
[----:B------:R-:W-:Y:S05]  /*13550*/  BSYNC B1 ;  /* 0x0000000000017941 */ /* 0x000fea0003800000 */
.L_x_1407:
        /* <DEDUP_REMOVED lines=16> */
.L_x_1413:
[----:B------:R-:W-:Y:S05]  /*13660*/  BSYNC B2 ;  /* 0x0000000000027941 */ /* 0x000fea0003800000 */
.L_x_1412:
        /* <DEDUP_REMOVED lines=44> */
.L_x_1411:
[----:B------:R-:W-:Y:S05]  /*13930*/  BSYNC B1 ;  /* 0x0000000000017941 */ /* 0x000fea0003800000 */
.L_x_1410:
        /* <DEDUP_REMOVED lines=10> */
.L_x_1406:
        /* <DEDUP_REMOVED lines=54> */
.L_x_1414:
[----:B------:R-:W-:Y:S02]  /*13d40*/  IADD3 R72, R72, 0x80, RZ ;  /* 0x0000008048487810 */ /* 0x000fe40007ffe0ff */
.L_x_1285:
[----:B------:R-:W-:Y:S05]  /*13d50*/  BSYNC B0 ;  /* 0x0000000000007941 */ /* 0x000fea0003800000 */
.L_x_1284:
        /* <DEDUP_REMOVED lines=30> */
.L_x_1418:
[----:B------:R-:W-:Y:S02]  /*13f40*/  IMAD.MOV.U32 R73, RZ, RZ, R44 ;  /* 0x000000ffff497224 */ /* 0x000fe400078e002c */
.L_x_1419:
[----:B------:R-:W-:Y:S05]  /*13f50*/  BSYNC B1 ;  /* 0x0000000000017941 */ /* 0x000fea0003800000 */
.L_x_1417:
        /* <DEDUP_REMOVED lines=16> */
.L_x_1423:
[----:B------:R-:W-:Y:S05]  /*14060*/  BSYNC B2 ;  /* 0x0000000000027941 */ /* 0x000fea0003800000 */
.L_x_1422:
        /* <DEDUP_REMOVED lines=44> */
.L_x_1421:
[----:B------:R-:W-:Y:S05]  /*14330*/  BSYNC B1 ;  /* 0x0000000000017941 */ /* 0x000fea0003800000 */
.L_x_1420:
        /* <DEDUP_REMOVED lines=18> */
.L_x_1424:
        /* <DEDUP_REMOVED lines=12> */
.L_x_1427:
[----:B------:R-:W-:Y:S02]  /*14520*/  IMAD.MOV.U32 R42, RZ, RZ, R44 ;  /* 0x000000ffff2a7224 */ /* 0x000fe400078e002c */
.L_x_1428:
[----:B------:R-:W-:Y:S05]  /*14530*/  BSYNC B1 ;  /* 0x0000000000017941 */ /* 0x000fea0003800000 */
.L_x_1426:
        /* <DEDUP_REMOVED lines=16> */
.L_x_1432:
[----:B------:R-:W-:Y:S05]  /*14640*/  BSYNC B2 ;  /* 0x0000000000027941 */ /* 0x000fea0003800000 */
.L_x_1431:
        /* <DEDUP_REMOVED lines=44> */
.L_x_1430:
[----:B------:R-:W-:Y:S05]  /*14910*/  BSYNC B1 ;  /* 0x0000000000017941 */ /* 0x000fea0003800000 */
.L_x_1429:
        /* <DEDUP_REMOVED lines=10> */
.L_x_1425:
        /* <DEDUP_REMOVED lines=12> */
.L_x_1434:
[----:B------:R-:W-:Y:S02]  /*14a80*/  IMAD.MOV.U32 R42, RZ, RZ, R44 ;  /* 0x000000ffff2a7224 */ /* 0x000fe400078e002c */
.L_x_1435:
[----:B------:R-:W-:Y:S05]  /*14a90*/  BSYNC B1 ;  /* 0x0000000000017941 */ /* 0x000fea0003800000 */
.L_x_1433:
        /* <DEDUP_REMOVED lines=16> */
.L_x_1439:
[----:B------:R-:W-:Y:S05]  /*14ba0*/  BSYNC B2 ;  /* 0x0000000000027941 */ /* 0x000fea0003800000 */
.L_x_1438:
        /* <DEDUP_REMOVED lines=44> */
.L_x_1437:
[----:B------:R-:W-:Y:S05]  /*14e70*/  BSYNC B1 ;  /* 0x0000000000017941 */ /* 0x000fea0003800000 */
.L_x_1436:
        /* <DEDUP_REMOVED lines=15> */
.L_x_1440:
        /* <DEDUP_REMOVED lines=12> */
.L_x_1443:
[----:B------:R-:W-:Y:S02]  /*15030*/  IMAD.MOV.U32 R42, RZ, RZ, R44 ;  /* 0x000000ffff2a7224 */ /* 0x000fe400078e002c */
.L_x_1444:
[----:B------:R-:W-:Y:S05]  /*15040*/  BSYNC B1 ;  /* 0x0000000000017941 */ /* 0x000fea0003800000 */
.L_x_1442:
        /* <DEDUP_REMOVED lines=16> */
.L_x_1448:
[----:B------:R-:W-:Y:S05]  /*15150*/  BSYNC B2 ;  /* 0x0000000000027941 */ /* 0x000fea0003800000 */
.L_x_1447:
        /* <DEDUP_REMOVED lines=44> */
.L_x_1446:
[----:B------:R-:W-:Y:S05]  /*15420*/  BSYNC B1 ;  /* 0x0000000000017941 */ /* 0x000fea0003800000 */
.L_x_1445:
        /* <DEDUP_REMOVED lines=10> */
.L_x_1441:
        /* <DEDUP_REMOVED lines=12> */
.L_x_1450:
[----:B------:R-:W-:Y:S02]  /*15590*/  IMAD.MOV.U32 R42, RZ, RZ, R44 ;  /* 0x000000ffff2a7224 */ /* 0x000fe400078e002c */
.L_x_1451:
[----:B------:R-:W-:Y:S05]  /*155a0*/  BSYNC B1 ;  /* 0x0000000000017941 */ /* 0x000fea0003800000 */
.L_x_1449:
        /* <DEDUP_REMOVED lines=16> */
.L_x_1455:
[----:B------:R-:W-:Y:S05]  /*156b0*/  BSYNC B2 ;  /* 0x0000000000027941 */ /* 0x000fea0003800000 */
.L_x_1454:
        /* <DEDUP_REMOVED lines=44> */
.L_x_1453:
[----:B------:R-:W-:Y:S05]  /*15980*/  BSYNC B1 ;  /* 0x0000000000017941 */ /* 0x000fea0003800000 */
.L_x_1452:
        /* <DEDUP_REMOVED lines=15> */
.L_x_1456:
        /* <DEDUP_REMOVED lines=12> */
.L_x_1459:
[----:B------:R-:W-:Y:S02]  /*15b40*/  IMAD.MOV.U32 R42, RZ, RZ, R44 ;  /* 0x000000ffff2a7224 */ /* 0x000fe400078e002c */
.L_x_1460:
[----:B------:R-:W-:Y:S05]  /*15b50*/  BSYNC B1 ;  /* 0x0000000000017941 */ /* 0x000fea0003800000 */
.L_x_1458:
        /* <DEDUP_REMOVED lines=16> */
.L_x_1464:
[----:B------:R-:W-:Y:S05]  /*15c60*/  BSYNC B2 ;  /* 0x0000000000027941 */ /* 0x000fea0003800000 */
.L_x_1463:
        /* <DEDUP_REMOVED lines=44> */
.L_x_1462:
[----:B------:R-:W-:Y:S05]  /*15f30*/  BSYNC B1 ;  /* 0x0000000000017941 */ /* 0x000fea0003800000 */
.L_x_1461:
        /* <DEDUP_REMOVED lines=10> */
.L_x_1457:
        /* <DEDUP_REMOVED lines=12> */
.L_x_1466:
[----:B------:R-:W-:Y:S02]  /*160a0*/  IMAD.MOV.U32 R42, RZ, RZ, R44 ;  /* 0x000000ffff2a7224 */ /* 0x000fe400078e002c */
.L_x_1467:
[----:B------:R-:W-:Y:S05]  /*160b0*/  BSYNC B1 ;  /* 0x0000000000017941 */ /* 0x000fea0003800000 */
.L_x_1465:
        /* <DEDUP_REMOVED lines=16> */
.L_x_1471:
[----:B------:R-:W-:Y:S05]  /*161c0*/  BSYNC B2 ;  /* 0x0000000000027941 */ /* 0x000fea0003800000 */
.L_x_1470:
        /* <DEDUP_REMOVED lines=44> */
.L_x_1469:
[----:B------:R-:W-:Y:S05]  /*16490*/  BSYNC B1 ;  /* 0x0000000000017941 */ /* 0x000fea0003800000 */
.L_x_1468:
        /* <DEDUP_REMOVED lines=15> */
.L_x_1472:
        /* <DEDUP_REMOVED lines=12> */
.L_x_1475:
[----:B------:R-:W-:Y:S02]  /*16650*/  IMAD.MOV.U32 R42, RZ, RZ, R44 ;  /* 0x000000ffff2a7224 */ /* 0x000fe400078e002c */
.L_x_1476:
[----:B------:R-:W-:Y:S05]  /*16660*/  BSYNC B1 ;  /* 0x0000000000017941 */ /* 0x000fea0003800000 */
.L_x_1474:
        /* <DEDUP_REMOVED lines=16> */
.L_x_1480:
[----:B------:R-:W-:Y:S05]  /*16770*/  BSYNC B2 ;  /* 0x0000000000027941 */ /* 0x000fea0003800000 */
.L_x_1479:
        /* <DEDUP_REMOVED lines=44> */
.L_x_1478:
[----:B------:R-:W-:Y:S05]  /*16a40*/  BSYNC B1 ;  /* 0x0000000000017941 */ /* 0x000fea0003800000 */
.L_x_1477:
        /* <DEDUP_REMOVED lines=10> */
.L_x_1473:
        /* <DEDUP_REMOVED lines=12> */
.L_x_1482:
[----:B------:R-:W-:Y:S02]  /*16bb0*/  IMAD.MOV.U32 R42, RZ, RZ, R44 ;  /* 0x000000ffff2a7224 */ /* 0x000fe400078e002c */
.L_x_1483:
[----:B------:R-:W-:Y:S05]  /*16bc0*/  BSYNC B1 ;  /* 0x0000000000017941 */ /* 0x000fea0003800000 */
.L_x_1481:
        /* <DEDUP_REMOVED lines=16> */
.L_x_1487:
[----:B------:R-:W-:Y:S05]  /*16cd0*/  BSYNC B2 ;  /* 0x0000000000027941 */ /* 0x000fea0003800000 */
.L_x_1486:
        /* <DEDUP_REMOVED lines=44> */
.L_x_1485:
[----:B------:R-:W-:Y:S05]  /*16fa0*/  BSYNC B1 ;  /* 0x0000000000017941 */ /* 0x000fea0003800000 */
.L_x_1484:
        /* <DEDUP_REMOVED lines=13> */
.L_x_1488:
        /* <DEDUP_REMOVED lines=12> */
.L_x_1491:
[----:B------:R-:W-:Y:S02]  /*17140*/  IMAD.MOV.U32 R42, RZ, RZ, R44 ;  /* 0x000000ffff2a7224 */ /* 0x000fe400078e002c */
.L_x_1492:
[----:B------:R-:W-:Y:S05]  /*17150*/  BSYNC B1 ;  /* 0x0000000000017941 */ /* 0x000fea0003800000 */
.L_x_1490:
        /* <DEDUP_REMOVED lines=16> */
.L_x_1496:
[----:B------:R-:W-:Y:S05]  /*17260*/  BSYNC B2 ;  /* 0x0000000000027941 */ /* 0x000fea0003800000 */
.L_x_1495:
        /* <DEDUP_REMOVED lines=44> */
.L_x_1494:
[----:B------:R-:W-:Y:S05]  /*17530*/  BSYNC B1 ;  /* 0x0000000000017941 */ /* 0x000fea0003800000 */
.L_x_1493:
        /* <DEDUP_REMOVED lines=10> */
.L_x_1489:
        /* <DEDUP_REMOVED lines=12> */
.L_x_1498:
[----:B------:R-:W-:Y:S02]  /*176a0*/  IMAD.MOV.U32 R42, RZ, RZ, R44 ;  /* 0x000000ffff2a7224 */ /* 0x000fe400078e002c */
.L_x_1499:
[----:B------:R-:W-:Y:S05]  /*176b0*/  BSYNC B1 ;  /* 0x0000000000017941 */ /* 0x000fea0003800000 */
.L_x_1497:
        /* <DEDUP_REMOVED lines=16> */
.L_x_1503:
[----:B------:R-:W-:Y:S05]  /*177c0*/  BSYNC B2 ;  /* 0x0000000000027941 */ /* 0x000fea0003800000 */
.L_x_1502:
        /* <DEDUP_REMOVED lines=44> */
.L_x_1501:
[----:B------:R-:W-:Y:S05]  /*17a90*/  BSYNC B1 ;  /* 0x0000000000017941 */ /* 0x000fea0003800000 */
.L_x_1500:
        /* <DEDUP_REMOVED lines=13> */
.L_x_1504:
        /* <DEDUP_REMOVED lines=12> */
.L_x_1507:
[----:B------:R-:W-:Y:S02]  /*17c30*/  IMAD.MOV.U32 R42, RZ, RZ, R44 ;  /* 0x000000ffff2a7224 */ /* 0x000fe400078e002c */
.L_x_1508:
[----:B------:R-:W-:Y:S05]  /*17c40*/  BSYNC B1 ;  /* 0x0000000000017941 */ /* 0x000fea0003800000 */
.L_x_1506:
        /* <DEDUP_REMOVED lines=16> */
.L_x_1512:
[----:B------:R-:W-:Y:S05]  /*17d50*/  BSYNC B2 ;  /* 0x0000000000027941 */ /* 0x000fea0003800000 */
.L_x_1511:
        /* <DEDUP_REMOVED lines=44> */
.L_x_1510:
[----:B------:R-:W-:Y:S05]  /*18020*/  BSYNC B1 ;  /* 0x0000000000017941 */ /* 0x000fea0003800000 */
.L_x_1509:
        /* <DEDUP_REMOVED lines=10> */
.L_x_1505:
        /* <DEDUP_REMOVED lines=12> */
.L_x_1514:
[----:B------:R-:W-:Y:S02]  /*18190*/  IMAD.MOV.U32 R42, RZ, RZ, R44 ;  /* 0x000000ffff2a7224 */ /* 0x000fe400078e002c */
.L_x_1515:
[----:B------:R-:W-:Y:S05]  /*181a0*/  BSYNC B1 ;  /* 0x0000000000017941 */ /* 0x000fea0003800000 */
.L_x_1513:
        /* <DEDUP_REMOVED lines=16> */
.L_x_1519:
[----:B------:R-:W-:Y:S05]  /*182b0*/  BSYNC B2 ;  /* 0x0000000000027941 */ /* 0x000fea0003800000 */
.L_x_1518:
        /* <DEDUP_REMOVED lines=44> */
.L_x_1517:
[----:B------:R-:W-:Y:S05]  /*18580*/  BSYNC B1 ;  /* 0x0000000000017941 */ /* 0x000fea0003800000 */
.L_x_1516:
        /* <DEDUP_REMOVED lines=13> */
.L_x_1520:
        /* <DEDUP_REMOVED lines=12> */
.L_x_1523:
[----:B------:R-:W-:Y:S02]  /*18720*/  IMAD.MOV.U32 R42, RZ, RZ, R44 ;  /* 0x000000ffff2a7224 */ /* 0x000fe400078e002c */
.L_x_1524:
[----:B------:R-:W-:Y:S05]  /*18730*/  BSYNC B1 ;  /* 0x0000000000017941 */ /* 0x000fea0003800000 */
.L_x_1522:
        /* <DEDUP_REMOVED lines=16> */
.L_x_1528:
[----:B------:R-:W-:Y:S05]  /*18840*/  BSYNC B2 ;  /* 0x0000000000027941 */ /* 0x000fea0003800000 */
.L_x_1527:
        /* <DEDUP_REMOVED lines=44> */
.L_x_1526:
[----:B------:R-:W-:Y:S05]  /*18b10*/  BSYNC B1 ;  /* 0x0000000000017941 */ /* 0x000fea0003800000 */
.L_x_1525:
        /* <DEDUP_REMOVED lines=10> */
.L_x_1521:
        /* <DEDUP_REMOVED lines=12> */
.L_x_1530:
[----:B------:R-:W-:Y:S02]  /*18c80*/  IMAD.MOV.U32 R42, RZ, RZ, R44 ;  /* 0x000000ffff2a7224 */ /* 0x000fe400078e002c */
.L_x_1531:
[----:B------:R-:W-:Y:S05]  /*18c90*/  BSYNC B1 ;  /* 0x0000000000017941 */ /* 0x000fea0003800000 */
.L_x_1529:
        /* <DEDUP_REMOVED lines=16> */
.L_x_1535:
[----:B------:R-:W-:Y:S05]  /*18da0*/  BSYNC B2 ;  /* 0x0000000000027941 */ /* 0x000fea0003800000 */
.L_x_1534:
        /* <DEDUP_REMOVED lines=44> */
.L_x_1533:
[----:B------:R-:W-:Y:S05]  /*19070*/  BSYNC B1 ;  /* 0x0000000000017941 */ /* 0x000fea0003800000 */
.L_x_1532:
        /* <DEDUP_REMOVED lines=13> */
.L_x_1536:
        /* <DEDUP_REMOVED lines=12> */
.L_x_1539:
[----:B------:R-:W-:Y:S02]  /*19210*/  IMAD.MOV.U32 R78, RZ, RZ, R44 ;  /* 0x000000ffff4e7224 */ /* 0x000fe400078e002c */
.L_x_1540:
[----:B------:R-:W-:Y:S05]  /*19220*/  BSYNC B1 ;  /* 0x0000000000017941 */ /* 0x000fea0003800000 */
.L_x_1538:
        /* <DEDUP_REMOVED lines=16> */
.L_x_1544:
[----:B------:R-:W-:Y:S05]  /*19330*/  BSYNC B2 ;  /* 0x0000000000027941 */ /* 0x000fea0003800000 */
.L_x_1543:
        /* <DEDUP_REMOVED lines=44> */
.L_x_1542:
[----:B------:R-:W-:Y:S05]  /*19600*/  BSYNC B1 ;  /* 0x0000000000017941 */ /* 0x000fea0003800000 */
.L_x_1541:
        /* <DEDUP_REMOVED lines=10> */
.L_x_1537:
[C---:B------:R-:W-:Y:S01]  /*196b0*/  LEA R74, P0, R72.reuse, c[0x0][0x188], 0x4 ;  /* 0x00006200484a7a11 */ /* 0x040fe200078020ff */
[C---:B------:R-:W-:Y:S01]  /*196c0*/  IMAD.SHL.U32 R134, R72.reuse, 0x8, RZ ;  /* 0x0000000848867824 */ /* 0x040fe200078e00ff */
        /* <DEDUP_REMOVED lines=52> */
.L_x_1545:
[----:B------:R-:W-:Y:S02]  /*19a10*/  IADD3 R72, R72, 0x80, RZ ;  /* 0x0000008048487810 */ /* 0x000fe40007ffe0ff */
.L_x_1416:
[----:B------:R-:W-:Y:S05]  /*19a20*/  BSYNC B0 ;  /* 0x0000000000007941 */ /* 0x000fea0003800000 */
.L_x_1415:
        /* <DEDUP_REMOVED lines=30> */
.L_x_1549:
[----:B------:R-:W-:Y:S02]  /*19c10*/  IMAD.MOV.U32 R73, RZ, RZ, R44 ;  /* 0x000000ffff497224 */ /* 0x000fe400078e002c */
.L_x_1550:
[----:B------:R-:W-:Y:S05]  /*19c20*/  BSYNC B1 ;  /* 0x0000000000017941 */ /* 0x000fea0003800000 */
.L_x_1548:
        /* <DEDUP_REMOVED lines=16> */
.L_x_1554:
[----:B------:R-:W-:Y:S05]  /*19d30*/  BSYNC B2 ;  /* 0x0000000000027941 */ /* 0x000fea0003800000 */
.L_x_1553:
        /* <DEDUP_REMOVED lines=44> */
.L_x_1552:
[----:B------:R-:W-:Y:S05]  /*1a000*/  BSYNC B1 ;  /* 0x0000000000017941 */ /* 0x000fea0003800000 */
.L_x_1551:
        /* <DEDUP_REMOVED lines=18> */
.L_x_1555:
        /* <DEDUP_REMOVED lines=12> */
.L_x_1558:
[----:B------:R-:W-:Y:S02]  /*1a1f0*/  IMAD.MOV.U32 R42, RZ, RZ, R44 ;  /* 0x000000ffff2a7224 */ /* 0x000fe400078e002c */
.L_x_1559:
[----:B------:R-:W-:Y:S05]  /*1a200*/  BSYNC B1 ;  /* 0x0000000000017941 */ /* 0x000fea0003800000 */
.L_x_1557:
        /* <DEDUP_REMOVED lines=16> */
.L_x_1563:
[----:B------:R-:W-:Y:S05]  /*1a310*/  BSYNC B2 ;  /* 0x0000000000027941 */ /* 0x000fea0003800000 */
.L_x_1562:
        /* <DEDUP_REMOVED lines=44> */
.L_x_1561:
[----:B------:R-:W-:Y:S05]  /*1a5e0*/  BSYNC B1 ;  /* 0x0000000000017941 */ /* 0x000fea0003800000 */
.L_x_1560:
        /* <DEDUP_REMOVED lines=10> */
.L_x_1556:
        /* <DEDUP_REMOVED lines=12> */
.L_x_1565:
[----:B------:R-:W-:Y:S02]  /*1a750*/  IMAD.MOV.U32 R42, RZ, RZ, R44 ;  /* 0x000000ffff2a7224 */ /* 0x000fe400078e002c */
.L_x_1566:
[----:B------:R-:W-:Y:S05]  /*1a760*/  BSYNC B1 ;  /* 0x0000000000017941 */ /* 0x000fea0003800000 */
.L_x_1564:
        /* <DEDUP_REMOVED lines=16> */
.L_x_1570:
[----:B------:R-:W-:Y:S05]  /*1a870*/  BSYNC B2 ;  /* 0x0000000000027941 */ /* 0x000fea0003800000 */
.L_x_1569:
        /* <DEDUP_REMOVED lines=44> */
.L_x_1568:
[----:B------:R-:W-:Y:S05]  /*1ab40*/  BSYNC B1 ;  /* 0x0000000000017941 */ /* 0x000fea0003800000 */
.L_x_1567:
        /* <DEDUP_REMOVED lines=15> */
.L_x_1571:
        /* <DEDUP_REMOVED lines=12> */
.L_x_1574:
[----:B------:R-:W-:Y:S02]  /*1ad00*/  IMAD.MOV.U32 R42, RZ, RZ, R44 ;  /* 0x000000ffff2a7224 */ /* 0x000fe400078e002c */
.L_x_1575:
[----:B------:R-:W-:Y:S05]  /*1ad10*/  BSYNC B1 ;  /* 0x0000000000017941 */ /* 0x000fea0003800000 */
.L_x_1573:
        /* <DEDUP_REMOVED lines=16> */
.L_x_1579:
[----:B------:R-:W-:Y:S05]  /*1ae20*/  BSYNC B2 ;  /* 0x0000000000027941 */ /* 0x000fea0003800000 */
.L_x_1578:
        /* <DEDUP_REMOVED lines=44> */
.L_x_1577:
[----:B------:R-:W-:Y:S05]  /*1b0f0*/  BSYNC B1 ;  /* 0x0000000000017941 */ /* 0x000fea0003800000 */
.L_x_1576:
        /* <DEDUP_REMOVED lines=10> */
.L_x_1572:
        /* <DEDUP_REMOVED lines=12> */
.L_x_1581:
[----:B------:R-:W-:Y:S02]  /*1b260*/  IMAD.MOV.U32 R42, RZ, RZ, R44 ;  /* 0x000000ffff2a7224 */ /* 0x000fe400078e002c */
.L_x_1582:
[----:B------:R-:W-:Y:S05]  /*1b270*/  BSYNC B1 ;  /* 0x0000000000017941 */ /* 0x000fea0003800000 */
.L_x_1580:
        /* <DEDUP_REMOVED lines=16> */
.L_x_1586:
[----:B------:R-:W-:Y:S05]  /*1b380*/  BSYNC B2 ;  /* 0x0000000000027941 */ /* 0x000fea0003800000 */
.L_x_1585:
        /* <DEDUP_REMOVED lines=44> */
.L_x_1584:
[----:B------:R-:W-:Y:S05]  /*1b650*/  BSYNC B1 ;  /* 0x0000000000017941 */ /* 0x000fea0003800000 */
.L_x_1583:
        /* <DEDUP_REMOVED lines=15> */
.L_x_1587:
        /* <DEDUP_REMOVED lines=12> */
.L_x_1590:
[----:B------:R-:W-:Y:S02]  /*1b810*/  IMAD.MOV.U32 R42, RZ, RZ, R44 ;  /* 0x000000ffff2a7224 */ /* 0x000fe400078e002c */
.L_x_1591:
[----:B------:R-:W-:Y:S05]  /*1b820*/  BSYNC B1 ;  /* 0x0000000000017941 */ /* 0x000fea0003800000 */
.L_x_1589:
        /* <DEDUP_REMOVED lines=16> */
.L_x_1595:
[----:B------:R-:W-:Y:S05]  /*1b930*/  BSYNC B2 ;  /* 0x0000000000027941 */ /* 0x000fea0003800000 */
.L_x_1594:
        /* <DEDUP_REMOVED lines=44> */
.L_x_1593:
[----:B------:R-:W-:Y:S05]  /*1bc00*/  BSYNC B1 ;  /* 0x0000000000017941 */ /* 0x000fea0003800000 */
.L_x_1592:
        /* <DEDUP_REMOVED lines=10> */
.L_x_1588:
        /* <DEDUP_REMOVED lines=12> */
.L_x_1597:
[----:B------:R-:W-:Y:S02]  /*1bd70*/  IMAD.MOV.U32 R42, RZ, RZ, R44 ;  /* 0x000000ffff2a7224 */ /* 0x000fe400078e002c */
.L_x_1598:
[----:B------:R-:W-:Y:S05]  /*1bd80*/  BSYNC B1 ;  /* 0x0000000000017941 */ /* 0x000fea0003800000 */
.L_x_1596:
        /* <DEDUP_REMOVED lines=16> */
.L_x_1602:
[----:B------:R-:W-:Y:S05]  /*1be90*/  BSYNC B2 ;  /* 0x0000000000027941 */ /* 0x000fea0003800000 */
.L_x_1601:
        /* <DEDUP_REMOVED lines=44> */
.L_x_1600:
[----:B------:R-:W-:Y:S05]  /*1c160*/  BSYNC B1 ;  /* 0x0000000000017941 */ /* 0x000fea0003800000 */
.L_x_1599:
        /* <DEDUP_REMOVED lines=15> */
.L_x_1603:
        /* <DEDUP_REMOVED lines=12> */
.L_x_1606:
[----:B------:R-:W-:Y:S02]  /*1c320*/  IMAD.MOV.U32 R42, RZ, RZ, R44 ;  /* 0x000000ffff2a7224 */ /* 0x000fe400078e002c */
.L_x_1607:
[----:B------:R-:W-:Y:S05]  /*1c330*/  BSYNC B1 ;  /* 0x0000000000017941 */ /* 0x000fea0003800000 */
.L_x_1605:
        /* <DEDUP_REMOVED lines=16> */
.L_x_1611:
[----:B------:R-:W-:Y:S05]  /*1c440*/  BSYNC B2 ;  /* 0x0000000000027941 */ /* 0x000fea0003800000 */
.L_x_1610:
        /* <DEDUP_REMOVED lines=44> */
.L_x_1609:
[----:B------:R-:W-:Y:S05]  /*1c710*/  BSYNC B1 ;  /* 0x0000000000017941 */ /* 0x000fea0003800000 */
.L_x_1608:
        /* <DEDUP_REMOVED lines=10> */
.L_x_1604:
        /* <DEDUP_REMOVED lines=12> */
.L_x_1613:
[----:B------:R-:W-:Y:S02]  /*1c880*/  IMAD.MOV.U32 R42, RZ, RZ, R44 ;  /* 0x000000ffff2a7224 */ /* 0x000fe400078e002c */
.L_x_1614:
[----:B------:R-:W-:Y:S05]  /*1c890*/  BSYNC B1 ;  /* 0x0000000000017941 */ /* 0x000fea0003800000 */
.L_x_1612:
        /* <DEDUP_REMOVED lines=16> */
.L_x_1618:
[----:B------:R-:W-:Y:S05]  /*1c9a0*/  BSYNC B2 ;  /* 0x0000000000027941 */ /* 0x000fea0003800000 */
.L_x_1617:
        /* <DEDUP_REMOVED lines=44> */
.L_x_1616:
[----:B------:R-:W-:Y:S05]  /*1cc70*/  BSYNC B1 ;  /* 0x0000000000017941 */ /* 0x000fea0003800000 */
.L_x_1615:
        /* <DEDUP_REMOVED lines=13> */
.L_x_1619:
        /* <DEDUP_REMOVED lines=12> */
.L_x_1622:
[----:B------:R-:W-:Y:S02]  /*1ce10*/  IMAD.MOV.U32 R42, RZ, RZ, R44 ;  /* 0x000000ffff2a7224 */ /* 0x000fe400078e002c */
.L_x_1623:
[----:B------:R-:W-:Y:S05]  /*1ce20*/  BSYNC B1 ;  /* 0x0000000000017941 */ /* 0x000fea0003800000 */
.L_x_1621:
        /* <DEDUP_REMOVED lines=16> */
.L_x_1627:
[----:B------:R-:W-:Y:S05]  /*1cf30*/  BSYNC B2 ;  /* 0x0000000000027941 */ /* 0x000fea0003800000 */
.L_x_1626:
        /* <DEDUP_REMOVED lines=44> */
.L_x_1625:
[----:B------:R-:W-:Y:S05]  /*1d200*/  BSYNC B1 ;  /* 0x0000000000017941 */ /* 0x000fea0003800000 */
.L_x_1624:
        /* <DEDUP_REMOVED lines=10> */
.L_x_1620:
        /* <DEDUP_REMOVED lines=12> */
.L_x_1629:
[----:B------:R-:W-:Y:S02]  /*1d370*/  IMAD.MOV.U32 R42, RZ, RZ, R44 ;  /* 0x000000ffff2a7224 */ /* 0x000fe400078e002c */
.L_x_1630:
[----:B------:R-:W-:Y:S05]  /*1d380*/  BSYNC B1 ;  /* 0x0000000000017941 */ /* 0x000fea0003800000 */
.L_x_1628:
        /* <DEDUP_REMOVED lines=16> */
.L_x_1634:
[----:B------:R-:W-:Y:S05]  /*1d490*/  BSYNC B2 ;  /* 0x0000000000027941 */ /* 0x000fea0003800000 */
.L_x_1633:
        /* <DEDUP_REMOVED lines=44> */
.L_x_1632:
[----:B------:R-:W-:Y:S05]  /*1d760*/  BSYNC B1 ;  /* 0x0000000000017941 */ /* 0x000fea0003800000 */
.L_x_1631:
        /* <DEDUP_REMOVED lines=13> */
.L_x_1635:
        /* <DEDUP_REMOVED lines=12> */
.L_x_1638:
[----:B------:R-:W-:Y:S02]  /*1d900*/  IMAD.MOV.U32 R42, RZ, RZ, R44 ;  /* 0x000000ffff2a7224 */ /* 0x000fe400078e002c */
.L_x_1639:
[----:B------:R-:W-:Y:S05]  /*1d910*/  BSYNC B1 ;  /* 0x0000000000017941 */ /* 0x000fea0003800000 */
.L_x_1637:
        /* <DEDUP_REMOVED lines=16> */
.L_x_1643:
[----:B------:R-:W-:Y:S05]  /*1da20*/  BSYNC B2 ;  /* 0x0000000000027941 */ /* 0x000fea0003800000 */
.L_x_1642:
        /* <DEDUP_REMOVED lines=44> */
.L_x_1641:
[----:B------:R-:W-:Y:S05]  /*1dcf0*/  BSYNC B1 ;  /* 0x0000000000017941 */ /* 0x000fea0003800000 */
.L_x_1640:
        /* <DEDUP_REMOVED lines=10> */
.L_x_1636:
        /* <DEDUP_REMOVED lines=12> */
.L_x_1645:
[----:B------:R-:W-:Y:S02]  /*1de60*/  IMAD.MOV.U32 R42, RZ, RZ, R44 ;  /* 0x000000ffff2a7224 */ /* 0x000fe400078e002c */
.L_x_1646:
[----:B------:R-:W-:Y:S05]  /*1de70*/  BSYNC B1 ;  /* 0x0000000000017941 */ /* 0x000fea0003800000 */
.L_x_1644:
        /* <DEDUP_REMOVED lines=16> */
.L_x_1650:
[----:B------:R-:W-:Y:S05]  /*1df80*/  BSYNC B2 ;  /* 0x0000000000027941 */ /* 0x000fea0003800000 */
.L_x_1649:
        /* <DEDUP_REMOVED lines=44> */
.L_x_1648:
[----:B------:R-:W-:Y:S05]  /*1e250*/  BSYNC B1 ;  /* 0x0000000000017941 */ /* 0x000fea0003800000 */
.L_x_1647:
        /* <DEDUP_REMOVED lines=13> */
.L_x_1651:
        /* <DEDUP_REMOVED lines=12> */
.L_x_1654:
[----:B------:R-:W-:Y:S02]  /*1e3f0*/  IMAD.MOV.U32 R42, RZ, RZ, R44 ;  /* 0x000000ffff2a7224 */ /* 0x000fe400078e002c */
.L_x_1655:
[----:B------:R-:W-:Y:S05]  /*1e400*/  BSYNC B1 ;  /* 0x0000000000017941 */ /* 0x000fea0003800000 */
.L_x_1653:
        /* <DEDUP_REMOVED lines=16> */
.L_x_1659:
[----:B------:R-:W-:Y:S05]  /*1e510*/  BSYNC B2 ;  /* 0x0000000000027941 */ /* 0x000fea0003800000 */
.L_x_1658:
        /* <DEDUP_REMOVED lines=44> */
.L_x_1657:
[----:B------:R-:W-:Y:S05]  /*1e7e0*/  BSYNC B1 ;  /* 0x0000000000017941 */ /* 0x000fea0003800000 */
.L_x_1656:
        /* <DEDUP_REMOVED lines=10> */
.L_x_1652:
        /* <DEDUP_REMOVED lines=12> */
.L_x_1661:
[----:B------:R-:W-:Y:S02]  /*1e950*/  IMAD.MOV.U32 R42, RZ, RZ, R44 ;  /* 0x000000ffff2a7224 */ /* 0x000fe400078e002c */
.L_x_1662:
[----:B------:R-:W-:Y:S05]  /*1e960*/  BSYNC B1 ;  /* 0x0000000000017941 */ /* 0x000fea0003800000 */
.L_x_1660:
        /* <DEDUP_REMOVED lines=16> */
.L_x_1666:
[----:B------:R-:W-:Y:S05]  /*1ea70*/  BSYNC B2 ;  /* 0x0000000000027941 */ /* 0x000fea0003800000 */
.L_x_1665:
        /* <DEDUP_REMOVED lines=44> */
.L_x_1664:
[----:B------:R-:W-:Y:S05]  /*1ed40*/  BSYNC B1 ;  /* 0x0000000000017941 */ /* 0x000fea0003800000 */
.L_x_1663:
        /* <DEDUP_REMOVED lines=13> */
.L_x_1667:
        /* <DEDUP_REMOVED lines=12> */
.L_x_1670:
[----:B------:R-:W-:Y:S02]  /*1eee0*/  IMAD.MOV.U32 R78, RZ, RZ, R44 ;  /* 0x000000ffff4e7224 */ /* 0x000fe400078e002c */
.L_x_1671:
[----:B------:R-:W-:Y:S05]  /*1eef0*/  BSYNC B1 ;  /* 0x0000000000017941 */ /* 0x000fea0003800000 */
.L_x_1669:
        /* <DEDUP_REMOVED lines=16> */
.L_x_1675:
[----:B------:R-:W-:Y:S05]  /*1f000*/  BSYNC B2 ;  /* 0x0000000000027941 */ /* 0x000fea0003800000 */
.L_x_1674:
        /* <DEDUP_REMOVED lines=44> */
.L_x_1673:
[----:B------:R-:W-:Y:S05]  /*1f2d0*/  BSYNC B1 ;  /* 0x0000000000017941 */ /* 0x000fea0003800000 */
.L_x_1672:
        /* <DEDUP_REMOVED lines=10> */
.L_x_1668:
        /* <DEDUP_REMOVED lines=54> */
.L_x_1676:
[----:B------:R-:W-:Y:S02]  /*1f6e0*/  IADD3 R72, R72, 0x80, RZ ;  /* 0x0000008048487810 */ /* 0x000fe40007ffe0ff */
.L_x_1547:
[----:B------:R-:W-:Y:S05]  /*1f6f0*/  BSYNC B0 ;  /* 0x0000000000007941 */ /* 0x000fea0003800000 */
.L_x_1546:
        /* <DEDUP_REMOVED lines=30> */
.L_x_1680:
[----:B------:R-:W-:Y:S02]  /*1f8e0*/  IMAD.MOV.U32 R73, RZ, RZ, R44 ;  /* 0x000000ffff497224 */ /* 0x000fe400078e002c */
.L_x_1681:
[----:B------:R-:W-:Y:S05]  /*1f8f0*/  BSYNC B1 ;  /* 0x0000000000017941 */ /* 0x000fea0003800000 */
.L_x_1679:
        /* <DEDUP_REMOVED lines=16> */
.L_x_1685:
[----:B------:R-:W-:Y:S05]  /*1fa00*/  BSYNC B2 ;  /* 0x0000000000027941 */ /* 0x000fea0003800000 */
.L_x_1684:
        /* <DEDUP_REMOVED lines=44> */
.L_x_1683:
[----:B------:R-:W-:Y:S05]  /*1fcd0*/  BSYNC B1 ;  /* 0x0000000000017941 */ /* 0x000fea0003800000 */
.L_x_1682:
        /* <DEDUP_REMOVED lines=18> */
.L_x_1686:
        /* <DEDUP_REMOVED lines=12> */
.L_x_1689:
[----:B------:R-:W-:Y:S02]  /*1fec0*/  IMAD.MOV.U32 R42, RZ, RZ, R44 ;  /* 0x000000ffff2a7224 */ /* 0x000fe400078e002c */
.L_x_1690:
[----:B------:R-:W-:Y:S05]  /*1fed0*/  BSYNC B1 ;  /* 0x0000000000017941 */ /* 0x000fea0003800000 */
.L_x_1688:
        /* <DEDUP_REMOVED lines=16> */
.L_x_1694:
[----:B------:R-:W-:Y:S05]  /*1ffe0*/  BSYNC B2 ;  /* 0x0000000000027941 */ /* 0x000fea0003800000 */
.L_x_1693:
        /* <DEDUP_REMOVED lines=44> */
.L_x_1692:
[----:B------:R-:W-:Y:S05]  /*202b0*/  BSYNC B1 ;  /* 0x0000000000017941 */ /* 0x000fea0003800000 */
.L_x_1691:
        /* <DEDUP_REMOVED lines=10> */
.L_x_1687:
        /* <DEDUP_REMOVED lines=12> */
.L_x_1696:
[----:B------:R-:W-:Y:S02]  /*20420*/  IMAD.MOV.U32 R42, RZ, RZ, R44 ;  /* 0x000000ffff2a7224 */ /* 0x000fe400078e002c */
.L_x_1697:
[----:B------:R-:W-:Y:S05]  /*20430*/  BSYNC B1 ;  /* 0x0000000000017941 */ /* 0x000fea0003800000 */
.L_x_1695:
        /* <DEDUP_REMOVED lines=16> */
.L_x_1701:
[----:B------:R-:W-:Y:S05]  /*20540*/  BSYNC B2 ;  /* 0x0000000000027941 */ /* 0x000fea0003800000 */
.L_x_1700:
        /* <DEDUP_REMOVED lines=44> */
.L_x_1699:
[----:B------:R-:W-:Y:S05]  /*20810*/  BSYNC B1 ;  /* 0x0000000000017941 */ /* 0x000fea0003800000 */
.L_x_1698:
        /* <DEDUP_REMOVED lines=15> */
.L_x_1702:
        /* <DEDUP_REMOVED lines=12> */
.L_x_1705:
[----:B------:R-:W-:Y:S02]  /*209d0*/  IMAD.MOV.U32 R42, RZ, RZ, R44 ;  /* 0x000000ffff2a7224 */ /* 0x000fe400078e002c */
.L_x_1706:
[----:B------:R-:W-:Y:S05]  /*209e0*/  BSYNC B1 ;  /* 0x0000000000017941 */ /* 0x000fea0003800000 */
.L_x_1704:
        /* <DEDUP_REMOVED lines=16> */
.L_x_1710:
[----:B------:R-:W-:Y:S05]  /*20af0*/  BSYNC B2 ;  /* 0x0000000000027941 */ /* 0x000fea0003800000 */
.L_x_1709:
        /* <DEDUP_REMOVED lines=44> */
.L_x_1708:
[----:B------:R-:W-:Y:S05]  /*20dc0*/  BSYNC B1 ;  /* 0x0000000000017941 */ /* 0x000fea0003800000 */
.L_x_1707:
        /* <DEDUP_REMOVED lines=10> */
.L_x_1703:
        /* <DEDUP_REMOVED lines=12> */
.L_x_1712:
[----:B------:R-:W-:Y:S02]  /*20f30*/  IMAD.MOV.U32 R42, RZ, RZ, R44 ;  /* 0x000000ffff2a7224 */ /* 0x000fe400078e002c */
.L_x_1713:
[----:B------:R-:W-:Y:S05]  /*20f40*/  BSYNC B1 ;  /* 0x0000000000017941 */ /* 0x000fea0003800000 */
.L_x_1711:
        /* <DEDUP_REMOVED lines=16> */
.L_x_1717:
[----:B------:R-:W-:Y:S05]  /*21050*/  BSYNC B2 ;  /* 0x0000000000027941 */ /* 0x000fea0003800000 */
.L_x_1716:
        /* <DEDUP_REMOVED lines=44> */
.L_x_1715:
[----:B------:R-:W-:Y:S05]  /*21320*/  BSYNC B1 ;  /* 0x0000000000017941 */ /* 0x000fea0003800000 */
.L_x_1714:
        /* <DEDUP_REMOVED lines=15> */
.L_x_1718:
        /* <DEDUP_REMOVED lines=12> */
.L_x_1721:
[----:B------:R-:W-:Y:S02]  /*214e0*/  IMAD.MOV.U32 R42, RZ, RZ, R44 ;  /* 0x000000ffff2a7224 */ /* 0x000fe400078e002c */
.L_x_1722:
[----:B------:R-:W-:Y:S05]  /*214f0*/  BSYNC B1 ;  /* 0x0000000000017941 */ /* 0x000fea0003800000 */
.L_x_1720:
        /* <DEDUP_REMOVED lines=16> */
.L_x_1726:
[----:B------:R-:W-:Y:S05]  /*21600*/  BSYNC B2 ;  /* 0x0000000000027941 */ /* 0x000fea0003800000 */
.L_x_1725:
        /* <DEDUP_REMOVED lines=44> */
.L_x_1724:
[----:B------:R-:W-:Y:S05]  /*218d0*/  BSYNC B1 ;  /* 0x0000000000017941 */ /* 0x000fea0003800000 */
.L_x_1723:
        /* <DEDUP_REMOVED lines=10> */
.L_x_1719:
        /* <DEDUP_REMOVED lines=12> */
.L_x_1728:
[----:B------:R-:W-:Y:S02]  /*21a40*/  IMAD.MOV.U32 R42, RZ, RZ, R44 ;  /* 0x000000ffff2a7224 */ /* 0x000fe400078e002c */
.L_x_1729:
[----:B------:R-:W-:Y:S05]  /*21a50*/  BSYNC B1 ;  /* 0x0000000000017941 */ /* 0x000fea0003800000 */
.L_x_1727:
        /* <DEDUP_REMOVED lines=16> */
.L_x_1733:
[----:B------:R-:W-:Y:S05]  /*21b60*/  BSYNC B2 ;  /* 0x0000000000027941 */ /* 0x000fea0003800000 */
.L_x_1732:
        /* <DEDUP_REMOVED lines=44> */
.L_x_1731:
[----:B------:R-:W-:Y:S05]  /*21e30*/  BSYNC B1 ;  /* 0x0000000000017941 */ /* 0x000fea0003800000 */
.L_x_1730:
        /* <DEDUP_REMOVED lines=15> */
.L_x_1734:
        /* <DEDUP_REMOVED lines=12> */
.L_x_1737:
[----:B------:R-:W-:Y:S02]  /*21ff0*/  IMAD.MOV.U32 R42, RZ, RZ, R44 ;  /* 0x000000ffff2a7224 */ /* 0x000fe400078e002c */
.L_x_1738:
[----:B------:R-:W-:Y:S05]  /*22000*/  BSYNC B1 ;  /* 0x0000000000017941 */ /* 0x000fea0003800000 */
.L_x_1736:
        /* <DEDUP_REMOVED lines=16> */
.L_x_1742:
[----:B------:R-:W-:Y:S05]  /*22110*/  BSYNC B2 ;  /* 0x0000000000027941 */ /* 0x000fea0003800000 */
.L_x_1741:
        /* <DEDUP_REMOVED lines=44> */
.L_x_1740:
[----:B------:R-:W-:Y:S05]  /*223e0*/  BSYNC B1 ;  /* 0x0000000000017941 */ /* 0x000fea0003800000 */
.L_x_1739:
        /* <DEDUP_REMOVED lines=10> */
.L_x_1735:
        /* <DEDUP_REMOVED lines=12> */
.L_x_1744:
[----:B------:R-:W-:Y:S02]  /*22550*/  IMAD.MOV.U32 R42, RZ, RZ, R44 ;  /* 0x000000ffff2a7224 */ /* 0x000fe400078e002c */
.L_x_1745:
[----:B------:R-:W-:Y:S05]  /*22560*/  BSYNC B1 ;  /* 0x0000000000017941 */ /* 0x000fea0003800000 */
.L_x_1743:
        /* <DEDUP_REMOVED lines=16> */
.L_x_1749:
[----:B------:R-:W-:Y:S05]  /*22670*/  BSYNC B2 ;  /* 0x0000000000027941 */ /* 0x000fea0003800000 */
.L_x_1748:
        /* <DEDUP_REMOVED lines=44> */
.L_x_1747:
[----:B------:R-:W-:Y:S05]  /*22940*/  BSYNC B1 ;  /* 0x0000000000017941 */ /* 0x000fea0003800000 */
.L_x_1746:
        /* <DEDUP_REMOVED lines=13> */
.L_x_1750:
        /* <DEDUP_REMOVED lines=12> */
.L_x_1753:
[----:B------:R-:W-:Y:S02]  /*22ae0*/  IMAD.MOV.U32 R42, RZ, RZ, R44 ;  /* 0x000000ffff2a7224 */ /* 0x000fe400078e002c */
.L_x_1754:
[----:B------:R-:W-:Y:S05]  /*22af0*/  BSYNC B1 ;  /* 0x0000000000017941 */ /* 0x000fea0003800000 */
.L_x_1752:
        /* <DEDUP_REMOVED lines=16> */
.L_x_1758:
[----:B------:R-:W-:Y:S05]  /*22c00*/  BSYNC B2 ;  /* 0x0000000000027941 */ /* 0x000fea0003800000 */
.L_x_1757:
        /* <DEDUP_REMOVED lines=44> */
.L_x_1756:
[----:B------:R-:W-:Y:S05]  /*22ed0*/  BSYNC B1 ;  /* 0x0000000000017941 */ /* 0x000fea0003800000 */
.L_x_1755:
        /* <DEDUP_REMOVED lines=10> */
.L_x_1751:
        /* <DEDUP_REMOVED lines=12> */
.L_x_1760:
[----:B------:R-:W-:Y:S02]  /*23040*/  IMAD.MOV.U32 R42, RZ, RZ, R44 ;  /* 0x000000ffff2a7224 */ /* 0x000fe400078e002c */
.L_x_1761:
[----:B------:R-:W-:Y:S05]  /*23050*/  BSYNC B1 ;  /* 0x0000000000017941 */ /* 0x000fea0003800000 */
.L_x_1759:
        /* <DEDUP_REMOVED lines=16> */
.L_x_1765:
[----:B------:R-:W-:Y:S05]  /*23160*/  BSYNC B2 ;  /* 0x0000000000027941 */ /* 0x000fea0003800000 */
.L_x_1764:
        /* <DEDUP_REMOVED lines=44> */
.L_x_1763:
[----:B------:R-:W-:Y:S05]  /*23430*/  BSYNC B1 ;  /* 0x0000000000017941 */ /* 0x000fea0003800000 */
.L_x_1762:
        /* <DEDUP_REMOVED lines=13> */
.L_x_1766:
        /* <DEDUP_REMOVED lines=12> */
.L_x_1769:
[----:B------:R-:W-:Y:S02]  /*235d0*/  IMAD.MOV.U32 R42, RZ, RZ, R44 ;  /* 0x000000ffff2a7224 */ /* 0x000fe400078e002c */
.L_x_1770:
[----:B------:R-:W-:Y:S05]  /*235e0*/  BSYNC B1 ;  /* 0x0000000000017941 */ /* 0x000fea0003800000 */
.L_x_1768:
        /* <DEDUP_REMOVED lines=16> */
.L_x_1774:
[----:B------:R-:W-:Y:S05]  /*236f0*/  BSYNC B2 ;  /* 0x0000000000027941 */ /* 0x000fea0003800000 */
.L_x_1773:
        /* <DEDUP_REMOVED lines=44> */
.L_x_1772:
[----:B------:R-:W-:Y:S05]  /*239c0*/  BSYNC B1 ;  /* 0x0000000000017941 */ /* 0x000fea0003800000 */
.L_x_1771:
        /* <DEDUP_REMOVED lines=10> */
.L_x_1767:
        /* <DEDUP_REMOVED lines=12> */
.L_x_1776:
[----:B------:R-:W-:Y:S02]  /*23b30*/  IMAD.MOV.U32 R42, RZ, RZ, R44 ;  /* 0x000000ffff2a7224 */ /* 0x000fe400078e002c */
.L_x_1777:
[----:B------:R-:W-:Y:S05]  /*23b40*/  BSYNC B1 ;  /* 0x0000000000017941 */ /* 0x000fea0003800000 */
.L_x_1775:
        /* <DEDUP_REMOVED lines=16> */
.L_x_1781:
[----:B------:R-:W-:Y:S05]  /*23c50*/  BSYNC B2 ;  /* 0x0000000000027941 */ /* 0x000fea0003800000 */
.L_x_1780:
        /* <DEDUP_REMOVED lines=44> */
.L_x_1779:
[----:B------:R-:W-:Y:S05]  /*23f20*/  BSYNC B1 ;  /* 0x0000000000017941 */ /* 0x000fea0003800000 */
.L_x_1778:
        /* <DEDUP_REMOVED lines=13> */
.L_x_1782:
        /* <DEDUP_REMOVED lines=12> */
.L_x_1785:
[----:B------:R-:W-:Y:S02]  /*240c0*/  IMAD.MOV.U32 R42, RZ, RZ, R44 ;  /* 0x000000ffff2a7224 */ /* 0x000fe400078e002c */
.L_x_1786:
[----:B------:R-:W-:Y:S05]  /*240d0*/  BSYNC B1 ;  /* 0x0000000000017941 */ /* 0x000fea0003800000 */
.L_x_1784:
        /* <DEDUP_REMOVED lines=16> */
.L_x_1790:
[----:B------:R-:W-:Y:S05]  /*241e0*/  BSYNC B2 ;  /* 0x0000000000027941 */ /* 0x000fea0003800000 */
.L_x_1789:
        /* <DEDUP_REMOVED lines=44> */
.L_x_1788:
[----:B------:R-:W-:Y:S05]  /*244b0*/  BSYNC B1 ;  /* 0x0000000000017941 */ /* 0x000fea0003800000 */
.L_x_1787:
        /* <DEDUP_REMOVED lines=10> */
.L_x_1783:
        /* <DEDUP_REMOVED lines=12> */
.L_x_1792:
[----:B------:R-:W-:Y:S02]  /*24620*/  IMAD.MOV.U32 R42, RZ, RZ, R44 ;  /* 0x000000ffff2a7224 */ /* 0x000fe400078e002c */
.L_x_1793:
[----:B------:R-:W-:Y:S05]  /*24630*/  BSYNC B1 ;  /* 0x0000000000017941 */ /* 0x000fea0003800000 */
.L_x_1791:
        /* <DEDUP_REMOVED lines=16> */
.L_x_1797:
[----:B------:R-:W-:Y:S05]  /*24740*/  BSYNC B2 ;  /* 0x0000000000027941 */ /* 0x000fea0003800000 */
.L_x_1796:
        /* <DEDUP_REMOVED lines=44> */
.L_x_1795:
[----:B------:R-:W-:Y:S05]  /*24a10*/  BSYNC B1 ;  /* 0x0000000000017941 */ /* 0x000fea0003800000 */
.L_x_1794:
        /* <DEDUP_REMOVED lines=13> */
.L_x_1798:
        /* <DEDUP_REMOVED lines=12> */
.L_x_1801:
[----:B------:R-:W-:Y:S02]  /*24bb0*/  IMAD.MOV.U32 R78, RZ, RZ, R44 ;  /* 0x000000ffff4e7224 */ /* 0x000fe400078e002c */
.L_x_1802:
[----:B------:R-:W-:Y:S05]  /*24bc0*/  BSYNC B1 ;  /* 0x0000000000017941 */ /* 0x000fea0003800000 */
.L_x_1800:
        /* <DEDUP_REMOVED lines=16> */
.L_x_1806:
[----:B------:R-:W-:Y:S05]  /*24cd0*/  BSYNC B2 ;  /* 0x0000000000027941 */ /* 0x000fea0003800000 */
.L_x_1805:
        /* <DEDUP_REMOVED lines=44> */
.L_x_1804:
[----:B------:R-:W-:Y:S05]  /*24fa0*/  BSYNC B1 ;  /* 0x0000000000017941 */ /* 0x000fea0003800000 */
.L_x_1803:
        /* <DEDUP_REMOVED lines=10> */
.L_x_1799:
        /* <DEDUP_REMOVED lines=54> */
.L_x_1807:
[----:B------:R-:W-:Y:S02]  /*253b0*/  IADD3 R72, R72, 0x80, RZ ;  /* 0x0000008048487810 */ /* 0x000fe40007ffe0ff */
.L_x_1678:
[----:B------:R-:W-:Y:S05]  /*253c0*/  BSYNC B0 ;  /* 0x0000000000007941 */ /* 0x000fea0003800000 */
.L_x_1677:
        /* <DEDUP_REMOVED lines=30> */
.L_x_1811:
[----:B------:R-:W-:Y:S02]  /*255b0*/  IMAD.MOV.U32 R73, RZ, RZ, R44 ;  /* 0x000000ffff497224 */ /* 0x000fe400078e002c */
.L_x_1812:
[----:B------:R-:W-:Y:S05]  /*255c0*/  BSYNC B1 ;  /* 0x0000000000017941 */ /* 0x000fea0003800000 */
.L_x_1810:
        /* <DEDUP_REMOVED lines=16> */
.L_x_1816:
[----:B------:R-:W-:Y:S05]  /*256d0*/  BSYNC B2 ;  /* 0x0000000000027941 */ /* 0x000fea0003800000 */
.L_x_1815:
        /* <DEDUP_REMOVED lines=44> */
.L_x_1814:
[----:B------:R-:W-:Y:S05]  /*259a0*/  BSYNC B1 ;  /* 0x0000000000017941 */ /* 0x000fea0003800000 */
.L_x_1813:
        /* <DEDUP_REMOVED lines=18> */
.L_x_1817:
        /* <DEDUP_REMOVED lines=12> */
.L_x_1820:
[----:B------:R-:W-:Y:S02]  /*25b90*/  IMAD.MOV.U32 R42, RZ, RZ, R44 ;  /* 0x000000ffff2a7224 */ /* 0x000fe400078e002c */
.L_x_1821:
[----:B------:R-:W-:Y:S05]  /*25ba0*/  BSYNC B1 ;  /* 0x0000000000017941 */ /* 0x000fea0003800000 */
.L_x_1819:
        /* <DEDUP_REMOVED lines=16> */
.L_x_1825:
[----:B------:R-:W-:Y:S05]  /*25cb0*/  BSYNC B2 ;  /* 0x0000000000027941 */ /* 0x000fea0003800000 */
.L_x_1824:
        /* <DEDUP_REMOVED lines=44> */
.L_x_1823:
[----:B------:R-:W-:Y:S05]  /*25f80*/  BSYNC B1 ;  /* 0x0000000000017941 */ /* 0x000fea0003800000 */
.L_x_1822:
        /* <DEDUP_REMOVED lines=10> */
.L_x_1818:
        /* <DEDUP_REMOVED lines=12> */
.L_x_1827:
[----:B------:R-:W-:Y:S02]  /*260f0*/  IMAD.MOV.U32 R42, RZ, RZ, R44 ;  /* 0x000000ffff2a7224 */ /* 0x000fe400078e002c */
.L_x_1828:
[----:B------:R-:W-:Y:S05]  /*26100*/  BSYNC B1 ;  /* 0x0000000000017941 */ /* 0x000fea0003800000 */
.L_x_1826:
        /* <DEDUP_REMOVED lines=16> */
.L_x_1832:
[----:B------:R-:W-:Y:S05]  /*26210*/  BSYNC B2 ;  /* 0x0000000000027941 */ /* 0x000fea0003800000 */
.L_x_1831:
        /* <DEDUP_REMOVED lines=44> */
.L_x_1830:
[----:B------:R-:W-:Y:S05]  /*264e0*/  BSYNC B1 ;  /* 0x0000000000017941 */ /* 0x000fea0003800000 */
.L_x_1829:
        /* <DEDUP_REMOVED lines=15> */
.L_x_1833:
        /* <DEDUP_REMOVED lines=12> */
.L_x_1836:
[----:B------:R-:W-:Y:S02]  /*266a0*/  IMAD.MOV.U32 R42, RZ, RZ, R44 ;  /* 0x000000ffff2a7224 */ /* 0x000fe400078e002c */
.L_x_1837:
[----:B------:R-:W-:Y:S05]  /*266b0*/  BSYNC B1 ;  /* 0x0000000000017941 */ /* 0x000fea0003800000 */
.L_x_1835:
        /* <DEDUP_REMOVED lines=16> */
.L_x_1841:
[----:B------:R-:W-:Y:S05]  /*267c0*/  BSYNC B2 ;  /* 0x0000000000027941 */ /* 0x000fea0003800000 */
.L_x_1840:
        /* <DEDUP_REMOVED lines=44> */
.L_x_1839:
[----:B------:R-:W-:Y:S05]  /*26a90*/  BSYNC B1 ;  /* 0x0000000000017941 */ /* 0x000fea0003800000 */
.L_x_1838:
        /* <DEDUP_REMOVED lines=10> */
.L_x_1834:
        /* <DEDUP_REMOVED lines=12> */
.L_x_1843:
[----:B------:R-:W-:Y:S02]  /*26c00*/  IMAD.MOV.U32 R42, RZ, RZ, R44 ;  /* 0x000000ffff2a7224 */ /* 0x000fe400078e002c */
.L_x_1844:
[----:B------:R-:W-:Y:S05]  /*26c10*/  BSYNC B1 ;  /* 0x0000000000017941 */ /* 0x000fea0003800000 */
.L_x_1842:
        /* <DEDUP_REMOVED lines=16> */
.L_x_1848:
[----:B------:R-:W-:Y:S05]  /*26d20*/  BSYNC B2 ;  /* 0x0000000000027941 */ /* 0x000fea0003800000 */
.L_x_1847:
        /* <DEDUP_REMOVED lines=44> */
.L_x_1846:
[----:B------:R-:W-:Y:S05]  /*26ff0*/  BSYNC B1 ;  /* 0x0000000000017941 */ /* 0x000fea0003800000 */
.L_x_1845:
        /* <DEDUP_REMOVED lines=15> */
.L_x_1849:
        /* <DEDUP_REMOVED lines=12> */
.L_x_1852:
[----:B------:R-:W-:Y:S02]  /*271b0*/  IMAD.MOV.U32 R42, RZ, RZ, R44 ;  /* 0x000000ffff2a7224 */ /* 0x000fe400078e002c */
.L_x_1853:
[----:B------:R-:W-:Y:S05]  /*271c0*/  BSYNC B1 ;  /* 0x0000000000017941 */ /* 0x000fea0003800000 */
.L_x_1851:
        /* <DEDUP_REMOVED lines=16> */
.L_x_1857:
[----:B------:R-:W-:Y:S05]  /*272d0*/  BSYNC B2 ;  /* 0x0000000000027941 */ /* 0x000fea0003800000 */
.L_x_1856:
        /* <DEDUP_REMOVED lines=44> */
.L_x_1855:
[----:B------:R-:W-:Y:S05]  /*275a0*/  BSYNC B1 ;  /* 0x0000000000017941 */ /* 0x000fea0003800000 */
.L_x_1854:
        /* <DEDUP_REMOVED lines=10> */
.L_x_1850:
        /* <DEDUP_REMOVED lines=12> */
.L_x_1859:
[----:B------:R-:W-:Y:S02]  /*27710*/  IMAD.MOV.U32 R42, RZ, RZ, R44 ;  /* 0x000000ffff2a7224 */ /* 0x000fe400078e002c */
.L_x_1860:
[----:B------:R-:W-:Y:S05]  /*27720*/  BSYNC B1 ;  /* 0x0000000000017941 */ /* 0x000fea0003800000 */
.L_x_1858:
        /* <DEDUP_REMOVED lines=16> */
.L_x_1864:
[----:B------:R-:W-:Y:S05]  /*27830*/  BSYNC B2 ;  /* 0x0000000000027941 */ /* 0x000fea0003800000 */
.L_x_1863:
        /* <DEDUP_REMOVED lines=44> */
.L_x_1862:
[----:B------:R-:W-:Y:S05]  /*27b00*/  BSYNC B1 ;  /* 0x0000000000017941 */ /* 0x000fea0003800000 */
.L_x_1861:
        /* <DEDUP_REMOVED lines=15> */
.L_x_1865:
        /* <DEDUP_REMOVED lines=12> */
.L_x_1868:
[----:B------:R-:W-:Y:S02]  /*27cc0*/  IMAD.MOV.U32 R42, RZ, RZ, R44 ;  /* 0x000000ffff2a7224 */ /* 0x000fe400078e002c */
.L_x_1869:
[----:B------:R-:W-:Y:S05]  /*27cd0*/  BSYNC B1 ;  /* 0x0000000000017941 */ /* 0x000fea0003800000 */
.L_x_1867:
        /* <DEDUP_REMOVED lines=16> */
.L_x_1873:
[----:B------:R-:W-:Y:S05]  /*27de0*/  BSYNC B2 ;  /* 0x0000000000027941 */ /* 0x000fea0003800000 */
.L_x_1872:
        /* <DEDUP_REMOVED lines=44> */
.L_x_1871:
[----:B------:R-:W-:Y:S05]  /*280b0*/  BSYNC B1 ;  /* 0x0000000000017941 */ /* 0x000fea0003800000 */
.L_x_1870:
        /* <DEDUP_REMOVED lines=10> */
.L_x_1866:
        /* <DEDUP_REMOVED lines=12> */
.L_x_1875:
[----:B------:R-:W-:Y:S02]  /*28220*/  IMAD.MOV.U32 R42, RZ, RZ, R44 ;  /* 0x000000ffff2a7224 */ /* 0x000fe400078e002c */
.L_x_1876:
[----:B------:R-:W-:Y:S05]  /*28230*/  BSYNC B1 ;  /* 0x0000000000017941 */ /* 0x000fea0003800000 */
.L_x_1874:
        /* <DEDUP_REMOVED lines=16> */
.L_x_1880:
[----:B------:R-:W-:Y:S05]  /*28340*/  BSYNC B2 ;  /* 0x0000000000027941 */ /* 0x000fea0003800000 */
.L_x_1879:
        /* <DEDUP_REMOVED lines=44> */
.L_x_1878:
[----:B------:R-:W-:Y:S05]  /*28610*/  BSYNC B1 ;  /* 0x0000000000017941 */ /* 0x000fea0003800000 */
.L_x_1877:
        /* <DEDUP_REMOVED lines=13> */
.L_x_1881:
        /* <DEDUP_REMOVED lines=12> */
.L_x_1884:
[----:B------:R-:W-:Y:S02]  /*287b0*/  IMAD.MOV.U32 R42, RZ, RZ, R44 ;  /* 0x000000ffff2a7224 */ /* 0x000fe400078e002c */
.L_x_1885:
[----:B------:R-:W-:Y:S05]  /*287c0*/  BSYNC B1 ;  /* 0x0000000000017941 */ /* 0x000fea0003800000 */
.L_x_1883:
        /* <DEDUP_REMOVED lines=16> */
.L_x_1889:
[----:B------:R-:W-:Y:S05]  /*288d0*/  BSYNC B2 ;  /* 0x0000000000027941 */ /* 0x000fea0003800000 */
.L_x_1888:
        /* <DEDUP_REMOVED lines=44> */
.L_x_1887:
[----:B------:R-:W-:Y:S05]  /*28ba0*/  BSYNC B1 ;  /* 0x0000000000017941 */ /* 0x000fea0003800000 */
.L_x_1886:
        /* <DEDUP_REMOVED lines=10> */
.L_x_1882:
        /* <DEDUP_REMOVED lines=12> */
.L_x_1891:
[----:B------:R-:W-:Y:S02]  /*28d10*/  IMAD.MOV.U32 R42, RZ, RZ, R44 ;  /* 0x000000ffff2a7224 */ /* 0x000fe400078e002c */
.L_x_1892:
[----:B------:R-:W-:Y:S05]  /*28d20*/  BSYNC B1 ;  /* 0x0000000000017941 */ /* 0x000fea0003800000 */
.L_x_1890:
        /* <DEDUP_REMOVED lines=16> */
.L_x_1896:
[----:B------:R-:W-:Y:S05]  /*28e30*/  BSYNC B2 ;  /* 0x0000000000027941 */ /* 0x000fea0003800000 */
.L_x_1895:
        /* <DEDUP_REMOVED lines=44> */
.L_x_1894:
[----:B------:R-:W-:Y:S05]  /*29100*/  BSYNC B1 ;  /* 0x0000000000017941 */ /* 0x000fea0003800000 */
.L_x_1893:
        /* <DEDUP_REMOVED lines=13> */
.L_x_1897:
        /* <DEDUP_REMOVED lines=12> */
.L_x_1900:
[----:B------:R-:W-:Y:S02]  /*292a0*/  IMAD.MOV.U32 R42, RZ, RZ, R44 ;  /* 0x000000ffff2a7224 */ /* 0x000fe400078e002c */
.L_x_1901:
[----:B------:R-:W-:Y:S05]  /*292b0*/  BSYNC B1 ;  /* 0x0000000000017941 */ /* 0x000fea0003800000 */
.L_x_1899:
        /* <DEDUP_REMOVED lines=16> */
.L_x_1905:
[----:B------:R-:W-:Y:S05]  /*293c0*/  BSYNC B2 ;  /* 0x0000000000027941 */ /* 0x000fea0003800000 */
.L_x_1904:
        /* <DEDUP_REMOVED lines=44> */
.L_x_1903:
[----:B------:R-:W-:Y:S05]  /*29690*/  BSYNC B1 ;  /* 0x0000000000017941 */ /* 0x000fea0003800000 */
.L_x_1902:
        /* <DEDUP_REMOVED lines=10> */
.L_x_1898:
        /* <DEDUP_REMOVED lines=12> */
.L_x_1907:
[----:B------:R-:W-:Y:S02]  /*29800*/  IMAD.MOV.U32 R42, RZ, RZ, R44 ;  /* 0x000000ffff2a7224 */ /* 0x000fe400078e002c */
.L_x_1908:
[----:B------:R-:W-:Y:S05]  /*29810*/  BSYNC B1 ;  /* 0x0000000000017941 */ /* 0x000fea0003800000 */
.L_x_1906:
        /* <DEDUP_REMOVED lines=16> */
.L_x_1912:
[----:B------:R-:W-:Y:S05]  /*29920*/  BSYNC B2 ;  /* 0x0000000000027941 */ /* 0x000fea0003800000 */
.L_x_1911:
        /* <DEDUP_REMOVED lines=44> */
.L_x_1910:
[----:B------:R-:W-:Y:S05]  /*29bf0*/  BSYNC B1 ;  /* 0x0000000000017941 */ /* 0x000fea0003800000 */
.L_x_1909:
        /* <DEDUP_REMOVED lines=13> */
.L_x_1913:
        /* <DEDUP_REMOVED lines=12> */
.L_x_1916:
[----:B------:R-:W-:Y:S02]  /*29d90*/  IMAD.MOV.U32 R42, RZ, RZ, R44 ;  /* 0x000000ffff2a7224 */ /* 0x000fe400078e002c */
.L_x_1917:
[----:B------:R-:W-:Y:S05]  /*29da0*/  BSYNC B1 ;  /* 0x0000000000017941 */ /* 0x000fea0003800000 */
.L_x_1915:
        /* <DEDUP_REMOVED lines=16> */
.L_x_1921:
[----:B------:R-:W-:Y:S05]  /*29eb0*/  BSYNC B2 ;  /* 0x0000000000027941 */ /* 0x000fea0003800000 */
.L_x_1920:
        /* <DEDUP_REMOVED lines=44> */
.L_x_1919:
[----:B------:R-:W-:Y:S05]  /*2a180*/  BSYNC B1 ;  /* 0x0000000000017941 */ /* 0x000fea0003800000 */
.L_x_1918:
        /* <DEDUP_REMOVED lines=10> */
.L_x_1914:
        /* <DEDUP_REMOVED lines=12> */
.L_x_1923:
[----:B------:R-:W-:Y:S02]  /*2a2f0*/  IMAD.MOV.U32 R42, RZ, RZ, R44 ;  /* 0x000000ffff2a7224 */ /* 0x000fe400078e002c */
.L_x_1924:
[----:B------:R-:W-:Y:S05]  /*2a300*/  BSYNC B1 ;  /* 0x0000000000017941 */ /* 0x000fea0003800000 */
.L_x_1922:
        /* <DEDUP_REMOVED lines=16> */
.L_x_1928:
[----:B------:R-:W-:Y:S05]  /*2a410*/  BSYNC B2 ;  /* 0x0000000000027941 */ /* 0x000fea0003800000 */
.L_x_1927:
        /* <DEDUP_REMOVED lines=44> */
.L_x_1926:
[----:B------:R-:W-:Y:S05]  /*2a6e0*/  BSYNC B1 ;  /* 0x0000000000017941 */ /* 0x000fea0003800000 */
.L_x_1925:
        /* <DEDUP_REMOVED lines=13> */
.L_x_1929:
        /* <DEDUP_REMOVED lines=12> */
.L_x_1932:
[----:B------:R-:W-:Y:S02]  /*2a880*/  IMAD.MOV.U32 R78, RZ, RZ, R44 ;  /* 0x000000ffff4e7224 */ /* 0x000fe400078e002c */
.L_x_1933:
[----:B------:R-:W-:Y:S05]  /*2a890*/  BSYNC B1 ;  /* 0x0000000000017941 */ /* 0x000fea0003800000 */
.L_x_1931:
        /* <DEDUP_REMOVED lines=16> */
.L_x_1937:
[----:B------:R-:W-:Y:S05]  /*2a9a0*/  BSYNC B2 ;  /* 0x0000000000027941 */ /* 0x000fea0003800000 */
.L_x_1936:
        /* <DEDUP_REMOVED lines=44> */
.L_x_1935:
[----:B------:R-:W-:Y:S05]  /*2ac70*/  BSYNC B1 ;  /* 0x0000000000017941 */ /* 0x000fea0003800000 */
.L_x_1934:
        /* <DEDUP_REMOVED lines=10> */
.L_x_1930:
[C---:B------:R-:W-:Y:S02]  /*2ad20*/  LEA R74, P0, R72.reuse, c[0x0][0x188], 0x4 ;  /* 0x00006200484a7a11 */ /* 0x040fe400078020ff */
        /* <DEDUP_REMOVED lines=21> */
[----:B------:R-:W-:-:S04]  /*2ae80*/  IMAD.WIDE.U32 R70, R70, 0x10000, RZ ;  /* 0x0001000046467825 */ /* 0x000fc800078e00ff */
[----:B------:R-:W-:-:S05]  /*2ae90*/  IMAD.WIDE.U32 R74, R74, 0x100, RZ ;  /* 0x000001004a4a7825 */ /* 0x000fca00078e00ff */
[----:B------:R-:W-:Y:S01]  /*2aea0*/  LOP3.LUT R71, R75, R69, R71, 0xfe, !PT ;  /* 0x000000454b477212 */ /* 0x000fe200078efe47 */
[----:B------:R-:W-:Y:S01]  /*2aeb0*/  IMAD.SHL.U32 R75, R72, 0x8, RZ ;  /* 0x00000008484b7824 */ /* 0x000fe200078e00ff */
[----:B------:R-:W-:Y:S02]  /*2aec0*/  LOP3.LUT R68, R74, R68, R70, 0xfe, !PT ;  /* 0x000000444a447212 */ /* 0x000fe400078efe46 */
[----:B------:R-:W-:Y:S02]  /*2aed0*/  SEL R69, RZ, 0x1, P6 ;  /* 0x00000001ff457807 */ /* 0x000fe40003000000 */
[----:B------:R-:W-:Y:S02]  /*2aee0*/  SHF.R.U32.HI R74, RZ, 0x1d, R72 ;  /* 0x0000001dff4a7819 */ /* 0x000fe40000011648 */
        /* <DEDUP_REMOVED lines=25> */
.L_x_1809:
[----:B------:R-:W-:Y:S05]  /*2b080*/  BSYNC B0 ;  /* 0x0000000000007941 */ /* 0x000fea0003800000 */
.L_x_1808:
[----:B0-----:R-:W-:Y:S01]  /*2b090*/  FADD.FTZ R68, RZ, R54 ;  /* 0x00000036ff447221 */ /* 0x001fe20000010000 */
[----:B------:R-:W-:Y:S02]  /*2b0a0*/  LOP3.LUT P0, RZ, R6, 0x20, RZ, 0xc0, !PT ;  /* 0x0000002006ff7812 */ /* 0x000fe4000780c0ff */
[----:B------:R-:W-:Y:S01]  /*2b0b0*/  ISETP.GT.U32.AND P1, PT, R5, 0x17f, PT ;  /* 0x0000017f0500780c */ /* 0x000fe20003f24070 */
[----:B------:R-:W-:Y:S01]  /*2b0c0*/  FADD.FTZ R68, R85, R68 ;  /* 0x0000004455447221 */ /* 0x000fe20000010000 */
[C---:B------:R-:W-:Y:S02]  /*2b0d0*/  ISETP.GT.U32.AND P2, PT, R5.reuse, 0x1ff, PT ;  /* 0x000001ff0500780c */ /* 0x040fe40003f44070 */
[C---:B------:R-:W-:Y:S01]  /*2b0e0*/  ISETP.GT.U32.AND P3, PT, R5.reuse, 0x27f, PT ;  /* 0x0000027f0500780c */ /* 0x040fe20003f64070 */
[----:B------:R-:W-:Y:S01]  /*2b0f0*/  FADD.FTZ R68, R86, R68 ;  /* 0x0000004456447221 */ /* 0x000fe20000010000 */
[C---:B------:R-:W-:Y:S02]  /*2b100*/  ISETP.GT.U32.AND P4, PT, R5.reuse, 0x2ff, PT ;  /* 0x000002ff0500780c */ /* 0x040fe40003f84070 */
[----:B------:R-:W-:Y:S01]  /*2b110*/  ISETP.GT.U32.AND P5, PT, R5, 0x37f, PT ;  /* 0x0000037f0500780c */ /* 0x000fe20003fa4070 */
[----:B------:R-:W-:Y:S01]  /*2b120*/  FADD.FTZ R68, R99, R68 ;  /* 0x0000004463447221 */ /* 0x000fe20000010000 */
[----:B------:R-:W-:-:S02]  /*2b130*/  LOP3.LUT P6, RZ, R43, 0xff, RZ, 0xc0, !PT ;  /* 0x000000ff2bff7812 */ /* 0x000fc400078cc0ff */
[----:B------:R-:W-:Y:S01]  /*2b140*/  SHF.R.U32.HI R72, RZ, 0x5, R0 ;  /* 0x00000005ff487819 */ /* 0x000fe20000011600 */
[----:B------:R-:W-:-:S03]  /*2b150*/  FADD.FTZ R68, R100, R68 ;  /* 0x0000004464447221 */ /* 0x000fc60000010000 */
[----:B------:R-:W-:Y:S01]  /*2b160*/  LOP3.LUT R72, R72, 0x7fffffc, RZ, 0xc0, !PT ;  /* 0x07fffffc48487812 */ /* 0x000fe200078ec0ff */
[----:B------:R-:W-:-:S04]  /*2b170*/  FADD.FTZ R68, R113, R68 ;  /* 0x0000004471447221 */ /* 0x000fc80000010000 */
[----:B------:R-:W-:Y:S02]  /*2b180*/  FADD.FTZ R68, R114, R68 ;  /* 0x0000004472447221 */ /* 0x000fe40000010000 */
[----:B------:R-:W-:Y:S02]  /*2b190*/  @!P6 IADD3 R72, R72, 0x4, RZ ;  /* 0x000000044848e810 */ /* 0x000fe40007ffe0ff */
[----:B------:R-:W-:-:S05]  /*2b1a0*/  FADD.FTZ R68, R127, R68 ;  /* 0x000000447f447221 */ /* 0x000fca0000010000 */
[----:B------:R-:W-:Y:S02]  /*2b1b0*/  FSEL R68, R68, RZ, P0 ;  /* 0x000000ff44447208 */ /* 0x000fe40000000000 */
        /* <DEDUP_REMOVED lines=51> */
.L_x_1956:
[----:B01----:R-:W-:Y:S01]  /*2b4f0*/  FADD.FTZ R68, R68, R69 ;  /* 0x0000004544447221 */ /* 0x003fe20000010000 */
[----:B------:R-:W-:Y:S05]  /*2b500*/  BRA.DIV ~URZ, `(.L_x_1939) ;  /* 0x00002a527f007947 */ /* 0x000fea000b800000 */
[----:B------:R-:W0:Y:S01]  /*2b510*/  SHFL.BFLY PT, R69, R68, 0x2, 0x1f ;  /* 0x0c401f0044457f89 */ /* 0x000e2200000e0000 */
[----:B------:R-:W-:Y:S01]  /*2b520*/  LOP3.LUT P6, RZ, R6, 0x20, RZ, 0xc0, !PT ;  /* 0x0000002006ff7812 */ /* 0x000fe200078cc0ff */
        /* <DEDUP_REMOVED lines=130> */
.L_x_1957:
        /* <DEDUP_REMOVED lines=13> */
[----:B------:R-:W-:Y:S02]  /*2be20*/  LOP3.LUT P2, RZ, R6, 0x20, RZ, 0xc0, !PT ;  /* 0x0000002006ff7812 */ /* 0x000fe4000784c0ff */
[----:B------:R-:W-:Y:S03]  /*2be30*/  BSSY B0, `(.L_x_1940) ;  /* 0x0000097000007945 */ /* 0x000fe60003800000 */
[----:B------:R1:W-:Y:S02]  /*2be40*/  @!P0 LDS.64 R68, [R72.X8] ;  /* 0x0000000048448984 */ /* 0x0003e40000008a00 */
[----:B-1----:R-:W-:-:S02]  /*2be50*/  IMAD.MOV.U32 R72, RZ, RZ, RZ ;  /* 0x000000ffff487224 */ /* 0x002fc400078e00ff */
[----:B------:R-:W-:Y:S01]  /*2be60*/  @!P0 IMAD.MOV.U32 R72, RZ, RZ, R147 ;  /* 0x000000ffff488224 */ /* 0x000fe200078e0093 */
[----:B------:R-:W-:-:S03]  /*2be70*/  ISETP.NE.AND P0, PT, RZ, UR8, PT ;  /* 0x00000008ff007c0c */ /* 0x000fc6000bf05270 */
[----:B0-----:R0:W1:Y:S01]  /*2be80*/  I2F R73, R72 ;  /* 0x0000004800497306 */ /* 0x0010620000201400 */
[----:B------:R-:W0:Y:S02]  /*2be90*/  SHFL.DOWN PT, R71, R72, 0x2, 0x1f ;  /* 0x08401f0048477f89 */ /* 0x000e2400000e0000 */
[----:B0-----:R-:W-:Y:S02]  /*2bea0*/  IMAD.IADD R72, R71, 0x1, R72 ;  /* 0x0000000147487824 */ /* 0x001fe400078e0248 */
[----:B------:R-:W0:Y:S03]  /*2beb0*/  SHFL.DOWN PT, R74, R68, 0x2, 0x1f ;  /* 0x08401f00444a7f89 */ /* 0x000e2600000e0000 */
[----:B------:R-:W2:Y:S01]  /*2bec0*/  I2F R71, R71 ;  /* 0x0000004700477306 */ /* 0x000ea20000201400 */
[----:B0-----:R-:W-:-:S04]  /*2bed0*/  FADD.FTZ R75, -R74, R68 ;  /* 0x000000444a4b7221 */ /* 0x001fc80000010100 */
[----:B------:R-:W-:-:S04]  /*2bee0*/  FMUL.FTZ R75, R75, R75 ;  /* 0x0000004b4b4b7220 */ /* 0x000fc80000410000 */
[----:B-1----:R-:W-:-:S04]  /*2bef0*/  FMUL.FTZ R75, R75, R73 ;  /* 0x000000494b4b7220 */ /* 0x002fc80000410000 */
[-C--:B--2---:R-:W-:Y:S02]  /*2bf00*/  FMUL.FTZ R75, R75, R71.reuse ;  /* 0x000000474b4b7220 */ /* 0x084fe40000410000 */
[----:B------:R-:W-:-:S04]  /*2bf10*/  FMUL.FTZ R71, R74, R71 ;  /* 0x000000474a477220 */ /* 0x000fc80000410000 */
[----:B------:R-:W-:Y:S02]  /*2bf20*/  FFMA.FTZ R73, R73, R68, R71 ;  /* 0x0000004449497223 */ /* 0x000fe40000010047 */
[----:B------:R-:W0:Y:S01]  /*2bf30*/  SHFL.DOWN PT, R71, R69, 0x2, 0x1f ;  /* 0x08401f0045477f89 */ /* 0x000e2200000e0000 */
[----:B------:R-:W1:Y:S01]  /*2bf40*/  I2F R68, R72 ;  /* 0x0000004800447306 */ /* 0x000e620000201400 */
[----:B0-----:R-:W-:-:S07]  /*2bf50*/  FADD.FTZ R71, R71, R69 ;  /* 0x0000004547477221 */ /* 0x001fce0000010000 */
[----:B-1----:R-:W0:Y:S02]  /*2bf60*/  MUFU.RCP R69, R68 ;  /* 0x0000004400457308 */ /* 0x002e240000001000 */
[C---:B0-----:R-:W-:Y:S02]  /*2bf70*/  FFMA.FTZ R75, R69.reuse, R75, R71 ;  /* 0x0000004b454b7223 */ /* 0x041fe40000010047 */
[----:B------:R-:W-:Y:S02]  /*2bf80*/  FMUL.FTZ R69, R69, R73 ;  /* 0x0000004945457220 */ /* 0x000fe40000410000 */
[----:B------:R-:W0:Y:S04]  /*2bf90*/  SHFL.DOWN PT, R73, R72, 0x1, 0x1f ;  /* 0x08201f0048497f89 */ /* 0x000e2800000e0000 */
[----:B------:R-:W1:Y:S01]  /*2bfa0*/  SHFL.DOWN PT, R71, R69, 0x1, 0x1f ;  /* 0x08201f0045477f89 */ /* 0x000e6200000e0000 */
[----:B0-----:R-:W-:-:S02]  /*2bfb0*/  IMAD.IADD R72, R72, 0x1, R73 ;  /* 0x0000000148487824 */ /* 0x001fc400078e0249 */
[----:B------:R-:W0:Y:S01]  /*2bfc0*/  I2F R73, R73 ;  /* 0x0000004900497306 */ /* 0x000e220000201400 */
[----:B-1----:R-:W-:-:S04]  /*2bfd0*/  FADD.FTZ R74, R69, -R71 ;  /* 0x80000047454a7221 */ /* 0x002fc80000010000 */
[----:B------:R-:W-:-:S03]  /*2bfe0*/  FMUL.FTZ R74, R74, R74 ;  /* 0x0000004a4a4a7220 */ /* 0x000fc60000410000 */
[----:B------:R-:W1:Y:S01]  /*2bff0*/  I2F R72, R72 ;  /* 0x0000004800487306 */ /* 0x000e620000201400 */
[----:B------:R-:W-:Y:S02]  /*2c000*/  FMUL.FTZ R74, R68, R74 ;  /* 0x0000004a444a7220 */ /* 0x000fe40000410000 */
[-C--:B0-----:R-:W-:Y:S02]  /*2c010*/  FMUL.FTZ R71, R71, R73.reuse ;  /* 0x0000004947477220 */ /* 0x081fe40000410000 */
[----:B------:R-:W-:Y:S02]  /*2c020*/  FMUL.FTZ R74, R74, R73 ;  /* 0x000000494a4a7220 */ /* 0x000fe40000410000 */
[----:B------:R-:W-:Y:S02]  /*2c030*/  FFMA.FTZ R71, R68, R69, R71 ;  /* 0x0000004544477223 */ /* 0x000fe40000010047 */
[----:B------:R-:W0:Y:S01]  /*2c040*/  SHFL.DOWN PT, R68, R75, 0x1, 0x1f ;  /* 0x08201f004b447f89 */ /* 0x000e2200000e0000 */
[----:B------:R-:W-:Y:S01]  /*2c050*/  IMAD.MOV.U32 R69, RZ, RZ, c[0x0][0x1e0] ;  /* 0x00007800ff457624 */ /* 0x000fe200078e00ff */
[----:B-1----:R-:W1:Y:S02]  /*2c060*/  MUFU.RCP R72, R72 ;  /* 0x0000004800487308 */ /* 0x002e640000001000 */
[----:B-1----:R-:W-:-:S05]  /*2c070*/  FMUL.FTZ R71, R72, R71 ;  /* 0x0000004748477220 */ /* 0x002fca0000410000 */
[----:B------:R-:W-:Y:S01]  /*2c080*/  SHFL.IDX PT, R144, R71, RZ, 0x1f ;  /* 0x00001fff47907589 */ /* 0x000fe200000e0000 */
[----:B0-----:R-:W-:-:S04]  /*2c090*/  FADD.FTZ R68, R75, R68 ;  /* 0x000000444b447221 */ /* 0x001fc80000010000 */
[----:B------:R-:W-:-:S06]  /*2c0a0*/  FFMA.FTZ R68, R72, R74, R68 ;  /* 0x0000004a48447223 */ /* 0x000fcc0000010044 */
[----:B------:R-:W0:Y:S02]  /*2c0b0*/  SHFL.IDX PT, R68, R68, RZ, 0x1f ;  /* 0x00001fff44447589 */ /* 0x000e2400000e0000 */
[----:B0-----:R-:W-:Y:S02]  /*2c0c0*/  FFMA.FTZ R68, R68, R69, c[0x0][0x228] ;  /* 0x00008a0044447623 */ /* 0x001fe40000010045 */
[----:B------:R-:W-:-:S05]  /*2c0d0*/  FMUL.FTZ R69, R144, R144 ;  /* 0x0000009090457220 */ /* 0x000fca0000410000 */
[----:B------:R-:W-:-:S05]  /*2c0e0*/  FSEL R69, R69, RZ, P0 ;  /* 0x000000ff45457208 */ /* 0x000fca0000000000 */
[----:B------:R-:W-:-:S06]  /*2c0f0*/  FADD.FTZ R68, R68, R69 ;  /* 0x0000004544447221 */ /* 0x000fcc0000010000 */
[----:B------:R-:W0:Y:S02]  /*2c100*/  MUFU.RSQ R68, R68 ;  /* 0x0000004400447308 */ /* 0x000e240000001400 */
[----:B0-----:R0:W1:Y:S02]  /*2c110*/  R2UR UR27, R68 ;  /* 0x00000000441b73c2 */ /* 0x00106400000e0000 */
[----:B0-----:R-:W-:-:S04]  /*2c120*/  @!P1 IMAD.MOV.U32 R68, RZ, RZ, 0x4 ;  /* 0x00000004ff449424 */ /* 0x001fc800078e00ff */
[----:B------:R-:W-:-:S05]  /*2c130*/  @!P1 IMAD.WIDE R68, R7, R68, c[0x0][0x1a0] ;  /* 0x0000680007449625 */ /* 0x000fca00078e0244 */
[----:B------:R0:W-:Y:S01]  /*2c140*/  @!P1 STG.E [R68.64], R144 ;  /* 0x0000009044009986 */ /* 0x0001e2000c101906 */
[----:B-1----:R-:W-:Y:S02]  /*2c150*/  IMAD.U32 R70, RZ, RZ, UR27 ;  /* 0x0000001bff467e24 */ /* 0x002fe4000f8e00ff */
[----:B0-----:R-:W-:-:S04]  /*2c160*/  @!P1 IMAD.MOV.U32 R68, RZ, RZ, 0x4 ;  /* 0x00000004ff449424 */ /* 0x001fc800078e00ff */
[----:B------:R-:W-:-:S05]  /*2c170*/  @!P1 IMAD.WIDE R68, R7, R68, c[0x0][0x1a8] ;  /* 0x00006a0007449625 */ /* 0x000fca00078e0244 */
[----:B------:R0:W-:Y:S01]  /*2c180*/  @!P1 STG.E [R68.64], R70 ;  /* 0x0000004644009986 */ /* 0x0001e2000c101906 */
[----:B------:R-:W-:Y:S05]  /*2c190*/  @!P2 BRA `(.L_x_1941) ;  /* 0x000006000000a947 */ /* 0x000fea0003800000 */
[----:B0-----:R-:W2:Y:S04]  /*2c1a0*/  LDL R68, [R1+0x120] ;  /* 0x0001200001447983 */ /* 0x001ea80000100800 */
[----:B------:R-:W2:Y:S04]  /*2c1b0*/  LDL R74, [R1+0x124] ;  /* 0x00012400014a7983 */ /* 0x000ea80000100800 */
[----:B------:R-:W3:Y:S04]  /*2c1c0*/  LDL R252, [R1+0x110] ;  /* 0x0001100001fc7983 */ /* 0x000ee80000100800 */
[----:B------:R-:W3:Y:S04]  /*2c1d0*/  LDL R145, [R1+0x114] ;  /* 0x0001140001917983 */ /* 0x000ee80000100800 */
[----:B------:R-:W4:Y:S04]  /*2c1e0*/  LDL R75, [R1+0x118] ;  /* 0x00011800014b7983 */ /* 0x000f280000100800 */
[----:B------:R-:W4:Y:S01]  /*2c1f0*/  LDL R73, [R1+0x11c] ;  /* 0x00011c0001497983 */ /* 0x000f220000100800 */
[----:B------:R-:W-:-:S03]  /*2c200*/  FSEL R71, R144, RZ, !P0 ;  /* 0x000000ff90477208 */ /* 0x000fc60004000000 */
[----:B------:R-:W4:Y:S02]  /*2c210*/  LDL R135, [R1+0x108] ;  /* 0x0001080001877983 */ /* 0x000f240000100800 */
[--C-:B------:R-:W-:Y:S02]  /*2c220*/  FADD.FTZ R72, R54, -R71.reuse ;  /* 0x8000004736487221 */ /* 0x100fe40000010000 */
[----:B------:R-:W-:Y:S01]  /*2c230*/  FADD.FTZ R69, R85, -R71 ;  /* 0x8000004755457221 */ /* 0x000fe20000010000 */
[----:B------:R-:W4:Y:S01]  /*2c240*/  LDL R134, [R1+0x10c] ;  /* 0x00010c0001867983 */ /* 0x000f220000100800 */
[----:B------:R-:W-:Y:S02]  /*2c250*/  FMUL.FTZ R72, R72, UR27 ;  /* 0x0000001b48487c20 */ /* 0x000fe40008410000 */
[----:B------:R-:W-:Y:S01]  /*2c260*/  FMUL.FTZ R69, R69, UR27 ;  /* 0x0000001b45457c20 */ /* 0x000fe20008410000 */
[----:B------:R0:W-:Y:S04]  /*2c270*/  STL [R1+0x144], R9 ;  /* 0x0001440901007387 */ /* 0x0001e80000100800 */
[----:B------:R1:W-:Y:S04]  /*2c280*/  STL [R1+0x140], R8 ;  /* 0x0001400801007387 */ /* 0x0003e80000100800 */
[----:B------:R-:W-:Y:S04]  /*2c290*/  STL [R1+0x13c], R7 ;  /* 0x00013c0701007387 */ /* 0x000fe80000100800 */
[----:B------:R-:W-:Y:S04]  /*2c2a0*/  STL [R1+0x138], R6 ;  /* 0x0001380601007387 */ /* 0x000fe80000100800 */
[----:B------:R0:W-:Y:S04]  /*2c2b0*/  STL [R1+0x134], R5 ;  /* 0x0001340501007387 */ /* 0x0001e80000100800 */
[----:B------:R-:W-:Y:S04]  /*2c2c0*/  STL [R1+0x130], R4 ;  /* 0x0001300401007387 */ /* 0x000fe80000100800 */
[----:B------:R-:W-:Y:S04]  /*2c2d0*/  STL [R1+0x12c], R3 ;  /* 0x00012c0301007387 */ /* 0x000fe80000100800 */
[----:B------:R1:W-:Y:S04]  /*2c2e0*/  STL [R1+0x128], R2 ;  /* 0x0001280201007387 */ /* 0x0003e80000100800 */
[----:B0-----:R-:W4:Y:S04]  /*2c2f0*/  LDL R9, [R1+0xf8] ;  /* 0x0000f80001097983 */ /* 0x001f280000100800 */
[----:B-1----:R-:W4:Y:S04]  /*2c300*/  LDL R8, [R1+0xfc] ;  /* 0x0000fc0001087983 */ /* 0x002f280000100800 */
[----:B------:R-:W4:Y:S04]  /*2c310*/  LDL R5, [R1+0xe0] ;  /* 0x0000e00001057983 */ /* 0x000f280000100800 */
[----:B------:R-:W4:Y:S04]  /*2c320*/  LDL R2, [R1+0xd0] ;  /* 0x0000d00001027983 */ /* 0x000f280000100800 */
[----:B------:R-:W4:Y:S04]  /*2c330*/  LDL R7, [R1+0xe8] ;  /* 0x0000e80001077983 */ /* 0x000f280000100800 */
[----:B------:R-:W4:Y:S04]  /*2c340*/  LDL R6, [R1+0xec] ;  /* 0x0000ec0001067983 */ /* 0x000f280000100800 */
[----:B------:R-:W4:Y:S04]  /*2c350*/  LDL R4, [R1+0xd8] ;  /* 0x0000d80001047983 */ /* 0x000f280000100800 */
[----:B------:R-:W4:Y:S04]  /*2c360*/  LDL R3, [R1+0xdc] ;  /* 0x0000dc0001037983 */ /* 0x000f280000100800 */
[----:B------:R-:W4:Y:S01]  /*2c370*/  LDL R0, [R1+0xc8] ;  /* 0x0000c80001007983 */ /* 0x000f220000100800 */
[----:B--2---:R-:W-:-:S03]  /*2c380*/  FFMA.FTZ R68, R74, R72, R68 ;  /* 0x000000484a447223 */ /* 0x004fc60000010044 */
[----:B------:R-:W2:Y:S01]  /*2c390*/  LDL R74, [R1+0xf4] ;  /* 0x0000f400014a7983 */ /* 0x000ea20000100800 */
[----:B---3--:R-:W-:-:S03]  /*2c3a0*/  FFMA.FTZ R70, R145, R69, R252 ;  /* 0x0000004591467223 */ /* 0x008fc600000100fc */
[----:B------:R-:W3:Y:S02]  /*2c3b0*/  LDL R145, [R1+0x104] ;  /* 0x0001040001917983 */ /* 0x000ee40000100800 */
[----:B------:R-:W-:Y:S02]  /*2c3c0*/  F2FP.BF16.PACK_AB R68, R70, R68 ;  /* 0x000000444644723e */ /* 0x000fe400000010ff */
[----:B------:R-:W2:Y:S01]  /*2c3d0*/  LDL R252, [R1+0xcc] ;  /* 0x0000cc0001fc7983 */ /* 0x000ea20000100800 */
[----:B----4-:R-:W-:-:S03]  /*2c3e0*/  FFMA.FTZ R72, R73, R72, R75 ;  /* 0x0000004849487223 */ /* 0x010fc6000001004b */
[----:B------:R-:W3:Y:S04]  /*2c3f0*/  LDL R70, [R1+0x100] ;  /* 0x0001000001467983 */ /* 0x000ee80000100800 */
[----:B------:R-:W2:Y:S01]  /*2c400*/  LDL R75, [R1+0xf0] ;  /* 0x0000f000014b7983 */ /* 0x000ea20000100800 */
[----:B------:R-:W-:Y:S02]  /*2c410*/  FADD.FTZ R73, R86, -R71 ;  /* 0x8000004756497221 */ /* 0x000fe40000010000 */
[----:B------:R-:W-:Y:S02]  /*2c420*/  FFMA.FTZ R69, R134, R69, R135 ;  /* 0x0000004586457223 */ /* 0x000fe40000010087 */
[----:B------:R-:W-:Y:S01]  /*2c430*/  FADD.FTZ R135, R99, -R71 ;  /* 0x8000004763877221 */ /* 0x000fe20000010000 */
[----:B------:R-:W4:Y:S01]  /*2c440*/  LDL R134, [R1+0xd4] ;  /* 0x0000d40001867983 */ /* 0x000f220000100800 */
[----:B------:R-:W-:-:S02]  /*2c450*/  FMUL.FTZ R73, R73, UR27 ;  /* 0x0000001b49497c20 */ /* 0x000fc40008410000 */
[----:B------:R-:W-:Y:S01]  /*2c460*/  FMUL.FTZ R135, R135, UR27 ;  /* 0x0000001b87877c20 */ /* 0x000fe20008410000 */
[----:B------:R-:W-:Y:S01]  /*2c470*/  F2FP.BF16.PACK_AB R72, R69, R72 ;  /* 0x000000484548723e */ /* 0x000fe200000010ff */
[----:B---3--:R-:W-:Y:S02]  /*2c480*/  FFMA.FTZ R69, R145, R73, R70 ;  /* 0x0000004991457223 */ /* 0x008fe40000010046 */
[----:B------:R-:W3:Y:S01]  /*2c490*/  LDL R145, [R1+0xb4] ;  /* 0x0000b40001917983 */ /* 0x000ee20000100800 */
[----:B--2---:R-:W-:-:S05]  /*2c4a0*/  FFMA.FTZ R70, R74, R135, R75 ;  /* 0x000000874a467223 */ /* 0x004fca000001004b */
[----:B------:R-:W-:Y:S02]  /*2c4b0*/  F2FP.BF16.PACK_AB R69, R70, R69 ;  /* 0x000000454645723e */ /* 0x000fe400000010ff */
[----:B------:R-:W2:Y:S01]  /*2c4c0*/  LDL R70, [R1+0xe4] ;  /* 0x0000e40001467983 */ /* 0x000ea20000100800 */
[--C-:B------:R-:W-:Y:S02]  /*2c4d0*/  FADD.FTZ R74, R100, -R71.reuse ;  /* 0x80000047644a7221 */ /* 0x100fe40000010000 */
[----:B------:R-:W-:Y:S02]  /*2c4e0*/  FADD.FTZ R75, R113, -R71 ;  /* 0x80000047714b7221 */ /* 0x000fe40000010000 */
[----:B------:R-:W-:Y:S02]  /*2c4f0*/  FMUL.FTZ R74, R74, UR27 ;  /* 0x0000001b4a4a7c20 */ /* 0x000fe40008410000 */
[----:B------:R-:W-:Y:S02]  /*2c500*/  FMUL.FTZ R75, R75, UR27 ;  /* 0x0000001b4b4b7c20 */ /* 0x000fe40008410000 */
[----:B------:R-:W-:-:S02]  /*2c510*/  FFMA.FTZ R73, R8, R73, R9 ;  /* 0x0000004908497223 */ /* 0x000fc40000010009 */
[----:B------:R0:W5:Y:S01]  /*2c520*/  LDL.LU R9, [R1+0x144] ;  /* 0x0001440001097983 */ /* 0x0001620000300800 */
[----:B----4-:R-:W-:Y:S02]  /*2c530*/  FFMA.FTZ R134, R134, R75, R2 ;  /* 0x0000004b86867223 */ /* 0x010fe40000010002 */
[----:B------:R-:W-:Y:S01]  /*2c540*/  FFMA.FTZ R135, R6, R135, R7 ;  /* 0x0000008706877223 */ /* 0x000fe20000010007 */
[----:B------:R0:W5:Y:S01]  /*2c550*/  LDL.LU R8, [R1+0x140] ;  /* 0x0001400001087983 */ /* 0x0001620000300800 */
[----:B------:R-:W-:-:S03]  /*2c560*/  FFMA.FTZ R75, R252, R75, R0 ;  /* 0x0000004bfc4b7223 */ /* 0x000fc60000010000 */
[----:B------:R0:W5:Y:S04]  /*2c570*/  LDL.LU R7, [R1+0x13c] ;  /* 0x00013c0001077983 */ /* 0x0001680000300800 */
[----:B------:R0:W5:Y:S01]  /*2c580*/  LDL.LU R6, [R1+0x138] ;  /* 0x0001380001067983 */ /* 0x0001620000300800 */
[----:B------:R-:W-:Y:S01]  /*2c590*/  FADD.FTZ R252, R127, -R71 ;  /* 0x800000477ffc7221 */ /* 0x000fe20000010000 */
[----:B------:R-:W-:Y:S01]  /*2c5a0*/  F2FP.BF16.PACK_AB R73, R135, R73 ;  /* 0x000000498749723e */ /* 0x000fe200000010ff */
        /* <DEDUP_REMOVED lines=10> */
[----:B------:R-:W2:Y:S04]  /*2c650*/  LDL R71, [R1+0xc0] ;  /* 0x0000c00001477983 */ /* 0x000ea80000100800 */
[----:B------:R-:W3:Y:S01]  /*2c660*/  LDL R135, [R1+0xb0] ;  /* 0x0000b00001877983 */ /* 0x000ee20000100800 */
[----:B------:R-:W-:-:S02]  /*2c670*/  FMUL.FTZ R75, R75, UR27 ;  /* 0x0000001b4b4b7c20 */ /* 0x000fc40008410000 */
[----:B------:R-:W-:Y:S02]  /*2c680*/  FMUL.FTZ R252, R252, UR27 ;  /* 0x0000001bfcfc7c20 */ /* 0x000fe40008410000 */
        /* <DEDUP_REMOVED lines=17> */
.L_x_1941:
[----:B-1----:R-:W-:Y:S05]  /*2c7a0*/  BSYNC B0 ;  /* 0x0000000000007941 */ /* 0x002fea0003800000 */
.L_x_1940:
[----:B-----5:R-:W-:Y:S01]  /*2c7b0*/  LOP3.LUT P1, RZ, R6, 0x800, RZ, 0xc0, !PT ;  /* 0x0000080006ff7812 */ /* 0x020fe2000782c0ff */
[----:B------:R-:W-:-:S12]  /*2c7c0*/  BSSY B0, `(.L_x_1942) ;  /* 0x0000062000007945 */ /* 0x000fd80003800000 */
[----:B------:R-:W-:Y:S05]  /*2c7d0*/  @!P1 BRA `(.L_x_1943) ;  /* 0x0000060000009947 */ /* 0x000fea0003800000 */
[----:B------:R-:W2:Y:S04]  /*2c7e0*/  LDL R145, [R1+0xa0] ;  /* 0x0000a00001917983 */ /* 0x000ea80000100800 */
[----:B0-----:R-:W2:Y:S04]  /*2c7f0*/  LDL R68, [R1+0xa4] ;  /* 0x0000a40001447983 */ /* 0x001ea80000100800 */
        /* <DEDUP_REMOVED lines=36> */
[----:B------:R-:W3:Y:S01]  /*2ca40*/  LDL R74, [R1+0x74] ;  /* 0x00007400014a7983 */ /* 0x000ee20000100800 */
[----:B------:R-:W-:Y:S02]  /*2ca50*/  FADD.FTZ R73, R88, -R71 ;  /* 0x8000004758497221 */ /* 0x000fe40000010000 */
[----:B------:R-:W-:Y:S02]  /*2ca60*/  FFMA.FTZ R72, R134, R72, R135 ;  /* 0x0000004886487223 */ /* 0x000fe40000010087 */
[----:B------:R-:W-:Y:S01]  /*2ca70*/  FADD.FTZ R135, R101, -R71 ;  /* 0x8000004765877221 */ /* 0x000fe20000010000 */
[----:B------:R-:W4:Y:S01]  /*2ca80*/  LDL R134, [R1+0x54] ;  /* 0x0000540001867983 */ /* 0x000f220000100800 */
[----:B------:R-:W-:Y:S02]  /*2ca90*/  FMUL.FTZ R73, R73, UR27 ;  /* 0x0000001b49497c20 */ /* 0x000fe40008410000 */
[----:B------:R-:W-:Y:S01]  /*2caa0*/  FMUL.FTZ R135, R135, UR27 ;  /* 0x0000001b87877c20 */ /* 0x000fe20008410000 */
[----:B------:R-:W-:Y:S01]  /*2cab0*/  F2FP.BF16.PACK_AB R72, R69, R72 ;  /* 0x000000484548723e */ /* 0x000fe200000010ff */
[----:B--2---:R-:W-:-:S02]  /*2cac0*/  FFMA.FTZ R69, R145, R73, R70 ;  /* 0x0000004991457223 */ /* 0x004fc40000010046 */
[----:B------:R-:W2:Y:S01]  /*2cad0*/  LDL R145, [R1+0x34] ;  /* 0x0000340001917983 */ /* 0x000ea20000100800 */
[----:B---3--:R-:W-:-:S05]  /*2cae0*/  FFMA.FTZ R70, R74, R135, R75 ;  /* 0x000000874a467223 */ /* 0x008fca000001004b */
[----:B------:R-:W-:Y:S02]  /*2caf0*/  F2FP.BF16.PACK_AB R69, R70, R69 ;  /* 0x000000454645723e */ /* 0x000fe400000010ff */
[----:B------:R-:W3:Y:S01]  /*2cb00*/  LDL R70, [R1+0x64] ;  /* 0x0000640001467983 */ /* 0x000ee20000100800 */
        /* <DEDUP_REMOVED lines=14> */
[-C--:B---3--:R-:W-:Y:S02]  /*2cbf0*/  FFMA.FTZ R70, R70, R74.reuse, R5 ;  /* 0x0000004a46467223 */ /* 0x088fe40000010005 */
        /* <DEDUP_REMOVED lines=8> */
[----:B------:R-:W3:Y:S04]  /*2cc80*/  LDL R134, [R1+0x44] ;  /* 0x0000440001867983 */ /* 0x000ee80000100800 */
[----:B------:R-:W3:Y:S04]  /*2cc90*/  LDL R71, [R1+0x40] ;  /* 0x0000400001477983 */ /* 0x000ee80000100800 */
[----:B------:R-:W2:Y:S01]  /*2cca0*/  LDL R135, [R1+0x30] ;  /* 0x0000300001877983 */ /* 0x000ea20000100800 */
[----:B------:R-:W-:-:S02]  /*2ccb0*/  FMUL.FTZ R75, R75, UR27 ;  /* 0x0000001b4b4b7c20 */ /* 0x000fc40008410000 */
[----:B------:R-:W-:Y:S02]  /*2ccc0*/  FMUL.FTZ R252, R252, UR27 ;  /* 0x0000001bfcfc7c20 */ /* 0x000fe40008410000 */
[----:B---3--:R-:W-:Y:S02]  /*2ccd0*/  FFMA.FTZ R71, R134, R75, R71 ;  /* 0x0000004b86477223 */ /* 0x008fe40000010047 */
[----:B--2---:R-:W-:Y:S02]  /*2cce0*/  FFMA.FTZ R134, R145, R252, R135 ;  /* 0x000000fc91867223 */ /* 0x004fe40000010087 */
        /* <DEDUP_REMOVED lines=15> */
.L_x_1943:
[----:B-1----:R-:W-:Y:S05]  /*2cde0*/  BSYNC B0 ;  /* 0x0000000000007941 */ /* 0x002fea0003800000 */
.L_x_1942:
        /* <DEDUP_REMOVED lines=8> */
[----:B------:R-:W4:Y:S04]  /*2ce70*/  LDL R68, [R1+0x24] ;  /* 0x0000240001447983 */ /* 0x000f280000100800 */
[----:B------:R-:W5:Y:S04]  /*2ce80*/  LDL R252, [R1+0x18] ;  /* 0x0000180001fc7983 */ /* 0x000f680000100800 */
[----:B------:R-:W5:Y:S04]  /*2ce90*/  LDL R145, [R1+0x1c] ;  /* 0x00001c0001917983 */ /* 0x000f680000100800 */
[----:B------:R-:W5:Y:S04]  /*2cea0*/  LDL R75, [R1] ;  /* 0x00000000014b7983 */ /* 0x000f680000100800 */
[----:B------:R-:W5:Y:S01]  /*2ceb0*/  LDL R74, [R1+0x4] ;  /* 0x00000400014a7983 */ /* 0x000f620000100800 */
[----:B------:R-:W-:-:S05]  /*2cec0*/  FSEL R71, R144, RZ, !P0 ;  /* 0x000000ff90477208 */ /* 0x000fca0004000000 */
[--C-:B------:R-:W-:Y:S02]  /*2ced0*/  FADD.FTZ R69, R89, -R71.reuse ;  /* 0x8000004759457221 */ /* 0x100fe40000010000 */
[----:B------:R-:W-:Y:S02]  /*2cee0*/  FADD.FTZ R72, R80, -R71 ;  /* 0x8000004750487221 */ /* 0x000fe40000010000 */
[----:B------:R-:W-:Y:S02]  /*2cef0*/  FMUL.FTZ R69, R69, UR27 ;  /* 0x0000001b45457c20 */ /* 0x000fe40008410000 */
[----:B------:R-:W-:Y:S02]  /*2cf00*/  FMUL.FTZ R72, R72, UR27 ;  /* 0x0000001b48487c20 */ /* 0x000fe40008410000 */
[----:B--2---:R-:W-:Y:S02]  /*2cf10*/  FFMA.FTZ R70, R70, R69, R135 ;  /* 0x0000004546467223 */ /* 0x004fe40000010087 */
[----:B------:R-:W-:-:S02]  /*2cf20*/  FADD.FTZ R135, R103, -R71 ;  /* 0x8000004767877221 */ /* 0x000fc40000010000 */
[----:B---3--:R-:W-:Y:S02]  /*2cf30*/  FFMA.FTZ R69, R73, R69, R134 ;  /* 0x0000004549457223 */ /* 0x008fe40000010086 */
[----:B------:R-:W-:Y:S02]  /*2cf40*/  FADD.FTZ R73, R90, -R71 ;  /* 0x800000475a497221 */ /* 0x000fe40000010000 */
[-C--:B----4-:R-:W-:Y:S02]  /*2cf50*/  FFMA.FTZ R68, R68, R72.reuse, R0 ;  /* 0x0000004844447223 */ /* 0x090fe40000010000 */
[----:B------:R-:W-:Y:S02]  /*2cf60*/  FMUL.FTZ R73, R73, UR27 ;  /* 0x0000001b49497c20 */ /* 0x000fe40008410000 */
[----:B-----5:R-:W-:Y:S02]  /*2cf70*/  FFMA.FTZ R72, R145, R72, R252 ;  /* 0x0000004891487223 */ /* 0x020fe400000100fc */
[----:B------:R-:W-:-:S03]  /*2cf80*/  FMUL.FTZ R135, R135, UR27 ;  /* 0x0000001b87877c20 */ /* 0x000fc60008410000 */
[----:B------:R-:W-:Y:S01]  /*2cf90*/  F2FP.BF16.PACK_AB R72, R69, R72 ;  /* 0x000000484548723e */ /* 0x000fe200000010ff */
[----:B------:R-:W-:Y:S01]  /*2cfa0*/  FFMA.FTZ R69, R74, R73, R75 ;  /* 0x000000494a457223 */ /* 0x000fe2000001004b */
[----:B------:R-:W-:Y:S01]  /*2cfb0*/  F2FP.BF16.PACK_AB R68, R70, R68 ;  /* 0x000000444644723e */ /* 0x000fe200000010ff */
[--C-:B------:R-:W-:Y:S02]  /*2cfc0*/  FADD.FTZ R74, R104, -R71.reuse ;  /* 0x80000047684a7221 */ /* 0x100fe40000010000 */
[----:B------:R-:W-:Y:S02]  /*2cfd0*/  FADD.FTZ R75, R117, -R71 ;  /* 0x80000047754b7221 */ /* 0x000fe40000010000 */
[----:B------:R-:W-:Y:S02]  /*2cfe0*/  FFMA.FTZ R70, R249, R135, R248 ;  /* 0x00000087f9467223 */ /* 0x000fe400000100f8 */
[----:B------:R-:W-:Y:S02]  /*2cff0*/  FMUL.FTZ R74, R74, UR27 ;  /* 0x0000001b4a4a7c20 */ /* 0x000fe40008410000 */
[----:B------:R-:W-:Y:S01]  /*2d000*/  FMUL.FTZ R75, R75, UR27 ;  /* 0x0000001b4b4b7c20 */ /* 0x000fe20008410000 */
[----:B------:R-:W-:Y:S01]  /*2d010*/  F2FP.BF16.PACK_AB R69, R70, R69 ;  /* 0x000000454645723e */ /* 0x000fe200000010ff */
[----:B------:R-:W-:-:S02]  /*2d020*/  FFMA.FTZ R70, R245, R74, R244 ;  /* 0x0000004af5467223 */ /* 0x000fc400000100f4 */
[-C--:B------:R-:W-:Y:S02]  /*2d030*/  FFMA.FTZ R134, R241, R75.reuse, R240 ;  /* 0x0000004bf1867223 */ /* 0x080fe400000100f0 */
[----:B------:R-:W-:Y:S02]  /*2d040*/  FFMA.FTZ R74, R243, R74, R242 ;  /* 0x0000004af34a7223 */ /* 0x000fe400000100f2 */
[----:B------:R-:W-:Y:S02]  /*2d050*/  FFMA.FTZ R75, R239, R75, R238 ;  /* 0x0000004bef4b7223 */ /* 0x000fe400000100ee */
[----:B------:R-:W-:-:S03]  /*2d060*/  FADD.FTZ R252, R130, -R71 ;  /* 0x8000004782fc7221 */ /* 0x000fc60000010000 */
[----:B------:R-:W-:Y:S01]  /*2d070*/  F2FP.BF16.PACK_AB R74, R75, R74 ;  /* 0x0000004a4b4a723e */ /* 0x000fe200000010ff */
[----:B------:R-:W-:Y:S02]  /*2d080*/  FADD.FTZ R75, R118, -R71 ;  /* 0x80000047764b7221 */ /* 0x000fe40000010000 */
[----:B------:R-:W-:Y:S02]  /*2d090*/  FMUL.FTZ R252, R252, UR27 ;  /* 0x0000001bfcfc7c20 */ /* 0x000fe40008410000 */
[----:B------:R-:W-:Y:S01]  /*2d0a0*/  FMUL.FTZ R75, R75, UR27 ;  /* 0x0000001b4b4b7c20 */ /* 0x000fe20008410000 */
[----:B------:R-:W-:Y:S01]  /*2d0b0*/  F2FP.BF16.PACK_AB R70, R134, R70 ;  /* 0x000000468646723e */ /* 0x000fe200000010ff */
[----:B------:R-:W-:Y:S02]  /*2d0c0*/  FFMA.FTZ R73, R251, R73, R250 ;  /* 0x00000049fb497223 */ /* 0x000fe400000100fa */
[----:B------:R-:W-:Y:S02]  /*2d0d0*/  FFMA.FTZ R135, R247, R135, R246 ;  /* 0x00000087f7877223 */ /* 0x000fe400000100f6 */
[----:B------:R-:W-:-:S02]  /*2d0e0*/  FFMA.FTZ R71, R237, R75, R236 ;  /* 0x0000004bed477223 */ /* 0x000fc400000100ec */
[----:B------:R-:W-:Y:S02]  /*2d0f0*/  FFMA.FTZ R134, R233, R252, R232 ;  /* 0x000000fce9867223 */ /* 0x000fe400000100e8 */
[----:B------:R-:W-:Y:S01]  /*2d100*/  IMAD.MOV.U32 R145, RZ, RZ, 0x10 ;  /* 0x00000010ff917424 */ /* 0x000fe200078e00ff */
[----:B------:R-:W-:Y:S02]  /*2d110*/  F2FP.BF16.PACK_AB R73, R135, R73 ;  /* 0x000000498749723e */ /* 0x000fe400000010ff */
[----:B------:R-:W-:Y:S01]  /*2d120*/  F2FP.BF16.PACK_AB R71, R134, R71 ;  /* 0x000000478647723e */ /* 0x000fe200000010ff */
[----:B------:R-:W-:-:S04]  /*2d130*/  IMAD.WIDE.U32 R134, R53, R145, c[0x0][0x208] ;  /* 0x0000820035867625 */ /* 0x000fc800078e0091 */
[----:B------:R-:W-:Y:S02]  /*2d140*/  FFMA.FTZ R75, R235, R75, R234 ;  /* 0x0000004beb4b7223 */ /* 0x000fe400000100ea */
[----:B------:R-:W-:Y:S01]  /*2d150*/  FFMA.FTZ R252, R231, R252, R230 ;  /* 0x000000fce7fc7223 */ /* 0x000fe200000100e6 */
[----:B------:R0:W-:Y:S04]  /*2d160*/  STG.E.128 [R134.64], R68 ;  /* 0x0000004486007986 */ /* 0x0001e8000c101d06 */
[----:B------:R-:W-:Y:S01]  /*2d170*/  F2FP.BF16.PACK_AB R75, R252, R75 ;  /* 0x0000004bfc4b723e */ /* 0x000fe200000010ff */
[----:B------:R-:W1:Y:S01]  /*2d180*/  S2R R0, SR_TID.X ;  /* 0x0000000000007919 */ /* 0x000e620000002100 */
[----:B0-----:R-:W-:-:S05]  /*2d190*/  IMAD.WIDE.U32 R68, R53, R145, c[0x0][0x210] ;  /* 0x0000840035447625 */ /* 0x001fca00078e0091 */
[----:B------:R0:W-:Y:S01]  /*2d1a0*/  STG.E.128 [R68.64], R72 ;  /* 0x0000004844007986 */ /* 0x0001e2000c101d06 */
[----:B------:R-:W-:-:S03]  /*2d1b0*/  IADD3 R53, R53, 0x80, RZ ;  /* 0x0000008035357810 */ /* 0x000fc60007ffe0ff */
.L_x_1945:
[----:B------:R-:W-:Y:S05]  /*2d1c0*/  BSYNC B0 ;  /* 0x0000000000007941 */ /* 0x000fea0003800000 */
.L_x_1944:
[----:B------:R-:W-:Y:S01]  /*2d1d0*/  LOP3.LUT P1, RZ, R6, 0x200, RZ, 0xc0, !PT ;  /* 0x0000020006ff7812 */ /* 0x000fe2000782c0ff */
[----:B------:R-:W-:-:S12]  /*2d1e0*/  BSSY B0, `(.L_x_1946) ;  /* 0x0000031000007945 */ /* 0x000fd80003800000 */
[----:B------:R-:W-:Y:S05]  /*2d1f0*/  @!P1 BRA `(.L_x_1947) ;  /* 0x000002f000009947 */ /* 0x000fea0003800000 */
[----:B------:R-:W-:Y:S01]  /*2d200*/  FSEL R71, R144, RZ, !P0 ;  /* 0x000000ff90477208 */ /* 0x000fe20004000000 */
[----:B------:R-:W-:-:S04]  /*2d210*/  IMAD.MOV.U32 R145, RZ, RZ, 0x10 ;  /* 0x00000010ff917424 */ /* 0x000fc800078e00ff */
[--C-:B0-----:R-:W-:Y:S02]  /*2d220*/  FADD.FTZ R72, R81, -R71.reuse ;  /* 0x8000004751487221 */ /* 0x101fe40000010000 */
[--C-:B------:R-:W-:Y:S02]  /*2d230*/  FADD.FTZ R69, R91, -R71.reuse ;  /* 0x800000475b457221 */ /* 0x100fe40000010000 */
[----:B------:R-:W-:Y:S02]  /*2d240*/  FMUL.FTZ R72, R72, UR27 ;  /* 0x0000001b48487c20 */ /* 0x000fe40008410000 */
[----:B------:R-:W-:Y:S02]  /*2d250*/  FMUL.FTZ R69, R69, UR27 ;  /* 0x0000001b45457c20 */ /* 0x000fe40008410000 */
[--C-:B------:R-:W-:Y:S02]  /*2d260*/  FADD.FTZ R73, R92, -R71.reuse ;  /* 0x800000475c497221 */ /* 0x100fe40000010000 */
[----:B------:R-:W-:-:S02]  /*2d270*/  FADD.FTZ R135, R105, -R71 ;  /* 0x8000004769877221 */ /* 0x000fc40000010000 */
[-C--:B------:R-:W-:Y:S02]  /*2d280*/  FFMA.FTZ R68, R229, R72.reuse, R228 ;  /* 0x00000048e5447223 */ /* 0x080fe400000100e4 */
[-C--:B------:R-:W-:Y:S02]  /*2d290*/  FFMA.FTZ R70, R225, R69.reuse, R224 ;  /* 0x00000045e1467223 */ /* 0x080fe400000100e0 */
[----:B------:R-:W-:Y:S02]  /*2d2a0*/  FFMA.FTZ R72, R227, R72, R226 ;  /* 0x00000048e3487223 */ /* 0x000fe400000100e2 */
[----:B------:R-:W-:Y:S01]  /*2d2b0*/  FFMA.FTZ R69, R223, R69, R222 ;  /* 0x00000045df457223 */ /* 0x000fe200000100de */
[----:B------:R-:W-:Y:S01]  /*2d2c0*/  F2FP.BF16.PACK_AB R68, R70, R68 ;  /* 0x000000444644723e */ /* 0x000fe200000010ff */
[----:B------:R-:W-:Y:S02]  /*2d2d0*/  FMUL.FTZ R73, R73, UR27 ;  /* 0x0000001b49497c20 */ /* 0x000fe40008410000 */
[----:B------:R-:W-:Y:S01]  /*2d2e0*/  FMUL.FTZ R135, R135, UR27 ;  /* 0x0000001b87877c20 */ /* 0x000fe20008410000 */
[----:B------:R-:W-:Y:S01]  /*2d2f0*/  F2FP.BF16.PACK_AB R72, R69, R72 ;  /* 0x000000484548723e */ /* 0x000fe200000010ff */
[----:B------:R-:W-:-:S02]  /*2d300*/  FADD.FTZ R74, R106, -R71 ;  /* 0x800000476a4a7221 */ /* 0x000fc40000010000 */
[----:B------:R-:W-:Y:S02]  /*2d310*/  FADD.FTZ R75, R119, -R71 ;  /* 0x80000047774b7221 */ /* 0x000fe40000010000 */
[----:B------:R-:W-:Y:S02]  /*2d320*/  FFMA.FTZ R69, R221, R73, R220 ;  /* 0x00000049dd457223 */ /* 0x000fe400000100dc */
[----:B------:R-:W-:Y:S02]  /*2d330*/  FFMA.FTZ R70, R217, R135, R216 ;  /* 0x00000087d9467223 */ /* 0x000fe400000100d8 */
[----:B------:R-:W-:Y:S02]  /*2d340*/  FMUL.FTZ R74, R74, UR27 ;  /* 0x0000001b4a4a7c20 */ /* 0x000fe40008410000 */
[----:B------:R-:W-:Y:S01]  /*2d350*/  FMUL.FTZ R75, R75, UR27 ;  /* 0x0000001b4b4b7c20 */ /* 0x000fe20008410000 */
[----:B------:R-:W-:Y:S01]  /*2d360*/  F2FP.BF16.PACK_AB R69, R70, R69 ;  /* 0x000000454645723e */ /* 0x000fe200000010ff */
[----:B------:R-:W-:-:S02]  /*2d370*/  FFMA.FTZ R70, R213, R74, R212 ;  /* 0x0000004ad5467223 */ /* 0x000fc400000100d4 */
[-C--:B------:R-:W-:Y:S02]  /*2d380*/  FFMA.FTZ R134, R209, R75.reuse, R208 ;  /* 0x0000004bd1867223 */ /* 0x080fe400000100d0 */
[----:B------:R-:W-:Y:S02]  /*2d390*/  FFMA.FTZ R74, R211, R74, R210 ;  /* 0x0000004ad34a7223 */ /* 0x000fe400000100d2 */
[----:B------:R-:W-:Y:S01]  /*2d3a0*/  FFMA.FTZ R75, R207, R75, R206 ;  /* 0x0000004bcf4b7223 */ /* 0x000fe200000100ce */
[----:B------:R-:W-:Y:S01]  /*2d3b0*/  F2FP.BF16.PACK_AB R70, R134, R70 ;  /* 0x000000468646723e */ /* 0x000fe200000010ff */
[--C-:B------:R-:W-:Y:S02]  /*2d3c0*/  FADD.FTZ R252, R131, -R71.reuse ;  /* 0x8000004783fc7221 */ /* 0x100fe40000010000 */
[----:B------:R-:W-:Y:S01]  /*2d3d0*/  FFMA.FTZ R73, R219, R73, R218 ;  /* 0x00000049db497223 */ /* 0x000fe200000100da */
[----:B------:R-:W-:Y:S01]  /*2d3e0*/  F2FP.BF16.PACK_AB R74, R75, R74 ;  /* 0x0000004a4b4a723e */ /* 0x000fe200000010ff */
[----:B------:R-:W-:-:S02]  /*2d3f0*/  FADD.FTZ R75, R120, -R71 ;  /* 0x80000047784b7221 */ /* 0x000fc40000010000 */
[----:B------:R-:W-:Y:S02]  /*2d400*/  FMUL.FTZ R252, R252, UR27 ;  /* 0x0000001bfcfc7c20 */ /* 0x000fe40008410000 */
[----:B------:R-:W-:Y:S02]  /*2d410*/  FMUL.FTZ R75, R75, UR27 ;  /* 0x0000001b4b4b7c20 */ /* 0x000fe40008410000 */
[----:B------:R-:W-:Y:S02]  /*2d420*/  FFMA.FTZ R135, R215, R135, R214 ;  /* 0x00000087d7877223 */ /* 0x000fe400000100d6 */
[----:B------:R-:W-:Y:S02]  /*2d430*/  FFMA.FTZ R71, R205, R75, R204 ;  /* 0x0000004bcd477223 */ /* 0x000fe400000100cc */
[----:B------:R-:W-:Y:S01]  /*2d440*/  FFMA.FTZ R134, R201, R252, R200 ;  /* 0x000000fcc9867223 */ /* 0x000fe200000100c8 */
[----:B------:R-:W-:Y:S01]  /*2d450*/  F2FP.BF16.PACK_AB R73, R135, R73 ;  /* 0x000000498749723e */ /* 0x000fe200000010ff */
        /* <DEDUP_REMOVED lines=9> */
.L_x_1947:
[----:B------:R-:W-:Y:S05]  /*2d4f0*/  BSYNC B0 ;  /* 0x0000000000007941 */ /* 0x000fea0003800000 */
.L_x_1946:
        /* <DEDUP_REMOVED lines=50> */
.L_x_1949:
[----:B------:R-:W-:Y:S05]  /*2d820*/  BSYNC B0 ;  /* 0x0000000000007941 */ /* 0x000fea0003800000 */
.L_x_1948:
        /* <DEDUP_REMOVED lines=50> */
.L_x_1951:
[----:B------:R-:W-:Y:S05]  /*2db50*/  BSYNC B0 ;  /* 0x0000000000007941 */ /* 0x000fea0003800000 */
.L_x_1950:
[----:B------:R-:W-:Y:S01]  /*2db60*/  LOP3.LUT P1, RZ, R6, 0x40, RZ, 0xc0, !PT ;  /* 0x0000004006ff7812 */ /* 0x000fe2000782c0ff */
[----:B------:R-:W-:-:S12]  /*2db70*/  BSSY B0, `(.L_x_1952) ;  /* 0x0000030000007945 */ /* 0x000fd80003800000 */
[----:B------:R-:W-:Y:S05]  /*2db80*/  @!P1 BRA `(.L_x_1953) ;  /* 0x000002e000009947 */ /* 0x000fea0003800000 */
[----:B------:R-:W-:-:S05]  /*2db90*/  FSEL R144, R144, RZ, !P0 ;  /* 0x000000ff90907208 */ /* 0x000fca0004000000 */
        /* <DEDUP_REMOVED lines=22> */
[----:B------:R-:W-:Y:S02]  /*2dd00*/  FFMA.FTZ R75, R18, R71, R26 ;  /* 0x00000047124b7223 */ /* 0x000fe4000001001a */
[--C-:B------:R-:W-:Y:S02]  /*2dd10*/  FADD.FTZ R145, R129, -R144.reuse ;  /* 0x8000009081917221 */ /* 0x100fe40000010000 */
[----:B------:R-:W-:Y:S01]  /*2dd20*/  FFMA.FTZ R73, R33, R73, R47 ;  /* 0x0000004921497223 */ /* 0x000fe2000001002f */
[----:B------:R-:W-:Y:S01]  /*2dd30*/  F2FP.BF16.PACK_AB R70, R75, R70 ;  /* 0x000000464b46723e */ /* 0x000fe200000010ff */
[----:B------:R-:W-:Y:S02]  /*2dd40*/  FADD.FTZ R75, R126, -R144 ;  /* 0x800000907e4b7221 */ /* 0x000fe40000010000 */
[----:B------:R-:W-:Y:S02]  /*2dd50*/  FFMA.FTZ R134, R34, R134, R48 ;  /* 0x0000008622867223 */ /* 0x000fe40000010030 */
[----:B------:R-:W-:-:S02]  /*2dd60*/  FFMA.FTZ R74, R35, R74, R49 ;  /* 0x0000004a234a7223 */ /* 0x000fc40000010031 */
[----:B------:R-:W-:Y:S01]  /*2dd70*/  FFMA.FTZ R71, R36, R71, R50 ;  /* 0x0000004724477223 */ /* 0x000fe20000010032 */
[----:B------:R-:W-:Y:S01]  /*2dd80*/  F2FP.BF16.PACK_AB R73, R134, R73 ;  /* 0x000000498649723e */ /* 0x000fe200000010ff */
[----:B------:R-:W-:Y:S02]  /*2dd90*/  FMUL.FTZ R75, R75, UR27 ;  /* 0x0000001b4b4b7c20 */ /* 0x000fe40008410000 */
[----:B------:R-:W-:Y:S01]  /*2dda0*/  FMUL.FTZ R145, R145, UR27 ;  /* 0x0000001b91917c20 */ /* 0x000fe20008410000 */
[----:B------:R-:W-:Y:S01]  /*2ddb0*/  F2FP.BF16.PACK_AB R74, R71, R74 ;  /* 0x0000004a474a723e */ /* 0x000fe200000010ff */
[----:B------:R-:W-:Y:S02]  /*2ddc0*/  FFMA.FTZ R71, R19, R75, R27 ;  /* 0x0000004b13477223 */ /* 0x000fe4000001001b */
[----:B------:R-:W-:Y:S02]  /*2ddd0*/  FFMA.FTZ R134, R20, R145, R28 ;  /* 0x0000009114867223 */ /* 0x000fe4000001001c */
[----:B------:R-:W-:-:S02]  /*2dde0*/  IMAD.MOV.U32 R144, RZ, RZ, 0x10 ;  /* 0x00000010ff907424 */ /* 0x000fc400078e00ff */
[----:B------:R-:W-:Y:S01]  /*2ddf0*/  FFMA.FTZ R75, R37, R75, R51 ;  /* 0x0000004b254b7223 */ /* 0x000fe20000010033 */
[----:B------:R-:W-:Y:S01]  /*2de00*/  F2FP.BF16.PACK_AB R71, R134, R71 ;  /* 0x000000478647723e */ /* 0x000fe200000010ff */
[----:B------:R-:W-:-:S04]  /*2de10*/  IMAD.WIDE.U32 R134, R53, R144, c[0x0][0x208] ;  /* 0x0000820035867625 */ /* 0x000fc800078e0090 */
[----:B------:R-:W-:Y:S01]  /*2de20*/  FFMA.FTZ R145, R38, R145, R52 ;  /* 0x0000009126917223 */ /* 0x000fe20000010034 */
[----:B------:R0:W-:Y:S04]  /*2de30*/  STG.E.128 [R134.64], R68 ;  /* 0x0000004486007986 */ /* 0x0001e8000c101d06 */
[----:B------:R-:W-:Y:S01]  /*2de40*/  F2FP.BF16.PACK_AB R75, R145, R75 ;  /* 0x0000004b914b723e */ /* 0x000fe200000010ff */
[----:B0-----:R-:W-:-:S05]  /*2de50*/  IMAD.WIDE.U32 R68, R53, R144, c[0x0][0x210] ;  /* 0x0000840035447625 */ /* 0x001fca00078e0090 */
[----:B------:R0:W-:Y:S02]  /*2de60*/  STG.E.128 [R68.64], R72 ;  /* 0x0000004844007986 */ /* 0x0001e4000c101d06 */
.L_x_1953:
[----:B------:R-:W-:Y:S05]  /*2de70*/  BSYNC B0 ;  /* 0x0000000000007941 */ /* 0x000fea0003800000 */
.L_x_1952:
[----:B------:R-:W-:Y:S02]  /*2de80*/  LOP3.LUT P0, RZ, R43, 0xff, RZ, 0xc0, !PT ;  /* 0x000000ff2bff7812 */ /* 0x000fe4000780c0ff */
[----:B------:R-:W-:Y:S02]  /*2de90*/  IADD3 R7, R7, c[0x0][0x160], RZ ;  /* 0x0000580007077a10 */ /* 0x000fe40007ffe0ff */
[----:B------:R-:W-:Y:S02]  /*2dea0*/  SEL R43, RZ, 0x1, P0 ;  /* 0x00000001ff2b7807 */ /* 0x000fe40000000000 */
[----:B------:R-:W-:-:S13]  /*2deb0*/  ISETP.GE.AND P0, PT, R7, c[0x0][0x164], PT ;  /* 0x0000590007007a0c */ /* 0x000fda0003f06270 */
[----:B01----:R-:W-:Y:S01]  /*2dec0*/  @P0 CALL.REL.NOINC `(.L_x_1954) ;  /* 0x0000001000000944 */ /* 0x003fe20003c00000 */
[----:B------:R-:W-:Y:S05]  /*2ded0*/  BRA `(.L_x_1955) ;  /* 0xfffd47b000007947 */ /* 0x000fea000383ffff */
.L_x_1954:
[----:B------:R-:W-:Y:S05]  /*2dee0*/  EXIT ;  /* 0x000000000000794d */ /* 0x000fea0003800000 */
.L_x_1938:
[----:B------:R-:W-:Y:S01]  /*2def0*/  IMAD.MOV.U32 R73, RZ, RZ, R68 ;  /* 0x000000ffff497224 */ /* 0x000fe200078e0044 */
[----:B------:R-:W-:Y:S01]  /*2df00*/  MOV R70, 0x2df50 ;  /* 0x0002df5000467802 */ /* 0x000fe20000000f00 */
[----:B------:R-:W-:Y:S02]  /*2df10*/  IMAD.MOV.U32 R69, RZ, RZ, 0x1 ;  /* 0x00000001ff457424 */ /* 0x000fe400078e00ff */
[----:B------:R-:W-:Y:S02]  /*2df20*/  IMAD.MOV.U32 R74, RZ, RZ, 0x1f ;  /* 0x0000001fff4a7424 */ /* 0x000fe400078e00ff */
[----:B------:R-:W-:Y:S02]  /*2df30*/  IMAD.MOV.U32 R71, RZ, RZ, -0x1 ;  /* 0xffffffffff477424 */ /* 0x000fe400078e00ff */
[----:B------:R-:W-:Y:S05]  /*2df40*/  CALL.REL.NOINC `($__internal_4_$__cuda_sm70_shflsync_bfly_p) ;  /* 0x00000ae000007944 */ /* 0x000fea0003c00000 */
[----:B-1----:R-:W-:Y:S05]  /*2df50*/  BRA `(.L_x_1956) ;  /* 0xffffd59000007947 */ /* 0x002fea000383ffff */
.L_x_1939:
[----:B------:R-:W-:Y:S01]  /*2df60*/  IMAD.MOV.U32 R73, RZ, RZ, R68 ;  /* 0x000000ffff497224 */ /* 0x000fe200078e0044 */
[----:B------:R-:W-:Y:S01]  /*2df70*/  MOV R70, 0x2dfc0 ;  /* 0x0002dfc000467802 */ /* 0x000fe20000000f00 */
[----:B------:R-:W-:Y:S02]  /*2df80*/  IMAD.MOV.U32 R69, RZ, RZ, 0x2 ;  /* 0x00000002ff457424 */ /* 0x000fe400078e00ff */
[----:B------:R-:W-:-:S02]  /*2df90*/  IMAD.MOV.U32 R74, RZ, RZ, 0x1f ;  /* 0x0000001fff4a7424 */ /* 0x000fc400078e00ff */
[----:B------:R-:W-:Y:S02]  /*2dfa0*/  IMAD.MOV.U32 R71, RZ, RZ, -0x1 ;  /* 0xffffffffff477424 */ /* 0x000fe400078e00ff */
[----:B------:R-:W-:Y:S05]  /*2dfb0*/  CALL.REL.NOINC `($__internal_4_$__cuda_sm70_shflsync_bfly_p) ;  /* 0x00000a7000007944 */ /* 0x000fea0003c00000 */
[----:B-1----:R-:W-:Y:S01]  /*2dfc0*/  FADD.FTZ R68, R68, R69 ;  /* 0x0000004544447221 */ /* 0x002fe20000010000 */
[----:B------:R-:W-:Y:S01]  /*2dfd0*/  MOV R70, 0x2e030 ;  /* 0x0002e03000467802 */ /* 0x000fe20000000f00 */
[----:B------:R-:W-:Y:S02]  /*2dfe0*/  IMAD.MOV.U32 R69, RZ, RZ, 0x4 ;  /* 0x00000004ff457424 */ /* 0x000fe400078e00ff */
[----:B------:R-:W-:Y:S02]  /*2dff0*/  IMAD.MOV.U32 R74, RZ, RZ, 0x1f ;  /* 0x0000001fff4a7424 */ /* 0x000fe400078e00ff */
[----:B------:R-:W-:Y:S02]  /*2e000*/  IMAD.MOV.U32 R71, RZ, RZ, -0x1 ;  /* 0xffffffffff477424 */ /* 0x000fe400078e00ff */
[----:B------:R-:W-:Y:S02]  /*2e010*/  IMAD.MOV.U32 R73, RZ, RZ, R68 ;  /* 0x000000ffff497224 */ /* 0x000fe400078e0044 */
[----:B------:R-:W-:Y:S05]  /*2e020*/  CALL.REL.NOINC `($__internal_4_$__cuda_sm70_shflsync_bfly_p) ;  /* 0x00000a0000007944 */ /* 0x000fea0003c00000 */
[----:B-1----:R-:W-:Y:S01]  /*2e030*/  FADD.FTZ R68, R68, R69 ;  /* 0x0000004544447221 */ /* 0x002fe20000010000 */
[----:B------:R-:W-:Y:S01]  /*2e040*/  MOV R70, 0x2e0a0 ;  /* 0x0002e0a000467802 */ /* 0x000fe20000000f00 */
[----:B------:R-:W-:-:S02]  /*2e050*/  IMAD.MOV.U32 R69, RZ, RZ, 0x8 ;  /* 0x00000008ff457424 */ /* 0x000fc400078e00ff */
[----:B------:R-:W-:Y:S02]  /*2e060*/  IMAD.MOV.U32 R74, RZ, RZ, 0x1f ;  /* 0x0000001fff4a7424 */ /* 0x000fe400078e00ff */
[----:B------:R-:W-:Y:S02]  /*2e070*/  IMAD.MOV.U32 R71, RZ, RZ, -0x1 ;  /* 0xffffffffff477424 */ /* 0x000fe400078e00ff */
[----:B------:R-:W-:Y:S02]  /*2e080*/  IMAD.MOV.U32 R73, RZ, RZ, R68 ;  /* 0x000000ffff497224 */ /* 0x000fe400078e0044 */
[----:B------:R-:W-:Y:S05]  /*2e090*/  CALL.REL.NOINC `($__internal_4_$__cuda_sm70_shflsync_bfly_p) ;  /* 0x0000099000007944 */ /* 0x000fea0003c00000 */
[----:B-1----:R-:W-:Y:S01]  /*2e0a0*/  FADD.FTZ R68, R68, R69 ;  /* 0x0000004544447221 */ /* 0x002fe20000010000 */
[----:B------:R-:W-:Y:S01]  /*2e0b0*/  MOV R70, 0x2e110 ;  /* 0x0002e11000467802 */ /* 0x000fe20000000f00 */
[----:B------:R-:W-:Y:S02]  /*2e0c0*/  IMAD.MOV.U32 R69, RZ, RZ, 0x10 ;  /* 0x00000010ff457424 */ /* 0x000fe400078e00ff */
[----:B------:R-:W-:Y:S02]  /*2e0d0*/  IMAD.MOV.U32 R74, RZ, RZ, 0x1f ;  /* 0x0000001fff4a7424 */ /* 0x000fe400078e00ff */
[----:B------:R-:W-:-:S02]  /*2e0e0*/  IMAD.MOV.U32 R71, RZ, RZ, -0x1 ;  /* 0xffffffffff477424 */ /* 0x000fc400078e00ff */
[----:B------:R-:W-:Y:S02]  /*2e0f0*/  IMAD.MOV.U32 R73, RZ, RZ, R68 ;  /* 0x000000ffff497224 */ /* 0x000fe400078e0044 */
[----:B------:R-:W-:Y:S05]  /*2e100*/  CALL.REL.NOINC `($__internal_4_$__cuda_sm70_shflsync_bfly_p) ;  /* 0x0000092000007944 */ /* 0x000fea0003c00000 */
[----:B-1----:R-:W-:Y:S01]  /*2e110*/  FADD.FTZ R68, R68, R69 ;  /* 0x0000004544447221 */ /* 0x002fe20000010000 */
[----:B------:R-:W-:Y:S01]  /*2e120*/  LOP3.LUT P6, RZ, R6, 0x20, RZ, 0xc0, !PT ;  /* 0x0000002006ff7812 */ /* 0x000fe200078cc0ff */
[----:B------:R-:W-:Y:S02]  /*2e130*/  IMAD.MOV.U32 R74, RZ, RZ, 0x1f ;  /* 0x0000001fff4a7424 */ /* 0x000fe400078e00ff */
[----:B------:R-:W-:Y:S02]  /*2e140*/  FMUL.FTZ R68, R41, R68 ;  /* 0x0000004429447220 */ /* 0x000fe40000410000 */
[----:B------:R-:W-:Y:S02]  /*2e150*/  IMAD.MOV.U32 R71, RZ, RZ, -0x1 ;  /* 0xffffffffff477424 */ /* 0x000fe400078e00ff */
        /* <DEDUP_REMOVED lines=115> */
[----:B------:R-:W-:Y:S05]  /*2e890*/  CALL.REL.NOINC `($__internal_4_$__cuda_sm70_shflsync_bfly_p) ;  /* 0x0000019000007944 */ /* 0x000fea0003c00000 */
[----:B-1----:R-:W-:Y:S01]  /*2e8a0*/  FADD.FTZ R73, R73, R69 ;  /* 0x0000004549497221 */ /* 0x002fe20000010000 */
[----:B------:R-:W-:Y:S01]  /*2e8b0*/  MOV R70, 0x2e900 ;  /* 0x0002e90000467802 */ /* 0x000fe20000000f00 */
[----:B------:R-:W-:Y:S02]  /*2e8c0*/  IMAD.MOV.U32 R69, RZ, RZ, 0x2 ;  /* 0x00000002ff457424 */ /* 0x000fe400078e00ff */
[----:B------:R-:W-:Y:S02]  /*2e8d0*/  IMAD.MOV.U32 R74, RZ, RZ, 0x1f ;  /* 0x0000001fff4a7424 */ /* 0x000fe400078e00ff */
[----:B------:R-:W-:Y:S02]  /*2e8e0*/  IMAD.MOV.U32 R71, RZ, RZ, -0x1 ;  /* 0xffffffffff477424 */ /* 0x000fe400078e00ff */
[----:B------:R-:W-:Y:S05]  /*2e8f0*/  CALL.REL.NOINC `($__internal_4_$__cuda_sm70_shflsync_bfly_p) ;  /* 0x0000013000007944 */ /* 0x000fea0003c00000 */
[----:B-1----:R-:W-:Y:S01]  /*2e900*/  FADD.FTZ R73, R73, R69 ;  /* 0x0000004549497221 */ /* 0x002fe20000010000 */
[----:B------:R-:W-:Y:S01]  /*2e910*/  MOV R70, 0x2e960 ;  /* 0x0002e96000467802 */ /* 0x000fe20000000f00 */
[----:B------:R-:W-:-:S02]  /*2e920*/  IMAD.MOV.U32 R69, RZ, RZ, 0x4 ;  /* 0x00000004ff457424 */ /* 0x000fc400078e00ff */
[----:B------:R-:W-:Y:S02]  /*2e930*/  IMAD.MOV.U32 R74, RZ, RZ, 0x1f ;  /* 0x0000001fff4a7424 */ /* 0x000fe400078e00ff */
[----:B------:R-:W-:Y:S02]  /*2e940*/  IMAD.MOV.U32 R71, RZ, RZ, -0x1 ;  /* 0xffffffffff477424 */ /* 0x000fe400078e00ff */
        /* <DEDUP_REMOVED lines=13> */
[----:B-1----:R-:W-:Y:S05]  /*2ea20*/  BRA `(.L_x_1957) ;  /* 0xffffd32000007947 */ /* 0x002fea000383ffff */
        .weak           $__internal_4_$__cuda_sm70_shflsync_bfly_p
        .type           $__internal_4_$__cuda_sm70_shflsync_bfly_p,@function
        .size           $__internal_4_$__cuda_sm70_shflsync_bfly_p,(.L_x_41032 - $__internal_4_$__cuda_sm70_shflsync_bfly_p)
$__internal_4_$__cuda_sm70_shflsync_bfly_p:
[----:B------:R-:W-:Y:S04]  /*2ea30*/  WARPSYNC R71 ;  /* 0x0000004700007348 */ /* 0x000fe80003800000 */
[----:B------:R0:W1:Y:S02]  /*2ea40*/  SHFL.BFLY PT, R69, R73, R69, R74 ;  /* 0x0c00004549457389 */ /* 0x00006400000e004a */
[----:B0-----:R-:W-:-:S04]  /*2ea50*/  IMAD.MOV.U32 R71, RZ, RZ, 0x0 ;  /* 0x00000000ff477424 */ /* 0x001fc800078e00ff */
[----:B------:R-:W-:Y:S05]  /*2ea60*/  RET.REL.NODEC R70 `(_ZN10layer_norm31ln_parallel_residual_fwd_kernelINS_13Kernel_traitsI13__nv_bfloat16S2_S2_S2_fjLj7168ELj1ELj1ELj4ELj16ENS_18Kernel_traits_baseILj7168ES2_S2_S2_S2_fjLj128EEEEELb1ELb0ELb0EEEvNS_9FwdParamsE) ;  /* 0xfffd159046007950 */ /* 0x000fea0003c3ffff */
.L_x_1958:
        /* <DEDUP_REMOVED lines=9> */
.L_x_41032:


//--------------------- .text._ZN10layer_norm31ln_parallel_residual_fwd_kernelINS_13Kernel_traitsI13__nv_bfloat16S2_S2_S2_fjLj7168ELj1ELj1ELj4ELj16ENS_18Kernel_traits_baseILj7168ES2_S2_S2_S2_fjLj128EEEEELb1ELb0ELb1EEEvNS_9FwdParamsE --------------------------
	.section	.text._ZN10layer_norm31ln_parallel_residual_fwd_kernelINS_13Kernel_traitsI13__nv_bfloat16S2_S2_S2_fjLj7168ELj1ELj1ELj4ELj16ENS_18Kernel_traits_baseILj7168ES2_S2_S2_S2_fjLj128EEEEELb1ELb0ELb1EEEvNS_9FwdParamsE,"ax",@progbits
	.sectioninfo	@"SHI_REGISTERS=255"
	.align	128
        .global         _ZN10layer_norm31ln_parallel_residual_fwd_kernelINS_13Kernel_traitsI13__nv_bfloat16S2_S2_S2_fjLj7168ELj1ELj1ELj4ELj16ENS_18Kernel_traits_baseILj7168ES2_S2_S2_S2_fjLj128EEEEELb1ELb0ELb1EEEvNS_9FwdParamsE
        .type           _ZN10layer_norm31ln_parallel_residual_fwd_kernelINS_13Kernel_traitsI13__nv_bfloat16S2_S2_S2_fjLj7168ELj1ELj1ELj4ELj16ENS_18Kernel_traits_baseILj7168ES2_S2_S2_S2_fjLj128EEEEELb1ELb0ELb1EEEvNS_9FwdParamsE,@function
        .size           _ZN10layer_norm31ln_parallel_residual_fwd_kernelINS_13Kernel_traitsI13__nv_bfloat16S2_S2_S2_fjLj7168ELj1ELj1ELj4ELj16ENS_18Kernel_traits_baseILj7168ES2_S2_S2_S2_fjLj128EEEEELb1ELb0ELb1EEEvNS_9FwdParamsE,(.L_x_41033 - _ZN10layer_norm31ln_parallel_residual_fwd_kernelINS_13Kernel_traitsI13__nv_bfloat16S2_S2_S2_fjLj7168ELj1ELj1ELj4ELj16ENS_18Kernel_traits_baseILj7168ES2_S2_S2_S2_fjLj128EEEEELb1ELb0ELb1EEEvNS_9FwdParamsE)
        .other          _ZN10layer_norm31ln_parallel_residual_fwd_kernelINS_13Kernel_traitsI13__nv_bfloat16S2_S2_S2_fjLj7168ELj1ELj1ELj4ELj16ENS_18Kernel_traits_baseILj7168ES2_S2_S2_S2_fjLj128EEEEELb1ELb0ELb1EEEvNS_9FwdParamsE,@"STO_CUDA_ENTRY STV_DEFAULT"
_ZN10layer_norm31ln_parallel_residual_fwd_kernelINS_13Kernel_traitsI13__nv_bfloat16S2_S2_S2_fjLj7168ELj1ELj1ELj4ELj16ENS_18Kernel_traits_baseILj7168ES2_S2_S2_S2_fjLj128EEEEELb1ELb0ELb1EEEvNS_9FwdParamsE:
.text._ZN10layer_norm31ln_parallel_residual_fwd_kernelINS_13Kernel_traitsI13__nv_bfloat16S2_S2_S2_fjLj7168ELj1ELj1ELj4ELj16ENS_18Kernel_traits_baseILj7168ES2_S2_S2_S2_fjLj128EEEEELb1ELb0ELb1EEEvNS_9FwdParamsE:
        /* <DEDUP_REMOVED lines=11> */
[----:B------:R-:W-:-:S05]  /*00b0*/  @P1 IMAD.MOV.U32 R37, RZ, RZ, R7 ;  /* 0x000000ffff251224 */ /* 0x000fca00078e0007 */
[----:B------:R-:W3:Y:S01]  /*00c0*/  @P1 LDG.E.64 R4, [R36.64] ;  /* 0x0000000624041981 */ /* 0x000ee2000c1e1b00 */
[----:B------:R-:W-:-:S03]  /*00d0*/  ISETP.NE.U32.AND P0, PT, RZ, c[0x0][0x218], PT ;  /* 0x00008600ff007a0c */ /* 0x000fc60003f05070 */
[----:B------:R-:W0:Y:S01]  /*00e0*/  S2R R0, SR_TID.X ;  /* 0x0000000000007919 */ /* 0x000e220000002100 */
[----:B------:R-:W-:-:S03]  /*00f0*/  ISETP.NE.AND.EX P0, PT, RZ, c[0x0][0x21c], PT, P0 ;  /* 0x00008700ff007a0c */ /* 0x000fc60003f05300 */
[----:B------:R-:W1:Y:S01]  /*0100*/  S2R R15, SR_CTAID.X ;  /* 0x00000000000f7919 */ /* 0x000e620000002500 */
[----:B0-----:R-:W-:-:S09]  /*0110*/  LOP3.LUT R120, R0, 0x7f, RZ, 0xc0, !PT ;  /* 0x0000007f00787812 */ /* 0x001fd200078ec0ff */
[C---:B------:R-:W-:Y:S02]  /*0120*/  @P0 LEA R44, P2, R120.reuse, c[0x0][0x218], 0x4 ;  /* 0x00008600782c0a11 */ /* 0x040fe400078420ff */
[----:B------:R-:W-:-:S03]  /*0130*/  LOP3.LUT R104, R120, 0x80, RZ, 0xfc, !PT ;  /* 0x0000008078687812 */ /* 0x000fc600078efcff */
[----:B------:R-:W-:Y:S01]  /*0140*/  @P0 IMAD.X R45, RZ, RZ, c[0x0][0x21c], P2 ;  /* 0x00008700ff2d0624 */ /* 0x000fe200010e06ff */
[----:B------:R-:W-:-:S05]  /*0150*/  @P0 LEA R40, P2, R104, c[0x0][0x218], 0x4 ;  /* 0x0000860068280a11 */ /* 0x000fca00078420ff */
[----:B------:R-:W-:Y:S02]  /*0160*/  @P0 IMAD.X R41, RZ, RZ, c[0x0][0x21c], P2 ;  /* 0x00008700ff290624 */ /* 0x000fe400010e06ff */
[----:B-1----:R-:W-:Y:S01]  /*0170*/  IMAD R39, R15, c[0x0][0x0], R0 ;  /* 0x000000000f277a24 */ /* 0x002fe200078e0200 */
[C---:B------:R-:W-:Y:S02]  /*0180*/  LOP3.LUT R88, R120.reuse, 0x180, RZ, 0xfc, !PT ;  /* 0x0000018078587812 */ /* 0x040fe400078efcff */
[C---:B------:R-:W-:Y:S02]  /*0190*/  LOP3.LUT R96, R120.reuse, 0x100, RZ, 0xfc, !PT ;  /* 0x0000010078607812 */ /* 0x040fe400078efcff */
[C---:B------:R-:W-:Y:S02]  /*01a0*/  LOP3.LUT R80, R120.reuse, 0x200, RZ, 0xfc, !PT ;  /* 0x0000020078507812 */ /* 0x040fe400078efcff */
[C---:B------:R-:W-:Y:S02]  /*01b0*/  LOP3.LUT R72, R120.reuse, 0x280, RZ, 0xfc, !PT ;  /* 0x0000028078487812 */ /* 0x040fe400078efcff */
[C---:B------:R-:W-:Y:S01]  /*01c0*/  LOP3.LUT R64, R120.reuse, 0x300, RZ, 0xfc, !PT ;  /* 0x0000030078407812 */ /* 0x040fe200078efcff */
[----:B------:R-:W-:Y:S01]  /*01d0*/  IMAD.SHL.U32 R108, R120, 0x10, RZ ;  /* 0x00000010786c7824 */ /* 0x000fe200078e00ff */
[----:B------:R-:W-:Y:S01]  /*01e0*/  @P0 LEA R216, P3, R96, c[0x0][0x218], 0x4 ;  /* 0x0000860060d80a11 */ /* 0x000fe200078620ff */
[----:B------:R-:W-:Y:S01]  /*01f0*/  IMAD.SHL.U32 R100, R104, 0x10, RZ ;  /* 0x0000001068647824 */ /* 0x000fe200078e00ff */
[----:B------:R-:W5:Y:S03]  /*0200*/  @P0 LDG.E.128 R44, [R44.64] ;  /* 0x000000062c2c0981 */ /* 0x000f66000c1e1d00 */
[----:B------:R-:W-:Y:S01]  /*0210*/  @P0 IMAD.X R217, RZ, RZ, c[0x0][0x21c], P3 ;  /* 0x00008700ffd90624 */ /* 0x000fe200018e06ff */
[----:B------:R-:W5:Y:S01]  /*0220*/  @P0 LDG.E.128 R40, [R40.64] ;  /* 0x0000000628280981 */ /* 0x000f62000c1e1d00 */
[----:B------:R-:W-:-:S02]  /*0230*/  IMAD.SHL.U32 R92, R96, 0x10, RZ ;  /* 0x00000010605c7824 */ /* 0x000fc400078e00ff */
[----:B------:R-:W-:Y:S02]  /*0240*/  IMAD.SHL.U32 R84, R88, 0x10, RZ ;  /* 0x0000001058547824 */ /* 0x000fe400078e00ff */
[----:B------:R-:W-:Y:S01]  /*0250*/  IMAD.SHL.U32 R76, R80, 0x10, RZ ;  /* 0x00000010504c7824 */ /* 0x000fe200078e00ff */
[----:B------:R-:W5:Y:S01]  /*0260*/  @P0 LDG.E.128 R216, [R216.64] ;  /* 0x00000006d8d80981 */ /* 0x000f62000c1e1d00 */
[----:B------:R-:W-:Y:S02]  /*0270*/  IMAD.SHL.U32 R68, R72, 0x10, RZ ;  /* 0x0000001048447824 */ /* 0x000fe400078e00ff */
[----:B------:R-:W-:Y:S01]  /*0280*/  IMAD.MOV.U32 R57, RZ, RZ, 0x10 ;  /* 0x00000010ff397424 */ /* 0x000fe200078e00ff */
[----:B--2---:R0:W1:Y:S08]  /*0290*/  @P1 R2UR UR4, R2 ;  /* 0x00000000020413c2 */ /* 0x00407000000e0000 */
[----:B------:R0:W2:Y:S01]  /*02a0*/  @P1 R2UR UR5, R3 ;  /* 0x00000000030513c2 */ /* 0x0000a200000e0000 */
[----:B---3--:R-:W-:-:S05]  /*02b0*/  @P1 IADD3 R36, P2, R4, c[0x0][0x240], RZ ;  /* 0x0000900004241a10 */ /* 0x008fca0007f5e0ff */
[----:B------:R-:W-:Y:S02]  /*02c0*/  @P1 IMAD.X R7, RZ, RZ, R5, P2 ;  /* 0x000000ffff071224 */ /* 0x000fe400010e0605 */
[----:B------:R-:W-:-:S03]  /*02d0*/  IMAD.WIDE.U32 R4, R39, -0x326172a9, RZ ;  /* 0xcd9e8d5727047825 */ /* 0x000fc600078e00ff */
[--C-:B------:R-:W-:Y:S02]  /*02e0*/  SHF.R.U64 R37, R36, 0x2, R7.reuse ;  /* 0x0000000224257819 */ /* 0x100fe40000001207 */
[----:B------:R-:W-:-:S03]  /*02f0*/  SHF.R.U32.HI R38, RZ, 0x2, R7 ;  /* 0x00000002ff267819 */ /* 0x000fc60000011607 */
[----:B0-----:R-:W-:Y:S01]  /*0300*/  IMAD.WIDE.U32 R2, R37, -0x2daee0ad, RZ ;  /* 0xd2511f5325027825 */ /* 0x001fe200078e00ff */
[----:B-1----:R-:W-:Y:S01]  /*0310*/  LOP3.LUT R6, R5, UR4, R38, 0x96, !PT ;  /* 0x0000000405067c12 */ /* 0x002fe2000f8e9626 */
[----:B------:R-:W-:-:S04]  /*0320*/  UIADD3 UR9, UR4, -0x61c88647, URZ ;  /* 0x9e3779b904097890 */ /* 0x000fc8000fffe03f */
[----:B------:R-:W-:Y:S01]  /*0330*/  IMAD.WIDE.U32 R6, R6, -0x2daee0ad, RZ ;  /* 0xd2511f5306067825 */ /* 0x000fe200078e00ff */
[----:B--2---:R-:W-:Y:S01]  /*0340*/  LOP3.LUT R8, R3, UR5, RZ, 0x3c, !PT ;  /* 0x0000000503087c12 */ /* 0x004fe2000f8e3cff */
[----:B------:R-:W-:-:S04]  /*0350*/  UIADD3 UR10, UR5, -0x4498517b, URZ ;  /* 0xbb67ae85050a7890 */ /* 0x000fc8000fffe03f */
[----:B------:R-:W-:Y:S02]  /*0360*/  IMAD.WIDE.U32 R8, R8, -0x326172a9, RZ ;  /* 0xcd9e8d5708087825 */ /* 0x000fe400078e00ff */
[----:B------:R-:W-:Y:S01]  /*0370*/  LOP3.LUT R10, R7, UR10, R2, 0x96, !PT ;  /* 0x0000000a070a7c12 */ /* 0x000fe2000f8e9602 */
[----:B------:R-:W-:Y:S02]  /*0380*/  UIADD3 UR11, UR4, 0x3c6ef372, URZ ;  /* 0x3c6ef372040b7890 */ /* 0x000fe4000fffe03f */
[----:B------:R-:W-:Y:S02]  /*0390*/  LOP3.LUT R2, R9, UR9, R4, 0x96, !PT ;  /* 0x0000000909027c12 */ /* 0x000fe4000f8e9604 */
[----:B------:R-:W-:Y:S01]  /*03a0*/  IMAD.WIDE.U32 R10, R10, -0x326172a9, RZ ;  /* 0xcd9e8d570a0a7825 */ /* 0x000fe200078e00ff */
[----:B------:R-:W-:-:S03]  /*03b0*/  UIADD3 UR12, UR5, 0x76cf5d0a, URZ ;  /* 0x76cf5d0a050c7890 */ /* 0x000fc6000fffe03f */
[----:B------:R-:W-:Y:S01]  /*03c0*/  IMAD.WIDE.U32 R2, R2, -0x2daee0ad, RZ ;  /* 0xd2511f5302027825 */ /* 0x000fe200078e00ff */
[----:B------:R-:W-:Y:S01]  /*03d0*/  LOP3.LUT R8, R11, UR11, R8, 0x96, !PT ;  /* 0x0000000b0b087c12 */ /* 0x000fe2000f8e9608 */
[----:B------:R-:W-:-:S03]  /*03e0*/  UIADD3 UR14, UR5, 0x32370b8f, URZ ;  /* 0x32370b8f050e7890 */ /* 0x000fc6000fffe03f */
[----:B------:R-:W-:Y:S01]  /*03f0*/  LOP3.LUT R12, R3, UR12, R6, 0x96, !PT ;  /* 0x0000000c030c7c12 */ /* 0x000fe2000f8e9606 */
[----:B------:R-:W-:Y:S01]  /*0400*/  IMAD.WIDE.U32 R8, R8, -0x2daee0ad, RZ ;  /* 0xd2511f5308087825 */ /* 0x000fe200078e00ff */
[----:B------:R-:W-:-:S03]  /*0410*/  UIADD3 UR13, UR4, -0x255992d5, URZ ;  /* 0xdaa66d2b040d7890 */ /* 0x000fc6000fffe03f */
[----:B------:R-:W-:Y:S01]  /*0420*/  IMAD.WIDE.U32 R12, R12, -0x326172a9, RZ ;  /* 0xcd9e8d570c0c7825 */ /* 0x000fe200078e00ff */
[----:B------:R-:W-:Y:S01]  /*0430*/  LOP3.LUT R11, R9, UR14, R2, 0x96, !PT ;  /* 0x0000000e090b7c12 */ /* 0x000fe2000f8e9602 */
[----:B------:R-:W-:-:S03]  /*0440*/  UIADD3 UR15, UR4, 0x78dde6e4, URZ ;  /* 0x78dde6e4040f7890 */ /* 0x000fc6000fffe03f */
[----:B------:R-:W-:Y:S01]  /*0450*/  LOP3.LUT R2, R13, UR13, R10, 0x96, !PT ;  /* 0x0000000d0d027c12 */ /* 0x000fe2000f8e960a */
[----:B------:R-:W-:Y:S01]  /*0460*/  IMAD.WIDE.U32 R10, R11, -0x326172a9, RZ ;  /* 0xcd9e8d570b0a7825 */ /* 0x000fe200078e00ff */
[----:B------:R-:W-:Y:S01]  /*0470*/  UIADD3 UR16, UR5, -0x126145ec, URZ ;  /* 0xed9eba1405107890 */ /* 0x000fe2000fffe03f */
[----:B------:R-:W-:Y:S02]  /*0480*/  @P0 LEA R200, P1, R88, c[0x0][0x218], 0x4 ;  /* 0x0000860058c80a11 */ /* 0x000fe400078220ff */
[----:B------:R-:W-:Y:S01]  /*0490*/  IMAD.WIDE.U32 R2, R2, -0x2daee0ad, RZ ;  /* 0xd2511f5302027825 */ /* 0x000fe200078e00ff */
[----:B------:R-:W-:Y:S01]  /*04a0*/  LOP3.LUT R9, R11, UR15, R12, 0x96, !PT ;  /* 0x0000000f0b097c12 */ /* 0x000fe2000f8e960c */
[----:B------:R-:W-:-:S03]  /*04b0*/  UIADD3 UR18, UR5, -0x56f99767, URZ ;  /* 0xa906689905127890 */ /* 0x000fc6000fffe03f */
[----:B------:R-:W-:Y:S01]  /*04c0*/  LOP3.LUT R12, R3, UR16, R8, 0x96, !PT ;  /* 0x00000010030c7c12 */ /* 0x000fe2000f8e9608 */
[----:B------:R-:W-:-:S04]  /*04d0*/  IMAD.WIDE.U32 R8, R9, -0x2daee0ad, RZ ;  /* 0xd2511f5309087825 */ /* 0x000fc800078e00ff */
[----:B------:R-:W-:Y:S01]  /*04e0*/  @P0 IMAD.X R201, RZ, RZ, c[0x0][0x21c], P1 ;  /* 0x00008700ffc90624 */ /* 0x000fe200008e06ff */
[----:B------:R-:W-:Y:S02]  /*04f0*/  ISETP.NE.U32.AND P1, PT, RZ, c[0x0][0x220], PT ;  /* 0x00008800ff007a0c */ /* 0x000fe40003f25070 */
[----:B------:R-:W-:Y:S02]  /*0500*/  LOP3.LUT R52, R9, UR18, R2, 0x96, !PT ;  /* 0x0000001209347c12 */ /* 0x000fe4000f8e9602 */
[----:B------:R-:W-:Y:S02]  /*0510*/  ISETP.NE.AND.EX P1, PT, RZ, c[0x0][0x224], PT, P1 ;  /* 0x00008900ff007a0c */ /* 0x000fe40003f25310 */
[----:B------:R-:W-:Y:S01]  /*0520*/  @P0 LEA R184, P2, R80, c[0x0][0x218], 0x4 ;  /* 0x0000860050b80a11 */ /* 0x000fe200078420ff */
[----:B------:R-:W-:Y:S01]  /*0530*/  UIADD3 UR17, UR4, 0x1715609d, URZ ;  /* 0x1715609d04117890 */ /* 0x000fe2000fffe03f */
[----:B------:R-:W-:Y:S01]  /*0540*/  IMAD.WIDE.U32 R12, R12, -0x326172a9, RZ ;  /* 0xcd9e8d570c0c7825 */ /* 0x000fe200078e00ff */
[----:B------:R-:W-:Y:S01]  /*0550*/  UIADD3 UR19, UR4, -0x4ab325aa, URZ ;  /* 0xb54cda5604137890 */ /* 0x000fe2000fffe03f */
[----:B------:R-:W-:Y:S01]  /*0560*/  @P0 LEA R4, P3, R64, c[0x0][0x218], 0x4 ;  /* 0x0000860040040a11 */ /* 0x000fe200078620ff */
[----:B------:R-:W-:Y:S01]  /*0570*/  UIADD3 UR20, UR5, 0x646e171e, URZ ;  /* 0x646e171e05147890 */ /* 0x000fe2000fffe03f */
[----:B------:R-:W-:Y:S01]  /*0580*/  IMAD.WIDE.U32 R52, R52, -0x326172a9, RZ ;  /* 0xcd9e8d5734347825 */ /* 0x000fe200078e00ff */
[----:B------:R-:W-:Y:S01]  /*0590*/  LOP3.LUT R2, R13, UR17, R10, 0x96, !PT ;  /* 0x000000110d027c12 */ /* 0x000fe2000f8e960a */
[----:B------:R-:W-:Y:S01]  /*05a0*/  UIADD3 UR22, UR5, 0x1fd5c5a3, URZ ;  /* 0x1fd5c5a305167890 */ /* 0x000fe2000fffe03f */
[----:B------:R-:W5:Y:S01]  /*05b0*/  @P0 LDG.E.128 R200, [R200.64] ;  /* 0x00000006c8c80981 */ /* 0x000f62000c1e1d00 */
[----:B------:R-:W-:Y:S01]  /*05c0*/  @P0 IMAD.X R185, RZ, RZ, c[0x0][0x21c], P2 ;  /* 0x00008700ffb90624 */ /* 0x000fe200010e06ff */
[----:B------:R-:W-:-:S02]  /*05d0*/  @P0 LEA R168, P2, R72, c[0x0][0x218], 0x4 ;  /* 0x0000860048a80a11 */ /* 0x000fc400078420ff */
[----:B------:R-:W-:Y:S01]  /*05e0*/  LOP3.LUT R50, R53, UR19, R12, 0x96, !PT ;  /* 0x0000001335327c12 */ /* 0x000fe2000f8e960c */
[----:B------:R-:W-:Y:S01]  /*05f0*/  @P0 IMAD.X R5, RZ, RZ, c[0x0][0x21c], P3 ;  /* 0x00008700ff050624 */ /* 0x000fe200018e06ff */
[----:B------:R-:W-:Y:S01]  /*0600*/  @P1 IADD3 R28, P3, R100, c[0x0][0x220], RZ ;  /* 0x00008800641c1a10 */ /* 0x000fe20007f7e0ff */
[----:B------:R-:W-:Y:S01]  /*0610*/  @P0 IMAD.X R169, RZ, RZ, c[0x0][0x21c], P2 ;  /* 0x00008700ffa90624 */ /* 0x000fe200010e06ff */
[----:B------:R-:W-:Y:S01]  /*0620*/  @P1 IADD3 R32, P2, R108, c[0x0][0x220], RZ ;  /* 0x000088006c201a10 */ /* 0x000fe20007f5e0ff */
[----:B------:R-:W-:Y:S01]  /*0630*/  IMAD.WIDE.U32 R2, R2, -0x2daee0ad, RZ ;  /* 0xd2511f5302027825 */ /* 0x000fe200078e00ff */
[----:B------:R-:W-:Y:S01]  /*0640*/  UIADD3 UR23, UR4, -0xe443238, URZ ;  /* 0xf1bbcdc804177890 */ /* 0x000fe2000fffe03f */
[----:B------:R-:W5:Y:S02]  /*0650*/  @P0 LDG.E.128 R184, [R184.64] ;  /* 0x00000006b8b80981 */ /* 0x000f64000c1e1d00 */
[----:B------:R-:W-:Y:S01]  /*0660*/  IMAD.WIDE.U32 R50, R50, -0x2daee0ad, RZ ;  /* 0xd2511f5332327825 */ /* 0x000fe200078e00ff */
[----:B------:R-:W-:Y:S01]  /*0670*/  LOP3.LUT R48, R3, UR20, R8, 0x96, !PT ;  /* 0x0000001403307c12 */ /* 0x000fe2000f8e9608 */
[----:B------:R-:W-:Y:S01]  /*0680*/  UIADD3 UR21, UR4, 0x5384540f, URZ ;  /* 0x5384540f04157890 */ /* 0x000fe2000fffe03f */
[----:B------:R-:W5:Y:S01]  /*0690*/  @P0 LDG.E.128 R168, [R168.64] ;  /* 0x00000006a8a80981 */ /* 0x000f62000c1e1d00 */
[----:B------:R-:W-:Y:S01]  /*06a0*/  @P1 IMAD.X R33, RZ, RZ, c[0x0][0x224], P2 ;  /* 0x00008900ff211624 */ /* 0x000fe200010e06ff */
[----:B------:R-:W-:Y:S01]  /*06b0*/  @P1 IADD3 R24, P2, R92, c[0x0][0x220], RZ ;  /* 0x000088005c181a10 */ /* 0x000fe20007f5e0ff */
[----:B------:R-:W-:Y:S01]  /*06c0*/  @P1 IMAD.X R29, RZ, RZ, c[0x0][0x224], P3 ;  /* 0x00008900ff1d1624 */ /* 0x000fe200018e06ff */
[----:B------:R-:W-:Y:S01]  /*06d0*/  @P1 IADD3 R16, P3, R84, c[0x0][0x220], RZ ;  /* 0x0000880054101a10 */ /* 0x000fe20007f7e0ff */
[----:B------:R-:W-:Y:S01]  /*06e0*/  @P1 IMAD.WIDE.U32 R20, R64, R57, c[0x0][0x220] ;  /* 0x0000880040141625 */ /* 0x000fe200078e0039 */
[----:B------:R-:W-:Y:S01]  /*06f0*/  LOP3.LUT R51, R51, UR22, R2, 0x96, !PT ;  /* 0x0000001633337c12 */ /* 0x000fe2000f8e9602 */
[----:B------:R-:W5:Y:S02]  /*0700*/  @P0 LDG.E.128 R4, [R4.64] ;  /* 0x0000000604040981 */ /* 0x000f64000c1e1d00 */
[----:B------:R-:W-:Y:S01]  /*0710*/  @P1 IMAD.X R25, RZ, RZ, c[0x0][0x224], P2 ;  /* 0x00008900ff191624 */ /* 0x000fe200010e06ff */
[----:B------:R-:W-:Y:S01]  /*0720*/  @P1 IADD3 R12, P2, R76, c[0x0][0x220], RZ ;  /* 0x000088004c0c1a10 */ /* 0x000fe20007f5e0ff */
[----:B------:R-:W-:Y:S01]  /*0730*/  @P1 IMAD.X R17, RZ, RZ, c[0x0][0x224], P3 ;  /* 0x00008900ff111624 */ /* 0x000fe200018e06ff */
[----:B------:R-:W-:Y:S01]  /*0740*/  @P1 IADD3 R8, P3, R68, c[0x0][0x220], RZ ;  /* 0x0000880044081a10 */ /* 0x000fe20007f7e0ff */
[----:B------:R-:W-:Y:S01]  /*0750*/  IMAD.WIDE.U32 R48, R48, -0x326172a9, RZ ;  /* 0xcd9e8d5730307825 */ /* 0x000fe200078e00ff */
[----:B------:R-:W5:Y:S03]  /*0760*/  @P1 LDG.E.128 R32, [R32.64] ;  /* 0x0000000620201981 */ /* 0x000f66000c1e1d00 */
[----:B------:R-:W-:Y:S01]  /*0770*/  IMAD.HI.U32 R9, R51, -0x326172a9, RZ ;  /* 0xcd9e8d5733097827 */ /* 0x000fe200078e00ff */
[----:B------:R-:W5:Y:S03]  /*0780*/  @P1 LDG.E.128 R28, [R28.64] ;  /* 0x000000061c1c1981 */ /* 0x000f66000c1e1d00 */
[----:B------:R-:W-:Y:S01]  /*0790*/  @P1 IMAD.X R13, RZ, RZ, c[0x0][0x224], P2 ;  /* 0x00008900ff0d1624 */ /* 0x000fe200010e06ff */
[----:B------:R-:W-:Y:S01]  /*07a0*/  LOP3.LUT R48, R9, UR23, R48, 0x96, !PT ;  /* 0x0000001709307c12 */ /* 0x000fe2000f8e9630 */
[----:B------:R-:W-:Y:S01]  /*07b0*/  @P1 IMAD.X R9, RZ, RZ, c[0x0][0x224], P3 ;  /* 0x00008900ff091624 */ /* 0x000fe200018e06ff */
[----:B------:R-:W-:Y:S01]  /*07c0*/  LOP3.LUT R52, R49, UR21, R52, 0x96, !PT ;  /* 0x0000001531347c12 */ /* 0x000fe2000f8e9634 */
[----:B------:R-:W5:Y:S01]  /*07d0*/  @P1 LDG.E.128 R24, [R24.64] ;  /* 0x0000000618181981 */ /* 0x000f62000c1e1d00 */
[----:B------:R-:W-:-:S03]  /*07e0*/  LEA.HI R49, R0, R15, RZ, 0x19 ;  /* 0x0000000f00317211 */ /* 0x000fc600078fc8ff */
[----:B------:R-:W5:Y:S04]  /*07f0*/  @P1 LDG.E.128 R16, [R16.64] ;  /* 0x0000000610101981 */ /* 0x000f68000c1e1d00 */
[----:B------:R-:W5:Y:S04]  /*0800*/  @P1 LDG.E.128 R12, [R12.64] ;  /* 0x000000060c0c1981 */ /* 0x000f68000c1e1d00 */
[----:B------:R-:W5:Y:S04]  /*0810*/  @P1 LDG.E.128 R8, [R8.64] ;  /* 0x0000000608081981 */ /* 0x000f68000c1e1d00 */
[----:B------:R-:W5:Y:S01]  /*0820*/  @P1 LDG.E.128 R20, [R20.64] ;  /* 0x0000000614141981 */ /* 0x000f62000c1e1d00 */
[----:B------:R-:W-:-:S02]  /*0830*/  ISETP.GE.AND P2, PT, R49, c[0x0][0x164], PT ;  /* 0x0000590031007a0c */ /* 0x000fc40003f46270 */
[----:B------:R-:W-:Y:S02]  /*0840*/  IADD3 R108, P6, R108, c[0x0][0x1b8], RZ ;  /* 0x00006e006c6c7a10 */ /* 0x000fe40007fde0ff */
[----:B------:R-:W-:Y:S02]  /*0850*/  LEA R60, P3, R64, c[0x0][0x1b8], 0x4 ;  /* 0x00006e00403c7a11 */ /* 0x000fe400078620ff */
[----:B------:R-:W-:Y:S01]  /*0860*/  IADD3 R100, P4, R100, c[0x0][0x1b8], RZ ;  /* 0x00006e0064647a10 */ /* 0x000fe20007f9e0ff */
[----:B------:R-:W-:Y:S01]  /*0870*/  UIADD3 UR24, UR5, -0x24c28bd8, URZ ;  /* 0xdb3d742805187890 */ /* 0x000fe2000fffe03f */
[----:B------:R-:W-:Y:S01]  /*0880*/  IMAD.X R109, RZ, RZ, c[0x0][0x1bc], P6 ;  /* 0x00006f00ff6d7624 */ /* 0x000fe200030e06ff */
[----:B------:R-:W-:Y:S01]  /*0890*/  IADD3 R92, P5, R92, c[0x0][0x1b8], RZ ;  /* 0x00006e005c5c7a10 */ /* 0x000fe20007fbe0ff */
[----:B------:R-:W-:Y:S01]  /*08a0*/  IMAD.X R61, RZ, RZ, c[0x0][0x1bc], P3 ;  /* 0x00006f00ff3d7624 */ /* 0x000fe200018e06ff */
[----:B------:R-:W-:Y:S01]  /*08b0*/  IADD3 R84, P6, R84, c[0x0][0x1b8], RZ ;  /* 0x00006e0054547a10 */ /* 0x000fe20007fde0ff */
[----:B------:R-:W-:Y:S01]  /*08c0*/  IMAD.X R101, RZ, RZ, c[0x0][0x1bc], P4 ;  /* 0x00006f00ff657624 */ /* 0x000fe200020e06ff */
[----:B------:R-:W-:Y:S01]  /*08d0*/  IADD3 R76, P3, R76, c[0x0][0x1b8], RZ ;  /* 0x00006e004c4c7a10 */ /* 0x000fe20007f7e0ff */
[----:B------:R-:W-:Y:S01]  /*08e0*/  IMAD.HI.U32 R3, R52, -0x2daee0ad, RZ ;  /* 0xd2511f5334037827 */ /* 0x000fe200078e00ff */
[----:B------:R-:W-:-:S03]  /*08f0*/  IADD3 R68, P4, R68, c[0x0][0x1b8], RZ ;  /* 0x00006e0044447a10 */ /* 0x000fc60007f9e0ff */
[----:B------:R-:W-:Y:S01]  /*0900*/  IMAD.WIDE.U32 R104, R104, R57, c[0x0][0x1b0] ;  /* 0x00006c0068687625 */ /* 0x000fe200078e0039 */
[----:B------:R-:W-:-:S03]  /*0910*/  LOP3.LUT R50, R3, UR24, R50, 0x96, !PT ;  /* 0x0000001803327c12 */ /* 0x000fc6000f8e9632 */
[----:B------:R-:W-:-:S04]  /*0920*/  IMAD.WIDE.U32 R96, R96, R57, c[0x0][0x1b0] ;  /* 0x00006c0060607625 */ /* 0x000fc800078e0039 */
[----:B------:R-:W-:-:S04]  /*0930*/  IMAD.WIDE.U32 R88, R88, R57, c[0x0][0x1b0] ;  /* 0x00006c0058587625 */ /* 0x000fc800078e0039 */
[----:B------:R-:W-:-:S04]  /*0940*/  IMAD.WIDE.U32 R80, R80, R57, c[0x0][0x1b0] ;  /* 0x00006c0050507625 */ /* 0x000fc800078e0039 */
[----:B------:R-:W-:-:S04]  /*0950*/  IMAD.WIDE.U32 R72, R72, R57, c[0x0][0x1b0] ;  /* 0x00006c0048487625 */ /* 0x000fc800078e0039 */
[----:B------:R-:W-:-:S04]  /*0960*/  IMAD.WIDE.U32 R64, R64, R57, c[0x0][0x1b0] ;  /* 0x00006c0040407625 */ /* 0x000fc800078e0039 */
[----:B------:R-:W-:Y:S02]  /*0970*/  IMAD.X R93, RZ, RZ, c[0x0][0x1bc], P5 ;  /* 0x00006f00ff5d7624 */ /* 0x000fe400028e06ff */
[----:B------:R-:W-:Y:S02]  /*0980*/  IMAD.X R85, RZ, RZ, c[0x0][0x1bc], P6 ;  /* 0x00006f00ff557624 */ /* 0x000fe400030e06ff */
[----:B------:R-:W-:Y:S02]  /*0990*/  IMAD.X R77, RZ, RZ, c[0x0][0x1bc], P3 ;  /* 0x00006f00ff4d7624 */ /* 0x000fe400018e06ff */
[----:B------:R-:W-:Y:S01]  /*09a0*/  IMAD.X R69, RZ, RZ, c[0x0][0x1bc], P4 ;  /* 0x00006f00ff457624 */ /* 0x000fe200020e06ff */
[----:B------:R-:W-:Y:S06]  /*09b0*/  @P2 EXIT ;  /* 0x000000000000294d */ /* 0x000fec0003800000 */
[----:B------:R-:W-:Y:S01]  /*09c0*/  IMAD.WIDE.U32 R56, R120, R57, c[0x0][0x1b0] ;  /* 0x00006c0078387625 */ /* 0x000fe200078e0039 */
        /* <DEDUP_REMOVED lines=13> */
[----:B------:R-:W5:Y:S02]  /*0aa0*/  LDG.E.128 R56, [R56.64] ;  /* 0x0000000638387981 */ /* 0x000f64000c1e1d00 */
[----:B-----5:R-:W-:Y:S01]  /*0ab0*/  @!P0 CS2R R44, SRZ ;  /* 0x00000000002c8805 */ /* 0x020fe2000001ff00 */
[----:B------:R-:W-:Y:S01]  /*0ac0*/  @!P0 CS2R R46, SRZ ;  /* 0x00000000002e8805 */ /* 0x000fe2000001ff00 */
[----:B------:R-:W-:Y:S01]  /*0ad0*/  @!P0 CS2R R40, SRZ ;  /* 0x0000000000288805 */ /* 0x000fe2000001ff00 */
[----:B------:R-:W-:Y:S01]  /*0ae0*/  @!P0 CS2R R42, SRZ ;  /* 0x00000000002a8805 */ /* 0x000fe2000001ff00 */
[----:B------:R-:W-:Y:S01]  /*0af0*/  @!P0 CS2R R168, SRZ ;  /* 0x0000000000a88805 */ /* 0x000fe2000001ff00 */
[----:B------:R-:W-:Y:S01]  /*0b00*/  @!P0 CS2R R216, SRZ ;  /* 0x0000000000d88805 */ /* 0x000fe2000001ff00 */
[--C-:B------:R-:W-:Y:S01]  /*0b10*/  PRMT R2, RZ, 0x5410, R44.reuse ;  /* 0x00005410ff027816 */ /* 0x100fe2000000002c */
[----:B------:R-:W-:Y:S01]  /*0b20*/  @!P0 CS2R R200, SRZ ;  /* 0x0000000000c88805 */ /* 0x000fe2000001ff00 */
[----:B------:R-:W-:Y:S01]  /*0b30*/  PRMT R0, RZ, 0x7610, R44 ;  /* 0x00007610ff007816 */ /* 0x000fe2000000002c */
[----:B------:R-:W-:Y:S01]  /*0b40*/  @!P0 CS2R R4, SRZ ;  /* 0x0000000000048805 */ /* 0x000fe2000001ff00 */
[----:B------:R-:W-:Y:S01]  /*0b50*/  PRMT R3, RZ, 0x5410, R45 ;  /* 0x00005410ff037816 */ /* 0x000fe2000000002d */
[----:B------:R0:W-:Y:S01]  /*0b60*/  STL [R1+0x3c], R2 ;  /* 0x00003c0201007387 */ /* 0x0001e20000100800 */
[----:B------:R-:W-:Y:S01]  /*0b70*/  @!P0 CS2R R184, SRZ ;  /* 0x0000000000b88805 */ /* 0x000fe2000001ff00 */
[----:B------:R-:W-:Y:S01]  /*0b80*/  @!P0 CS2R R6, SRZ ;  /* 0x0000000000068805 */ /* 0x000fe2000001ff00 */
[----:B------:R-:W-:Y:S01]  /*0b90*/  @!P1 CS2R R30, SRZ ;  /* 0x00000000001e9805 */ /* 0x000fe2000001ff00 */
[----:B------:R1:W-:Y:S01]  /*0ba0*/  STL [R1+0x38], R0 ;  /* 0x0000380001007387 */ /* 0x0003e20000100800 */
[----:B------:R-:W-:Y:S01]  /*0bb0*/  @!P1 CS2R R12, SRZ ;  /* 0x00000000000c9805 */ /* 0x000fe2000001ff00 */
[----:B------:R-:W-:Y:S01]  /*0bc0*/  @!P1 CS2R R8, SRZ ;  /* 0x0000000000089805 */ /* 0x000fe2000001ff00 */
[--C-:B------:R-:W-:Y:S01]  /*0bd0*/  PRMT R181, RZ, 0x5410, R169.reuse ;  /* 0x00005410ffb57816 */ /* 0x100fe200000000a9 */
[----:B------:R2:W-:Y:S01]  /*0be0*/  STL [R1+0x34], R3 ;  /* 0x0000340301007387 */ /* 0x0005e20000100800 */
[----:B------:R-:W-:Y:S01]  /*0bf0*/  PRMT R179, RZ, 0x7610, R169 ;  /* 0x00007610ffb37816 */ /* 0x000fe200000000a9 */
[----:B------:R-:W-:Y:S01]  /*0c00*/  @!P0 CS2R R186, SRZ ;  /* 0x0000000000ba8805 */ /* 0x000fe2000001ff00 */
[----:B0-----:R-:W-:Y:S01]  /*0c10*/  PRMT R2, RZ, 0x7610, R45 ;  /* 0x00007610ff027816 */ /* 0x001fe2000000002d */
[----:B------:R-:W-:Y:S01]  /*0c20*/  @!P0 CS2R R202, SRZ ;  /* 0x0000000000ca8805 */ /* 0x000fe2000001ff00 */
[--C-:B------:R-:W-:Y:S01]  /*0c30*/  PRMT R246, RZ, 0x5410, R217.reuse ;  /* 0x00005410fff67816 */ /* 0x100fe200000000d9 */
[----:B------:R-:W-:Y:S01]  /*0c40*/  @!P1 CS2R R16, SRZ ;  /* 0x0000000000109805 */ /* 0x000fe2000001ff00 */
[--C-:B-1----:R-:W-:Y:S01]  /*0c50*/  PRMT R0, RZ, 0x5410, R46.reuse ;  /* 0x00005410ff007816 */ /* 0x102fe2000000002e */
[----:B------:R0:W-:Y:S01]  /*0c60*/  STL [R1+0x30], R2 ;  /* 0x0000300201007387 */ /* 0x0001e20000100800 */
[----:B------:R-:W-:Y:S01]  /*0c70*/  PRMT R245, RZ, 0x7610, R217 ;  /* 0x00007610fff57816 */ /* 0x000fe200000000d9 */
[----:B------:R-:W-:Y:S01]  /*0c80*/  @!P1 CS2R R14, SRZ ;  /* 0x00000000000e9805 */ /* 0x000fe2000001ff00 */
[----:B--2---:R-:W-:Y:S01]  /*0c90*/  PRMT R3, RZ, 0x7610, R46 ;  /* 0x00007610ff037816 */ /* 0x004fe2000000002e */
[----:B------:R1:W-:Y:S01]  /*0ca0*/  STL [R1+0x2c], R0 ;  /* 0x00002c0001007387 */ /* 0x0003e20000100800 */
[--C-:B------:R-:W-:Y:S01]  /*0cb0*/  PRMT R213, RZ, 0x5410, R201.reuse ;  /* 0x00005410ffd57816 */ /* 0x100fe200000000c9 */
[----:B------:R-:W-:Y:S01]  /*0cc0*/  @!P0 CS2R R218, SRZ ;  /* 0x0000000000da8805 */ /* 0x000fe2000001ff00 */
[----:B------:R-:W-:Y:S01]  /*0cd0*/  PRMT R211, RZ, 0x7610, R201 ;  /* 0x00007610ffd37816 */ /* 0x000fe200000000c9 */
[----:B------:R2:W-:Y:S01]  /*0ce0*/  STL [R1+0x28], R3 ;  /* 0x0000280301007387 */ /* 0x0005e20000100800 */
[--C-:B------:R-:W-:Y:S01]  /*0cf0*/  PRMT R169, RZ, 0x5410, R4.reuse ;  /* 0x00005410ffa97816 */ /* 0x100fe20000000004 */
[----:B------:R-:W-:Y:S01]  /*0d00*/  @!P0 CS2R R170, SRZ ;  /* 0x0000000000aa8805 */ /* 0x000fe2000001ff00 */
[--C-:B0-----:R-:W-:Y:S01]  /*0d10*/  PRMT R2, RZ, 0x5410, R47.reuse ;  /* 0x00005410ff027816 */ /* 0x101fe2000000002f */
[----:B------:R-:W-:Y:S01]  /*0d20*/  @!P1 CS2R R28, SRZ ;  /* 0x00000000001c9805 */ /* 0x000fe2000001ff00 */
[----:B------:R-:W-:Y:S01]  /*0d30*/  PRMT R167, RZ, 0x7610, R4 ;  /* 0x00007610ffa77816 */ /* 0x000fe20000000004 */
[----:B------:R-:W-:Y:S01]  /*0d40*/  @!P1 CS2R R18, SRZ ;  /* 0x0000000000129805 */ /* 0x000fe2000001ff00 */
[----:B-1----:R-:W-:Y:S01]  /*0d50*/  PRMT R0, RZ, 0x7610, R47 ;  /* 0x00007610ff007816 */ /* 0x002fe2000000002f */
[----:B------:R0:W-:Y:S01]  /*0d60*/  STL [R1+0x24], R2 ;  /* 0x0000240201007387 */ /* 0x0001e20000100800 */
[--C-:B------:R-:W-:Y:S01]  /*0d70*/  PRMT R217, RZ, 0x5410, R200.reuse ;  /* 0x00005410ffd97816 */ /* 0x100fe200000000c8 */
[----:B------:R-:W-:Y:S01]  /*0d80*/  @!P1 CS2R R10, SRZ ;  /* 0x00000000000a9805 */ /* 0x000fe2000001ff00 */
[----:B--2---:R-:W-:Y:S01]  /*0d90*/  PRMT R3, RZ, 0x5410, R41 ;  /* 0x00005410ff037816 */ /* 0x004fe20000000029 */
[----:B------:R1:W-:Y:S01]  /*0da0*/  STL [R1+0x20], R0 ;  /* 0x0000200001007387 */ /* 0x0003e20000100800 */
[----:B------:R-:W-:Y:S01]  /*0db0*/  PRMT R215, RZ, 0x7610, R200 ;  /* 0x00007610ffd77816 */ /* 0x000fe200000000c8 */
[----:B------:R-:W-:Y:S01]  /*0dc0*/  UIADD3 UR25, UR4, -0x700cb87f, URZ ;  /* 0x8ff3478104197890 */ /* 0x000fe2000fffe03f */
[--C-:B------:R-:W-:Y:S01]  /*0dd0*/  PRMT R201, RZ, 0x5410, R184.reuse ;  /* 0x00005410ffc97816 */ /* 0x100fe200000000b8 */
[----:B------:R-:W-:Y:S01]  /*0de0*/  UIADD3 UR26, UR5, -0x695add53, URZ ;  /* 0x96a522ad051a7890 */ /* 0x000fe2000fffe03f */
[----:B------:R-:W-:Y:S01]  /*0df0*/  PRMT R199, RZ, 0x7610, R184 ;  /* 0x00007610ffc77816 */ /* 0x000fe200000000b8 */
[----:B------:R-:W-:Y:S01]  /*0e00*/  @!P1 CS2R R20, SRZ ;  /* 0x0000000000149805 */ /* 0x000fe2000001ff00 */
[----:B0-----:R-:W-:Y:S01]  /*0e10*/  PRMT R2, RZ, 0x5410, R40 ;  /* 0x00005410ff027816 */ /* 0x001fe20000000028 */
[----:B------:R-:W-:Y:S01]  /*0e20*/  @!P1 CS2R R32, SRZ ;  /* 0x0000000000209805 */ /* 0x000fe2000001ff00 */
[----:B------:R-:W-:Y:S01]  /*0e30*/  PRMT R4, RZ, 0x7610, R6 ;  /* 0x00007610ff047816 */ /* 0x000fe20000000006 */
[----:B------:R-:W-:Y:S01]  /*0e40*/  @!P1 CS2R R34, SRZ ;  /* 0x0000000000229805 */ /* 0x000fe2000001ff00 */
[----:B-1----:R-:W-:Y:S01]  /*0e50*/  PRMT R0, RZ, 0x7610, R40 ;  /* 0x00007610ff007816 */ /* 0x002fe20000000028 */
[----:B------:R0:W-:Y:S01]  /*0e60*/  STL [R1+0x1c], R2 ;  /* 0x00001c0201007387 */ /* 0x0001e20000100800 */
[--C-:B------:R-:W-:Y:S01]  /*0e70*/  PRMT R229, RZ, 0x5410, R31.reuse ;  /* 0x00005410ffe57816 */ /* 0x100fe2000000001f */
[----:B------:R-:W-:Y:S01]  /*0e80*/  @!P1 CS2R R24, SRZ ;  /* 0x0000000000189805 */ /* 0x000fe2000001ff00 */
[----:B------:R-:W-:Y:S01]  /*0e90*/  PRMT R228, RZ, 0x7610, R31 ;  /* 0x00007610ffe47816 */ /* 0x000fe2000000001f */
[----:B------:R1:W-:Y:S01]  /*0ea0*/  STL [R1+0x18], R0 ;  /* 0x0000180001007387 */ /* 0x0003e20000100800 */
[--C-:B------:R-:W-:Y:S01]  /*0eb0*/  PRMT R200, RZ, 0x5410, R12.reuse ;  /* 0x00005410ffc87816 */ /* 0x100fe2000000000c */
[----:B------:R-:W-:Y:S01]  /*0ec0*/  @!P1 CS2R R26, SRZ ;  /* 0x00000000001a9805 */ /* 0x000fe2000001ff00 */
[----:B------:R-:W-:Y:S01]  /*0ed0*/  PRMT R198, RZ, 0x7610, R12 ;  /* 0x00007610ffc67816 */ /* 0x000fe2000000000c */
[----:B------:R2:W-:Y:S01]  /*0ee0*/  STL [R1+0x14], R3 ;  /* 0x0000140301007387 */ /* 0x0005e20000100800 */
[--C-:B------:R-:W-:Y:S01]  /*0ef0*/  PRMT R184, RZ, 0x5410, R8.reuse ;  /* 0x00005410ffb87816 */ /* 0x100fe20000000008 */
[----:B------:R-:W-:Y:S01]  /*0f00*/  IMAD R31, R51, -0x326172a9, RZ ;  /* 0xcd9e8d57331f7824 */ /* 0x000fe200078e02ff */
[----:B0-----:R-:W-:Y:S01]  /*0f10*/  PRMT R2, RZ, 0x7610, R41 ;  /* 0x00007610ff027816 */ /* 0x001fe20000000029 */
[----:B------:R-:W-:Y:S01]  /*0f20*/  IMAD.HI.U32 R12, R50, -0x326172a9, RZ ;  /* 0xcd9e8d57320c7827 */ /* 0x000fe200078e00ff */
[----:B------:R-:W-:Y:S01]  /*0f30*/  PRMT R182, RZ, 0x7610, R8 ;  /* 0x00007610ffb67816 */ /* 0x000fe20000000008 */
[----:B------:R-:W-:Y:S01]  /*0f40*/  @!P1 CS2R R22, SRZ ;  /* 0x0000000000169805 */ /* 0x000fe2000001ff00 */
[--C-:B-1----:R-:W-:Y:S01]  /*0f50*/  PRMT R0, RZ, 0x5410, R42.reuse ;  /* 0x00005410ff007816 */ /* 0x102fe2000000002a */
[----:B------:R0:W-:Y:S01]  /*0f60*/  STL [R1+0x10], R2 ;  /* 0x0000100201007387 */ /* 0x0001e20000100800 */
[----:B------:R-:W-:Y:S01]  /*0f70*/  IMAD.HI.U32 R8, R48, -0x2daee0ad, RZ ;  /* 0xd2511f5330087827 */ /* 0x000fe200078e00ff */
[----:B--2---:R-:W-:-:S02]  /*0f80*/  PRMT R3, RZ, 0x7610, R42 ;  /* 0x00007610ff037816 */ /* 0x004fc4000000002a */
[----:B------:R1:W-:Y:S01]  /*0f90*/  STL [R1+0xc], R0 ;  /* 0x00000c0001007387 */ /* 0x0003e20000100800 */
[--C-:B------:R-:W-:Y:S01]  /*0fa0*/  PRMT R248, RZ, 0x5410, R216.reuse ;  /* 0x00005410fff87816 */ /* 0x100fe200000000d8 */
[----:B------:R-:W-:Y:S01]  /*0fb0*/  IMAD R46, R50, -0x326172a9, RZ ;  /* 0xcd9e8d57322e7824 */ /* 0x000fe200078e02ff */
[----:B------:R-:W-:Y:S01]  /*0fc0*/  PRMT R247, RZ, 0x7610, R216 ;  /* 0x00007610fff77816 */ /* 0x000fe200000000d8 */
[----:B------:R2:W-:Y:S01]  /*0fd0*/  STL [R1+0x8], R3 ;  /* 0x0000080301007387 */ /* 0x0005e20000100800 */
[----:B------:R-:W-:Y:S01]  /*0fe0*/  PRMT R197, RZ, 0x5410, R185 ;  /* 0x00005410ffc57816 */ /* 0x000fe200000000b9 */
[----:B------:R-:W-:Y:S01]  /*0ff0*/  IMAD.MOV.U32 R121, RZ, RZ, 0x1 ;  /* 0x00000001ff797424 */ /* 0x000fe200078e00ff */
[----:B0-----:R-:W-:Y:S02]  /*1000*/  PRMT R2, RZ, 0x5410, R43 ;  /* 0x00005410ff027816 */ /* 0x001fe4000000002b */
[----:B------:R-:W-:Y:S02]  /*1010*/  PRMT R195, RZ, 0x7610, R185 ;  /* 0x00007610ffc37816 */ /* 0x000fe400000000b9 */
[----:B-1----:R-:W-:Y:S01]  /*1020*/  PRMT R0, RZ, 0x7610, R43 ;  /* 0x00007610ff007816 */ /* 0x002fe2000000002b */
[----:B------:R0:W-:Y:S01]  /*1030*/  STL [R1+0x4], R2 ;  /* 0x0000040201007387 */ /* 0x0001e20000100800 */
[----:B------:R-:W-:-:S02]  /*1040*/  PRMT R193, RZ, 0x5410, R186 ;  /* 0x00005410ffc17816 */ /* 0x000fc400000000ba */
[----:B--2---:R-:W-:Y:S01]  /*1050*/  PRMT R3, RZ, 0x5410, R6 ;  /* 0x00005410ff037816 */ /* 0x004fe20000000006 */
[----:B------:R1:W-:Y:S01]  /*1060*/  STL [R1], R0 ;  /* 0x0000000001007387 */ /* 0x0003e20000100800 */
[----:B------:R-:W-:Y:S02]  /*1070*/  PRMT R6, RZ, 0x7610, R7 ;  /* 0x00007610ff067816 */ /* 0x000fe40000000007 */
[----:B------:R-:W-:Y:S02]  /*1080*/  PRMT R191, RZ, 0x7610, R186 ;  /* 0x00007610ffbf7816 */ /* 0x000fe400000000ba */
[--C-:B------:R-:W-:Y:S02]  /*1090*/  PRMT R209, RZ, 0x5410, R202.reuse ;  /* 0x00005410ffd17816 */ /* 0x100fe400000000ca */
[----:B0-----:R-:W-:Y:S02]  /*10a0*/  PRMT R2, RZ, 0x7610, R5 ;  /* 0x00007610ff027816 */ /* 0x001fe40000000005 */
[----:B------:R-:W-:-:S02]  /*10b0*/  PRMT R207, RZ, 0x7610, R202 ;  /* 0x00007610ffcf7816 */ /* 0x000fc400000000ca */
[----:B-1----:R-:W-:Y:S02]  /*10c0*/  PRMT R0, RZ, 0x5410, R5 ;  /* 0x00005410ff007816 */ /* 0x002fe40000000005 */
[----:B------:R-:W-:Y:S01]  /*10d0*/  PRMT R5, RZ, 0x5410, R7 ;  /* 0x00005410ff057816 */ /* 0x000fe20000000007 */
[----:B------:R-:W-:Y:S01]  /*10e0*/  IMAD R7, R52, -0x2daee0ad, RZ ;  /* 0xd2511f5334077824 */ /* 0x000fe200078e02ff */
        /* <DEDUP_REMOVED lines=11> */
[----:B------:R-:W-:Y:S02]  /*11a0*/  PRMT R205, RZ, 0x5410, R203 ;  /* 0x00005410ffcd7816 */ /* 0x000fe400000000cb */
[----:B------:R-:W-:Y:S02]  /*11b0*/  PRMT R189, RZ, 0x5410, R187 ;  /* 0x00005410ffbd7816 */ /* 0x000fe400000000bb */
[--C-:B------:R-:W-:Y:S02]  /*11c0*/  PRMT R177, RZ, 0x5410, R170.reuse ;  /* 0x00005410ffb17816 */ /* 0x100fe400000000aa */
[----:B------:R-:W-:Y:S02]  /*11d0*/  PRMT R175, RZ, 0x7610, R170 ;  /* 0x00007610ffaf7816 */ /* 0x000fe400000000aa */
[----:B------:R-:W-:-:S02]  /*11e0*/  PRMT R173, RZ, 0x5410, R171 ;  /* 0x00005410ffad7816 */ /* 0x000fc400000000ab */
[--C-:B------:R-:W-:Y:S02]  /*11f0*/  PRMT R233, RZ, 0x5410, R29.reuse ;  /* 0x00005410ffe97816 */ /* 0x100fe4000000001d */
[----:B------:R-:W-:Y:S01]  /*1200*/  PRMT R232, RZ, 0x7610, R29 ;  /* 0x00007610ffe87816 */ /* 0x000fe2000000001d */
[----:B------:R-:W-:Y:S01]  /*1210*/  IMAD.MOV.U32 R29, RZ, RZ, R49 ;  /* 0x000000ffff1d7224 */ /* 0x000fe200078e0031 */
[--C-:B------:R-:W-:Y:S02]  /*1220*/  PRMT R208, RZ, 0x5410, R18.reuse ;  /* 0x00005410ffd07816 */ /* 0x100fe40000000012 */
[----:B------:R-:W-:Y:S02]  /*1230*/  PRMT R206, RZ, 0x7610, R18 ;  /* 0x00007610ffce7816 */ /* 0x000fe40000000012 */
[--C-:B------:R-:W-:Y:S02]  /*1240*/  PRMT R204, RZ, 0x5410, R19.reuse ;  /* 0x00005410ffcc7816 */ /* 0x100fe40000000013 */
[----:B------:R-:W-:-:S02]  /*1250*/  PRMT R202, RZ, 0x7610, R19 ;  /* 0x00007610ffca7816 */ /* 0x000fc40000000013 */
[--C-:B------:R-:W-:Y:S02]  /*1260*/  PRMT R196, RZ, 0x5410, R13.reuse ;  /* 0x00005410ffc47816 */ /* 0x100fe4000000000d */
[----:B------:R-:W-:Y:S01]  /*1270*/  PRMT R194, RZ, 0x7610, R13 ;  /* 0x00007610ffc27816 */ /* 0x000fe2000000000d */
[----:B------:R-:W-:Y:S01]  /*1280*/  IMAD.MOV.U32 R13, RZ, RZ, RZ ;  /* 0x000000ffff0d7224 */ /* 0x000fe200078e00ff */
[--C-:B------:R-:W-:Y:S02]  /*1290*/  PRMT R180, RZ, 0x5410, R9.reuse ;  /* 0x00005410ffb47816 */ /* 0x100fe40000000009 */
[----:B------:R-:W-:Y:S01]  /*12a0*/  PRMT R178, RZ, 0x7610, R9 ;  /* 0x00007610ffb27816 */ /* 0x000fe20000000009 */
[----:B------:R-:W-:Y:S01]  /*12b0*/  IMAD.MOV.U32 R9, RZ, RZ, R37 ;  /* 0x000000ffff097224 */ /* 0x000fe200078e0025 */
[--C-:B------:R-:W-:Y:S02]  /*12c0*/  PRMT R176, RZ, 0x5410, R10.reuse ;  /* 0x00005410ffb07816 */ /* 0x100fe4000000000a */
[----:B------:R-:W-:Y:S01]  /*12d0*/  PRMT R174, RZ, 0x7610, R10 ;  /* 0x00007610ffae7816 */ /* 0x000fe2000000000a */
[----:B------:R-:W-:Y:S01]  /*12e0*/  IMAD.MOV.U32 R10, RZ, RZ, R38 ;  /* 0x000000ffff0a7224 */ /* 0x000fe200078e0026 */
[----:B------:R-:W-:Y:S01]  /*12f0*/  LOP3.LUT R31, R12, UR25, R31, 0x96, !PT ;  /* 0x000000190c1f7c12 */ /* 0x000fe2000f8e961f */
[----:B------:R-:W-:Y:S01]  /*1300*/  IMAD R12, R48, -0x2daee0ad, RZ ;  /* 0xd2511f53300c7824 */ /* 0x000fe200078e02ff */
[----:B------:R-:W-:Y:S01]  /*1310*/  LOP3.LUT R7, R8, UR26, R7, 0x96, !PT ;  /* 0x0000001a08077c12 */ /* 0x000fe2000f8e9607 */
[----:B------:R-:W-:Y:S01]  /*1320*/  IMAD.MOV.U32 R8, RZ, RZ, R39 ;  /* 0x000000ffff087224 */ /* 0x000fe200078e0027 */
        /* <DEDUP_REMOVED lines=32> */
[----:B------:R-:W-:Y:S02]  /*1530*/  LOP3.LUT R165, R36, 0x3, RZ, 0xc0, !PT ;  /* 0x0000000324a57812 */ /* 0x000fe400078ec0ff */
[--C-:B------:R-:W-:Y:S02]  /*1540*/  PRMT R18, RZ, 0x5410, R22.reuse ;  /* 0x00005410ff127816 */ /* 0x100fe40000000016 */
[----:B------:R-:W-:Y:S02]  /*1550*/  PRMT R19, RZ, 0x7610, R22 ;  /* 0x00007610ff137816 */ /* 0x000fe40000000016 */
[--C-:B------:R-:W-:Y:S02]  /*1560*/  PRMT R20, RZ, 0x5410, R23.reuse ;  /* 0x00005410ff147816 */ /* 0x100fe40000000017 */
[----:B------:R-:W-:-:S02]  /*1570*/  PRMT R21, RZ, 0x7610, R23 ;  /* 0x00007610ff157816 */ /* 0x000fc40000000017 */
.L_x_2865:
[----:B------:R-:W-:Y:S01]  /*1580*/  ISETP.NE.U32.AND P0, PT, RZ, c[0x0][0x178], PT ;  /* 0x00005e00ff007a0c */ /* 0x000fe20003f05070 */
[----:B------:R-:W-:Y:S01]  /*1590*/  IMAD R30, R29, c[0x0][0x168], RZ ;  /* 0x00005a001d1e7a24 */ /* 0x000fe200078e02ff */
[----:B------:R-:W-:Y:S01]  /*15a0*/  ISETP.NE.U32.AND P1, PT, RZ, c[0x0][0x180], PT ;  /* 0x00006000ff007a0c */ /* 0x000fe20003f25070 */
[----:B------:R-:W-:Y:S01]  /*15b0*/  IMAD.MOV.U32 R249, RZ, RZ, 0x10 ;  /* 0x00000010fff97424 */ /* 0x000fe200078e00ff */
[----:B------:R-:W-:-:S02]  /*15c0*/  ISETP.NE.AND.EX P3, PT, RZ, c[0x0][0x17c], PT, P0 ;  /* 0x00005f00ff007a0c */ /* 0x000fc40003f65300 */
[----:B------:R-:W-:Y:S02]  /*15d0*/  ISETP.NE.AND.EX P0, PT, RZ, c[0x0][0x184], PT, P1 ;  /* 0x00006100ff007a0c */ /* 0x000fe40003f05310 */
[----:B------:R-:W-:Y:S02]  /*15e0*/  SHF.R.S32.HI R33, RZ, 0x1f, R30 ;  /* 0x0000001fff217819 */ /* 0x000fe4000001141e */
[----:B------:R-:W-:Y:S02]  /*15f0*/  LOP3.LUT R22, R22, 0xffffffdf, RZ, 0xc0, !PT ;  /* 0xffffffdf16167812 */ /* 0x000fe400078ec0ff */
[----:B------:R-:W-:-:S04]  /*1600*/  LEA.HI R33, R33, R30, RZ, 0x3 ;  /* 0x0000001e21217211 */ /* 0x000fc800078f18ff */
[----:B------:R-:W-:Y:S01]  /*1610*/  LEA.HI.SX32 R156, R33, R120, 0x1d ;  /* 0x00000078219c7211 */ /* 0x000fe200078feaff */
[----:B------:R-:W-:Y:S01]  /*1620*/  BSSY B0, `(.L_x_1959) ;  /* 0x0000016000007945 */ /* 0x000fe20003800000 */
[----:B------:R-:W-:Y:S02]  /*1630*/  @P3 LOP3.LUT R22, R22, 0x20, RZ, 0xfc, !PT ;  /* 0x0000002016163812 */ /* 0x000fe400078efcff */
[C---:B------:R-:W-:Y:S01]  /*1640*/  @P3 LEA R36, P1, R156.reuse, c[0x0][0x178], 0x4 ;  /* 0x00005e009c243a11 */ /* 0x040fe200078220ff */
[C---:B------:R-:W-:Y:S01]  /*1650*/  IMAD.WIDE.U32 R32, R156.reuse, R249, c[0x0][0x170] ;  /* 0x00005c009c207625 */ /* 0x040fe200078e00f9 */
[C---:B------:R-:W-:Y:S02]  /*1660*/  @P0 LEA R38, P2, R156.reuse, c[0x0][0x180], 0x4 ;  /* 0x000060009c260a11 */ /* 0x040fe400078420ff */
[C---:B------:R-:W-:Y:S02]  /*1670*/  @P3 LEA.HI.X R37, R156.reuse, c[0x0][0x17c], RZ, 0x4, P1 ;  /* 0x00005f009c253a11 */ /* 0x040fe400008f24ff */
[----:B------:R-:W-:Y:S01]  /*1680*/  @P0 LEA.HI.X R39, R156, c[0x0][0x184], RZ, 0x4, P2 ;  /* 0x000061009c270a11 */ /* 0x000fe200010f24ff */
[----:B------:R-:W5:Y:S04]  /*1690*/  LDG.E.128 R32, [R32.64] ;  /* 0x0000000620207981 */ /* 0x000f68000c1e1d00 */
[----:B------:R0:W5:Y:S04]  /*16a0*/  @P3 LDG.E.128 R52, [R36.64] ;  /* 0x0000000624343981 */ /* 0x000168000c1e1d00 */
[----:B------:R0:W5:Y:S01]  /*16b0*/  @P0 LDG.E.128 R48, [R38.64] ;  /* 0x0000000626300981 */ /* 0x000162000c1e1d00 */
[----:B------:R-:W-:-:S02]  /*16c0*/  ISETP.NE.AND P1, PT, R165, 0x1, PT ;  /* 0x00000001a500780c */ /* 0x000fc40003f25270 */
[----:B------:R-:W-:-:S11]  /*16d0*/  IADD3 R40, R165, 0x1, RZ ;  /* 0x00000001a5287810 */ /* 0x000fd60007ffe0ff */
[----:B------:R-:W-:Y:S05]  /*16e0*/  @!P1 BRA `(.L_x_1960) ;  /* 0x0000008000009947 */ /* 0x000fea0003800000 */
[----:B0-----:R-:W-:Y:S01]  /*16f0*/  ISETP.NE.AND P1, PT, R165, 0x2, PT ;  /* 0x00000002a500780c */ /* 0x001fe20003f25270 */
[----:B------:R-:W-:-:S12]  /*1700*/  IMAD.MOV.U32 R42, RZ, RZ, R7 ;  /* 0x000000ffff2a7224 */ /* 0x000fd800078e0007 */
[----:B------:R-:W-:Y:S05]  /*1710*/  @!P1 BRA `(.L_x_1961) ;  /* 0x0000006000009947 */ /* 0x000fea0003800000 */
[----:B------:R-:W-:Y:S01]  /*1720*/  ISETP.NE.AND P1, PT, R165, 0x3, PT ;  /* 0x00000003a500780c */ /* 0x000fe20003f25270 */
[----:B------:R-:W-:-:S12]  /*1730*/  IMAD.MOV.U32 R42, RZ, RZ, R31 ;  /* 0x000000ffff2a7224 */ /* 0x000fd800078e001f */
[----:B------:R-:W-:Y:S05]  /*1740*/  @P1 BRA `(.L_x_1961) ;  /* 0x0000003000001947 */ /* 0x000fea0003800000 */
[----:B------:R-:W-:Y:S01]  /*1750*/  IMAD.MOV.U32 R42, RZ, RZ, R12 ;  /* 0x000000ffff2a7224 */ /* 0x000fe200078e000c */
[----:B------:R-:W-:Y:S05]  /*1760*/  BRA `(.L_x_1961) ;  /* 0x0000001000007947 */ /* 0x000fea0003800000 */
.L_x_1960:
[----:B0-----:R-:W-:Y:S02]  /*1770*/  IMAD.MOV.U32 R42, RZ, RZ, R46 ;  /* 0x000000ffff2a7224 */ /* 0x001fe400078e002e */
.L_x_1961:
[----:B------:R-:W-:Y:S05]  /*1780*/  BSYNC B0 ;  /* 0x0000000000007941 */ /* 0x000fea0003800000 */
.L_x_1959:
        /* <DEDUP_REMOVED lines=16> */
.L_x_1965:
[----:B------:R-:W-:Y:S05]  /*1890*/  BSYNC B1 ;  /* 0x0000000000017941 */ /* 0x000fea0003800000 */
.L_x_1964:
[----:B------:R-:W-:Y:S01]  /*18a0*/  IMAD.HI.U32 R7, R8, -0x326172a9, RZ ;  /* 0xcd9e8d5708077827 */ /* 0x000fe200078e00ff */
[----:B------:R-:W-:-:S03]  /*18b0*/  LOP3.LUT R12, R12, UR5, R13, 0x96, !PT ;  /* 0x000000050c0c7c12 */ /* 0x000fc6000f8e960d */
        /* <DEDUP_REMOVED lines=10> */
[----:B------:R-:W-:Y:S01]  /*1960*/  LOP3.LUT R40, R39, UR11, R36, 0x96, !PT ;  /* 0x0000000b27287c12 */ /* 0x000fe2000f8e9624 */
[----:B------:R-:W-:-:S04]  /*1970*/  IMAD.WIDE.U32 R36, R37, -0x326172a9, RZ ;  /* 0xcd9e8d5725247825 */ /* 0x000fc800078e00ff */
[----:B------:R-:W-:Y:S01]  /*1980*/  IMAD.WIDE.U32 R40, R40, -0x2daee0ad, RZ ;  /* 0xd2511f5328287825 */ /* 0x000fe200078e00ff */
[----:B------:R-:W-:-:S04]  /*1990*/  LOP3.LUT R31, R37, UR13, R38, 0x96, !PT ;  /* 0x0000000d251f7c12 */ /* 0x000fc8000f8e9626 */
        /* <DEDUP_REMOVED lines=19> */
[----:B------:R-:W-:-:S03]  /*1ad0*/  LOP3.LUT R46, R31, UR24, R40, 0x96, !PT ;  /* 0x000000181f2e7c12 */ /* 0x000fc6000f8e9628 */
[----:B------:R-:W-:Y:S01]  /*1ae0*/  IMAD.MOV.U32 R40, RZ, RZ, RZ ;  /* 0x000000ffff287224 */ /* 0x000fe200078e00ff */
[----:B------:R-:W-:Y:S01]  /*1af0*/  LOP3.LUT R36, R39, UR23, R36, 0x96, !PT ;  /* 0x0000001727247c12 */ /* 0x000fe2000f8e9624 */
[----:B------:R-:W-:-:S04]  /*1b00*/  IMAD.WIDE.U32 R46, R46, -0x326172a9, RZ ;  /* 0xcd9e8d572e2e7825 */ /* 0x000fc800078e00ff */
[----:B------:R-:W-:Y:S01]  /*1b10*/  IMAD.WIDE.U32 R36, R36, -0x2daee0ad, RZ ;  /* 0xd2511f5324247825 */ /* 0x000fe200078e00ff */
[----:B------:R-:W-:-:S03]  /*1b20*/  LOP3.LUT R31, R47, UR25, R38, 0x96, !PT ;  /* 0x000000192f1f7c12 */ /* 0x000fc6000f8e9626 */
[----:B------:R-:W-:Y:S01]  /*1b30*/  IMAD.MOV.U32 R12, RZ, RZ, R36 ;  /* 0x000000ffff0c7224 */ /* 0x000fe200078e0024 */
[----:B------:R-:W-:Y:S02]  /*1b40*/  LOP3.LUT R7, R37, UR26, R30, 0x96, !PT ;  /* 0x0000001a25077c12 */ /* 0x000fe4000f8e961e */
.L_x_1963:
[----:B------:R-:W-:Y:S05]  /*1b50*/  BSYNC B0 ;  /* 0x0000000000007941 */ /* 0x000fea0003800000 */
.L_x_1962:
[----:B------:R-:W0:Y:S01]  /*1b60*/  I2F.U32 R37, R42 ;  /* 0x0000002a00257306 */ /* 0x000e220000201000 */
[----:B------:R-:W-:Y:S01]  /*1b70*/  ISETP.NE.U32.AND P1, PT, RZ, c[0x0][0x178], PT ;  /* 0x00005e00ff007a0c */ /* 0x000fe20003f25070 */
[----:B------:R-:W-:Y:S01]  /*1b80*/  IMAD.MOV.U32 R166, RZ, RZ, 0x2f800000 ;  /* 0x2f800000ffa67424 */ /* 0x000fe200078e00ff */
[----:B-----5:R-:W-:Y:S02]  /*1b90*/  PRMT R30, RZ, 0x5410, R32 ;  /* 0x00005410ff1e7816 */ /* 0x020fe40000000020 */
[----:B------:R-:W-:Y:S02]  /*1ba0*/  ISETP.NE.AND.EX P6, PT, RZ, c[0x0][0x17c], PT, P1 ;  /* 0x00005f00ff007a0c */ /* 0x000fe40003fc5310 */
[----:B------:R-:W-:Y:S01]  /*1bb0*/  LOP3.LUT R22, R22, 0xffffffef, RZ, 0xc0, !PT ;  /* 0xffffffef16167812 */ /* 0x000fe200078ec0ff */
[----:B------:R-:W-:Y:S02]  /*1bc0*/  FMUL.FTZ R122, R30, c[0x0][0x1e8] ;  /* 0x00007a001e7a7a20 */ /* 0x000fe40000410000 */
[----:B0-----:R-:W-:-:S08]  /*1bd0*/  FFMA.FTZ R37, R37, R166, 1.1641532182693481445e-10 ;  /* 0x2f00000025257423 */ /* 0x001fd000000100a6 */
[----:B------:R-:W-:Y:S02]  /*1be0*/  @P6 LOP3.LUT R22, R22, 0x10, RZ, 0xfc, !PT ;  /* 0x0000001016166812 */ /* 0x000fe400078efcff */
[----:B------:R-:W-:-:S04]  /*1bf0*/  FSETP.GTU.FTZ.AND P2, PT, R37, c[0x0][0x1e4], PT ;  /* 0x0000790025007a0b */ /* 0x000fc80003f5c000 */
[----:B------:R-:W-:Y:S02]  /*1c00*/  P2R R30, PR, RZ, 0x4 ;  /* 0x00000004ff1e7803 */ /* 0x000fe40000000000 */
        /* <DEDUP_REMOVED lines=8> */
.L_x_1966:
        /* <DEDUP_REMOVED lines=12> */
.L_x_1969:
[----:B------:R-:W-:Y:S02]  /*1d50*/  IMAD.MOV.U32 R44, RZ, RZ, R46 ;  /* 0x000000ffff2c7224 */ /* 0x000fe400078e002e */
.L_x_1970:
[----:B------:R-:W-:Y:S05]  /*1d60*/  BSYNC B0 ;  /* 0x0000000000007941 */ /* 0x000fea0003800000 */
.L_x_1968:
        /* <DEDUP_REMOVED lines=16> */
.L_x_1974:
[----:B------:R-:W-:Y:S05]  /*1e70*/  BSYNC B1 ;  /* 0x0000000000017941 */ /* 0x000fea0003800000 */
.L_x_1973:
        /* <DEDUP_REMOVED lines=40> */
[----:B------:R-:W-:Y:S01]  /*2100*/  IMAD.MOV.U32 R12, RZ, RZ, R36 ;  /* 0x000000ffff0c7224 */ /* 0x000fe200078e0024 */
[----:B------:R-:W-:Y:S01]  /*2110*/  LOP3.LUT R7, R37, UR26, R38, 0x96, !PT ;  /* 0x0000001a25077c12 */ /* 0x000fe2000f8e9626 */
[----:B------:R-:W-:Y:S02]  /*2120*/  IMAD.MOV.U32 R36, RZ, RZ, RZ ;  /* 0x000000ffff247224 */ /* 0x000fe400078e00ff */
.L_x_1972:
[----:B------:R-:W-:Y:S05]  /*2130*/  BSYNC B0 ;  /* 0x0000000000007941 */ /* 0x000fea0003800000 */
.L_x_1971:
[----:B------:R-:W0:Y:S01]  /*2140*/  I2F.U32 R23, R44 ;  /* 0x0000002c00177306 */ /* 0x000e220000201000 */
[----:B------:R-:W-:-:S05]  /*2150*/  PRMT R37, RZ, 0x5410, R52 ;  /* 0x00005410ff257816 */ /* 0x000fca0000000034 */
[----:B------:R-:W-:Y:S02]  /*2160*/  FMUL.FTZ R37, R37, c[0x0][0x1e8] ;  /* 0x00007a0025257a20 */ /* 0x000fe40000410000 */
[----:B0-----:R-:W-:-:S05]  /*2170*/  FFMA.FTZ R23, R23, R166, 1.1641532182693481445e-10 ;  /* 0x2f00000017177423 */ /* 0x001fca00000100a6 */
[----:B------:R-:W-:-:S04]  /*2180*/  FSETP.GTU.FTZ.AND P1, PT, R23, c[0x0][0x1e4], PT ;  /* 0x0000790017007a0b */ /* 0x000fc80003f3c000 */
[----:B------:R-:W-:Y:S02]  /*2190*/  FSEL R37, R37, RZ, !P1 ;  /* 0x000000ff25257208 */ /* 0x000fe40004800000 */
[----:B------:R-:W-:-:S03]  /*21a0*/  SEL R23, RZ, 0x1, P1 ;  /* 0x00000001ff177807 */ /* 0x000fc60000800000 */
[----:B------:R-:W-:Y:S01]  /*21b0*/  FADD.FTZ R122, R122, R37 ;  /* 0x000000257a7a7221 */ /* 0x000fe20000010000 */
[----:B------:R-:W-:-:S05]  /*21c0*/  @P0 PRMT R37, RZ, 0x5410, R48 ;  /* 0x00005410ff250816 */ /* 0x000fca0000000030 */
[----:B------:R-:W-:Y:S02]  /*21d0*/  @P0 FADD.FTZ R122, R122, R37 ;  /* 0x000000257a7a0221 */ /* 0x000fe40000010000 */
.L_x_1967:
        /* <DEDUP_REMOVED lines=12> */
.L_x_1976:
[----:B------:R-:W-:Y:S02]  /*22a0*/  IMAD.MOV.U32 R44, RZ, RZ, R46 ;  /* 0x000000ffff2c7224 */ /* 0x000fe400078e002e */
.L_x_1977:
[----:B------:R-:W-:Y:S05]  /*22b0*/  BSYNC B0 ;  /* 0x0000000000007941 */ /* 0x000fea0003800000 */
.L_x_1975:
        /* <DEDUP_REMOVED lines=16> */
.L_x_1981:
[----:B------:R-:W-:Y:S05]  /*23c0*/  BSYNC B1 ;  /* 0x0000000000017941 */ /* 0x000fea0003800000 */
.L_x_1980:
[----:B------:R-:W-:Y:S01]  /*23d0*/  IMAD.HI.U32 R7, R8, -0x326172a9, RZ ;  /* 0xcd9e8d5708077827 */ /* 0x000fe200078e00ff */
[----:B------:R-:W-:-:S03]  /*23e0*/  LOP3.LUT R12, R12, UR5, R13, 0x96, !PT ;  /* 0x000000050c0c7c12 */ /* 0x000fc6000f8e960d */
[----:B------:R-:W-:Y:S01]  /*23f0*/  IMAD R31, R8, -0x326172a9, RZ ;  /* 0xcd9e8d57081f7824 */ /* 0x000fe200078e02ff */
[----:B------:R-:W-:Y:S01]  /*2400*/  LOP3.LUT R7, R7, UR4, R10, 0x96, !PT ;  /* 0x0000000407077c12 */ /* 0x000fe2000f8e960a */
[----:B------:R-:W-:-:S04]  /*2410*/  IMAD.WIDE.U32 R36, R12, -0x326172a9, RZ ;  /* 0xcd9e8d570c247825 */ /* 0x000fc800078e00ff */
[----:B------:R-:W-:Y:S01]  /*2420*/  IMAD R39, R9, -0x2daee0ad, RZ ;  /* 0xd2511f5309277824 */ /* 0x000fe200078e02ff */
        /* <DEDUP_REMOVED lines=37> */
.L_x_1979:
[----:B------:R-:W-:Y:S05]  /*2680*/  BSYNC B0 ;  /* 0x0000000000007941 */ /* 0x000fea0003800000 */
.L_x_1978:
[----:B------:R-:W0:Y:S01]  /*2690*/  I2F.U32 R39, R44 ;  /* 0x0000002c00277306 */ /* 0x000e220000201000 */
[----:B------:R-:W-:-:S05]  /*26a0*/  PRMT R32, RZ, 0x7610, R32 ;  /* 0x00007610ff207816 */ /* 0x000fca0000000020 */
[----:B------:R-:W-:Y:S02]  /*26b0*/  FMUL.FTZ R123, R32, c[0x0][0x1e8] ;  /* 0x00007a00207b7a20 */ /* 0x000fe40000410000 */
[----:B0-----:R-:W-:-:S05]  /*26c0*/  FFMA.FTZ R39, R39, R166, 1.1641532182693481445e-10 ;  /* 0x2f00000027277423 */ /* 0x001fca00000100a6 */
        /* <DEDUP_REMOVED lines=10> */
.L_x_1982:
        /* <DEDUP_REMOVED lines=12> */
.L_x_1985:
[----:B------:R-:W-:Y:S02]  /*2830*/  IMAD.MOV.U32 R44, RZ, RZ, R46 ;  /* 0x000000ffff2c7224 */ /* 0x000fe400078e002e */
.L_x_1986:
[----:B------:R-:W-:Y:S05]  /*2840*/  BSYNC B0 ;  /* 0x0000000000007941 */ /* 0x000fea0003800000 */
.L_x_1984:
        /* <DEDUP_REMOVED lines=16> */
.L_x_1990:
[----:B------:R-:W-:Y:S05]  /*2950*/  BSYNC B1 ;  /* 0x0000000000017941 */ /* 0x000fea0003800000 */
.L_x_1989:
        /* <DEDUP_REMOVED lines=43> */
.L_x_1988:
[----:B------:R-:W-:Y:S05]  /*2c10*/  BSYNC B0 ;  /* 0x0000000000007941 */ /* 0x000fea0003800000 */
.L_x_1987:
        /* <DEDUP_REMOVED lines=10> */
.L_x_1983:
        /* <DEDUP_REMOVED lines=12> */
.L_x_1992:
[----:B------:R-:W-:Y:S02]  /*2d80*/  IMAD.MOV.U32 R44, RZ, RZ, R46 ;  /* 0x000000ffff2c7224 */ /* 0x000fe400078e002e */
.L_x_1993:
[----:B------:R-:W-:Y:S05]  /*2d90*/  BSYNC B0 ;  /* 0x0000000000007941 */ /* 0x000fea0003800000 */
.L_x_1991:
        /* <DEDUP_REMOVED lines=16> */
.L_x_1997:
[----:B------:R-:W-:Y:S05]  /*2ea0*/  BSYNC B1 ;  /* 0x0000000000017941 */ /* 0x000fea0003800000 */
.L_x_1996:
        /* <DEDUP_REMOVED lines=43> */
.L_x_1995:
[----:B------:R-:W-:Y:S05]  /*3160*/  BSYNC B0 ;  /* 0x0000000000007941 */ /* 0x000fea0003800000 */
.L_x_1994:
        /* <DEDUP_REMOVED lines=10> */
[----:B------:R-:W-:Y:S01]  /*3210*/  IMAD.MOV.U32 R36, RZ, RZ, R37 ;  /* 0x000000ffff247224 */ /* 0x000fe200078e0025 */
[----:B------:R-:W-:-:S05]  /*3220*/  PRMT R37, RZ, 0x5410, R49 ;  /* 0x00005410ff257816 */ /* 0x000fca0000000031 */
[----:B------:R-:W-:Y:S01]  /*3230*/  FADD.FTZ R124, R124, R37 ;  /* 0x000000257c7c7221 */ /* 0x000fe20000010000 */
[----:B------:R-:W-:Y:S05]  /*3240*/  BRA `(.L_x_1999) ;  /* 0x0000055000007947 */ /* 0x000fea0003800000 */
.L_x_1998:
        /* <DEDUP_REMOVED lines=12> */
.L_x_2001:
[----:B------:R-:W-:Y:S02]  /*3310*/  IMAD.MOV.U32 R45, RZ, RZ, R46 ;  /* 0x000000ffff2d7224 */ /* 0x000fe400078e002e */
.L_x_2002:
[----:B------:R-:W-:Y:S05]  /*3320*/  BSYNC B0 ;  /* 0x0000000000007941 */ /* 0x000fea0003800000 */
.L_x_2000:
        /* <DEDUP_REMOVED lines=16> */
.L_x_2006:
[----:B------:R-:W-:Y:S05]  /*3430*/  BSYNC B1 ;  /* 0x0000000000017941 */ /* 0x000fea0003800000 */
.L_x_2005:
        /* <DEDUP_REMOVED lines=43> */
.L_x_2004:
[----:B------:R-:W-:Y:S05]  /*36f0*/  BSYNC B0 ;  /* 0x0000000000007941 */ /* 0x000fea0003800000 */
.L_x_2003:
        /* <DEDUP_REMOVED lines=10> */
.L_x_1999:
        /* <DEDUP_REMOVED lines=12> */
.L_x_2008:
[----:B------:R-:W-:Y:S02]  /*3860*/  IMAD.MOV.U32 R45, RZ, RZ, R46 ;  /* 0x000000ffff2d7224 */ /* 0x000fe400078e002e */
.L_x_2009:
[----:B------:R-:W-:Y:S05]  /*3870*/  BSYNC B0 ;  /* 0x0000000000007941 */ /* 0x000fea0003800000 */
.L_x_2007:
        /* <DEDUP_REMOVED lines=16> */
.L_x_2013:
[----:B------:R-:W-:Y:S05]  /*3980*/  BSYNC B1 ;  /* 0x0000000000017941 */ /* 0x000fea0003800000 */
.L_x_2012:
        /* <DEDUP_REMOVED lines=43> */
.L_x_2011:
[----:B------:R-:W-:Y:S05]  /*3c40*/  BSYNC B0 ;  /* 0x0000000000007941 */ /* 0x000fea0003800000 */
.L_x_2010:
        /* <DEDUP_REMOVED lines=13> */
.L_x_2014:
        /* <DEDUP_REMOVED lines=12> */
.L_x_2017:
[----:B------:R-:W-:Y:S02]  /*3de0*/  IMAD.MOV.U32 R33, RZ, RZ, R46 ;  /* 0x000000ffff217224 */ /* 0x000fe400078e002e */
.L_x_2018:
[----:B------:R-:W-:Y:S05]  /*3df0*/  BSYNC B0 ;  /* 0x0000000000007941 */ /* 0x000fea0003800000 */
.L_x_2016:
        /* <DEDUP_REMOVED lines=16> */
.L_x_2022:
[----:B------:R-:W-:Y:S05]  /*3f00*/  BSYNC B1 ;  /* 0x0000000000017941 */ /* 0x000fea0003800000 */
.L_x_2021:
        /* <DEDUP_REMOVED lines=43> */
.L_x_2020:
[----:B------:R-:W-:Y:S05]  /*41c0*/  BSYNC B0 ;  /* 0x0000000000007941 */ /* 0x000fea0003800000 */
.L_x_2019:
[----:B------:R-:W0:Y:S02]  /*41d0*/  I2F.U32 R33, R33 ;  /* 0x0000002100217306 */ /* 0x000e240000201000 */
[----:B0-----:R-:W-:Y:S01]  /*41e0*/  FFMA.FTZ R26, R33, R166, 1.1641532182693481445e-10 ;  /* 0x2f000000211a7423 */ /* 0x001fe200000100a6 */
[----:B------:R-:W-:-:S04]  /*41f0*/  PRMT R33, RZ, 0x7610, R53 ;  /* 0x00007610ff217816 */ /* 0x000fc80000000035 */
[----:B------:R-:W-:Y:S01]  /*4200*/  FSETP.GTU.FTZ.AND P2, PT, R26, c[0x0][0x1e4], PT ;  /* 0x000079001a007a0b */ /* 0x000fe20003f5c000 */
[----:B------:R-:W-:-:S03]  /*4210*/  FMUL.FTZ R37, R33, c[0x0][0x1e8] ;  /* 0x00007a0021257a20 */ /* 0x000fc60000410000 */
[----:B------:R-:W-:Y:S02]  /*4220*/  SEL R26, RZ, 0x1, P2 ;  /* 0x00000001ff1a7807 */ /* 0x000fe40001000000 */
[----:B------:R-:W-:-:S05]  /*4230*/  FSEL R38, R37, RZ, !P2 ;  /* 0x000000ff25267208 */ /* 0x000fca0005000000 */
[----:B------:R-:W-:Y:S01]  /*4240*/  FADD.FTZ R125, R125, R38 ;  /* 0x000000267d7d7221 */ /* 0x000fe20000010000 */
[----:B------:R-:W-:-:S05]  /*4250*/  @P0 PRMT R38, RZ, 0x7610, R49 ;  /* 0x00007610ff260816 */ /* 0x000fca0000000031 */
[----:B------:R-:W-:Y:S02]  /*4260*/  @P0 FADD.FTZ R125, R125, R38 ;  /* 0x000000267d7d0221 */ /* 0x000fe40000010000 */
.L_x_2015:
        /* <DEDUP_REMOVED lines=12> */
.L_x_2024:
[----:B------:R-:W-:Y:S02]  /*4330*/  IMAD.MOV.U32 R33, RZ, RZ, R46 ;  /* 0x000000ffff217224 */ /* 0x000fe400078e002e */
.L_x_2025:
[----:B------:R-:W-:Y:S05]  /*4340*/  BSYNC B0 ;  /* 0x0000000000007941 */ /* 0x000fea0003800000 */
.L_x_2023:
        /* <DEDUP_REMOVED lines=16> */
.L_x_2029:
[----:B------:R-:W-:Y:S05]  /*4450*/  BSYNC B1 ;  /* 0x0000000000017941 */ /* 0x000fea0003800000 */
.L_x_2028:
        /* <DEDUP_REMOVED lines=43> */
.L_x_2027:
[----:B------:R-:W-:Y:S05]  /*4710*/  BSYNC B0 ;  /* 0x0000000000007941 */ /* 0x000fea0003800000 */
.L_x_2026:
[----:B------:R-:W0:Y:S02]  /*4720*/  I2F.U32 R33, R33 ;  /* 0x0000002100217306 */ /* 0x000e240000201000 */
[----:B0-----:R-:W-:Y:S01]  /*4730*/  FFMA.FTZ R36, R33, R166, 1.1641532182693481445e-10 ;  /* 0x2f00000021247423 */ /* 0x001fe200000100a6 */
[----:B------:R-:W-:-:S04]  /*4740*/  PRMT R33, RZ, 0x5410, R34 ;  /* 0x00005410ff217816 */ /* 0x000fc80000000022 */
[----:B------:R-:W-:Y:S01]  /*4750*/  FSETP.GTU.FTZ.AND P2, PT, R36, c[0x0][0x1e4], PT ;  /* 0x0000790024007a0b */ /* 0x000fe20003f5c000 */
        /* <DEDUP_REMOVED lines=9> */
.L_x_2030:
        /* <DEDUP_REMOVED lines=12> */
.L_x_2033:
[----:B------:R-:W-:Y:S02]  /*48b0*/  IMAD.MOV.U32 R33, RZ, RZ, R46 ;  /* 0x000000ffff217224 */ /* 0x000fe400078e002e */
.L_x_2034:
[----:B------:R-:W-:Y:S05]  /*48c0*/  BSYNC B0 ;  /* 0x0000000000007941 */ /* 0x000fea0003800000 */
.L_x_2032:
        /* <DEDUP_REMOVED lines=16> */
.L_x_2038:
[----:B------:R-:W-:Y:S05]  /*49d0*/  BSYNC B1 ;  /* 0x0000000000017941 */ /* 0x000fea0003800000 */
.L_x_2037:
        /* <DEDUP_REMOVED lines=43> */
.L_x_2036:
[----:B------:R-:W-:Y:S05]  /*4c90*/  BSYNC B0 ;  /* 0x0000000000007941 */ /* 0x000fea0003800000 */
.L_x_2035:
[----:B------:R0:W1:Y:S02]  /*4ca0*/  I2F.U32 R27, R33 ;  /* 0x00000021001b7306 */ /* 0x0000640000201000 */
[----:B0-----:R-:W-:-:S05]  /*4cb0*/  PRMT R33, RZ, 0x5410, R54 ;  /* 0x00005410ff217816 */ /* 0x001fca0000000036 */
[----:B------:R-:W-:Y:S02]  /*4cc0*/  FMUL.FTZ R37, R33, c[0x0][0x1e8] ;  /* 0x00007a0021257a20 */ /* 0x000fe40000410000 */
[----:B-1----:R-:W-:-:S05]  /*4cd0*/  FFMA.FTZ R27, R27, R166, 1.1641532182693481445e-10 ;  /* 0x2f0000001b1b7423 */ /* 0x002fca00000100a6 */
[----:B------:R-:W-:-:S04]  /*4ce0*/  FSETP.GTU.FTZ.AND P3, PT, R27, c[0x0][0x1e4], PT ;  /* 0x000079001b007a0b */ /* 0x000fc80003f7c000 */
[----:B------:R-:W-:Y:S02]  /*4cf0*/  FSEL R38, R37, RZ, !P3 ;  /* 0x000000ff25267208 */ /* 0x000fe40005800000 */
[----:B------:R-:W-:-:S03]  /*4d00*/  SEL R27, RZ, 0x1, P3 ;  /* 0x00000001ff1b7807 */ /* 0x000fc60001800000 */
[----:B------:R-:W-:Y:S01]  /*4d10*/  FADD.FTZ R119, R119, R38 ;  /* 0x0000002677777221 */ /* 0x000fe20000010000 */
[----:B------:R-:W-:-:S05]  /*4d20*/  @P0 PRMT R38, RZ, 0x5410, R50 ;  /* 0x00005410ff260816 */ /* 0x000fca0000000032 */
[----:B------:R-:W-:Y:S02]  /*4d30*/  @P0 FADD.FTZ R119, R119, R38 ;  /* 0x0000002677770221 */ /* 0x000fe40000010000 */
.L_x_2031:
        /* <DEDUP_REMOVED lines=12> */
.L_x_2040:
[----:B------:R-:W-:Y:S02]  /*4e00*/  IMAD.MOV.U32 R33, RZ, RZ, R46 ;  /* 0x000000ffff217224 */ /* 0x000fe400078e002e */
.L_x_2041:
[----:B------:R-:W-:Y:S05]  /*4e10*/  BSYNC B0 ;  /* 0x0000000000007941 */ /* 0x000fea0003800000 */
.L_x_2039:
        /* <DEDUP_REMOVED lines=16> */
.L_x_2045:
[----:B------:R-:W-:Y:S05]  /*4f20*/  BSYNC B1 ;  /* 0x0000000000017941 */ /* 0x000fea0003800000 */
.L_x_2044:
        /* <DEDUP_REMOVED lines=43> */
.L_x_2043:
[----:B------:R-:W-:Y:S05]  /*51e0*/  BSYNC B0 ;  /* 0x0000000000007941 */ /* 0x000fea0003800000 */
.L_x_2042:
        /* <DEDUP_REMOVED lines=13> */
.L_x_2046:
        /* <DEDUP_REMOVED lines=12> */
.L_x_2049:
[----:B------:R-:W-:Y:S02]  /*5380*/  IMAD.MOV.U32 R33, RZ, RZ, R46 ;  /* 0x000000ffff217224 */ /* 0x000fe400078e002e */
.L_x_2050:
[----:B------:R-:W-:Y:S05]  /*5390*/  BSYNC B0 ;  /* 0x0000000000007941 */ /* 0x000fea0003800000 */
.L_x_2048:
        /* <DEDUP_REMOVED lines=16> */
.L_x_2054:
[----:B------:R-:W-:Y:S05]  /*54a0*/  BSYNC B1 ;  /* 0x0000000000017941 */ /* 0x000fea0003800000 */
.L_x_2053:
        /* <DEDUP_REMOVED lines=8> */
[----:B------:R-:W-:Y:S01]  /*5530*/  IMAD.MOV.U32 R34, RZ, RZ, RZ ;  /* 0x000000ffff227224 */ /* 0x000fe200078e00ff */
        /* <DEDUP_REMOVED lines=33> */
[----:B------:R-:W-:Y:S02]  /*5750*/  LOP3.LUT R7, R37, UR26, R38, 0x96, !PT ;  /* 0x0000001a25077c12 */ /* 0x000fe4000f8e9626 */
.L_x_2052:
[----:B------:R-:W-:Y:S05]  /*5760*/  BSYNC B0 ;  /* 0x0000000000007941 */ /* 0x000fea0003800000 */
.L_x_2051:
[----:B------:R-:W0:Y:S02]  /*5770*/  I2F.U32 R33, R33 ;  /* 0x0000002100217306 */ /* 0x000e240000201000 */
[----:B0-----:R-:W-:Y:S01]  /*5780*/  FFMA.FTZ R28, R33, R166, 1.1641532182693481445e-10 ;  /* 0x2f000000211c7423 */ /* 0x001fe200000100a6 */
[----:B------:R-:W-:-:S04]  /*5790*/  PRMT R33, RZ, 0x7610, R54 ;  /* 0x00007610ff217816 */ /* 0x000fc80000000036 */
[----:B------:R-:W-:Y:S01]  /*57a0*/  FSETP.GTU.FTZ.AND P4, PT, R28, c[0x0][0x1e4], PT ;  /* 0x000079001c007a0b */ /* 0x000fe20003f9c000 */
[----:B------:R-:W-:Y:S01]  /*57b0*/  FMUL.FTZ R36, R33, c[0x0][0x1e8] ;  /* 0x00007a0021247a20 */ /* 0x000fe20000410000 */
[----:B------:R-:W-:Y:S02]  /*57c0*/  @P0 PRMT R33, RZ, 0x7610, R50 ;  /* 0x00007610ff210816 */ /* 0x000fe40000000032 */
[----:B------:R-:W-:Y:S02]  /*57d0*/  SEL R28, RZ, 0x1, P4 ;  /* 0x00000001ff1c7807 */ /* 0x000fe40002000000 */
[----:B------:R-:W-:-:S05]  /*57e0*/  FSEL R37, R36, RZ, !P4 ;  /* 0x000000ff24257208 */ /* 0x000fca0006000000 */
[----:B------:R-:W-:-:S04]  /*57f0*/  FADD.FTZ R120, R120, R37 ;  /* 0x0000002578787221 */ /* 0x000fc80000010000 */
[----:B------:R-:W-:Y:S02]  /*5800*/  @P0 FADD.FTZ R120, R120, R33 ;  /* 0x0000002178780221 */ /* 0x000fe40000010000 */
.L_x_2047:
        /* <DEDUP_REMOVED lines=12> */
.L_x_2056:
[----:B------:R-:W-:Y:S02]  /*58d0*/  IMAD.MOV.U32 R33, RZ, RZ, R46 ;  /* 0x000000ffff217224 */ /* 0x000fe400078e002e */
.L_x_2057:
[----:B------:R-:W-:Y:S05]  /*58e0*/  BSYNC B0 ;  /* 0x0000000000007941 */ /* 0x000fea0003800000 */
.L_x_2055:
        /* <DEDUP_REMOVED lines=16> */
.L_x_2061:
[----:B------:R-:W-:Y:S05]  /*59f0*/  BSYNC B1 ;  /* 0x0000000000017941 */ /* 0x000fea0003800000 */
.L_x_2060:
        /* <DEDUP_REMOVED lines=43> */
.L_x_2059:
[----:B------:R-:W-:Y:S05]  /*5cb0*/  BSYNC B0 ;  /* 0x0000000000007941 */ /* 0x000fea0003800000 */
.L_x_2058:
        /* <DEDUP_REMOVED lines=13> */
.L_x_2062:
        /* <DEDUP_REMOVED lines=12> */
.L_x_2065:
[----:B------:R-:W-:Y:S02]  /*5e50*/  IMAD.MOV.U32 R33, RZ, RZ, R46 ;  /* 0x000000ffff217224 */ /* 0x000fe400078e002e */
.L_x_2066:
[----:B------:R-:W-:Y:S05]  /*5e60*/  BSYNC B0 ;  /* 0x0000000000007941 */ /* 0x000fea0003800000 */
.L_x_2064:
        /* <DEDUP_REMOVED lines=16> */
.L_x_2070:
[----:B------:R-:W-:Y:S05]  /*5f70*/  BSYNC B1 ;  /* 0x0000000000017941 */ /* 0x000fea0003800000 */
.L_x_2069:
        /* <DEDUP_REMOVED lines=43> */
.L_x_2068:
[----:B------:R-:W-:Y:S05]  /*6230*/  BSYNC B0 ;  /* 0x0000000000007941 */ /* 0x000fea0003800000 */
.L_x_2067:
        /* <DEDUP_REMOVED lines=10> */
.L_x_2063:
        /* <DEDUP_REMOVED lines=12> */
.L_x_2072:
[----:B------:R-:W-:Y:S02]  /*63a0*/  IMAD.MOV.U32 R33, RZ, RZ, R46 ;  /* 0x000000ffff217224 */ /* 0x000fe400078e002e */
.L_x_2073:
[----:B------:R-:W-:Y:S05]  /*63b0*/  BSYNC B0 ;  /* 0x0000000000007941 */ /* 0x000fea0003800000 */
.L_x_2071:
        /* <DEDUP_REMOVED lines=16> */
.L_x_2077:
[----:B------:R-:W-:Y:S05]  /*64c0*/  BSYNC B1 ;  /* 0x0000000000017941 */ /* 0x000fea0003800000 */
.L_x_2076:
        /* <DEDUP_REMOVED lines=43> */
.L_x_2075:
[----:B------:R-:W-:Y:S05]  /*6780*/  BSYNC B0 ;  /* 0x0000000000007941 */ /* 0x000fea0003800000 */
.L_x_2074:
[----:B------:R-:W0:Y:S01]  /*6790*/  I2F.U32 R33, R33 ;  /* 0x0000002100217306 */ /* 0x000e220000201000 */
[----:B------:R-:W-:Y:S02]  /*67a0*/  LOP3.LUT P6, RZ, R22, 0x10, RZ, 0xc0, !PT ;  /* 0x0000001016ff7812 */ /* 0x000fe400078cc0ff */
        /* <DEDUP_REMOVED lines=12> */
.L_x_2078:
        /* <DEDUP_REMOVED lines=12> */
.L_x_2081:
[----:B------:R-:W-:Y:S02]  /*6930*/  IMAD.MOV.U32 R33, RZ, RZ, R46 ;  /* 0x000000ffff217224 */ /* 0x000fe400078e002e */
.L_x_2082:
[----:B------:R-:W-:Y:S05]  /*6940*/  BSYNC B0 ;  /* 0x0000000000007941 */ /* 0x000fea0003800000 */
.L_x_2080:
        /* <DEDUP_REMOVED lines=8> */
[----:B------:R-:W-:Y:S02]  /*69d0*/  IADD3 R10, R10, 0x1, RZ ;  /* 0x000000010a0a7810 */ /* 0x000fe40007ffe0ff */
[----:B------:R-:W-:Y:S02]  /*69e0*/  P2R R7, PR, RZ, 0x1 ;  /* 0x00000001ff077803 */ /* 0x000fe40000000000 */
[----:B------:R-:W-:-:S13]  /*69f0*/  ISETP.NE.AND P6, PT, R10, RZ, PT ;  /* 0x000000ff0a00720c */ /* 0x000fda0003fc5270 */
[----:B------:R-:W-:Y:S01]  /*6a00*/  @!P6 IADD3 R8, R8, 0x1, RZ ;  /* 0x000000010808e810 */ /* 0x000fe20007ffe0ff */
[----:B------:R-:W-:Y:S01]  /*6a10*/  @!P6 IMAD.MOV.U32 R10, RZ, RZ, RZ ;  /* 0x000000ffff0ae224 */ /* 0x000fe200078e00ff */
[----:B------:R-:W-:Y:S02]  /*6a20*/  @!P6 IADD3 R14, R13, 0x1, RZ ;  /* 0x000000010d0ee810 */ /* 0x000fe40007ffe0ff */
[----:B------:R-:W-:-:S13]  /*6a30*/  ISETP.NE.AND P0, PT, R8, RZ, !P6 ;  /* 0x000000ff0800720c */ /* 0x000fda0007705270 */
[----:B------:R-:W-:Y:S01]  /*6a40*/  @P0 IMAD.MOV R14, RZ, RZ, R13 ;  /* 0x000000ffff0e0224 */ /* 0x000fe200078e020d */
[----:B------:R-:W-:-:S03]  /*6a50*/  ISETP.NE.AND P0, PT, R7, RZ, PT ;  /* 0x000000ff0700720c */ /* 0x000fc60003f05270 */
[----:B------:R-:W-:-:S05]  /*6a60*/  @!P6 IMAD.MOV.U32 R13, RZ, RZ, R14 ;  /* 0x000000ffff0de224 */ /* 0x000fca00078e000e */
.L_x_2086:
[----:B------:R-:W-:Y:S05]  /*6a70*/  BSYNC B1 ;  /* 0x0000000000017941 */ /* 0x000fea0003800000 */
.L_x_2085:
        /* <DEDUP_REMOVED lines=43> */
.L_x_2084:
[----:B------:R-:W-:Y:S05]  /*6d30*/  BSYNC B0 ;  /* 0x0000000000007941 */ /* 0x000fea0003800000 */
.L_x_2083:
        /* <DEDUP_REMOVED lines=10> */
.L_x_2079:
[----:B------:R-:W-:Y:S01]  /*6de0*/  SEL R34, RZ, 0x1000000, P5 ;  /* 0x01000000ff227807 */ /* 0x000fe20002800000 */
[----:B------:R-:W-:Y:S01]  /*6df0*/  IMAD.SHL.U32 R113, R156, 0x8, RZ ;  /* 0x000000089c717824 */ /* 0x000fe200078e00ff */
[----:B------:R-:W-:Y:S02]  /*6e00*/  ISETP.NE.AND P5, PT, R30, RZ, PT ;  /* 0x000000ff1e00720c */ /* 0x000fe40003fa5270 */
[----:B------:R-:W-:Y:S02]  /*6e10*/  SEL R33, RZ, 0x10000, P4 ;  /* 0x00010000ff217807 */ /* 0x000fe40002000000 */
[----:B------:R-:W-:Y:S02]  /*6e20*/  SEL R30, RZ, 0x100, P3 ;  /* 0x00000100ff1e7807 */ /* 0x000fe40001800000 */
[----:B------:R-:W-:Y:S02]  /*6e30*/  ISETP.NE.AND P4, PT, R32, RZ, PT ;  /* 0x000000ff2000720c */ /* 0x000fe40003f85270 */
[----:B------:R-:W-:-:S02]  /*6e40*/  ISETP.NE.AND P3, PT, R44, RZ, PT ;  /* 0x000000ff2c00720c */ /* 0x000fc40003f65270 */
[----:B------:R-:W-:Y:S02]  /*6e50*/  SEL R32, RZ, 0x1, P1 ;  /* 0x00000001ff207807 */ /* 0x000fe40000800000 */
[----:B------:R-:W-:Y:S02]  /*6e60*/  SEL R38, RZ, 0x1, P3 ;  /* 0x00000001ff267807 */ /* 0x000fe40001800000 */
[----:B------:R-:W-:Y:S02]  /*6e70*/  SEL R40, RZ, 0x1, P4 ;  /* 0x00000001ff287807 */ /* 0x000fe40002000000 */
[----:B------:R-:W-:Y:S01]  /*6e80*/  LOP3.LUT R30, R30, R34, R33, 0xfe, !PT ;  /* 0x000000221e1e7212 */ /* 0x000fe200078efe21 */
[----:B------:R-:W-:Y:S01]  /*6e90*/  IMAD.WIDE.U32 R32, R32, 0x1000000, RZ ;  /* 0x0100000020207825 */ /* 0x000fe200078e00ff */
[----:B------:R-:W-:Y:S02]  /*6ea0*/  SEL R45, RZ, 0x1, P2 ;  /* 0x00000001ff2d7807 */ /* 0x000fe40001000000 */
[----:B------:R-:W-:Y:S01]  /*6eb0*/  LEA R36, P1, R156, c[0x0][0x188], 0x4 ;  /* 0x000062009c247a11 */ /* 0x000fe200078220ff */
[----:B------:R-:W-:Y:S01]  /*6ec0*/  IMAD.WIDE.U32 R38, R38, 0x10000, RZ ;  /* 0x0001000026267825 */ /* 0x000fe200078e00ff */
[----:B------:R-:W-:-:S02]  /*6ed0*/  LOP3.LUT R45, R33, R30, R45, 0xfe, !PT ;  /* 0x0000001e212d7212 */ /* 0x000fc400078efe2d */
[----:B------:R-:W-:Y:S01]  /*6ee0*/  LEA.HI.X R37, R156, c[0x0][0x18c], RZ, 0x4, P1 ;  /* 0x000063009c257a11 */ /* 0x000fe200008f24ff */
[----:B------:R-:W-:Y:S01]  /*6ef0*/  IMAD.WIDE.U32 R40, R40, 0x100, RZ ;  /* 0x0000010028287825 */ /* 0x000fe200078e00ff */
[----:B------:R-:W-:Y:S02]  /*6f00*/  SEL R43, RZ, 0x1, P5 ;  /* 0x00000001ff2b7807 */ /* 0x000fe40002800000 */
[----:B------:R-:W-:Y:S02]  /*6f10*/  SHF.R.U32.HI R112, RZ, 0x1d, R156 ;  /* 0x0000001dff707819 */ /* 0x000fe4000001169c */
[----:B------:R-:W-:Y:S02]  /*6f20*/  LOP3.LUT R40, R40, R32, R38, 0xfe, !PT ;  /* 0x0000002028287212 */ /* 0x000fe400078efe26 */
[----:B------:R-:W-:Y:S02]  /*6f30*/  IADD3 R38, P1, R113, c[0x0][0x190], RZ ;  /* 0x0000640071267a10 */ /* 0x000fe40007f3e0ff */
[----:B------:R-:W-:-:S02]  /*6f40*/  F2FP.BF16.PACK_AB R35, R118, R117 ;  /* 0x000000757623723e */ /* 0x000fc400000010ff */
[----:B------:R-:W-:Y:S02]  /*6f50*/  F2FP.BF16.PACK_AB R34, R120, R119 ;  /* 0x000000777822723e */ /* 0x000fe400000010ff */
[----:B------:R-:W-:Y:S02]  /*6f60*/  F2FP.BF16.PACK_AB R33, R125, R124 ;  /* 0x0000007c7d21723e */ /* 0x000fe400000010ff */
[----:B------:R-:W-:Y:S02]  /*6f70*/  F2FP.BF16.PACK_AB R32, R123, R122 ;  /* 0x0000007a7b20723e */ /* 0x000fe400000010ff */
[----:B------:R-:W-:Y:S02]  /*6f80*/  LOP3.LUT R41, R41, R45, R39, 0xfe, !PT ;  /* 0x0000002d29297212 */ /* 0x000fe400078efe27 */
[----:B------:R-:W-:Y:S01]  /*6f90*/  IADD3.X R39, R112, c[0x0][0x194], RZ, P1, !PT ;  /* 0x0000650070277a10 */ /* 0x000fe20000ffe4ff */
[----:B------:R0:W-:Y:S01]  /*6fa0*/  STG.E.128 [R36.64], R32 ;  /* 0x0000002024007986 */ /* 0x0001e2000c101d06 */
[----:B------:R-:W-:-:S02]  /*6fb0*/  LOP3.LUT R40, R40, R43, RZ, 0xfc, !PT ;  /* 0x0000002b28287212 */ /* 0x000fc400078efcff */
[----:B------:R-:W-:Y:S02]  /*6fc0*/  LOP3.LUT P6, RZ, R22, 0x20, RZ, 0xc0, !PT ;  /* 0x0000002016ff7812 */ /* 0x000fe400078cc0ff */
[----:B------:R-:W-:Y:S01]  /*6fd0*/  IADD3 R30, R156, 0x80, RZ ;  /* 0x000000809c1e7810 */ /* 0x000fe20007ffe0ff */
[----:B------:R1:W-:Y:S10]  /*6fe0*/  STG.E.64 [R38.64], R40 ;  /* 0x0000002826007986 */ /* 0x0003f4000c101b06 */
[----:B0-----:R-:W-:-:S04]  /*6ff0*/  @P6 IMAD.WIDE.U32 R32, R30, R249, c[0x0][0x178] ;  /* 0x00005e001e206625 */ /* 0x001fc800078e00f9 */
[----:B------:R-:W-:-:S04]  /*7000*/  @P0 IMAD.WIDE.U32 R34, R30, R249, c[0x0][0x180] ;  /* 0x000060001e220625 */ /* 0x000fc800078e00f9 */
[----:B------:R-:W-:Y:S01]  /*7010*/  IMAD.WIDE.U32 R36, R30, R249, c[0x0][0x170] ;  /* 0x00005c001e247625 */ /* 0x000fe200078e00f9 */
[----:B------:R-:W-:Y:S05]  /*7020*/  @!P6 BRA `(.L_x_2087) ;  /* 0x000001400000e947 */ /* 0x000fea0003800000 */
[----:B-1----:R-:W-:Y:S01]  /*7030*/  IMAD.U32 R38, R11, 0x10000, RZ ;  /* 0x000100000b267824 */ /* 0x002fe200078e00ff */
[----:B------:R-:W-:Y:S02]  /*7040*/  LOP3.LUT R39, R14, 0xffff, RZ, 0xc0, !PT ;  /* 0x0000ffff0e277812 */ /* 0x000fe400078ec0ff */
[----:B------:R-:W-:Y:S02]  /*7050*/  PRMT R41, R28, 0x7104, RZ ;  /* 0x000071041c297816 */ /* 0x000fe400000000ff */
[----:B------:R-:W-:Y:S02]  /*7060*/  LOP3.LUT R44, R38, 0xff0000, RZ, 0xc0, !PT ;  /* 0x00ff0000262c7812 */ /* 0x000fe400078ec0ff */
[----:B------:R-:W-:Y:S02]  /*7070*/  LOP3.LUT R38, R26, 0xff, RZ, 0xc0, !PT ;  /* 0x000000ff1a267812 */ /* 0x000fe400078ec0ff */
[----:B------:R-:W-:-:S02]  /*7080*/  PRMT R44, R44, 0x4210, R39 ;  /* 0x000042102c2c7816 */ /* 0x000fc40000000027 */
[----:B------:R-:W-:Y:S01]  /*7090*/  LOP3.LUT R40, R25, 0xff, RZ, 0xc0, !PT ;  /* 0x000000ff19287812 */ /* 0x000fe200078ec0ff */
[----:B------:R-:W-:Y:S01]  /*70a0*/  IMAD.WIDE.U32 R38, R38, 0x1000000, RZ ;  /* 0x0100000026267825 */ /* 0x000fe200078e00ff */
[----:B------:R-:W-:Y:S02]  /*70b0*/  LOP3.LUT R42, R24, 0xff, RZ, 0xc0, !PT ;  /* 0x000000ff182a7812 */ /* 0x000fe400078ec0ff */
[----:B------:R-:W-:Y:S01]  /*70c0*/  LOP3.LUT R44, R44, 0xff00, R41, 0xf8, !PT ;  /* 0x0000ff002c2c7812 */ /* 0x000fe200078ef829 */
[----:B------:R-:W-:-:S03]  /*70d0*/  IMAD.WIDE.U32 R40, R40, 0x10000, RZ ;  /* 0x0001000028287825 */ /* 0x000fc600078e00ff */
[----:B------:R-:W-:Y:S01]  /*70e0*/  LOP3.LUT R45, R44, 0xff, R27, 0xf8, !PT ;  /* 0x000000ff2c2d7812 */ /* 0x000fe200078ef81b */
[----:B------:R-:W-:Y:S01]  /*70f0*/  IMAD.WIDE.U32 R42, R42, 0x100, RZ ;  /* 0x000001002a2a7825 */ /* 0x000fe200078e00ff */
[----:B------:R-:W-:Y:S02]  /*7100*/  IADD3 R44, P1, R113, c[0x0][0x198], RZ ;  /* 0x00006600712c7a10 */ /* 0x000fe40007f3e0ff */
[----:B------:R-:W-:Y:S02]  /*7110*/  LOP3.LUT R39, R41, R45, R39, 0xfe, !PT ;  /* 0x0000002d29277212 */ /* 0x000fe400078efe27 */
[----:B------:R-:W-:Y:S02]  /*7120*/  LOP3.LUT R38, R42, R38, R40, 0xfe, !PT ;  /* 0x000000262a267212 */ /* 0x000fe400078efe28 */
[----:B------:R-:W-:Y:S02]  /*7130*/  IADD3.X R45, R112, c[0x0][0x19c], RZ, P1, !PT ;  /* 0x00006700702d7a10 */ /* 0x000fe40000ffe4ff */
[----:B------:R-:W-:-:S02]  /*7140*/  LOP3.LUT R38, R38, 0xff, R23, 0xf8, !PT ;  /* 0x000000ff26267812 */ /* 0x000fc400078ef817 */
[----:B------:R-:W-:-:S05]  /*7150*/  LOP3.LUT R39, R39, R43, RZ, 0xfc, !PT ;  /* 0x0000002b27277212 */ /* 0x000fca00078efcff */
[----:B------:R0:W-:Y:S02]  /*7160*/  STG.E.64 [R44.64], R38 ;  /* 0x000000262c007986 */ /* 0x0001e4000c101b06 */
.L_x_2087:
[----:B-1----:R1:W5:Y:S04]  /*7170*/  @P6 LDG.E.128 R52, [R32.64] ;  /* 0x0000000620346981 */ /* 0x002368000c1e1d00 */
[----:B------:R1:W5:Y:S04]  /*7180*/  @P0 LDG.E.128 R48, [R34.64] ;  /* 0x0000000622300981 */ /* 0x000368000c1e1d00 */
[----:B0-----:R-:W5:Y:S01]  /*7190*/  LDG.E.128 R36, [R36.64] ;  /* 0x0000000624247981 */ /* 0x001f62000c1e1d00 */
[C---:B------:R-:W-:Y:S01]  /*71a0*/  ISETP.NE.AND P1, PT, R47.reuse, 0x1, PT ;  /* 0x000000012f00780c */ /* 0x040fe20003f25270 */
[----:B------:R-:W-:Y:S01]  /*71b0*/  BSSY B0, `(.L_x_2088) ;  /* 0x000000d000007945 */ /* 0x000fe20003800000 */
[----:B------:R-:W-:Y:S01]  /*71c0*/  IADD3 R40, R47, 0x1, RZ ;  /* 0x000000012f287810 */ /* 0x000fe20007ffe0ff */
[----:B------:R-:W0:Y:S10]  /*71d0*/  S2R R251, SR_TID.X ;  /* 0x0000000000fb7919 */ /* 0x000e340000002100 */
[----:B------:R-:W-:Y:S05]  /*71e0*/  @!P1 BRA `(.L_x_2089) ;  /* 0x0000008000009947 */ /* 0x000fea0003800000 */
[----:B-1----:R-:W-:Y:S01]  /*71f0*/  ISETP.NE.AND P1, PT, R47, 0x2, PT ;  /* 0x000000022f00780c */ /* 0x002fe20003f25270 */
[----:B------:R-:W-:-:S12]  /*7200*/  IMAD.MOV.U32 R44, RZ, RZ, R7 ;  /* 0x000000ffff2c7224 */ /* 0x000fd800078e0007 */
[----:B------:R-:W-:Y:S05]  /*7210*/  @!P1 BRA `(.L_x_2090) ;  /* 0x0000006000009947 */ /* 0x000fea0003800000 */
[----:B------:R-:W-:Y:S01]  /*7220*/  ISETP.NE.AND P1, PT, R47, 0x3, PT ;  /* 0x000000032f00780c */ /* 0x000fe20003f25270 */
[----:B------:R-:W-:-:S12]  /*7230*/  IMAD.MOV.U32 R44, RZ, RZ, R31 ;  /* 0x000000ffff2c7224 */ /* 0x000fd800078e001f */
[----:B------:R-:W-:Y:S05]  /*7240*/  @P1 BRA `(.L_x_2090) ;  /* 0x0000003000001947 */ /* 0x000fea0003800000 */
[----:B------:R-:W-:Y:S01]  /*7250*/  IMAD.MOV.U32 R44, RZ, RZ, R12 ;  /* 0x000000ffff2c7224 */ /* 0x000fe200078e000c */
[----:B------:R-:W-:Y:S05]  /*7260*/  BRA `(.L_x_2090) ;  /* 0x0000001000007947 */ /* 0x000fea0003800000 */
.L_x_2089:
[----:B-1----:R-:W-:Y:S02]  /*7270*/  IMAD.MOV.U32 R44, RZ, RZ, R46 ;  /* 0x000000ffff2c7224 */ /* 0x002fe400078e002e */
.L_x_2090:
[----:B------:R-:W-:Y:S05]  /*7280*/  BSYNC B0 ;  /* 0x0000000000007941 */ /* 0x000fea0003800000 */
.L_x_2088:
        /* <DEDUP_REMOVED lines=16> */
.L_x_2094:
[----:B------:R-:W-:Y:S05]  /*7390*/  BSYNC B1 ;  /* 0x0000000000017941 */ /* 0x000fea0003800000 */
.L_x_2093:
        /* <DEDUP_REMOVED lines=43> */
.L_x_2092:
[----:B------:R-:W-:Y:S05]  /*7650*/  BSYNC B0 ;  /* 0x0000000000007941 */ /* 0x000fea0003800000 */
.L_x_2091:
[----:B------:R-:W1:Y:S01]  /*7660*/  I2F.U32 R33, R44 ;  /* 0x0000002c00217306 */ /* 0x000e620000201000 */
[----:B------:R-:W-:Y:S02]  /*7670*/  LOP3.LUT P6, RZ, R22, 0x10, RZ, 0xc0, !PT ;  /* 0x0000001016ff7812 */ /* 0x000fe400078cc0ff */
[----:B-----5:R-:W-:-:S05]  /*7680*/  PRMT R32, RZ, 0x5410, R36 ;  /* 0x00005410ff207816 */ /* 0x020fca0000000024 */
[----:B------:R-:W-:Y:S02]  /*7690*/  FMUL.FTZ R32, R32, c[0x0][0x1e8] ;  /* 0x00007a0020207a20 */ /* 0x000fe40000410000 */
[----:B-1----:R-:W-:-:S05]  /*76a0*/  FFMA.FTZ R33, R33, R166, 1.1641532182693481445e-10 ;  /* 0x2f00000021217423 */ /* 0x002fca00000100a6 */
        /* <DEDUP_REMOVED lines=10> */
.L_x_2095:
        /* <DEDUP_REMOVED lines=12> */
.L_x_2098:
[----:B------:R-:W-:Y:S02]  /*7810*/  IMAD.MOV.U32 R32, RZ, RZ, R46 ;  /* 0x000000ffff207224 */ /* 0x000fe400078e002e */
.L_x_2099:
[----:B------:R-:W-:Y:S05]  /*7820*/  BSYNC B0 ;  /* 0x0000000000007941 */ /* 0x000fea0003800000 */
.L_x_2097:
        /* <DEDUP_REMOVED lines=16> */
.L_x_2103:
[----:B------:R-:W-:Y:S05]  /*7930*/  BSYNC B1 ;  /* 0x0000000000017941 */ /* 0x000fea0003800000 */
.L_x_2102:
        /* <DEDUP_REMOVED lines=42> */
[----:B------:R-:W-:Y:S02]  /*7be0*/  IMAD.MOV.U32 R46, RZ, RZ, R42 ;  /* 0x000000ffff2e7224 */ /* 0x000fe400078e002a */
[----:B------:R-:W-:Y:S02]  /*7bf0*/  IMAD.MOV.U32 R34, RZ, RZ, RZ ;  /* 0x000000ffff227224 */ /* 0x000fe400078e00ff */
.L_x_2101:
[----:B------:R-:W-:Y:S05]  /*7c00*/  BSYNC B0 ;  /* 0x0000000000007941 */ /* 0x000fea0003800000 */
.L_x_2100:
[----:B------:R1:W2:Y:S02]  /*7c10*/  I2F.U32 R23, R32 ;  /* 0x0000002000177306 */ /* 0x0002a40000201000 */
[----:B-1----:R-:W-:-:S05]  /*7c20*/  PRMT R32, RZ, 0x5410, R52 ;  /* 0x00005410ff207816 */ /* 0x002fca0000000034 */
[----:B------:R-:W-:Y:S01]  /*7c30*/  FMUL.FTZ R40, R32, c[0x0][0x1e8] ;  /* 0x00007a0020287a20 */ /* 0x000fe20000410000 */
[----:B------:R-:W-:Y:S01]  /*7c40*/  @P0 PRMT R32, RZ, 0x5410, R48 ;  /* 0x00005410ff200816 */ /* 0x000fe20000000030 */
[----:B--2---:R-:W-:-:S05]  /*7c50*/  FFMA.FTZ R23, R23, R166, 1.1641532182693481445e-10 ;  /* 0x2f00000017177423 */ /* 0x004fca00000100a6 */
[----:B------:R-:W-:-:S04]  /*7c60*/  FSETP.GTU.FTZ.AND P1, PT, R23, c[0x0][0x1e4], PT ;  /* 0x0000790017007a0b */ /* 0x000fc80003f3c000 */
[----:B------:R-:W-:Y:S02]  /*7c70*/  FSEL R40, R40, RZ, !P1 ;  /* 0x000000ff28287208 */ /* 0x000fe40004800000 */
[----:B------:R-:W-:-:S03]  /*7c80*/  SEL R23, RZ, 0x1, P1 ;  /* 0x00000001ff177807 */ /* 0x000fc60000800000 */
[----:B------:R-:W-:-:S04]  /*7c90*/  FADD.FTZ R47, R47, R40 ;  /* 0x000000282f2f7221 */ /* 0x000fc80000010000 */
[----:B------:R-:W-:Y:S02]  /*7ca0*/  @P0 FADD.FTZ R47, R32, R47 ;  /* 0x0000002f202f0221 */ /* 0x000fe40000010000 */
.L_x_2096:
        /* <DEDUP_REMOVED lines=12> */
.L_x_2105:
[----:B------:R-:W-:Y:S02]  /*7d70*/  IMAD.MOV.U32 R32, RZ, RZ, R46 ;  /* 0x000000ffff207224 */ /* 0x000fe400078e002e */
.L_x_2106:
[----:B------:R-:W-:Y:S05]  /*7d80*/  BSYNC B0 ;  /* 0x0000000000007941 */ /* 0x000fea0003800000 */
.L_x_2104:
        /* <DEDUP_REMOVED lines=16> */
.L_x_2110:
[----:B------:R-:W-:Y:S05]  /*7e90*/  BSYNC B1 ;  /* 0x0000000000017941 */ /* 0x000fea0003800000 */
.L_x_2109:
        /* <DEDUP_REMOVED lines=44> */
.L_x_2108:
[----:B------:R-:W-:Y:S05]  /*8160*/  BSYNC B0 ;  /* 0x0000000000007941 */ /* 0x000fea0003800000 */
.L_x_2107:
[----:B------:R-:W1:Y:S01]  /*8170*/  I2F.U32 R41, R32 ;  /* 0x0000002000297306 */ /* 0x000e620000201000 */
[----:B------:R-:W-:-:S05]  /*8180*/  PRMT R36, RZ, 0x7610, R36 ;  /* 0x00007610ff247816 */ /* 0x000fca0000000024 */
        /* <DEDUP_REMOVED lines=12> */
.L_x_2111:
        /* <DEDUP_REMOVED lines=12> */
.L_x_2114:
[----:B------:R-:W-:Y:S02]  /*8310*/  IMAD.MOV.U32 R32, RZ, RZ, R46 ;  /* 0x000000ffff207224 */ /* 0x000fe400078e002e */
.L_x_2115:
[----:B------:R-:W-:Y:S05]  /*8320*/  BSYNC B0 ;  /* 0x0000000000007941 */ /* 0x000fea0003800000 */
.L_x_2113:
        /* <DEDUP_REMOVED lines=16> */
.L_x_2119:
[----:B------:R-:W-:Y:S05]  /*8430*/  BSYNC B1 ;  /* 0x0000000000017941 */ /* 0x000fea0003800000 */
.L_x_2118:
        /* <DEDUP_REMOVED lines=44> */
.L_x_2117:
[----:B------:R-:W-:Y:S05]  /*8700*/  BSYNC B0 ;  /* 0x0000000000007941 */ /* 0x000fea0003800000 */
.L_x_2116:
[----:B------:R-:W1:Y:S01]  /*8710*/  I2F.U32 R35, R32 ;  /* 0x0000002000237306 */ /* 0x000e620000201000 */
[----:B------:R-:W-:-:S05]  /*8720*/  PRMT R24, RZ, 0x7610, R52 ;  /* 0x00007610ff187816 */ /* 0x000fca0000000034 */
        /* <DEDUP_REMOVED lines=8> */
.L_x_2112:
        /* <DEDUP_REMOVED lines=12> */
.L_x_2121:
[----:B------:R-:W-:Y:S02]  /*8870*/  IMAD.MOV.U32 R36, RZ, RZ, R46 ;  /* 0x000000ffff247224 */ /* 0x000fe400078e002e */
.L_x_2122:
[----:B------:R-:W-:Y:S05]  /*8880*/  BSYNC B0 ;  /* 0x0000000000007941 */ /* 0x000fea0003800000 */
.L_x_2120:
        /* <DEDUP_REMOVED lines=16> */
.L_x_2126:
[----:B------:R-:W-:Y:S05]  /*8990*/  BSYNC B1 ;  /* 0x0000000000017941 */ /* 0x000fea0003800000 */
.L_x_2125:
        /* <DEDUP_REMOVED lines=44> */
.L_x_2124:
[----:B------:R-:W-:Y:S05]  /*8c60*/  BSYNC B0 ;  /* 0x0000000000007941 */ /* 0x000fea0003800000 */
.L_x_2123:
        /* <DEDUP_REMOVED lines=14> */
.L_x_2127:
        /* <DEDUP_REMOVED lines=12> */
.L_x_2130:
[----:B------:R-:W-:Y:S02]  /*8e10*/  IMAD.MOV.U32 R25, RZ, RZ, R46 ;  /* 0x000000ffff197224 */ /* 0x000fe400078e002e */
.L_x_2131:
[----:B------:R-:W-:Y:S05]  /*8e20*/  BSYNC B0 ;  /* 0x0000000000007941 */ /* 0x000fea0003800000 */
.L_x_2129:
        /* <DEDUP_REMOVED lines=14> */
[----:B------:R-:W-:-:S05]  /*8f10*/  @P2 IADD3 R7, R13, RZ, RZ ;  /* 0x000000ff0d072210 */ /* 0x000fca0007ffe0ff */
[----:B------:R-:W-:Y:S02]  /*8f20*/  @!P1 IMAD.MOV.U32 R13, RZ, RZ, R7 ;  /* 0x000000ffff0d9224 */ /* 0x000fe400078e0007 */
.L_x_2135:
[----:B------:R-:W-:Y:S05]  /*8f30*/  BSYNC B1 ;  /* 0x0000000000017941 */ /* 0x000fea0003800000 */
.L_x_2134:
        /* <DEDUP_REMOVED lines=44> */
.L_x_2133:
[----:B------:R-:W-:Y:S05]  /*9200*/  BSYNC B0 ;  /* 0x0000000000007941 */ /* 0x000fea0003800000 */
.L_x_2132:
[----:B------:R-:W1:Y:S02]  /*9210*/  I2F.U32 R25, R25 ;  /* 0x0000001900197306 */ /* 0x000e640000201000 */
[----:B-1----:R-:W-:Y:S01]  /*9220*/  FFMA.FTZ R35, R25, R166, 1.1641532182693481445e-10 ;  /* 0x2f00000019237423 */ /* 0x002fe200000100a6 */
[----:B------:R-:W-:-:S04]  /*9230*/  PRMT R25, RZ, 0x5410, R53 ;  /* 0x00005410ff197816 */ /* 0x000fc80000000035 */
[----:B------:R-:W-:Y:S01]  /*9240*/  FSETP.GTU.FTZ.AND P1, PT, R35, c[0x0][0x1e4], PT ;  /* 0x0000790023007a0b */ /* 0x000fe20003f3c000 */
[----:B------:R-:W-:-:S03]  /*9250*/  FMUL.FTZ R43, R25, c[0x0][0x1e8] ;  /* 0x00007a00192b7a20 */ /* 0x000fc60000410000 */
[----:B------:R-:W-:Y:S02]  /*9260*/  SEL R35, RZ, 0x1, P1 ;  /* 0x00000001ff237807 */ /* 0x000fe40000800000 */
[----:B------:R-:W-:Y:S02]  /*9270*/  FSEL R43, R43, RZ, !P1 ;  /* 0x000000ff2b2b7208 */ /* 0x000fe40004800000 */
[----:B------:R-:W-:-:S03]  /*9280*/  PRMT R25, R35, 0x7610, R25 ;  /* 0x0000761023197816 */ /* 0x000fc60000000019 */
[----:B------:R-:W-:Y:S01]  /*9290*/  FADD.FTZ R32, R32, R43 ;  /* 0x0000002b20207221 */ /* 0x000fe20000010000 */
[----:B------:R-:W-:-:S05]  /*92a0*/  @P0 PRMT R43, RZ, 0x5410, R49 ;  /* 0x00005410ff2b0816 */ /* 0x000fca0000000031 */
[----:B------:R-:W-:Y:S02]  /*92b0*/  @P0 FADD.FTZ R32, R43, R32 ;  /* 0x000000202b200221 */ /* 0x000fe40000010000 */
.L_x_2128:
        /* <DEDUP_REMOVED lines=12> */
.L_x_2137:
[----:B------:R-:W-:Y:S02]  /*9380*/  IMAD.MOV.U32 R36, RZ, RZ, R46 ;  /* 0x000000ffff247224 */ /* 0x000fe400078e002e */
.L_x_2138:
[----:B------:R-:W-:Y:S05]  /*9390*/  BSYNC B0 ;  /* 0x0000000000007941 */ /* 0x000fea0003800000 */
.L_x_2136:
        /* <DEDUP_REMOVED lines=16> */
.L_x_2142:
[----:B------:R-:W-:Y:S05]  /*94a0*/  BSYNC B1 ;  /* 0x0000000000017941 */ /* 0x000fea0003800000 */
.L_x_2141:
        /* <DEDUP_REMOVED lines=44> */
.L_x_2140:
[----:B------:R-:W-:Y:S05]  /*9770*/  BSYNC B0 ;  /* 0x0000000000007941 */ /* 0x000fea0003800000 */
.L_x_2139:
[----:B------:R-:W1:Y:S01]  /*9780*/  I2F.U32 R43, R36 ;  /* 0x00000024002b7306 */ /* 0x000e620000201000 */
[----:B------:R-:W-:-:S05]  /*9790*/  PRMT R37, RZ, 0x7610, R37 ;  /* 0x00007610ff257816 */ /* 0x000fca0000000025 */
[----:B------:R-:W-:Y:S02]  /*97a0*/  FMUL.FTZ R37, R37, c[0x0][0x1e8] ;  /* 0x00007a0025257a20 */ /* 0x000fe40000410000 */
[----:B-1----:R-:W-:-:S05]  /*97b0*/  FFMA.FTZ R43, R43, R166, 1.1641532182693481445e-10 ;  /* 0x2f0000002b2b7423 */ /* 0x002fca00000100a6 */
[----:B------:R-:W-:-:S04]  /*97c0*/  FSETP.GTU.FTZ.AND P1, PT, R43, c[0x0][0x1e4], PT ;  /* 0x000079002b007a0b */ /* 0x000fc80003f3c000 */
        /* <DEDUP_REMOVED lines=8> */
.L_x_2143:
        /* <DEDUP_REMOVED lines=12> */
.L_x_2146:
[----:B------:R-:W-:Y:S02]  /*9910*/  IMAD.MOV.U32 R26, RZ, RZ, R46 ;  /* 0x000000ffff1a7224 */ /* 0x000fe400078e002e */
.L_x_2147:
[----:B------:R-:W-:Y:S05]  /*9920*/  BSYNC B0 ;  /* 0x0000000000007941 */ /* 0x000fea0003800000 */
.L_x_2145:
        /* <DEDUP_REMOVED lines=16> */
.L_x_2151:
[----:B------:R-:W-:Y:S05]  /*9a30*/  BSYNC B1 ;  /* 0x0000000000017941 */ /* 0x000fea0003800000 */
.L_x_2150:
        /* <DEDUP_REMOVED lines=44> */
.L_x_2149:
[----:B------:R-:W-:Y:S05]  /*9d00*/  BSYNC B0 ;  /* 0x0000000000007941 */ /* 0x000fea0003800000 */
.L_x_2148:
[----:B------:R1:W2:Y:S02]  /*9d10*/  I2F.U32 R35, R26 ;  /* 0x0000001a00237306 */ /* 0x0002a40000201000 */
[----:B-1----:R-:W-:-:S05]  /*9d20*/  PRMT R26, RZ, 0x7610, R53 ;  /* 0x00007610ff1a7816 */ /* 0x002fca0000000035 */
[----:B------:R-:W-:Y:S02]  /*9d30*/  FMUL.FTZ R37, R26, c[0x0][0x1e8] ;  /* 0x00007a001a257a20 */ /* 0x000fe40000410000 */
[----:B--2---:R-:W-:-:S05]  /*9d40*/  FFMA.FTZ R35, R35, R166, 1.1641532182693481445e-10 ;  /* 0x2f00000023237423 */ /* 0x004fca00000100a6 */
[----:B------:R-:W-:-:S04]  /*9d50*/  FSETP.GTU.FTZ.AND P2, PT, R35, c[0x0][0x1e4], PT ;  /* 0x0000790023007a0b */ /* 0x000fc80003f5c000 */
[----:B------:R-:W-:Y:S02]  /*9d60*/  FSEL R37, R37, RZ, !P2 ;  /* 0x000000ff25257208 */ /* 0x000fe40005000000 */
[----:B------:R-:W-:-:S03]  /*9d70*/  SEL R35, RZ, 0x1, P2 ;  /* 0x00000001ff237807 */ /* 0x000fc60001000000 */
[----:B------:R-:W-:Y:S01]  /*9d80*/  FADD.FTZ R34, R34, R37 ;  /* 0x0000002522227221 */ /* 0x000fe20000010000 */
[----:B------:R-:W-:Y:S02]  /*9d90*/  @P0 PRMT R37, RZ, 0x7610, R49 ;  /* 0x00007610ff250816 */ /* 0x000fe40000000031 */
[----:B------:R-:W-:-:S03]  /*9da0*/  PRMT R26, R35, 0x7610, R26 ;  /* 0x00007610231a7816 */ /* 0x000fc6000000001a */
[----:B------:R-:W-:Y:S02]  /*9db0*/  @P0 FADD.FTZ R34, R37, R34 ;  /* 0x0000002225220221 */ /* 0x000fe40000010000 */
.L_x_2144:
        /* <DEDUP_REMOVED lines=12> */
.L_x_2153:
[----:B------:R-:W-:Y:S02]  /*9e80*/  IMAD.MOV.U32 R35, RZ, RZ, R46 ;  /* 0x000000ffff237224 */ /* 0x000fe400078e002e */
.L_x_2154:
[----:B------:R-:W-:Y:S05]  /*9e90*/  BSYNC B0 ;  /* 0x0000000000007941 */ /* 0x000fea0003800000 */
.L_x_2152:
        /* <DEDUP_REMOVED lines=16> */
.L_x_2158:
[----:B------:R-:W-:Y:S05]  /*9fa0*/  BSYNC B1 ;  /* 0x0000000000017941 */ /* 0x000fea0003800000 */
.L_x_2157:
        /* <DEDUP_REMOVED lines=44> */
.L_x_2156:
[----:B------:R-:W-:Y:S05]  /*a270*/  BSYNC B0 ;  /* 0x0000000000007941 */ /* 0x000fea0003800000 */
.L_x_2155:
[----:B------:R-:W1:Y:S02]  /*a280*/  I2F.U32 R35, R35 ;  /* 0x0000002300237306 */ /* 0x000e640000201000 */
[----:B-1----:R-:W-:Y:S01]  /*a290*/  FFMA.FTZ R36, R35, R166, 1.1641532182693481445e-10 ;  /* 0x2f00000023247423 */ /* 0x002fe200000100a6 */
        /* <DEDUP_REMOVED lines=11> */
.L_x_2159:
        /* <DEDUP_REMOVED lines=12> */
.L_x_2162:
[----:B------:R-:W-:Y:S02]  /*a410*/  IMAD.MOV.U32 R27, RZ, RZ, R46 ;  /* 0x000000ffff1b7224 */ /* 0x000fe400078e002e */
.L_x_2163:
[----:B------:R-:W-:Y:S05]  /*a420*/  BSYNC B0 ;  /* 0x0000000000007941 */ /* 0x000fea0003800000 */
.L_x_2161:
        /* <DEDUP_REMOVED lines=16> */
.L_x_2167:
[----:B------:R-:W-:Y:S05]  /*a530*/  BSYNC B1 ;  /* 0x0000000000017941 */ /* 0x000fea0003800000 */
.L_x_2166:
        /* <DEDUP_REMOVED lines=44> */
.L_x_2165:
[----:B------:R-:W-:Y:S05]  /*a800*/  BSYNC B0 ;  /* 0x0000000000007941 */ /* 0x000fea0003800000 */
.L_x_2164:
        /* <DEDUP_REMOVED lines=11> */
.L_x_2160:
        /* <DEDUP_REMOVED lines=12> */
.L_x_2169:
[----:B------:R-:W-:Y:S02]  /*a980*/  IMAD.MOV.U32 R114, RZ, RZ, R46 ;  /* 0x000000ffff727224 */ /* 0x000fe400078e002e */
.L_x_2170:
[----:B------:R-:W-:Y:S05]  /*a990*/  BSYNC B0 ;  /* 0x0000000000007941 */ /* 0x000fea0003800000 */
.L_x_2168:
        /* <DEDUP_REMOVED lines=16> */
.L_x_2174:
[----:B------:R-:W-:Y:S05]  /*aaa0*/  BSYNC B1 ;  /* 0x0000000000017941 */ /* 0x000fea0003800000 */
.L_x_2173:
        /* <DEDUP_REMOVED lines=44> */
.L_x_2172:
[----:B------:R-:W-:Y:S05]  /*ad70*/  BSYNC B0 ;  /* 0x0000000000007941 */ /* 0x000fea0003800000 */
.L_x_2171:
        /* <DEDUP_REMOVED lines=13> */
.L_x_2175:
        /* <DEDUP_REMOVED lines=12> */
.L_x_2178:
[----:B------:R-:W-:Y:S02]  /*af10*/  IMAD.MOV.U32 R28, RZ, RZ, R46 ;  /* 0x000000ffff1c7224 */ /* 0x000fe400078e002e */
.L_x_2179:
[----:B------:R-:W-:Y:S05]  /*af20*/  BSYNC B0 ;  /* 0x0000000000007941 */ /* 0x000fea0003800000 */
.L_x_2177:
        /* <DEDUP_REMOVED lines=16> */
.L_x_2183:
[----:B------:R-:W-:Y:S05]  /*b030*/  BSYNC B1 ;  /* 0x0000000000017941 */ /* 0x000fea0003800000 */
.L_x_2182:
        /* <DEDUP_REMOVED lines=44> */
.L_x_2181:
[----:B------:R-:W-:Y:S05]  /*b300*/  BSYNC B0 ;  /* 0x0000000000007941 */ /* 0x000fea0003800000 */
.L_x_2180:
        /* <DEDUP_REMOVED lines=11> */
.L_x_2176:
        /* <DEDUP_REMOVED lines=12> */
.L_x_2185:
[----:B------:R-:W-:Y:S02]  /*b480*/  IMAD.MOV.U32 R37, RZ, RZ, R46 ;  /* 0x000000ffff257224 */ /* 0x000fe400078e002e */
.L_x_2186:
[----:B------:R-:W-:Y:S05]  /*b490*/  BSYNC B0 ;  /* 0x0000000000007941 */ /* 0x000fea0003800000 */
.L_x_2184:
        /* <DEDUP_REMOVED lines=16> */
.L_x_2190:
[----:B------:R-:W-:Y:S05]  /*b5a0*/  BSYNC B1 ;  /* 0x0000000000017941 */ /* 0x000fea0003800000 */
.L_x_2189:
        /* <DEDUP_REMOVED lines=44> */
.L_x_2188:
[----:B------:R-:W-:Y:S05]  /*b870*/  BSYNC B0 ;  /* 0x0000000000007941 */ /* 0x000fea0003800000 */
.L_x_2187:
        /* <DEDUP_REMOVED lines=13> */
.L_x_2191:
        /* <DEDUP_REMOVED lines=12> */
.L_x_2194:
[----:B------:R-:W-:Y:S02]  /*ba10*/  IMAD.MOV.U32 R11, RZ, RZ, R46 ;  /* 0x000000ffff0b7224 */ /* 0x000fe400078e002e */
.L_x_2195:
[----:B------:R-:W-:Y:S05]  /*ba20*/  BSYNC B0 ;  /* 0x0000000000007941 */ /* 0x000fea0003800000 */
.L_x_2193:
        /* <DEDUP_REMOVED lines=16> */
.L_x_2199:
[----:B------:R-:W-:Y:S05]  /*bb30*/  BSYNC B1 ;  /* 0x0000000000017941 */ /* 0x000fea0003800000 */
.L_x_2198:
        /* <DEDUP_REMOVED lines=44> */
.L_x_2197:
[----:B------:R-:W-:Y:S05]  /*be00*/  BSYNC B0 ;  /* 0x0000000000007941 */ /* 0x000fea0003800000 */
.L_x_2196:
        /* <DEDUP_REMOVED lines=11> */
.L_x_2192:
        /* <DEDUP_REMOVED lines=12> */
.L_x_2201:
[----:B------:R-:W-:Y:S02]  /*bf80*/  IMAD.MOV.U32 R38, RZ, RZ, R46 ;  /* 0x000000ffff267224 */ /* 0x000fe400078e002e */
.L_x_2202:
[----:B------:R-:W-:Y:S05]  /*bf90*/  BSYNC B0 ;  /* 0x0000000000007941 */ /* 0x000fea0003800000 */
.L_x_2200:
        /* <DEDUP_REMOVED lines=16> */
.L_x_2206:
[----:B------:R-:W-:Y:S05]  /*c0a0*/  BSYNC B1 ;  /* 0x0000000000017941 */ /* 0x000fea0003800000 */
.L_x_2205:
        /* <DEDUP_REMOVED lines=44> */
.L_x_2204:
[----:B------:R-:W-:Y:S05]  /*c370*/  BSYNC B0 ;  /* 0x0000000000007941 */ /* 0x000fea0003800000 */
.L_x_2203:
[----:B------:R-:W1:Y:S01]  /*c380*/  I2F.U32 R43, R38 ;  /* 0x00000026002b7306 */ /* 0x000e620000201000 */
[----:B------:R-:W-:Y:S02]  /*c390*/  LOP3.LUT P6, RZ, R22, 0x10, RZ, 0xc0, !PT ;  /* 0x0000001016ff7812 */ /* 0x000fe400078cc0ff */
        /* <DEDUP_REMOVED lines=12> */
.L_x_2207:
        /* <DEDUP_REMOVED lines=12> */
.L_x_2210:
[----:B------:R-:W-:Y:S02]  /*c520*/  IMAD.MOV.U32 R14, RZ, RZ, R46 ;  /* 0x000000ffff0e7224 */ /* 0x000fe400078e002e */
.L_x_2211:
[----:B------:R-:W-:Y:S05]  /*c530*/  BSYNC B0 ;  /* 0x0000000000007941 */ /* 0x000fea0003800000 */
.L_x_2209:
        /* <DEDUP_REMOVED lines=18> */
.L_x_2215:
[----:B------:R-:W-:Y:S05]  /*c660*/  BSYNC B1 ;  /* 0x0000000000017941 */ /* 0x000fea0003800000 */
.L_x_2214:
        /* <DEDUP_REMOVED lines=44> */
.L_x_2213:
[----:B------:R-:W-:Y:S05]  /*c930*/  BSYNC B0 ;  /* 0x0000000000007941 */ /* 0x000fea0003800000 */
.L_x_2212:
        /* <DEDUP_REMOVED lines=11> */
.L_x_2208:
[----:B------:R-:W-:Y:S01]  /*c9f0*/  SEL R42, RZ, 0x10000, P4 ;  /* 0x00010000ff2a7807 */ /* 0x000fe20002000000 */
[----:B------:R-:W-:Y:S01]  /*ca00*/  IMAD.WIDE.U32 R44, R30, R249, c[0x0][0x188] ;  /* 0x000062001e2c7625 */ /* 0x000fe200078e00f9 */
[----:B------:R-:W-:Y:S02]  /*ca10*/  SEL R39, RZ, 0x100, P3 ;  /* 0x00000100ff277807 */ /* 0x000fe40001800000 */
[----:B------:R-:W-:Y:S01]  /*ca20*/  ISETP.NE.AND P4, PT, R40, RZ, PT ;  /* 0x000000ff2800720c */ /* 0x000fe20003f85270 */
[----:B------:R-:W-:Y:S01]  /*ca30*/  IMAD.MOV.U32 R250, RZ, RZ, 0x8 ;  /* 0x00000008fffa7424 */ /* 0x000fe200078e00ff */
[----:B------:R-:W-:Y:S02]  /*ca40*/  ISETP.NE.AND P3, PT, R41, RZ, PT ;  /* 0x000000ff2900720c */ /* 0x000fe40003f65270 */
[----:B------:R-:W-:Y:S02]  /*ca50*/  SEL R126, RZ, 0x1, P1 ;  /* 0x00000001ff7e7807 */ /* 0x000fe40000800000 */
[----:B------:R-:W-:-:S02]  /*ca60*/  SEL R112, RZ, 0x1, P3 ;  /* 0x00000001ff707807 */ /* 0x000fc40001800000 */
[----:B------:R-:W-:Y:S01]  /*ca70*/  SEL R114, RZ, 0x1, P4 ;  /* 0x00000001ff727807 */ /* 0x000fe20002000000 */
[----:B------:R-:W-:Y:S01]  /*ca80*/  IMAD.WIDE.U32 R126, R126, 0x1000000, RZ ;  /* 0x010000007e7e7825 */ /* 0x000fe200078e00ff */
[----:B------:R-:W-:Y:S02]  /*ca90*/  SEL R43, RZ, 0x1000000, P5 ;  /* 0x01000000ff2b7807 */ /* 0x000fe40002800000 */
[----:B------:R-:W-:Y:S01]  /*caa0*/  ISETP.NE.AND P5, PT, R33, RZ, PT ;  /* 0x000000ff2100720c */ /* 0x000fe20003fa5270 */
[----:B------:R-:W-:Y:S01]  /*cab0*/  IMAD.WIDE.U32 R112, R112, 0x10000, RZ ;  /* 0x0001000070707825 */ /* 0x000fe200078e00ff */
[----:B------:R-:W-:Y:S02]  /*cac0*/  SEL R33, RZ, 0x1, P2 ;  /* 0x00000001ff217807 */ /* 0x000fe40001000000 */
[----:B------:R-:W-:Y:S01]  /*cad0*/  LOP3.LUT R39, R39, R43, R42, 0xfe, !PT ;  /* 0x0000002b27277212 */ /* 0x000fe200078efe2a */
[----:B------:R-:W-:Y:S01]  /*cae0*/  IMAD.WIDE.U32 R114, R114, 0x100, RZ ;  /* 0x0000010072727825 */ /* 0x000fe200078e00ff */
[----:B------:R-:W-:-:S02]  /*caf0*/  F2FP.BF16.PACK_AB R43, R38, R37 ;  /* 0x00000025262b723e */ /* 0x000fc400000010ff */
[----:B------:R-:W-:Y:S02]  /*cb00*/  F2FP.BF16.PACK_AB R42, R36, R35 ;  /* 0x00000023242a723e */ /* 0x000fe400000010ff */
[----:B------:R-:W-:Y:S02]  /*cb10*/  F2FP.BF16.PACK_AB R41, R34, R32 ;  /* 0x000000202229723e */ /* 0x000fe400000010ff */
[----:B------:R-:W-:Y:S02]  /*cb20*/  F2FP.BF16.PACK_AB R40, R116, R47 ;  /* 0x0000002f7428723e */ /* 0x000fe400000010ff */
[----:B------:R-:W-:Y:S02]  /*cb30*/  LOP3.LUT R127, R127, R39, R33, 0xfe, !PT ;  /* 0x000000277f7f7212 */ /* 0x000fe400078efe21 */
[----:B------:R-:W-:Y:S01]  /*cb40*/  LOP3.LUT R126, R114, R126, R112, 0xfe, !PT ;  /* 0x0000007e727e7212 */ /* 0x000fe200078efe70 */
[----:B------:R1:W-:Y:S01]  /*cb50*/  STG.E.128 [R44.64], R40 ;  /* 0x000000282c007986 */ /* 0x0003e2000c101d06 */
[----:B------:R-:W-:-:S02]  /*cb60*/  SEL R39, RZ, 0x1, P5 ;  /* 0x00000001ff277807 */ /* 0x000fc40002800000 */
[----:B------:R-:W-:Y:S02]  /*cb70*/  LOP3.LUT R115, R115, R127, R113, 0xfe, !PT ;  /* 0x0000007f73737212 */ /* 0x000fe400078efe71 */
[----:B------:R-:W-:Y:S02]  /*cb80*/  LOP3.LUT R114, R126, R39, RZ, 0xfc, !PT ;  /* 0x000000277e727212 */ /* 0x000fe400078efcff */
[----:B------:R-:W-:Y:S02]  /*cb90*/  LOP3.LUT P6, RZ, R22, 0x20, RZ, 0xc0, !PT ;  /* 0x0000002016ff7812 */ /* 0x000fe400078cc0ff */
[----:B------:R-:W-:-:S05]  /*cba0*/  IADD3 R33, R156, 0x100, RZ ;  /* 0x000001009c217810 */ /* 0x000fca0007ffe0ff */
[----:B------:R-:W-:-:S04]  /*cbb0*/  IMAD.WIDE.U32 R112, R33, R249, c[0x0][0x170] ;  /* 0x00005c0021707625 */ /* 0x000fc800078e00f9 */
[----:B-1----:R-:W-:-:S04]  /*cbc0*/  IMAD.WIDE.U32 R44, R30, R250, c[0x0][0x190] ;  /* 0x000064001e2c7625 */ /* 0x002fc800078e00fa */
[CC--:B------:R-:W-:Y:S01]  /*cbd0*/  @P6 IMAD.WIDE.U32 R40, R33.reuse, R249.reuse, c[0x0][0x178] ;  /* 0x00005e0021286625 */ /* 0x0c0fe200078e00f9 */
[----:B------:R1:W-:Y:S03]  /*cbe0*/  STG.E.64 [R44.64], R114 ;  /* 0x000000722c007986 */ /* 0x0003e6000c101b06 */
[----:B------:R-:W-:Y:S01]  /*cbf0*/  @P0 IMAD.WIDE.U32 R42, R33, R249, c[0x0][0x180] ;  /* 0x00006000212a0625 */ /* 0x000fe200078e00f9 */
[----:B------:R-:W-:Y:S05]  /*cc00*/  @!P6 BRA `(.L_x_2216) ;  /* 0x000001300000e947 */ /* 0x000fea0003800000 */
[----:B-1----:R-:W-:Y:S01]  /*cc10*/  IMAD.U32 R44, R11, 0x10000, RZ ;  /* 0x000100000b2c7824 */ /* 0x002fe200078e00ff */
[----:B------:R-:W-:Y:S02]  /*cc20*/  LOP3.LUT R39, R14, 0xffff, RZ, 0xc0, !PT ;  /* 0x0000ffff0e277812 */ /* 0x000fe400078ec0ff */
[----:B------:R-:W-:Y:S02]  /*cc30*/  PRMT R114, R28, 0x7104, RZ ;  /* 0x000071041c727816 */ /* 0x000fe400000000ff */
[----:B------:R-:W-:-:S02]  /*cc40*/  LOP3.LUT R44, R44, 0xff0000, RZ, 0xc0, !PT ;  /* 0x00ff00002c2c7812 */ /* 0x000fc400078ec0ff */
[----:B------:R-:W-:Y:S02]  /*cc50*/  LOP3.LUT R45, R26, 0xff, RZ, 0xc0, !PT ;  /* 0x000000ff1a2d7812 */ /* 0x000fe400078ec0ff */
[----:B------:R-:W-:Y:S02]  /*cc60*/  PRMT R39, R44, 0x4210, R39 ;  /* 0x000042102c277816 */ /* 0x000fe40000000027 */
[----:B------:R-:W-:Y:S01]  /*cc70*/  LOP3.LUT R115, R25, 0xff, RZ, 0xc0, !PT ;  /* 0x000000ff19737812 */ /* 0x000fe200078ec0ff */
[----:B------:R-:W-:Y:S01]  /*cc80*/  IMAD.WIDE.U32 R44, R45, 0x1000000, RZ ;  /* 0x010000002d2c7825 */ /* 0x000fe200078e00ff */
[----:B------:R-:W-:Y:S02]  /*cc90*/  LOP3.LUT R126, R24, 0xff, RZ, 0xc0, !PT ;  /* 0x000000ff187e7812 */ /* 0x000fe400078ec0ff */
[----:B------:R-:W-:Y:S01]  /*cca0*/  LOP3.LUT R130, R39, 0xff00, R114, 0xf8, !PT ;  /* 0x0000ff0027827812 */ /* 0x000fe200078ef872 */
[----:B------:R-:W-:-:S03]  /*ccb0*/  IMAD.WIDE.U32 R114, R115, 0x10000, RZ ;  /* 0x0001000073727825 */ /* 0x000fc600078e00ff */
[----:B------:R-:W-:Y:S01]  /*ccc0*/  LOP3.LUT R39, R130, 0xff, R27, 0xf8, !PT ;  /* 0x000000ff82277812 */ /* 0x000fe200078ef81b */
[----:B------:R-:W-:-:S03]  /*ccd0*/  IMAD.WIDE.U32 R126, R126, 0x100, RZ ;  /* 0x000001007e7e7825 */ /* 0x000fc600078e00ff */
[----:B------:R-:W-:Y:S02]  /*cce0*/  LOP3.LUT R39, R115, R39, R45, 0xfe, !PT ;  /* 0x0000002773277212 */ /* 0x000fe400078efe2d */
[----:B------:R-:W-:Y:S01]  /*ccf0*/  LOP3.LUT R44, R126, R44, R114, 0xfe, !PT ;  /* 0x0000002c7e2c7212 */ /* 0x000fe200078efe72 */
[----:B------:R-:W-:Y:S01]  /*cd00*/  IMAD.WIDE.U32 R114, R30, R250, c[0x0][0x198] ;  /* 0x000066001e727625 */ /* 0x000fe200078e00fa */
[----:B------:R-:W-:Y:S02]  /*cd10*/  LOP3.LUT R45, R39, R127, RZ, 0xfc, !PT ;  /* 0x0000007f272d7212 */ /* 0x000fe400078efcff */
[----:B------:R-:W-:-:S05]  /*cd20*/  LOP3.LUT R44, R44, 0xff, R23, 0xf8, !PT ;  /* 0x000000ff2c2c7812 */ /* 0x000fca00078ef817 */
[----:B------:R1:W-:Y:S02]  /*cd30*/  STG.E.64 [R114.64], R44 ;  /* 0x0000002c72007986 */ /* 0x0003e4000c101b06 */
.L_x_2216:
[----:B------:R2:W5:Y:S04]  /*cd40*/  @P6 LDG.E.128 R52, [R40.64] ;  /* 0x0000000628346981 */ /* 0x000568000c1e1d00 */
[----:B------:R2:W5:Y:S04]  /*cd50*/  @P0 LDG.E.128 R48, [R42.64] ;  /* 0x000000062a300981 */ /* 0x000568000c1e1d00 */
[----:B-1----:R-:W5:Y:S01]  /*cd60*/  LDG.E.128 R112, [R112.64] ;  /* 0x0000000670707981 */ /* 0x002f62000c1e1d00 */
[C---:B------:R-:W-:Y:S01]  /*cd70*/  ISETP.NE.AND P1, PT, R128.reuse, 0x1, PT ;  /* 0x000000018000780c */ /* 0x040fe20003f25270 */
[----:B------:R-:W-:Y:S01]  /*cd80*/  BSSY B0, `(.L_x_2217) ;  /* 0x000000c000007945 */ /* 0x000fe20003800000 */
[----:B------:R-:W-:-:S11]  /*cd90*/  IADD3 R44, R128, 0x1, RZ ;  /* 0x00000001802c7810 */ /* 0x000fd60007ffe0ff */
[----:B------:R-:W-:Y:S05]  /*cda0*/  @!P1 BRA `(.L_x_2218) ;  /* 0x0000008000009947 */ /* 0x000fea0003800000 */
[----:B--2---:R-:W-:Y:S01]  /*cdb0*/  ISETP.NE.AND P1, PT, R128, 0x2, PT ;  /* 0x000000028000780c */ /* 0x004fe20003f25270 */
[----:B------:R-:W-:-:S12]  /*cdc0*/  IMAD.MOV.U32 R39, RZ, RZ, R7 ;  /* 0x000000ffff277224 */ /* 0x000fd800078e0007 */
[----:B------:R-:W-:Y:S05]  /*cdd0*/  @!P1 BRA `(.L_x_2219) ;  /* 0x0000006000009947 */ /* 0x000fea0003800000 */
[----:B------:R-:W-:Y:S01]  /*cde0*/  ISETP.NE.AND P1, PT, R128, 0x3, PT ;  /* 0x000000038000780c */ /* 0x000fe20003f25270 */
[----:B------:R-:W-:-:S12]  /*cdf0*/  IMAD.MOV.U32 R39, RZ, RZ, R31 ;  /* 0x000000ffff277224 */ /* 0x000fd800078e001f */
[----:B------:R-:W-:Y:S05]  /*ce00*/  @P1 BRA `(.L_x_2219) ;  /* 0x0000003000001947 */ /* 0x000fea0003800000 */
[----:B------:R-:W-:Y:S01]  /*ce10*/  IMAD.MOV.U32 R39, RZ, RZ, R12 ;  /* 0x000000ffff277224 */ /* 0x000fe200078e000c */
[----:B------:R-:W-:Y:S05]  /*ce20*/  BRA `(.L_x_2219) ;  /* 0x0000001000007947 */ /* 0x000fea0003800000 */
.L_x_2218:
[----:B--2---:R-:W-:Y:S02]  /*ce30*/  IMAD.MOV.U32 R39, RZ, RZ, R46 ;  /* 0x000000ffff277224 */ /* 0x004fe400078e002e */
.L_x_2219:
[----:B------:R-:W-:Y:S05]  /*ce40*/  BSYNC B0 ;  /* 0x0000000000007941 */ /* 0x000fea0003800000 */
.L_x_2217:
        /* <DEDUP_REMOVED lines=16> */
.L_x_2223:
[----:B------:R-:W-:Y:S05]  /*cf50*/  BSYNC B1 ;  /* 0x0000000000017941 */ /* 0x000fea0003800000 */
.L_x_2222:
        /* <DEDUP_REMOVED lines=44> */
.L_x_2221:
[----:B------:R-:W-:Y:S05]  /*d220*/  BSYNC B0 ;  /* 0x0000000000007941 */ /* 0x000fea0003800000 */
.L_x_2220:
[----:B------:R-:W1:Y:S01]  /*d230*/  I2F.U32 R39, R39 ;  /* 0x0000002700277306 */ /* 0x000e620000201000 */
[----:B------:R-:W-:Y:S01]  /*d240*/  LOP3.LUT P6, RZ, R22, 0x10, RZ, 0xc0, !PT ;  /* 0x0000001016ff7812 */ /* 0x000fe200078cc0ff */
[----:B-1----:R-:W-:Y:S01]  /*d250*/  FFMA.FTZ R40, R39, R166, 1.1641532182693481445e-10 ;  /* 0x2f00000027287423 */ /* 0x002fe200000100a6 */
[----:B-----5:R-:W-:-:S04]  /*d260*/  PRMT R39, RZ, 0x5410, R112 ;  /* 0x00005410ff277816 */ /* 0x020fc80000000070 */
[----:B------:R-:W-:Y:S01]  /*d270*/  FSETP.GTU.FTZ.AND P1, PT, R40, c[0x0][0x1e4], PT ;  /* 0x0000790028007a0b */ /* 0x000fe20003f3c000 */
[----:B------:R-:W-:-:S03]  /*d280*/  FMUL.FTZ R40, R39, c[0x0][0x1e8] ;  /* 0x00007a0027287a20 */ /* 0x000fc60000410000 */
        /* <DEDUP_REMOVED lines=9> */
.L_x_2224:
        /* <DEDUP_REMOVED lines=12> */
.L_x_2227:
[----:B------:R-:W-:Y:S02]  /*d3e0*/  IMAD.MOV.U32 R23, RZ, RZ, R46 ;  /* 0x000000ffff177224 */ /* 0x000fe400078e002e */
.L_x_2228:
[----:B------:R-:W-:Y:S05]  /*d3f0*/  BSYNC B0 ;  /* 0x0000000000007941 */ /* 0x000fea0003800000 */
.L_x_2226:
        /* <DEDUP_REMOVED lines=16> */
.L_x_2232:
[----:B------:R-:W-:Y:S05]  /*d500*/  BSYNC B1 ;  /* 0x0000000000017941 */ /* 0x000fea0003800000 */
.L_x_2231:
        /* <DEDUP_REMOVED lines=44> */
.L_x_2230:
[----:B------:R-:W-:Y:S05]  /*d7d0*/  BSYNC B0 ;  /* 0x0000000000007941 */ /* 0x000fea0003800000 */
.L_x_2229:
        /* <DEDUP_REMOVED lines=11> */
.L_x_2225:
        /* <DEDUP_REMOVED lines=12> */
.L_x_2234:
[----:B------:R-:W-:Y:S02]  /*d950*/  IMAD.MOV.U32 R126, RZ, RZ, R46 ;  /* 0x000000ffff7e7224 */ /* 0x000fe400078e002e */
.L_x_2235:
[----:B------:R-:W-:Y:S05]  /*d960*/  BSYNC B0 ;  /* 0x0000000000007941 */ /* 0x000fea0003800000 */
.L_x_2233:
        /* <DEDUP_REMOVED lines=16> */
.L_x_2239:
[----:B------:R-:W-:Y:S05]  /*da70*/  BSYNC B1 ;  /* 0x0000000000017941 */ /* 0x000fea0003800000 */
.L_x_2238:
        /* <DEDUP_REMOVED lines=44> */
.L_x_2237:
[----:B------:R-:W-:Y:S05]  /*dd40*/  BSYNC B0 ;  /* 0x0000000000007941 */ /* 0x000fea0003800000 */
.L_x_2236:
        /* <DEDUP_REMOVED lines=14> */
.L_x_2240:
        /* <DEDUP_REMOVED lines=12> */
.L_x_2243:
[----:B------:R-:W-:Y:S02]  /*def0*/  IMAD.MOV.U32 R24, RZ, RZ, R46 ;  /* 0x000000ffff187224 */ /* 0x000fe400078e002e */
.L_x_2244:
[----:B------:R-:W-:Y:S05]  /*df00*/  BSYNC B0 ;  /* 0x0000000000007941 */ /* 0x000fea0003800000 */
.L_x_2242:
        /* <DEDUP_REMOVED lines=16> */
.L_x_2248:
[----:B------:R-:W-:Y:S05]  /*e010*/  BSYNC B1 ;  /* 0x0000000000017941 */ /* 0x000fea0003800000 */
.L_x_2247:
        /* <DEDUP_REMOVED lines=44> */
.L_x_2246:
[----:B------:R-:W-:Y:S05]  /*e2e0*/  BSYNC B0 ;  /* 0x0000000000007941 */ /* 0x000fea0003800000 */
.L_x_2245:
        /* <DEDUP_REMOVED lines=11> */
.L_x_2241:
        /* <DEDUP_REMOVED lines=12> */
.L_x_2250:
[----:B------:R-:W-:Y:S02]  /*e460*/  IMAD.MOV.U32 R41, RZ, RZ, R46 ;  /* 0x000000ffff297224 */ /* 0x000fe400078e002e */
.L_x_2251:
[----:B------:R-:W-:Y:S05]  /*e470*/  BSYNC B0 ;  /* 0x0000000000007941 */ /* 0x000fea0003800000 */
.L_x_2249:
        /* <DEDUP_REMOVED lines=16> */
.L_x_2255:
[----:B------:R-:W-:Y:S05]  /*e580*/  BSYNC B1 ;  /* 0x0000000000017941 */ /* 0x000fea0003800000 */
.L_x_2254:
        /* <DEDUP_REMOVED lines=44> */
.L_x_2253:
[----:B------:R-:W-:Y:S05]  /*e850*/  BSYNC B0 ;  /* 0x0000000000007941 */ /* 0x000fea0003800000 */
.L_x_2252:
[----:B------:R-:W1:Y:S02]  /*e860*/  I2F.U32 R41, R41 ;  /* 0x0000002900297306 */ /* 0x000e640000201000 */
[----:B-1----:R-:W-:Y:S01]  /*e870*/  FFMA.FTZ R42, R41, R166, 1.1641532182693481445e-10 ;  /* 0x2f000000292a7423 */ /* 0x002fe200000100a6 */
[----:B------:R-:W-:-:S04]  /*e880*/  PRMT R41, RZ, 0x5410, R113 ;  /* 0x00005410ff297816 */ /* 0x000fc80000000071 */
        /* <DEDUP_REMOVED lines=11> */
.L_x_2256:
        /* <DEDUP_REMOVED lines=12> */
.L_x_2259:
[----:B------:R-:W-:Y:S02]  /*ea00*/  IMAD.MOV.U32 R25, RZ, RZ, R46 ;  /* 0x000000ffff197224 */ /* 0x000fe400078e002e */
.L_x_2260:
[----:B------:R-:W-:Y:S05]  /*ea10*/  BSYNC B0 ;  /* 0x0000000000007941 */ /* 0x000fea0003800000 */
.L_x_2258:
        /* <DEDUP_REMOVED lines=16> */
.L_x_2264:
[----:B------:R-:W-:Y:S05]  /*eb20*/  BSYNC B1 ;  /* 0x0000000000017941 */ /* 0x000fea0003800000 */
.L_x_2263:
        /* <DEDUP_REMOVED lines=44> */
.L_x_2262:
[----:B------:R-:W-:Y:S05]  /*edf0*/  BSYNC B0 ;  /* 0x0000000000007941 */ /* 0x000fea0003800000 */
.L_x_2261:
        /* <DEDUP_REMOVED lines=11> */
.L_x_2257:
        /* <DEDUP_REMOVED lines=12> */
.L_x_2266:
[----:B------:R-:W-:Y:S02]  /*ef70*/  IMAD.MOV.U32 R126, RZ, RZ, R46 ;  /* 0x000000ffff7e7224 */ /* 0x000fe400078e002e */
.L_x_2267:
[----:B------:R-:W-:Y:S05]  /*ef80*/  BSYNC B0 ;  /* 0x0000000000007941 */ /* 0x000fea0003800000 */
.L_x_2265:
        /* <DEDUP_REMOVED lines=16> */
.L_x_2271:
[----:B------:R-:W-:Y:S05]  /*f090*/  BSYNC B1 ;  /* 0x0000000000017941 */ /* 0x000fea0003800000 */
.L_x_2270:
        /* <DEDUP_REMOVED lines=44> */
.L_x_2269:
[----:B------:R-:W-:Y:S05]  /*f360*/  BSYNC B0 ;  /* 0x0000000000007941 */ /* 0x000fea0003800000 */
.L_x_2268:
        /* <DEDUP_REMOVED lines=13> */
.L_x_2272:
        /* <DEDUP_REMOVED lines=12> */
.L_x_2275:
[----:B------:R-:W-:Y:S02]  /*f500*/  IMAD.MOV.U32 R26, RZ, RZ, R46 ;  /* 0x000000ffff1a7224 */ /* 0x000fe400078e002e */
.L_x_2276:
[----:B------:R-:W-:Y:S05]  /*f510*/  BSYNC B0 ;  /* 0x0000000000007941 */ /* 0x000fea0003800000 */
.L_x_2274:
        /* <DEDUP_REMOVED lines=16> */
.L_x_2280:
[----:B------:R-:W-:Y:S05]  /*f620*/  BSYNC B1 ;  /* 0x0000000000017941 */ /* 0x000fea0003800000 */
.L_x_2279:
        /* <DEDUP_REMOVED lines=44> */
.L_x_2278:
[----:B------:R-:W-:Y:S05]  /*f8f0*/  BSYNC B0 ;  /* 0x0000000000007941 */ /* 0x000fea0003800000 */
.L_x_2277:
        /* <DEDUP_REMOVED lines=11> */
.L_x_2273:
        /* <DEDUP_REMOVED lines=12> */
.L_x_2282:
[----:B------:R-:W-:Y:S02]  /*fa70*/  IMAD.MOV.U32 R43, RZ, RZ, R46 ;  /* 0x000000ffff2b7224 */ /* 0x000fe400078e002e */
.L_x_2283:
[----:B------:R-:W-:Y:S05]  /*fa80*/  BSYNC B0 ;  /* 0x0000000000007941 */ /* 0x000fea0003800000 */
.L_x_2281:
        /* <DEDUP_REMOVED lines=10> */
[----:B------:R-:W-:Y:S02]  /*fb30*/  @!P2 IADD3 R8, R8, 0x1, RZ ;  /* 0x000000010808a810 */ /* 0x000fe40007ffe0ff */
[----:B------:R-:W-:Y:S02]  /*fb40*/  @!P2 IADD3 R7, R13, 0x1, RZ ;  /* 0x000000010d07a810 */ /* 0x000fe40007ffe0ff */
[----:B------:R-:W-:Y:S02]  /*fb50*/  ISETP.NE.AND P3, PT, R8, RZ, !P2 ;  /* 0x000000ff0800720c */ /* 0x000fe40005765270 */
[----:B------:R-:W-:-:S11]  /*fb60*/  @!P2 MOV R10, RZ ;  /* 0x000000ff000aa202 */ /* 0x000fd60000000f00 */
[----:B------:R-:W-:-:S04]  /*fb70*/  @P3 IMAD.MOV R7, RZ, RZ, R13 ;  /* 0x000000ffff073224 */ /* 0x000fc800078e020d */
[----:B------:R-:W-:Y:S02]  /*fb80*/  @!P2 IMAD.MOV.U32 R13, RZ, RZ, R7 ;  /* 0x000000ffff0da224 */ /* 0x000fe400078e0007 */
.L_x_2287:
[----:B------:R-:W-:Y:S05]  /*fb90*/  BSYNC B1 ;  /* 0x0000000000017941 */ /* 0x000fea0003800000 */
.L_x_2286:
        /* <DEDUP_REMOVED lines=44> */
.L_x_2285:
[----:B------:R-:W-:Y:S05]  /*fe60*/  BSYNC B0 ;  /* 0x0000000000007941 */ /* 0x000fea0003800000 */
.L_x_2284:
        /* <DEDUP_REMOVED lines=13> */
.L_x_2288:
        /* <DEDUP_REMOVED lines=12> */
.L_x_2291:
[----:B------:R-:W-:Y:S02]  /*10000*/  IMAD.MOV.U32 R27, RZ, RZ, R46 ;  /* 0x000000ffff1b7224 */ /* 0x000fe400078e002e */
.L_x_2292:
[----:B------:R-:W-:Y:S05]  /*10010*/  BSYNC B0 ;  /* 0x0000000000007941 */ /* 0x000fea0003800000 */
.L_x_2290:
        /* <DEDUP_REMOVED lines=16> */
.L_x_2296:
[----:B------:R-:W-:Y:S05]  /*10120*/  BSYNC B1 ;  /* 0x0000000000017941 */ /* 0x000fea0003800000 */
.L_x_2295:
        /* <DEDUP_REMOVED lines=44> */
.L_x_2294:
[----:B------:R-:W-:Y:S05]  /*103f0*/  BSYNC B0 ;  /* 0x0000000000007941 */ /* 0x000fea0003800000 */
.L_x_2293:
        /* <DEDUP_REMOVED lines=11> */
.L_x_2289:
        /* <DEDUP_REMOVED lines=12> */
.L_x_2298:
[----:B------:R-:W-:Y:S02]  /*10570*/  IMAD.MOV.U32 R113, RZ, RZ, R46 ;  /* 0x000000ffff717224 */ /* 0x000fe400078e002e */
.L_x_2299:
[----:B------:R-:W-:Y:S05]  /*10580*/  BSYNC B0 ;  /* 0x0000000000007941 */ /* 0x000fea0003800000 */
.L_x_2297:
        /* <DEDUP_REMOVED lines=16> */
.L_x_2303:
[----:B------:R-:W-:Y:S05]  /*10690*/  BSYNC B1 ;  /* 0x0000000000017941 */ /* 0x000fea0003800000 */
.L_x_2302:
        /* <DEDUP_REMOVED lines=44> */
.L_x_2301:
[----:B------:R-:W-:Y:S05]  /*10960*/  BSYNC B0 ;  /* 0x0000000000007941 */ /* 0x000fea0003800000 */
.L_x_2300:
        /* <DEDUP_REMOVED lines=13> */
.L_x_2304:
        /* <DEDUP_REMOVED lines=12> */
.L_x_2307:
[----:B------:R-:W-:Y:S02]  /*10b00*/  IMAD.MOV.U32 R28, RZ, RZ, R46 ;  /* 0x000000ffff1c7224 */ /* 0x000fe400078e002e */
.L_x_2308:
[----:B------:R-:W-:Y:S05]  /*10b10*/  BSYNC B0 ;  /* 0x0000000000007941 */ /* 0x000fea0003800000 */
.L_x_2306:
        /* <DEDUP_REMOVED lines=16> */
.L_x_2312:
[----:B------:R-:W-:Y:S05]  /*10c20*/  BSYNC B1 ;  /* 0x0000000000017941 */ /* 0x000fea0003800000 */
.L_x_2311:
        /* <DEDUP_REMOVED lines=44> */
.L_x_2310:
[----:B------:R-:W-:Y:S05]  /*10ef0*/  BSYNC B0 ;  /* 0x0000000000007941 */ /* 0x000fea0003800000 */
.L_x_2309:
        /* <DEDUP_REMOVED lines=11> */
.L_x_2305:
        /* <DEDUP_REMOVED lines=12> */
.L_x_2314:
[----:B------:R-:W-:Y:S02]  /*11070*/  IMAD.MOV.U32 R45, RZ, RZ, R46 ;  /* 0x000000ffff2d7224 */ /* 0x000fe400078e002e */
.L_x_2315:
[----:B------:R-:W-:Y:S05]  /*11080*/  BSYNC B0 ;  /* 0x0000000000007941 */ /* 0x000fea0003800000 */
.L_x_2313:
        /* <DEDUP_REMOVED lines=16> */
.L_x_2319:
[----:B------:R-:W-:Y:S05]  /*11190*/  BSYNC B1 ;  /* 0x0000000000017941 */ /* 0x000fea0003800000 */
.L_x_2318:
        /* <DEDUP_REMOVED lines=44> */
.L_x_2317:
[----:B------:R-:W-:Y:S05]  /*11460*/  BSYNC B0 ;  /* 0x0000000000007941 */ /* 0x000fea0003800000 */
.L_x_2316:
        /* <DEDUP_REMOVED lines=13> */
.L_x_2320:
        /* <DEDUP_REMOVED lines=12> */
.L_x_2323:
[----:B------:R-:W-:Y:S02]  /*11600*/  IMAD.MOV.U32 R11, RZ, RZ, R46 ;  /* 0x000000ffff0b7224 */ /* 0x000fe400078e002e */
.L_x_2324:
[----:B------:R-:W-:Y:S05]  /*11610*/  BSYNC B0 ;  /* 0x0000000000007941 */ /* 0x000fea0003800000 */
.L_x_2322:
        /* <DEDUP_REMOVED lines=16> */
.L_x_2328:
[----:B------:R-:W-:Y:S05]  /*11720*/  BSYNC B1 ;  /* 0x0000000000017941 */ /* 0x000fea0003800000 */
.L_x_2327:
        /* <DEDUP_REMOVED lines=44> */
.L_x_2326:
[----:B------:R-:W-:Y:S05]  /*119f0*/  BSYNC B0 ;  /* 0x0000000000007941 */ /* 0x000fea0003800000 */
.L_x_2325:
        /* <DEDUP_REMOVED lines=11> */
.L_x_2321:
        /* <DEDUP_REMOVED lines=12> */
.L_x_2330:
[----:B------:R-:W-:Y:S02]  /*11b70*/  IMAD.MOV.U32 R113, RZ, RZ, R46 ;  /* 0x000000ffff717224 */ /* 0x000fe400078e002e */
.L_x_2331:
[----:B------:R-:W-:Y:S05]  /*11b80*/  BSYNC B0 ;  /* 0x0000000000007941 */ /* 0x000fea0003800000 */
.L_x_2329:
        /* <DEDUP_REMOVED lines=16> */
.L_x_2335:
[----:B------:R-:W-:Y:S05]  /*11c90*/  BSYNC B1 ;  /* 0x0000000000017941 */ /* 0x000fea0003800000 */
.L_x_2334:
        /* <DEDUP_REMOVED lines=44> */
.L_x_2333:
[----:B------:R-:W-:Y:S05]  /*11f60*/  BSYNC B0 ;  /* 0x0000000000007941 */ /* 0x000fea0003800000 */
.L_x_2332:
        /* <DEDUP_REMOVED lines=14> */
.L_x_2336:
        /* <DEDUP_REMOVED lines=12> */
.L_x_2339:
[----:B------:R-:W-:Y:S02]  /*12110*/  IMAD.MOV.U32 R14, RZ, RZ, R46 ;  /* 0x000000ffff0e7224 */ /* 0x000fe400078e002e */
.L_x_2340:
[----:B------:R-:W-:Y:S05]  /*12120*/  BSYNC B0 ;  /* 0x0000000000007941 */ /* 0x000fea0003800000 */
.L_x_2338:
        /* <DEDUP_REMOVED lines=18> */
.L_x_2344:
[----:B------:R-:W-:Y:S05]  /*12250*/  BSYNC B1 ;  /* 0x0000000000017941 */ /* 0x000fea0003800000 */
.L_x_2343:
        /* <DEDUP_REMOVED lines=44> */
.L_x_2342:
[----:B------:R-:W-:Y:S05]  /*12520*/  BSYNC B0 ;  /* 0x0000000000007941 */ /* 0x000fea0003800000 */
.L_x_2341:
        /* <DEDUP_REMOVED lines=11> */
.L_x_2337:
[----:B------:R-:W-:Y:S01]  /*125e0*/  SEL R133, RZ, 0x10000, P4 ;  /* 0x00010000ff857807 */ /* 0x000fe20002000000 */
[----:B------:R-:W-:Y:S01]  /*125f0*/  IMAD.WIDE.U32 R128, R33, R249, c[0x0][0x188] ;  /* 0x0000620021807625 */ /* 0x000fe200078e00f9 */
[----:B------:R-:W-:Y:S02]  /*12600*/  SEL R132, RZ, 0x100, P3 ;  /* 0x00000100ff847807 */ /* 0x000fe40001800000 */
[----:B------:R-:W-:Y:S02]  /*12610*/  ISETP.NE.AND P4, PT, R112, RZ, PT ;  /* 0x000000ff7000720c */ /* 0x000fe40003f85270 */
[----:B------:R-:W-:Y:S02]  /*12620*/  ISETP.NE.AND P3, PT, R136, RZ, PT ;  /* 0x000000ff8800720c */ /* 0x000fe40003f65270 */
[----:B------:R-:W-:Y:S02]  /*12630*/  SEL R134, RZ, 0x1000000, P5 ;  /* 0x01000000ff867807 */ /* 0x000fe40002800000 */
[----:B------:R-:W-:-:S02]  /*12640*/  ISETP.NE.AND P5, PT, R127, RZ, PT ;  /* 0x000000ff7f00720c */ /* 0x000fc40003fa5270 */
[----:B------:R-:W-:Y:S02]  /*12650*/  F2FP.BF16.PACK_AB R115, R126, R45 ;  /* 0x0000002d7e73723e */ /* 0x000fe400000010ff */
[----:B------:R-:W-:Y:S02]  /*12660*/  F2FP.BF16.PACK_AB R114, R44, R43 ;  /* 0x0000002b2c72723e */ /* 0x000fe400000010ff */
[----:B------:R-:W-:Y:S02]  /*12670*/  F2FP.BF16.PACK_AB R113, R42, R41 ;  /* 0x000000292a71723e */ /* 0x000fe400000010ff */
[----:B------:R-:W-:Y:S02]  /*12680*/  F2FP.BF16.PACK_AB R112, R40, R39 ;  /* 0x000000272870723e */ /* 0x000fe400000010ff */
[----:B------:R-:W-:Y:S02]  /*12690*/  SEL R127, RZ, 0x1, P1 ;  /* 0x00000001ff7f7807 */ /* 0x000fe40000800000 */
[----:B------:R-:W-:Y:S01]  /*126a0*/  SEL R130, RZ, 0x1, P3 ;  /* 0x00000001ff827807 */ /* 0x000fe20001800000 */
[----:B------:R1:W-:Y:S01]  /*126b0*/  STG.E.128 [R128.64], R112 ;  /* 0x0000007080007986 */ /* 0x0003e2000c101d06 */
[----:B------:R-:W-:-:S02]  /*126c0*/  SEL R131, RZ, 0x1, P4 ;  /* 0x00000001ff837807 */ /* 0x000fc40002000000 */
[----:B------:R-:W-:Y:S02]  /*126d0*/  LOP3.LUT R132, R132, R134, R133, 0xfe, !PT ;  /* 0x0000008684847212 */ /* 0x000fe400078efe85 */
[----:B------:R-:W-:Y:S02]  /*126e0*/  LOP3.LUT P6, RZ, R22, 0x20, RZ, 0xc0, !PT ;  /* 0x0000002016ff7812 */ /* 0x000fe400078cc0ff */
[----:B------:R-:W-:Y:S01]  /*126f0*/  SEL R133, RZ, 0x1, P2 ;  /* 0x00000001ff857807 */ /* 0x000fe20001000000 */
[----:B-1----:R-:W-:-:S04]  /*12700*/  IMAD.WIDE.U32 R112, R127, 0x1000000, RZ ;  /* 0x010000007f707825 */ /* 0x002fc800078e00ff */
[----:B------:R-:W-:Y:S01]  /*12710*/  IMAD.WIDE.U32 R114, R130, 0x10000, RZ ;  /* 0x0001000082727825 */ /* 0x000fe200078e00ff */
[----:B------:R-:W-:-:S03]  /*12720*/  LOP3.LUT R127, R113, R132, R133, 0xfe, !PT ;  /* 0x00000084717f7212 */ /* 0x000fc600078efe85 */
[----:B------:R-:W-:Y:S01]  /*12730*/  IMAD.WIDE.U32 R128, R131, 0x100, RZ ;  /* 0x0000010083807825 */ /* 0x000fe200078e00ff */
[----:B------:R-:W-:-:S04]  /*12740*/  SEL R131, RZ, 0x1, P5 ;  /* 0x00000001ff837807 */ /* 0x000fc80002800000 */
[----:B------:R-:W-:Y:S02]  /*12750*/  LOP3.LUT R130, R128, R112, R114, 0xfe, !PT ;  /* 0x0000007080827212 */ /* 0x000fe400078efe72 */
[----:B------:R-:W-:Y:S01]  /*12760*/  LOP3.LUT R115, R129, R127, R115, 0xfe, !PT ;  /* 0x0000007f81737212 */ /* 0x000fe200078efe73 */
[----:B------:R-:W-:Y:S01]  /*12770*/  IMAD.WIDE.U32 R128, R33, R250, c[0x0][0x190] ;  /* 0x0000640021807625 */ /* 0x000fe200078e00fa */
[----:B------:R-:W-:Y:S02]  /*12780*/  LOP3.LUT R114, R130, R131, RZ, 0xfc, !PT ;  /* 0x0000008382727212 */ /* 0x000fe400078efcff */
[----:B------:R-:W-:-:S03]  /*12790*/  IADD3 R127, R156, 0x180, RZ ;  /* 0x000001809c7f7810 */ /* 0x000fc60007ffe0ff */
[----:B------:R1:W-:Y:S02]  /*127a0*/  STG.E.64 [R128.64], R114 ;  /* 0x0000007280007986 */ /* 0x0003e4000c101b06 */
[----:B------:R-:W-:-:S04]  /*127b0*/  @P6 IMAD.WIDE.U32 R112, R127, R249, c[0x0][0x178] ;  /* 0x00005e007f706625 */ /* 0x000fc800078e00f9 */
[----:B-1----:R-:W-:-:S04]  /*127c0*/  @P0 IMAD.WIDE.U32 R114, R127, R249, c[0x0][0x180] ;  /* 0x000060007f720625 */ /* 0x002fc800078e00f9 */
[----:B------:R-:W-:Y:S01]  /*127d0*/  IMAD.WIDE.U32 R128, R127, R249, c[0x0][0x170] ;  /* 0x00005c007f807625 */ /* 0x000fe200078e00f9 */
[----:B------:R-:W-:Y:S05]  /*127e0*/  @!P6 BRA `(.L_x_2345) ;  /* 0x000001300000e947 */ /* 0x000fea0003800000 */
[----:B------:R-:W-:Y:S01]  /*127f0*/  IMAD.U32 R130, R11, 0x10000, RZ ;  /* 0x000100000b827824 */ /* 0x000fe200078e00ff */
[----:B------:R-:W-:Y:S02]  /*12800*/  LOP3.LUT R132, R25, 0xff, RZ, 0xc0, !PT ;  /* 0x000000ff19847812 */ /* 0x000fe400078ec0ff */
[----:B------:R-:W-:Y:S02]  /*12810*/  LOP3.LUT R134, R24, 0xff, RZ, 0xc0, !PT ;  /* 0x000000ff18867812 */ /* 0x000fe400078ec0ff */
[----:B------:R-:W-:Y:S01]  /*12820*/  LOP3.LUT R131, R130, 0xff0000, RZ, 0xc0, !PT ;  /* 0x00ff000082837812 */ /* 0x000fe200078ec0ff */
[----:B------:R-:W-:Y:S01]  /*12830*/  IMAD.WIDE.U32 R132, R132, 0x10000, RZ ;  /* 0x0001000084847825 */ /* 0x000fe200078e00ff */
[----:B------:R-:W-:-:S03]  /*12840*/  LOP3.LUT R130, R14, 0xffff, RZ, 0xc0, !PT ;  /* 0x0000ffff0e827812 */ /* 0x000fc600078ec0ff */
[----:B------:R-:W-:Y:S01]  /*12850*/  IMAD.WIDE.U32 R134, R134, 0x100, RZ ;  /* 0x0000010086867825 */ /* 0x000fe200078e00ff */
[----:B------:R-:W-:Y:S02]  /*12860*/  PRMT R130, R131, 0x4210, R130 ;  /* 0x0000421083827816 */ /* 0x000fe40000000082 */
[----:B------:R-:W-:-:S04]  /*12870*/  PRMT R131, R28, 0x7104, RZ ;  /* 0x000071041c837816 */ /* 0x000fc800000000ff */
[----:B------:R-:W-:Y:S02]  /*12880*/  LOP3.LUT R130, R130, 0xff00, R131, 0xf8, !PT ;  /* 0x0000ff0082827812 */ /* 0x000fe400078ef883 */
[----:B------:R-:W-:Y:S02]  /*12890*/  LOP3.LUT R131, R26, 0xff, RZ, 0xc0, !PT ;  /* 0x000000ff1a837812 */ /* 0x000fe400078ec0ff */
[----:B------:R-:W-:-:S03]  /*128a0*/  LOP3.LUT R139, R130, 0xff, R27, 0xf8, !PT ;  /* 0x000000ff828b7812 */ /* 0x000fc600078ef81b */
[----:B------:R-:W-:-:S05]  /*128b0*/  IMAD.WIDE.U32 R130, R131, 0x1000000, RZ ;  /* 0x0100000083827825 */ /* 0x000fca00078e00ff */
[----:B------:R-:W-:Y:S02]  /*128c0*/  LOP3.LUT R130, R134, R130, R132, 0xfe, !PT ;  /* 0x0000008286827212 */ /* 0x000fe400078efe84 */
[----:B------:R-:W-:Y:S02]  /*128d0*/  LOP3.LUT R139, R133, R139, R131, 0xfe, !PT ;  /* 0x0000008b858b7212 */ /* 0x000fe400078efe83 */
[----:B------:R-:W-:Y:S01]  /*128e0*/  LOP3.LUT R134, R130, 0xff, R23, 0xf8, !PT ;  /* 0x000000ff82867812 */ /* 0x000fe200078ef817 */
[----:B------:R-:W-:Y:S01]  /*128f0*/  IMAD.WIDE.U32 R130, R33, R250, c[0x0][0x198] ;  /* 0x0000660021827625 */ /* 0x000fe200078e00fa */
[----:B------:R-:W-:-:S05]  /*12900*/  LOP3.LUT R135, R139, R135, RZ, 0xfc, !PT ;  /* 0x000000878b877212 */ /* 0x000fca00078efcff */
[----:B------:R1:W-:Y:S02]  /*12910*/  STG.E.64 [R130.64], R134 ;  /* 0x0000008682007986 */ /* 0x0003e4000c101b06 */
.L_x_2345:
[----:B------:R2:W5:Y:S04]  /*12920*/  @P6 LDG.E.128 R52, [R112.64] ;  /* 0x0000000670346981 */ /* 0x000568000c1e1d00 */
[----:B------:R2:W5:Y:S04]  /*12930*/  @P0 LDG.E.128 R48, [R114.64] ;  /* 0x0000000672300981 */ /* 0x000568000c1e1d00 */
[----:B--2---:R2:W5:Y:S01]  /*12940*/  LDG.E.128 R112, [R128.64] ;  /* 0x0000000680707981 */ /* 0x004562000c1e1d00 */
[C---:B------:R-:W-:Y:S01]  /*12950*/  ISETP.NE.AND P1, PT, R137.reuse, 0x1, PT ;  /* 0x000000018900780c */ /* 0x040fe20003f25270 */
[----:B------:R-:W-:Y:S01]  /*12960*/  BSSY B0, `(.L_x_2346) ;  /* 0x000000c000007945 */ /* 0x000fe20003800000 */
[----:B-1----:R-:W-:-:S11]  /*12970*/  IADD3 R130, R137, 0x1, RZ ;  /* 0x0000000189827810 */ /* 0x002fd60007ffe0ff */
        /* <DEDUP_REMOVED lines=9> */
.L_x_2347:
[----:B--2---:R-:W-:Y:S02]  /*12a10*/  IMAD.MOV.U32 R136, RZ, RZ, R46 ;  /* 0x000000ffff887224 */ /* 0x004fe400078e002e */
.L_x_2348:
[----:B------:R-:W-:Y:S05]  /*12a20*/  BSYNC B0 ;  /* 0x0000000000007941 */ /* 0x000fea0003800000 */
.L_x_2346:
        /* <DEDUP_REMOVED lines=16> */
.L_x_2352:
[----:B------:R-:W-:Y:S05]  /*12b30*/  BSYNC B1 ;  /* 0x0000000000017941 */ /* 0x000fea0003800000 */
.L_x_2351:
        /* <DEDUP_REMOVED lines=44> */
.L_x_2350:
[----:B------:R-:W-:Y:S05]  /*12e00*/  BSYNC B0 ;  /* 0x0000000000007941 */ /* 0x000fea0003800000 */
.L_x_2349:
[----:B------:R-:W1:Y:S01]  /*12e10*/  I2F.U32 R129, R136 ;  /* 0x0000008800817306 */ /* 0x000e620000201000 */
[C---:B------:R-:W-:Y:S02]  /*12e20*/  LOP3.LUT P6, RZ, R22.reuse, 0x10, RZ, 0xc0, !PT ;  /* 0x0000001016ff7812 */ /* 0x040fe400078cc0ff */
[----:B-----5:R-:W-:Y:S02]  /*12e30*/  PRMT R128, RZ, 0x5410, R112 ;  /* 0x00005410ff807816 */ /* 0x020fe40000000070 */
[----:B------:R-:W-:-:S03]  /*12e40*/  LOP3.LUT R22, R22, 0xfffffff7, RZ, 0xc0, !PT ;  /* 0xfffffff716167812 */ /* 0x000fc600078ec0ff */
[----:B------:R-:W-:Y:S02]  /*12e50*/  FMUL.FTZ R128, R128, c[0x0][0x1e8] ;  /* 0x00007a0080807a20 */ /* 0x000fe40000410000 */
[----:B-1----:R-:W-:-:S05]  /*12e60*/  FFMA.FTZ R129, R129, R166, 1.1641532182693481445e-10 ;  /* 0x2f00000081817423 */ /* 0x002fca00000100a6 */
        /* <DEDUP_REMOVED lines=10> */
.L_x_2353:
        /* <DEDUP_REMOVED lines=12> */
.L_x_2356:
[----:B------:R-:W-:Y:S02]  /*12fd0*/  IMAD.MOV.U32 R23, RZ, RZ, R46 ;  /* 0x000000ffff177224 */ /* 0x000fe400078e002e */
.L_x_2357:
[----:B------:R-:W-:Y:S05]  /*12fe0*/  BSYNC B0 ;  /* 0x0000000000007941 */ /* 0x000fea0003800000 */
.L_x_2355:
        /* <DEDUP_REMOVED lines=16> */
.L_x_2361:
[----:B------:R-:W-:Y:S05]  /*130f0*/  BSYNC B1 ;  /* 0x0000000000017941 */ /* 0x000fea0003800000 */
.L_x_2360:
        /* <DEDUP_REMOVED lines=44> */
.L_x_2359:
[----:B------:R-:W-:Y:S05]  /*133c0*/  BSYNC B0 ;  /* 0x0000000000007941 */ /* 0x000fea0003800000 */
.L_x_2358:
        /* <DEDUP_REMOVED lines=11> */
.L_x_2354:
        /* <DEDUP_REMOVED lines=12> */
.L_x_2363:
[----:B------:R-:W-:Y:S02]  /*13540*/  IMAD.MOV.U32 R129, RZ, RZ, R46 ;  /* 0x000000ffff817224 */ /* 0x000fe400078e002e */
.L_x_2364:
[----:B------:R-:W-:Y:S05]  /*13550*/  BSYNC B0 ;  /* 0x0000000000007941 */ /* 0x000fea0003800000 */
.L_x_2362:
        /* <DEDUP_REMOVED lines=16> */
.L_x_2368:
[----:B------:R-:W-:Y:S05]  /*13660*/  BSYNC B1 ;  /* 0x0000000000017941 */ /* 0x000fea0003800000 */
.L_x_2367:
        /* <DEDUP_REMOVED lines=37> */
[----:B------:R-:W-:-:S04]  /*138c0*/  IMAD.WIDE.U32 R134, R135, -0x326172a9, RZ ;  /* 0xcd9e8d5787867825 */ /* 0x000fc800078e00ff */
[----:B------:R-:W-:Y:S01]  /*138d0*/  IMAD.MOV.U32 R46, RZ, RZ, R134 ;  /* 0x000000ffff2e7224 */ /* 0x000fe200078e0086 */
[----:B------:R-:W-:Y:S01]  /*138e0*/  LOP3.LUT R31, R135, UR25, R130, 0x96, !PT ;  /* 0x00000019871f7c12 */ /* 0x000fe2000f8e9682 */
[----:B------:R-:W-:-:S04]  /*138f0*/  IMAD.WIDE.U32 R130, R131, -0x2daee0ad, RZ ;  /* 0xd2511f5383827825 */ /* 0x000fc800078e00ff */
[----:B------:R-:W-:Y:S01]  /*13900*/  IMAD.MOV.U32 R12, RZ, RZ, R130 ;  /* 0x000000ffff0c7224 */ /* 0x000fe200078e0082 */
[----:B------:R-:W-:Y:S01]  /*13910*/  LOP3.LUT R7, R131, UR26, R132, 0x96, !PT ;  /* 0x0000001a83077c12 */ /* 0x000fe2000f8e9684 */
[----:B------:R-:W-:Y:S02]  /*13920*/  IMAD.MOV.U32 R130, RZ, RZ, RZ ;  /* 0x000000ffff827224 */ /* 0x000fe400078e00ff */
.L_x_2366:
[----:B------:R-:W-:Y:S05]  /*13930*/  BSYNC B0 ;  /* 0x0000000000007941 */ /* 0x000fea0003800000 */
.L_x_2365:
[----:B------:R-:W1:Y:S01]  /*13940*/  I2F.U32 R129, R129 ;  /* 0x0000008100817306 */ /* 0x000e620000201000 */
[----:B------:R-:W-:Y:S02]  /*13950*/  PRMT R112, RZ, 0x7610, R112 ;  /* 0x00007610ff707816 */ /* 0x000fe40000000070 */
        /* <DEDUP_REMOVED lines=13> */
.L_x_2369:
        /* <DEDUP_REMOVED lines=12> */
.L_x_2372:
[----:B------:R-:W-:Y:S02]  /*13af0*/  IMAD.MOV.U32 R24, RZ, RZ, R46 ;  /* 0x000000ffff187224 */ /* 0x000fe400078e002e */
.L_x_2373:
[----:B------:R-:W-:Y:S05]  /*13b00*/  BSYNC B0 ;  /* 0x0000000000007941 */ /* 0x000fea0003800000 */
.L_x_2371:
        /* <DEDUP_REMOVED lines=16> */
.L_x_2377:
[----:B------:R-:W-:Y:S05]  /*13c10*/  BSYNC B1 ;  /* 0x0000000000017941 */ /* 0x000fea0003800000 */
.L_x_2376:
        /* <DEDUP_REMOVED lines=44> */
.L_x_2375:
[----:B------:R-:W-:Y:S05]  /*13ee0*/  BSYNC B0 ;  /* 0x0000000000007941 */ /* 0x000fea0003800000 */
.L_x_2374:
        /* <DEDUP_REMOVED lines=11> */
.L_x_2370:
        /* <DEDUP_REMOVED lines=12> */
.L_x_2379:
[----:B------:R-:W-:Y:S02]  /*14060*/  IMAD.MOV.U32 R112, RZ, RZ, R46 ;  /* 0x000000ffff707224 */ /* 0x000fe400078e002e */
.L_x_2380:
[----:B------:R-:W-:Y:S05]  /*14070*/  BSYNC B0 ;  /* 0x0000000000007941 */ /* 0x000fea0003800000 */
.L_x_2378:
        /* <DEDUP_REMOVED lines=16> */
.L_x_2384:
[----:B------:R-:W-:Y:S05]  /*14180*/  BSYNC B1 ;  /* 0x0000000000017941 */ /* 0x000fea0003800000 */
.L_x_2383:
        /* <DEDUP_REMOVED lines=44> */
.L_x_2382:
[----:B------:R-:W-:Y:S05]  /*14450*/  BSYNC B0 ;  /* 0x0000000000007941 */ /* 0x000fea0003800000 */
.L_x_2381:
[----:B------:R1:W2:Y:S01]  /*14460*/  I2F.U32 R131, R112 ;  /* 0x0000007000837306 */ /* 0x0002a20000201000 */
[----:B------:R-:W-:Y:S02]  /*14470*/  LOP3.LUT R22, R22, 0xfffffffd, RZ, 0xc0, !PT ;  /* 0xfffffffd16167812 */ /* 0x000fe400078ec0ff */
[----:B-1----:R-:W-:-:S05]  /*14480*/  PRMT R112, RZ, 0x5410, R113 ;  /* 0x00005410ff707816 */ /* 0x002fca0000000071 */
[----:B------:R-:W-:Y:S02]  /*14490*/  FMUL.FTZ R130, R112, c[0x0][0x1e8] ;  /* 0x00007a0070827a20 */ /* 0x000fe40000410000 */
[----:B--2---:R-:W-:-:S05]  /*144a0*/  FFMA.FTZ R131, R131, R166, 1.1641532182693481445e-10 ;  /* 0x2f00000083837423 */ /* 0x004fca00000100a6 */
[----:B------:R-:W-:-:S04]  /*144b0*/  FSETP.GTU.FTZ.AND P1, PT, R131, c[0x0][0x1e4], PT ;  /* 0x0000790083007a0b */ /* 0x000fc80003f3c000 */
[----:B------:R-:W-:-:S09]  /*144c0*/  FSEL R130, R130, RZ, !P1 ;  /* 0x000000ff82827208 */ /* 0x000fd20004800000 */
[----:B------:R-:W-:Y:S01]  /*144d0*/  @P1 LOP3.LUT R22, R22, 0x2, RZ, 0xfc, !PT ;  /* 0x0000000216161812 */ /* 0x000fe200078efcff */
[----:B------:R-:W-:Y:S05]  /*144e0*/  @P6 BRA `(.L_x_2385) ;  /* 0x0000006000006947 */ /* 0x000fea0003800000 */
[----:B------:R-:W-:Y:S01]  /*144f0*/  IMAD.MOV.U32 R131, RZ, RZ, R132 ;  /* 0x000000ffff837224 */ /* 0x000fe200078e0084 */
[----:B------:R-:W-:Y:S05]  /*14500*/  @!P0 BRA `(.L_x_2386) ;  /* 0x000005b000008947 */ /* 0x000fea0003800000 */
[----:B------:R-:W-:-:S05]  /*14510*/  PRMT R131, RZ, 0x5410, R49 ;  /* 0x00005410ff837816 */ /* 0x000fca0000000031 */
[----:B------:R-:W-:Y:S02]  /*14520*/  FADD.FTZ R130, R131, R130 ;  /* 0x0000008283827221 */ /* 0x000fe40000010000 */
[----:B------:R-:W-:Y:S01]  /*14530*/  IMAD.MOV.U32 R131, RZ, RZ, R132 ;  /* 0x000000ffff837224 */ /* 0x000fe200078e0084 */
[----:B------:R-:W-:Y:S05]  /*14540*/  BRA `(.L_x_2386) ;  /* 0x0000057000007947 */ /* 0x000fea0003800000 */
.L_x_2385:
        /* <DEDUP_REMOVED lines=12> */
.L_x_2388:
[----:B------:R-:W-:Y:S02]  /*14610*/  IMAD.MOV.U32 R25, RZ, RZ, R46 ;  /* 0x000000ffff197224 */ /* 0x000fe400078e002e */
.L_x_2389:
[----:B------:R-:W-:Y:S05]  /*14620*/  BSYNC B0 ;  /* 0x0000000000007941 */ /* 0x000fea0003800000 */
.L_x_2387:
        /* <DEDUP_REMOVED lines=16> */
.L_x_2393:
[----:B------:R-:W-:Y:S05]  /*14730*/  BSYNC B1 ;  /* 0x0000000000017941 */ /* 0x000fea0003800000 */
.L_x_2392:
        /* <DEDUP_REMOVED lines=11> */
[----:B------:R-:W-:-:S04]  /*147f0*/  IMAD.WIDE.U32 R132, R131, -0x326172a9, RZ ;  /* 0xcd9e8d5783847825 */ /* 0x000fc800078e00ff */
[----:B------:R-:W-:Y:S01]  /*14800*/  IMAD.MOV.U32 R131, RZ, RZ, RZ ;  /* 0x000000ffff837224 */ /* 0x000fe200078e00ff */
        /* <DEDUP_REMOVED lines=30> */
[----:B------:R-:W-:Y:S02]  /*149f0*/  LOP3.LUT R7, R133, UR26, R134, 0x96, !PT ;  /* 0x0000001a85077c12 */ /* 0x000fe4000f8e9686 */
.L_x_2391:
[----:B------:R-:W-:Y:S05]  /*14a00*/  BSYNC B0 ;  /* 0x0000000000007941 */ /* 0x000fea0003800000 */
.L_x_2390:
[----:B------:R-:W1:Y:S02]  /*14a10*/  I2F.U32 R25, R25 ;  /* 0x0000001900197306 */ /* 0x000e640000201000 */
[----:B-1----:R-:W-:Y:S01]  /*14a20*/  FFMA.FTZ R112, R25, R166, 1.1641532182693481445e-10 ;  /* 0x2f00000019707423 */ /* 0x002fe200000100a6 */
[----:B------:R-:W-:-:S04]  /*14a30*/  PRMT R25, RZ, 0x5410, R53 ;  /* 0x00005410ff197816 */ /* 0x000fc80000000035 */
[----:B------:R-:W-:Y:S01]  /*14a40*/  FSETP.GTU.FTZ.AND P1, PT, R112, c[0x0][0x1e4], PT ;  /* 0x0000790070007a0b */ /* 0x000fe20003f3c000 */
[----:B------:R-:W-:Y:S01]  /*14a50*/  FMUL.FTZ R133, R25, c[0x0][0x1e8] ;  /* 0x00007a0019857a20 */ /* 0x000fe20000410000 */
[----:B------:R-:W-:Y:S02]  /*14a60*/  @P0 PRMT R25, RZ, 0x5410, R49 ;  /* 0x00005410ff190816 */ /* 0x000fe40000000031 */
[----:B------:R-:W-:Y:S02]  /*14a70*/  SEL R112, RZ, 0x1, P1 ;  /* 0x00000001ff707807 */ /* 0x000fe40000800000 */
[----:B------:R-:W-:-:S05]  /*14a80*/  FSEL R133, R133, RZ, !P1 ;  /* 0x000000ff85857208 */ /* 0x000fca0004800000 */
[----:B------:R-:W-:-:S04]  /*14a90*/  FADD.FTZ R130, R130, R133 ;  /* 0x0000008582827221 */ /* 0x000fc80000010000 */
[----:B------:R-:W-:Y:S01]  /*14aa0*/  @P0 FADD.FTZ R130, R25, R130 ;  /* 0x0000008219820221 */ /* 0x000fe20000010000 */
[----:B------:R-:W-:Y:S02]  /*14ab0*/  PRMT R25, R112, 0x7610, R25 ;  /* 0x0000761070197816 */ /* 0x000fe40000000019 */
.L_x_2386:
        /* <DEDUP_REMOVED lines=12> */
.L_x_2395:
[----:B------:R-:W-:Y:S02]  /*14b80*/  IMAD.MOV.U32 R112, RZ, RZ, R46 ;  /* 0x000000ffff707224 */ /* 0x000fe400078e002e */
.L_x_2396:
[----:B------:R-:W-:Y:S05]  /*14b90*/  BSYNC B0 ;  /* 0x0000000000007941 */ /* 0x000fea0003800000 */
.L_x_2394:
        /* <DEDUP_REMOVED lines=16> */
.L_x_2400:
[----:B------:R-:W-:Y:S05]  /*14ca0*/  BSYNC B1 ;  /* 0x0000000000017941 */ /* 0x000fea0003800000 */
.L_x_2399:
        /* <DEDUP_REMOVED lines=44> */
.L_x_2398:
[----:B------:R-:W-:Y:S05]  /*14f70*/  BSYNC B0 ;  /* 0x0000000000007941 */ /* 0x000fea0003800000 */
.L_x_2397:
        /* <DEDUP_REMOVED lines=13> */
.L_x_2401:
        /* <DEDUP_REMOVED lines=12> */
.L_x_2404:
[----:B------:R-:W-:Y:S02]  /*15110*/  IMAD.MOV.U32 R26, RZ, RZ, R46 ;  /* 0x000000ffff1a7224 */ /* 0x000fe400078e002e */
.L_x_2405:
[----:B------:R-:W-:Y:S05]  /*15120*/  BSYNC B0 ;  /* 0x0000000000007941 */ /* 0x000fea0003800000 */
.L_x_2403:
        /* <DEDUP_REMOVED lines=16> */
.L_x_2409:
[----:B------:R-:W-:Y:S05]  /*15230*/  BSYNC B1 ;  /* 0x0000000000017941 */ /* 0x000fea0003800000 */
.L_x_2408:
        /* <DEDUP_REMOVED lines=44> */
.L_x_2407:
[----:B------:R-:W-:Y:S05]  /*15500*/  BSYNC B0 ;  /* 0x0000000000007941 */ /* 0x000fea0003800000 */
.L_x_2406:
        /* <DEDUP_REMOVED lines=9> */
[----:B------:R-:W-:Y:S01]  /*155a0*/  @P0 FADD.FTZ R131, R26, R131 ;  /* 0x000000831a830221 */ /* 0x000fe20000010000 */
[----:B------:R-:W-:Y:S02]  /*155b0*/  PRMT R26, R113, 0x7610, R26 ;  /* 0x00007610711a7816 */ /* 0x000fe4000000001a */
.L_x_2402:
        /* <DEDUP_REMOVED lines=12> */
.L_x_2411:
[----:B------:R-:W-:Y:S02]  /*15680*/  IMAD.MOV.U32 R136, RZ, RZ, R46 ;  /* 0x000000ffff887224 */ /* 0x000fe400078e002e */
.L_x_2412:
[----:B------:R-:W-:Y:S05]  /*15690*/  BSYNC B0 ;  /* 0x0000000000007941 */ /* 0x000fea0003800000 */
.L_x_2410:
        /* <DEDUP_REMOVED lines=16> */
.L_x_2416:
[----:B------:R-:W-:Y:S05]  /*157a0*/  BSYNC B1 ;  /* 0x0000000000017941 */ /* 0x000fea0003800000 */
.L_x_2415:
[----:B------:R-:W-:Y:S01]  /*157b0*/  LOP3.LUT R12, R12, UR5, R13, 0x96, !PT ;  /* 0x000000050c0c7c12 */ /* 0x000fe2000f8e960d */
[----:B------:R-:W-:-:S04]  /*157c0*/  IMAD.HI.U32 R7, R8, -0x326172a9, RZ ;  /* 0xcd9e8d5708077827 */ /* 0x000fc800078e00ff */
[----:B------:R-:W-:Y:S01]  /*157d0*/  IMAD R31, R8, -0x326172a9, RZ ;  /* 0xcd9e8d57081f7824 */ /* 0x000fe200078e02ff */
[----:B------:R-:W-:Y:S01]  /*157e0*/  LOP3.LUT R7, R7, UR4, R10, 0x96, !PT ;  /* 0x0000000407077c12 */ /* 0x000fe2000f8e960a */
[----:B------:R-:W-:-:S04]  /*157f0*/  IMAD.WIDE.U32 R112, R12, -0x326172a9, RZ ;  /* 0xcd9e8d570c707825 */ /* 0x000fc800078e00ff */
[----:B------:R-:W-:Y:S01]  /*15800*/  IMAD.WIDE.U32 R134, R7, -0x2daee0ad, RZ ;  /* 0xd2511f5307867825 */ /* 0x000fe200078e00ff */
[----:B------:R-:W-:-:S03]  /*15810*/  LOP3.LUT R31, R113, UR9, R31, 0x96, !PT ;  /* 0x00000009711f7c12 */ /* 0x000fc6000f8e961f */
[----:B------:R-:W-:Y:S02]  /*15820*/  IMAD R113, R9, -0x2daee0ad, RZ ;  /* 0xd2511f5309717824 */ /* 0x000fe400078e02ff */
[----:B------:R-:W-:-:S03]  /*15830*/  IMAD.WIDE.U32 R132, R31, -0x2daee0ad, RZ ;  /* 0xd2511f531f847825 */ /* 0x000fc600078e00ff */
[----:B------:R-:W-:Y:S02]  /*15840*/  LOP3.LUT R113, R135, UR10, R113, 0x96, !PT ;  /* 0x0000000a87717c12 */ /* 0x000fe4000f8e9671 */
[----:B------:R-:W-:-:S03]  /*15850*/  LOP3.LUT R7, R133, UR12, R134, 0x96, !PT ;  /* 0x0000000c85077c12 */ /* 0x000fc6000f8e9686 */
        /* <DEDUP_REMOVED lines=33> */
.L_x_2414:
[----:B------:R-:W-:Y:S05]  /*15a70*/  BSYNC B0 ;  /* 0x0000000000007941 */ /* 0x000fea0003800000 */
.L_x_2413:
        /* <DEDUP_REMOVED lines=13> */
.L_x_2417:
        /* <DEDUP_REMOVED lines=12> */
.L_x_2420:
[----:B------:R-:W-:Y:S02]  /*15c10*/  IMAD.MOV.U32 R27, RZ, RZ, R46 ;  /* 0x000000ffff1b7224 */ /* 0x000fe400078e002e */
.L_x_2421:
[----:B------:R-:W-:Y:S05]  /*15c20*/  BSYNC B0 ;  /* 0x0000000000007941 */ /* 0x000fea0003800000 */
.L_x_2419:
        /* <DEDUP_REMOVED lines=16> */
.L_x_2425:
[----:B------:R-:W-:Y:S05]  /*15d30*/  BSYNC B1 ;  /* 0x0000000000017941 */ /* 0x000fea0003800000 */
.L_x_2424:
        /* <DEDUP_REMOVED lines=44> */
.L_x_2423:
[----:B------:R-:W-:Y:S05]  /*16000*/  BSYNC B0 ;  /* 0x0000000000007941 */ /* 0x000fea0003800000 */
.L_x_2422:
        /* <DEDUP_REMOVED lines=11> */
.L_x_2418:
        /* <DEDUP_REMOVED lines=12> */
.L_x_2427:
[----:B------:R-:W-:Y:S02]  /*16180*/  IMAD.MOV.U32 R133, RZ, RZ, R46 ;  /* 0x000000ffff857224 */ /* 0x000fe400078e002e */
.L_x_2428:
[----:B------:R-:W-:Y:S05]  /*16190*/  BSYNC B0 ;  /* 0x0000000000007941 */ /* 0x000fea0003800000 */
.L_x_2426:
        /* <DEDUP_REMOVED lines=16> */
.L_x_2432:
[----:B------:R-:W-:Y:S05]  /*162a0*/  BSYNC B1 ;  /* 0x0000000000017941 */ /* 0x000fea0003800000 */
.L_x_2431:
        /* <DEDUP_REMOVED lines=44> */
.L_x_2430:
[----:B------:R-:W-:Y:S05]  /*16570*/  BSYNC B0 ;  /* 0x0000000000007941 */ /* 0x000fea0003800000 */
.L_x_2429:
        /* <DEDUP_REMOVED lines=13> */
.L_x_2433:
        /* <DEDUP_REMOVED lines=12> */
.L_x_2436:
[----:B------:R-:W-:Y:S02]  /*16710*/  IMAD.MOV.U32 R28, RZ, RZ, R46 ;  /* 0x000000ffff1c7224 */ /* 0x000fe400078e002e */
.L_x_2437:
[----:B------:R-:W-:Y:S05]  /*16720*/  BSYNC B0 ;  /* 0x0000000000007941 */ /* 0x000fea0003800000 */
.L_x_2435:
        /* <DEDUP_REMOVED lines=16> */
.L_x_2441:
[----:B------:R-:W-:Y:S05]  /*16830*/  BSYNC B1 ;  /* 0x0000000000017941 */ /* 0x000fea0003800000 */
.L_x_2440:
        /* <DEDUP_REMOVED lines=44> */
.L_x_2439:
[----:B------:R-:W-:Y:S05]  /*16b00*/  BSYNC B0 ;  /* 0x0000000000007941 */ /* 0x000fea0003800000 */
.L_x_2438:
        /* <DEDUP_REMOVED lines=11> */
.L_x_2434:
        /* <DEDUP_REMOVED lines=12> */
.L_x_2443:
[----:B------:R-:W-:Y:S02]  /*16c80*/  IMAD.MOV.U32 R114, RZ, RZ, R46 ;  /* 0x000000ffff727224 */ /* 0x000fe400078e002e */
.L_x_2444:
[----:B------:R-:W-:Y:S05]  /*16c90*/  BSYNC B0 ;  /* 0x0000000000007941 */ /* 0x000fea0003800000 */
.L_x_2442:
        /* <DEDUP_REMOVED lines=16> */
.L_x_2448:
[----:B------:R-:W-:Y:S05]  /*16da0*/  BSYNC B1 ;  /* 0x0000000000017941 */ /* 0x000fea0003800000 */
.L_x_2447:
        /* <DEDUP_REMOVED lines=44> */
.L_x_2446:
[----:B------:R-:W-:Y:S05]  /*17070*/  BSYNC B0 ;  /* 0x0000000000007941 */ /* 0x000fea0003800000 */
.L_x_2445:
        /* <DEDUP_REMOVED lines=13> */
.L_x_2449:
        /* <DEDUP_REMOVED lines=12> */
.L_x_2452:
[----:B------:R-:W-:Y:S02]  /*17210*/  IMAD.MOV.U32 R11, RZ, RZ, R46 ;  /* 0x000000ffff0b7224 */ /* 0x000fe400078e002e */
.L_x_2453:
[----:B------:R-:W-:Y:S05]  /*17220*/  BSYNC B0 ;  /* 0x0000000000007941 */ /* 0x000fea0003800000 */
.L_x_2451:
        /* <DEDUP_REMOVED lines=16> */
.L_x_2457:
[----:B------:R-:W-:Y:S05]  /*17330*/  BSYNC B1 ;  /* 0x0000000000017941 */ /* 0x000fea0003800000 */
.L_x_2456:
        /* <DEDUP_REMOVED lines=44> */
.L_x_2455:
[----:B------:R-:W-:Y:S05]  /*17600*/  BSYNC B0 ;  /* 0x0000000000007941 */ /* 0x000fea0003800000 */
.L_x_2454:
        /* <DEDUP_REMOVED lines=11> */
.L_x_2450:
        /* <DEDUP_REMOVED lines=12> */
.L_x_2459:
[----:B------:R-:W-:Y:S02]  /*17780*/  IMAD.MOV.U32 R114, RZ, RZ, R46 ;  /* 0x000000ffff727224 */ /* 0x000fe400078e002e */
.L_x_2460:
[----:B------:R-:W-:Y:S05]  /*17790*/  BSYNC B0 ;  /* 0x0000000000007941 */ /* 0x000fea0003800000 */
.L_x_2458:
        /* <DEDUP_REMOVED lines=16> */
.L_x_2464:
[----:B------:R-:W-:Y:S05]  /*178a0*/  BSYNC B1 ;  /* 0x0000000000017941 */ /* 0x000fea0003800000 */
.L_x_2463:
        /* <DEDUP_REMOVED lines=44> */
.L_x_2462:
[----:B------:R-:W-:Y:S05]  /*17b70*/  BSYNC B0 ;  /* 0x0000000000007941 */ /* 0x000fea0003800000 */
.L_x_2461:
        /* <DEDUP_REMOVED lines=14> */
.L_x_2465:
        /* <DEDUP_REMOVED lines=12> */
.L_x_2468:
[----:B------:R-:W-:Y:S02]  /*17d20*/  IMAD.MOV.U32 R14, RZ, RZ, R46 ;  /* 0x000000ffff0e7224 */ /* 0x000fe400078e002e */
.L_x_2469:
[----:B------:R-:W-:Y:S05]  /*17d30*/  BSYNC B0 ;  /* 0x0000000000007941 */ /* 0x000fea0003800000 */
.L_x_2467:
        /* <DEDUP_REMOVED lines=18> */
.L_x_2473:
[----:B------:R-:W-:Y:S05]  /*17e60*/  BSYNC B1 ;  /* 0x0000000000017941 */ /* 0x000fea0003800000 */
.L_x_2472:
        /* <DEDUP_REMOVED lines=9> */
[----:B------:R-:W-:Y:S01]  /*17f00*/  LOP3.LUT R113, R137, UR10, R113, 0x96, !PT ;  /* 0x0000000a89717c12 */ /* 0x000fe2000f8e9671 */
[----:B------:R-:W-:Y:S01]  /*17f10*/  IMAD.MOV.U32 R142, RZ, RZ, RZ ;  /* 0x000000ffff8e7224 */ /* 0x000fe200078e00ff */
        /* <DEDUP_REMOVED lines=33> */
.L_x_2471:
[----:B------:R-:W-:Y:S05]  /*18130*/  BSYNC B0 ;  /* 0x0000000000007941 */ /* 0x000fea0003800000 */
.L_x_2470:
        /* <DEDUP_REMOVED lines=10> */
[----:B------:R-:W-:-:S04]  /*181e0*/  PRMT R14, R112, 0x7610, R14 ;  /* 0x00007610700e7816 */ /* 0x000fc8000000000e */
.L_x_2466:
[----:B------:R-:W-:Y:S01]  /*181f0*/  F2FP.BF16.PACK_AB R115, R135, R134 ;  /* 0x000000868773723e */ /* 0x000fe200000010ff */
[----:B------:R-:W-:Y:S01]  /*18200*/  IMAD.WIDE.U32 R136, R127, R249, c[0x0][0x188] ;  /* 0x000062007f887625 */ /* 0x000fe200078e00f9 */
[----:B------:R-:W-:Y:S02]  /*18210*/  F2FP.BF16.PACK_AB R114, R133, R132 ;  /* 0x000000848572723e */ /* 0x000fe400000010ff */
[----:B------:R-:W-:Y:S02]  /*18220*/  F2FP.BF16.PACK_AB R113, R131, R130 ;  /* 0x000000828371723e */ /* 0x000fe400000010ff */
[----:B------:R-:W-:Y:S02]  /*18230*/  F2FP.BF16.PACK_AB R112, R129, R128 ;  /* 0x000000808170723e */ /* 0x000fe400000010ff */
[----:B------:R-:W-:Y:S02]  /*18240*/  SEL R138, RZ, 0x1, P1 ;  /* 0x00000001ff8a7807 */ /* 0x000fe40000800000 */
[----:B------:R-:W-:Y:S01]  /*18250*/  SEL R141, RZ, 0x1000000, P5 ;  /* 0x01000000ff8d7807 */ /* 0x000fe20002800000 */
[----:B------:R1:W-:Y:S01]  /*18260*/  STG.E.128 [R136.64], R112 ;  /* 0x0000007088007986 */ /* 0x0003e2000c101d06 */
[----:B------:R-:W-:-:S02]  /*18270*/  SEL R140, RZ, 0x10000, P4 ;  /* 0x00010000ff8c7807 */ /* 0x000fc40002000000 */
[----:B------:R-:W-:Y:S02]  /*18280*/  SEL R139, RZ, 0x100, P3 ;  /* 0x00000100ff8b7807 */ /* 0x000fe40001800000 */
[C---:B------:R-:W-:Y:S02]  /*18290*/  LOP3.LUT P4, RZ, R22.reuse, 0x4, RZ, 0xc0, !PT ;  /* 0x0000000416ff7812 */ /* 0x040fe4000788c0ff */
[----:B------:R-:W-:Y:S02]  /*182a0*/  LOP3.LUT R139, R139, R141, R140, 0xfe, !PT ;  /* 0x0000008d8b8b7212 */ /* 0x000fe400078efe8c */
[----:B------:R-:W-:Y:S02]  /*182b0*/  SEL R141, RZ, 0x1, P2 ;  /* 0x00000001ff8d7807 */ /* 0x000fe40001000000 */
[C---:B------:R-:W-:Y:S02]  /*182c0*/  LOP3.LUT P3, RZ, R22.reuse, 0x2, RZ, 0xc0, !PT ;  /* 0x0000000216ff7812 */ /* 0x040fe4000786c0ff */
[----:B------:R-:W-:-:S02]  /*182d0*/  LOP3.LUT P6, RZ, R22, 0x20, RZ, 0xc0, !PT ;  /* 0x0000002016ff7812 */ /* 0x000fc400078cc0ff */
[----:B------:R-:W-:Y:S01]  /*182e0*/  LOP3.LUT P5, RZ, R22, 0x8, RZ, 0xc0, !PT ;  /* 0x0000000816ff7812 */ /* 0x000fe200078ac0ff */
[----:B-1----:R-:W-:Y:S01]  /*182f0*/  IMAD.WIDE.U32 R112, R138, 0x1000000, RZ ;  /* 0x010000008a707825 */ /* 0x002fe200078e00ff */
[----:B------:R-:W-:-:S04]  /*18300*/  SEL R138, RZ, 0x1, P3 ;  /* 0x00000001ff8a7807 */ /* 0x000fc80001800000 */
[----:B------:R-:W-:Y:S01]  /*18310*/  LOP3.LUT R141, R113, R139, R141, 0xfe, !PT ;  /* 0x0000008b718d7212 */ /* 0x000fe200078efe8d */
[----:B------:R-:W-:Y:S01]  /*18320*/  IMAD.WIDE.U32 R114, R138, 0x10000, RZ ;  /* 0x000100008a727825 */ /* 0x000fe200078e00ff */
[----:B------:R-:W-:Y:S02]  /*18330*/  SEL R139, RZ, 0x1, P4 ;  /* 0x00000001ff8b7807 */ /* 0x000fe40002000000 */
[----:B------:R-:W-:-:S03]  /*18340*/  SEL R113, RZ, 0x1, P5 ;  /* 0x00000001ff717807 */ /* 0x000fc60002800000 */
[----:B------:R-:W-:-:S05]  /*18350*/  IMAD.WIDE.U32 R136, R139, 0x100, RZ ;  /* 0x000001008b887825 */ /* 0x000fca00078e00ff */
[----:B------:R-:W-:Y:S02]  /*18360*/  LOP3.LUT R138, R136, R112, R114, 0xfe, !PT ;  /* 0x00000070888a7212 */ /* 0x000fe400078efe72 */
[----:B------:R-:W-:Y:S02]  /*18370*/  LOP3.LUT R115, R137, R141, R115, 0xfe, !PT ;  /* 0x0000008d89737212 */ /* 0x000fe400078efe73 */
[----:B------:R-:W-:Y:S01]  /*18380*/  LOP3.LUT R114, R138, R113, RZ, 0xfc, !PT ;  /* 0x000000718a727212 */ /* 0x000fe200078efcff */
[----:B------:R-:W-:Y:S01]  /*18390*/  IMAD.WIDE.U32 R112, R127, R250, c[0x0][0x190] ;  /* 0x000064007f707625 */ /* 0x000fe200078e00fa */
[----:B------:R-:W-:-:S04]  /*183a0*/  IADD3 R136, R156, 0x200, RZ ;  /* 0x000002009c887810 */ /* 0x000fc80007ffe0ff */
[----:B------:R1:W-:Y:S02]  /*183b0*/  STG.E.64 [R112.64], R114 ;  /* 0x0000007270007986 */ /* 0x0003e4000c101b06 */
[----:B-1----:R-:W-:Y:S01]  /*183c0*/  @P6 IMAD.WIDE.U32 R112, R136, R249, c[0x0][0x178] ;  /* 0x00005e0088706625 */ /* 0x002fe200078e00f9 */
        /* <DEDUP_REMOVED lines=20> */
.L_x_2474:
[----:B------:R2:W5:Y:S02]  /*18510*/  @P6 LDG.E.128 R52, [R112.64] ;  /* 0x0000000670346981 */ /* 0x000564000c1e1d00 */
[----:B--2---:R-:W-:-:S05]  /*18520*/  @P0 IMAD.WIDE.U32 R112, R136, R249, c[0x0][0x180] ;  /* 0x0000600088700625 */ /* 0x004fca00078e00f9 */
[----:B------:R2:W5:Y:S02]  /*18530*/  @P0 LDG.E.128 R48, [R112.64] ;  /* 0x0000000670300981 */ /* 0x000564000c1e1d00 */
[----:B--2---:R-:W-:-:S06]  /*18540*/  IMAD.WIDE.U32 R112, R136, R249, c[0x0][0x170] ;  /* 0x00005c0088707625 */ /* 0x004fcc00078e00f9 */
[----:B-1----:R-:W5:Y:S01]  /*18550*/  LDG.E.128 R112, [R112.64] ;  /* 0x0000000670707981 */ /* 0x002f62000c1e1d00 */
        /* <DEDUP_REMOVED lines=12> */
.L_x_2476:
[----:B------:R-:W-:Y:S02]  /*18620*/  IMAD.MOV.U32 R137, RZ, RZ, R46 ;  /* 0x000000ffff897224 */ /* 0x000fe400078e002e */
.L_x_2477:
[----:B------:R-:W-:Y:S05]  /*18630*/  BSYNC B0 ;  /* 0x0000000000007941 */ /* 0x000fea0003800000 */
.L_x_2475:
        /* <DEDUP_REMOVED lines=16> */
.L_x_2481:
[----:B------:R-:W-:Y:S05]  /*18740*/  BSYNC B1 ;  /* 0x0000000000017941 */ /* 0x000fea0003800000 */
.L_x_2480:
        /* <DEDUP_REMOVED lines=44> */
.L_x_2479:
[----:B------:R-:W-:Y:S05]  /*18a10*/  BSYNC B0 ;  /* 0x0000000000007941 */ /* 0x000fea0003800000 */
.L_x_2478:
[----:B------:R-:W1:Y:S01]  /*18a20*/  I2F.U32 R137, R137 ;  /* 0x0000008900897306 */ /* 0x000e620000201000 */
[C---:B------:R-:W-:Y:S02]  /*18a30*/  LOP3.LUT P6, RZ, R22.reuse, 0x10, RZ, 0xc0, !PT ;  /* 0x0000001016ff7812 */ /* 0x040fe400078cc0ff */
[----:B------:R-:W-:Y:S01]  /*18a40*/  LOP3.LUT R22, R22, 0xfffffff7, RZ, 0xc0, !PT ;  /* 0xfffffff716167812 */ /* 0x000fe200078ec0ff */
[----:B-1----:R-:W-:Y:S01]  /*18a50*/  FFMA.FTZ R138, R137, R166, 1.1641532182693481445e-10 ;  /* 0x2f000000898a7423 */ /* 0x002fe200000100a6 */
[----:B-----5:R-:W-:-:S04]  /*18a60*/  PRMT R137, RZ, 0x5410, R112 ;  /* 0x00005410ff897816 */ /* 0x020fc80000000070 */
[----:B------:R-:W-:Y:S01]  /*18a70*/  FSETP.GTU.FTZ.AND P1, PT, R138, c[0x0][0x1e4], PT ;  /* 0x000079008a007a0b */ /* 0x000fe20003f3c000 */
[----:B------:R-:W-:-:S05]  /*18a80*/  FMUL.FTZ R138, R137, c[0x0][0x1e8] ;  /* 0x00007a00898a7a20 */ /* 0x000fca0000410000 */
[----:B------:R-:W-:-:S07]  /*18a90*/  FSEL R137, R138, RZ, !P1 ;  /* 0x000000ff8a897208 */ /* 0x000fce0004800000 */
        /* <DEDUP_REMOVED lines=8> */
.L_x_2482:
        /* <DEDUP_REMOVED lines=12> */
.L_x_2485:
[----:B------:R-:W-:Y:S02]  /*18be0*/  IMAD.MOV.U32 R23, RZ, RZ, R46 ;  /* 0x000000ffff177224 */ /* 0x000fe400078e002e */
.L_x_2486:
[----:B------:R-:W-:Y:S05]  /*18bf0*/  BSYNC B0 ;  /* 0x0000000000007941 */ /* 0x000fea0003800000 */
.L_x_2484:
        /* <DEDUP_REMOVED lines=16> */
.L_x_2490:
[----:B------:R-:W-:Y:S05]  /*18d00*/  BSYNC B1 ;  /* 0x0000000000017941 */ /* 0x000fea0003800000 */
.L_x_2489:
        /* <DEDUP_REMOVED lines=44> */
.L_x_2488:
[----:B------:R-:W-:Y:S05]  /*18fd0*/  BSYNC B0 ;  /* 0x0000000000007941 */ /* 0x000fea0003800000 */
.L_x_2487:
        /* <DEDUP_REMOVED lines=11> */
.L_x_2483:
        /* <DEDUP_REMOVED lines=12> */
.L_x_2492:
[----:B------:R-:W-:Y:S02]  /*19150*/  IMAD.MOV.U32 R144, RZ, RZ, R46 ;  /* 0x000000ffff907224 */ /* 0x000fe400078e002e */
.L_x_2493:
[----:B------:R-:W-:Y:S05]  /*19160*/  BSYNC B0 ;  /* 0x0000000000007941 */ /* 0x000fea0003800000 */
.L_x_2491:
        /* <DEDUP_REMOVED lines=16> */
.L_x_2497:
[----:B------:R-:W-:Y:S05]  /*19270*/  BSYNC B1 ;  /* 0x0000000000017941 */ /* 0x000fea0003800000 */
.L_x_2496:
        /* <DEDUP_REMOVED lines=44> */
.L_x_2495:
[----:B------:R-:W-:Y:S05]  /*19540*/  BSYNC B0 ;  /* 0x0000000000007941 */ /* 0x000fea0003800000 */
.L_x_2494:
        /* <DEDUP_REMOVED lines=15> */
.L_x_2498:
        /* <DEDUP_REMOVED lines=12> */
.L_x_2501:
[----:B------:R-:W-:Y:S02]  /*19700*/  IMAD.MOV.U32 R24, RZ, RZ, R46 ;  /* 0x000000ffff187224 */ /* 0x000fe400078e002e */
.L_x_2502:
[----:B------:R-:W-:Y:S05]  /*19710*/  BSYNC B0 ;  /* 0x0000000000007941 */ /* 0x000fea0003800000 */
.L_x_2500:
        /* <DEDUP_REMOVED lines=16> */
.L_x_2506:
[----:B------:R-:W-:Y:S05]  /*19820*/  BSYNC B1 ;  /* 0x0000000000017941 */ /* 0x000fea0003800000 */
.L_x_2505:
        /* <DEDUP_REMOVED lines=44> */
.L_x_2504:
[----:B------:R-:W-:Y:S05]  /*19af0*/  BSYNC B0 ;  /* 0x0000000000007941 */ /* 0x000fea0003800000 */
.L_x_2503:
[----:B------:R1:W2:Y:S02]  /*19b00*/  I2F.U32 R141, R24 ;  /* 0x00000018008d7306 */ /* 0x0002a40000201000 */
[----:B-1----:R-:W-:Y:S01]  /*19b10*/  PRMT R24, RZ, 0x7610, R52 ;  /* 0x00007610ff187816 */ /* 0x002fe20000000034 */
[----:B--2---:R-:W-:-:S05]  /*19b20*/  FFMA.FTZ R141, R141, R166, 1.1641532182693481445e-10 ;  /* 0x2f0000008d8d7423 */ /* 0x004fca00000100a6 */
        /* <DEDUP_REMOVED lines=8> */
.L_x_2499:
        /* <DEDUP_REMOVED lines=12> */
.L_x_2508:
[----:B------:R-:W-:Y:S02]  /*19c70*/  IMAD.MOV.U32 R112, RZ, RZ, R46 ;  /* 0x000000ffff707224 */ /* 0x000fe400078e002e */
.L_x_2509:
[----:B------:R-:W-:Y:S05]  /*19c80*/  BSYNC B0 ;  /* 0x0000000000007941 */ /* 0x000fea0003800000 */
.L_x_2507:
        /* <DEDUP_REMOVED lines=16> */
.L_x_2513:
[----:B------:R-:W-:Y:S05]  /*19d90*/  BSYNC B1 ;  /* 0x0000000000017941 */ /* 0x000fea0003800000 */
.L_x_2512:
        /* <DEDUP_REMOVED lines=44> */
.L_x_2511:
[----:B------:R-:W-:Y:S05]  /*1a060*/  BSYNC B0 ;  /* 0x0000000000007941 */ /* 0x000fea0003800000 */
.L_x_2510:
[----:B------:R1:W2:Y:S01]  /*1a070*/  I2F.U32 R139, R112 ;  /* 0x00000070008b7306 */ /* 0x0002a20000201000 */
[----:B------:R-:W-:Y:S02]  /*1a080*/  LOP3.LUT R22, R22, 0xfffffffd, RZ, 0xc0, !PT ;  /* 0xfffffffd16167812 */ /* 0x000fe400078ec0ff */
[----:B-1----:R-:W-:Y:S01]  /*1a090*/  PRMT R112, RZ, 0x5410, R113 ;  /* 0x00005410ff707816 */ /* 0x002fe20000000071 */
[----:B--2---:R-:W-:-:S05]  /*1a0a0*/  FFMA.FTZ R139, R139, R166, 1.1641532182693481445e-10 ;  /* 0x2f0000008b8b7423 */ /* 0x004fca00000100a6 */
[----:B------:R-:W-:Y:S01]  /*1a0b0*/  FSETP.GTU.FTZ.AND P1, PT, R139, c[0x0][0x1e4], PT ;  /* 0x000079008b007a0b */ /* 0x000fe20003f3c000 */
[----:B------:R-:W-:-:S05]  /*1a0c0*/  FMUL.FTZ R139, R112, c[0x0][0x1e8] ;  /* 0x00007a00708b7a20 */ /* 0x000fca0000410000 */
[----:B------:R-:W-:-:S07]  /*1a0d0*/  FSEL R139, R139, RZ, !P1 ;  /* 0x000000ff8b8b7208 */ /* 0x000fce0004800000 */
        /* <DEDUP_REMOVED lines=8> */
.L_x_2514:
        /* <DEDUP_REMOVED lines=12> */
.L_x_2517:
[----:B------:R-:W-:Y:S02]  /*1a220*/  IMAD.MOV.U32 R25, RZ, RZ, R46 ;  /* 0x000000ffff197224 */ /* 0x000fe400078e002e */
.L_x_2518:
[----:B------:R-:W-:Y:S05]  /*1a230*/  BSYNC B0 ;  /* 0x0000000000007941 */ /* 0x000fea0003800000 */
.L_x_2516:
        /* <DEDUP_REMOVED lines=16> */
.L_x_2522:
[----:B------:R-:W-:Y:S05]  /*1a340*/  BSYNC B1 ;  /* 0x0000000000017941 */ /* 0x000fea0003800000 */
.L_x_2521:
        /* <DEDUP_REMOVED lines=44> */
.L_x_2520:
[----:B------:R-:W-:Y:S05]  /*1a610*/  BSYNC B0 ;  /* 0x0000000000007941 */ /* 0x000fea0003800000 */
.L_x_2519:
[----:B------:R-:W1:Y:S02]  /*1a620*/  I2F.U32 R25, R25 ;  /* 0x0000001900197306 */ /* 0x000e640000201000 */
[----:B-1----:R-:W-:Y:S01]  /*1a630*/  FFMA.FTZ R112, R25, R166, 1.1641532182693481445e-10 ;  /* 0x2f00000019707423 */ /* 0x002fe200000100a6 */
[----:B------:R-:W-:-:S04]  /*1a640*/  PRMT R25, RZ, 0x5410, R53 ;  /* 0x00005410ff197816 */ /* 0x000fc80000000035 */
[----:B------:R-:W-:Y:S01]  /*1a650*/  FSETP.GTU.FTZ.AND P1, PT, R112, c[0x0][0x1e4], PT ;  /* 0x0000790070007a0b */ /* 0x000fe20003f3c000 */
[----:B------:R-:W-:-:S05]  /*1a660*/  FMUL.FTZ R112, R25, c[0x0][0x1e8] ;  /* 0x00007a0019707a20 */ /* 0x000fca0000410000 */
[----:B------:R-:W-:-:S05]  /*1a670*/  FSEL R112, R112, RZ, !P1 ;  /* 0x000000ff70707208 */ /* 0x000fca0004800000 */
[----:B------:R-:W-:Y:S01]  /*1a680*/  FADD.FTZ R139, R139, R112 ;  /* 0x000000708b8b7221 */ /* 0x000fe20000010000 */
[----:B------:R-:W-:-:S05]  /*1a690*/  @P0 PRMT R112, RZ, 0x5410, R49 ;  /* 0x00005410ff700816 */ /* 0x000fca0000000031 */
[----:B------:R-:W-:Y:S01]  /*1a6a0*/  @P0 FADD.FTZ R139, R112, R139 ;  /* 0x0000008b708b0221 */ /* 0x000fe20000010000 */
[----:B------:R-:W-:-:S04]  /*1a6b0*/  SEL R112, RZ, 0x1, P1 ;  /* 0x00000001ff707807 */ /* 0x000fc80000800000 */
[----:B------:R-:W-:Y:S02]  /*1a6c0*/  PRMT R25, R112, 0x7610, R25 ;  /* 0x0000761070197816 */ /* 0x000fe40000000019 */
.L_x_2515:
        /* <DEDUP_REMOVED lines=12> */
.L_x_2524:
[----:B------:R-:W-:Y:S02]  /*1a790*/  IMAD.MOV.U32 R112, RZ, RZ, R46 ;  /* 0x000000ffff707224 */ /* 0x000fe400078e002e */
.L_x_2525:
[----:B------:R-:W-:Y:S05]  /*1a7a0*/  BSYNC B0 ;  /* 0x0000000000007941 */ /* 0x000fea0003800000 */
.L_x_2523:
        /* <DEDUP_REMOVED lines=16> */
.L_x_2529:
[----:B------:R-:W-:Y:S05]  /*1a8b0*/  BSYNC B1 ;  /* 0x0000000000017941 */ /* 0x000fea0003800000 */
.L_x_2528:
        /* <DEDUP_REMOVED lines=44> */
.L_x_2527:
[----:B------:R-:W-:Y:S05]  /*1ab80*/  BSYNC B0 ;  /* 0x0000000000007941 */ /* 0x000fea0003800000 */
.L_x_2526:
        /* <DEDUP_REMOVED lines=13> */
.L_x_2530:
        /* <DEDUP_REMOVED lines=12> */
.L_x_2533:
[----:B------:R-:W-:Y:S02]  /*1ad20*/  IMAD.MOV.U32 R26, RZ, RZ, R46 ;  /* 0x000000ffff1a7224 */ /* 0x000fe400078e002e */
.L_x_2534:
[----:B------:R-:W-:Y:S05]  /*1ad30*/  BSYNC B0 ;  /* 0x0000000000007941 */ /* 0x000fea0003800000 */
.L_x_2532:
        /* <DEDUP_REMOVED lines=16> */
.L_x_2538:
[----:B------:R-:W-:Y:S05]  /*1ae40*/  BSYNC B1 ;  /* 0x0000000000017941 */ /* 0x000fea0003800000 */
.L_x_2537:
        /* <DEDUP_REMOVED lines=44> */
.L_x_2536:
[----:B------:R-:W-:Y:S05]  /*1b110*/  BSYNC B0 ;  /* 0x0000000000007941 */ /* 0x000fea0003800000 */
.L_x_2535:
        /* <DEDUP_REMOVED lines=11> */
.L_x_2531:
        /* <DEDUP_REMOVED lines=12> */
.L_x_2540:
[----:B------:R-:W-:Y:S02]  /*1b290*/  IMAD.MOV.U32 R141, RZ, RZ, R46 ;  /* 0x000000ffff8d7224 */ /* 0x000fe400078e002e */
.L_x_2541:
[----:B------:R-:W-:Y:S05]  /*1b2a0*/  BSYNC B0 ;  /* 0x0000000000007941 */ /* 0x000fea0003800000 */
.L_x_2539:
        /* <DEDUP_REMOVED lines=16> */
.L_x_2545:
[----:B------:R-:W-:Y:S05]  /*1b3b0*/  BSYNC B1 ;  /* 0x0000000000017941 */ /* 0x000fea0003800000 */
.L_x_2544:
        /* <DEDUP_REMOVED lines=44> */
.L_x_2543:
[----:B------:R-:W-:Y:S05]  /*1b680*/  BSYNC B0 ;  /* 0x0000000000007941 */ /* 0x000fea0003800000 */
.L_x_2542:
        /* <DEDUP_REMOVED lines=13> */
.L_x_2546:
        /* <DEDUP_REMOVED lines=12> */
.L_x_2549:
[----:B------:R-:W-:Y:S02]  /*1b820*/  IMAD.MOV.U32 R27, RZ, RZ, R46 ;  /* 0x000000ffff1b7224 */ /* 0x000fe400078e002e */
.L_x_2550:
[----:B------:R-:W-:Y:S05]  /*1b830*/  BSYNC B0 ;  /* 0x0000000000007941 */ /* 0x000fea0003800000 */
.L_x_2548:
        /* <DEDUP_REMOVED lines=16> */
.L_x_2554:
[----:B------:R-:W-:Y:S05]  /*1b940*/  BSYNC B1 ;  /* 0x0000000000017941 */ /* 0x000fea0003800000 */
.L_x_2553:
        /* <DEDUP_REMOVED lines=44> */
.L_x_2552:
[----:B------:R-:W-:Y:S05]  /*1bc10*/  BSYNC B0 ;  /* 0x0000000000007941 */ /* 0x000fea0003800000 */
.L_x_2551:
        /* <DEDUP_REMOVED lines=11> */
.L_x_2547:
        /* <DEDUP_REMOVED lines=12> */
.L_x_2556:
[----:B------:R-:W-:Y:S02]  /*1bd90*/  IMAD.MOV.U32 R146, RZ, RZ, R46 ;  /* 0x000000ffff927224 */ /* 0x000fe400078e002e */
.L_x_2557:
[----:B------:R-:W-:Y:S05]  /*1bda0*/  BSYNC B0 ;  /* 0x0000000000007941 */ /* 0x000fea0003800000 */
.L_x_2555:
        /* <DEDUP_REMOVED lines=16> */
.L_x_2561:
[----:B------:R-:W-:Y:S05]  /*1beb0*/  BSYNC B1 ;  /* 0x0000000000017941 */ /* 0x000fea0003800000 */
.L_x_2560:
        /* <DEDUP_REMOVED lines=44> */
.L_x_2559:
[----:B------:R-:W-:Y:S05]  /*1c180*/  BSYNC B0 ;  /* 0x0000000000007941 */ /* 0x000fea0003800000 */
.L_x_2558:
        /* <DEDUP_REMOVED lines=13> */
.L_x_2562:
        /* <DEDUP_REMOVED lines=12> */
.L_x_2565:
[----:B------:R-:W-:Y:S02]  /*1c320*/  IMAD.MOV.U32 R28, RZ, RZ, R46 ;  /* 0x000000ffff1c7224 */ /* 0x000fe400078e002e */
.L_x_2566:
[----:B------:R-:W-:Y:S05]  /*1c330*/  BSYNC B0 ;  /* 0x0000000000007941 */ /* 0x000fea0003800000 */
.L_x_2564:
        /* <DEDUP_REMOVED lines=16> */
.L_x_2570:
[----:B------:R-:W-:Y:S05]  /*1c440*/  BSYNC B1 ;  /* 0x0000000000017941 */ /* 0x000fea0003800000 */
.L_x_2569:
        /* <DEDUP_REMOVED lines=44> */
.L_x_2568:
[----:B------:R-:W-:Y:S05]  /*1c710*/  BSYNC B0 ;  /* 0x0000000000007941 */ /* 0x000fea0003800000 */
.L_x_2567:
        /* <DEDUP_REMOVED lines=11> */
.L_x_2563:
        /* <DEDUP_REMOVED lines=12> */
.L_x_2572:
[----:B------:R-:W-:Y:S02]  /*1c890*/  IMAD.MOV.U32 R114, RZ, RZ, R46 ;  /* 0x000000ffff727224 */ /* 0x000fe400078e002e */
.L_x_2573:
[----:B------:R-:W-:Y:S05]  /*1c8a0*/  BSYNC B0 ;  /* 0x0000000000007941 */ /* 0x000fea0003800000 */
.L_x_2571:
        /* <DEDUP_REMOVED lines=16> */
.L_x_2577:
[----:B------:R-:W-:Y:S05]  /*1c9b0*/  BSYNC B1 ;  /* 0x0000000000017941 */ /* 0x000fea0003800000 */
.L_x_2576:
        /* <DEDUP_REMOVED lines=44> */
.L_x_2575:
[----:B------:R-:W-:Y:S05]  /*1cc80*/  BSYNC B0 ;  /* 0x0000000000007941 */ /* 0x000fea0003800000 */
.L_x_2574:
[----:B------:R1:W2:Y:S02]  /*1cc90*/  I2F.U32 R113, R114 ;  /* 0x0000007200717306 */ /* 0x0002a40000201000 */
[----:B-1----:R-:W-:-:S05]  /*1cca0*/  PRMT R114, RZ, 0x5410, R115 ;  /* 0x00005410ff727816 */ /* 0x002fca0000000073 */
[----:B------:R-:W-:Y:S02]  /*1ccb0*/  FMUL.FTZ R143, R114, c[0x0][0x1e8] ;  /* 0x00007a00728f7a20 */ /* 0x000fe40000410000 */
[----:B--2---:R-:W-:-:S05]  /*1ccc0*/  FFMA.FTZ R113, R113, R166, 1.1641532182693481445e-10 ;  /* 0x2f00000071717423 */ /* 0x004fca00000100a6 */
        /* <DEDUP_REMOVED lines=9> */
.L_x_2578:
        /* <DEDUP_REMOVED lines=12> */
.L_x_2581:
[----:B------:R-:W-:Y:S02]  /*1ce20*/  IMAD.MOV.U32 R11, RZ, RZ, R46 ;  /* 0x000000ffff0b7224 */ /* 0x000fe400078e002e */
.L_x_2582:
[----:B------:R-:W-:Y:S05]  /*1ce30*/  BSYNC B0 ;  /* 0x0000000000007941 */ /* 0x000fea0003800000 */
.L_x_2580:
        /* <DEDUP_REMOVED lines=16> */
.L_x_2586:
[----:B------:R-:W-:Y:S05]  /*1cf40*/  BSYNC B1 ;  /* 0x0000000000017941 */ /* 0x000fea0003800000 */
.L_x_2585:
        /* <DEDUP_REMOVED lines=44> */
.L_x_2584:
[----:B------:R-:W-:Y:S05]  /*1d210*/  BSYNC B0 ;  /* 0x0000000000007941 */ /* 0x000fea0003800000 */
.L_x_2583:
        /* <DEDUP_REMOVED lines=11> */
.L_x_2579:
        /* <DEDUP_REMOVED lines=12> */
.L_x_2588:
[----:B------:R-:W-:Y:S02]  /*1d390*/  IMAD.MOV.U32 R114, RZ, RZ, R46 ;  /* 0x000000ffff727224 */ /* 0x000fe400078e002e */
.L_x_2589:
[----:B------:R-:W-:Y:S05]  /*1d3a0*/  BSYNC B0 ;  /* 0x0000000000007941 */ /* 0x000fea0003800000 */
.L_x_2587:
        /* <DEDUP_REMOVED lines=16> */
.L_x_2593:
[----:B------:R-:W-:Y:S05]  /*1d4b0*/  BSYNC B1 ;  /* 0x0000000000017941 */ /* 0x000fea0003800000 */
.L_x_2592:
        /* <DEDUP_REMOVED lines=38> */
[----:B------:R-:W-:Y:S02]  /*1d720*/  LOP3.LUT R31, R113, UR25, R146, 0x96, !PT ;  /* 0x00000019711f7c12 */ /* 0x000fe4000f8e9692 */
[----:B------:R-:W-:Y:S01]  /*1d730*/  MOV R46, R112 ;  /* 0x00000070002e7202 */ /* 0x000fe20000000f00 */
[----:B------:R-:W-:-:S04]  /*1d740*/  IMAD.WIDE.U32 R112, R7, -0x2daee0ad, RZ ;  /* 0xd2511f5307707825 */ /* 0x000fc800078e00ff */
[----:B------:R-:W-:Y:S01]  /*1d750*/  IMAD.MOV.U32 R12, RZ, RZ, R112 ;  /* 0x000000ffff0c7224 */ /* 0x000fe200078e0070 */
[----:B------:R-:W-:Y:S01]  /*1d760*/  LOP3.LUT R7, R113, UR26, R144, 0x96, !PT ;  /* 0x0000001a71077c12 */ /* 0x000fe2000f8e9690 */
[----:B------:R-:W-:Y:S02]  /*1d770*/  IMAD.MOV.U32 R112, RZ, RZ, RZ ;  /* 0x000000ffff707224 */ /* 0x000fe400078e00ff */
.L_x_2591:
[----:B------:R-:W-:Y:S05]  /*1d780*/  BSYNC B0 ;  /* 0x0000000000007941 */ /* 0x000fea0003800000 */
.L_x_2590:
        /* <DEDUP_REMOVED lines=14> */
.L_x_2594:
        /* <DEDUP_REMOVED lines=12> */
.L_x_2597:
[----:B------:R-:W-:Y:S02]  /*1d930*/  IMAD.MOV.U32 R14, RZ, RZ, R46 ;  /* 0x000000ffff0e7224 */ /* 0x000fe400078e002e */
.L_x_2598:
[----:B------:R-:W-:Y:S05]  /*1d940*/  BSYNC B0 ;  /* 0x0000000000007941 */ /* 0x000fea0003800000 */
.L_x_2596:
        /* <DEDUP_REMOVED lines=18> */
.L_x_2602:
[----:B------:R-:W-:Y:S05]  /*1da70*/  BSYNC B1 ;  /* 0x0000000000017941 */ /* 0x000fea0003800000 */
.L_x_2601:
        /* <DEDUP_REMOVED lines=44> */
.L_x_2600:
[----:B------:R-:W-:Y:S05]  /*1dd40*/  BSYNC B0 ;  /* 0x0000000000007941 */ /* 0x000fea0003800000 */
.L_x_2599:
        /* <DEDUP_REMOVED lines=10> */
[----:B------:R-:W-:-:S05]  /*1ddf0*/  @P0 FADD.FTZ R144, R113, R144 ;  /* 0x0000009071900221 */ /* 0x000fca0000010000 */
.L_x_2595:
        /* <DEDUP_REMOVED lines=10> */
[----:B------:R-:W-:Y:S02]  /*1dea0*/  LOP3.LUT P4, RZ, R22, 0x4, RZ, 0xc0, !PT ;  /* 0x0000000416ff7812 */ /* 0x000fe4000788c0ff */
        /* <DEDUP_REMOVED lines=9> */
[----:B------:R-:W-:-:S05]  /*1df40*/  SEL R145, RZ, 0x1, P3 ;  /* 0x00000001ff917807 */ /* 0x000fca0001800000 */
[----:B------:R-:W-:-:S05]  /*1df50*/  IMAD.WIDE.U32 R114, R145, 0x10000, RZ ;  /* 0x0001000091727825 */ /* 0x000fca00078e00ff */
[----:B------:R-:W-:Y:S02]  /*1df60*/  LOP3.LUT R115, R147, R113, R115, 0xfe, !PT ;  /* 0x0000007193737212 */ /* 0x000fe400078efe73 */
[----:B------:R-:W-:Y:S02]  /*1df70*/  LOP3.LUT R112, R146, R112, R114, 0xfe, !PT ;  /* 0x0000007092707212 */ /* 0x000fe400078efe72 */
[----:B------:R-:W-:-:S04]  /*1df80*/  SEL R113, RZ, 0x1, P5 ;  /* 0x00000001ff717807 */ /* 0x000fc80002800000 */
[----:B------:R-:W-:Y:S01]  /*1df90*/  LOP3.LUT R114, R112, R113, RZ, 0xfc, !PT ;  /* 0x0000007170727212 */ /* 0x000fe200078efcff */
[----:B------:R-:W-:-:S05]  /*1dfa0*/  IMAD.WIDE.U32 R112, R136, R250, c[0x0][0x190] ;  /* 0x0000640088707625 */ /* 0x000fca00078e00fa */
[----:B------:R1:W-:Y:S01]  /*1dfb0*/  STG.E.64 [R112.64], R114 ;  /* 0x0000007270007986 */ /* 0x0003e2000c101b06 */
[----:B------:R-:W-:Y:S05]  /*1dfc0*/  @!P6 BRA `(.L_x_2603) ;  /* 0x000001300000e947 */ /* 0x000fea0003800000 */
[----:B-1----:R-:W-:Y:S01]  /*1dfd0*/  IMAD.U32 R112, R11, 0x10000, RZ ;  /* 0x000100000b707824 */ /* 0x002fe200078e00ff */
        /* <DEDUP_REMOVED lines=18> */
.L_x_2603:
[----:B------:R-:W-:-:S05]  /*1e100*/  IADD3 R145, R156, 0x280, RZ ;  /* 0x000002809c917810 */ /* 0x000fca0007ffe0ff */
[----:B-1----:R-:W-:-:S05]  /*1e110*/  @P6 IMAD.WIDE.U32 R112, R145, R249, c[0x0][0x178] ;  /* 0x00005e0091706625 */ /* 0x002fca00078e00f9 */
[----:B------:R1:W5:Y:S02]  /*1e120*/  @P6 LDG.E.128 R52, [R112.64] ;  /* 0x0000000670346981 */ /* 0x000364000c1e1d00 */
[----:B-1----:R-:W-:-:S05]  /*1e130*/  @P0 IMAD.WIDE.U32 R112, R145, R249, c[0x0][0x180] ;  /* 0x0000600091700625 */ /* 0x002fca00078e00f9 */
[----:B------:R1:W5:Y:S02]  /*1e140*/  @P0 LDG.E.128 R48, [R112.64] ;  /* 0x0000000670300981 */ /* 0x000364000c1e1d00 */
[----:B-1----:R-:W-:-:S06]  /*1e150*/  IMAD.WIDE.U32 R112, R145, R249, c[0x0][0x170] ;  /* 0x00005c0091707625 */ /* 0x002fcc00078e00f9 */
[----:B------:R-:W5:Y:S01]  /*1e160*/  LDG.E.128 R112, [R112.64] ;  /* 0x0000000670707981 */ /* 0x000f62000c1e1d00 */
        /* <DEDUP_REMOVED lines=12> */
.L_x_2605:
[----:B------:R-:W-:Y:S02]  /*1e230*/  IMAD.MOV.U32 R152, RZ, RZ, R46 ;  /* 0x000000ffff987224 */ /* 0x000fe400078e002e */
.L_x_2606:
[----:B------:R-:W-:Y:S05]  /*1e240*/  BSYNC B0 ;  /* 0x0000000000007941 */ /* 0x000fea0003800000 */
.L_x_2604:
        /* <DEDUP_REMOVED lines=16> */
.L_x_2610:
[----:B------:R-:W-:Y:S05]  /*1e350*/  BSYNC B1 ;  /* 0x0000000000017941 */ /* 0x000fea0003800000 */
.L_x_2609:
        /* <DEDUP_REMOVED lines=44> */
.L_x_2608:
[----:B------:R-:W-:Y:S05]  /*1e620*/  BSYNC B0 ;  /* 0x0000000000007941 */ /* 0x000fea0003800000 */
.L_x_2607:
        /* <DEDUP_REMOVED lines=16> */
.L_x_2611:
        /* <DEDUP_REMOVED lines=12> */
.L_x_2614:
[----:B------:R-:W-:Y:S02]  /*1e7f0*/  IMAD.MOV.U32 R23, RZ, RZ, R46 ;  /* 0x000000ffff177224 */ /* 0x000fe400078e002e */
.L_x_2615:
[----:B------:R-:W-:Y:S05]  /*1e800*/  BSYNC B0 ;  /* 0x0000000000007941 */ /* 0x000fea0003800000 */
.L_x_2613:
        /* <DEDUP_REMOVED lines=16> */
.L_x_2619:
[----:B------:R-:W-:Y:S05]  /*1e910*/  BSYNC B1 ;  /* 0x0000000000017941 */ /* 0x000fea0003800000 */
.L_x_2618:
        /* <DEDUP_REMOVED lines=44> */
.L_x_2617:
[----:B------:R-:W-:Y:S05]  /*1ebe0*/  BSYNC B0 ;  /* 0x0000000000007941 */ /* 0x000fea0003800000 */
.L_x_2616:
[----:B------:R-:W1:Y:S02]  /*1ebf0*/  I2F.U32 R23, R23 ;  /* 0x0000001700177306 */ /* 0x000e640000201000 */
[----:B-1----:R-:W-:Y:S01]  /*1ec00*/  FFMA.FTZ R147, R23, R166, 1.1641532182693481445e-10 ;  /* 0x2f00000017937423 */ /* 0x002fe200000100a6 */
[----:B------:R-:W-:-:S04]  /*1ec10*/  PRMT R23, RZ, 0x5410, R52 ;  /* 0x00005410ff177816 */ /* 0x000fc80000000034 */
[----:B------:R-:W-:Y:S01]  /*1ec20*/  FSETP.GTU.FTZ.AND P1, PT, R147, c[0x0][0x1e4], PT ;  /* 0x0000790093007a0b */ /* 0x000fe20003f3c000 */
[----:B------:R-:W-:Y:S01]  /*1ec30*/  FMUL.FTZ R147, R23, c[0x0][0x1e8] ;  /* 0x00007a0017937a20 */ /* 0x000fe20000410000 */
[----:B------:R-:W-:-:S04]  /*1ec40*/  @P0 PRMT R23, RZ, 0x5410, R48 ;  /* 0x00005410ff170816 */ /* 0x000fc80000000030 */
[----:B------:R-:W-:-:S05]  /*1ec50*/  FSEL R147, R147, RZ, !P1 ;  /* 0x000000ff93937208 */ /* 0x000fca0004800000 */
[----:B------:R-:W-:Y:S01]  /*1ec60*/  FADD.FTZ R146, R146, R147 ;  /* 0x0000009392927221 */ /* 0x000fe20000010000 */
[----:B------:R-:W-:-:S03]  /*1ec70*/  SEL R147, RZ, 0x1, P1 ;  /* 0x00000001ff937807 */ /* 0x000fc60000800000 */
[----:B------:R-:W-:Y:S01]  /*1ec80*/  @P0 FADD.FTZ R146, R23, R146 ;  /* 0x0000009217920221 */ /* 0x000fe20000010000 */
[----:B------:R-:W-:Y:S02]  /*1ec90*/  PRMT R23, R147, 0x7610, R23 ;  /* 0x0000761093177816 */ /* 0x000fe40000000017 */
.L_x_2612:
        /* <DEDUP_REMOVED lines=12> */
.L_x_2621:
[----:B------:R-:W-:Y:S02]  /*1ed60*/  IMAD.MOV.U32 R147, RZ, RZ, R46 ;  /* 0x000000ffff937224 */ /* 0x000fe400078e002e */
.L_x_2622:
[----:B------:R-:W-:Y:S05]  /*1ed70*/  BSYNC B0 ;  /* 0x0000000000007941 */ /* 0x000fea0003800000 */
.L_x_2620:
        /* <DEDUP_REMOVED lines=16> */
.L_x_2626:
[----:B------:R-:W-:Y:S05]  /*1ee80*/  BSYNC B1 ;  /* 0x0000000000017941 */ /* 0x000fea0003800000 */
.L_x_2625:
        /* <DEDUP_REMOVED lines=44> */
.L_x_2624:
[----:B------:R-:W-:Y:S05]  /*1f150*/  BSYNC B0 ;  /* 0x0000000000007941 */ /* 0x000fea0003800000 */
.L_x_2623:
        /* <DEDUP_REMOVED lines=15> */
.L_x_2627:
        /* <DEDUP_REMOVED lines=12> */
.L_x_2630:
[----:B------:R-:W-:Y:S02]  /*1f310*/  IMAD.MOV.U32 R24, RZ, RZ, R46 ;  /* 0x000000ffff187224 */ /* 0x000fe400078e002e */
.L_x_2631:
[----:B------:R-:W-:Y:S05]  /*1f320*/  BSYNC B0 ;  /* 0x0000000000007941 */ /* 0x000fea0003800000 */
.L_x_2629:
        /* <DEDUP_REMOVED lines=16> */
.L_x_2635:
[----:B------:R-:W-:Y:S05]  /*1f430*/  BSYNC B1 ;  /* 0x0000000000017941 */ /* 0x000fea0003800000 */
.L_x_2634:
        /* <DEDUP_REMOVED lines=44> */
.L_x_2633:
[----:B------:R-:W-:Y:S05]  /*1f700*/  BSYNC B0 ;  /* 0x0000000000007941 */ /* 0x000fea0003800000 */
.L_x_2632:
[----:B------:R1:W2:Y:S02]  /*1f710*/  I2F.U32 R151, R24 ;  /* 0x0000001800977306 */ /* 0x0002a40000201000 */
[----:B-1----:R-:W-:-:S05]  /*1f720*/  PRMT R24, RZ, 0x7610, R52 ;  /* 0x00007610ff187816 */ /* 0x002fca0000000034 */
[----:B------:R-:W-:Y:S01]  /*1f730*/  FMUL.FTZ R112, R24, c[0x0][0x1e8] ;  /* 0x00007a0018707a20 */ /* 0x000fe20000410000 */
[----:B------:R-:W-:Y:S01]  /*1f740*/  @P0 PRMT R24, RZ, 0x7610, R48 ;  /* 0x00007610ff180816 */ /* 0x000fe20000000030 */
[----:B--2---:R-:W-:-:S05]  /*1f750*/  FFMA.FTZ R151, R151, R166, 1.1641532182693481445e-10 ;  /* 0x2f00000097977423 */ /* 0x004fca00000100a6 */
[----:B------:R-:W-:-:S04]  /*1f760*/  FSETP.GTU.FTZ.AND P1, PT, R151, c[0x0][0x1e4], PT ;  /* 0x0000790097007a0b */ /* 0x000fc80003f3c000 */
[----:B------:R-:W-:-:S05]  /*1f770*/  FSEL R112, R112, RZ, !P1 ;  /* 0x000000ff70707208 */ /* 0x000fca0004800000 */
[----:B------:R-:W-:Y:S01]  /*1f780*/  FADD.FTZ R147, R147, R112 ;  /* 0x0000007093937221 */ /* 0x000fe20000010000 */
[----:B------:R-:W-:-:S03]  /*1f790*/  SEL R112, RZ, 0x1, P1 ;  /* 0x00000001ff707807 */ /* 0x000fc60000800000 */
[----:B------:R-:W-:Y:S01]  /*1f7a0*/  @P0 FADD.FTZ R147, R24, R147 ;  /* 0x0000009318930221 */ /* 0x000fe20000010000 */
[----:B------:R-:W-:Y:S02]  /*1f7b0*/  PRMT R24, R112, 0x7610, R24 ;  /* 0x0000761070187816 */ /* 0x000fe40000000018 */
.L_x_2628:
        /* <DEDUP_REMOVED lines=12> */
.L_x_2637:
[----:B------:R-:W-:Y:S02]  /*1f880*/  IMAD.MOV.U32 R112, RZ, RZ, R46 ;  /* 0x000000ffff707224 */ /* 0x000fe400078e002e */
.L_x_2638:
[----:B------:R-:W-:Y:S05]  /*1f890*/  BSYNC B0 ;  /* 0x0000000000007941 */ /* 0x000fea0003800000 */
.L_x_2636:
        /* <DEDUP_REMOVED lines=16> */
.L_x_2642:
[----:B------:R-:W-:Y:S05]  /*1f9a0*/  BSYNC B1 ;  /* 0x0000000000017941 */ /* 0x000fea0003800000 */
.L_x_2641:
        /* <DEDUP_REMOVED lines=44> */
.L_x_2640:
[----:B------:R-:W-:Y:S05]  /*1fc70*/  BSYNC B0 ;  /* 0x0000000000007941 */ /* 0x000fea0003800000 */
.L_x_2639:
        /* <DEDUP_REMOVED lines=15> */
.L_x_2643:
        /* <DEDUP_REMOVED lines=12> */
.L_x_2646:
[----:B------:R-:W-:Y:S02]  /*1fe30*/  IMAD.MOV.U32 R25, RZ, RZ, R46 ;  /* 0x000000ffff197224 */ /* 0x000fe400078e002e */
.L_x_2647:
[----:B------:R-:W-:Y:S05]  /*1fe40*/  BSYNC B0 ;  /* 0x0000000000007941 */ /* 0x000fea0003800000 */
.L_x_2645:
        /* <DEDUP_REMOVED lines=16> */
.L_x_2651:
[----:B------:R-:W-:Y:S05]  /*1ff50*/  BSYNC B1 ;  /* 0x0000000000017941 */ /* 0x000fea0003800000 */
.L_x_2650:
        /* <DEDUP_REMOVED lines=44> */
.L_x_2649:
[----:B------:R-:W-:Y:S05]  /*20220*/  BSYNC B0 ;  /* 0x0000000000007941 */ /* 0x000fea0003800000 */
.L_x_2648:
        /* <DEDUP_REMOVED lines=11> */
.L_x_2644:
        /* <DEDUP_REMOVED lines=12> */
.L_x_2653:
[----:B------:R-:W-:Y:S02]  /*203a0*/  IMAD.MOV.U32 R112, RZ, RZ, R46 ;  /* 0x000000ffff707224 */ /* 0x000fe400078e002e */
.L_x_2654:
[----:B------:R-:W-:Y:S05]  /*203b0*/  BSYNC B0 ;  /* 0x0000000000007941 */ /* 0x000fea0003800000 */
.L_x_2652:
        /* <DEDUP_REMOVED lines=16> */
.L_x_2658:
[----:B------:R-:W-:Y:S05]  /*204c0*/  BSYNC B1 ;  /* 0x0000000000017941 */ /* 0x000fea0003800000 */
.L_x_2657:
        /* <DEDUP_REMOVED lines=44> */
.L_x_2656:
[----:B------:R-:W-:Y:S05]  /*20790*/  BSYNC B0 ;  /* 0x0000000000007941 */ /* 0x000fea0003800000 */
.L_x_2655:
        /* <DEDUP_REMOVED lines=13> */
.L_x_2659:
        /* <DEDUP_REMOVED lines=12> */
.L_x_2662:
[----:B------:R-:W-:Y:S02]  /*20930*/  IMAD.MOV.U32 R26, RZ, RZ, R46 ;  /* 0x000000ffff1a7224 */ /* 0x000fe400078e002e */
.L_x_2663:
[----:B------:R-:W-:Y:S05]  /*20940*/  BSYNC B0 ;  /* 0x0000000000007941 */ /* 0x000fea0003800000 */
.L_x_2661:
        /* <DEDUP_REMOVED lines=16> */
.L_x_2667:
[----:B------:R-:W-:Y:S05]  /*20a50*/  BSYNC B1 ;  /* 0x0000000000017941 */ /* 0x000fea0003800000 */
.L_x_2666:
        /* <DEDUP_REMOVED lines=44> */
.L_x_2665:
[----:B------:R-:W-:Y:S05]  /*20d20*/  BSYNC B0 ;  /* 0x0000000000007941 */ /* 0x000fea0003800000 */
.L_x_2664:
        /* <DEDUP_REMOVED lines=11> */
.L_x_2660:
        /* <DEDUP_REMOVED lines=12> */
.L_x_2669:
[----:B------:R-:W-:Y:S02]  /*20ea0*/  IMAD.MOV.U32 R154, RZ, RZ, R46 ;  /* 0x000000ffff9a7224 */ /* 0x000fe400078e002e */
.L_x_2670:
[----:B------:R-:W-:Y:S05]  /*20eb0*/  BSYNC B0 ;  /* 0x0000000000007941 */ /* 0x000fea0003800000 */
.L_x_2668:
        /* <DEDUP_REMOVED lines=16> */
.L_x_2674:
[----:B------:R-:W-:Y:S05]  /*20fc0*/  BSYNC B1 ;  /* 0x0000000000017941 */ /* 0x000fea0003800000 */
.L_x_2673:
        /* <DEDUP_REMOVED lines=44> */
.L_x_2672:
[----:B------:R-:W-:Y:S05]  /*21290*/  BSYNC B0 ;  /* 0x0000000000007941 */ /* 0x000fea0003800000 */
.L_x_2671:
[----:B------:R-:W1:Y:S02]  /*212a0*/  I2F.U32 R113, R154 ;  /* 0x0000009a00717306 */ /* 0x000e640000201000 */
[----:B-1----:R-:W-:-:S05]  /*212b0*/  FFMA.FTZ R113, R113, R166, 1.1641532182693481445e-10 ;  /* 0x2f00000071717423 */ /* 0x002fca00000100a6 */
[----:B------:R-:W-:Y:S02]  /*212c0*/  FSETP.GTU.FTZ.AND P2, PT, R113, c[0x0][0x1e4], PT ;  /* 0x0000790071007a0b */ /* 0x000fe40003f5c000 */
[----:B------:R-:W-:-:S05]  /*212d0*/  PRMT R113, RZ, 0x5410, R114 ;  /* 0x00005410ff717816 */ /* 0x000fca0000000072 */
[----:B------:R-:W-:-:S05]  /*212e0*/  FMUL.FTZ R113, R113, c[0x0][0x1e8] ;  /* 0x00007a0071717a20 */ /* 0x000fca0000410000 */
        /* <DEDUP_REMOVED lines=8> */
.L_x_2675:
        /* <DEDUP_REMOVED lines=12> */
.L_x_2678:
[----:B------:R-:W-:Y:S02]  /*21430*/  IMAD.MOV.U32 R27, RZ, RZ, R46 ;  /* 0x000000ffff1b7224 */ /* 0x000fe400078e002e */
.L_x_2679:
[----:B------:R-:W-:Y:S05]  /*21440*/  BSYNC B0 ;  /* 0x0000000000007941 */ /* 0x000fea0003800000 */
.L_x_2677:
        /* <DEDUP_REMOVED lines=16> */
.L_x_2683:
[----:B------:R-:W-:Y:S05]  /*21550*/  BSYNC B1 ;  /* 0x0000000000017941 */ /* 0x000fea0003800000 */
.L_x_2682:
        /* <DEDUP_REMOVED lines=44> */
.L_x_2681:
[----:B------:R-:W-:Y:S05]  /*21820*/  BSYNC B0 ;  /* 0x0000000000007941 */ /* 0x000fea0003800000 */
.L_x_2680:
[----:B------:R-:W1:Y:S02]  /*21830*/  I2F.U32 R27, R27 ;  /* 0x0000001b001b7306 */ /* 0x000e640000201000 */
[----:B-1----:R-:W-:-:S05]  /*21840*/  FFMA.FTZ R27, R27, R166, 1.1641532182693481445e-10 ;  /* 0x2f0000001b1b7423 */ /* 0x002fca00000100a6 */
[----:B------:R-:W-:Y:S02]  /*21850*/  FSETP.GTU.FTZ.AND P3, PT, R27, c[0x0][0x1e4], PT ;  /* 0x000079001b007a0b */ /* 0x000fe40003f7c000 */
[----:B------:R-:W-:-:S05]  /*21860*/  PRMT R27, RZ, 0x5410, R54 ;  /* 0x00005410ff1b7816 */ /* 0x000fca0000000036 */
[----:B------:R-:W-:-:S05]  /*21870*/  FMUL.FTZ R27, R27, c[0x0][0x1e8] ;  /* 0x00007a001b1b7a20 */ /* 0x000fca0000410000 */
[----:B------:R-:W-:-:S05]  /*21880*/  FSEL R27, R27, RZ, !P3 ;  /* 0x000000ff1b1b7208 */ /* 0x000fca0005800000 */
[----:B------:R-:W-:Y:S01]  /*21890*/  FADD.FTZ R150, R150, R27 ;  /* 0x0000001b96967221 */ /* 0x000fe20000010000 */
[----:B------:R-:W-:-:S05]  /*218a0*/  @P0 PRMT R27, RZ, 0x5410, R50 ;  /* 0x00005410ff1b0816 */ /* 0x000fca0000000032 */
[----:B------:R-:W-:Y:S01]  /*218b0*/  @P0 FADD.FTZ R150, R27, R150 ;  /* 0x000000961b960221 */ /* 0x000fe20000010000 */
[----:B------:R-:W-:Y:S02]  /*218c0*/  SEL R27, RZ, 0x1, P3 ;  /* 0x00000001ff1b7807 */ /* 0x000fe40001800000 */
.L_x_2676:
        /* <DEDUP_REMOVED lines=12> */
.L_x_2685:
[----:B------:R-:W-:Y:S02]  /*21990*/  IMAD.MOV.U32 R151, RZ, RZ, R46 ;  /* 0x000000ffff977224 */ /* 0x000fe400078e002e */
.L_x_2686:
[----:B------:R-:W-:Y:S05]  /*219a0*/  BSYNC B0 ;  /* 0x0000000000007941 */ /* 0x000fea0003800000 */
.L_x_2684:
        /* <DEDUP_REMOVED lines=16> */
.L_x_2690:
[----:B------:R-:W-:Y:S05]  /*21ab0*/  BSYNC B1 ;  /* 0x0000000000017941 */ /* 0x000fea0003800000 */
.L_x_2689:
        /* <DEDUP_REMOVED lines=44> */
.L_x_2688:
[----:B------:R-:W-:Y:S05]  /*21d80*/  BSYNC B0 ;  /* 0x0000000000007941 */ /* 0x000fea0003800000 */
.L_x_2687:
        /* <DEDUP_REMOVED lines=13> */
.L_x_2691:
        /* <DEDUP_REMOVED lines=12> */
.L_x_2694:
[----:B------:R-:W-:Y:S02]  /*21f20*/  IMAD.MOV.U32 R28, RZ, RZ, R46 ;  /* 0x000000ffff1c7224 */ /* 0x000fe400078e002e */
.L_x_2695:
[----:B------:R-:W-:Y:S05]  /*21f30*/  BSYNC B0 ;  /* 0x0000000000007941 */ /* 0x000fea0003800000 */
.L_x_2693:
        /* <DEDUP_REMOVED lines=16> */
.L_x_2699:
[----:B------:R-:W-:Y:S05]  /*22040*/  BSYNC B1 ;  /* 0x0000000000017941 */ /* 0x000fea0003800000 */
.L_x_2698:
        /* <DEDUP_REMOVED lines=44> */
.L_x_2697:
[----:B------:R-:W-:Y:S05]  /*22310*/  BSYNC B0 ;  /* 0x0000000000007941 */ /* 0x000fea0003800000 */
.L_x_2696:
        /* <DEDUP_REMOVED lines=10> */
.L_x_2692:
        /* <DEDUP_REMOVED lines=12> */
.L_x_2701:
[----:B------:R-:W-:Y:S02]  /*22480*/  IMAD.MOV.U32 R114, RZ, RZ, R46 ;  /* 0x000000ffff727224 */ /* 0x000fe400078e002e */
.L_x_2702:
[----:B------:R-:W-:Y:S05]  /*22490*/  BSYNC B0 ;  /* 0x0000000000007941 */ /* 0x000fea0003800000 */
.L_x_2700:
        /* <DEDUP_REMOVED lines=16> */
.L_x_2706:
[----:B------:R-:W-:Y:S05]  /*225a0*/  BSYNC B1 ;  /* 0x0000000000017941 */ /* 0x000fea0003800000 */
.L_x_2705:
        /* <DEDUP_REMOVED lines=44> */
.L_x_2704:
[----:B------:R-:W-:Y:S05]  /*22870*/  BSYNC B0 ;  /* 0x0000000000007941 */ /* 0x000fea0003800000 */
.L_x_2703:
        /* <DEDUP_REMOVED lines=13> */
.L_x_2707:
        /* <DEDUP_REMOVED lines=12> */
.L_x_2710:
[----:B------:R-:W-:Y:S02]  /*22a10*/  IMAD.MOV.U32 R11, RZ, RZ, R46 ;  /* 0x000000ffff0b7224 */ /* 0x000fe400078e002e */
.L_x_2711:
[----:B------:R-:W-:Y:S05]  /*22a20*/  BSYNC B0 ;  /* 0x0000000000007941 */ /* 0x000fea0003800000 */
.L_x_2709:
        /* <DEDUP_REMOVED lines=16> */
.L_x_2715:
[----:B------:R-:W-:Y:S05]  /*22b30*/  BSYNC B1 ;  /* 0x0000000000017941 */ /* 0x000fea0003800000 */
.L_x_2714:
        /* <DEDUP_REMOVED lines=44> */
.L_x_2713:
[----:B------:R-:W-:Y:S05]  /*22e00*/  BSYNC B0 ;  /* 0x0000000000007941 */ /* 0x000fea0003800000 */
.L_x_2712:
        /* <DEDUP_REMOVED lines=10> */
.L_x_2708:
        /* <DEDUP_REMOVED lines=12> */
.L_x_2717:
[----:B------:R-:W-:Y:S02]  /*22f70*/  IMAD.MOV.U32 R114, RZ, RZ, R46 ;  /* 0x000000ffff727224 */ /* 0x000fe400078e002e */
.L_x_2718:
[----:B------:R-:W-:Y:S05]  /*22f80*/  BSYNC B0 ;  /* 0x0000000000007941 */ /* 0x000fea0003800000 */
.L_x_2716:
        /* <DEDUP_REMOVED lines=16> */
.L_x_2722:
[----:B------:R-:W-:Y:S05]  /*23090*/  BSYNC B1 ;  /* 0x0000000000017941 */ /* 0x000fea0003800000 */
.L_x_2721:
        /* <DEDUP_REMOVED lines=44> */
.L_x_2720:
[----:B------:R-:W-:Y:S05]  /*23360*/  BSYNC B0 ;  /* 0x0000000000007941 */ /* 0x000fea0003800000 */
.L_x_2719:
        /* <DEDUP_REMOVED lines=14> */
.L_x_2723:
        /* <DEDUP_REMOVED lines=12> */
.L_x_2726:
[----:B------:R-:W-:Y:S02]  /*23510*/  IMAD.MOV.U32 R14, RZ, RZ, R46 ;  /* 0x000000ffff0e7224 */ /* 0x000fe400078e002e */
.L_x_2727:
[----:B------:R-:W-:Y:S05]  /*23520*/  BSYNC B0 ;  /* 0x0000000000007941 */ /* 0x000fea0003800000 */
.L_x_2725:
        /* <DEDUP_REMOVED lines=9> */
[----:B------:R-:W-:Y:S02]  /*235c0*/  LOP3.LUT R22, R22, 0xffffffbf, RZ, 0xc0, !PT ;  /* 0xffffffbf16167812 */ /* 0x000fe400078ec0ff */
[----:B------:R-:W-:Y:S02]  /*235d0*/  ISETP.NE.AND P6, PT, R10, RZ, PT ;  /* 0x000000ff0a00720c */ /* 0x000fe40003fc5270 */
[----:B------:R-:W-:-:S11]  /*235e0*/  @P0 LOP3.LUT R22, R22, 0x40, RZ, 0xfc, !PT ;  /* 0x0000004016160812 */ /* 0x000fd600078efcff */
[----:B------:R-:W-:Y:S01]  /*235f0*/  @!P6 IADD3 R8, R8, 0x1, RZ ;  /* 0x000000010808e810 */ /* 0x000fe20007ffe0ff */
[----:B------:R-:W-:Y:S01]  /*23600*/  @!P6 IMAD.MOV.U32 R10, RZ, RZ, RZ ;  /* 0x000000ffff0ae224 */ /* 0x000fe200078e00ff */
[----:B------:R-:W-:Y:S02]  /*23610*/  @!P6 IADD3 R7, R13, 0x1, RZ ;  /* 0x000000010d07e810 */ /* 0x000fe40007ffe0ff */
[----:B------:R-:W-:-:S13]  /*23620*/  ISETP.NE.AND P0, PT, R8, RZ, !P6 ;  /* 0x000000ff0800720c */ /* 0x000fda0007705270 */
[----:B------:R-:W-:Y:S01]  /*23630*/  @P0 IMAD.MOV R7, RZ, RZ, R13 ;  /* 0x000000ffff070224 */ /* 0x000fe200078e020d */
[----:B------:R-:W-:-:S03]  /*23640*/  LOP3.LUT P0, RZ, R22, 0x40, RZ, 0xc0, !PT ;  /* 0x0000004016ff7812 */ /* 0x000fc6000780c0ff */
[----:B------:R-:W-:-:S05]  /*23650*/  @!P6 IMAD.MOV.U32 R13, RZ, RZ, R7 ;  /* 0x000000ffff0de224 */ /* 0x000fca00078e0007 */
.L_x_2731:
[----:B------:R-:W-:Y:S05]  /*23660*/  BSYNC B1 ;  /* 0x0000000000017941 */ /* 0x000fea0003800000 */
.L_x_2730:
        /* <DEDUP_REMOVED lines=44> */
.L_x_2729:
[----:B------:R-:W-:Y:S05]  /*23930*/  BSYNC B0 ;  /* 0x0000000000007941 */ /* 0x000fea0003800000 */
.L_x_2728:
        /* <DEDUP_REMOVED lines=9> */
[----:B------:R-:W-:-:S04]  /*239d0*/  SEL R14, RZ, 0x1, P6 ;  /* 0x00000001ff0e7807 */ /* 0x000fc80003000000 */
.L_x_2724:
[----:B------:R-:W-:Y:S01]  /*239e0*/  F2FP.BF16.PACK_AB R115, R153, R152 ;  /* 0x000000989973723e */ /* 0x000fe200000010ff */
[----:B------:R-:W-:Y:S01]  /*239f0*/  IMAD.WIDE.U32 R154, R145, R249, c[0x0][0x188] ;  /* 0x00006200919a7625 */ /* 0x000fe200078e00f9 */
[----:B------:R-:W-:Y:S02]  /*23a00*/  F2FP.BF16.PACK_AB R114, R151, R150 ;  /* 0x000000969772723e */ /* 0x000fe400000010ff */
[----:B------:R-:W-:Y:S02]  /*23a10*/  F2FP.BF16.PACK_AB R113, R149, R148 ;  /* 0x000000949571723e */ /* 0x000fe400000010ff */
[----:B------:R-:W-:Y:S02]  /*23a20*/  F2FP.BF16.PACK_AB R112, R147, R146 ;  /* 0x000000929370723e */ /* 0x000fe400000010ff */
[----:B------:R-:W-:Y:S02]  /*23a30*/  SEL R157, RZ, 0x1000000, P5 ;  /* 0x01000000ff9d7807 */ /* 0x000fe40002800000 */
[C---:B------:R-:W-:Y:S01]  /*23a40*/  LOP3.LUT P5, RZ, R22.reuse, 0x8, RZ, 0xc0, !PT ;  /* 0x0000000816ff7812 */ /* 0x040fe200078ac0ff */
[----:B------:R1:W-:Y:S01]  /*23a50*/  STG.E.128 [R154.64], R112 ;  /* 0x000000709a007986 */ /* 0x0003e2000c101d06 */
[----:B------:R-:W-:-:S02]  /*23a60*/  LOP3.LUT P6, RZ, R22, 0x20, RZ, 0xc0, !PT ;  /* 0x0000002016ff7812 */ /* 0x000fc400078cc0ff */
[----:B-1----:R-:W-:Y:S02]  /*23a70*/  SEL R113, RZ, 0x10000, P4 ;  /* 0x00010000ff717807 */ /* 0x002fe40002000000 */
[----:B------:R-:W-:Y:S02]  /*23a80*/  SEL R114, RZ, 0x100, P3 ;  /* 0x00000100ff727807 */ /* 0x000fe40001800000 */
[----:B------:R-:W-:Y:S02]  /*23a90*/  SEL R112, RZ, 0x1, P1 ;  /* 0x00000001ff707807 */ /* 0x000fe40000800000 */
[----:B------:R-:W-:Y:S02]  /*23aa0*/  LOP3.LUT R157, R114, R157, R113, 0xfe, !PT ;  /* 0x0000009d729d7212 */ /* 0x000fe400078efe71 */
[----:B------:R-:W-:Y:S01]  /*23ab0*/  SEL R114, RZ, 0x1, P2 ;  /* 0x00000001ff727807 */ /* 0x000fe20001000000 */
[----:B------:R-:W-:Y:S01]  /*23ac0*/  IMAD.WIDE.U32 R112, R112, 0x1000000, RZ ;  /* 0x0100000070707825 */ /* 0x000fe200078e00ff */
[----:B------:R-:W-:-:S02]  /*23ad0*/  LOP3.LUT P4, RZ, R22, 0x4, RZ, 0xc0, !PT ;  /* 0x0000000416ff7812 */ /* 0x000fc4000788c0ff */
[----:B------:R-:W-:Y:S02]  /*23ae0*/  LOP3.LUT P3, RZ, R22, 0x2, RZ, 0xc0, !PT ;  /* 0x0000000216ff7812 */ /* 0x000fe4000786c0ff */
[----:B------:R-:W-:Y:S02]  /*23af0*/  LOP3.LUT R113, R113, R157, R114, 0xfe, !PT ;  /* 0x0000009d71717212 */ /* 0x000fe400078efe72 */
[----:B------:R-:W-:Y:S02]  /*23b00*/  SEL R114, RZ, 0x1, P3 ;  /* 0x00000001ff727807 */ /* 0x000fe40001800000 */
[----:B------:R-:W-:-:S03]  /*23b10*/  SEL R154, RZ, 0x1, P4 ;  /* 0x00000001ff9a7807 */ /* 0x000fc60002000000 */
[----:B------:R-:W-:-:S04]  /*23b20*/  IMAD.WIDE.U32 R114, R114, 0x10000, RZ ;  /* 0x0001000072727825 */ /* 0x000fc800078e00ff */
[----:B------:R-:W-:-:S05]  /*23b30*/  IMAD.WIDE.U32 R154, R154, 0x100, RZ ;  /* 0x000001009a9a7825 */ /* 0x000fca00078e00ff */
[----:B------:R-:W-:Y:S02]  /*23b40*/  LOP3.LUT R115, R155, R113, R115, 0xfe, !PT ;  /* 0x000000719b737212 */ /* 0x000fe400078efe73 */
[----:B------:R-:W-:Y:S02]  /*23b50*/  LOP3.LUT R112, R154, R112, R114, 0xfe, !PT ;  /* 0x000000709a707212 */ /* 0x000fe400078efe72 */
[----:B------:R-:W-:Y:S02]  /*23b60*/  SEL R113, RZ, 0x1, P5 ;  /* 0x00000001ff717807 */ /* 0x000fe40002800000 */
[----:B------:R-:W-:Y:S02]  /*23b70*/  IADD3 R154, R156, 0x300, RZ ;  /* 0x000003009c9a7810 */ /* 0x000fe40007ffe0ff */
[----:B------:R-:W-:Y:S01]  /*23b80*/  LOP3.LUT R114, R112, R113, RZ, 0xfc, !PT ;  /* 0x0000007170727212 */ /* 0x000fe200078efcff */
[----:B------:R-:W-:-:S05]  /*23b90*/  IMAD.WIDE.U32 R112, R145, R250, c[0x0][0x190] ;  /* 0x0000640091707625 */ /* 0x000fca00078e00fa */
[----:B------:R1:W-:Y:S01]  /*23ba0*/  STG.E.64 [R112.64], R114 ;  /* 0x0000007270007986 */ /* 0x0003e2000c101b06 */
        /* <DEDUP_REMOVED lines=20> */
.L_x_2732:
        /* <DEDUP_REMOVED lines=18> */
.L_x_2734:
[----:B------:R-:W-:Y:S02]  /*23e10*/  IMAD.MOV.U32 R155, RZ, RZ, R46 ;  /* 0x000000ffff9b7224 */ /* 0x000fe400078e002e */
.L_x_2735:
[----:B------:R-:W-:Y:S05]  /*23e20*/  BSYNC B0 ;  /* 0x0000000000007941 */ /* 0x000fea0003800000 */
.L_x_2733:
        /* <DEDUP_REMOVED lines=16> */
.L_x_2739:
[----:B------:R-:W-:Y:S05]  /*23f30*/  BSYNC B1 ;  /* 0x0000000000017941 */ /* 0x000fea0003800000 */
.L_x_2738:
        /* <DEDUP_REMOVED lines=44> */
.L_x_2737:
[----:B------:R-:W-:Y:S05]  /*24200*/  BSYNC B0 ;  /* 0x0000000000007941 */ /* 0x000fea0003800000 */
.L_x_2736:
[----:B------:R-:W1:Y:S01]  /*24210*/  I2F.U32 R155, R155 ;  /* 0x0000009b009b7306 */ /* 0x000e620000201000 */
[C---:B------:R-:W-:Y:S02]  /*24220*/  LOP3.LUT P6, RZ, R22.reuse, 0x10, RZ, 0xc0, !PT ;  /* 0x0000001016ff7812 */ /* 0x040fe400078cc0ff */
[----:B------:R-:W-:Y:S01]  /*24230*/  LOP3.LUT R22, R22, 0xfffffff7, RZ, 0xc0, !PT ;  /* 0xfffffff716167812 */ /* 0x000fe200078ec0ff */
        /* <DEDUP_REMOVED lines=13> */
.L_x_2740:
        /* <DEDUP_REMOVED lines=12> */
.L_x_2743:
[----:B------:R-:W-:Y:S02]  /*243d0*/  IMAD.MOV.U32 R23, RZ, RZ, R46 ;  /* 0x000000ffff177224 */ /* 0x000fe400078e002e */
.L_x_2744:
[----:B------:R-:W-:Y:S05]  /*243e0*/  BSYNC B0 ;  /* 0x0000000000007941 */ /* 0x000fea0003800000 */
.L_x_2742:
        /* <DEDUP_REMOVED lines=14> */
[----:B------:R-:W-:-:S05]  /*244d0*/  @P2 IMAD.MOV R7, RZ, RZ, R13 ;  /* 0x000000ffff072224 */ /* 0x000fca00078e020d */
[----:B------:R-:W-:Y:S02]  /*244e0*/  @!P1 MOV R13, R7 ;  /* 0x00000007000d9202 */ /* 0x000fe40000000f00 */
.L_x_2748:
[----:B------:R-:W-:Y:S05]  /*244f0*/  BSYNC B1 ;  /* 0x0000000000017941 */ /* 0x000fea0003800000 */
.L_x_2747:
        /* <DEDUP_REMOVED lines=44> */
.L_x_2746:
[----:B------:R-:W-:Y:S05]  /*247c0*/  BSYNC B0 ;  /* 0x0000000000007941 */ /* 0x000fea0003800000 */
.L_x_2745:
        /* <DEDUP_REMOVED lines=10> */
.L_x_2741:
        /* <DEDUP_REMOVED lines=12> */
.L_x_2750:
[----:B------:R-:W-:Y:S02]  /*24930*/  IMAD.MOV.U32 R162, RZ, RZ, R46 ;  /* 0x000000ffffa27224 */ /* 0x000fe400078e002e */
.L_x_2751:
[----:B------:R-:W-:Y:S05]  /*24940*/  BSYNC B0 ;  /* 0x0000000000007941 */ /* 0x000fea0003800000 */
.L_x_2749:
        /* <DEDUP_REMOVED lines=16> */
.L_x_2755:
[----:B------:R-:W-:Y:S05]  /*24a50*/  BSYNC B1 ;  /* 0x0000000000017941 */ /* 0x000fea0003800000 */
.L_x_2754:
        /* <DEDUP_REMOVED lines=44> */
.L_x_2753:
[----:B------:R-:W-:Y:S05]  /*24d20*/  BSYNC B0 ;  /* 0x0000000000007941 */ /* 0x000fea0003800000 */
.L_x_2752:
        /* <DEDUP_REMOVED lines=15> */
.L_x_2756:
        /* <DEDUP_REMOVED lines=12> */
.L_x_2759:
[----:B------:R-:W-:Y:S02]  /*24ee0*/  IMAD.MOV.U32 R24, RZ, RZ, R46 ;  /* 0x000000ffff187224 */ /* 0x000fe400078e002e */
.L_x_2760:
[----:B------:R-:W-:Y:S05]  /*24ef0*/  BSYNC B0 ;  /* 0x0000000000007941 */ /* 0x000fea0003800000 */
.L_x_2758:
        /* <DEDUP_REMOVED lines=16> */
.L_x_2764:
[----:B------:R-:W-:Y:S05]  /*25000*/  BSYNC B1 ;  /* 0x0000000000017941 */ /* 0x000fea0003800000 */
.L_x_2763:
        /* <DEDUP_REMOVED lines=44> */
.L_x_2762:
[----:B------:R-:W-:Y:S05]  /*252d0*/  BSYNC B0 ;  /* 0x0000000000007941 */ /* 0x000fea0003800000 */
.L_x_2761:
        /* <DEDUP_REMOVED lines=10> */
.L_x_2757:
        /* <DEDUP_REMOVED lines=12> */
.L_x_2766:
[----:B------:R-:W-:Y:S02]  /*25440*/  IMAD.MOV.U32 R112, RZ, RZ, R46 ;  /* 0x000000ffff707224 */ /* 0x000fe400078e002e */
.L_x_2767:
[----:B------:R-:W-:Y:S05]  /*25450*/  BSYNC B0 ;  /* 0x0000000000007941 */ /* 0x000fea0003800000 */
.L_x_2765:
        /* <DEDUP_REMOVED lines=16> */
.L_x_2771:
[----:B------:R-:W-:Y:S05]  /*25560*/  BSYNC B1 ;  /* 0x0000000000017941 */ /* 0x000fea0003800000 */
.L_x_2770:
        /* <DEDUP_REMOVED lines=44> */
.L_x_2769:
[----:B------:R-:W-:Y:S05]  /*25830*/  BSYNC B0 ;  /* 0x0000000000007941 */ /* 0x000fea0003800000 */
.L_x_2768:
[----:B------:R-:W1:Y:S01]  /*25840*/  I2F.U32 R112, R112 ;  /* 0x0000007000707306 */ /* 0x000e620000201000 */
[----:B------:R-:W-:Y:S01]  /*25850*/  LOP3.LUT R22, R22, 0xfffffffd, RZ, 0xc0, !PT ;  /* 0xfffffffd16167812 */ /* 0x000fe200078ec0ff */
[----:B-1----:R-:W-:-:S05]  /*25860*/  FFMA.FTZ R112, R112, R166, 1.1641532182693481445e-10 ;  /* 0x2f00000070707423 */ /* 0x002fca00000100a6 */
        /* <DEDUP_REMOVED lines=12> */
.L_x_2772:
        /* <DEDUP_REMOVED lines=12> */
.L_x_2775:
[----:B------:R-:W-:Y:S02]  /*259f0*/  IMAD.MOV.U32 R25, RZ, RZ, R46 ;  /* 0x000000ffff197224 */ /* 0x000fe400078e002e */
.L_x_2776:
[----:B------:R-:W-:Y:S05]  /*25a00*/  BSYNC B0 ;  /* 0x0000000000007941 */ /* 0x000fea0003800000 */
.L_x_2774:
        /* <DEDUP_REMOVED lines=16> */
.L_x_2780:
[----:B------:R-:W-:Y:S05]  /*25b10*/  BSYNC B1 ;  /* 0x0000000000017941 */ /* 0x000fea0003800000 */
.L_x_2779:
        /* <DEDUP_REMOVED lines=44> */
.L_x_2778:
[----:B------:R-:W-:Y:S05]  /*25de0*/  BSYNC B0 ;  /* 0x0000000000007941 */ /* 0x000fea0003800000 */
.L_x_2777:
        /* <DEDUP_REMOVED lines=10> */
.L_x_2773:
        /* <DEDUP_REMOVED lines=12> */
.L_x_2782:
[----:B------:R-:W-:Y:S02]  /*25f50*/  IMAD.MOV.U32 R112, RZ, RZ, R46 ;  /* 0x000000ffff707224 */ /* 0x000fe400078e002e */
.L_x_2783:
[----:B------:R-:W-:Y:S05]  /*25f60*/  BSYNC B0 ;  /* 0x0000000000007941 */ /* 0x000fea0003800000 */
.L_x_2781:
        /* <DEDUP_REMOVED lines=16> */
.L_x_2787:
[----:B------:R-:W-:Y:S05]  /*26070*/  BSYNC B1 ;  /* 0x0000000000017941 */ /* 0x000fea0003800000 */
.L_x_2786:
        /* <DEDUP_REMOVED lines=44> */
.L_x_2785:
[----:B------:R-:W-:Y:S05]  /*26340*/  BSYNC B0 ;  /* 0x0000000000007941 */ /* 0x000fea0003800000 */
.L_x_2784:
        /* <DEDUP_REMOVED lines=13> */
.L_x_2788:
        /* <DEDUP_REMOVED lines=12> */
.L_x_2791:
[----:B------:R-:W-:Y:S02]  /*264e0*/  IMAD.MOV.U32 R26, RZ, RZ, R46 ;  /* 0x000000ffff1a7224 */ /* 0x000fe400078e002e */
.L_x_2792:
[----:B------:R-:W-:Y:S05]  /*264f0*/  BSYNC B0 ;  /* 0x0000000000007941 */ /* 0x000fea0003800000 */
.L_x_2790:
        /* <DEDUP_REMOVED lines=16> */
.L_x_2796:
[----:B------:R-:W-:Y:S05]  /*26600*/  BSYNC B1 ;  /* 0x0000000000017941 */ /* 0x000fea0003800000 */
.L_x_2795:
        /* <DEDUP_REMOVED lines=44> */
.L_x_2794:
[----:B------:R-:W-:Y:S05]  /*268d0*/  BSYNC B0 ;  /* 0x0000000000007941 */ /* 0x000fea0003800000 */
.L_x_2793:
        /* <DEDUP_REMOVED lines=10> */
.L_x_2789:
        /* <DEDUP_REMOVED lines=12> */
.L_x_2798:
[----:B------:R-:W-:Y:S02]  /*26a40*/  IMAD.MOV.U32 R159, RZ, RZ, R46 ;  /* 0x000000ffff9f7224 */ /* 0x000fe400078e002e */
.L_x_2799:
[----:B------:R-:W-:Y:S05]  /*26a50*/  BSYNC B0 ;  /* 0x0000000000007941 */ /* 0x000fea0003800000 */
.L_x_2797:
        /* <DEDUP_REMOVED lines=16> */
.L_x_2803:
[----:B------:R-:W-:Y:S05]  /*26b60*/  BSYNC B1 ;  /* 0x0000000000017941 */ /* 0x000fea0003800000 */
.L_x_2802:
        /* <DEDUP_REMOVED lines=44> */
.L_x_2801:
[----:B------:R-:W-:Y:S05]  /*26e30*/  BSYNC B0 ;  /* 0x0000000000007941 */ /* 0x000fea0003800000 */
.L_x_2800:
        /* <DEDUP_REMOVED lines=13> */
.L_x_2804:
        /* <DEDUP_REMOVED lines=12> */
.L_x_2807:
[----:B------:R-:W-:Y:S02]  /*26fd0*/  IMAD.MOV.U32 R27, RZ, RZ, R46 ;  /* 0x000000ffff1b7224 */ /* 0x000fe400078e002e */
.L_x_2808:
[----:B------:R-:W-:Y:S05]  /*26fe0*/  BSYNC B0 ;  /* 0x0000000000007941 */ /* 0x000fea0003800000 */
.L_x_2806:
        /* <DEDUP_REMOVED lines=16> */
.L_x_2812:
[----:B------:R-:W-:Y:S05]  /*270f0*/  BSYNC B1 ;  /* 0x0000000000017941 */ /* 0x000fea0003800000 */
.L_x_2811:
        /* <DEDUP_REMOVED lines=44> */
.L_x_2810:
[----:B------:R-:W-:Y:S05]  /*273c0*/  BSYNC B0 ;  /* 0x0000000000007941 */ /* 0x000fea0003800000 */
.L_x_2809:
        /* <DEDUP_REMOVED lines=10> */
.L_x_2805:
        /* <DEDUP_REMOVED lines=12> */
.L_x_2814:
[----:B------:R-:W-:Y:S02]  /*27530*/  IMAD.MOV.U32 R164, RZ, RZ, R46 ;  /* 0x000000ffffa47224 */ /* 0x000fe400078e002e */
.L_x_2815:
[----:B------:R-:W-:Y:S05]  /*27540*/  BSYNC B0 ;  /* 0x0000000000007941 */ /* 0x000fea0003800000 */
.L_x_2813:
        /* <DEDUP_REMOVED lines=16> */
.L_x_2819:
[----:B------:R-:W-:Y:S05]  /*27650*/  BSYNC B1 ;  /* 0x0000000000017941 */ /* 0x000fea0003800000 */
.L_x_2818:
        /* <DEDUP_REMOVED lines=44> */
.L_x_2817:
[----:B------:R-:W-:Y:S05]  /*27920*/  BSYNC B0 ;  /* 0x0000000000007941 */ /* 0x000fea0003800000 */
.L_x_2816:
        /* <DEDUP_REMOVED lines=13> */
.L_x_2820:
        /* <DEDUP_REMOVED lines=12> */
.L_x_2823:
[----:B------:R-:W-:Y:S02]  /*27ac0*/  IMAD.MOV.U32 R28, RZ, RZ, R46 ;  /* 0x000000ffff1c7224 */ /* 0x000fe400078e002e */
.L_x_2824:
[----:B------:R-:W-:Y:S05]  /*27ad0*/  BSYNC B0 ;  /* 0x0000000000007941 */ /* 0x000fea0003800000 */
.L_x_2822:
        /* <DEDUP_REMOVED lines=16> */
.L_x_2828:
[----:B------:R-:W-:Y:S05]  /*27be0*/  BSYNC B1 ;  /* 0x0000000000017941 */ /* 0x000fea0003800000 */
.L_x_2827:
        /* <DEDUP_REMOVED lines=44> */
.L_x_2826:
[----:B------:R-:W-:Y:S05]  /*27eb0*/  BSYNC B0 ;  /* 0x0000000000007941 */ /* 0x000fea0003800000 */
.L_x_2825:
        /* <DEDUP_REMOVED lines=10> */
.L_x_2821:
        /* <DEDUP_REMOVED lines=12> */
.L_x_2830:
[----:B------:R-:W-:Y:S02]  /*28020*/  IMAD.MOV.U32 R114, RZ, RZ, R46 ;  /* 0x000000ffff727224 */ /* 0x000fe400078e002e */
.L_x_2831:
[----:B------:R-:W-:Y:S05]  /*28030*/  BSYNC B0 ;  /* 0x0000000000007941 */ /* 0x000fea0003800000 */
.L_x_2829:
        /* <DEDUP_REMOVED lines=16> */
.L_x_2835:
[----:B------:R-:W-:Y:S05]  /*28140*/  BSYNC B1 ;  /* 0x0000000000017941 */ /* 0x000fea0003800000 */
.L_x_2834:
        /* <DEDUP_REMOVED lines=44> */
.L_x_2833:
[----:B------:R-:W-:Y:S05]  /*28410*/  BSYNC B0 ;  /* 0x0000000000007941 */ /* 0x000fea0003800000 */
.L_x_2832:
        /* <DEDUP_REMOVED lines=13> */
.L_x_2836:
        /* <DEDUP_REMOVED lines=12> */
.L_x_2839:
[----:B------:R-:W-:Y:S02]  /*285b0*/  IMAD.MOV.U32 R11, RZ, RZ, R46 ;  /* 0x000000ffff0b7224 */ /* 0x000fe400078e002e */
.L_x_2840:
[----:B------:R-:W-:Y:S05]  /*285c0*/  BSYNC B0 ;  /* 0x0000000000007941 */ /* 0x000fea0003800000 */
.L_x_2838:
        /* <DEDUP_REMOVED lines=16> */
.L_x_2844:
[----:B------:R-:W-:Y:S05]  /*286d0*/  BSYNC B1 ;  /* 0x0000000000017941 */ /* 0x000fea0003800000 */
.L_x_2843:
        /* <DEDUP_REMOVED lines=44> */
.L_x_2842:
[----:B------:R-:W-:Y:S05]  /*289a0*/  BSYNC B0 ;  /* 0x0000000000007941 */ /* 0x000fea0003800000 */
.L_x_2841:
        /* <DEDUP_REMOVED lines=10> */
.L_x_2837:
        /* <DEDUP_REMOVED lines=12> */
.L_x_2846:
[----:B------:R-:W-:Y:S02]  /*28b10*/  IMAD.MOV.U32 R114, RZ, RZ, R46 ;  /* 0x000000ffff727224 */ /* 0x000fe400078e002e */
.L_x_2847:
[----:B------:R-:W-:Y:S05]  /*28b20*/  BSYNC B0 ;  /* 0x0000000000007941 */ /* 0x000fea0003800000 */
.L_x_2845:
        /* <DEDUP_REMOVED lines=16> */
.L_x_2851:
[----:B------:R-:W-:Y:S05]  /*28c30*/  BSYNC B1 ;  /* 0x0000000000017941 */ /* 0x000fea0003800000 */
.L_x_2850:
        /* <DEDUP_REMOVED lines=44> */
.L_x_2849:
[----:B------:R-:W-:Y:S05]  /*28f00*/  BSYNC B0 ;  /* 0x0000000000007941 */ /* 0x000fea0003800000 */
.L_x_2848:
        /* <DEDUP_REMOVED lines=14> */
.L_x_2852:
        /* <DEDUP_REMOVED lines=12> */
.L_x_2855:
[----:B------:R-:W-:Y:S02]  /*290b0*/  IMAD.MOV.U32 R14, RZ, RZ, R46 ;  /* 0x000000ffff0e7224 */ /* 0x000fe400078e002e */
.L_x_2856:
[----:B------:R-:W-:Y:S05]  /*290c0*/  BSYNC B0 ;  /* 0x0000000000007941 */ /* 0x000fea0003800000 */
.L_x_2854:
        /* <DEDUP_REMOVED lines=19> */
.L_x_2860:
[----:B------:R-:W-:Y:S05]  /*29200*/  BSYNC B1 ;  /* 0x0000000000017941 */ /* 0x000fea0003800000 */
.L_x_2859:
        /* <DEDUP_REMOVED lines=44> */
.L_x_2858:
[----:B------:R-:W-:Y:S05]  /*294d0*/  BSYNC B0 ;  /* 0x0000000000007941 */ /* 0x000fea0003800000 */
.L_x_2857:
        /* <DEDUP_REMOVED lines=9> */
[----:B------:R-:W-:-:S03]  /*29570*/  SEL R14, RZ, 0x1, P6 ;  /* 0x00000001ff0e7807 */ /* 0x000fc60003000000 */
.L_x_2853:
[----:B------:R-:W-:Y:S01]  /*29580*/  IMAD.WIDE.U32 R160, R154, R249, c[0x0][0x188] ;  /* 0x000062009aa07625 */ /* 0x000fe200078e00f9 */
[----:B------:R-:W-:Y:S02]  /*29590*/  F2FP.BF16.PACK_AB R115, R164, R163 ;  /* 0x000000a3a473723e */ /* 0x000fe400000010ff */
[----:B------:R-:W-:Y:S02]  /*295a0*/  F2FP.BF16.PACK_AB R114, R162, R159 ;  /* 0x0000009fa272723e */ /* 0x000fe400000010ff */
[----:B------:R-:W-:Y:S02]  /*295b0*/  F2FP.BF16.PACK_AB R113, R158, R157 ;  /* 0x0000009d9e71723e */ /* 0x000fe400000010ff */
[----:B------:R-:W-:Y:S02]  /*295c0*/  F2FP.BF16.PACK_AB R112, R156, R155 ;  /* 0x0000009b9c70723e */ /* 0x000fe400000010ff */
[----:B------:R-:W-:-:S02]  /*295d0*/  LOP3.LUT P6, RZ, R22, 0x8, RZ, 0xc0, !PT ;  /* 0x0000000816ff7812 */ /* 0x000fc400078cc0ff */
[----:B------:R-:W-:Y:S01]  /*295e0*/  LOP3.LUT P0, RZ, R22, 0x20, RZ, 0xc0, !PT ;  /* 0x0000002016ff7812 */ /* 0x000fe2000780c0ff */
[----:B------:R1:W-:Y:S02]  /*295f0*/  STG.E.128 [R160.64], R112 ;  /* 0x00000070a0007986 */ /* 0x0003e4000c101d06 */
[----:B-1----:R-:W-:Y:S02]  /*29600*/  SEL R114, RZ, 0x1000000, P5 ;  /* 0x01000000ff727807 */ /* 0x002fe40002800000 */
[----:B------:R-:W-:Y:S02]  /*29610*/  SEL R112, RZ, 0x10000, P4 ;  /* 0x00010000ff707807 */ /* 0x000fe40002000000 */
[----:B------:R-:W-:Y:S02]  /*29620*/  SEL R113, RZ, 0x100, P3 ;  /* 0x00000100ff717807 */ /* 0x000fe40001800000 */
[----:B------:R-:W-:Y:S02]  /*29630*/  SEL R115, RZ, 0x1, P2 ;  /* 0x00000001ff737807 */ /* 0x000fe40001000000 */
[----:B------:R-:W-:-:S02]  /*29640*/  LOP3.LUT R114, R113, R114, R112, 0xfe, !PT ;  /* 0x0000007271727212 */ /* 0x000fc400078efe70 */
[----:B------:R-:W-:Y:S02]  /*29650*/  SEL R112, RZ, 0x1, P1 ;  /* 0x00000001ff707807 */ /* 0x000fe40000800000 */
[C---:B------:R-:W-:Y:S02]  /*29660*/  LOP3.LUT P5, RZ, R22.reuse, 0x4, RZ, 0xc0, !PT ;  /* 0x0000000416ff7812 */ /* 0x040fe400078ac0ff */
[----:B------:R-:W-:Y:S01]  /*29670*/  LOP3.LUT P4, RZ, R22, 0x2, RZ, 0xc0, !PT ;  /* 0x0000000216ff7812 */ /* 0x000fe2000788c0ff */
[----:B------:R-:W-:Y:S01]  /*29680*/  IMAD.WIDE.U32 R112, R112, 0x1000000, RZ ;  /* 0x0100000070707825 */ /* 0x000fe200078e00ff */
        /* <DEDUP_REMOVED lines=31> */
.L_x_2861:
[----:B-1----:R-:W-:Y:S01]  /*29880*/  FADD.FTZ R112, RZ, R122 ;  /* 0x0000007aff707221 */ /* 0x002fe20000010000 */
[----:B------:R-:W-:Y:S02]  /*29890*/  LOP3.LUT P1, RZ, R121, 0xff, RZ, 0xc0, !PT ;  /* 0x000000ff79ff7812 */ /* 0x000fe4000782c0ff */
[----:B0-----:R-:W-:Y:S01]  /*298a0*/  SHF.R.U32.HI R160, RZ, 0x5, R251 ;  /* 0x00000005ffa07819 */ /* 0x001fe200000116fb */
        /* <DEDUP_REMOVED lines=60> */
.L_x_2866:
        /* <DEDUP_REMOVED lines=132> */
.L_x_2867:
[----:B------:R-:W2:Y:S01]  /*2a4b0*/  S2R R115, SR_TID.X ;  /* 0x0000000000737919 */ /* 0x000ea20000002100 */
[----:B------:R-:W-:-:S03]  /*2a4c0*/  @!P0 SHF.R.U32.HI R161, RZ, 0x5, R251 ;  /* 0x00000005ffa18819 */ /* 0x000fc600000116fb */
[----:B------:R-:W3:Y:S04]  /*2a4d0*/  LDL R250, [R1+0x38] ;  /* 0x0000380001fa7983 */ /* 0x000ee80000100800 */
[----:B------:R-:W4:Y:S01]  /*2a4e0*/  LDL R251, [R1+0x3c] ;  /* 0x00003c0001fb7983 */ /* 0x000f220000100800 */
[----:B------:R-:W-:Y:S01]  /*2a4f0*/  @!P0 LOP3.LUT R161, R161, 0x3, RZ, 0xc0, !PT ;  /* 0x00000003a1a18812 */ /* 0x000fe200078ec0ff */
[----:B01----:R-:W-:-:S04]  /*2a500*/  FADD.FTZ R113, R166, R113 ;  /* 0x00000071a6717221 */ /* 0x003fc80000010000 */
[----:B------:R-:W-:Y:S01]  /*2a510*/  @!P0 IMAD.IADD R161, R160, 0x1, R161 ;  /* 0x00000001a0a18824 */ /* 0x000fe200078e02a1 */
[----:B------:R-:W-:Y:S04]  /*2a520*/  WARPSYNC 0xffffffff ;  /* 0xffffffff00007948 */ /* 0x000fe80003800000 */
[----:B------:R0:W-:Y:S01]  /*2a530*/  @!P0 STS.64 [R161.X8], R112 ;  /* 0x00000070a1008388 */ /* 0x0001e20000008a00 */
[----:B--2---:R-:W-:-:S03]  /*2a540*/  LOP3.LUT R114, R115, 0x1f, RZ, 0xc0, !PT ;  /* 0x0000001f73727812 */ /* 0x004fc600078ec0ff */
[----:B------:R-:W-:Y:S01]  /*2a550*/  BAR.SYNC.DEFER_BLOCKING 0x0 ;  /* 0x0000000000007b1d */ /* 0x000fe20000010000 */
[----:B------:R-:W-:Y:S01]  /*2a560*/  ISETP.GT.U32.AND P1, PT, R114, 0x3, PT ;  /* 0x000000037200780c */ /* 0x000fe20003f24070 */
[----:B0-----:R-:W-:-:S12]  /*2a570*/  CS2R R112, SRZ ;  /* 0x0000000000707805 */ /* 0x001fd8000001ff00 */
[----:B------:R-:W-:-:S05]  /*2a580*/  @!P1 IMAD.IADD R114, R160, 0x1, R114 ;  /* 0x00000001a0729824 */ /* 0x000fca00078e0272 */
[----:B------:R-:W0:Y:S01]  /*2a590*/  @!P1 LDS.64 R112, [R114.X8] ;  /* 0x0000000072709984 */ /* 0x000e220000008a00 */
[----:B------:R-:W-:Y:S02]  /*2a5a0*/  IMAD.MOV.U32 R160, RZ, RZ, RZ ;  /* 0x000000ffffa07224 */ /* 0x000fe400078e00ff */
[----:B------:R-:W-:-:S05]  /*2a5b0*/  @!P1 IMAD.MOV.U32 R160, RZ, RZ, 0x700 ;  /* 0x00000700ffa09424 */ /* 0x000fca00078e00ff */
[----:B------:R-:W1:Y:S01]  /*2a5c0*/  SHFL.DOWN PT, R114, R160, 0x2, 0x1f ;  /* 0x08401f00a0727f89 */ /* 0x000e6200000e0000 */
[----:B------:R1:W2:Y:S03]  /*2a5d0*/  I2F R161, R160 ;  /* 0x000000a000a17306 */ /* 0x0002a60000201400 */
[----:B0-----:R-:W0:Y:S01]  /*2a5e0*/  SHFL.DOWN PT, R166, R112, 0x2, 0x1f ;  /* 0x08401f0070a67f89 */ /* 0x001e2200000e0000 */
[----:B-1----:R-:W-:-:S04]  /*2a5f0*/  IMAD.IADD R160, R114, 0x1, R160 ;  /* 0x0000000172a07824 */ /* 0x002fc800078e02a0 */
[----:B------:R-:W1:Y:S01]  /*2a600*/  I2F R114, R114 ;  /* 0x0000007200727306 */ /* 0x000e620000201400 */
[----:B0-----:R-:W-:-:S04]  /*2a610*/  FADD.FTZ R249, -R166, R112 ;  /* 0x00000070a6f97221 */ /* 0x001fc80000010100 */
[----:B------:R-:W-:-:S04]  /*2a620*/  FMUL.FTZ R249, R249, R249 ;  /* 0x000000f9f9f97220 */ /* 0x000fc80000410000 */
[----:B--2---:R-:W-:-:S04]  /*2a630*/  FMUL.FTZ R249, R249, R161 ;  /* 0x000000a1f9f97220 */ /* 0x004fc80000410000 */
[-C--:B-1----:R-:W-:Y:S02]  /*2a640*/  FMUL.FTZ R249, R249, R114.reuse ;  /* 0x00000072f9f97220 */ /* 0x082fe40000410000 */
        /* <DEDUP_REMOVED lines=12> */
[----:B-1----:R-:W-:-:S07]  /*2a710*/  FADD.FTZ R166, R113, -R114 ;  /* 0x8000007271a67221 */ /* 0x002fce0000010000 */
[----:B------:R-:W1:Y:S01]  /*2a720*/  I2F R160, R160 ;  /* 0x000000a000a07306 */ /* 0x000e620000201400 */
[----:B------:R-:W-:Y:S02]  /*2a730*/  FMUL.FTZ R166, R166, R166 ;  /* 0x000000a6a6a67220 */ /* 0x000fe40000410000 */
[----:B0-----:R-:W-:Y:S02]  /*2a740*/  FMUL.FTZ R114, R114, R161 ;  /* 0x000000a172727220 */ /* 0x001fe40000410000 */
[C---:B------:R-:W-:Y:S02]  /*2a750*/  FMUL.FTZ R166, R112.reuse, R166 ;  /* 0x000000a670a67220 */ /* 0x040fe40000410000 */
[----:B------:R-:W-:Y:S02]  /*2a760*/  FFMA.FTZ R114, R112, R113, R114 ;  /* 0x0000007170727223 */ /* 0x000fe40000010072 */
[----:B------:R-:W0:Y:S01]  /*2a770*/  SHFL.DOWN PT, R112, R249, 0x1, 0x1f ;  /* 0x08201f00f9707f89 */ /* 0x000e2200000e0000 */
[----:B-1----:R-:W1:Y:S01]  /*2a780*/  MUFU.RCP R160, R160 ;  /* 0x000000a000a07308 */ /* 0x002e620000001000 */
[----:B------:R-:W-:-:S02]  /*2a790*/  FMUL.FTZ R166, R166, R161 ;  /* 0x000000a1a6a67220 */ /* 0x000fc40000410000 */
[----:B-1----:R-:W-:Y:S02]  /*2a7a0*/  FMUL.FTZ R114, R160, R114 ;  /* 0x00000072a0727220 */ /* 0x002fe40000410000 */
[----:B0-----:R-:W-:-:S03]  /*2a7b0*/  FADD.FTZ R112, R249, R112 ;  /* 0x00000070f9707221 */ /* 0x001fc60000010000 */
[----:B------:R-:W0:Y:S01]  /*2a7c0*/  SHFL.IDX PT, R161, R114, RZ, 0x1f ;  /* 0x00001fff72a17589 */ /* 0x000e2200000e0000 */
[----:B------:R-:W-:Y:S01]  /*2a7d0*/  FFMA.FTZ R112, R160, R166, R112 ;  /* 0x000000a6a0707223 */ /* 0x000fe20000010070 */
[----:B------:R-:W-:Y:S02]  /*2a7e0*/  ULDC.U8 UR8, c[0x0][0x1f0] ;  /* 0x00007c0000087ab9 */ /* 0x000fe40000000000 */
[----:B------:R-:W2:Y:S04]  /*2a7f0*/  LDL R249, [R1+0x30] ;  /* 0x0000300001f97983 */ /* 0x000ea80000100800 */
[----:B------:R1:W5:Y:S02]  /*2a800*/  SHFL.IDX PT, R113, R112, RZ, 0x1f ;  /* 0x00001fff70717589 */ /* 0x00036400000e0000 */
[----:B-1----:R-:W-:-:S04]  /*2a810*/  SHF.R.U32.HI R112, RZ, 0x5, R115 ;  /* 0x00000005ff707819 */ /* 0x002fc80000011673 */
[----:B------:R-:W-:-:S04]  /*2a820*/  LOP3.LUT R112, R112, 0x3, RZ, 0xc0, !PT ;  /* 0x0000000370707812 */ /* 0x000fc800078ec0ff */
[----:B------:R-:W-:Y:S01]  /*2a830*/  LOP3.LUT P0, RZ, R112, 0x1f, R115, 0xf8, !PT ;  /* 0x0000001f70ff7812 */ /* 0x000fe2000780f873 */
[----:B0-----:R-:W-:Y:S01]  /*2a840*/  FMUL.FTZ R112, R161, R161 ;  /* 0x000000a1a1707220 */ /* 0x001fe20000410000 */
[----:B------:R-:W-:Y:S01]  /*2a850*/  ISETP.NE.AND P1, PT, RZ, UR8, PT ;  /* 0x00000008ff007c0c */ /* 0x000fe2000bf25270 */
[----:B------:R-:W-:-:S03]  /*2a860*/  IMAD.MOV.U32 R114, RZ, RZ, c[0x0][0x1e0] ;  /* 0x00007800ff727624 */ /* 0x000fc600078e00ff */
[----:B------:R-:W-:Y:S01]  /*2a870*/  FSEL R112, R112, RZ, P1 ;  /* 0x000000ff70707208 */ /* 0x000fe20000800000 */
[----:B-----5:R-:W-:Y:S02]  /*2a880*/  FFMA.FTZ R113, R113, R114, c[0x0][0x228] ;  /* 0x00008a0071717623 */ /* 0x020fe40000010072 */
[----:B------:R-:W5:Y:S02]  /*2a890*/  LDL R114, [R1+0x34] ;  /* 0x0000340001727983 */ /* 0x000f640000100800 */
[----:B------:R-:W-:Y:S02]  /*2a8a0*/  FADD.FTZ R113, R113, R112 ;  /* 0x0000007071717221 */ /* 0x000fe40000010000 */
[----:B------:R-:W-:Y:S02]  /*2a8b0*/  @!P0 IMAD.MOV.U32 R112, RZ, RZ, 0x4 ;  /* 0x00000004ff708424 */ /* 0x000fe400078e00ff */
[----:B------:R0:W1:Y:S02]  /*2a8c0*/  MUFU.RSQ R160, R113 ;  /* 0x0000007100a07308 */ /* 0x0000640000001400 */
[----:B0-----:R-:W-:-:S05]  /*2a8d0*/  @!P0 IMAD.WIDE R112, R29, R112, c[0x0][0x1a0] ;  /* 0x000068001d708625 */ /* 0x001fca00078e0270 */
[----:B------:R0:W-:Y:S01]  /*2a8e0*/  @!P0 STG.E [R112.64], R161 ;  /* 0x000000a170008986 */ /* 0x0001e2000c101906 */
[----:B------:R-:W-:Y:S01]  /*2a8f0*/  PRMT R166, RZ, 0x7610, R56 ;  /* 0x00007610ffa67816 */ /* 0x000fe20000000038 */
[----:B0-----:R-:W-:Y:S01]  /*2a900*/  @!P0 IMAD.MOV.U32 R112, RZ, RZ, 0x4 ;  /* 0x00000004ff708424 */ /* 0x001fe200078e00ff */
[----:B------:R-:W-:-:S03]  /*2a910*/  FSEL R161, R161, RZ, !P1 ;  /* 0x000000ffa1a17208 */ /* 0x000fc60004800000 */
[----:B------:R-:W-:-:S04]  /*2a920*/  @!P0 IMAD.WIDE R112, R29, R112, c[0x0][0x1a8] ;  /* 0x00006a001d708625 */ /* 0x000fc800078e0270 */
[C---:B------:R-:W-:Y:S02]  /*2a930*/  FADD.FTZ R123, -R161.reuse, R123 ;  /* 0x0000007ba17b7221 */ /* 0x040fe40000010100 */
[----:B------:R-:W-:Y:S01]  /*2a940*/  FADD.FTZ R122, -R161, R122 ;  /* 0x0000007aa17a7221 */ /* 0x000fe20000010100 */
[----:B-1----:R0:W-:Y:S01]  /*2a950*/  @!P0 STG.E [R112.64], R160 ;  /* 0x000000a070008986 */ /* 0x0021e2000c101906 */
[C---:B------:R-:W-:Y:S02]  /*2a960*/  FMUL.FTZ R123, R160.reuse, R123 ;  /* 0x0000007ba07b7220 */ /* 0x040fe40000410000 */
[----:B------:R-:W-:Y:S02]  /*2a970*/  FMUL.FTZ R122, R160, R122 ;  /* 0x0000007aa07a7220 */ /* 0x000fe40000410000 */
[----:B---3--:R-:W-:Y:S02]  /*2a980*/  FFMA.FTZ R166, R123, R166, R250 ;  /* 0x000000a67ba67223 */ /* 0x008fe400000100fa */
[----:B------:R-:W3:Y:S01]  /*2a990*/  LDL R250, [R1+0x28] ;  /* 0x0000280001fa7983 */ /* 0x000ee20000100800 */
[----:B0-----:R-:W-:-:S05]  /*2a9a0*/  PRMT R112, RZ, 0x5410, R56 ;  /* 0x00005410ff707816 */ /* 0x001fca0000000038 */
[----:B----4-:R-:W-:Y:S02]  /*2a9b0*/  FFMA.FTZ R112, R122, R112, R251 ;  /* 0x000000707a707223 */ /* 0x010fe400000100fb */
[----:B------:R-:W4:Y:S01]  /*2a9c0*/  LDL R251, [R1+0x2c] ;  /* 0x00002c0001fb7983 */ /* 0x000f220000100800 */
[C---:B------:R-:W-:Y:S01]  /*2a9d0*/  FADD.FTZ R124, -R161.reuse, R124 ;  /* 0x0000007ca17c7221 */ /* 0x040fe20000010100 */
[----:B------:R-:W-:Y:S01]  /*2a9e0*/  PRMT R113, RZ, 0x5410, R57 ;  /* 0x00005410ff717816 */ /* 0x000fe20000000039 */
[C---:B------:R-:W-:Y:S02]  /*2a9f0*/  FADD.FTZ R125, -R161.reuse, R125 ;  /* 0x0000007da17d7221 */ /* 0x040fe40000010100 */
[C---:B------:R-:W-:Y:S02]  /*2aa00*/  FMUL.FTZ R124, R160.reuse, R124 ;  /* 0x0000007ca07c7220 */ /* 0x040fe40000410000 */
[----:B------:R-:W-:Y:S01]  /*2aa10*/  FMUL.FTZ R125, R160, R125 ;  /* 0x0000007da07d7220 */ /* 0x000fe20000410000 */
[----:B------:R-:W-:Y:S01]  /*2aa20*/  F2FP.BF16.PACK_AB R112, R166, R112 ;  /* 0x00000070a670723e */ /* 0x000fe200000010ff */
[----:B------:R-:W-:Y:S01]  /*2aa30*/  FADD.FTZ R166, -R161, R120 ;  /* 0x00000078a1a67221 */ /* 0x000fe20000010100 */
[----:B------:R-:W-:Y:S01]  /*2aa40*/  LOP3.LUT P2, RZ, R121, 0xff, RZ, 0xc0, !PT ;  /* 0x000000ff79ff7812 */ /* 0x000fe2000784c0ff */
[----:B------:R-:W-:Y:S01]  /*2aa50*/  FADD.FTZ R121, -R161, R119 ;  /* 0x00000077a1797221 */ /* 0x000fe20000010100 */
[----:B------:R-:W-:Y:S01]  /*2aa60*/  PRMT R119, RZ, 0x7610, R58 ;  /* 0x00007610ff777816 */ /* 0x000fe2000000003a */
[----:B------:R-:W-:-:S02]  /*2aa70*/  FMUL.FTZ R166, R160, R166 ;  /* 0x000000a6a0a67220 */ /* 0x000fc40000410000 */
[----:B------:R-:W-:Y:S02]  /*2aa80*/  FMUL.FTZ R121, R160, R121 ;  /* 0x00000079a0797220 */ /* 0x000fe40000410000 */
[----:B-----5:R-:W-:Y:S01]  /*2aa90*/  FFMA.FTZ R113, R124, R113, R114 ;  /* 0x000000717c717223 */ /* 0x020fe20000010072 */
[----:B------:R-:W-:-:S05]  /*2aaa0*/  PRMT R114, RZ, 0x7610, R57 ;  /* 0x00007610ff727816 */ /* 0x000fca0000000039 */
[----:B--2---:R-:W-:Y:S02]  /*2aab0*/  FFMA.FTZ R114, R125, R114, R249 ;  /* 0x000000727d727223 */ /* 0x004fe400000100f9 */
[----:B------:R-:W-:-:S03]  /*2aac0*/  IMAD R249, R29, c[0x0][0x168], RZ ;  /* 0x00005a001df97a24 */ /* 0x000fc600078e02ff */
[----:B------:R-:W-:Y:S02]  /*2aad0*/  F2FP.BF16.PACK_AB R113, R114, R113 ;  /* 0x000000717271723e */ /* 0x000fe400000010ff */
[----:B------:R-:W-:-:S04]  /*2aae0*/  SHF.R.S32.HI R114, RZ, 0x1f, R249 ;  /* 0x0000001fff727819 */ /* 0x000fc800000114f9 */
[----:B------:R-:W-:Y:S02]  /*2aaf0*/  LEA.HI R249, R114, R249, RZ, 0x3 ;  /* 0x000000f972f97211 */ /* 0x000fe400078f18ff */
[----:B------:R-:W-:Y:S01]  /*2ab00*/  PRMT R114, RZ, 0x5410, R58 ;  /* 0x00005410ff727816 */ /* 0x000fe2000000003a */
[----:B---3--:R-:W-:Y:S02]  /*2ab10*/  FFMA.FTZ R119, R166, R119, R250 ;  /* 0x00000077a6777223 */ /* 0x008fe400000100fa */
[----:B------:R-:W-:Y:S02]  /*2ab20*/  FADD.FTZ R250, -R161, R117 ;  /* 0x00000075a1fa7221 */ /* 0x000fe40000010100 */
[----:B------:R-:W2:Y:S01]  /*2ab30*/  LDL R117, [R1+0x24] ;  /* 0x0000240001757983 */ /* 0x000ea20000100800 */
[----:B----4-:R-:W-:-:S05]  /*2ab40*/  FFMA.FTZ R114, R121, R114, R251 ;  /* 0x0000007279727223 */ /* 0x010fca00000100fb */
[----:B------:R-:W-:Y:S02]  /*2ab50*/  F2FP.BF16.PACK_AB R114, R119, R114 ;  /* 0x000000727772723e */ /* 0x000fe400000010ff */
[----:B------:R-:W3:Y:S01]  /*2ab60*/  LDL R119, [R1+0x20] ;  /* 0x0000200001777983 */ /* 0x000ee20000100800 */
[----:B------:R-:W-:Y:S01]  /*2ab70*/  LOP3.LUT R120, R115, 0x7f, RZ, 0xc0, !PT ;  /* 0x0000007f73787812 */ /* 0x000fe200078ec0ff */
[----:B------:R-:W-:Y:S01]  /*2ab80*/  FMUL.FTZ R250, R160, R250 ;  /* 0x000000faa0fa7220 */ /* 0x000fe20000410000 */
[--C-:B------:R-:W-:Y:S01]  /*2ab90*/  PRMT R115, RZ, 0x5410, R59.reuse ;  /* 0x00005410ff737816 */ /* 0x100fe2000000003b */
[----:B------:R-:W-:Y:S01]  /*2aba0*/  FADD.FTZ R251, -R161, R118 ;  /* 0x00000076a1fb7221 */ /* 0x000fe20000010100 */
[----:B------:R-:W-:-:S03]  /*2abb0*/  PRMT R118, RZ, 0x7610, R59 ;  /* 0x00007610ff767816 */ /* 0x000fc6000000003b */
[----:B------:R-:W-:Y:S02]  /*2abc0*/  FMUL.FTZ R251, R160, R251 ;  /* 0x000000fba0fb7220 */ /* 0x000fe40000410000 */
[----:B--2---:R-:W-:Y:S01]  /*2abd0*/  FFMA.FTZ R115, R250, R115, R117 ;  /* 0x00000073fa737223 */ /* 0x004fe20000010075 */
[----:B------:R-:W-:-:S05]  /*2abe0*/  LEA.HI.SX32 R117, R249, R120, 0x1d ;  /* 0x00000078f9757211 */ /* 0x000fca00078feaff */
[----:B------:R-:W-:Y:S01]  /*2abf0*/  IMAD.SHL.U32 R249, R117, 0x10, RZ ;  /* 0x0000001075f97824 */ /* 0x000fe200078e00ff */
[----:B------:R-:W-:Y:S01]  /*2ac00*/  SHF.R.U32.HI R117, RZ, 0x1c, R117 ;  /* 0x0000001cff757819 */ /* 0x000fe20000011675 */
[----:B---3--:R-:W-:-:S05]  /*2ac10*/  FFMA.FTZ R118, R251, R118, R119 ;  /* 0x00000076fb767223 */ /* 0x008fca0000010077 */
[----:B------:R-:W-:Y:S02]  /*2ac20*/  F2FP.BF16.PACK_AB R115, R118, R115 ;  /* 0x000000737673723e */ /* 0x000fe400000010ff */
[----:B------:R-:W-:-:S04]  /*2ac30*/  IADD3 R118, P0, R249, c[0x0][0x208], RZ ;  /* 0x00008200f9767a10 */ /* 0x000fc80007f1e0ff */
[----:B------:R-:W-:-:S05]  /*2ac40*/  IADD3.X R119, R117, c[0x0][0x20c], RZ, P0, !PT ;  /* 0x0000830075777a10 */ /* 0x000fca00007fe4ff */
[----:B------:R0:W-:Y:S02]  /*2ac50*/  STG.E.128 [R118.64], R112 ;  /* 0x0000007076007986 */ /* 0x0001e4000c101d06 */
[----:B0-----:R-:W-:Y:S02]  /*2ac60*/  PRMT R112, RZ, 0x7610, R111 ;  /* 0x00007610ff707816 */ /* 0x001fe4000000006f */
[----:B------:R-:W-:-:S03]  /*2ac70*/  PRMT R114, RZ, 0x5410, R110 ;  /* 0x00005410ff727816 */ /* 0x000fc6000000006e */
[----:B------:R-:W-:Y:S01]  /*2ac80*/  FFMA.FTZ R251, R251, R112, R236 ;  /* 0x00000070fbfb7223 */ /* 0x000fe200000100ec */
[----:B------:R-:W-:Y:S01]  /*2ac90*/  PRMT R112, RZ, 0x7610, R110 ;  /* 0x00007610ff707816 */ /* 0x000fe2000000006e */
[----:B------:R-:W-:Y:S01]  /*2aca0*/  FFMA.FTZ R114, R121, R114, R239 ;  /* 0x0000007279727223 */ /* 0x000fe200000100ef */
[----:B------:R-:W-:Y:S01]  /*2acb0*/  PRMT R113, RZ, 0x5410, R109 ;  /* 0x00005410ff717816 */ /* 0x000fe2000000006d */
[----:B------:R-:W2:Y:S02]  /*2acc0*/  LDL R121, [R1+0x4] ;  /* 0x0000040001797983 */ /* 0x000ea40000100800 */
[----:B------:R-:W-:Y:S01]  /*2acd0*/  FFMA.FTZ R112, R166, R112, R238 ;  /* 0x00000070a6707223 */ /* 0x000fe200000100ee */
[----:B------:R-:W-:Y:S01]  /*2ace0*/  PRMT R118, RZ, 0x7610, R108 ;  /* 0x00007610ff767816 */ /* 0x000fe2000000006c */
[----:B------:R-:W-:Y:S01]  /*2acf0*/  FFMA.FTZ R113, R124, R113, R241 ;  /* 0x000000717c717223 */ /* 0x000fe200000100f1 */
[----:B------:R-:W-:Y:S01]  /*2ad00*/  PRMT R115, RZ, 0x5410, R111 ;  /* 0x00005410ff737816 */ /* 0x000fe2000000006f */
[----:B------:R-:W3:Y:S01]  /*2ad10*/  LDL R124, [R1+0x10] ;  /* 0x00001000017c7983 */ /* 0x000ee20000100800 */
[----:B------:R-:W-:-:S02]  /*2ad20*/  F2FP.BF16.PACK_AB R114, R112, R114 ;  /* 0x000000727072723e */ /* 0x000fc400000010ff */
[----:B------:R-:W-:Y:S01]  /*2ad30*/  PRMT R112, RZ, 0x7610, R109 ;  /* 0x00007610ff707816 */ /* 0x000fe2000000006d */
[----:B------:R-:W-:Y:S01]  /*2ad40*/  FFMA.FTZ R123, R123, R118, R242 ;  /* 0x000000767b7b7223 */ /* 0x000fe200000100f2 */
[----:B------:R-:W4:Y:S03]  /*2ad50*/  LDL R166, [R1+0x8] ;  /* 0x0000080001a67983 */ /* 0x000f260000100800 */
[----:B------:R-:W-:Y:S01]  /*2ad60*/  FFMA.FTZ R125, R125, R112, R240 ;  /* 0x000000707d7d7223 */ /* 0x000fe200000100f0 */
[----:B------:R-:W-:Y:S02]  /*2ad70*/  IADD3 R118, P0, R249, c[0x0][0x210], RZ ;  /* 0x00008400f9767a10 */ /* 0x000fe40007f1e0ff */
[----:B------:R-:W5:Y:S02]  /*2ad80*/  LDL R249, [R1+0x1c] ;  /* 0x00001c0001f97983 */ /* 0x000f640000100800 */
[----:B------:R-:W-:-:S02]  /*2ad90*/  F2FP.BF16.PACK_AB R113, R125, R113 ;  /* 0x000000717d71723e */ /* 0x000fc400000010ff */
[----:B------:R-:W2:Y:S01]  /*2ada0*/  LDL R125, [R1+0x18] ;  /* 0x00001800017d7983 */ /* 0x000ea20000100800 */
[----:B------:R-:W-:Y:S01]  /*2adb0*/  PRMT R112, RZ, 0x5410, R108 ;  /* 0x00005410ff707816 */ /* 0x000fe2000000006c */
[----:B------:R-:W-:Y:S02]  /*2adc0*/  FFMA.FTZ R115, R250, R115, R237 ;  /* 0x00000073fa737223 */ /* 0x000fe400000100ed */
[----:B------:R-:W3:Y:S02]  /*2add0*/  LDL R250, [R1] ;  /* 0x0000000001fa7983 */ /* 0x000ee40000100800 */
[----:B------:R-:W-:Y:S02]  /*2ade0*/  FFMA.FTZ R112, R122, R112, R252 ;  /* 0x000000707a707223 */ /* 0x000fe400000100fc */
[----:B------:R-:W3:Y:S01]  /*2adf0*/  LDL R122, [R1+0x14] ;  /* 0x00001400017a7983 */ /* 0x000ee20000100800 */
[----:B------:R-:W-:-:S03]  /*2ae00*/  F2FP.BF16.PACK_AB R115, R251, R115 ;  /* 0x00000073fb73723e */ /* 0x000fc600000010ff */
[----:B------:R-:W3:Y:S01]  /*2ae10*/  LDL R251, [R1+0xc] ;  /* 0x00000c0001fb7983 */ /* 0x000ee20000100800 */
[----:B------:R-:W-:Y:S02]  /*2ae20*/  F2FP.BF16.PACK_AB R112, R123, R112 ;  /* 0x000000707b70723e */ /* 0x000fe400000010ff */
[----:B------:R-:W-:Y:S01]  /*2ae30*/  IADD3.X R119, R117, c[0x0][0x214], RZ, P0, !PT ;  /* 0x0000850075777a10 */ /* 0x000fe200007fe4ff */
[C---:B------:R-:W-:Y:S02]  /*2ae40*/  FADD.FTZ R117, -R161.reuse, R47 ;  /* 0x0000002fa1757221 */ /* 0x040fe40000010100 */
[----:B------:R-:W-:Y:S01]  /*2ae50*/  FADD.FTZ R116, -R161, R116 ;  /* 0x00000074a1747221 */ /* 0x000fe20000010100 */
[----:B------:R-:W-:Y:S01]  /*2ae60*/  PRMT R47, RZ, 0x7610, R104 ;  /* 0x00007610ff2f7816 */ /* 0x000fe20000000068 */
[----:B------:R0:W-:Y:S01]  /*2ae70*/  STG.E.128 [R118.64], R112 ;  /* 0x0000007076007986 */ /* 0x0001e2000c101d06 */
[C---:B------:R-:W-:Y:S02]  /*2ae80*/  FMUL.FTZ R117, R160.reuse, R117 ;  /* 0x00000075a0757220 */ /* 0x040fe40000410000 */
[----:B------:R-:W-:-:S02]  /*2ae90*/  FMUL.FTZ R116, R160, R116 ;  /* 0x00000074a0747220 */ /* 0x000fc40000410000 */
[C---:B------:R-:W-:Y:S01]  /*2aea0*/  FADD.FTZ R32, -R161.reuse, R32 ;  /* 0x00000020a1207221 */ /* 0x040fe20000010100 */
[----:B0-----:R-:W-:Y:S01]  /*2aeb0*/  PRMT R112, RZ, 0x5410, R104 ;  /* 0x00005410ff707816 */ /* 0x001fe20000000068 */
[C---:B------:R-:W-:Y:S02]  /*2aec0*/  FADD.FTZ R34, -R161.reuse, R34 ;  /* 0x00000022a1227221 */ /* 0x040fe40000010100 */
[C---:B------:R-:W-:Y:S01]  /*2aed0*/  FADD.FTZ R118, -R161.reuse, R38 ;  /* 0x00000026a1767221 */ /* 0x040fe20000010100 */
[----:B------:R-:W-:Y:S01]  /*2aee0*/  PRMT R113, RZ, 0x7610, R105 ;  /* 0x00007610ff717816 */ /* 0x000fe20000000069 */
[C---:B------:R-:W-:Y:S02]  /*2aef0*/  FADD.FTZ R35, -R161.reuse, R35 ;  /* 0x00000023a1237221 */ /* 0x040fe40000010100 */
[----:B------:R-:W-:Y:S02]  /*2af00*/  FADD.FTZ R119, -R161, R37 ;  /* 0x00000025a1777221 */ /* 0x000fe40000010100 */
[----:B------:R-:W-:-:S02]  /*2af10*/  FMUL.FTZ R32, R160, R32 ;  /* 0x00000020a0207220 */ /* 0x000fc40000410000 */
[C---:B------:R-:W-:Y:S01]  /*2af20*/  FMUL.FTZ R37, R160.reuse, R34 ;  /* 0x00000022a0257220 */ /* 0x040fe20000410000 */
[----:B------:R-:W-:Y:S01]  /*2af30*/  PRMT R114, RZ, 0x5410, R106 ;  /* 0x00005410ff727816 */ /* 0x000fe2000000006a */
[C---:B------:R-:W-:Y:S01]  /*2af40*/  FMUL.FTZ R119, R160.reuse, R119 ;  /* 0x00000077a0777220 */ /* 0x040fe20000410000 */
[--C-:B------:R-:W-:Y:S01]  /*2af50*/  PRMT R115, RZ, 0x5410, R107.reuse ;  /* 0x00005410ff737816 */ /* 0x100fe2000000006b */
[C---:B------:R-:W-:Y:S01]  /*2af60*/  FMUL.FTZ R118, R160.reuse, R118 ;  /* 0x00000076a0767220 */ /* 0x040fe20000410000 */
[----:B------:R-:W-:Y:S01]  /*2af70*/  PRMT R34, RZ, 0x7610, R107 ;  /* 0x00007610ff227816 */ /* 0x000fe2000000006b */
[C---:B------:R-:W-:Y:S02]  /*2af80*/  FADD.FTZ R45, -R161.reuse, R45 ;  /* 0x0000002da12d7221 */ /* 0x040fe40000010100 */
[----:B------:R-:W-:Y:S02]  /*2af90*/  FADD.FTZ R126, -R161, R126 ;  /* 0x0000007ea17e7221 */ /* 0x000fe40000010100 */
[----:B------:R-:W-:-:S02]  /*2afa0*/  FMUL.FTZ R45, R160, R45 ;  /* 0x0000002da02d7220 */ /* 0x000fc40000410000 */
[C---:B------:R-:W-:Y:S02]  /*2afb0*/  FADD.FTZ R40, -R161.reuse, R40 ;  /* 0x00000028a1287221 */ /* 0x040fe40000010100 */
[C---:B------:R-:W-:Y:S02]  /*2afc0*/  FMUL.FTZ R126, R160.reuse, R126 ;  /* 0x0000007ea07e7220 */ /* 0x040fe40000410000 */
[C---:B------:R-:W-:Y:S02]  /*2afd0*/  FMUL.FTZ R40, R160.reuse, R40 ;  /* 0x00000028a0287220 */ /* 0x040fe40000410000 */
[C---:B------:R-:W-:Y:S02]  /*2afe0*/  FADD.FTZ R41, -R161.reuse, R41 ;  /* 0x00000029a1297221 */ /* 0x040fe40000010100 */
[----:B------:R-:W-:Y:S02]  /*2aff0*/  FADD.FTZ R42, -R161, R42 ;  /* 0x0000002aa12a7221 */ /* 0x000fe40000010100 */
[----:B------:R-:W-:-:S02]  /*2b000*/  FMUL.FTZ R41, R160, R41 ;  /* 0x00000029a0297220 */ /* 0x000fc40000410000 */
[C---:B------:R-:W-:Y:S02]  /*2b010*/  FMUL.FTZ R42, R160.reuse, R42 ;  /* 0x0000002aa02a7220 */ /* 0x040fe40000410000 */
[C---:B------:R-:W-:Y:S02]  /*2b020*/  FADD.FTZ R44, -R161.reuse, R44 ;  /* 0x0000002ca12c7221 */ /* 0x040fe40000010100 */
[C---:B------:R-:W-:Y:S02]  /*2b030*/  FADD.FTZ R43, -R161.reuse, R43 ;  /* 0x0000002ba12b7221 */ /* 0x040fe40000010100 */
[C---:B------:R-:W-:Y:S02]  /*2b040*/  FMUL.FTZ R44, R160.reuse, R44 ;  /* 0x0000002ca02c7220 */ /* 0x040fe40000410000 */
[----:B------:R-:W-:Y:S02]  /*2b050*/  FMUL.FTZ R43, R160, R43 ;  /* 0x0000002ba02b7220 */ /* 0x000fe40000410000 */
[----:B------:R-:W-:-:S02]  /*2b060*/  FADD.FTZ R134, -R161, R134 ;  /* 0x00000086a1867221 */ /* 0x000fc40000010100 */
[C---:B------:R-:W-:Y:S02]  /*2b070*/  FADD.FTZ R135, -R161.reuse, R135 ;  /* 0x00000087a1877221 */ /* 0x040fe40000010100 */
[C---:B------:R-:W-:Y:S02]  /*2b080*/  FMUL.FTZ R134, R160.reuse, R134 ;  /* 0x00000086a0867220 */ /* 0x040fe40000410000 */
[C---:B------:R-:W-:Y:S02]  /*2b090*/  FMUL.FTZ R135, R160.reuse, R135 ;  /* 0x00000087a0877220 */ /* 0x040fe40000410000 */
        /* <DEDUP_REMOVED lines=17> */
[C---:B------:R-:W-:Y:S02]  /*2b1b0*/  FADD.FTZ R138, -R161.reuse, R138 ;  /* 0x0000008aa18a7221 */ /* 0x040fe40000010100 */
[----:B------:R-:W-:Y:S02]  /*2b1c0*/  FADD.FTZ R137, -R161, R137 ;  /* 0x00000089a1897221 */ /* 0x000fe40000010100 */
[C---:B------:R-:W-:Y:S01]  /*2b1d0*/  FMUL.FTZ R129, R160.reuse, R129 ;  /* 0x00000081a0817220 */ /* 0x040fe20000410000 */
[----:B------:R-:W-:Y:S01]  /*2b1e0*/  PRMT R123, RZ, 0x7610, R80 ;  /* 0x00007610ff7b7816 */ /* 0x000fe20000000050 */
[----:B------:R-:W-:-:S02]  /*2b1f0*/  FMUL.FTZ R138, R160, R138 ;  /* 0x0000008aa08a7220 */ /* 0x000fc40000410000 */
[----:B------:R-:W-:Y:S02]  /*2b200*/  FMUL.FTZ R137, R160, R137 ;  /* 0x00000089a0897220 */ /* 0x000fe40000410000 */
[----:B------:R-:W-:Y:S02]  /*2b210*/  FFMA.FTZ R123, R138, R123, R199 ;  /* 0x0000007b8a7b7223 */ /* 0x000fe400000100c7 */
[C---:B------:R-:W-:Y:S02]  /*2b220*/  FADD.FTZ R152, -R161.reuse, R152 ;  /* 0x00000098a1987221 */ /* 0x040fe40000010100 */
[----:B------:R-:W-:Y:S02]  /*2b230*/  FADD.FTZ R153, -R161, R153 ;  /* 0x00000099a1997221 */ /* 0x000fe40000010100 */
[----:B-----5:R-:W-:Y:S02]  /*2b240*/  FFMA.FTZ R112, R117, R112, R249 ;  /* 0x0000007075707223 */ /* 0x020fe400000100f9 */
[----:B--2---:R-:W-:-:S05]  /*2b250*/  FFMA.FTZ R47, R116, R47, R125 ;  /* 0x0000002f742f7223 */ /* 0x004fca000001007d */
[----:B------:R-:W-:Y:S01]  /*2b260*/  F2FP.BF16.PACK_AB R112, R47, R112 ;  /* 0x000000702f70723e */ /* 0x000fe200000010ff */
[----:B------:R-:W-:-:S04]  /*2b270*/  FADD.FTZ R47, -R161, R36 ;  /* 0x00000024a12f7221 */ /* 0x000fc80000010100 */
[C---:B------:R-:W-:Y:S01]  /*2b280*/  FMUL.FTZ R38, R160.reuse, R47 ;  /* 0x0000002fa0267220 */ /* 0x040fe20000410000 */
[----:B------:R-:W-:Y:S01]  /*2b290*/  PRMT R47, RZ, 0x5410, R105 ;  /* 0x00005410ff2f7816 */ /* 0x000fe20000000069 */
[----:B------:R-:W-:Y:S01]  /*2b2a0*/  FMUL.FTZ R36, R160, R35 ;  /* 0x00000023a0247220 */ /* 0x000fe20000410000 */
[----:B------:R-:W-:Y:S01]  /*2b2b0*/  PRMT R35, RZ, 0x7610, R106 ;  /* 0x00007610ff237816 */ /* 0x000fe2000000006a */
[----:B---3--:R-:W-:Y:S02]  /*2b2c0*/  FFMA.FTZ R113, R37, R113, R124 ;  /* 0x0000007125717223 */ /* 0x008fe4000001007c */
[----:B------:R-:W-:Y:S02]  /*2b2d0*/  FFMA.FTZ R47, R32, R47, R122 ;  /* 0x0000002f202f7223 */ /* 0x000fe4000001007a */
[----:B------:R-:W-:Y:S02]  /*2b2e0*/  FFMA.FTZ R114, R36, R114, R251 ;  /* 0x0000007224727223 */ /* 0x000fe400000100fb */
[----:B----4-:R-:W-:Y:S01]  /*2b2f0*/  FFMA.FTZ R35, R38, R35, R166 ;  /* 0x0000002326237223 */ /* 0x010fe200000100a6 */
[----:B------:R-:W-:Y:S01]  /*2b300*/  F2FP.BF16.PACK_AB R113, R113, R47 ;  /* 0x0000002f7171723e */ /* 0x000fe200000010ff */
[----:B------:R-:W-:-:S02]  /*2b310*/  FFMA.FTZ R115, R119, R115, R121 ;  /* 0x0000007377737223 */ /* 0x000fc40000010079 */
[----:B------:R-:W-:Y:S02]  /*2b320*/  FFMA.FTZ R34, R118, R34, R250 ;  /* 0x0000002276227223 */ /* 0x000fe400000100fa */
[----:B------:R-:W-:Y:S01]  /*2b330*/  IMAD.MOV.U32 R47, RZ, RZ, 0x10 ;  /* 0x00000010ff2f7424 */ /* 0x000fe200078e00ff */
[----:B------:R-:W-:Y:S02]  /*2b340*/  F2FP.BF16.PACK_AB R114, R35, R114 ;  /* 0x000000722372723e */ /* 0x000fe400000010ff */
[----:B------:R-:W-:Y:S01]  /*2b350*/  F2FP.BF16.PACK_AB R115, R34, R115 ;  /* 0x000000732273723e */ /* 0x000fe200000010ff */
[----:B------:R-:W-:-:S05]  /*2b360*/  IMAD.WIDE.U32 R34, R30, R47, c[0x0][0x208] ;  /* 0x000082001e227625 */ /* 0x000fca00078e002f */
[----:B------:R0:W-:Y:S02]  /*2b370*/  STG.E.128 [R34.64], R112 ;  /* 0x0000007022007986 */ /* 0x0001e4000c101d06 */
[--C-:B0-----:R-:W-:Y:S02]  /*2b380*/  PRMT R112, RZ, 0x5410, R102.reuse ;  /* 0x00005410ff707816 */ /* 0x101fe40000000066 */
[----:B------:R-:W-:Y:S02]  /*2b390*/  PRMT R34, RZ, 0x7610, R102 ;  /* 0x00007610ff227816 */ /* 0x000fe40000000066 */
[----:B------:R-:W-:Y:S01]  /*2b3a0*/  PRMT R35, RZ, 0x5410, R101 ;  /* 0x00005410ff237816 */ /* 0x000fe20000000065 */
[----:B------:R-:W-:Y:S01]  /*2b3b0*/  FFMA.FTZ R112, R36, R112, R231 ;  /* 0x0000007024707223 */ /* 0x000fe200000100e7 */
[----:B------:R-:W-:Y:S01]  /*2b3c0*/  PRMT R36, RZ, 0x7610, R100 ;  /* 0x00007610ff247816 */ /* 0x000fe20000000064 */
[----:B------:R-:W-:Y:S01]  /*2b3d0*/  FFMA.FTZ R38, R38, R34, R230 ;  /* 0x0000002226267223 */ /* 0x000fe200000100e6 */
[----:B------:R-:W-:Y:S01]  /*2b3e0*/  PRMT R34, RZ, 0x5410, R100 ;  /* 0x00005410ff227816 */ /* 0x000fe20000000064 */
[----:B------:R-:W-:Y:S01]  /*2b3f0*/  FFMA.FTZ R35, R32, R35, R233 ;  /* 0x0000002320237223 */ /* 0x000fe200000100e9 */
[----:B------:R-:W-:-:S02]  /*2b400*/  PRMT R32, RZ, 0x7610, R101 ;  /* 0x00007610ff207816 */ /* 0x000fc40000000065 */
[--C-:B------:R-:W-:Y:S02]  /*2b410*/  PRMT R114, RZ, 0x5410, R103.reuse ;  /* 0x00005410ff727816 */ /* 0x100fe40000000067 */
[----:B------:R-:W-:Y:S01]  /*2b420*/  PRMT R113, RZ, 0x7610, R103 ;  /* 0x00007610ff717816 */ /* 0x000fe20000000067 */
[----:B------:R-:W-:Y:S02]  /*2b430*/  FFMA.FTZ R37, R37, R32, R232 ;  /* 0x0000002025257223 */ /* 0x000fe400000100e8 */
[----:B------:R-:W-:Y:S02]  /*2b440*/  FFMA.FTZ R34, R117, R34, R235 ;  /* 0x0000002275227223 */ /* 0x000fe400000100eb */
[----:B------:R-:W-:Y:S02]  /*2b450*/  FFMA.FTZ R36, R116, R36, R234 ;  /* 0x0000002474247223 */ /* 0x000fe400000100ea */
[----:B------:R-:W-:Y:S02]  /*2b460*/  FFMA.FTZ R114, R119, R114, R229 ;  /* 0x0000007277727223 */ /* 0x000fe400000100e5 */
[----:B------:R-:W-:Y:S01]  /*2b470*/  FFMA.FTZ R113, R118, R113, R228 ;  /* 0x0000007176717223 */ /* 0x000fe200000100e4 */
[----:B------:R-:W-:Y:S01]  /*2b480*/  F2FP.BF16.PACK_AB R37, R37, R35 ;  /* 0x000000232525723e */ /* 0x000fe200000010ff */
[----:B------:R-:W-:Y:S01]  /*2b490*/  FADD.FTZ R32, -R161, R39 ;  /* 0x00000027a1207221 */ /* 0x000fe20000010100 */
[----:B------:R-:W-:Y:S01]  /*2b4a0*/  F2FP.BF16.PACK_AB R36, R36, R34 ;  /* 0x000000222424723e */ /* 0x000fe200000010ff */
[----:B------:R-:W-:Y:S01]  /*2b4b0*/  IMAD.WIDE.U32 R34, R30, R47, c[0x0][0x210] ;  /* 0x000084001e227625 */ /* 0x000fe200078e002f */
[----:B------:R-:W-:-:S02]  /*2b4c0*/  F2FP.BF16.PACK_AB R39, R113, R114 ;  /* 0x000000727127723e */ /* 0x000fc400000010ff */
[----:B------:R-:W-:Y:S02]  /*2b4d0*/  F2FP.BF16.PACK_AB R38, R38, R112 ;  /* 0x000000702626723e */ /* 0x000fe400000010ff */
[----:B------:R-:W-:Y:S02]  /*2b4e0*/  PRMT R112, RZ, 0x5410, R99 ;  /* 0x00005410ff707816 */ /* 0x000fe40000000063 */
[----:B------:R-:W-:Y:S01]  /*2b4f0*/  PRMT R30, RZ, 0x5410, R95 ;  /* 0x00005410ff1e7816 */ /* 0x000fe2000000005f */
[----:B------:R0:W-:Y:S01]  /*2b500*/  STG.E.128 [R34.64], R36 ;  /* 0x0000002422007986 */ /* 0x0001e2000c101d06 */
[----:B------:R-:W-:Y:S02]  /*2b510*/  FMUL.FTZ R32, R160, R32 ;  /* 0x00000020a0207220 */ /* 0x000fe40000410000 */
[C---:B------:R-:W-:Y:S02]  /*2b520*/  FFMA.FTZ R112, R45.reuse, R112, R221 ;  /* 0x000000702d707223 */ /* 0x040fe400000100dd */
[----:B------:R-:W-:Y:S01]  /*2b530*/  FFMA.FTZ R30, R45, R30, R220 ;  /* 0x0000001e2d1e7223 */ /* 0x000fe200000100dc */
[----:B0-----:R-:W-:-:S02]  /*2b540*/  PRMT R35, RZ, 0x5410, R96 ;  /* 0x00005410ff237816 */ /* 0x001fc40000000060 */
[----:B------:R-:W-:Y:S02]  /*2b550*/  PRMT R39, RZ, 0x7610, R99 ;  /* 0x00007610ff277816 */ /* 0x000fe40000000063 */
[----:B------:R-:W-:Y:S01]  /*2b560*/  PRMT R34, RZ, 0x7610, R96 ;  /* 0x00007610ff227816 */ /* 0x000fe20000000060 */
[----:B------:R-:W-:Y:S01]  /*2b570*/  FFMA.FTZ R45, R32, R35, R248 ;  /* 0x00000023202d7223 */ /* 0x000fe200000100f8 */
[----:B------:R-:W-:Y:S01]  /*2b580*/  PRMT R35, RZ, 0x7610, R95 ;  /* 0x00007610ff237816 */ /* 0x000fe2000000005f */
[----:B------:R-:W-:Y:S02]  /*2b590*/  FFMA.FTZ R39, R126, R39, R219 ;  /* 0x000000277e277223 */ /* 0x000fe400000100db */
[----:B------:R-:W-:Y:S01]  /*2b5a0*/  FFMA.FTZ R114, R40, R34, R247 ;  /* 0x0000002228727223 */ /* 0x000fe200000100f7 */
[--C-:B------:R-:W-:Y:S01]  /*2b5b0*/  PRMT R34, RZ, 0x5410, R97.reuse ;  /* 0x00005410ff227816 */ /* 0x100fe20000000061 */
[----:B------:R-:W-:Y:S01]  /*2b5c0*/  FFMA.FTZ R126, R126, R35, R218 ;  /* 0x000000237e7e7223 */ /* 0x000fe200000100da */
[----:B------:R-:W-:-:S03]  /*2b5d0*/  PRMT R35, RZ, 0x7610, R97 ;  /* 0x00007610ff237816 */ /* 0x000fc60000000061 */
[----:B------:R-:W-:Y:S02]  /*2b5e0*/  FFMA.FTZ R34, R41, R34, R246 ;  /* 0x0000002229227223 */ /* 0x000fe400000100f6 */
[----:B------:R-:W-:Y:S01]  /*2b5f0*/  FFMA.FTZ R35, R42, R35, R245 ;  /* 0x000000232a237223 */ /* 0x000fe200000100f5 */
[----:B------:R-:W-:Y:S02]  /*2b600*/  F2FP.BF16.PACK_AB R36, R114, R45 ;  /* 0x0000002d7224723e */ /* 0x000fe400000010ff */
[----:B------:R-:W-:Y:S02]  /*2b610*/  PRMT R45, RZ, 0x7610, R94 ;  /* 0x00007610ff2d7816 */ /* 0x000fe4000000005e */
[----:B------:R-:W-:Y:S02]  /*2b620*/  F2FP.BF16.PACK_AB R37, R35, R34 ;  /* 0x000000222325723e */ /* 0x000fe400000010ff */
[--C-:B------:R-:W-:Y:S02]  /*2b630*/  PRMT R35, RZ, 0x7610, R98.reuse ;  /* 0x00007610ff237816 */ /* 0x100fe40000000062 */
[----:B------:R-:W-:-:S03]  /*2b640*/  PRMT R38, RZ, 0x5410, R98 ;  /* 0x00005410ff267816 */ /* 0x000fc60000000062 */
[C---:B------:R-:W-:Y:S02]  /*2b650*/  FFMA.FTZ R35, R44.reuse, R35, R243 ;  /* 0x000000232c237223 */ /* 0x040fe400000100f3 */
[----:B------:R-:W-:Y:S01]  /*2b660*/  FFMA.FTZ R44, R44, R45, R222 ;  /* 0x0000002d2c2c7223 */ /* 0x000fe200000100de */
[--C-:B------:R-:W-:Y:S01]  /*2b670*/  PRMT R45, RZ, 0x7610, R93.reuse ;  /* 0x00007610ff2d7816 */ /* 0x100fe2000000005d */
[----:B------:R-:W-:Y:S01]  /*2b680*/  FFMA.FTZ R38, R43, R38, R244 ;  /* 0x000000262b267223 */ /* 0x000fe200000100f4 */
[----:B------:R-:W-:-:S03]  /*2b690*/  PRMT R34, RZ, 0x5410, R93 ;  /* 0x00005410ff227816 */ /* 0x000fc6000000005d */
[----:B------:R-:W-:Y:S01]  /*2b6a0*/  FFMA.FTZ R42, R42, R45, R224 ;  /* 0x0000002d2a2a7223 */ /* 0x000fe200000100e0 */
[----:B------:R-:W-:Y:S01]  /*2b6b0*/  F2FP.BF16.PACK_AB R38, R35, R38 ;  /* 0x000000262326723e */ /* 0x000fe200000010ff */
[----:B------:R-:W-:Y:S01]  /*2b6c0*/  FFMA.FTZ R41, R41, R34, R225 ;  /* 0x0000002229297223 */ /* 0x000fe200000100e1 */
[----:B------:R-:W-:Y:S01]  /*2b6d0*/  PRMT R45, RZ, 0x5410, R92 ;  /* 0x00005410ff2d7816 */ /* 0x000fe2000000005c */
[----:B------:R-:W-:Y:S01]  /*2b6e0*/  IMAD.WIDE.U32 R34, R33, R47, c[0x0][0x208] ;  /* 0x0000820021227625 */ /* 0x000fe200078e002f */
[----:B------:R-:W-:-:S03]  /*2b6f0*/  F2FP.BF16.PACK_AB R39, R39, R112 ;  /* 0x000000702727723e */ /* 0x000fc600000010ff */
[----:B------:R-:W-:Y:S01]  /*2b700*/  FFMA.FTZ R32, R32, R45, R227 ;  /* 0x0000002d20207223 */ /* 0x000fe200000100e3 */
[----:B------:R-:W-:Y:S01]  /*2b710*/  PRMT R45, RZ, 0x7610, R92 ;  /* 0x00007610ff2d7816 */ /* 0x000fe2000000005c */
[----:B------:R0:W-:Y:S01]  /*2b720*/  STG.E.128 [R34.64], R36 ;  /* 0x0000002422007986 */ /* 0x0001e2000c101d06 */
[----:B------:R-:W-:-:S03]  /*2b730*/  PRMT R114, RZ, 0x5410, R94 ;  /* 0x00005410ff727816 */ /* 0x000fc6000000005e */
[----:B------:R-:W-:Y:S02]  /*2b740*/  FFMA.FTZ R40, R40, R45, R226 ;  /* 0x0000002d28287223 */ /* 0x000fe400000100e2 */
[----:B------:R-:W-:Y:S01]  /*2b750*/  FFMA.FTZ R43, R43, R114, R223 ;  /* 0x000000722b2b7223 */ /* 0x000fe200000100df */
[--C-:B------:R-:W-:Y:S02]  /*2b760*/  PRMT R114, RZ, 0x7610, R90.reuse ;  /* 0x00007610ff727816 */ /* 0x100fe4000000005a */
[--C-:B0-----:R-:W-:Y:S02]  /*2b770*/  PRMT R35, RZ, 0x5410, R91.reuse ;  /* 0x00005410ff237816 */ /* 0x101fe4000000005b */
[----:B------:R-:W-:Y:S02]  /*2b780*/  PRMT R34, RZ, 0x7610, R91 ;  /* 0x00007610ff227816 */ /* 0x000fe4000000005b */
[----:B------:R-:W-:Y:S01]  /*2b790*/  PRMT R37, RZ, 0x5410, R87 ;  /* 0x00005410ff257816 */ /* 0x000fe20000000057 */
[C---:B------:R-:W-:Y:S01]  /*2b7a0*/  FFMA.FTZ R35, R134.reuse, R35, R205 ;  /* 0x0000002386237223 */ /* 0x040fe200000100cd */
[----:B------:R-:W-:Y:S01]  /*2b7b0*/  PRMT R36, RZ, 0x7610, R87 ;  /* 0x00007610ff247816 */ /* 0x000fe20000000057 */
[C---:B------:R-:W-:Y:S01]  /*2b7c0*/  FFMA.FTZ R45, R135.reuse, R34, R203 ;  /* 0x00000022872d7223 */ /* 0x040fe200000100cb */
        /* <DEDUP_REMOVED lines=17> */
[----:B------:R-:W-:-:S02]  /*2b8e0*/  FFMA.FTZ R116, R131, R116, R211 ;  /* 0x0000007483747223 */ /* 0x000fc400000100d3 */
[----:B------:R-:W-:Y:S01]  /*2b8f0*/  FFMA.FTZ R131, R131, R36, R210 ;  /* 0x0000002483837223 */ /* 0x000fe200000100d2 */
[----:B------:R-:W-:Y:S01]  /*2b900*/  F2FP.BF16.PACK_AB R36, R40, R32 ;  /* 0x000000202824723e */ /* 0x000fe200000010ff */
[----:B------:R-:W-:Y:S01]  /*2b910*/  FFMA.FTZ R117, R128, R117, R217 ;  /* 0x0000007580757223 */ /* 0x000fe200000100d9 */
[----:B------:R-:W-:Y:S01]  /*2b920*/  F2FP.BF16.PACK_AB R39, R126, R30 ;  /* 0x0000001e7e27723e */ /* 0x000fe200000010ff */
[----:B------:R-:W-:Y:S01]  /*2b930*/  FFMA.FTZ R128, R128, R37, R216 ;  /* 0x0000002580807223 */ /* 0x000fe200000100d8 */
[----:B------:R-:W-:Y:S01]  /*2b940*/  F2FP.BF16.PACK_AB R38, R44, R43 ;  /* 0x0000002b2c26723e */ /* 0x000fe200000010ff */
[----:B------:R-:W-:Y:S01]  /*2b950*/  IMAD.WIDE.U32 R32, R33, R47, c[0x0][0x210] ;  /* 0x0000840021207625 */ /* 0x000fe200078e002f */
[----:B------:R-:W-:-:S05]  /*2b960*/  F2FP.BF16.PACK_AB R37, R42, R41 ;  /* 0x000000292a25723e */ /* 0x000fca00000010ff */
[----:B------:R0:W-:Y:S01]  /*2b970*/  STG.E.128 [R32.64], R36 ;  /* 0x0000002420007986 */ /* 0x0001e2000c101d06 */
[----:B------:R-:W-:Y:S02]  /*2b980*/  PRMT R44, RZ, 0x7610, R82 ;  /* 0x00007610ff2c7816 */ /* 0x000fe40000000052 */
[----:B------:R-:W-:-:S03]  /*2b990*/  PRMT R113, RZ, 0x7610, R81 ;  /* 0x00007610ff717816 */ /* 0x000fc60000000051 */
[----:B------:R-:W-:Y:S01]  /*2b9a0*/  FFMA.FTZ R44, R142, R44, R191 ;  /* 0x0000002c8e2c7223 */ /* 0x000fe200000100bf */
[----:B0-----:R-:W-:Y:S02]  /*2b9b0*/  PRMT R39, RZ, 0x7610, R83 ;  /* 0x00007610ff277816 */ /* 0x001fe40000000053 */
[----:B------:R-:W-:-:S03]  /*2b9c0*/  PRMT R33, RZ, 0x7610, R79 ;  /* 0x00007610ff217816 */ /* 0x000fc6000000004f */
[C---:B------:R-:W-:Y:S02]  /*2b9d0*/  FFMA.FTZ R39, R144.reuse, R39, R187 ;  /* 0x0000002790277223 */ /* 0x040fe400000100bb */
[----:B------:R-:W-:Y:S01]  /*2b9e0*/  FFMA.FTZ R144, R144, R33, R186 ;  /* 0x0000002190907223 */ /* 0x000fe200000100ba */
[----:B------:R-:W-:Y:S02]  /*2b9f0*/  PRMT R33, RZ, 0x7610, R78 ;  /* 0x00007610ff217816 */ /* 0x000fe4000000004e */
[----:B------:R-:W-:-:S03]  /*2ba00*/  PRMT R118, RZ, 0x7610, R88 ;  /* 0x00007610ff767816 */ /* 0x000fc60000000058 */
[----:B------:R-:W-:Y:S01]  /*2ba10*/  FFMA.FTZ R142, R142, R33, R190 ;  /* 0x000000218e8e7223 */ /* 0x000fe200000100be */
[----:B------:R-:W-:Y:S01]  /*2ba20*/  PRMT R33, RZ, 0x7610, R77 ;  /* 0x00007610ff217816 */ /* 0x000fe2000000004d */
[C---:B------:R-:W-:Y:S01]  /*2ba30*/  FFMA.FTZ R113, R140.reuse, R113, R195 ;  /* 0x000000718c717223 */ /* 0x040fe200000100c3 */
[----:B------:R-:W-:Y:S01]  /*2ba40*/  PRMT R32, RZ, 0x5410, R80 ;  /* 0x00005410ff207816 */ /* 0x000fe20000000050 */
[----:B------:R-:W-:Y:S02]  /*2ba50*/  FFMA.FTZ R118, R129, R118, R215 ;  /* 0x0000007681767223 */ /* 0x000fe400000100d7 */
[----:B------:R-:W-:Y:S01]  /*2ba60*/  FFMA.FTZ R140, R140, R33, R194 ;  /* 0x000000218c8c7223 */ /* 0x000fe200000100c2 */
[----:B------:R-:W-:Y:S01]  /*2ba70*/  PRMT R33, RZ, 0x7610, R76 ;  /* 0x00007610ff217816 */ /* 0x000fe2000000004c */
[----:B------:R-:W-:Y:S01]  /*2ba80*/  FFMA.FTZ R119, R137, R32, R201 ;  /* 0x0000002089777223 */ /* 0x000fe200000100c9 */
[----:B------:R-:W-:Y:S01]  /*2ba90*/  F2FP.BF16.PACK_AB R32, R118, R117 ;  /* 0x000000757620723e */ /* 0x000fe200000010ff */
[----:B------:R-:W-:Y:S01]  /*2baa0*/  IMAD.WIDE.U32 R36, R127, R47, c[0x0][0x208] ;  /* 0x000082007f247625 */ /* 0x000fe200078e002f */
[----:B------:R-:W-:-:S02]  /*2bab0*/  F2FP.BF16.PACK_AB R34, R114, R34 ;  /* 0x000000227222723e */ /* 0x000fc400000010ff */
[----:B------:R-:W-:Y:S01]  /*2bac0*/  F2FP.BF16.PACK_AB R35, R45, R35 ;  /* 0x000000232d23723e */ /* 0x000fe200000010ff */
[----:B------:R-:W-:Y:S01]  /*2bad0*/  FFMA.FTZ R138, R138, R33, R198 ;  /* 0x000000218a8a7223 */ /* 0x000fe200000100c6 */
[----:B------:R-:W-:Y:S01]  /*2bae0*/  F2FP.BF16.PACK_AB R33, R116, R115 ;  /* 0x000000737421723e */ /* 0x000fe200000010ff */
[C---:B------:R-:W-:Y:S01]  /*2baf0*/  FMUL.FTZ R152, R160.reuse, R152 ;  /* 0x00000098a0987220 */ /* 0x040fe20000410000 */
[----:B------:R-:W-:Y:S02]  /*2bb00*/  PRMT R115, RZ, 0x5410, R75 ;  /* 0x00005410ff737816 */ /* 0x000fe4000000004b */
[----:B------:R-:W-:Y:S01]  /*2bb10*/  PRMT R45, RZ, 0x5410, R71 ;  /* 0x00005410ff2d7816 */ /* 0x000fe20000000047 */
[----:B------:R0:W-:Y:S01]  /*2bb20*/  STG.E.128 [R36.64], R32 ;  /* 0x0000002024007986 */ /* 0x0001e2000c101d06 */
[----:B------:R-:W-:Y:S02]  /*2bb30*/  FMUL.FTZ R153, R160, R153 ;  /* 0x00000099a0997220 */ /* 0x000fe40000410000 */
[----:B------:R-:W-:-:S02]  /*2bb40*/  FADD.FTZ R151, -R161, R151 ;  /* 0x00000097a1977221 */ /* 0x000fc40000010100 */
[C---:B------:R-:W-:Y:S01]  /*2bb50*/  FFMA.FTZ R115, R152.reuse, R115, R173 ;  /* 0x0000007398737223 */ /* 0x040fe200000100ad */
[----:B------:R-:W-:Y:S01]  /*2bb60*/  PRMT R116, RZ, 0x7610, R74 ;  /* 0x00007610ff747816 */ /* 0x000fe2000000004a */
[----:B------:R-:W-:Y:S02]  /*2bb70*/  FFMA.FTZ R152, R152, R45, R172 ;  /* 0x0000002d98987223 */ /* 0x000fe400000100ac */
[----:B------:R-:W-:Y:S01]  /*2bb80*/  FMUL.FTZ R151, R160, R151 ;  /* 0x00000097a0977220 */ /* 0x000fe20000410000 */
[----:B0-----:R-:W-:Y:S01]  /*2bb90*/  PRMT R32, RZ, 0x7610, R75 ;  /* 0x00007610ff207816 */ /* 0x001fe2000000004b */
[----:B------:R-:W-:-:S04]  /*2bba0*/  FADD.FTZ R149, -R161, R149 ;  /* 0x00000095a1957221 */ /* 0x000fc80000010100 */
[----:B------:R-:W-:Y:S01]  /*2bbb0*/  FFMA.FTZ R45, R153, R32, R171 ;  /* 0x00000020992d7223 */ /* 0x000fe200000100ab */
[----:B------:R-:W-:Y:S01]  /*2bbc0*/  PRMT R32, RZ, 0x7610, R70 ;  /* 0x00007610ff207816 */ /* 0x000fe20000000046 */
[C---:B------:R-:W-:Y:S01]  /*2bbd0*/  FFMA.FTZ R116, R151.reuse, R116, R175 ;  /* 0x0000007497747223 */ /* 0x040fe200000100af */
[----:B------:R-:W-:Y:S01]  /*2bbe0*/  PRMT R118, RZ, 0x7610, R73 ;  /* 0x00007610ff767816 */ /* 0x000fe20000000049 */
[C---:B------:R-:W-:Y:S02]  /*2bbf0*/  FMUL.FTZ R149, R160.reuse, R149 ;  /* 0x00000095a0957220 */ /* 0x040fe40000410000 */
[----:B------:R-:W-:Y:S01]  /*2bc00*/  FFMA.FTZ R151, R151, R32, R174 ;  /* 0x0000002097977223 */ /* 0x000fe200000100ae */
[----:B------:R-:W-:Y:S01]  /*2bc10*/  PRMT R32, RZ, 0x7610, R69 ;  /* 0x00007610ff207816 */ /* 0x000fe20000000045 */
[----:B------:R-:W-:Y:S01]  /*2bc20*/  FADD.FTZ R147, -R161, R147 ;  /* 0x00000093a1937221 */ /* 0x000fe20000010100 */
[----:B------:R-:W-:Y:S01]  /*2bc30*/  F2FP.BF16.PACK_AB R35, R135, R134 ;  /* 0x000000868723723e */ /* 0x000fe200000010ff */
[C---:B------:R-:W-:Y:S01]  /*2bc40*/  FFMA.FTZ R118, R149.reuse, R118, R179 ;  /* 0x0000007695767223 */ /* 0x040fe200000100b3 */
[----:B------:R-:W-:Y:S01]  /*2bc50*/  PRMT R134, RZ, 0x7610, R72 ;  /* 0x00007610ff867816 */ /* 0x000fe20000000048 */
[----:B------:R-:W-:Y:S01]  /*2bc60*/  FFMA.FTZ R149, R149, R32, R178 ;  /* 0x0000002095957223 */ /* 0x000fe200000100b2 */
[----:B------:R-:W-:Y:S01]  /*2bc70*/  PRMT R32, RZ, 0x7610, R68 ;  /* 0x00007610ff207816 */ /* 0x000fe20000000044 */
[----:B------:R-:W-:-:S02]  /*2bc80*/  FMUL.FTZ R147, R160, R147 ;  /* 0x00000093a0937220 */ /* 0x000fc40000410000 */
[C---:B------:R-:W-:Y:S01]  /*2bc90*/  FADD.FTZ R159, -R161.reuse, R159 ;  /* 0x0000009fa19f7221 */ /* 0x040fe20000010100 */
[----:B------:R-:W-:Y:S01]  /*2bca0*/  PRMT R126, RZ, 0x5410, R66 ;  /* 0x00005410ff7e7816 */ /* 0x000fe20000000042 */
[----:B------:R-:W-:Y:S01]  /*2bcb0*/  FADD.FTZ R163, -R161, R163 ;  /* 0x000000a3a1a37221 */ /* 0x000fe20000010100 */
[----:B------:R-:W-:Y:S01]  /*2bcc0*/  PRMT R36, RZ, 0x5410, R62 ;  /* 0x00005410ff247816 */ /* 0x000fe2000000003e */
[C---:B------:R-:W-:Y:S02]  /*2bcd0*/  FFMA.FTZ R134, R147.reuse, R134, R183 ;  /* 0x0000008693867223 */ /* 0x040fe400000100b7 */
[----:B------:R-:W-:Y:S02]  /*2bce0*/  FMUL.FTZ R159, R160, R159 ;  /* 0x0000009fa09f7220 */ /* 0x000fe40000410000 */
[----:B------:R-:W-:Y:S01]  /*2bcf0*/  FFMA.FTZ R147, R147, R32, R182 ;  /* 0x0000002093937223 */ /* 0x000fe200000100b6 */
[----:B------:R-:W-:Y:S01]  /*2bd00*/  PRMT R32, RZ, 0x5410, R67 ;  /* 0x00005410ff207816 */ /* 0x000fe20000000043 */
[----:B------:R-:W-:-:S02]  /*2bd10*/  FADD.FTZ R139, -R161, R139 ;  /* 0x0000008ba18b7221 */ /* 0x000fc40000010100 */
[C---:B------:R-:W-:Y:S02]  /*2bd20*/  FADD.FTZ R141, -R161.reuse, R141 ;  /* 0x0000008da18d7221 */ /* 0x040fe40000010100 */
[C---:B------:R-:W-:Y:S01]  /*2bd30*/  FMUL.FTZ R163, R160.reuse, R163 ;  /* 0x000000a3a0a37220 */ /* 0x040fe20000410000 */
[----:B------:R-:W-:Y:S01]  /*2bd40*/  PRMT R30, RZ, 0x7610, R84 ;  /* 0x00007610ff1e7816 */ /* 0x000fe20000000054 */
[----:B------:R-:W-:Y:S01]  /*2bd50*/  FADD.FTZ R162, -R161, R162 ;  /* 0x000000a2a1a27221 */ /* 0x000fe20000010100 */
[----:B------:R-:W-:Y:S01]  /*2bd60*/  PRMT R112, RZ, 0x5410, R81 ;  /* 0x00005410ff707816 */ /* 0x000fe20000000051 */
[C---:B------:R-:W-:Y:S01]  /*2bd70*/  FFMA.FTZ R126, R159.reuse, R126, R3 ;  /* 0x0000007e9f7e7223 */ /* 0x040fe20000010003 */
[----:B------:R-:W-:Y:S01]  /*2bd80*/  PRMT R38, RZ, 0x5410, R82 ;  /* 0x00005410ff267816 */ /* 0x000fe20000000052 */
[C---:B------:R-:W-:Y:S02]  /*2bd90*/  FMUL.FTZ R139, R160.reuse, R139 ;  /* 0x0000008ba08b7220 */ /* 0x040fe40000410000 */
[----:B------:R-:W-:Y:S01]  /*2bda0*/  FFMA.FTZ R159, R159, R36, R18 ;  /* 0x000000249f9f7223 */ /* 0x000fe20000010012 */
[----:B------:R-:W-:Y:S01]  /*2bdb0*/  F2FP.BF16.PACK_AB R36, R123, R119 ;  /* 0x000000777b24723e */ /* 0x000fe200000010ff */
[----:B------:R-:W-:Y:S01]  /*2bdc0*/  FMUL.FTZ R141, R160, R141 ;  /* 0x0000008da08d7220 */ /* 0x000fe20000410000 */
[----:B------:R-:W-:Y:S01]  /*2bdd0*/  PRMT R123, RZ, 0x7610, R66 ;  /* 0x00007610ff7b7816 */ /* 0x000fe20000000042 */
[----:B------:R-:W-:Y:S01]  /*2bde0*/  FFMA.FTZ R121, R163, R32, R5 ;  /* 0x00000020a3797223 */ /* 0x000fe20000010005 */
[----:B------:R-:W-:Y:S01]  /*2bdf0*/  PRMT R32, RZ, 0x5410, R63 ;  /* 0x00005410ff207816 */ /* 0x000fe2000000003f */
[C---:B------:R-:W-:Y:S01]  /*2be00*/  FADD.FTZ R143, -R161.reuse, R143 ;  /* 0x0000008fa18f7221 */ /* 0x040fe20000010100 */
[----:B------:R-:W-:Y:S01]  /*2be10*/  PRMT R37, RZ, 0x7610, R62 ;  /* 0x00007610ff257816 */ /* 0x000fe2000000003e */
[C---:B------:R-:W-:Y:S01]  /*2be20*/  FADD.FTZ R146, -R161.reuse, R146 ;  /* 0x00000092a1927221 */ /* 0x040fe20000010100 */
[----:B------:R-:W-:Y:S01]  /*2be30*/  PRMT R33, RZ, 0x7610, R71 ;  /* 0x00007610ff217816 */ /* 0x000fe20000000047 */
[----:B------:R-:W-:-:S02]  /*2be40*/  FADD.FTZ R148, -R161, R148 ;  /* 0x00000094a1947221 */ /* 0x000fc40000010100 */
[C---:B------:R-:W-:Y:S02]  /*2be50*/  FADD.FTZ R150, -R161.reuse, R150 ;  /* 0x00000096a1967221 */ /* 0x040fe40000010100 */
[C---:B------:R-:W-:Y:S02]  /*2be60*/  FADD.FTZ R155, -R161.reuse, R155 ;  /* 0x0000009ba19b7221 */ /* 0x040fe40000010100 */
[C---:B------:R-:W-:Y:S02]  /*2be70*/  FADD.FTZ R156, -R161.reuse, R156 ;  /* 0x0000009ca19c7221 */ /* 0x040fe40000010100 */
[C---:B------:R-:W-:Y:S02]  /*2be80*/  FADD.FTZ R157, -R161.reuse, R157 ;  /* 0x0000009da19d7221 */ /* 0x040fe40000010100 */
[----:B------:R-:W-:Y:S02]  /*2be90*/  FADD.FTZ R158, -R161, R158 ;  /* 0x0000009ea19e7221 */ /* 0x000fe40000010100 */
[----:B------:R-:W-:-:S02]  /*2bea0*/  FMUL.FTZ R162, R160, R162 ;  /* 0x000000a2a0a27220 */ /* 0x000fc40000410000 */
[----:B------:R-:W-:Y:S02]  /*2beb0*/  FADD.FTZ R161, -R161, R164 ;  /* 0x000000a4a1a17221 */ /* 0x000fe40000010100 */
[----:B------:R-:W-:Y:S01]  /*2bec0*/  FFMA.FTZ R129, R129, R30, R214 ;  /* 0x0000001e81817223 */ /* 0x000fe200000100d6 */
[----:B------:R-:W-:Y:S01]  /*2bed0*/  PRMT R30, RZ, 0x5410, R83 ;  /* 0x00005410ff1e7816 */ /* 0x000fe20000000053 */
[----:B------:R-:W-:Y:S02]  /*2bee0*/  FFMA.FTZ R112, R139, R112, R197 ;  /* 0x000000708b707223 */ /* 0x000fe400000100c5 */
[----:B------:R-:W-:Y:S01]  /*2bef0*/  FFMA.FTZ R38, R141, R38, R193 ;  /* 0x000000268d267223 */ /* 0x000fe200000100c1 */
[----:B------:R-:W-:Y:S01]  /*2bf00*/  PRMT R122, RZ, 0x7610, R67 ;  /* 0x00007610ff7a7816 */ /* 0x000fe20000000043 */
[----:B------:R-:W-:Y:S01]  /*2bf10*/  FMUL.FTZ R143, R160, R143 ;  /* 0x0000008fa08f7220 */ /* 0x000fe20000410000 */
[----:B------:R-:W-:Y:S01]  /*2bf20*/  PRMT R124, RZ, 0x5410, R72 ;  /* 0x00005410ff7c7816 */ /* 0x000fe20000000048 */
[----:B------:R-:W-:Y:S01]  /*2bf30*/  FFMA.FTZ R163, R163, R32, R20 ;  /* 0x00000020a3a37223 */ /* 0x000fe20000010014 */
[----:B------:R-:W-:Y:S01]  /*2bf40*/  PRMT R32, RZ, 0x7610, R63 ;  /* 0x00007610ff207816 */ /* 0x000fe2000000003f */
[----:B------:R-:W-:Y:S01]  /*2bf50*/  FFMA.FTZ R123, R162, R123, R4 ;  /* 0x0000007ba27b7223 */ /* 0x000fe20000010004 */
[----:B------:R-:W-:Y:S01]  /*2bf60*/  PRMT R114, RZ, 0x5410, R74 ;  /* 0x00005410ff727816 */ /* 0x000fe2000000004a */
[----:B------:R-:W-:-:S02]  /*2bf70*/  FMUL.FTZ R161, R160, R161 ;  /* 0x000000a1a0a17220 */ /* 0x000fc40000410000 */
[----:B------:R-:W-:Y:S01]  /*2bf80*/  FFMA.FTZ R162, R162, R37, R19 ;  /* 0x00000025a2a27223 */ /* 0x000fe20000010013 */
[----:B------:R-:W-:Y:S01]  /*2bf90*/  F2FP.BF16.PACK_AB R37, R113, R112 ;  /* 0x000000707125723e */ /* 0x000fe200000010ff */
[----:B------:R-:W-:Y:S01]  /*2bfa0*/  FMUL.FTZ R146, R160, R146 ;  /* 0x00000092a0927220 */ /* 0x000fe20000410000 */
[----:B------:R-:W-:Y:S01]  /*2bfb0*/  F2FP.BF16.PACK_AB R38, R44, R38 ;  /* 0x000000262c26723e */ /* 0x000fe200000010ff */
[----:B------:R-:W-:Y:S01]  /*2bfc0*/  FFMA.FTZ R153, R153, R33, R170 ;  /* 0x0000002199997223 */ /* 0x000fe200000100aa */
[----:B------:R-:W-:Y:S01]  /*2bfd0*/  PRMT R33, RZ, 0x5410, R70 ;  /* 0x00005410ff217816 */ /* 0x000fe20000000046 */
[C---:B------:R-:W-:Y:S01]  /*2bfe0*/  FMUL.FTZ R150, R160.reuse, R150 ;  /* 0x00000096a0967220 */ /* 0x040fe20000410000 */
[----:B------:R-:W-:Y:S01]  /*2bff0*/  PRMT R113, RZ, 0x7610, R65 ;  /* 0x00007610ff717816 */ /* 0x000fe20000000041 */
[----:B------:R-:W-:Y:S01]  /*2c000*/  FFMA.FTZ R30, R143, R30, R189 ;  /* 0x0000001e8f1e7223 */ /* 0x000fe200000100bd */
[----:B------:R-:W-:Y:S01]  /*2c010*/  PRMT R125, RZ, 0x5410, R65 ;  /* 0x00005410ff7d7816 */ /* 0x000fe20000000041 */
[C---:B------:R-:W-:Y:S01]  /*2c020*/  FMUL.FTZ R158, R160.reuse, R158 ;  /* 0x0000009ea09e7220 */ /* 0x040fe20000410000 */
[--C-:B------:R-:W-:Y:S01]  /*2c030*/  PRMT R44, RZ, 0x7610, R61.reuse ;  /* 0x00007610ff2c7816 */ /* 0x100fe2000000003d */
[----:B------:R-:W-:Y:S01]  /*2c040*/  FMUL.FTZ R157, R160, R157 ;  /* 0x0000009da09d7220 */ /* 0x000fe20000410000 */
[----:B------:R-:W-:Y:S01]  /*2c050*/  PRMT R112, RZ, 0x5410, R61 ;  /* 0x00005410ff707816 */ /* 0x000fe2000000003d */
[----:B------:R-:W-:-:S02]  /*2c060*/  FFMA.FTZ R122, R161, R122, R6 ;  /* 0x0000007aa17a7223 */ /* 0x000fc40000010006 */
[----:B------:R-:W-:Y:S02]  /*2c070*/  FFMA.FTZ R124, R146, R124, R185 ;  /* 0x0000007c927c7223 */ /* 0x000fe400000100b9 */
[----:B------:R-:W-:Y:S01]  /*2c080*/  FFMA.FTZ R161, R161, R32, R21 ;  /* 0x00000020a1a17223 */ /* 0x000fe20000010015 */
[----:B------:R-:W-:Y:S01]  /*2c090*/  F2FP.BF16.PACK_AB R32, R129, R128 ;  /* 0x000000808120723e */ /* 0x000fe200000010ff */
[C---:B------:R-:W-:Y:S01]  /*2c0a0*/  FFMA.FTZ R114, R150.reuse, R114, R177 ;  /* 0x0000007296727223 */ /* 0x040fe200000100b1 */
[----:B------:R-:W-:Y:S01]  /*2c0b0*/  PRMT R117, RZ, 0x5410, R73 ;  /* 0x00005410ff757816 */ /* 0x000fe20000000049 */
[----:B------:R-:W-:Y:S01]  /*2c0c0*/  FFMA.FTZ R150, R150, R33, R176 ;  /* 0x0000002196967223 */ /* 0x000fe200000100b0 */
[----:B------:R-:W-:Y:S01]  /*2c0d0*/  F2FP.BF16.PACK_AB R39, R39, R30 ;  /* 0x0000001e2727723e */ /* 0x000fe200000010ff */
[----:B------:R-:W-:Y:S01]  /*2c0e0*/  FFMA.FTZ R128, R158, R113, R2 ;  /* 0x000000719e807223 */ /* 0x000fe20000010002 */
[----:B------:R-:W-:Y:S01]  /*2c0f0*/  PRMT R33, RZ, 0x5410, R69 ;  /* 0x00005410ff217816 */ /* 0x000fe20000000045 */
[----:B------:R-:W-:Y:S01]  /*2c100*/  FMUL.FTZ R148, R160, R148 ;  /* 0x00000094a0947220 */ /* 0x000fe20000410000 */
[----:B------:R-:W-:Y:S01]  /*2c110*/  PRMT R30, RZ, 0x5410, R64 ;  /* 0x00005410ff1e7816 */ /* 0x000fe20000000040 */
[----:B------:R-:W-:-:S02]  /*2c120*/  FFMA.FTZ R125, R157, R125, R0 ;  /* 0x0000007d9d7d7223 */ /* 0x000fc40000010000 */
[----:B------:R-:W-:Y:S01]  /*2c130*/  FFMA.FTZ R158, R158, R44, R17 ;  /* 0x0000002c9e9e7223 */ /* 0x000fe20000010011 */
[----:B------:R-:W-:Y:S01]  /*2c140*/  PRMT R44, RZ, 0x5410, R60 ;  /* 0x00005410ff2c7816 */ /* 0x000fe2000000003c */
[----:B------:R-:W-:Y:S02]  /*2c150*/  FMUL.FTZ R155, R160, R155 ;  /* 0x0000009ba09b7220 */ /* 0x000fe40000410000 */
[----:B------:R-:W-:Y:S01]  /*2c160*/  FFMA.FTZ R157, R157, R112, R16 ;  /* 0x000000709d9d7223 */ /* 0x000fe20000010010 */
[----:B------:R-:W-:Y:S01]  /*2c170*/  F2FP.BF16.PACK_AB R112, R134, R124 ;  /* 0x0000007c8670723e */ /* 0x000fe200000010ff */
[----:B------:R-:W-:Y:S01]  /*2c180*/  FMUL.FTZ R156, R160, R156 ;  /* 0x0000009ca09c7220 */ /* 0x000fe20000410000 */
        /* <DEDUP_REMOVED lines=8> */
[----:B------:R-:W-:-:S02]  /*2c210*/  PRMT R40, RZ, 0x5410, R76 ;  /* 0x00005410ff287816 */ /* 0x000fc4000000004c */
[----:B------:R-:W-:Y:S02]  /*2c220*/  PRMT R33, RZ, 0x5410, R68 ;  /* 0x00005410ff217816 */ /* 0x000fe40000000044 */
[----:B------:R-:W-:Y:S01]  /*2c230*/  F2FP.BF16.PACK_AB R115, R45, R115 ;  /* 0x000000732d73723e */ /* 0x000fe200000010ff */
[----:B------:R-:W-:-:S04]  /*2c240*/  IMAD.WIDE.U32 R44, R127, R47, c[0x0][0x210] ;  /* 0x000084007f2c7625 */ /* 0x000fc800078e002f */
[----:B------:R-:W-:Y:S02]  /*2c250*/  FFMA.FTZ R127, R156, R124, R167 ;  /* 0x0000007c9c7f7223 */ /* 0x000fe400000100a7 */
[----:B------:R-:W-:Y:S02]  /*2c260*/  FFMA.FTZ R43, R143, R43, R188 ;  /* 0x0000002b8f2b7223 */ /* 0x000fe400000100bc */
[----:B------:R-:W-:Y:S02]  /*2c270*/  FFMA.FTZ R42, R141, R42, R192 ;  /* 0x0000002a8d2a7223 */ /* 0x000fe400000100c0 */
[----:B------:R-:W-:Y:S02]  /*2c280*/  FFMA.FTZ R41, R139, R41, R196 ;  /* 0x000000298b297223 */ /* 0x000fe400000100c4 */
[----:B------:R-:W-:Y:S01]  /*2c290*/  FFMA.FTZ R40, R137, R40, R200 ;  /* 0x0000002889287223 */ /* 0x000fe200000100c8 */
[----:B------:R-:W-:Y:S01]  /*2c2a0*/  F2FP.BF16.PACK_AB R34, R133, R132 ;  /* 0x000000848522723e */ /* 0x000fe200000010ff */
[----:B------:R-:W-:Y:S01]  /*2c2b0*/  FFMA.FTZ R146, R146, R33, R184 ;  /* 0x0000002192927223 */ /* 0x000fe200000100b8 */
[----:B------:R-:W-:-:S02]  /*2c2c0*/  F2FP.BF16.PACK_AB R33, R131, R130 ;  /* 0x000000828321723e */ /* 0x000fc400000010ff */
[----:B------:R-:W-:Y:S02]  /*2c2d0*/  F2FP.BF16.PACK_AB R113, R118, R117 ;  /* 0x000000757671723e */ /* 0x000fe400000010ff */
[----:B------:R-:W-:Y:S01]  /*2c2e0*/  F2FP.BF16.PACK_AB R114, R116, R114 ;  /* 0x000000727472723e */ /* 0x000fe200000010ff */
[----:B------:R-:W-:Y:S01]  /*2c2f0*/  IMAD.WIDE.U32 R116, R136, R47, c[0x0][0x208] ;  /* 0x0000820088747625 */ /* 0x000fe200078e002f */
[----:B------:R-:W-:Y:S02]  /*2c300*/  F2FP.BF16.PACK_AB R124, R127, R30 ;  /* 0x0000001e7f7c723e */ /* 0x000fe400000010ff */
[----:B------:R-:W-:Y:S01]  /*2c310*/  PRMT R129, RZ, 0x7610, R60 ;  /* 0x00007610ff817816 */ /* 0x000fe2000000003c */
[----:B------:R-:W-:Y:S01]  /*2c320*/  IMAD.SHL.U32 R30, R154, 0x10, RZ ;  /* 0x000000109a1e7824 */ /* 0x000fe200078e00ff */
[----:B------:R-:W-:Y:S01]  /*2c330*/  F2FP.BF16.PACK_AB R43, R144, R43 ;  /* 0x0000002b902b723e */ /* 0x000fe200000010ff */
[----:B------:R-:W-:Y:S01]  /*2c340*/  IMAD.WIDE.U32 R136, R136, R47, c[0x0][0x210] ;  /* 0x0000840088887625 */ /* 0x000fe200078e002f */
[----:B------:R-:W-:-:S02]  /*2c350*/  F2FP.BF16.PACK_AB R42, R142, R42 ;  /* 0x0000002a8e2a723e */ /* 0x000fc400000010ff */
[----:B------:R-:W-:Y:S01]  /*2c360*/  F2FP.BF16.PACK_AB R41, R140, R41 ;  /* 0x000000298c29723e */ /* 0x000fe200000010ff */
[----:B------:R-:W-:Y:S01]  /*2c370*/  IMAD.WIDE.U32 R118, R145, R47, c[0x0][0x208] ;  /* 0x0000820091767625 */ /* 0x000fe200078e002f */
[----:B------:R-:W-:Y:S01]  /*2c380*/  F2FP.BF16.PACK_AB R40, R138, R40 ;  /* 0x000000288a28723e */ /* 0x000fe200000010ff */
[----:B------:R-:W-:Y:S01]  /*2c390*/  STG.E.128 [R44.64], R32 ;  /* 0x000000202c007986 */ /* 0x000fe2000c101d06 */
[----:B------:R-:W-:Y:S01]  /*2c3a0*/  SHF.R.U32.HI R154, RZ, 0x1c, R154 ;  /* 0x0000001cff9a7819 */ /* 0x000fe2000001169a */
[----:B------:R-:W-:Y:S02]  /*2c3b0*/  FFMA.FTZ R156, R156, R129, R15 ;  /* 0x000000819c9c7223 */ /* 0x000fe4000001000f */
[----:B------:R0:W-:Y:S01]  /*2c3c0*/  STG.E.128 [R116.64], R36 ;  /* 0x0000002474007986 */ /* 0x0001e2000c101d06 */
[----:B------:R-:W-:-:S03]  /*2c3d0*/  F2FP.BF16.PACK_AB R125, R128, R125 ;  /* 0x0000007d807d723e */ /* 0x000fc600000010ff */
[----:B------:R1:W-:Y:S01]  /*2c3e0*/  STG.E.128 [R136.64], R40 ;  /* 0x0000002888007986 */ /* 0x0003e2000c101d06 */
[----:B------:R-:W-:-:S03]  /*2c3f0*/  F2FP.BF16.PACK_AB R126, R123, R126 ;  /* 0x0000007e7b7e723e */ /* 0x000fc600000010ff */
[----:B------:R2:W-:Y:S01]  /*2c400*/  STG.E.128 [R118.64], R112 ;  /* 0x0000007076007986 */ /* 0x0005e2000c101d06 */
[----:B------:R-:W-:Y:S02]  /*2c410*/  F2FP.BF16.PACK_AB R127, R122, R121 ;  /* 0x000000797a7f723e */ /* 0x000fe400000010ff */
[C---:B0-----:R-:W-:Y:S02]  /*2c420*/  IADD3 R36, P0, R30.reuse, c[0x0][0x208], RZ ;  /* 0x000082001e247a10 */ /* 0x041fe40007f1e0ff */
[----:B------:R-:W-:Y:S02]  /*2c430*/  IADD3 R38, P1, R30, c[0x0][0x210], RZ ;  /* 0x000084001e267a10 */ /* 0x000fe40007f3e0ff */
[----:B------:R-:W-:Y:S01]  /*2c440*/  F2FP.BF16.PACK_AB R117, R149, R148 ;  /* 0x000000949575723e */ /* 0x000fe200000010ff */
[----:B-1----:R-:W-:Y:S01]  /*2c450*/  IMAD.WIDE.U32 R40, R145, R47, c[0x0][0x210] ;  /* 0x0000840091287625 */ /* 0x002fe200078e002f */
[----:B------:R-:W-:Y:S02]  /*2c460*/  F2FP.BF16.PACK_AB R116, R147, R146 ;  /* 0x000000929374723e */ /* 0x000fe400000010ff */
[----:B--2---:R-:W-:-:S02]  /*2c470*/  F2FP.BF16.PACK_AB R119, R153, R152 ;  /* 0x000000989977723e */ /* 0x004fc400000010ff */
[----:B------:R-:W-:Y:S02]  /*2c480*/  F2FP.BF16.PACK_AB R118, R151, R150 ;  /* 0x000000969776723e */ /* 0x000fe400000010ff */
[----:B------:R-:W-:Y:S02]  /*2c490*/  IADD3.X R37, R154, c[0x0][0x20c], RZ, P0, !PT ;  /* 0x000083009a257a10 */ /* 0x000fe400007fe4ff */
[----:B------:R-:W-:Y:S02]  /*2c4a0*/  F2FP.BF16.PACK_AB R35, R161, R163 ;  /* 0x000000a3a123723e */ /* 0x000fe400000010ff */
[----:B------:R-:W-:Y:S02]  /*2c4b0*/  F2FP.BF16.PACK_AB R34, R162, R159 ;  /* 0x0000009fa222723e */ /* 0x000fe400000010ff */
[----:B------:R-:W-:Y:S02]  /*2c4c0*/  F2FP.BF16.PACK_AB R33, R158, R157 ;  /* 0x0000009d9e21723e */ /* 0x000fe400000010ff */
[----:B------:R-:W-:-:S02]  /*2c4d0*/  IADD3.X R39, R154, c[0x0][0x214], RZ, P1, !PT ;  /* 0x000085009a277a10 */ /* 0x000fc40000ffe4ff */
[----:B------:R-:W-:Y:S01]  /*2c4e0*/  F2FP.BF16.PACK_AB R32, R156, R155 ;  /* 0x0000009b9c20723e */ /* 0x000fe200000010ff */
[----:B------:R0:W-:Y:S01]  /*2c4f0*/  STG.E.128 [R40.64], R116 ;  /* 0x0000007428007986 */ /* 0x0001e2000c101d06 */
[----:B------:R-:W-:-:S03]  /*2c500*/  IADD3 R29, R29, c[0x0][0x160], RZ ;  /* 0x000058001d1d7a10 */ /* 0x000fc60007ffe0ff */
[----:B------:R0:W-:Y:S04]  /*2c510*/  STG.E.128 [R36.64], R124 ;  /* 0x0000007c24007986 */ /* 0x0001e8000c101d06 */
[----:B------:R0:W-:Y:S01]  /*2c520*/  STG.E.128 [R38.64], R32 ;  /* 0x0000002026007986 */ /* 0x0001e2000c101d06 */
[----:B------:R-:W-:Y:S02]  /*2c530*/  ISETP.GE.AND P0, PT, R29, c[0x0][0x164], PT ;  /* 0x000059001d007a0c */ /* 0x000fe40003f06270 */
[----:B------:R-:W-:-:S11]  /*2c540*/  SEL R121, RZ, 0x1, P2 ;  /* 0x00000001ff797807 */ /* 0x000fd60001000000 */
[----:B0-----:R-:W-:Y:S01]  /*2c550*/  @P0 CALL.REL.NOINC `(.L_x_2864) ;  /* 0x0000001000000944 */ /* 0x001fe20003c00000 */
[----:B------:R-:W-:Y:S05]  /*2c560*/  BRA `(.L_x_2865) ;  /* 0xfffd501000007947 */ /* 0x000fea000383ffff */
.L_x_2864:
[----:B------:R-:W-:Y:S05]  /*2c570*/  EXIT ;  /* 0x000000000000794d */ /* 0x000fea0003800000 */
.L_x_2862:
[----:B------:R-:W-:Y:S01]  /*2c580*/  IMAD.MOV.U32 R113, RZ, RZ, R112 ;  /* 0x000000ffff717224 */ /* 0x000fe200078e0070 */
[----:B------:R-:W-:Y:S01]  /*2c590*/  MOV R114, 0x2c5e0 ;  /* 0x0002c5e000727802 */ /* 0x000fe20000000f00 */
[----:B------:R-:W-:Y:S02]  /*2c5a0*/  IMAD.MOV.U32 R161, RZ, RZ, 0x1 ;  /* 0x00000001ffa17424 */ /* 0x000fe400078e00ff */
[----:B------:R-:W-:Y:S02]  /*2c5b0*/  IMAD.MOV.U32 R166, RZ, RZ, 0x1f ;  /* 0x0000001fffa67424 */ /* 0x000fe400078e00ff */
[----:B------:R-:W-:Y:S02]  /*2c5c0*/  IMAD.MOV.U32 R115, RZ, RZ, -0x1 ;  /* 0xffffffffff737424 */ /* 0x000fe400078e00ff */
[----:B------:R-:W-:Y:S05]  /*2c5d0*/  CALL.REL.NOINC `($__internal_5_$__cuda_sm70_shflsync_bfly_p) ;  /* 0x00000ad000007944 */ /* 0x000fea0003c00000 */
[----:B-1----:R-:W-:Y:S05]  /*2c5e0*/  BRA `(.L_x_2866) ;  /* 0xffffd68000007947 */ /* 0x002fea000383ffff */
.L_x_2863:
[----:B------:R-:W-:Y:S01]  /*2c5f0*/  IMAD.MOV.U32 R113, RZ, RZ, R112 ;  /* 0x000000ffff717224 */ /* 0x000fe200078e0070 */
[----:B------:R-:W-:Y:S01]  /*2c600*/  MOV R114, 0x2c650 ;  /* 0x0002c65000727802 */ /* 0x000fe20000000f00 */
[----:B------:R-:W-:Y:S02]  /*2c610*/  IMAD.MOV.U32 R161, RZ, RZ, 0x2 ;  /* 0x00000002ffa17424 */ /* 0x000fe400078e00ff */
[----:B------:R-:W-:-:S02]  /*2c620*/  IMAD.MOV.U32 R166, RZ, RZ, 0x1f ;  /* 0x0000001fffa67424 */ /* 0x000fc400078e00ff */
[----:B------:R-:W-:Y:S02]  /*2c630*/  IMAD.MOV.U32 R115, RZ, RZ, -0x1 ;  /* 0xffffffffff737424 */ /* 0x000fe400078e00ff */
[----:B------:R-:W-:Y:S05]  /*2c640*/  CALL.REL.NOINC `($__internal_5_$__cuda_sm70_shflsync_bfly_p) ;  /* 0x00000a6000007944 */ /* 0x000fea0003c00000 */
[----:B-1----:R-:W-:Y:S01]  /*2c650*/  FADD.FTZ R112, R112, R161 ;  /* 0x000000a170707221 */ /* 0x002fe20000010000 */
[----:B------:R-:W-:Y:S01]  /*2c660*/  MOV R114, 0x2c6c0 ;  /* 0x0002c6c000727802 */ /* 0x000fe20000000f00 */
[----:B------:R-:W-:Y:S02]  /*2c670*/  IMAD.MOV.U32 R161, RZ, RZ, 0x4 ;  /* 0x00000004ffa17424 */ /* 0x000fe400078e00ff */
[----:B------:R-:W-:Y:S02]  /*2c680*/  IMAD.MOV.U32 R166, RZ, RZ, 0x1f ;  /* 0x0000001fffa67424 */ /* 0x000fe400078e00ff */
[----:B------:R-:W-:Y:S02]  /*2c690*/  IMAD.MOV.U32 R115, RZ, RZ, -0x1 ;  /* 0xffffffffff737424 */ /* 0x000fe400078e00ff */
[----:B------:R-:W-:Y:S02]  /*2c6a0*/  IMAD.MOV.U32 R113, RZ, RZ, R112 ;  /* 0x000000ffff717224 */ /* 0x000fe400078e0070 */
[----:B------:R-:W-:Y:S05]  /*2c6b0*/  CALL.REL.NOINC `($__internal_5_$__cuda_sm70_shflsync_bfly_p) ;  /* 0x000009f000007944 */ /* 0x000fea0003c00000 */
[----:B-1----:R-:W-:Y:S01]  /*2c6c0*/  FADD.FTZ R112, R112, R161 ;  /* 0x000000a170707221 */ /* 0x002fe20000010000 */
[----:B------:R-:W-:Y:S01]  /*2c6d0*/  MOV R114, 0x2c730 ;  /* 0x0002c73000727802 */ /* 0x000fe20000000f00 */
[----:B------:R-:W-:-:S02]  /*2c6e0*/  IMAD.MOV.U32 R161, RZ, RZ, 0x8 ;  /* 0x00000008ffa17424 */ /* 0x000fc400078e00ff */
[----:B------:R-:W-:Y:S02]  /*2c6f0*/  IMAD.MOV.U32 R166, RZ, RZ, 0x1f ;  /* 0x0000001fffa67424 */ /* 0x000fe400078e00ff */
[----:B------:R-:W-:Y:S02]  /*2c700*/  IMAD.MOV.U32 R115, RZ, RZ, -0x1 ;  /* 0xffffffffff737424 */ /* 0x000fe400078e00ff */
[----:B------:R-:W-:Y:S02]  /*2c710*/  IMAD.MOV.U32 R113, RZ, RZ, R112 ;  /* 0x000000ffff717224 */ /* 0x000fe400078e0070 */
[----:B------:R-:W-:Y:S05]  /*2c720*/  CALL.REL.NOINC `($__internal_5_$__cuda_sm70_shflsync_bfly_p) ;  /* 0x0000098000007944 */ /* 0x000fea0003c00000 */
[----:B-1----:R-:W-:Y:S01]  /*2c730*/  FADD.FTZ R112, R112, R161 ;  /* 0x000000a170707221 */ /* 0x002fe20000010000 */
[----:B------:R-:W-:Y:S01]  /*2c740*/  MOV R114, 0x2c7a0 ;  /* 0x0002c7a000727802 */ /* 0x000fe20000000f00 */
[----:B------:R-:W-:Y:S02]  /*2c750*/  IMAD.MOV.U32 R161, RZ, RZ, 0x10 ;  /* 0x00000010ffa17424 */ /* 0x000fe400078e00ff */
[----:B------:R-:W-:Y:S02]  /*2c760*/  IMAD.MOV.U32 R166, RZ, RZ, 0x1f ;  /* 0x0000001fffa67424 */ /* 0x000fe400078e00ff */
[----:B------:R-:W-:-:S02]  /*2c770*/  IMAD.MOV.U32 R115, RZ, RZ, -0x1 ;  /* 0xffffffffff737424 */ /* 0x000fc400078e00ff */
[----:B------:R-:W-:Y:S02]  /*2c780*/  IMAD.MOV.U32 R113, RZ, RZ, R112 ;  /* 0x000000ffff717224 */ /* 0x000fe400078e0070 */
[----:B------:R-:W-:Y:S05]  /*2c790*/  CALL.REL.NOINC `($__internal_5_$__cuda_sm70_shflsync_bfly_p) ;  /* 0x0000091000007944 */ /* 0x000fea0003c00000 */
[----:B-1----:R-:W-:Y:S02]  /*2c7a0*/  FADD.FTZ R112, R112, R161 ;  /* 0x000000a170707221 */ /* 0x002fe40000010000 */
[----:B------:R-:W-:Y:S02]  /*2c7b0*/  IMAD.MOV.U32 R161, RZ, RZ, 0x1 ;  /* 0x00000001ffa17424 */ /* 0x000fe400078e00ff */
[----:B------:R-:W-:Y:S02]  /*2c7c0*/  FMUL.FTZ R112, R112, 0.0005580357392318546772 ;  /* 0x3a12492570707820 */ /* 0x000fe40000410000 */
[----:B------:R-:W-:Y:S02]  /*2c7d0*/  IMAD.MOV.U32 R166, RZ, RZ, 0x1f ;  /* 0x0000001fffa67424 */ /* 0x000fe400078e00ff */
[C---:B------:R-:W-:Y:S02]  /*2c7e0*/  FADD.FTZ R113, -R112.reuse, R122 ;  /* 0x0000007a70717221 */ /* 0x040fe40000010100 */
[----:B------:R-:W-:-:S02]  /*2c7f0*/  FADD.FTZ R114, -R112, R123 ;  /* 0x0000007b70727221 */ /* 0x000fc40000010100 */
[----:B------:R-:W-:Y:S02]  /*2c800*/  FFMA.FTZ R113, R113, R113, RZ ;  /* 0x0000007171717223 */ /* 0x000fe400000100ff */
[----:B------:R-:W-:Y:S02]  /*2c810*/  IMAD.MOV.U32 R115, RZ, RZ, -0x1 ;  /* 0xffffffffff737424 */ /* 0x000fe400078e00ff */
        /* <DEDUP_REMOVED lines=109> */
[----:B------:R-:W-:Y:S02]  /*2cef0*/  MOV R114, 0x2cf10 ;  /* 0x0002cf1000727802 */ /* 0x000fe40000000f00 */
[----:B------:R-:W-:Y:S05]  /*2cf00*/  CALL.REL.NOINC `($__internal_5_$__cuda_sm70_shflsync_bfly_p) ;  /* 0x000001a000007944 */ /* 0x000fea0003c00000 */
[----:B-1----:R-:W-:Y:S01]  /*2cf10*/  FADD.FTZ R113, R113, R161 ;  /* 0x000000a171717221 */ /* 0x002fe20000010000 */
[----:B------:R-:W-:Y:S01]  /*2cf20*/  MOV R114, 0x2cf70 ;  /* 0x0002cf7000727802 */ /* 0x000fe20000000f00 */
[----:B------:R-:W-:Y:S02]  /*2cf30*/  IMAD.MOV.U32 R161, RZ, RZ, 0x2 ;  /* 0x00000002ffa17424 */ /* 0x000fe400078e00ff */
[----:B------:R-:W-:Y:S02]  /*2cf40*/  IMAD.MOV.U32 R166, RZ, RZ, 0x1f ;  /* 0x0000001fffa67424 */ /* 0x000fe400078e00ff */
[----:B------:R-:W-:Y:S02]  /*2cf50*/  IMAD.MOV.U32 R115, RZ, RZ, -0x1 ;  /* 0xffffffffff737424 */ /* 0x000fe400078e00ff */
[----:B------:R-:W-:Y:S05]  /*2cf60*/  CALL.REL.NOINC `($__internal_5_$__cuda_sm70_shflsync_bfly_p) ;  /* 0x0000014000007944 */ /* 0x000fea0003c00000 */
[----:B-1----:R-:W-:Y:S01]  /*2cf70*/  FADD.FTZ R113, R113, R161 ;  /* 0x000000a171717221 */ /* 0x002fe20000010000 */
        /* <DEDUP_REMOVED lines=17> */
[----:B-1----:R-:W-:Y:S01]  /*2d090*/  IMAD.MOV.U32 R166, RZ, RZ, R161 ;  /* 0x000000ffffa67224 */ /* 0x002fe200078e00a1 */
[----:B------:R-:W-:Y:S05]  /*2d0a0*/  BRA `(.L_x_2867) ;  /* 0xffffd40000007947 */ /* 0x000fea000383ffff */
        .weak           $__internal_5_$__cuda_sm70_shflsync_bfly_p
        .type           $__internal_5_$__cuda_sm70_shflsync_bfly_p,@function
        .size           $__internal_5_$__cuda_sm70_shflsync_bfly_p,(.L_x_41033 - $__internal_5_$__cuda_sm70_shflsync_bfly_p)
$__internal_5_$__cuda_sm70_shflsync_bfly_p:
[----:B------:R-:W-:Y:S04]  /*2d0b0*/  WARPSYNC R115 ;  /* 0x0000007300007348 */ /* 0x000fe80003800000 */
[----:B------:R0:W1:Y:S02]  /*2d0c0*/  SHFL.BFLY PT, R161, R113, R161, R166 ;  /* 0x0c0000a171a17389 */ /* 0x00006400000e00a6 */
[----:B0-----:R-:W-:-:S04]  /*2d0d0*/  IMAD.MOV.U32 R115, RZ, RZ, 0x0 ;  /* 0x00000000ff737424 */ /* 0x001fc800078e00ff */
[----:B------:R-:W-:Y:S05]  /*2d0e0*/  RET.REL.NODEC R114 `(_ZN10layer_norm31ln_parallel_residual_fwd_kernelINS_13Kernel_traitsI13__nv_bfloat16S2_S2_S2_fjLj7168ELj1ELj1ELj4ELj16ENS_18Kernel_traits_baseILj7168ES2_S2_S2_S2_fjLj128EEEEELb1ELb0ELb1EEEvNS_9FwdParamsE) ;  /* 0xfffd2f1072007950 */ /* 0x000fea0003c3ffff */
.L_x_2868:
        /* <DEDUP_REMOVED lines=9> */
.L_x_41033:


//--------------------- .text._ZN10layer_norm31ln_parallel_residual_fwd_kernelINS_13Kernel_traitsI13__nv_bfloat16S2_S2_S2_fjLj7168ELj1ELj1ELj4ELj16ENS_18Kernel_traits_baseILj7168ES2_S2_S2_S2_fjLj128EEEEELb1ELb1ELb0EEEvNS_9FwdParamsE --------------------------
	.section	.text._ZN10layer_norm31ln_parallel_residual_fwd_kernelINS_13Kernel_traitsI13__nv_bfloat16S2_S2_S2_fjLj7168ELj1ELj1ELj4ELj16ENS_18Kernel_traits_baseILj7168ES2_S2_S2_S2_fjLj128EEEEELb1ELb1ELb0EEEvNS_9FwdParamsE,"ax",@progbits
	.sectioninfo	@"SHI_REGISTERS=222"
	.align	128
        .global         _ZN10layer_norm31ln_parallel_residual_fwd_kernelINS_13Kernel_traitsI13__nv_bfloat16S2_S2_S2_fjLj7168ELj1ELj1ELj4ELj16ENS_18Kernel_traits_baseILj7168ES2_S2_S2_S2_fjLj128EEEEELb1ELb1ELb0EEEvNS_9FwdParamsE
        .type           _ZN10layer_norm31ln_parallel_residual_fwd_kernelINS_13Kernel_traitsI13__nv_bfloat16S2_S2_S2_fjLj7168ELj1ELj1ELj4ELj16ENS_18Kernel_traits_baseILj7168ES2_S2_S2_S2_fjLj128EEEEELb1ELb1ELb0EEEvNS_9FwdParamsE,@function
        .size           _ZN10layer_norm31ln_parallel_residual_fwd_kernelINS_13Kernel_traitsI13__nv_bfloat16S2_S2_S2_fjLj7168ELj1ELj1ELj4ELj16ENS_18Kernel_traits_baseILj7168ES2_S2_S2_S2_fjLj128EEEEELb1ELb1ELb0EEEvNS_9FwdParamsE,(.L_x_41034 - _ZN10layer_norm31ln_parallel_residual_fwd_kernelINS_13Kernel_traitsI13__nv_bfloat16S2_S2_S2_fjLj7168ELj1ELj1ELj4ELj16ENS_18Kernel_traits_baseILj7168ES2_S2_S2_S2_fjLj128EEEEELb1ELb1ELb0EEEvNS_9FwdParamsE)
        .other          _ZN10layer_norm31ln_parallel_residual_fwd_kernelINS_13Kernel_traitsI13__nv_bfloat16S2_S2_S2_fjLj7168ELj1ELj1ELj4ELj16ENS_18Kernel_traits_baseILj7168ES2_S2_S2_S2_fjLj128EEEEELb1ELb1ELb0EEEvNS_9FwdParamsE,@"STO_CUDA_ENTRY STV_DEFAULT"
_ZN10layer_norm31ln_parallel_residual_fwd_kernelINS_13Kernel_traitsI13__nv_bfloat16S2_S2_S2_fjLj7168ELj1ELj1ELj4ELj16ENS_18Kernel_traits_baseILj7168ES2_S2_S2_S2_fjLj128EEEEELb1ELb1ELb0EEEvNS_9FwdParamsE:
.text._ZN10layer_norm31ln_parallel_residual_fwd_kernelINS_13Kernel_traitsI13__nv_bfloat16S2_S2_S2_fjLj7168ELj1ELj1ELj4ELj16ENS_18Kernel_traits_baseILj7168ES2_S2_S2_S2_fjLj128EEEEELb1ELb1ELb0EEEvNS_9FwdParamsE:
[----:B------:R-:W-:Y:S02]  /*0000*/  IMAD.MOV.U32 R1, RZ, RZ, c[0x0][0x28] ;  /* 0x00000a00ff017624 */ /* 0x000fe400078e00ff */
[----:B------:R-:W-:Y:S02]  /*0010*/  ULDC.U8 UR4, c[0x0][0x244] ;  /* 0x0000910000047ab9 */ /* 0x000fe40000000000 */
[----:B------:R-:W-:Y:S01]  /*0020*/  ISETP.NE.AND P0, PT, RZ, UR4, PT ;  /* 0x00000004ff007c0c */ /* 0x000fe2000bf05270 */
[----:B------:R-:W-:Y:S02]  /*0030*/  ULDC.64 UR4, c[0x0][0x230] ;  /* 0x00008c0000047ab9 */ /* 0x000fe40000000a00 */
[----:B------:R-:W-:Y:S01]  /*0040*/  IMAD.U32 R2, RZ, RZ, UR4 ;  /* 0x00000004ff027e24 */ /* 0x000fe2000f8e00ff */
[----:B------:R-:W-:Y:S01]  /*0050*/  ULDC.64 UR6, c[0x0][0x118] ;  /* 0x0000460000067ab9 */ /* 0x000fe20000000a00 */
[----:B------:R-:W-:Y:S02]  /*0060*/  IMAD.U32 R3, RZ, RZ, UR5 ;  /* 0x00000005ff037e24 */ /* 0x000fe4000f8e00ff */
[----:B------:R-:W-:Y:S02]  /*0070*/  IMAD.MOV.U32 R128, RZ, RZ, c[0x0][0x238] ;  /* 0x00008e00ff807624 */ /* 0x000fe400078e00ff */
[----:B------:R-:W-:-:S04]  /*0080*/  IMAD.MOV.U32 R129, RZ, RZ, c[0x0][0x23c] ;  /* 0x00008f00ff817624 */ /* 0x000fc800078e00ff */
[----:B------:R-:W2:Y:S01]  /*0090*/  @P0 LDG.E.64 R2, [R2.64] ;  /* 0x0000000602020981 */ /* 0x000ea2000c1e1b00 */
[----:B------:R-:W-:Y:S02]  /*00a0*/  @P0 IMAD.MOV.U32 R8, RZ, RZ, R128 ;  /* 0x000000ffff080224 */ /* 0x000fe400078e0080 */
[----:B------:R-:W-:-:S05]  /*00b0*/  @P0 IMAD.MOV.U32 R9, RZ, RZ, R129 ;  /* 0x000000ffff090224 */ /* 0x000fca00078e0081 */
[----:B------:R-:W3:Y:S01]  /*00c0*/  @P0 LDG.E.64 R4, [R8.64] ;  /* 0x0000000608040981 */ /* 0x000ee2000c1e1b00 */
[----:B------:R-:W-:Y:S01]  /*00d0*/  LOP3.LUT R43, R43, 0xfffff7ff, RZ, 0xc0, !PT ;  /* 0xfffff7ff2b2b7812 */ /* 0x000fe200078ec0ff */
[----:B------:R-:W-:Y:S02]  /*00e0*/  BSSY B0, `(.L_x_2869) ;  /* 0x0000054000007945 */ /* 0x000fe40003800000 */
[----:B------:R-:W0:Y:S01]  /*00f0*/  S2R R48, SR_TID.X ;  /* 0x0000000000307919 */ /* 0x000e220000002100 */
[----:B------:R-:W-:-:S03]  /*0100*/  LOP3.LUT R43, R43, 0xffffffdf, RZ, 0xc0, !PT ;  /* 0xffffffdf2b2b7812 */ /* 0x000fc600078ec0ff */
[----:B------:R-:W1:Y:S01]  /*0110*/  S2R R23, SR_CTAID.X ;  /* 0x0000000000177919 */ /* 0x000e620000002500 */
[----:B0-----:R-:W-:Y:S01]  /*0120*/  LOP3.LUT R56, R48, 0x7f, RZ, 0xc0, !PT ;  /* 0x0000007f30387812 */ /* 0x001fe200078ec0ff */
[----:B-1----:R-:W-:-:S03]  /*0130*/  IMAD R47, R23, c[0x0][0x0], R48 ;  /* 0x00000000172f7a24 */ /* 0x002fc600078e0230 */
[----:B------:R-:W-:Y:S01]  /*0140*/  LOP3.LUT R44, R56, 0x7f, RZ, 0x3c, !PT ;  /* 0x0000007f382c7812 */ /* 0x000fe200078e3cff */
[----:B------:R-:W-:Y:S01]  /*0150*/  IMAD.WIDE.U32 R6, R47, -0x326172a9, RZ ;  /* 0xcd9e8d572f067825 */ /* 0x000fe200078e00ff */
[----:B--2---:R-:W0:Y:S08]  /*0160*/  @P0 R2UR UR4, R2 ;  /* 0x00000000020403c2 */ /* 0x004e3000000e0000 */
[----:B------:R1:W2:Y:S01]  /*0170*/  @P0 R2UR UR5, R3 ;  /* 0x00000000030503c2 */ /* 0x0002a200000e0000 */
[----:B---3--:R-:W-:-:S05]  /*0180*/  @P0 IADD3 R128, P1, R4, c[0x0][0x240], RZ ;  /* 0x0000900004800a10 */ /* 0x008fca0007f3e0ff */
[----:B------:R-:W-:-:S05]  /*0190*/  @P0 IMAD.X R129, RZ, RZ, R5, P1 ;  /* 0x000000ffff810224 */ /* 0x000fca00008e0605 */
[--C-:B------:R-:W-:Y:S02]  /*01a0*/  SHF.R.U64 R46, R128, 0x2, R129.reuse ;  /* 0x00000002802e7819 */ /* 0x100fe40000001281 */
[----:B------:R-:W-:-:S03]  /*01b0*/  SHF.R.U32.HI R45, RZ, 0x2, R129 ;  /* 0x00000002ff2d7819 */ /* 0x000fc60000011681 */
[----:B------:R-:W-:Y:S01]  /*01c0*/  IMAD.WIDE.U32 R4, R46, -0x2daee0ad, RZ ;  /* 0xd2511f532e047825 */ /* 0x000fe200078e00ff */
[----:B0-----:R-:W-:Y:S01]  /*01d0*/  LOP3.LUT R0, R7, UR4, R45, 0x96, !PT ;  /* 0x0000000407007c12 */ /* 0x001fe2000f8e962d */
[----:B------:R-:W-:Y:S02]  /*01e0*/  UIADD3 UR9, UR4, -0x61c88647, URZ ;  /* 0x9e3779b904097890 */ /* 0x000fe4000fffe03f */
[----:B------:R-:W-:Y:S02]  /*01f0*/  UIADD3 UR11, UR4, 0x3c6ef372, URZ ;  /* 0x3c6ef372040b7890 */ /* 0x000fe4000fffe03f */
[----:B-1----:R-:W-:Y:S01]  /*0200*/  IMAD.WIDE.U32 R2, R0, -0x2daee0ad, RZ ;  /* 0xd2511f5300027825 */ /* 0x002fe200078e00ff */
[----:B------:R-:W-:Y:S01]  /*0210*/  UIADD3 UR13, UR4, -0x255992d5, URZ ;  /* 0xdaa66d2b040d7890 */ /* 0x000fe2000fffe03f */
[----:B--2---:R-:W-:Y:S01]  /*0220*/  LOP3.LUT R8, R5, UR5, RZ, 0x3c, !PT ;  /* 0x0000000505087c12 */ /* 0x004fe2000f8e3cff */
[----:B------:R-:W-:Y:S01]  /*0230*/  UIADD3 UR10, UR5, -0x4498517b, URZ ;  /* 0xbb67ae85050a7890 */ /* 0x000fe2000fffe03f */
[----:B------:R-:W-:Y:S01]  /*0240*/  IMAD.MOV.U32 R0, RZ, RZ, c[0x0][0x168] ;  /* 0x00005a00ff007624 */ /* 0x000fe200078e00ff */
[----:B------:R-:W-:-:S02]  /*0250*/  UIADD3 UR12, UR5, 0x76cf5d0a, URZ ;  /* 0x76cf5d0a050c7890 */ /* 0x000fc4000fffe03f */
[----:B------:R-:W-:Y:S01]  /*0260*/  IMAD.WIDE.U32 R8, R8, -0x326172a9, RZ ;  /* 0xcd9e8d5708087825 */ /* 0x000fe200078e00ff */
[----:B------:R-:W-:Y:S01]  /*0270*/  UIADD3 UR14, UR5, 0x32370b8f, URZ ;  /* 0x32370b8f050e7890 */ /* 0x000fe2000fffe03f */
[----:B------:R-:W-:Y:S01]  /*0280*/  SHF.R.S32.HI R0, RZ, 0x1f, R0 ;  /* 0x0000001fff007819 */ /* 0x000fe20000011400 */
[----:B------:R-:W-:Y:S01]  /*0290*/  UIADD3 UR15, UR4, 0x78dde6e4, URZ ;  /* 0x78dde6e4040f7890 */ /* 0x000fe2000fffe03f */
[----:B------:R-:W-:Y:S01]  /*02a0*/  LOP3.LUT R7, R3, UR10, R4, 0x96, !PT ;  /* 0x0000000a03077c12 */ /* 0x000fe2000f8e9604 */
[----:B------:R-:W-:Y:S01]  /*02b0*/  UIADD3 UR16, UR5, -0x126145ec, URZ ;  /* 0xed9eba1405107890 */ /* 0x000fe2000fffe03f */
[----:B------:R-:W-:Y:S01]  /*02c0*/  LOP3.LUT R4, R9, UR9, R6, 0x96, !PT ;  /* 0x0000000909047c12 */ /* 0x000fe2000f8e9606 */
[----:B------:R-:W-:Y:S01]  /*02d0*/  UIADD3 UR18, UR5, -0x56f99767, URZ ;  /* 0xa906689905127890 */ /* 0x000fe2000fffe03f */
[----:B------:R-:W-:Y:S01]  /*02e0*/  LEA.HI R105, R0, c[0x0][0x168], RZ, 0x3 ;  /* 0x00005a0000697a11 */ /* 0x000fe200078f18ff */
[----:B------:R-:W-:Y:S01]  /*02f0*/  IMAD.WIDE.U32 R6, R7, -0x326172a9, RZ ;  /* 0xcd9e8d5707067825 */ /* 0x000fe200078e00ff */
[----:B------:R-:W-:-:S02]  /*0300*/  UIADD3 UR17, UR4, 0x1715609d, URZ ;  /* 0x1715609d04117890 */ /* 0x000fc4000fffe03f */
[----:B------:R-:W-:Y:S01]  /*0310*/  LEA.HI.SX32 R44, R105, R44, 0x1d ;  /* 0x0000002c692c7211 */ /* 0x000fe200078feaff */
[----:B------:R-:W-:Y:S01]  /*0320*/  IMAD.WIDE.U32 R4, R4, -0x2daee0ad, RZ ;  /* 0xd2511f5304047825 */ /* 0x000fe200078e00ff */
[----:B------:R-:W-:Y:S01]  /*0330*/  LOP3.LUT R3, R7, UR11, R8, 0x96, !PT ;  /* 0x0000000b07037c12 */ /* 0x000fe2000f8e9608 */
[----:B------:R-:W-:Y:S01]  /*0340*/  UIADD3 UR19, UR4, -0x4ab325aa, URZ ;  /* 0xb54cda5604137890 */ /* 0x000fe2000fffe03f */
[C---:B------:R-:W-:Y:S01]  /*0350*/  LOP3.LUT P6, RZ, R44.reuse, 0xffffff80, RZ, 0xc0, !PT ;  /* 0xffffff802cff7812 */ /* 0x040fe200078cc0ff */
[----:B------:R-:W-:Y:S01]  /*0360*/  UIADD3 UR20, UR5, 0x646e171e, URZ ;  /* 0x646e171e05147890 */ /* 0x000fe2000fffe03f */
[----:B------:R-:W-:Y:S01]  /*0370*/  LOP3.LUT R8, R5, UR12, R2, 0x96, !PT ;  /* 0x0000000c05087c12 */ /* 0x000fe2000f8e9602 */
[----:B------:R-:W-:Y:S01]  /*0380*/  IMAD.WIDE.U32 R2, R3, -0x2daee0ad, RZ ;  /* 0xd2511f5303027825 */ /* 0x000fe200078e00ff */
[C---:B------:R-:W-:Y:S01]  /*0390*/  ISETP.GE.U32.AND P5, PT, R44.reuse, 0x100, PT ;  /* 0x000001002c00780c */ /* 0x040fe20003fa6070 */
[----:B------:R-:W-:Y:S01]  /*03a0*/  UIADD3 UR21, UR4, 0x5384540f, URZ ;  /* 0x5384540f04157890 */ /* 0x000fe2000fffe03f */
[----:B------:R-:W-:Y:S01]  /*03b0*/  ISETP.GE.U32.AND P4, PT, R44, 0x180, PT ;  /* 0x000001802c00780c */ /* 0x000fe20003f86070 */
[----:B------:R-:W-:Y:S01]  /*03c0*/  IMAD.WIDE.U32 R8, R8, -0x326172a9, RZ ;  /* 0xcd9e8d5708087825 */ /* 0x000fe200078e00ff */
[----:B------:R-:W-:Y:S01]  /*03d0*/  LOP3.LUT R7, R3, UR14, R4, 0x96, !PT ;  /* 0x0000000e03077c12 */ /* 0x000fe2000f8e9604 */
[----:B------:R-:W-:Y:S01]  /*03e0*/  UIADD3 UR22, UR5, 0x1fd5c5a3, URZ ;  /* 0x1fd5c5a305167890 */ /* 0x000fe2000fffe03f */
[----:B------:R-:W-:-:S02]  /*03f0*/  ISETP.GE.U32.AND P3, PT, R44, 0x200, PT ;  /* 0x000002002c00780c */ /* 0x000fc40003f66070 */
[----:B------:R-:W-:Y:S01]  /*0400*/  LOP3.LUT R4, R9, UR13, R6, 0x96, !PT ;  /* 0x0000000d09047c12 */ /* 0x000fe2000f8e9606 */
[----:B------:R-:W-:Y:S01]  /*0410*/  IMAD.WIDE.U32 R6, R7, -0x326172a9, RZ ;  /* 0xcd9e8d5707067825 */ /* 0x000fe200078e00ff */
[----:B------:R-:W-:Y:S02]  /*0420*/  @P6 LOP3.LUT R43, R43, 0x20, RZ, 0xfc, !PT ;  /* 0x000000202b2b6812 */ /* 0x000fe400078efcff */
[----:B------:R-:W-:Y:S01]  /*0430*/  ISETP.GE.U32.AND P2, PT, R44, 0x280, PT ;  /* 0x000002802c00780c */ /* 0x000fe20003f46070 */
[----:B------:R-:W-:Y:S01]  /*0440*/  IMAD.WIDE.U32 R4, R4, -0x2daee0ad, RZ ;  /* 0xd2511f5304047825 */ /* 0x000fe200078e00ff */
[----:B------:R-:W-:Y:S02]  /*0450*/  @P5 LOP3.LUT R43, R43, 0x800, RZ, 0xfc, !PT ;  /* 0x000008002b2b5812 */ /* 0x000fe400078efcff */
[----:B------:R-:W-:Y:S02]  /*0460*/  LOP3.LUT R3, R7, UR15, R8, 0x96, !PT ;  /* 0x0000000f07037c12 */ /* 0x000fe4000f8e9608 */
[----:B------:R-:W-:-:S02]  /*0470*/  LOP3.LUT R8, R5, UR16, R2, 0x96, !PT ;  /* 0x0000001005087c12 */ /* 0x000fc4000f8e9602 */
[----:B------:R-:W-:Y:S01]  /*0480*/  LOP3.LUT R43, R43, 0xfffffbff, RZ, 0xc0, !PT ;  /* 0xfffffbff2b2b7812 */ /* 0x000fe200078ec0ff */
[----:B------:R-:W-:-:S03]  /*0490*/  IMAD.WIDE.U32 R2, R3, -0x2daee0ad, RZ ;  /* 0xd2511f5303027825 */ /* 0x000fc600078e00ff */
[----:B------:R-:W-:Y:S01]  /*04a0*/  @P4 LOP3.LUT R43, R43, 0x400, RZ, 0xfc, !PT ;  /* 0x000004002b2b4812 */ /* 0x000fe200078efcff */
[----:B------:R-:W-:Y:S01]  /*04b0*/  IMAD.WIDE.U32 R8, R8, -0x326172a9, RZ ;  /* 0xcd9e8d5708087825 */ /* 0x000fe200078e00ff */
[----:B------:R-:W-:Y:S02]  /*04c0*/  LOP3.LUT R18, R3, UR18, R4, 0x96, !PT ;  /* 0x0000001203127c12 */ /* 0x000fe4000f8e9604 */
[----:B------:R-:W-:Y:S02]  /*04d0*/  LOP3.LUT R43, R43, 0xfffffdff, RZ, 0xc0, !PT ;  /* 0xfffffdff2b2b7812 */ /* 0x000fe400078ec0ff */
[----:B------:R-:W-:Y:S01]  /*04e0*/  LOP3.LUT R16, R9, UR17, R6, 0x96, !PT ;  /* 0x0000001109107c12 */ /* 0x000fe2000f8e9606 */
[----:B------:R-:W-:Y:S01]  /*04f0*/  IMAD.WIDE.U32 R18, R18, -0x326172a9, RZ ;  /* 0xcd9e8d5712127825 */ /* 0x000fe200078e00ff */
[----:B------:R-:W-:-:S03]  /*0500*/  @P3 LOP3.LUT R43, R43, 0x200, RZ, 0xfc, !PT ;  /* 0x000002002b2b3812 */ /* 0x000fc600078efcff */
[----:B------:R-:W-:Y:S01]  /*0510*/  IMAD.WIDE.U32 R16, R16, -0x2daee0ad, RZ ;  /* 0xd2511f5310107825 */ /* 0x000fe200078e00ff */
[----:B------:R-:W-:Y:S02]  /*0520*/  LOP3.LUT R43, R43, 0xfffffeff, RZ, 0xc0, !PT ;  /* 0xfffffeff2b2b7812 */ /* 0x000fe400078ec0ff */
[----:B------:R-:W-:Y:S02]  /*0530*/  LOP3.LUT R0, R19, UR19, R8, 0x96, !PT ;  /* 0x0000001313007c12 */ /* 0x000fe4000f8e9608 */
[----:B------:R-:W-:Y:S02]  /*0540*/  @P2 LOP3.LUT R43, R43, 0x100, RZ, 0xfc, !PT ;  /* 0x000001002b2b2812 */ /* 0x000fe400078efcff */
[----:B------:R-:W-:Y:S01]  /*0550*/  LOP3.LUT R20, R17, UR20, R2, 0x96, !PT ;  /* 0x0000001411147c12 */ /* 0x000fe2000f8e9602 */
        /* <DEDUP_REMOVED lines=12> */
.L_x_2870:
[----:B0-----:R-:W-:Y:S05]  /*0620*/  BSYNC B0 ;  /* 0x0000000000007941 */ /* 0x001fea0003800000 */
.L_x_2869:
        /* <DEDUP_REMOVED lines=13> */
.L_x_2872:
[----:B0-----:R-:W-:Y:S05]  /*0700*/  BSYNC B0 ;  /* 0x0000000000007941 */ /* 0x001fea0003800000 */
.L_x_2871:
        /* <DEDUP_REMOVED lines=13> */
.L_x_2874:
[----:B0-----:R-:W-:Y:S05]  /*07e0*/  BSYNC B0 ;  /* 0x0000000000007941 */ /* 0x001fea0003800000 */
.L_x_2873:
        /* <DEDUP_REMOVED lines=13> */
.L_x_2876:
[----:B0-----:R-:W-:Y:S05]  /*08c0*/  BSYNC B0 ;  /* 0x0000000000007941 */ /* 0x001fea0003800000 */
.L_x_2875:
        /* <DEDUP_REMOVED lines=13> */
.L_x_2878:
[----:B0-----:R-:W-:Y:S05]  /*09a0*/  BSYNC B0 ;  /* 0x0000000000007941 */ /* 0x001fea0003800000 */
.L_x_2877:
        /* <DEDUP_REMOVED lines=21> */
.L_x_2880:
[----:B0-----:R-:W-:Y:S05]  /*0b00*/  BSYNC B0 ;  /* 0x0000000000007941 */ /* 0x001fea0003800000 */
.L_x_2879:
        /* <DEDUP_REMOVED lines=21> */
.L_x_2882:
[----:B0-----:R-:W-:Y:S05]  /*0c60*/  BSYNC B0 ;  /* 0x0000000000007941 */ /* 0x001fea0003800000 */
.L_x_2881:
[----:B------:R-:W-:Y:S02]  /*0c70*/  ISETP.GE.AND P0, PT, R42, c[0x0][0x164], PT ;  /* 0x000059002a007a0c */ /* 0x000fe40003f06270 */
[----:B------:R-:W-:Y:S02]  /*0c80*/  LOP3.LUT R132, R23, UR23, R16, 0x96, !PT ;  /* 0x0000001717847c12 */ /* 0x000fe4000f8e9610 */
[----:B------:R-:W-:-:S09]  /*0c90*/  LOP3.LUT R134, R21, UR24, R2, 0x96, !PT ;  /* 0x0000001815867c12 */ /* 0x000fd2000f8e9602 */
[----:B------:R-:W-:Y:S05]  /*0ca0*/  @P0 EXIT ;  /* 0x000000000000094d */ /* 0x000fea0003800000 */
[--C-:B-----5:R-:W-:Y:S01]  /*0cb0*/  PRMT R101, RZ, 0x5410, R77.reuse ;  /* 0x00005410ff657816 */ /* 0x120fe2000000004d */
[----:B------:R-:W-:Y:S01]  /*0cc0*/  IMAD.HI.U32 R126, R134, -0x326172a9, RZ ;  /* 0xcd9e8d57867e7827 */ /* 0x000fe200078e00ff */
[----:B------:R-:W-:Y:S01]  /*0cd0*/  PRMT R102, RZ, 0x7610, R77 ;  /* 0x00007610ff667816 */ /* 0x000fe2000000004d */
[----:B------:R-:W-:Y:S01]  /*0ce0*/  ULDC.U8 UR8, c[0x0][0x1f0] ;  /* 0x00007c0000087ab9 */ /* 0x000fe20000000000 */
[--C-:B------:R-:W-:Y:S01]  /*0cf0*/  PRMT R77, RZ, 0x5410, R78.reuse ;  /* 0x00005410ff4d7816 */ /* 0x100fe2000000004e */
[----:B------:R-:W-:Y:S01]  /*0d00*/  IMAD.HI.U32 R125, R132, -0x2daee0ad, RZ ;  /* 0xd2511f53847d7827 */ /* 0x000fe200078e00ff */
[----:B------:R-:W-:Y:S02]  /*0d10*/  PRMT R103, RZ, 0x7610, R78 ;  /* 0x00007610ff677816 */ /* 0x000fe4000000004e */
[--C-:B------:R-:W-:Y:S01]  /*0d20*/  PRMT R78, RZ, 0x5410, R79.reuse ;  /* 0x00005410ff4e7816 */ /* 0x100fe2000000004f */
[----:B------:R-:W-:Y:S01]  /*0d30*/  IMAD.MOV.U32 R130, RZ, RZ, 0x1 ;  /* 0x00000001ff827424 */ /* 0x000fe200078e00ff */
[----:B------:R-:W-:Y:S01]  /*0d40*/  PRMT R104, RZ, 0x7610, R79 ;  /* 0x00007610ff687816 */ /* 0x000fe2000000004f */
[----:B------:R-:W-:Y:S01]  /*0d50*/  IMAD R134, R134, -0x326172a9, RZ ;  /* 0xcd9e8d5786867824 */ /* 0x000fe200078e02ff */
[--C-:B------:R-:W-:Y:S01]  /*0d60*/  PRMT R79, RZ, 0x5410, R64.reuse ;  /* 0x00005410ff4f7816 */ /* 0x100fe20000000040 */
[----:B------:R-:W-:Y:S01]  /*0d70*/  IMAD R132, R132, -0x2daee0ad, RZ ;  /* 0xd2511f5384847824 */ /* 0x000fe200078e02ff */
[----:B------:R-:W-:Y:S01]  /*0d80*/  PRMT R106, RZ, 0x7610, R64 ;  /* 0x00007610ff6a7816 */ /* 0x000fe20000000040 */
[----:B------:R-:W-:Y:S01]  /*0d90*/  IMAD.MOV.U32 R131, RZ, RZ, RZ ;  /* 0x000000ffff837224 */ /* 0x000fe200078e00ff */
[----:B------:R-:W-:-:S02]  /*0da0*/  SHF.R.S32.HI R64, RZ, 0x3, R105 ;  /* 0x00000003ff407819 */ /* 0x000fc40000011469 */
[--C-:B------:R-:W-:Y:S02]  /*0db0*/  PRMT R105, RZ, 0x5410, R65.reuse ;  /* 0x00005410ff697816 */ /* 0x100fe40000000041 */
[----:B------:R-:W-:Y:S02]  /*0dc0*/  PRMT R108, RZ, 0x7610, R65 ;  /* 0x00007610ff6c7816 */ /* 0x000fe40000000041 */
[----:B------:R-:W-:Y:S02]  /*0dd0*/  LOP3.LUT R114, R48, 0x60, RZ, 0xc0, !PT ;  /* 0x0000006030727812 */ /* 0x000fe400078ec0ff */
[----:B------:R-:W-:Y:S02]  /*0de0*/  LOP3.LUT R65, R64, 0x7f, RZ, 0xc0, !PT ;  /* 0x0000007f40417812 */ /* 0x000fe400078ec0ff */
[--C-:B------:R-:W-:Y:S02]  /*0df0*/  PRMT R107, RZ, 0x5410, R66.reuse ;  /* 0x00005410ff6b7816 */ /* 0x100fe40000000042 */
[----:B------:R-:W-:Y:S01]  /*0e00*/  PRMT R110, RZ, 0x7610, R66 ;  /* 0x00007610ff6e7816 */ /* 0x000fe20000000042 */
[----:B------:R-:W-:Y:S01]  /*0e10*/  IMAD.IADD R114, R65, 0x1, -R114 ;  /* 0x0000000141727824 */ /* 0x000fe200078e0a72 */
[----:B------:R-:W-:-:S02]  /*0e20*/  SHF.R.U32.HI R66, RZ, 0x2, R64 ;  /* 0x00000002ff427819 */ /* 0x000fc40000011640 */
[--C-:B------:R-:W-:Y:S02]  /*0e30*/  PRMT R109, RZ, 0x5410, R67.reuse ;  /* 0x00005410ff6d7816 */ /* 0x100fe40000000043 */
[----:B------:R-:W-:Y:S02]  /*0e40*/  IMNMX R64, RZ, R114, !PT ;  /* 0x00000072ff407217 */ /* 0x000fe40007800200 */
[----:B------:R-:W-:Y:S02]  /*0e50*/  PRMT R112, RZ, 0x7610, R67 ;  /* 0x00007610ff707816 */ /* 0x000fe40000000043 */
[----:B------:R-:W-:Y:S01]  /*0e60*/  LOP3.LUT R67, R66, 0x3fffffe0, RZ, 0xc0, !PT ;  /* 0x3fffffe042437812 */ /* 0x000fe200078ec0ff */
[----:B------:R-:W-:Y:S01]  /*0e70*/  IMAD.SHL.U32 R66, R48, 0x20, RZ ;  /* 0x0000002030427824 */ /* 0x000fe200078e00ff */
[----:B------:R-:W-:Y:S02]  /*0e80*/  IMNMX R64, R64, 0x20, PT ;  /* 0x0000002040407817 */ /* 0x000fe40003800200 */
[----:B------:R-:W-:-:S02]  /*0e90*/  PRMT R111, RZ, 0x5410, R68 ;  /* 0x00005410ff6f7816 */ /* 0x000fc40000000044 */
[----:B------:R-:W-:Y:S01]  /*0ea0*/  LOP3.LUT R66, R66, 0x3e0, RZ, 0xc0, !PT ;  /* 0x000003e042427812 */ /* 0x000fe200078ec0ff */
[----:B------:R-:W-:Y:S01]  /*0eb0*/  IMAD.IADD R64, R64, 0x1, R67 ;  /* 0x0000000140407824 */ /* 0x000fe200078e0243 */
[----:B------:R-:W-:Y:S02]  /*0ec0*/  PRMT R113, RZ, 0x7610, R68 ;  /* 0x00007610ff717816 */ /* 0x000fe40000000044 */
[--C-:B------:R-:W-:Y:S01]  /*0ed0*/  PRMT R68, RZ, 0x5410, R69.reuse ;  /* 0x00005410ff447816 */ /* 0x100fe20000000045 */
[----:B------:R-:W-:Y:S01]  /*0ee0*/  IMAD.SHL.U32 R64, R64, 0x8, RZ ;  /* 0x0000000840407824 */ /* 0x000fe200078e00ff */
[----:B------:R-:W-:Y:S01]  /*0ef0*/  PRMT R114, RZ, 0x7610, R69 ;  /* 0x00007610ff727816 */ /* 0x000fe20000000045 */
[----:B------:R-:W-:Y:S01]  /*0f00*/  IMAD.IADD R66, R65, 0x1, -R66 ;  /* 0x0000000141427824 */ /* 0x000fe200078e0a42 */
[--C-:B------:R-:W-:Y:S02]  /*0f10*/  PRMT R69, RZ, 0x5410, R70.reuse ;  /* 0x00005410ff457816 */ /* 0x100fe40000000046 */
[----:B------:R-:W-:Y:S01]  /*0f20*/  PRMT R115, RZ, 0x7610, R70 ;  /* 0x00007610ff737816 */ /* 0x000fe20000000046 */
[----:B------:R-:W0:Y:S01]  /*0f30*/  I2F.U32 R64, R64 ;  /* 0x0000004000407306 */ /* 0x000e220000201000 */
[----:B------:R-:W-:-:S02]  /*0f40*/  IMNMX R66, RZ, R66, !PT ;  /* 0x00000042ff427217 */ /* 0x000fc40007800200 */
[--C-:B------:R-:W-:Y:S02]  /*0f50*/  PRMT R41, RZ, 0x5410, R24.reuse ;  /* 0x00005410ff297816 */ /* 0x100fe40000000018 */
[----:B------:R-:W-:Y:S02]  /*0f60*/  IMNMX R66, R66, 0x20, PT ;  /* 0x0000002042427817 */ /* 0x000fe40003800200 */
[----:B------:R-:W-:Y:S02]  /*0f70*/  PRMT R40, RZ, 0x7610, R24 ;  /* 0x00007610ff287816 */ /* 0x000fe40000000018 */
[--C-:B------:R-:W-:Y:S01]  /*0f80*/  PRMT R39, RZ, 0x5410, R25.reuse ;  /* 0x00005410ff277816 */ /* 0x100fe20000000019 */
[----:B------:R-:W-:Y:S01]  /*0f90*/  IMAD.IADD R66, R67, 0x1, R66 ;  /* 0x0000000143427824 */ /* 0x000fe200078e0242 */
[----:B------:R-:W-:Y:S02]  /*0fa0*/  PRMT R38, RZ, 0x7610, R25 ;  /* 0x00007610ff267816 */ /* 0x000fe40000000019 */
[--C-:B------:R-:W-:Y:S01]  /*0fb0*/  PRMT R70, RZ, 0x5410, R71.reuse ;  /* 0x00005410ff467816 */ /* 0x100fe20000000047 */
[----:B------:R-:W-:Y:S01]  /*0fc0*/  IMAD.SHL.U32 R129, R66, 0x8, RZ ;  /* 0x0000000842817824 */ /* 0x000fe200078e00ff */
[----:B------:R-:W-:Y:S01]  /*0fd0*/  PRMT R116, RZ, 0x7610, R71 ;  /* 0x00007610ff747816 */ /* 0x000fe20000000047 */
[----:B0-----:R0:W1:Y:S01]  /*0fe0*/  MUFU.RCP R124, R64 ;  /* 0x00000040007c7308 */ /* 0x0010620000001000 */
        /* <DEDUP_REMOVED lines=19> */
[----:B------:R-:W-:Y:S01]  /*1120*/  PRMT R118, RZ, 0x7610, R56 ;  /* 0x00007610ff767816 */ /* 0x000fe20000000038 */
[----:B------:R-:W-:Y:S01]  /*1130*/  IMAD R56, R121, -0x2daee0ad, RZ ;  /* 0xd2511f5379387824 */ /* 0x000fe200078e02ff */
[--C-:B------:R-:W-:Y:S02]  /*1140*/  PRMT R117, RZ, 0x5410, R57.reuse ;  /* 0x00005410ff757816 */ /* 0x100fe40000000039 */
[----:B------:R-:W-:Y:S01]  /*1150*/  PRMT R120, RZ, 0x7610, R57 ;  /* 0x00007610ff787816 */ /* 0x000fe20000000039 */
[----:B------:R-:W-:Y:S01]  /*1160*/  IMAD R57, R123, -0x326172a9, RZ ;  /* 0xcd9e8d577b397824 */ /* 0x000fe200078e02ff */
        /* <DEDUP_REMOVED lines=43> */
[----:B------:R-:W-:Y:S02]  /*1420*/  LOP3.LUT R133, R128, 0x3, RZ, 0xc0, !PT ;  /* 0x0000000380857812 */ /* 0x000fe400078ec0ff */
        /* <DEDUP_REMOVED lines=9> */
[--C-:B------:R-:W-:Y:S02]  /*14c0*/  PRMT R119, RZ, 0x5410, R58.reuse ;  /* 0x00005410ff777816 */ /* 0x100fe4000000003a */
[----:B------:R-:W-:Y:S02]  /*14d0*/  PRMT R122, RZ, 0x7610, R58 ;  /* 0x00007610ff7a7816 */ /* 0x000fe4000000003a */
[--C-:B------:R-:W-:Y:S02]  /*14e0*/  PRMT R121, RZ, 0x5410, R59.reuse ;  /* 0x00005410ff797816 */ /* 0x100fe4000000003b */
[----:B------:R-:W-:-:S02]  /*14f0*/  PRMT R127, RZ, 0x7610, R59 ;  /* 0x00007610ff7f7816 */ /* 0x000fc4000000003b */
[----:B------:R-:W-:Y:S02]  /*1500*/  LOP3.LUT R126, R126, UR25, R57, 0x96, !PT ;  /* 0x000000197e7e7c12 */ /* 0x000fe4000f8e9639 */
[----:B------:R-:W-:Y:S02]  /*1510*/  LOP3.LUT R125, R125, UR26, R56, 0x96, !PT ;  /* 0x0000001a7d7d7c12 */ /* 0x000fe4000f8e9638 */
[--C-:B------:R-:W-:Y:S02]  /*1520*/  PRMT R123, RZ, 0x5410, R60.reuse ;  /* 0x00005410ff7b7816 */ /* 0x100fe4000000003c */
[----:B------:R-:W-:Y:S02]  /*1530*/  PRMT R135, RZ, 0x7610, R60 ;  /* 0x00007610ff877816 */ /* 0x000fe4000000003c */
[--C-:B------:R-:W-:Y:S02]  /*1540*/  PRMT R128, RZ, 0x5410, R61.reuse ;  /* 0x00005410ff807816 */ /* 0x100fe4000000003d */
[----:B------:R-:W-:-:S02]  /*1550*/  PRMT R137, RZ, 0x7610, R61 ;  /* 0x00007610ff897816 */ /* 0x000fc4000000003d */
[--C-:B------:R-:W-:Y:S02]  /*1560*/  PRMT R136, RZ, 0x5410, R62.reuse ;  /* 0x00005410ff887816 */ /* 0x100fe4000000003e */
[----:B------:R-:W-:Y:S02]  /*1570*/  PRMT R139, RZ, 0x7610, R62 ;  /* 0x00007610ff8b7816 */ /* 0x000fe4000000003e */
[--C-:B------:R-:W-:Y:S02]  /*1580*/  PRMT R138, RZ, 0x5410, R63.reuse ;  /* 0x00005410ff8a7816 */ /* 0x100fe4000000003f */
[----:B01----:R-:W-:Y:S02]  /*1590*/  PRMT R143, RZ, 0x7610, R63 ;  /* 0x00007610ff8f7816 */ /* 0x003fe4000000003f */
.L_x_3816:
[----:B------:R-:W-:Y:S01]  /*15a0*/  IMAD R64, R42, c[0x0][0x168], RZ ;  /* 0x00005a002a407a24 */ /* 0x000fe200078e02ff */
[----:B------:R-:W-:Y:S01]  /*15b0*/  LOP3.LUT P0, RZ, R43, 0x20, RZ, 0xc0, !PT ;  /* 0x000000202bff7812 */ /* 0x000fe2000780c0ff */
[----:B------:R-:W-:Y:S01]  /*15c0*/  BSSY B0, `(.L_x_2883) ;  /* 0x00005c0000007945 */ /* 0x000fe20003800000 */
[----:B------:R-:W-:Y:S02]  /*15d0*/  LOP3.LUT R142, R48, 0x7f, RZ, 0xc0, !PT ;  /* 0x0000007f308e7812 */ /* 0x000fe400078ec0ff */
[----:B------:R-:W-:-:S04]  /*15e0*/  SHF.R.S32.HI R65, RZ, 0x1f, R64 ;  /* 0x0000001fff417819 */ /* 0x000fc80000011440 */
[----:B------:R-:W-:-:S04]  /*15f0*/  LEA.HI R65, R65, R64, RZ, 0x3 ;  /* 0x0000004041417211 */ /* 0x000fc800078f18ff */
[----:B------:R-:W-:-:S05]  /*1600*/  LEA.HI.SX32 R142, R65, R142, 0x1d ;  /* 0x0000008e418e7211 */ /* 0x000fca00078feaff */
[----:B------:R-:W-:Y:S01]  /*1610*/  IMAD.MOV.U32 R212, RZ, RZ, R142 ;  /* 0x000000ffffd47224 */ /* 0x000fe200078e008e */
[----:B------:R-:W-:Y:S05]  /*1620*/  @!P0 BRA `(.L_x_2884) ;  /* 0x00005b9000008947 */ /* 0x000fea0003800000 */
[----:B------:R-:W-:Y:S01]  /*1630*/  ISETP.NE.U32.AND P0, PT, RZ, c[0x0][0x178], PT ;  /* 0x00005e00ff007a0c */ /* 0x000fe20003f05070 */
[----:B------:R-:W-:Y:S01]  /*1640*/  IMAD.MOV.U32 R65, RZ, RZ, 0x10 ;  /* 0x00000010ff417424 */ /* 0x000fe200078e00ff */
[----:B------:R-:W-:Y:S02]  /*1650*/  LOP3.LUT R43, R43, 0xffffffef, RZ, 0xc0, !PT ;  /* 0xffffffef2b2b7812 */ /* 0x000fe400078ec0ff */
[----:B------:R-:W-:Y:S01]  /*1660*/  ISETP.NE.AND.EX P2, PT, RZ, c[0x0][0x17c], PT, P0 ;  /* 0x00005f00ff007a0c */ /* 0x000fe20003f45300 */
[----:B------:R-:W-:-:S06]  /*1670*/  IMAD.WIDE.U32 R64, R142, R65, c[0x0][0x170] ;  /* 0x00005c008e407625 */ /* 0x000fcc00078e0041 */
[----:B------:R-:W5:Y:S06]  /*1680*/  LDG.E.128 R64, [R64.64] ;  /* 0x0000000640407981 */ /* 0x000f6c000c1e1d00 */
[C---:B------:R-:W-:Y:S01]  /*1690*/  @P2 LEA R206, P0, R142.reuse, c[0x0][0x178], 0x4 ;  /* 0x00005e008ece2a11 */ /* 0x040fe200078020ff */
[----:B------:R-:W-:Y:S01]  /*16a0*/  BSSY B1, `(.L_x_2885) ;  /* 0x0000015000017945 */ /* 0x000fe20003800000 */
[----:B------:R-:W-:Y:S02]  /*16b0*/  @P2 LOP3.LUT R43, R43, 0x10, RZ, 0xfc, !PT ;  /* 0x000000102b2b2812 */ /* 0x000fe400078efcff */
[----:B------:R-:W-:-:S02]  /*16c0*/  @P2 LEA.HI.X R207, R142, c[0x0][0x17c], RZ, 0x4, P0 ;  /* 0x00005f008ecf2a11 */ /* 0x000fc400000f24ff */
[----:B------:R-:W-:-:S03]  /*16d0*/  ISETP.NE.U32.AND P0, PT, RZ, c[0x0][0x180], PT ;  /* 0x00006000ff007a0c */ /* 0x000fc60003f05070 */
[----:B------:R0:W5:Y:S01]  /*16e0*/  @P2 LDG.E.128 R60, [R206.64] ;  /* 0x00000006ce3c2981 */ /* 0x000162000c1e1d00 */
[----:B------:R-:W-:-:S13]  /*16f0*/  ISETP.NE.AND.EX P0, PT, RZ, c[0x0][0x184], PT, P0 ;  /* 0x00006100ff007a0c */ /* 0x000fda0003f05300 */
[----:B------:R-:W-:-:S04]  /*1700*/  @P0 LEA R168, P1, R142, c[0x0][0x180], 0x4 ;  /* 0x000060008ea80a11 */ /* 0x000fc800078220ff */
[----:B------:R-:W-:-:S05]  /*1710*/  @P0 LEA.HI.X R169, R142, c[0x0][0x184], RZ, 0x4, P1 ;  /* 0x000061008ea90a11 */ /* 0x000fca00008f24ff */
[----:B------:R0:W5:Y:S01]  /*1720*/  @P0 LDG.E.128 R56, [R168.64] ;  /* 0x00000006a8380981 */ /* 0x000162000c1e1d00 */
[C---:B------:R-:W-:Y:S02]  /*1730*/  ISETP.NE.AND P1, PT, R133.reuse, 0x1, PT ;  /* 0x000000018500780c */ /* 0x040fe40003f25270 */
        /* <DEDUP_REMOVED lines=10> */
.L_x_2886:
[----:B0-----:R-:W-:Y:S02]  /*17e0*/  IMAD.MOV.U32 R171, RZ, RZ, R134 ;  /* 0x000000ffffab7224 */ /* 0x001fe400078e0086 */
.L_x_2887:
[----:B------:R-:W-:Y:S05]  /*17f0*/  BSYNC B1 ;  /* 0x0000000000017941 */ /* 0x000fea0003800000 */
.L_x_2885:
        /* <DEDUP_REMOVED lines=16> */
.L_x_2891:
[----:B------:R-:W-:Y:S05]  /*1900*/  BSYNC B2 ;  /* 0x0000000000027941 */ /* 0x000fea0003800000 */
.L_x_2890:
        /* <DEDUP_REMOVED lines=43> */
.L_x_2889:
[----:B------:R-:W-:Y:S05]  /*1bc0*/  BSYNC B1 ;  /* 0x0000000000017941 */ /* 0x000fea0003800000 */
.L_x_2888:
[----:B------:R-:W0:Y:S01]  /*1bd0*/  I2F.U32 R133, R171 ;  /* 0x000000ab00857306 */ /* 0x000e220000201000 */
[----:B------:R-:W-:Y:S01]  /*1be0*/  IMAD.MOV.U32 R210, RZ, RZ, 0x2f800000 ;  /* 0x2f800000ffd27424 */ /* 0x000fe200078e00ff */
[----:B------:R-:W-:Y:S02]  /*1bf0*/  ISETP.NE.U32.AND P1, PT, RZ, c[0x0][0x178], PT ;  /* 0x00005e00ff007a0c */ /* 0x000fe40003f25070 */
[----:B-----5:R-:W-:Y:S02]  /*1c00*/  PRMT R141, RZ, 0x5410, R64 ;  /* 0x00005410ff8d7816 */ /* 0x020fe40000000040 */
[----:B------:R-:W-:Y:S02]  /*1c10*/  ISETP.NE.AND.EX P1, PT, RZ, c[0x0][0x17c], PT, P1 ;  /* 0x00005f00ff007a0c */ /* 0x000fe40003f25310 */
[----:B------:R-:W-:Y:S01]  /*1c20*/  LOP3.LUT R43, R43, 0xfffffff7, RZ, 0xc0, !PT ;  /* 0xfffffff72b2b7812 */ /* 0x000fe200078ec0ff */
[----:B------:R-:W-:-:S02]  /*1c30*/  FMUL.FTZ R141, R141, c[0x0][0x1e8] ;  /* 0x00007a008d8d7a20 */ /* 0x000fc40000410000 */
        /* <DEDUP_REMOVED lines=11> */
.L_x_2892:
        /* <DEDUP_REMOVED lines=12> */
.L_x_2895:
[----:B------:R-:W-:Y:S02]  /*1db0*/  IMAD.MOV.U32 R171, RZ, RZ, R134 ;  /* 0x000000ffffab7224 */ /* 0x000fe400078e0086 */
.L_x_2896:
[----:B------:R-:W-:Y:S05]  /*1dc0*/  BSYNC B1 ;  /* 0x0000000000017941 */ /* 0x000fea0003800000 */
.L_x_2894:
        /* <DEDUP_REMOVED lines=16> */
.L_x_2900:
[----:B------:R-:W-:Y:S05]  /*1ed0*/  BSYNC B2 ;  /* 0x0000000000027941 */ /* 0x000fea0003800000 */
.L_x_2899:
        /* <DEDUP_REMOVED lines=43> */
.L_x_2898:
[----:B------:R-:W-:Y:S05]  /*2190*/  BSYNC B1 ;  /* 0x0000000000017941 */ /* 0x000fea0003800000 */
.L_x_2897:
        /* <DEDUP_REMOVED lines=10> */
.L_x_2893:
        /* <DEDUP_REMOVED lines=12> */
.L_x_2902:
[----:B------:R-:W-:Y:S02]  /*2300*/  IMAD.MOV.U32 R171, RZ, RZ, R134 ;  /* 0x000000ffffab7224 */ /* 0x000fe400078e0086 */
.L_x_2903:
[----:B------:R-:W-:Y:S05]  /*2310*/  BSYNC B1 ;  /* 0x0000000000017941 */ /* 0x000fea0003800000 */
.L_x_2901:
        /* <DEDUP_REMOVED lines=16> */
.L_x_2907:
[----:B------:R-:W-:Y:S05]  /*2420*/  BSYNC B2 ;  /* 0x0000000000027941 */ /* 0x000fea0003800000 */
.L_x_2906:
        /* <DEDUP_REMOVED lines=43> */
.L_x_2905:
[----:B------:R-:W-:Y:S05]  /*26e0*/  BSYNC B1 ;  /* 0x0000000000017941 */ /* 0x000fea0003800000 */
.L_x_2904:
        /* <DEDUP_REMOVED lines=15> */
.L_x_2908:
        /* <DEDUP_REMOVED lines=12> */
.L_x_2911:
[----:B------:R-:W-:Y:S02]  /*28a0*/  IMAD.MOV.U32 R64, RZ, RZ, R134 ;  /* 0x000000ffff407224 */ /* 0x000fe400078e0086 */
.L_x_2912:
[----:B------:R-:W-:Y:S05]  /*28b0*/  BSYNC B1 ;  /* 0x0000000000017941 */ /* 0x000fea0003800000 */
.L_x_2910:
        /* <DEDUP_REMOVED lines=16> */
.L_x_2916:
[----:B------:R-:W-:Y:S05]  /*29c0*/  BSYNC B2 ;  /* 0x0000000000027941 */ /* 0x000fea0003800000 */
.L_x_2915:
        /* <DEDUP_REMOVED lines=43> */
.L_x_2914:
[----:B------:R-:W-:Y:S05]  /*2c80*/  BSYNC B1 ;  /* 0x0000000000017941 */ /* 0x000fea0003800000 */
.L_x_2913:
[----:B------:R0:W1:Y:S02]  /*2c90*/  I2F.U32 R171, R64 ;  /* 0x0000004000ab7306 */ /* 0x0000640000201000 */
[----:B0-----:R-:W-:-:S05]  /*2ca0*/  PRMT R64, RZ, 0x7610, R60 ;  /* 0x00007610ff407816 */ /* 0x001fca000000003c */
[----:B------:R-:W-:Y:S01]  /*2cb0*/  FMUL.FTZ R144, R64, c[0x0][0x1e8] ;  /* 0x00007a0040907a20 */ /* 0x000fe20000410000 */
[----:B------:R-:W-:Y:S01]  /*2cc0*/  @P0 PRMT R64, RZ, 0x7610, R56 ;  /* 0x00007610ff400816 */ /* 0x000fe20000000038 */
[----:B-1----:R-:W-:-:S05]  /*2cd0*/  FFMA.FTZ R171, R171, R210, 1.1641532182693481445e-10 ;  /* 0x2f000000abab7423 */ /* 0x002fca00000100d2 */
[----:B------:R-:W-:-:S04]  /*2ce0*/  FSETP.GTU.FTZ.AND P2, PT, R171, c[0x0][0x1e4], PT ;  /* 0x00007900ab007a0b */ /* 0x000fc80003f5c000 */
[----:B------:R-:W-:Y:S02]  /*2cf0*/  FSEL R168, R144, RZ, !P2 ;  /* 0x000000ff90a87208 */ /* 0x000fe40005000000 */
[----:B------:R-:W-:-:S03]  /*2d00*/  SEL R144, RZ, 0x1, P2 ;  /* 0x00000001ff907807 */ /* 0x000fc60001000000 */
[----:B------:R-:W-:-:S04]  /*2d10*/  FADD.FTZ R169, R168, R169 ;  /* 0x000000a9a8a97221 */ /* 0x000fc80000010000 */
[----:B------:R-:W-:Y:S02]  /*2d20*/  @P0 FADD.FTZ R169, R64, R169 ;  /* 0x000000a940a90221 */ /* 0x000fe40000010000 */
.L_x_2909:
        /* <DEDUP_REMOVED lines=12> */
.L_x_2918:
[----:B------:R-:W-:Y:S02]  /*2df0*/  IMAD.MOV.U32 R64, RZ, RZ, R134 ;  /* 0x000000ffff407224 */ /* 0x000fe400078e0086 */
.L_x_2919:
[----:B------:R-:W-:Y:S05]  /*2e00*/  BSYNC B1 ;  /* 0x0000000000017941 */ /* 0x000fea0003800000 */
.L_x_2917:
        /* <DEDUP_REMOVED lines=16> */
.L_x_2923:
[----:B------:R-:W-:Y:S05]  /*2f10*/  BSYNC B2 ;  /* 0x0000000000027941 */ /* 0x000fea0003800000 */
.L_x_2922:
        /* <DEDUP_REMOVED lines=43> */
.L_x_2921:
[----:B------:R-:W-:Y:S05]  /*31d0*/  BSYNC B1 ;  /* 0x0000000000017941 */ /* 0x000fea0003800000 */
.L_x_2920:
[----:B------:R0:W1:Y:S01]  /*31e0*/  I2F.U32 R133, R64 ;  /* 0x0000004000857306 */ /* 0x0000620000201000 */
[----:B------:R-:W-:Y:S02]  /*31f0*/  LOP3.LUT R43, R43, 0xfffffffd, RZ, 0xc0, !PT ;  /* 0xfffffffd2b2b7812 */ /* 0x000fe400078ec0ff */
[----:B0-----:R-:W-:-:S05]  /*3200*/  PRMT R64, RZ, 0x5410, R65 ;  /* 0x00005410ff407816 */ /* 0x001fca0000000041 */
        /* <DEDUP_REMOVED lines=8> */
[----:B------:R-:W-:Y:S01]  /*3290*/  IMAD.MOV.U32 R133, RZ, RZ, R171 ;  /* 0x000000ffff857224 */ /* 0x000fe200078e00ab */
[----:B------:R-:W-:-:S05]  /*32a0*/  PRMT R171, RZ, 0x5410, R57 ;  /* 0x00005410ffab7816 */ /* 0x000fca0000000039 */
[----:B------:R-:W-:Y:S01]  /*32b0*/  FADD.FTZ R168, R171, R168 ;  /* 0x000000a8aba87221 */ /* 0x000fe20000010000 */
[----:B------:R-:W-:Y:S05]  /*32c0*/  BRA `(.L_x_2925) ;  /* 0x0000055000007947 */ /* 0x000fea0003800000 */
.L_x_2924:
        /* <DEDUP_REMOVED lines=12> */
.L_x_2927:
[----:B------:R-:W-:Y:S02]  /*3390*/  IMAD.MOV.U32 R64, RZ, RZ, R134 ;  /* 0x000000ffff407224 */ /* 0x000fe400078e0086 */
.L_x_2928:
[----:B------:R-:W-:Y:S05]  /*33a0*/  BSYNC B1 ;  /* 0x0000000000017941 */ /* 0x000fea0003800000 */
.L_x_2926:
        /* <DEDUP_REMOVED lines=16> */
.L_x_2932:
[----:B------:R-:W-:Y:S05]  /*34b0*/  BSYNC B2 ;  /* 0x0000000000027941 */ /* 0x000fea0003800000 */
.L_x_2931:
        /* <DEDUP_REMOVED lines=43> */
.L_x_2930:
[----:B------:R-:W-:Y:S05]  /*3770*/  BSYNC B1 ;  /* 0x0000000000017941 */ /* 0x000fea0003800000 */
.L_x_2929:
        /* <DEDUP_REMOVED lines=10> */
.L_x_2925:
        /* <DEDUP_REMOVED lines=12> */
.L_x_2934:
[----:B------:R-:W-:Y:S02]  /*38e0*/  IMAD.MOV.U32 R64, RZ, RZ, R134 ;  /* 0x000000ffff407224 */ /* 0x000fe400078e0086 */
.L_x_2935:
[----:B------:R-:W-:Y:S05]  /*38f0*/  BSYNC B1 ;  /* 0x0000000000017941 */ /* 0x000fea0003800000 */
.L_x_2933:
        /* <DEDUP_REMOVED lines=16> */
.L_x_2939:
[----:B------:R-:W-:Y:S05]  /*3a00*/  BSYNC B2 ;  /* 0x0000000000027941 */ /* 0x000fea0003800000 */
.L_x_2938:
        /* <DEDUP_REMOVED lines=43> */
.L_x_2937:
[----:B------:R-:W-:Y:S05]  /*3cc0*/  BSYNC B1 ;  /* 0x0000000000017941 */ /* 0x000fea0003800000 */
.L_x_2936:
        /* <DEDUP_REMOVED lines=15> */
.L_x_2940:
        /* <DEDUP_REMOVED lines=12> */
.L_x_2943:
[----:B------:R-:W-:Y:S02]  /*3e80*/  IMAD.MOV.U32 R172, RZ, RZ, R134 ;  /* 0x000000ffffac7224 */ /* 0x000fe400078e0086 */
.L_x_2944:
[----:B------:R-:W-:Y:S05]  /*3e90*/  BSYNC B1 ;  /* 0x0000000000017941 */ /* 0x000fea0003800000 */
.L_x_2942:
        /* <DEDUP_REMOVED lines=16> */
.L_x_2948:
[----:B------:R-:W-:Y:S05]  /*3fa0*/  BSYNC B2 ;  /* 0x0000000000027941 */ /* 0x000fea0003800000 */
.L_x_2947:
        /* <DEDUP_REMOVED lines=43> */
.L_x_2946:
[----:B------:R-:W-:Y:S05]  /*4260*/  BSYNC B1 ;  /* 0x0000000000017941 */ /* 0x000fea0003800000 */
.L_x_2945:
[----:B------:R0:W1:Y:S01]  /*4270*/  I2F.U32 R65, R172 ;  /* 0x000000ac00417306 */ /* 0x0000620000201000 */
[----:B------:R-:W-:-:S05]  /*4280*/  PRMT R133, RZ, 0x7610, R61 ;  /* 0x00007610ff857816 */ /* 0x000fca000000003d */
[----:B------:R-:W-:Y:S01]  /*4290*/  FMUL.FTZ R133, R133, c[0x0][0x1e8] ;  /* 0x00007a0085857a20 */ /* 0x000fe20000410000 */
[----:B0-----:R-:W-:Y:S01]  /*42a0*/  @P0 PRMT R172, RZ, 0x7610, R57 ;  /* 0x00007610ffac0816 */ /* 0x001fe20000000039 */
[----:B-1----:R-:W-:-:S05]  /*42b0*/  FFMA.FTZ R65, R65, R210, 1.1641532182693481445e-10 ;  /* 0x2f00000041417423 */ /* 0x002fca00000100d2 */
[----:B------:R-:W-:-:S04]  /*42c0*/  FSETP.GTU.FTZ.AND P2, PT, R65, c[0x0][0x1e4], PT ;  /* 0x0000790041007a0b */ /* 0x000fc80003f5c000 */
[----:B------:R-:W-:Y:S02]  /*42d0*/  FSEL R186, R133, RZ, !P2 ;  /* 0x000000ff85ba7208 */ /* 0x000fe40005000000 */
[----:B------:R-:W-:-:S03]  /*42e0*/  SEL R146, RZ, 0x1, P2 ;  /* 0x00000001ff927807 */ /* 0x000fc60001000000 */
[----:B------:R-:W-:-:S04]  /*42f0*/  FADD.FTZ R171, R186, R171 ;  /* 0x000000abbaab7221 */ /* 0x000fc80000010000 */
[----:B------:R-:W-:Y:S02]  /*4300*/  @P0 FADD.FTZ R171, R172, R171 ;  /* 0x000000abacab0221 */ /* 0x000fe40000010000 */
.L_x_2941:
        /* <DEDUP_REMOVED lines=12> */
.L_x_2950:
[----:B------:R-:W-:Y:S02]  /*43d0*/  IMAD.MOV.U32 R185, RZ, RZ, R134 ;  /* 0x000000ffffb97224 */ /* 0x000fe400078e0086 */
.L_x_2951:
[----:B------:R-:W-:Y:S05]  /*43e0*/  BSYNC B1 ;  /* 0x0000000000017941 */ /* 0x000fea0003800000 */
.L_x_2949:
        /* <DEDUP_REMOVED lines=16> */
.L_x_2955:
[----:B------:R-:W-:Y:S05]  /*44f0*/  BSYNC B2 ;  /* 0x0000000000027941 */ /* 0x000fea0003800000 */
.L_x_2954:
        /* <DEDUP_REMOVED lines=43> */
.L_x_2953:
[----:B------:R-:W-:Y:S05]  /*47b0*/  BSYNC B1 ;  /* 0x0000000000017941 */ /* 0x000fea0003800000 */
.L_x_2952:
        /* <DEDUP_REMOVED lines=13> */
.L_x_2956:
        /* <DEDUP_REMOVED lines=12> */
.L_x_2959:
[----:B------:R-:W-:Y:S02]  /*4950*/  IMAD.MOV.U32 R185, RZ, RZ, R134 ;  /* 0x000000ffffb97224 */ /* 0x000fe400078e0086 */
.L_x_2960:
[----:B------:R-:W-:Y:S05]  /*4960*/  BSYNC B1 ;  /* 0x0000000000017941 */ /* 0x000fea0003800000 */
.L_x_2958:
        /* <DEDUP_REMOVED lines=16> */
.L_x_2964:
[----:B------:R-:W-:Y:S05]  /*4a70*/  BSYNC B2 ;  /* 0x0000000000027941 */ /* 0x000fea0003800000 */
.L_x_2963:
        /* <DEDUP_REMOVED lines=43> */
.L_x_2962:
[----:B------:R-:W-:Y:S05]  /*4d30*/  BSYNC B1 ;  /* 0x0000000000017941 */ /* 0x000fea0003800000 */
.L_x_2961:
[----:B------:R-:W0:Y:S01]  /*4d40*/  I2F.U32 R65, R185 ;  /* 0x000000b900417306 */ /* 0x000e220000201000 */
[----:B------:R-:W-:-:S05]  /*4d50*/  PRMT R133, RZ, 0x5410, R62 ;  /* 0x00005410ff857816 */ /* 0x000fca000000003e */
[----:B------:R-:W-:Y:S02]  /*4d60*/  FMUL.FTZ R133, R133, c[0x0][0x1e8] ;  /* 0x00007a0085857a20 */ /* 0x000fe40000410000 */
[----:B0-----:R-:W-:-:S05]  /*4d70*/  FFMA.FTZ R65, R65, R210, 1.1641532182693481445e-10 ;  /* 0x2f00000041417423 */ /* 0x001fca00000100d2 */
[----:B------:R-:W-:Y:S02]  /*4d80*/  FSETP.GTU.FTZ.AND P3, PT, R65, c[0x0][0x1e4], PT ;  /* 0x0000790041007a0b */ /* 0x000fe40003f7c000 */
[----:B------:R-:W-:Y:S02]  /*4d90*/  @P0 PRMT R65, RZ, 0x5410, R58 ;  /* 0x00005410ff410816 */ /* 0x000fe4000000003a */
[----:B------:R-:W-:Y:S02]  /*4da0*/  FSEL R133, R133, RZ, !P3 ;  /* 0x000000ff85857208 */ /* 0x000fe40005800000 */
[----:B------:R-:W-:-:S03]  /*4db0*/  SEL R147, RZ, 0x1, P3 ;  /* 0x00000001ff937807 */ /* 0x000fc60001800000 */
[----:B------:R-:W-:-:S04]  /*4dc0*/  FADD.FTZ R172, R133, R172 ;  /* 0x000000ac85ac7221 */ /* 0x000fc80000010000 */
[----:B------:R-:W-:Y:S02]  /*4dd0*/  @P0 FADD.FTZ R172, R65, R172 ;  /* 0x000000ac41ac0221 */ /* 0x000fe40000010000 */
.L_x_2957:
        /* <DEDUP_REMOVED lines=12> */
.L_x_2966:
[----:B------:R-:W-:Y:S02]  /*4ea0*/  IMAD.MOV.U32 R186, RZ, RZ, R134 ;  /* 0x000000ffffba7224 */ /* 0x000fe400078e0086 */
.L_x_2967:
[----:B------:R-:W-:Y:S05]  /*4eb0*/  BSYNC B1 ;  /* 0x0000000000017941 */ /* 0x000fea0003800000 */
.L_x_2965:
        /* <DEDUP_REMOVED lines=16> */
.L_x_2971:
[----:B------:R-:W-:Y:S05]  /*4fc0*/  BSYNC B2 ;  /* 0x0000000000027941 */ /* 0x000fea0003800000 */
.L_x_2970:
        /* <DEDUP_REMOVED lines=43> */
.L_x_2969:
[----:B------:R-:W-:Y:S05]  /*5280*/  BSYNC B1 ;  /* 0x0000000000017941 */ /* 0x000fea0003800000 */
.L_x_2968:
        /* <DEDUP_REMOVED lines=13> */
.L_x_2972:
        /* <DEDUP_REMOVED lines=12> */
.L_x_2975:
[----:B------:R-:W-:Y:S02]  /*5420*/  IMAD.MOV.U32 R66, RZ, RZ, R134 ;  /* 0x000000ffff427224 */ /* 0x000fe400078e0086 */
.L_x_2976:
[----:B------:R-:W-:Y:S05]  /*5430*/  BSYNC B1 ;  /* 0x0000000000017941 */ /* 0x000fea0003800000 */
.L_x_2974:
        /* <DEDUP_REMOVED lines=16> */
.L_x_2980:
[----:B------:R-:W-:Y:S05]  /*5540*/  BSYNC B2 ;  /* 0x0000000000027941 */ /* 0x000fea0003800000 */
.L_x_2979:
        /* <DEDUP_REMOVED lines=43> */
.L_x_2978:
[----:B------:R-:W-:Y:S05]  /*5800*/  BSYNC B1 ;  /* 0x0000000000017941 */ /* 0x000fea0003800000 */
.L_x_2977:
        /* <DEDUP_REMOVED lines=10> */
.L_x_2973:
        /* <DEDUP_REMOVED lines=12> */
.L_x_2982:
[----:B------:R-:W-:Y:S02]  /*5970*/  IMAD.MOV.U32 R66, RZ, RZ, R134 ;  /* 0x000000ffff427224 */ /* 0x000fe400078e0086 */
.L_x_2983:
[----:B------:R-:W-:Y:S05]  /*5980*/  BSYNC B1 ;  /* 0x0000000000017941 */ /* 0x000fea0003800000 */
.L_x_2981:
        /* <DEDUP_REMOVED lines=16> */
.L_x_2987:
[----:B------:R-:W-:Y:S05]  /*5a90*/  BSYNC B2 ;  /* 0x0000000000027941 */ /* 0x000fea0003800000 */
.L_x_2986:
        /* <DEDUP_REMOVED lines=43> */
.L_x_2985:
[----:B------:R-:W-:Y:S05]  /*5d50*/  BSYNC B1 ;  /* 0x0000000000017941 */ /* 0x000fea0003800000 */
.L_x_2984:
        /* <DEDUP_REMOVED lines=13> */
.L_x_2988:
        /* <DEDUP_REMOVED lines=12> */
.L_x_2991:
[----:B------:R-:W-:Y:S02]  /*5ef0*/  IMAD.MOV.U32 R66, RZ, RZ, R134 ;  /* 0x000000ffff427224 */ /* 0x000fe400078e0086 */
.L_x_2992:
[----:B------:R-:W-:Y:S05]  /*5f00*/  BSYNC B1 ;  /* 0x0000000000017941 */ /* 0x000fea0003800000 */
.L_x_2990:
        /* <DEDUP_REMOVED lines=16> */
.L_x_2996:
[----:B------:R-:W-:Y:S05]  /*6010*/  BSYNC B2 ;  /* 0x0000000000027941 */ /* 0x000fea0003800000 */
.L_x_2995:
        /* <DEDUP_REMOVED lines=43> */
.L_x_2994:
[----:B------:R-:W-:Y:S05]  /*62d0*/  BSYNC B1 ;  /* 0x0000000000017941 */ /* 0x000fea0003800000 */
.L_x_2993:
[----:B------:R0:W1:Y:S02]  /*62e0*/  I2F.U32 R65, R66 ;  /* 0x0000004200417306 */ /* 0x0000640000201000 */
[----:B0-----:R-:W-:-:S05]  /*62f0*/  PRMT R66, RZ, 0x5410, R63 ;  /* 0x00005410ff427816 */ /* 0x001fca000000003f */
[----:B------:R-:W-:Y:S02]  /*6300*/  FMUL.FTZ R133, R66, c[0x0][0x1e8] ;  /* 0x00007a0042857a20 */ /* 0x000fe40000410000 */
[----:B-1----:R-:W-:-:S05]  /*6310*/  FFMA.FTZ R65, R65, R210, 1.1641532182693481445e-10 ;  /* 0x2f00000041417423 */ /* 0x002fca00000100d2 */
[----:B------:R-:W-:Y:S02]  /*6320*/  FSETP.GTU.FTZ.AND P5, PT, R65, c[0x0][0x1e4], PT ;  /* 0x0000790041007a0b */ /* 0x000fe40003fbc000 */
[----:B------:R-:W-:Y:S02]  /*6330*/  @P0 PRMT R65, RZ, 0x5410, R59 ;  /* 0x00005410ff410816 */ /* 0x000fe4000000003b */
[----:B------:R-:W-:Y:S02]  /*6340*/  FSEL R133, R133, RZ, !P5 ;  /* 0x000000ff85857208 */ /* 0x000fe40006800000 */
[----:B------:R-:W-:-:S03]  /*6350*/  SEL R149, RZ, 0x1, P5 ;  /* 0x00000001ff957807 */ /* 0x000fc60002800000 */
[----:B------:R-:W-:-:S04]  /*6360*/  FADD.FTZ R186, R133, R186 ;  /* 0x000000ba85ba7221 */ /* 0x000fc80000010000 */
[----:B------:R-:W-:Y:S02]  /*6370*/  @P0 FADD.FTZ R186, R65, R186 ;  /* 0x000000ba41ba0221 */ /* 0x000fe40000010000 */
.L_x_2989:
        /* <DEDUP_REMOVED lines=12> */
.L_x_2998:
[----:B------:R-:W-:Y:S02]  /*6440*/  IMAD.MOV.U32 R66, RZ, RZ, R134 ;  /* 0x000000ffff427224 */ /* 0x000fe400078e0086 */
.L_x_2999:
[----:B------:R-:W-:Y:S05]  /*6450*/  BSYNC B1 ;  /* 0x0000000000017941 */ /* 0x000fea0003800000 */
.L_x_2997:
        /* <DEDUP_REMOVED lines=16> */
.L_x_3003:
[----:B------:R-:W-:Y:S05]  /*6560*/  BSYNC B2 ;  /* 0x0000000000027941 */ /* 0x000fea0003800000 */
.L_x_3002:
        /* <DEDUP_REMOVED lines=43> */
.L_x_3001:
[----:B------:R-:W-:Y:S05]  /*6820*/  BSYNC B1 ;  /* 0x0000000000017941 */ /* 0x000fea0003800000 */
.L_x_3000:
        /* <DEDUP_REMOVED lines=13> */
.L_x_3004:
        /* <DEDUP_REMOVED lines=12> */
.L_x_3007:
[----:B------:R-:W-:Y:S02]  /*69c0*/  IMAD.MOV.U32 R208, RZ, RZ, R134 ;  /* 0x000000ffffd07224 */ /* 0x000fe400078e0086 */
.L_x_3008:
[----:B------:R-:W-:Y:S05]  /*69d0*/  BSYNC B1 ;  /* 0x0000000000017941 */ /* 0x000fea0003800000 */
.L_x_3006:
        /* <DEDUP_REMOVED lines=16> */
.L_x_3012:
[----:B------:R-:W-:Y:S05]  /*6ae0*/  BSYNC B2 ;  /* 0x0000000000027941 */ /* 0x000fea0003800000 */
.L_x_3011:
        /* <DEDUP_REMOVED lines=43> */
.L_x_3010:
[----:B------:R-:W-:Y:S05]  /*6da0*/  BSYNC B1 ;  /* 0x0000000000017941 */ /* 0x000fea0003800000 */
.L_x_3009:
        /* <DEDUP_REMOVED lines=10> */
.L_x_3005:
[----:B------:R-:W-:Y:S01]  /*6e50*/  SEL R67, RZ, 0x1000000, P5 ;  /* 0x01000000ff437807 */ /* 0x000fe20002800000 */
[----:B------:R-:W-:Y:S01]  /*6e60*/  IMAD.SHL.U32 R214, R142, 0x8, RZ ;  /* 0x000000088ed67824 */ /* 0x000fe200078e00ff */
[----:B------:R-:W-:Y:S02]  /*6e70*/  SEL R65, RZ, 0x10000, P4 ;  /* 0x00010000ff417807 */ /* 0x000fe40002000000 */
[C---:B------:R-:W-:Y:S02]  /*6e80*/  LOP3.LUT P6, RZ, R43.reuse, 0x4, RZ, 0xc0, !PT ;  /* 0x000000042bff7812 */ /* 0x040fe400078cc0ff */
[C---:B------:R-:W-:Y:S02]  /*6e90*/  LOP3.LUT P5, RZ, R43.reuse, 0x2, RZ, 0xc0, !PT ;  /* 0x000000022bff7812 */ /* 0x040fe400078ac0ff */
[C---:B------:R-:W-:Y:S02]  /*6ea0*/  LOP3.LUT P4, RZ, R43.reuse, 0x1, RZ, 0xc0, !PT ;  /* 0x000000012bff7812 */ /* 0x040fe4000788c0ff */
[----:B------:R-:W-:-:S02]  /*6eb0*/  LOP3.LUT P0, RZ, R43, 0x8, RZ, 0xc0, !PT ;  /* 0x000000082bff7812 */ /* 0x000fc4000780c0ff */
[----:B------:R-:W-:Y:S02]  /*6ec0*/  SEL R66, RZ, 0x100, P3 ;  /* 0x00000100ff427807 */ /* 0x000fe40001800000 */
[----:B------:R-:W-:Y:S02]  /*6ed0*/  SEL R64, RZ, 0x1, P4 ;  /* 0x00000001ff407807 */ /* 0x000fe40002000000 */
[----:B------:R-:W-:Y:S02]  /*6ee0*/  SEL R212, RZ, 0x1, P5 ;  /* 0x00000001ffd47807 */ /* 0x000fe40002800000 */
[----:B------:R-:W-:Y:S02]  /*6ef0*/  SEL R210, RZ, 0x1, P6 ;  /* 0x00000001ffd27807 */ /* 0x000fe40003000000 */
[----:B------:R-:W-:Y:S01]  /*6f00*/  SEL R215, RZ, 0x1, P0 ;  /* 0x00000001ffd77807 */ /* 0x000fe20000000000 */
[----:B------:R-:W-:Y:S01]  /*6f10*/  IMAD.WIDE.U32 R212, R212, 0x10000, RZ ;  /* 0x00010000d4d47825 */ /* 0x000fe200078e00ff */
[----:B------:R-:W-:-:S02]  /*6f20*/  LOP3.LUT R66, R66, R67, R65, 0xfe, !PT ;  /* 0x0000004342427212 */ /* 0x000fc400078efe41 */
[----:B------:R-:W-:Y:S01]  /*6f30*/  LEA R208, P0, R142, c[0x0][0x188], 0x4 ;  /* 0x000062008ed07a11 */ /* 0x000fe200078020ff */
[----:B------:R-:W-:Y:S01]  /*6f40*/  IMAD.WIDE.U32 R64, R64, 0x1000000, RZ ;  /* 0x0100000040407825 */ /* 0x000fe200078e00ff */
[----:B------:R-:W-:Y:S02]  /*6f50*/  SEL R217, RZ, 0x1, P2 ;  /* 0x00000001ffd97807 */ /* 0x000fe40001000000 */
[----:B------:R-:W-:Y:S01]  /*6f60*/  LEA.HI.X R209, R142, c[0x0][0x18c], RZ, 0x4, P0 ;  /* 0x000063008ed17a11 */ /* 0x000fe200000f24ff */
[----:B------:R-:W-:Y:S01]  /*6f70*/  IMAD.WIDE.U32 R210, R210, 0x100, RZ ;  /* 0x00000100d2d27825 */ /* 0x000fe200078e00ff */
[----:B------:R-:W-:Y:S02]  /*6f80*/  SHF.L.U64.HI R216, R142, 0x3, RZ ;  /* 0x000000038ed87819 */ /* 0x000fe400000102ff */
[----:B------:R-:W-:Y:S02]  /*6f90*/  IADD3 R206, P0, R214, c[0x0][0x190], RZ ;  /* 0x00006400d6ce7a10 */ /* 0x000fe40007f1e0ff */
[----:B------:R-:W-:-:S02]  /*6fa0*/  LOP3.LUT R217, R65, R66, R217, 0xfe, !PT ;  /* 0x0000004241d97212 */ /* 0x000fc400078efed9 */
[----:B------:R-:W-:Y:S02]  /*6fb0*/  LOP3.LUT R210, R210, R64, R212, 0xfe, !PT ;  /* 0x00000040d2d27212 */ /* 0x000fe400078efed4 */
[----:B------:R-:W-:Y:S02]  /*6fc0*/  F2FP.BF16.PACK_AB R67, R199, R186 ;  /* 0x000000bac743723e */ /* 0x000fe400000010ff */
[----:B------:R-:W-:Y:S02]  /*6fd0*/  F2FP.BF16.PACK_AB R66, R185, R172 ;  /* 0x000000acb942723e */ /* 0x000fe400000010ff */
[----:B------:R-:W-:Y:S02]  /*6fe0*/  F2FP.BF16.PACK_AB R65, R171, R168 ;  /* 0x000000a8ab41723e */ /* 0x000fe400000010ff */
[----:B------:R-:W-:Y:S02]  /*6ff0*/  F2FP.BF16.PACK_AB R64, R169, R141 ;  /* 0x0000008da940723e */ /* 0x000fe400000010ff */
[----:B------:R-:W-:-:S02]  /*7000*/  IADD3.X R207, R216, c[0x0][0x194], RZ, P0, !PT ;  /* 0x00006500d8cf7a10 */ /* 0x000fc400007fe4ff */
[----:B------:R-:W-:Y:S01]  /*7010*/  LOP3.LUT R211, R211, R217, R213, 0xfe, !PT ;  /* 0x000000d9d3d37212 */ /* 0x000fe200078efed5 */
[----:B------:R0:W-:Y:S01]  /*7020*/  STG.E.128 [R208.64], R64 ;  /* 0x00000040d0007986 */ /* 0x0001e2000c101d06 */
[----:B------:R-:W-:Y:S02]  /*7030*/  LOP3.LUT R210, R210, R215, RZ, 0xfc, !PT ;  /* 0x000000d7d2d27212 */ /* 0x000fe400078efcff */
[----:B------:R-:W-:-:S03]  /*7040*/  LOP3.LUT P1, RZ, R43, 0x10, RZ, 0xc0, !PT ;  /* 0x000000102bff7812 */ /* 0x000fc6000782c0ff */
[----:B------:R0:W-:Y:S10]  /*7050*/  STG.E.64 [R206.64], R210 ;  /* 0x000000d2ce007986 */ /* 0x0001f4000c101b06 */
[----:B------:R-:W-:Y:S05]  /*7060*/  @!P1 BRA `(.L_x_3013) ;  /* 0x0000014000009947 */ /* 0x000fea0003800000 */
[----:B0-----:R-:W-:Y:S01]  /*7070*/  IMAD.U32 R67, R149, 0x10000, RZ ;  /* 0x0001000095437824 */ /* 0x001fe200078e00ff */
[----:B------:R-:W-:-:S02]  /*7080*/  LOP3.LUT R66, R150, 0xffff, RZ, 0xc0, !PT ;  /* 0x0000ffff96427812 */ /* 0x000fc400078ec0ff */
[----:B------:R-:W-:Y:S02]  /*7090*/  LOP3.LUT R208, R146, 0xff, RZ, 0xc0, !PT ;  /* 0x000000ff92d07812 */ /* 0x000fe400078ec0ff */
[----:B------:R-:W-:Y:S02]  /*70a0*/  LOP3.LUT R207, R67, 0xff0000, RZ, 0xc0, !PT ;  /* 0x00ff000043cf7812 */ /* 0x000fe400078ec0ff */
[----:B------:R-:W-:Y:S01]  /*70b0*/  PRMT R67, R148, 0x7104, RZ ;  /* 0x0000710494437816 */ /* 0x000fe200000000ff */
[----:B------:R-:W-:Y:S01]  /*70c0*/  IMAD.WIDE.U32 R208, R208, 0x1000000, RZ ;  /* 0x01000000d0d07825 */ /* 0x000fe200078e00ff */
[----:B------:R-:W-:Y:S02]  /*70d0*/  PRMT R210, R207, 0x4210, R66 ;  /* 0x00004210cfd27816 */ /* 0x000fe40000000042 */
[----:B------:R-:W-:Y:S02]  /*70e0*/  LOP3.LUT R206, R145, 0xff, RZ, 0xc0, !PT ;  /* 0x000000ff91ce7812 */ /* 0x000fe400078ec0ff */
[----:B------:R-:W-:-:S02]  /*70f0*/  LOP3.LUT R66, R144, 0xff, RZ, 0xc0, !PT ;  /* 0x000000ff90427812 */ /* 0x000fc400078ec0ff */
[----:B------:R-:W-:Y:S01]  /*7100*/  LOP3.LUT R210, R210, 0xff00, R67, 0xf8, !PT ;  /* 0x0000ff00d2d27812 */ /* 0x000fe200078ef843 */
[----:B------:R-:W-:Y:S01]  /*7110*/  IMAD.WIDE.U32 R206, R206, 0x10000, RZ ;  /* 0x00010000cece7825 */ /* 0x000fe200078e00ff */
[----:B------:R-:W-:Y:S02]  /*7120*/  IADD3 R64, P0, R214, c[0x0][0x198], RZ ;  /* 0x00006600d6407a10 */ /* 0x000fe40007f1e0ff */
[----:B------:R-:W-:Y:S01]  /*7130*/  LOP3.LUT R213, R210, 0xff, R147, 0xf8, !PT ;  /* 0x000000ffd2d57812 */ /* 0x000fe200078ef893 */
[----:B------:R-:W-:Y:S01]  /*7140*/  IMAD.WIDE.U32 R66, R66, 0x100, RZ ;  /* 0x0000010042427825 */ /* 0x000fe200078e00ff */
[----:B------:R-:W-:Y:S02]  /*7150*/  IADD3.X R65, R216, c[0x0][0x19c], RZ, P0, !PT ;  /* 0x00006700d8417a10 */ /* 0x000fe400007fe4ff */
[----:B------:R-:W-:Y:S02]  /*7160*/  LOP3.LUT R207, R207, R213, R209, 0xfe, !PT ;  /* 0x000000d5cfcf7212 */ /* 0x000fe400078efed1 */
[----:B------:R-:W-:-:S02]  /*7170*/  LOP3.LUT R211, R66, R208, R206, 0xfe, !PT ;  /* 0x000000d042d37212 */ /* 0x000fc400078efece */
[----:B------:R-:W-:Y:S02]  /*7180*/  LOP3.LUT R67, R207, R67, RZ, 0xfc, !PT ;  /* 0x00000043cf437212 */ /* 0x000fe400078efcff */
[----:B------:R-:W-:-:S05]  /*7190*/  LOP3.LUT R66, R211, 0xff, R140, 0xf8, !PT ;  /* 0x000000ffd3427812 */ /* 0x000fca00078ef88c */
[----:B------:R0:W-:Y:S02]  /*71a0*/  STG.E.64 [R64.64], R66 ;  /* 0x0000004240007986 */ /* 0x0001e4000c101b06 */
.L_x_3013:
[----:B------:R-:W-:Y:S02]  /*71b0*/  IADD3 R212, R142, 0x80, RZ ;  /* 0x000000808ed47810 */ /* 0x000fe40007ffe0ff */
.L_x_2884:
[----:B------:R-:W-:Y:S05]  /*71c0*/  BSYNC B0 ;  /* 0x0000000000007941 */ /* 0x000fea0003800000 */
.L_x_2883:
[----:B------:R-:W-:Y:S01]  /*71d0*/  LOP3.LUT P0, RZ, R43, 0x800, RZ, 0xc0, !PT ;  /* 0x000008002bff7812 */ /* 0x000fe2000780c0ff */
[----:B------:R-:W-:-:S12]  /*71e0*/  BSSY B0, `(.L_x_3014) ;  /* 0x00005bb000007945 */ /* 0x000fd80003800000 */
[----:B------:R-:W-:Y:S05]  /*71f0*/  @!P0 BRA `(.L_x_3015) ;  /* 0x00005b9000008947 */ /* 0x000fea0003800000 */
[----:B------:R-:W-:Y:S01]  /*7200*/  ISETP.NE.U32.AND P0, PT, RZ, c[0x0][0x178], PT ;  /* 0x00005e00ff007a0c */ /* 0x000fe20003f05070 */
[----:B0-----:R-:W-:Y:S01]  /*7210*/  IMAD.MOV.U32 R65, RZ, RZ, 0x10 ;  /* 0x00000010ff417424 */ /* 0x001fe200078e00ff */
        /* <DEDUP_REMOVED lines=25> */
.L_x_3017:
[----:B0-----:R-:W-:Y:S02]  /*73b0*/  IMAD.MOV.U32 R173, RZ, RZ, R134 ;  /* 0x000000ffffad7224 */ /* 0x001fe400078e0086 */
.L_x_3018:
[----:B------:R-:W-:Y:S05]  /*73c0*/  BSYNC B1 ;  /* 0x0000000000017941 */ /* 0x000fea0003800000 */
.L_x_3016:
        /* <DEDUP_REMOVED lines=16> */
.L_x_3022:
[----:B------:R-:W-:Y:S05]  /*74d0*/  BSYNC B2 ;  /* 0x0000000000027941 */ /* 0x000fea0003800000 */
.L_x_3021:
        /* <DEDUP_REMOVED lines=43> */
.L_x_3020:
[----:B------:R-:W-:Y:S05]  /*7790*/  BSYNC B1 ;  /* 0x0000000000017941 */ /* 0x000fea0003800000 */
.L_x_3019:
        /* <DEDUP_REMOVED lines=18> */
.L_x_3023:
        /* <DEDUP_REMOVED lines=12> */
.L_x_3026:
[----:B------:R-:W-:Y:S02]  /*7980*/  IMAD.MOV.U32 R173, RZ, RZ, R134 ;  /* 0x000000ffffad7224 */ /* 0x000fe400078e0086 */
.L_x_3027:
[----:B------:R-:W-:Y:S05]  /*7990*/  BSYNC B1 ;  /* 0x0000000000017941 */ /* 0x000fea0003800000 */
.L_x_3025:
        /* <DEDUP_REMOVED lines=16> */
.L_x_3031:
[----:B------:R-:W-:Y:S05]  /*7aa0*/  BSYNC B2 ;  /* 0x0000000000027941 */ /* 0x000fea0003800000 */
.L_x_3030:
        /* <DEDUP_REMOVED lines=43> */
.L_x_3029:
[----:B------:R-:W-:Y:S05]  /*7d60*/  BSYNC B1 ;  /* 0x0000000000017941 */ /* 0x000fea0003800000 */
.L_x_3028:
        /* <DEDUP_REMOVED lines=10> */
.L_x_3024:
        /* <DEDUP_REMOVED lines=12> */
.L_x_3033:
[----:B------:R-:W-:Y:S02]  /*7ed0*/  IMAD.MOV.U32 R173, RZ, RZ, R134 ;  /* 0x000000ffffad7224 */ /* 0x000fe400078e0086 */
.L_x_3034:
[----:B------:R-:W-:Y:S05]  /*7ee0*/  BSYNC B1 ;  /* 0x0000000000017941 */ /* 0x000fea0003800000 */
.L_x_3032:
        /* <DEDUP_REMOVED lines=16> */
.L_x_3038:
[----:B------:R-:W-:Y:S05]  /*7ff0*/  BSYNC B2 ;  /* 0x0000000000027941 */ /* 0x000fea0003800000 */
.L_x_3037:
        /* <DEDUP_REMOVED lines=43> */
.L_x_3036:
[----:B------:R-:W-:Y:S05]  /*82b0*/  BSYNC B1 ;  /* 0x0000000000017941 */ /* 0x000fea0003800000 */
.L_x_3035:
        /* <DEDUP_REMOVED lines=15> */
.L_x_3039:
        /* <DEDUP_REMOVED lines=12> */
.L_x_3042:
[----:B------:R-:W-:Y:S02]  /*8470*/  IMAD.MOV.U32 R64, RZ, RZ, R134 ;  /* 0x000000ffff407224 */ /* 0x000fe400078e0086 */
.L_x_3043:
[----:B------:R-:W-:Y:S05]  /*8480*/  BSYNC B1 ;  /* 0x0000000000017941 */ /* 0x000fea0003800000 */
.L_x_3041:
        /* <DEDUP_REMOVED lines=16> */
.L_x_3047:
[----:B------:R-:W-:Y:S05]  /*8590*/  BSYNC B2 ;  /* 0x0000000000027941 */ /* 0x000fea0003800000 */
.L_x_3046:
        /* <DEDUP_REMOVED lines=43> */
.L_x_3045:
[----:B------:R-:W-:Y:S05]  /*8850*/  BSYNC B1 ;  /* 0x0000000000017941 */ /* 0x000fea0003800000 */
.L_x_3044:
        /* <DEDUP_REMOVED lines=10> */
.L_x_3040:
        /* <DEDUP_REMOVED lines=12> */
.L_x_3049:
[----:B------:R-:W-:Y:S02]  /*89c0*/  IMAD.MOV.U32 R64, RZ, RZ, R134 ;  /* 0x000000ffff407224 */ /* 0x000fe400078e0086 */
.L_x_3050:
[----:B------:R-:W-:Y:S05]  /*89d0*/  BSYNC B1 ;  /* 0x0000000000017941 */ /* 0x000fea0003800000 */
.L_x_3048:
        /* <DEDUP_REMOVED lines=16> */
.L_x_3054:
[----:B------:R-:W-:Y:S05]  /*8ae0*/  BSYNC B2 ;  /* 0x0000000000027941 */ /* 0x000fea0003800000 */
.L_x_3053:
        /* <DEDUP_REMOVED lines=43> */
.L_x_3052:
[----:B------:R-:W-:Y:S05]  /*8da0*/  BSYNC B1 ;  /* 0x0000000000017941 */ /* 0x000fea0003800000 */
.L_x_3051:
        /* <DEDUP_REMOVED lines=15> */
.L_x_3055:
        /* <DEDUP_REMOVED lines=12> */
.L_x_3058:
[----:B------:R-:W-:Y:S02]  /*8f60*/  IMAD.MOV.U32 R64, RZ, RZ, R134 ;  /* 0x000000ffff407224 */ /* 0x000fe400078e0086 */
.L_x_3059:
[----:B------:R-:W-:Y:S05]  /*8f70*/  BSYNC B1 ;  /* 0x0000000000017941 */ /* 0x000fea0003800000 */
.L_x_3057:
        /* <DEDUP_REMOVED lines=16> */
.L_x_3063:
[----:B------:R-:W-:Y:S05]  /*9080*/  BSYNC B2 ;  /* 0x0000000000027941 */ /* 0x000fea0003800000 */
.L_x_3062:
        /* <DEDUP_REMOVED lines=43> */
.L_x_3061:
[----:B------:R-:W-:Y:S05]  /*9340*/  BSYNC B1 ;  /* 0x0000000000017941 */ /* 0x000fea0003800000 */
.L_x_3060:
        /* <DEDUP_REMOVED lines=10> */
.L_x_3056:
        /* <DEDUP_REMOVED lines=12> */
.L_x_3065:
[----:B------:R-:W-:Y:S02]  /*94b0*/  IMAD.MOV.U32 R64, RZ, RZ, R134 ;  /* 0x000000ffff407224 */ /* 0x000fe400078e0086 */
.L_x_3066:
[----:B------:R-:W-:Y:S05]  /*94c0*/  BSYNC B1 ;  /* 0x0000000000017941 */ /* 0x000fea0003800000 */
.L_x_3064:
        /* <DEDUP_REMOVED lines=16> */
.L_x_3070:
[----:B------:R-:W-:Y:S05]  /*95d0*/  BSYNC B2 ;  /* 0x0000000000027941 */ /* 0x000fea0003800000 */
.L_x_3069:
        /* <DEDUP_REMOVED lines=43> */
.L_x_3068:
[----:B------:R-:W-:Y:S05]  /*9890*/  BSYNC B1 ;  /* 0x0000000000017941 */ /* 0x000fea0003800000 */
.L_x_3067:
        /* <DEDUP_REMOVED lines=15> */
.L_x_3071:
        /* <DEDUP_REMOVED lines=12> */
.L_x_3074:
[----:B------:R-:W-:Y:S02]  /*9a50*/  IMAD.MOV.U32 R174, RZ, RZ, R134 ;  /* 0x000000ffffae7224 */ /* 0x000fe400078e0086 */
.L_x_3075:
[----:B------:R-:W-:Y:S05]  /*9a60*/  BSYNC B1 ;  /* 0x0000000000017941 */ /* 0x000fea0003800000 */
.L_x_3073:
        /* <DEDUP_REMOVED lines=16> */
.L_x_3079:
[----:B------:R-:W-:Y:S05]  /*9b70*/  BSYNC B2 ;  /* 0x0000000000027941 */ /* 0x000fea0003800000 */
.L_x_3078:
        /* <DEDUP_REMOVED lines=43> */
.L_x_3077:
[----:B------:R-:W-:Y:S05]  /*9e30*/  BSYNC B1 ;  /* 0x0000000000017941 */ /* 0x000fea0003800000 */
.L_x_3076:
        /* <DEDUP_REMOVED lines=10> */
.L_x_3072:
        /* <DEDUP_REMOVED lines=12> */
.L_x_3081:
[----:B------:R-:W-:Y:S02]  /*9fa0*/  IMAD.MOV.U32 R187, RZ, RZ, R134 ;  /* 0x000000ffffbb7224 */ /* 0x000fe400078e0086 */
.L_x_3082:
[----:B------:R-:W-:Y:S05]  /*9fb0*/  BSYNC B1 ;  /* 0x0000000000017941 */ /* 0x000fea0003800000 */
.L_x_3080:
        /* <DEDUP_REMOVED lines=16> */
.L_x_3086:
[----:B------:R-:W-:Y:S05]  /*a0c0*/  BSYNC B2 ;  /* 0x0000000000027941 */ /* 0x000fea0003800000 */
.L_x_3085:
        /* <DEDUP_REMOVED lines=43> */
.L_x_3084:
[----:B------:R-:W-:Y:S05]  /*a380*/  BSYNC B1 ;  /* 0x0000000000017941 */ /* 0x000fea0003800000 */
.L_x_3083:
        /* <DEDUP_REMOVED lines=13> */
.L_x_3087:
        /* <DEDUP_REMOVED lines=12> */
.L_x_3090:
[----:B------:R-:W-:Y:S02]  /*a520*/  IMAD.MOV.U32 R187, RZ, RZ, R134 ;  /* 0x000000ffffbb7224 */ /* 0x000fe400078e0086 */
.L_x_3091:
[----:B------:R-:W-:Y:S05]  /*a530*/  BSYNC B1 ;  /* 0x0000000000017941 */ /* 0x000fea0003800000 */
.L_x_3089:
        /* <DEDUP_REMOVED lines=16> */
.L_x_3095:
[----:B------:R-:W-:Y:S05]  /*a640*/  BSYNC B2 ;  /* 0x0000000000027941 */ /* 0x000fea0003800000 */
.L_x_3094:
        /* <DEDUP_REMOVED lines=43> */
.L_x_3093:
[----:B------:R-:W-:Y:S05]  /*a900*/  BSYNC B1 ;  /* 0x0000000000017941 */ /* 0x000fea0003800000 */
.L_x_3092:
        /* <DEDUP_REMOVED lines=10> */
.L_x_3088:
        /* <DEDUP_REMOVED lines=12> */
.L_x_3097:
[----:B------:R-:W-:Y:S02]  /*aa70*/  IMAD.MOV.U32 R188, RZ, RZ, R134 ;  /* 0x000000ffffbc7224 */ /* 0x000fe400078e0086 */
.L_x_3098:
[----:B------:R-:W-:Y:S05]  /*aa80*/  BSYNC B1 ;  /* 0x0000000000017941 */ /* 0x000fea0003800000 */
.L_x_3096:
        /* <DEDUP_REMOVED lines=16> */
.L_x_3102:
[----:B------:R-:W-:Y:S05]  /*ab90*/  BSYNC B2 ;  /* 0x0000000000027941 */ /* 0x000fea0003800000 */
.L_x_3101:
        /* <DEDUP_REMOVED lines=43> */
.L_x_3100:
[----:B------:R-:W-:Y:S05]  /*ae50*/  BSYNC B1 ;  /* 0x0000000000017941 */ /* 0x000fea0003800000 */
.L_x_3099:
        /* <DEDUP_REMOVED lines=13> */
.L_x_3103:
        /* <DEDUP_REMOVED lines=12> */
.L_x_3106:
[----:B------:R-:W-:Y:S02]  /*aff0*/  IMAD.MOV.U32 R66, RZ, RZ, R134 ;  /* 0x000000ffff427224 */ /* 0x000fe400078e0086 */
.L_x_3107:
[----:B------:R-:W-:Y:S05]  /*b000*/  BSYNC B1 ;  /* 0x0000000000017941 */ /* 0x000fea0003800000 */
.L_x_3105:
        /* <DEDUP_REMOVED lines=16> */
.L_x_3111:
[----:B------:R-:W-:Y:S05]  /*b110*/  BSYNC B2 ;  /* 0x0000000000027941 */ /* 0x000fea0003800000 */
.L_x_3110:
        /* <DEDUP_REMOVED lines=43> */
.L_x_3109:
[----:B------:R-:W-:Y:S05]  /*b3d0*/  BSYNC B1 ;  /* 0x0000000000017941 */ /* 0x000fea0003800000 */
.L_x_3108:
        /* <DEDUP_REMOVED lines=10> */
.L_x_3104:
        /* <DEDUP_REMOVED lines=12> */
.L_x_3113:
[----:B------:R-:W-:Y:S02]  /*b540*/  IMAD.MOV.U32 R66, RZ, RZ, R134 ;  /* 0x000000ffff427224 */ /* 0x000fe400078e0086 */
.L_x_3114:
[----:B------:R-:W-:Y:S05]  /*b550*/  BSYNC B1 ;  /* 0x0000000000017941 */ /* 0x000fea0003800000 */
.L_x_3112:
        /* <DEDUP_REMOVED lines=16> */
.L_x_3118:
[----:B------:R-:W-:Y:S05]  /*b660*/  BSYNC B2 ;  /* 0x0000000000027941 */ /* 0x000fea0003800000 */
.L_x_3117:
        /* <DEDUP_REMOVED lines=43> */
.L_x_3116:
[----:B------:R-:W-:Y:S05]  /*b920*/  BSYNC B1 ;  /* 0x0000000000017941 */ /* 0x000fea0003800000 */
.L_x_3115:
        /* <DEDUP_REMOVED lines=13> */
.L_x_3119:
        /* <DEDUP_REMOVED lines=12> */
.L_x_3122:
[----:B------:R-:W-:Y:S02]  /*bac0*/  IMAD.MOV.U32 R66, RZ, RZ, R134 ;  /* 0x000000ffff427224 */ /* 0x000fe400078e0086 */
.L_x_3123:
[----:B------:R-:W-:Y:S05]  /*bad0*/  BSYNC B1 ;  /* 0x0000000000017941 */ /* 0x000fea0003800000 */
.L_x_3121:
        /* <DEDUP_REMOVED lines=16> */
.L_x_3127:
[----:B------:R-:W-:Y:S05]  /*bbe0*/  BSYNC B2 ;  /* 0x0000000000027941 */ /* 0x000fea0003800000 */
.L_x_3126:
        /* <DEDUP_REMOVED lines=43> */
.L_x_3125:
[----:B------:R-:W-:Y:S05]  /*bea0*/  BSYNC B1 ;  /* 0x0000000000017941 */ /* 0x000fea0003800000 */
.L_x_3124:
        /* <DEDUP_REMOVED lines=10> */
.L_x_3120:
        /* <DEDUP_REMOVED lines=12> */
.L_x_3129:
[----:B------:R-:W-:Y:S02]  /*c010*/  IMAD.MOV.U32 R66, RZ, RZ, R134 ;  /* 0x000000ffff427224 */ /* 0x000fe400078e0086 */
.L_x_3130:
[----:B------:R-:W-:Y:S05]  /*c020*/  BSYNC B1 ;  /* 0x0000000000017941 */ /* 0x000fea0003800000 */
.L_x_3128:
        /* <DEDUP_REMOVED lines=16> */
.L_x_3134:
[----:B------:R-:W-:Y:S05]  /*c130*/  BSYNC B2 ;  /* 0x0000000000027941 */ /* 0x000fea0003800000 */
.L_x_3133:
        /* <DEDUP_REMOVED lines=43> */
.L_x_3132:
[----:B------:R-:W-:Y:S05]  /*c3f0*/  BSYNC B1 ;  /* 0x0000000000017941 */ /* 0x000fea0003800000 */
.L_x_3131:
        /* <DEDUP_REMOVED lines=13> */
.L_x_3135:
        /* <DEDUP_REMOVED lines=12> */
.L_x_3138:
[----:B------:R-:W-:Y:S02]  /*c590*/  IMAD.MOV.U32 R208, RZ, RZ, R134 ;  /* 0x000000ffffd07224 */ /* 0x000fe400078e0086 */
.L_x_3139:
[----:B------:R-:W-:Y:S05]  /*c5a0*/  BSYNC B1 ;  /* 0x0000000000017941 */ /* 0x000fea0003800000 */
.L_x_3137:
        /* <DEDUP_REMOVED lines=16> */
.L_x_3143:
[----:B------:R-:W-:Y:S05]  /*c6b0*/  BSYNC B2 ;  /* 0x0000000000027941 */ /* 0x000fea0003800000 */
.L_x_3142:
        /* <DEDUP_REMOVED lines=43> */
.L_x_3141:
[----:B------:R-:W-:Y:S05]  /*c970*/  BSYNC B1 ;  /* 0x0000000000017941 */ /* 0x000fea0003800000 */
.L_x_3140:
        /* <DEDUP_REMOVED lines=10> */
.L_x_3136:
        /* <DEDUP_REMOVED lines=36> */
[----:B------:R-:W-:Y:S02]  /*cc60*/  PRMT R67, R148, 0x7104, RZ ;  /* 0x0000710494437816 */ /* 0x000fe400000000ff */
[----:B------:R-:W-:Y:S02]  /*cc70*/  LOP3.LUT R65, R65, 0xff0000, RZ, 0xc0, !PT ;  /* 0x00ff000041417812 */ /* 0x000fe400078ec0ff */
[----:B------:R-:W-:Y:S02]  /*cc80*/  LOP3.LUT R206, R146, 0xff, RZ, 0xc0, !PT ;  /* 0x000000ff92ce7812 */ /* 0x000fe400078ec0ff */
[----:B------:R-:W-:Y:S02]  /*cc90*/  PRMT R64, R65, 0x4210, R64 ;  /* 0x0000421041407816 */ /* 0x000fe40000000040 */
[----:B------:R-:W-:Y:S01]  /*cca0*/  LOP3.LUT R66, R145, 0xff, RZ, 0xc0, !PT ;  /* 0x000000ff91427812 */ /* 0x000fe200078ec0ff */
[----:B------:R-:W-:Y:S01]  /*ccb0*/  IMAD.WIDE.U32 R206, R206, 0x1000000, RZ ;  /* 0x01000000cece7825 */ /* 0x000fe200078e00ff */
        /* <DEDUP_REMOVED lines=12> */
.L_x_3144:
[----:B------:R-:W-:Y:S02]  /*cd80*/  IADD3 R212, R212, 0x80, RZ ;  /* 0x00000080d4d47810 */ /* 0x000fe40007ffe0ff */
.L_x_3015:
[----:B------:R-:W-:Y:S05]  /*cd90*/  BSYNC B0 ;  /* 0x0000000000007941 */ /* 0x000fea0003800000 */
.L_x_3014:
        /* <DEDUP_REMOVED lines=30> */
.L_x_3148:
[----:B0-----:R-:W-:Y:S02]  /*cf80*/  IMAD.MOV.U32 R175, RZ, RZ, R134 ;  /* 0x000000ffffaf7224 */ /* 0x001fe400078e0086 */
.L_x_3149:
[----:B------:R-:W-:Y:S05]  /*cf90*/  BSYNC B1 ;  /* 0x0000000000017941 */ /* 0x000fea0003800000 */
.L_x_3147:
        /* <DEDUP_REMOVED lines=16> */
.L_x_3153:
[----:B------:R-:W-:Y:S05]  /*d0a0*/  BSYNC B2 ;  /* 0x0000000000027941 */ /* 0x000fea0003800000 */
.L_x_3152:
        /* <DEDUP_REMOVED lines=43> */
.L_x_3151:
[----:B------:R-:W-:Y:S05]  /*d360*/  BSYNC B1 ;  /* 0x0000000000017941 */ /* 0x000fea0003800000 */
.L_x_3150:
        /* <DEDUP_REMOVED lines=18> */
.L_x_3154:
        /* <DEDUP_REMOVED lines=12> */
.L_x_3157:
[----:B------:R-:W-:Y:S02]  /*d550*/  IMAD.MOV.U32 R175, RZ, RZ, R134 ;  /* 0x000000ffffaf7224 */ /* 0x000fe400078e0086 */
.L_x_3158:
[----:B------:R-:W-:Y:S05]  /*d560*/  BSYNC B1 ;  /* 0x0000000000017941 */ /* 0x000fea0003800000 */
.L_x_3156:
        /* <DEDUP_REMOVED lines=16> */
.L_x_3162:
[----:B------:R-:W-:Y:S05]  /*d670*/  BSYNC B2 ;  /* 0x0000000000027941 */ /* 0x000fea0003800000 */
.L_x_3161:
        /* <DEDUP_REMOVED lines=43> */
.L_x_3160:
[----:B------:R-:W-:Y:S05]  /*d930*/  BSYNC B1 ;  /* 0x0000000000017941 */ /* 0x000fea0003800000 */
.L_x_3159:
        /* <DEDUP_REMOVED lines=10> */
.L_x_3155:
        /* <DEDUP_REMOVED lines=12> */
.L_x_3164:
[----:B------:R-:W-:Y:S02]  /*daa0*/  IMAD.MOV.U32 R175, RZ, RZ, R134 ;  /* 0x000000ffffaf7224 */ /* 0x000fe400078e0086 */
.L_x_3165:
[----:B------:R-:W-:Y:S05]  /*dab0*/  BSYNC B1 ;  /* 0x0000000000017941 */ /* 0x000fea0003800000 */
.L_x_3163:
        /* <DEDUP_REMOVED lines=16> */
.L_x_3169:
[----:B------:R-:W-:Y:S05]  /*dbc0*/  BSYNC B2 ;  /* 0x0000000000027941 */ /* 0x000fea0003800000 */
.L_x_3168:
        /* <DEDUP_REMOVED lines=43> */
.L_x_3167:
[----:B------:R-:W-:Y:S05]  /*de80*/  BSYNC B1 ;  /* 0x0000000000017941 */ /* 0x000fea0003800000 */
.L_x_3166:
        /* <DEDUP_REMOVED lines=15> */
.L_x_3170:
        /* <DEDUP_REMOVED lines=12> */
.L_x_3173:
[----:B------:R-:W-:Y:S02]  /*e040*/  IMAD.MOV.U32 R64, RZ, RZ, R134 ;  /* 0x000000ffff407224 */ /* 0x000fe400078e0086 */
.L_x_3174:
[----:B------:R-:W-:Y:S05]  /*e050*/  BSYNC B1 ;  /* 0x0000000000017941 */ /* 0x000fea0003800000 */
.L_x_3172:
        /* <DEDUP_REMOVED lines=16> */
.L_x_3178:
[----:B------:R-:W-:Y:S05]  /*e160*/  BSYNC B2 ;  /* 0x0000000000027941 */ /* 0x000fea0003800000 */
.L_x_3177:
        /* <DEDUP_REMOVED lines=43> */
.L_x_3176:
[----:B------:R-:W-:Y:S05]  /*e420*/  BSYNC B1 ;  /* 0x0000000000017941 */ /* 0x000fea0003800000 */
.L_x_3175:
        /* <DEDUP_REMOVED lines=10> */
.L_x_3171:
        /* <DEDUP_REMOVED lines=12> */
.L_x_3180:
[----:B------:R-:W-:Y:S02]  /*e590*/  IMAD.MOV.U32 R64, RZ, RZ, R134 ;  /* 0x000000ffff407224 */ /* 0x000fe400078e0086 */
.L_x_3181:
[----:B------:R-:W-:Y:S05]  /*e5a0*/  BSYNC B1 ;  /* 0x0000000000017941 */ /* 0x000fea0003800000 */
.L_x_3179:
        /* <DEDUP_REMOVED lines=16> */
.L_x_3185:
[----:B------:R-:W-:Y:S05]  /*e6b0*/  BSYNC B2 ;  /* 0x0000000000027941 */ /* 0x000fea0003800000 */
.L_x_3184:
        /* <DEDUP_REMOVED lines=43> */
.L_x_3183:
[----:B------:R-:W-:Y:S05]  /*e970*/  BSYNC B1 ;  /* 0x0000000000017941 */ /* 0x000fea0003800000 */
.L_x_3182:
        /* <DEDUP_REMOVED lines=15> */
.L_x_3186:
        /* <DEDUP_REMOVED lines=12> */
.L_x_3189:
[----:B------:R-:W-:Y:S02]  /*eb30*/  IMAD.MOV.U32 R64, RZ, RZ, R134 ;  /* 0x000000ffff407224 */ /* 0x000fe400078e0086 */
.L_x_3190:
[----:B------:R-:W-:Y:S05]  /*eb40*/  BSYNC B1 ;  /* 0x0000000000017941 */ /* 0x000fea0003800000 */
.L_x_3188:
        /* <DEDUP_REMOVED lines=16> */
.L_x_3194:
[----:B------:R-:W-:Y:S05]  /*ec50*/  BSYNC B2 ;  /* 0x0000000000027941 */ /* 0x000fea0003800000 */
.L_x_3193:
        /* <DEDUP_REMOVED lines=43> */
.L_x_3192:
[----:B------:R-:W-:Y:S05]  /*ef10*/  BSYNC B1 ;  /* 0x0000000000017941 */ /* 0x000fea0003800000 */
.L_x_3191:
        /* <DEDUP_REMOVED lines=10> */
.L_x_3187:
        /* <DEDUP_REMOVED lines=12> */
.L_x_3196:
[----:B------:R-:W-:Y:S02]  /*f080*/  IMAD.MOV.U32 R64, RZ, RZ, R134 ;  /* 0x000000ffff407224 */ /* 0x000fe400078e0086 */
.L_x_3197:
[----:B------:R-:W-:Y:S05]  /*f090*/  BSYNC B1 ;  /* 0x0000000000017941 */ /* 0x000fea0003800000 */
.L_x_3195:
        /* <DEDUP_REMOVED lines=16> */
.L_x_3201:
[----:B------:R-:W-:Y:S05]  /*f1a0*/  BSYNC B2 ;  /* 0x0000000000027941 */ /* 0x000fea0003800000 */
.L_x_3200:
        /* <DEDUP_REMOVED lines=43> */
.L_x_3199:
[----:B------:R-:W-:Y:S05]  /*f460*/  BSYNC B1 ;  /* 0x0000000000017941 */ /* 0x000fea0003800000 */
.L_x_3198:
        /* <DEDUP_REMOVED lines=15> */
.L_x_3202:
        /* <DEDUP_REMOVED lines=12> */
.L_x_3205:
[----:B------:R-:W-:Y:S02]  /*f620*/  IMAD.MOV.U32 R176, RZ, RZ, R134 ;  /* 0x000000ffffb07224 */ /* 0x000fe400078e0086 */
.L_x_3206:
[----:B------:R-:W-:Y:S05]  /*f630*/  BSYNC B1 ;  /* 0x0000000000017941 */ /* 0x000fea0003800000 */
.L_x_3204:
        /* <DEDUP_REMOVED lines=16> */
.L_x_3210:
[----:B------:R-:W-:Y:S05]  /*f740*/  BSYNC B2 ;  /* 0x0000000000027941 */ /* 0x000fea0003800000 */
.L_x_3209:
        /* <DEDUP_REMOVED lines=43> */
.L_x_3208:
[----:B------:R-:W-:Y:S05]  /*fa00*/  BSYNC B1 ;  /* 0x0000000000017941 */ /* 0x000fea0003800000 */
.L_x_3207:
        /* <DEDUP_REMOVED lines=10> */
.L_x_3203:
        /* <DEDUP_REMOVED lines=12> */
.L_x_3212:
[----:B------:R-:W-:Y:S02]  /*fb70*/  IMAD.MOV.U32 R189, RZ, RZ, R134 ;  /* 0x000000ffffbd7224 */ /* 0x000fe400078e0086 */
.L_x_3213:
[----:B------:R-:W-:Y:S05]  /*fb80*/  BSYNC B1 ;  /* 0x0000000000017941 */ /* 0x000fea0003800000 */
.L_x_3211:
        /* <DEDUP_REMOVED lines=16> */
.L_x_3217:
[----:B------:R-:W-:Y:S05]  /*fc90*/  BSYNC B2 ;  /* 0x0000000000027941 */ /* 0x000fea0003800000 */
.L_x_3216:
        /* <DEDUP_REMOVED lines=43> */
.L_x_3215:
[----:B------:R-:W-:Y:S05]  /*ff50*/  BSYNC B1 ;  /* 0x0000000000017941 */ /* 0x000fea0003800000 */
.L_x_3214:
        /* <DEDUP_REMOVED lines=13> */
.L_x_3218:
        /* <DEDUP_REMOVED lines=12> */
.L_x_3221:
[----:B------:R-:W-:Y:S02]  /*100f0*/  IMAD.MOV.U32 R189, RZ, RZ, R134 ;  /* 0x000000ffffbd7224 */ /* 0x000fe400078e0086 */
.L_x_3222:
[----:B------:R-:W-:Y:S05]  /*10100*/  BSYNC B1 ;  /* 0x0000000000017941 */ /* 0x000fea0003800000 */
.L_x_3220:
        /* <DEDUP_REMOVED lines=16> */
.L_x_3226:
[----:B------:R-:W-:Y:S05]  /*10210*/  BSYNC B2 ;  /* 0x0000000000027941 */ /* 0x000fea0003800000 */
.L_x_3225:
        /* <DEDUP_REMOVED lines=43> */
.L_x_3224:
[----:B------:R-:W-:Y:S05]  /*104d0*/  BSYNC B1 ;  /* 0x0000000000017941 */ /* 0x000fea0003800000 */
.L_x_3223:
        /* <DEDUP_REMOVED lines=10> */
.L_x_3219:
        /* <DEDUP_REMOVED lines=12> */
.L_x_3228:
[----:B------:R-:W-:Y:S02]  /*10640*/  IMAD.MOV.U32 R190, RZ, RZ, R134 ;  /* 0x000000ffffbe7224 */ /* 0x000fe400078e0086 */
.L_x_3229:
[----:B------:R-:W-:Y:S05]  /*10650*/  BSYNC B1 ;  /* 0x0000000000017941 */ /* 0x000fea0003800000 */
.L_x_3227:
        /* <DEDUP_REMOVED lines=16> */
.L_x_3233:
[----:B------:R-:W-:Y:S05]  /*10760*/  BSYNC B2 ;  /* 0x0000000000027941 */ /* 0x000fea0003800000 */
.L_x_3232:
        /* <DEDUP_REMOVED lines=43> */
.L_x_3231:
[----:B------:R-:W-:Y:S05]  /*10a20*/  BSYNC B1 ;  /* 0x0000000000017941 */ /* 0x000fea0003800000 */
.L_x_3230:
        /* <DEDUP_REMOVED lines=13> */
.L_x_3234:
        /* <DEDUP_REMOVED lines=12> */
.L_x_3237:
[----:B------:R-:W-:Y:S02]  /*10bc0*/  IMAD.MOV.U32 R66, RZ, RZ, R134 ;  /* 0x000000ffff427224 */ /* 0x000fe400078e0086 */
.L_x_3238:
[----:B------:R-:W-:Y:S05]  /*10bd0*/  BSYNC B1 ;  /* 0x0000000000017941 */ /* 0x000fea0003800000 */
.L_x_3236:
        /* <DEDUP_REMOVED lines=16> */
.L_x_3242:
[----:B------:R-:W-:Y:S05]  /*10ce0*/  BSYNC B2 ;  /* 0x0000000000027941 */ /* 0x000fea0003800000 */
.L_x_3241:
        /* <DEDUP_REMOVED lines=43> */
.L_x_3240:
[----:B------:R-:W-:Y:S05]  /*10fa0*/  BSYNC B1 ;  /* 0x0000000000017941 */ /* 0x000fea0003800000 */
.L_x_3239:
        /* <DEDUP_REMOVED lines=10> */
.L_x_3235:
        /* <DEDUP_REMOVED lines=12> */
.L_x_3244:
[----:B------:R-:W-:Y:S02]  /*11110*/  IMAD.MOV.U32 R66, RZ, RZ, R134 ;  /* 0x000000ffff427224 */ /* 0x000fe400078e0086 */
.L_x_3245:
[----:B------:R-:W-:Y:S05]  /*11120*/  BSYNC B1 ;  /* 0x0000000000017941 */ /* 0x000fea0003800000 */
.L_x_3243:
        /* <DEDUP_REMOVED lines=16> */
.L_x_3249:
[----:B------:R-:W-:Y:S05]  /*11230*/  BSYNC B2 ;  /* 0x0000000000027941 */ /* 0x000fea0003800000 */
.L_x_3248:
        /* <DEDUP_REMOVED lines=43> */
.L_x_3247:
[----:B------:R-:W-:Y:S05]  /*114f0*/  BSYNC B1 ;  /* 0x0000000000017941 */ /* 0x000fea0003800000 */
.L_x_3246:
        /* <DEDUP_REMOVED lines=13> */
.L_x_3250:
        /* <DEDUP_REMOVED lines=12> */
.L_x_3253:
[----:B------:R-:W-:Y:S02]  /*11690*/  IMAD.MOV.U32 R66, RZ, RZ, R134 ;  /* 0x000000ffff427224 */ /* 0x000fe400078e0086 */
.L_x_3254:
[----:B------:R-:W-:Y:S05]  /*116a0*/  BSYNC B1 ;  /* 0x0000000000017941 */ /* 0x000fea0003800000 */
.L_x_3252:
        /* <DEDUP_REMOVED lines=16> */
.L_x_3258:
[----:B------:R-:W-:Y:S05]  /*117b0*/  BSYNC B2 ;  /* 0x0000000000027941 */ /* 0x000fea0003800000 */
.L_x_3257:
        /* <DEDUP_REMOVED lines=43> */
.L_x_3256:
[----:B------:R-:W-:Y:S05]  /*11a70*/  BSYNC B1 ;  /* 0x0000000000017941 */ /* 0x000fea0003800000 */
.L_x_3255:
        /* <DEDUP_REMOVED lines=10> */
.L_x_3251:
        /* <DEDUP_REMOVED lines=12> */
.L_x_3260:
[----:B------:R-:W-:Y:S02]  /*11be0*/  IMAD.MOV.U32 R66, RZ, RZ, R134 ;  /* 0x000000ffff427224 */ /* 0x000fe400078e0086 */
.L_x_3261:
[----:B------:R-:W-:Y:S05]  /*11bf0*/  BSYNC B1 ;  /* 0x0000000000017941 */ /* 0x000fea0003800000 */
.L_x_3259:
        /* <DEDUP_REMOVED lines=16> */
.L_x_3265:
[----:B------:R-:W-:Y:S05]  /*11d00*/  BSYNC B2 ;  /* 0x0000000000027941 */ /* 0x000fea0003800000 */
.L_x_3264:
        /* <DEDUP_REMOVED lines=43> */
.L_x_3263:
[----:B------:R-:W-:Y:S05]  /*11fc0*/  BSYNC B1 ;  /* 0x0000000000017941 */ /* 0x000fea0003800000 */
.L_x_3262:
        /* <DEDUP_REMOVED lines=13> */
.L_x_3266:
        /* <DEDUP_REMOVED lines=12> */
.L_x_3269:
[----:B------:R-:W-:Y:S02]  /*12160*/  IMAD.MOV.U32 R208, RZ, RZ, R134 ;  /* 0x000000ffffd07224 */ /* 0x000fe400078e0086 */
.L_x_3270:
[----:B------:R-:W-:Y:S05]  /*12170*/  BSYNC B1 ;  /* 0x0000000000017941 */ /* 0x000fea0003800000 */
.L_x_3268:
        /* <DEDUP_REMOVED lines=16> */
.L_x_3274:
[----:B------:R-:W-:Y:S05]  /*12280*/  BSYNC B2 ;  /* 0x0000000000027941 */ /* 0x000fea0003800000 */
.L_x_3273:
        /* <DEDUP_REMOVED lines=43> */
.L_x_3272:
[----:B------:R-:W-:Y:S05]  /*12540*/  BSYNC B1 ;  /* 0x0000000000017941 */ /* 0x000fea0003800000 */
.L_x_3271:
        /* <DEDUP_REMOVED lines=10> */
.L_x_3267:
        /* <DEDUP_REMOVED lines=54> */
.L_x_3275:
[----:B------:R-:W-:Y:S02]  /*12950*/  IADD3 R212, R212, 0x80, RZ ;  /* 0x00000080d4d47810 */ /* 0x000fe40007ffe0ff */
.L_x_3146:
[----:B------:R-:W-:Y:S05]  /*12960*/  BSYNC B0 ;  /* 0x0000000000007941 */ /* 0x000fea0003800000 */
.L_x_3145:
        /* <DEDUP_REMOVED lines=30> */
.L_x_3279:
[----:B0-----:R-:W-:Y:S02]  /*12b50*/  IMAD.MOV.U32 R177, RZ, RZ, R134 ;  /* 0x000000ffffb17224 */ /* 0x001fe400078e0086 */
.L_x_3280:
[----:B------:R-:W-:Y:S05]  /*12b60*/  BSYNC B1 ;  /* 0x0000000000017941 */ /* 0x000fea0003800000 */
.L_x_3278:
        /* <DEDUP_REMOVED lines=16> */
.L_x_3284:
[----:B------:R-:W-:Y:S05]  /*12c70*/  BSYNC B2 ;  /* 0x0000000000027941 */ /* 0x000fea0003800000 */
.L_x_3283:
        /* <DEDUP_REMOVED lines=43> */
.L_x_3282:
[----:B------:R-:W-:Y:S05]  /*12f30*/  BSYNC B1 ;  /* 0x0000000000017941 */ /* 0x000fea0003800000 */
.L_x_3281:
        /* <DEDUP_REMOVED lines=18> */
.L_x_3285:
        /* <DEDUP_REMOVED lines=12> */
.L_x_3288:
[----:B------:R-:W-:Y:S02]  /*13120*/  IMAD.MOV.U32 R177, RZ, RZ, R134 ;  /* 0x000000ffffb17224 */ /* 0x000fe400078e0086 */
.L_x_3289:
[----:B------:R-:W-:Y:S05]  /*13130*/  BSYNC B1 ;  /* 0x0000000000017941 */ /* 0x000fea0003800000 */
.L_x_3287:
        /* <DEDUP_REMOVED lines=16> */
.L_x_3293:
[----:B------:R-:W-:Y:S05]  /*13240*/  BSYNC B2 ;  /* 0x0000000000027941 */ /* 0x000fea0003800000 */
.L_x_3292:
        /* <DEDUP_REMOVED lines=43> */
.L_x_3291:
[----:B------:R-:W-:Y:S05]  /*13500*/  BSYNC B1 ;  /* 0x0000000000017941 */ /* 0x000fea0003800000 */
.L_x_3290:
        /* <DEDUP_REMOVED lines=10> */
.L_x_3286:
        /* <DEDUP_REMOVED lines=12> */
.L_x_3295:
[----:B------:R-:W-:Y:S02]  /*13670*/  IMAD.MOV.U32 R177, RZ, RZ, R134 ;  /* 0x000000ffffb17224 */ /* 0x000fe400078e0086 */
.L_x_3296:
[----:B------:R-:W-:Y:S05]  /*13680*/  BSYNC B1 ;  /* 0x0000000000017941 */ /* 0x000fea0003800000 */
.L_x_3294:
        /* <DEDUP_REMOVED lines=16> */
.L_x_3300:
[----:B------:R-:W-:Y:S05]  /*13790*/  BSYNC B2 ;  /* 0x0000000000027941 */ /* 0x000fea0003800000 */
.L_x_3299:
        /* <DEDUP_REMOVED lines=43> */
.L_x_3298:
[----:B------:R-:W-:Y:S05]  /*13a50*/  BSYNC B1 ;  /* 0x0000000000017941 */ /* 0x000fea0003800000 */
.L_x_3297:
        /* <DEDUP_REMOVED lines=15> */
.L_x_3301:
        /* <DEDUP_REMOVED lines=12> */
.L_x_3304:
[----:B------:R-:W-:Y:S02]  /*13c10*/  IMAD.MOV.U32 R64, RZ, RZ, R134 ;  /* 0x000000ffff407224 */ /* 0x000fe400078e0086 */
.L_x_3305:
[----:B------:R-:W-:Y:S05]  /*13c20*/  BSYNC B1 ;  /* 0x0000000000017941 */ /* 0x000fea0003800000 */
.L_x_3303:
        /* <DEDUP_REMOVED lines=16> */
.L_x_3309:
[----:B------:R-:W-:Y:S05]  /*13d30*/  BSYNC B2 ;  /* 0x0000000000027941 */ /* 0x000fea0003800000 */
.L_x_3308:
        /* <DEDUP_REMOVED lines=43> */
.L_x_3307:
[----:B------:R-:W-:Y:S05]  /*13ff0*/  BSYNC B1 ;  /* 0x0000000000017941 */ /* 0x000fea0003800000 */
.L_x_3306:
        /* <DEDUP_REMOVED lines=10> */
.L_x_3302:
        /* <DEDUP_REMOVED lines=12> */
.L_x_3311:
[----:B------:R-:W-:Y:S02]  /*14160*/  IMAD.MOV.U32 R64, RZ, RZ, R134 ;  /* 0x000000ffff407224 */ /* 0x000fe400078e0086 */
.L_x_3312:
[----:B------:R-:W-:Y:S05]  /*14170*/  BSYNC B1 ;  /* 0x0000000000017941 */ /* 0x000fea0003800000 */
.L_x_3310:
        /* <DEDUP_REMOVED lines=16> */
.L_x_3316:
[----:B------:R-:W-:Y:S05]  /*14280*/  BSYNC B2 ;  /* 0x0000000000027941 */ /* 0x000fea0003800000 */
.L_x_3315:
        /* <DEDUP_REMOVED lines=43> */
.L_x_3314:
[----:B------:R-:W-:Y:S05]  /*14540*/  BSYNC B1 ;  /* 0x0000000000017941 */ /* 0x000fea0003800000 */
.L_x_3313:
        /* <DEDUP_REMOVED lines=15> */
.L_x_3317:
        /* <DEDUP_REMOVED lines=12> */
.L_x_3320:
[----:B------:R-:W-:Y:S02]  /*14700*/  IMAD.MOV.U32 R64, RZ, RZ, R134 ;  /* 0x000000ffff407224 */ /* 0x000fe400078e0086 */
.L_x_3321:
[----:B------:R-:W-:Y:S05]  /*14710*/  BSYNC B1 ;  /* 0x0000000000017941 */ /* 0x000fea0003800000 */
.L_x_3319:
        /* <DEDUP_REMOVED lines=16> */
.L_x_3325:
[----:B------:R-:W-:Y:S05]  /*14820*/  BSYNC B2 ;  /* 0x0000000000027941 */ /* 0x000fea0003800000 */
.L_x_3324:
        /* <DEDUP_REMOVED lines=43> */
.L_x_3323:
[----:B------:R-:W-:Y:S05]  /*14ae0*/  BSYNC B1 ;  /* 0x0000000000017941 */ /* 0x000fea0003800000 */
.L_x_3322:
        /* <DEDUP_REMOVED lines=10> */
.L_x_3318:
        /* <DEDUP_REMOVED lines=12> */
.L_x_3327:
[----:B------:R-:W-:Y:S02]  /*14c50*/  IMAD.MOV.U32 R64, RZ, RZ, R134 ;  /* 0x000000ffff407224 */ /* 0x000fe400078e0086 */
.L_x_3328:
[----:B------:R-:W-:Y:S05]  /*14c60*/  BSYNC B1 ;  /* 0x0000000000017941 */ /* 0x000fea0003800000 */
.L_x_3326:
        /* <DEDUP_REMOVED lines=16> */
.L_x_3332:
[----:B------:R-:W-:Y:S05]  /*14d70*/  BSYNC B2 ;  /* 0x0000000000027941 */ /* 0x000fea0003800000 */
.L_x_3331:
        /* <DEDUP_REMOVED lines=43> */
.L_x_3330:
[----:B------:R-:W-:Y:S05]  /*15030*/  BSYNC B1 ;  /* 0x0000000000017941 */ /* 0x000fea0003800000 */
.L_x_3329:
        /* <DEDUP_REMOVED lines=15> */
.L_x_3333:
        /* <DEDUP_REMOVED lines=12> */
.L_x_3336:
[----:B------:R-:W-:Y:S02]  /*151f0*/  IMAD.MOV.U32 R178, RZ, RZ, R134 ;  /* 0x000000ffffb27224 */ /* 0x000fe400078e0086 */
.L_x_3337:
[----:B------:R-:W-:Y:S05]  /*15200*/  BSYNC B1 ;  /* 0x0000000000017941 */ /* 0x000fea0003800000 */
.L_x_3335:
        /* <DEDUP_REMOVED lines=16> */
.L_x_3341:
[----:B------:R-:W-:Y:S05]  /*15310*/  BSYNC B2 ;  /* 0x0000000000027941 */ /* 0x000fea0003800000 */
.L_x_3340:
        /* <DEDUP_REMOVED lines=43> */
.L_x_3339:
[----:B------:R-:W-:Y:S05]  /*155d0*/  BSYNC B1 ;  /* 0x0000000000017941 */ /* 0x000fea0003800000 */
.L_x_3338:
        /* <DEDUP_REMOVED lines=10> */
.L_x_3334:
        /* <DEDUP_REMOVED lines=12> */
.L_x_3343:
[----:B------:R-:W-:Y:S02]  /*15740*/  IMAD.MOV.U32 R191, RZ, RZ, R134 ;  /* 0x000000ffffbf7224 */ /* 0x000fe400078e0086 */
.L_x_3344:
[----:B------:R-:W-:Y:S05]  /*15750*/  BSYNC B1 ;  /* 0x0000000000017941 */ /* 0x000fea0003800000 */
.L_x_3342:
        /* <DEDUP_REMOVED lines=16> */
.L_x_3348:
[----:B------:R-:W-:Y:S05]  /*15860*/  BSYNC B2 ;  /* 0x0000000000027941 */ /* 0x000fea0003800000 */
.L_x_3347:
        /* <DEDUP_REMOVED lines=43> */
.L_x_3346:
[----:B------:R-:W-:Y:S05]  /*15b20*/  BSYNC B1 ;  /* 0x0000000000017941 */ /* 0x000fea0003800000 */
.L_x_3345:
        /* <DEDUP_REMOVED lines=13> */
.L_x_3349:
        /* <DEDUP_REMOVED lines=12> */
.L_x_3352:
[----:B------:R-:W-:Y:S02]  /*15cc0*/  IMAD.MOV.U32 R191, RZ, RZ, R134 ;  /* 0x000000ffffbf7224 */ /* 0x000fe400078e0086 */
.L_x_3353:
[----:B------:R-:W-:Y:S05]  /*15cd0*/  BSYNC B1 ;  /* 0x0000000000017941 */ /* 0x000fea0003800000 */
.L_x_3351:
        /* <DEDUP_REMOVED lines=16> */
.L_x_3357:
[----:B------:R-:W-:Y:S05]  /*15de0*/  BSYNC B2 ;  /* 0x0000000000027941 */ /* 0x000fea0003800000 */
.L_x_3356:
        /* <DEDUP_REMOVED lines=43> */
.L_x_3355:
[----:B------:R-:W-:Y:S05]  /*160a0*/  BSYNC B1 ;  /* 0x0000000000017941 */ /* 0x000fea0003800000 */
.L_x_3354:
        /* <DEDUP_REMOVED lines=10> */
.L_x_3350:
        /* <DEDUP_REMOVED lines=12> */
.L_x_3359:
[----:B------:R-:W-:Y:S02]  /*16210*/  IMAD.MOV.U32 R192, RZ, RZ, R134 ;  /* 0x000000ffffc07224 */ /* 0x000fe400078e0086 */
.L_x_3360:
[----:B------:R-:W-:Y:S05]  /*16220*/  BSYNC B1 ;  /* 0x0000000000017941 */ /* 0x000fea0003800000 */
.L_x_3358:
        /* <DEDUP_REMOVED lines=16> */
.L_x_3364:
[----:B------:R-:W-:Y:S05]  /*16330*/  BSYNC B2 ;  /* 0x0000000000027941 */ /* 0x000fea0003800000 */
.L_x_3363:
        /* <DEDUP_REMOVED lines=43> */
.L_x_3362:
[----:B------:R-:W-:Y:S05]  /*165f0*/  BSYNC B1 ;  /* 0x0000000000017941 */ /* 0x000fea0003800000 */
.L_x_3361:
        /* <DEDUP_REMOVED lines=13> */
.L_x_3365:
        /* <DEDUP_REMOVED lines=12> */
.L_x_3368:
[----:B------:R-:W-:Y:S02]  /*16790*/  IMAD.MOV.U32 R66, RZ, RZ, R134 ;  /* 0x000000ffff427224 */ /* 0x000fe400078e0086 */
.L_x_3369:
[----:B------:R-:W-:Y:S05]  /*167a0*/  BSYNC B1 ;  /* 0x0000000000017941 */ /* 0x000fea0003800000 */
.L_x_3367:
        /* <DEDUP_REMOVED lines=16> */
.L_x_3373:
[----:B------:R-:W-:Y:S05]  /*168b0*/  BSYNC B2 ;  /* 0x0000000000027941 */ /* 0x000fea0003800000 */
.L_x_3372:
        /* <DEDUP_REMOVED lines=43> */
.L_x_3371:
[----:B------:R-:W-:Y:S05]  /*16b70*/  BSYNC B1 ;  /* 0x0000000000017941 */ /* 0x000fea0003800000 */
.L_x_3370:
        /* <DEDUP_REMOVED lines=10> */
.L_x_3366:
        /* <DEDUP_REMOVED lines=12> */
.L_x_3375:
[----:B------:R-:W-:Y:S02]  /*16ce0*/  IMAD.MOV.U32 R66, RZ, RZ, R134 ;  /* 0x000000ffff427224 */ /* 0x000fe400078e0086 */
.L_x_3376:
[----:B------:R-:W-:Y:S05]  /*16cf0*/  BSYNC B1 ;  /* 0x0000000000017941 */ /* 0x000fea0003800000 */
.L_x_3374:
        /* <DEDUP_REMOVED lines=16> */
.L_x_3380:
[----:B------:R-:W-:Y:S05]  /*16e00*/  BSYNC B2 ;  /* 0x0000000000027941 */ /* 0x000fea0003800000 */
.L_x_3379:
        /* <DEDUP_REMOVED lines=43> */
.L_x_3378:
[----:B------:R-:W-:Y:S05]  /*170c0*/  BSYNC B1 ;  /* 0x0000000000017941 */ /* 0x000fea0003800000 */
.L_x_3377:
        /* <DEDUP_REMOVED lines=13> */
.L_x_3381:
        /* <DEDUP_REMOVED lines=12> */
.L_x_3384:
[----:B------:R-:W-:Y:S02]  /*17260*/  IMAD.MOV.U32 R66, RZ, RZ, R134 ;  /* 0x000000ffff427224 */ /* 0x000fe400078e0086 */
.L_x_3385:
[----:B------:R-:W-:Y:S05]  /*17270*/  BSYNC B1 ;  /* 0x0000000000017941 */ /* 0x000fea0003800000 */
.L_x_3383:
        /* <DEDUP_REMOVED lines=16> */
.L_x_3389:
[----:B------:R-:W-:Y:S05]  /*17380*/  BSYNC B2 ;  /* 0x0000000000027941 */ /* 0x000fea0003800000 */
.L_x_3388:
        /* <DEDUP_REMOVED lines=43> */
.L_x_3387:
[----:B------:R-:W-:Y:S05]  /*17640*/  BSYNC B1 ;  /* 0x0000000000017941 */ /* 0x000fea0003800000 */
.L_x_3386:
        /* <DEDUP_REMOVED lines=10> */
.L_x_3382:
        /* <DEDUP_REMOVED lines=12> */
.L_x_3391:
[----:B------:R-:W-:Y:S02]  /*177b0*/  IMAD.MOV.U32 R66, RZ, RZ, R134 ;  /* 0x000000ffff427224 */ /* 0x000fe400078e0086 */
.L_x_3392:
[----:B------:R-:W-:Y:S05]  /*177c0*/  BSYNC B1 ;  /* 0x0000000000017941 */ /* 0x000fea0003800000 */
.L_x_3390:
        /* <DEDUP_REMOVED lines=16> */
.L_x_3396:
[----:B------:R-:W-:Y:S05]  /*178d0*/  BSYNC B2 ;  /* 0x0000000000027941 */ /* 0x000fea0003800000 */
.L_x_3395:
        /* <DEDUP_REMOVED lines=43> */
.L_x_3394:
[----:B------:R-:W-:Y:S05]  /*17b90*/  BSYNC B1 ;  /* 0x0000000000017941 */ /* 0x000fea0003800000 */
.L_x_3393:
        /* <DEDUP_REMOVED lines=13> */
.L_x_3397:
        /* <DEDUP_REMOVED lines=12> */
.L_x_3400:
[----:B------:R-:W-:Y:S02]  /*17d30*/  IMAD.MOV.U32 R208, RZ, RZ, R134 ;  /* 0x000000ffffd07224 */ /* 0x000fe400078e0086 */
.L_x_3401:
[----:B------:R-:W-:Y:S05]  /*17d40*/  BSYNC B1 ;  /* 0x0000000000017941 */ /* 0x000fea0003800000 */
.L_x_3399:
        /* <DEDUP_REMOVED lines=16> */
.L_x_3405:
[----:B------:R-:W-:Y:S05]  /*17e50*/  BSYNC B2 ;  /* 0x0000000000027941 */ /* 0x000fea0003800000 */
.L_x_3404:
        /* <DEDUP_REMOVED lines=43> */
.L_x_3403:
[----:B------:R-:W-:Y:S05]  /*18110*/  BSYNC B1 ;  /* 0x0000000000017941 */ /* 0x000fea0003800000 */
.L_x_3402:
        /* <DEDUP_REMOVED lines=10> */
.L_x_3398:
        /* <DEDUP_REMOVED lines=54> */
.L_x_3406:
[----:B------:R-:W-:Y:S02]  /*18520*/  IADD3 R212, R212, 0x80, RZ ;  /* 0x00000080d4d47810 */ /* 0x000fe40007ffe0ff */
.L_x_3277:
[----:B------:R-:W-:Y:S05]  /*18530*/  BSYNC B0 ;  /* 0x0000000000007941 */ /* 0x000fea0003800000 */
.L_x_3276:
        /* <DEDUP_REMOVED lines=30> */
.L_x_3410:
[----:B0-----:R-:W-:Y:S02]  /*18720*/  IMAD.MOV.U32 R179, RZ, RZ, R134 ;  /* 0x000000ffffb37224 */ /* 0x001fe400078e0086 */
.L_x_3411:
[----:B------:R-:W-:Y:S05]  /*18730*/  BSYNC B1 ;  /* 0x0000000000017941 */ /* 0x000fea0003800000 */
.L_x_3409:
        /* <DEDUP_REMOVED lines=16> */
.L_x_3415:
[----:B------:R-:W-:Y:S05]  /*18840*/  BSYNC B2 ;  /* 0x0000000000027941 */ /* 0x000fea0003800000 */
.L_x_3414:
        /* <DEDUP_REMOVED lines=43> */
.L_x_3413:
[----:B------:R-:W-:Y:S05]  /*18b00*/  BSYNC B1 ;  /* 0x0000000000017941 */ /* 0x000fea0003800000 */
.L_x_3412:
        /* <DEDUP_REMOVED lines=18> */
.L_x_3416:
        /* <DEDUP_REMOVED lines=12> */
.L_x_3419:
[----:B------:R-:W-:Y:S02]  /*18cf0*/  IMAD.MOV.U32 R179, RZ, RZ, R134 ;  /* 0x000000ffffb37224 */ /* 0x000fe400078e0086 */
.L_x_3420:
[----:B------:R-:W-:Y:S05]  /*18d00*/  BSYNC B1 ;  /* 0x0000000000017941 */ /* 0x000fea0003800000 */
.L_x_3418:
        /* <DEDUP_REMOVED lines=16> */
.L_x_3424:
[----:B------:R-:W-:Y:S05]  /*18e10*/  BSYNC B2 ;  /* 0x0000000000027941 */ /* 0x000fea0003800000 */
.L_x_3423:
        /* <DEDUP_REMOVED lines=43> */
.L_x_3422:
[----:B------:R-:W-:Y:S05]  /*190d0*/  BSYNC B1 ;  /* 0x0000000000017941 */ /* 0x000fea0003800000 */
.L_x_3421:
        /* <DEDUP_REMOVED lines=10> */
.L_x_3417:
        /* <DEDUP_REMOVED lines=12> */
.L_x_3426:
[----:B------:R-:W-:Y:S02]  /*19240*/  IMAD.MOV.U32 R179, RZ, RZ, R134 ;  /* 0x000000ffffb37224 */ /* 0x000fe400078e0086 */
.L_x_3427:
[----:B------:R-:W-:Y:S05]  /*19250*/  BSYNC B1 ;  /* 0x0000000000017941 */ /* 0x000fea0003800000 */
.L_x_3425:
        /* <DEDUP_REMOVED lines=16> */
.L_x_3431:
[----:B------:R-:W-:Y:S05]  /*19360*/  BSYNC B2 ;  /* 0x0000000000027941 */ /* 0x000fea0003800000 */
.L_x_3430:
        /* <DEDUP_REMOVED lines=43> */
.L_x_3429:
[----:B------:R-:W-:Y:S05]  /*19620*/  BSYNC B1 ;  /* 0x0000000000017941 */ /* 0x000fea0003800000 */
.L_x_3428:
        /* <DEDUP_REMOVED lines=15> */
.L_x_3432:
        /* <DEDUP_REMOVED lines=12> */
.L_x_3435:
[----:B------:R-:W-:Y:S02]  /*197e0*/  IMAD.MOV.U32 R64, RZ, RZ, R134 ;  /* 0x000000ffff407224 */ /* 0x000fe400078e0086 */
.L_x_3436:
[----:B------:R-:W-:Y:S05]  /*197f0*/  BSYNC B1 ;  /* 0x0000000000017941 */ /* 0x000fea0003800000 */
.L_x_3434:
        /* <DEDUP_REMOVED lines=16> */
.L_x_3440:
[----:B------:R-:W-:Y:S05]  /*19900*/  BSYNC B2 ;  /* 0x0000000000027941 */ /* 0x000fea0003800000 */
.L_x_3439:
        /* <DEDUP_REMOVED lines=43> */
.L_x_3438:
[----:B------:R-:W-:Y:S05]  /*19bc0*/  BSYNC B1 ;  /* 0x0000000000017941 */ /* 0x000fea0003800000 */
.L_x_3437:
        /* <DEDUP_REMOVED lines=10> */
.L_x_3433:
        /* <DEDUP_REMOVED lines=12> */
.L_x_3442:
[----:B------:R-:W-:Y:S02]  /*19d30*/  IMAD.MOV.U32 R64, RZ, RZ, R134 ;  /* 0x000000ffff407224 */ /* 0x000fe400078e0086 */
.L_x_3443:
[----:B------:R-:W-:Y:S05]  /*19d40*/  BSYNC B1 ;  /* 0x0000000000017941 */ /* 0x000fea0003800000 */
.L_x_3441:
        /* <DEDUP_REMOVED lines=16> */
.L_x_3447:
[----:B------:R-:W-:Y:S05]  /*19e50*/  BSYNC B2 ;  /* 0x0000000000027941 */ /* 0x000fea0003800000 */
.L_x_3446:
        /* <DEDUP_REMOVED lines=43> */
.L_x_3445:
[----:B------:R-:W-:Y:S05]  /*1a110*/  BSYNC B1 ;  /* 0x0000000000017941 */ /* 0x000fea0003800000 */
.L_x_3444:
        /* <DEDUP_REMOVED lines=15> */
.L_x_3448:
        /* <DEDUP_REMOVED lines=12> */
.L_x_3451:
[----:B------:R-:W-:Y:S02]  /*1a2d0*/  IMAD.MOV.U32 R64, RZ, RZ, R134 ;  /* 0x000000ffff407224 */ /* 0x000fe400078e0086 */
.L_x_3452:
[----:B------:R-:W-:Y:S05]  /*1a2e0*/  BSYNC B1 ;  /* 0x0000000000017941 */ /* 0x000fea0003800000 */
.L_x_3450:
        /* <DEDUP_REMOVED lines=16> */
.L_x_3456:
[----:B------:R-:W-:Y:S05]  /*1a3f0*/  BSYNC B2 ;  /* 0x0000000000027941 */ /* 0x000fea0003800000 */
.L_x_3455:
        /* <DEDUP_REMOVED lines=43> */
.L_x_3454:
[----:B------:R-:W-:Y:S05]  /*1a6b0*/  BSYNC B1 ;  /* 0x0000000000017941 */ /* 0x000fea0003800000 */
.L_x_3453:
        /* <DEDUP_REMOVED lines=10> */
.L_x_3449:
        /* <DEDUP_REMOVED lines=12> */
.L_x_3458:
[----:B------:R-:W-:Y:S02]  /*1a820*/  IMAD.MOV.U32 R64, RZ, RZ, R134 ;  /* 0x000000ffff407224 */ /* 0x000fe400078e0086 */
.L_x_3459:
[----:B------:R-:W-:Y:S05]  /*1a830*/  BSYNC B1 ;  /* 0x0000000000017941 */ /* 0x000fea0003800000 */
.L_x_3457:
        /* <DEDUP_REMOVED lines=16> */
.L_x_3463:
[----:B------:R-:W-:Y:S05]  /*1a940*/  BSYNC B2 ;  /* 0x0000000000027941 */ /* 0x000fea0003800000 */
.L_x_3462:
        /* <DEDUP_REMOVED lines=43> */
.L_x_3461:
[----:B------:R-:W-:Y:S05]  /*1ac00*/  BSYNC B1 ;  /* 0x0000000000017941 */ /* 0x000fea0003800000 */
.L_x_3460:
        /* <DEDUP_REMOVED lines=15> */
.L_x_3464:
        /* <DEDUP_REMOVED lines=12> */
.L_x_3467:
[----:B------:R-:W-:Y:S02]  /*1adc0*/  IMAD.MOV.U32 R180, RZ, RZ, R134 ;  /* 0x000000ffffb47224 */ /* 0x000fe400078e0086 */
.L_x_3468:
[----:B------:R-:W-:Y:S05]  /*1add0*/  BSYNC B1 ;  /* 0x0000000000017941 */ /* 0x000fea0003800000 */
.L_x_3466:
        /* <DEDUP_REMOVED lines=16> */
.L_x_3472:
[----:B------:R-:W-:Y:S05]  /*1aee0*/  BSYNC B2 ;  /* 0x0000000000027941 */ /* 0x000fea0003800000 */
.L_x_3471:
        /* <DEDUP_REMOVED lines=43> */
.L_x_3470:
[----:B------:R-:W-:Y:S05]  /*1b1a0*/  BSYNC B1 ;  /* 0x0000000000017941 */ /* 0x000fea0003800000 */
.L_x_3469:
        /* <DEDUP_REMOVED lines=10> */
.L_x_3465:
        /* <DEDUP_REMOVED lines=12> */
.L_x_3474:
[----:B------:R-:W-:Y:S02]  /*1b310*/  IMAD.MOV.U32 R193, RZ, RZ, R134 ;  /* 0x000000ffffc17224 */ /* 0x000fe400078e0086 */
.L_x_3475:
[----:B------:R-:W-:Y:S05]  /*1b320*/  BSYNC B1 ;  /* 0x0000000000017941 */ /* 0x000fea0003800000 */
.L_x_3473:
        /* <DEDUP_REMOVED lines=16> */
.L_x_3479:
[----:B------:R-:W-:Y:S05]  /*1b430*/  BSYNC B2 ;  /* 0x0000000000027941 */ /* 0x000fea0003800000 */
.L_x_3478:
        /* <DEDUP_REMOVED lines=43> */
.L_x_3477:
[----:B------:R-:W-:Y:S05]  /*1b6f0*/  BSYNC B1 ;  /* 0x0000000000017941 */ /* 0x000fea0003800000 */
.L_x_3476:
        /* <DEDUP_REMOVED lines=13> */
.L_x_3480:
        /* <DEDUP_REMOVED lines=12> */
.L_x_3483:
[----:B------:R-:W-:Y:S02]  /*1b890*/  IMAD.MOV.U32 R193, RZ, RZ, R134 ;  /* 0x000000ffffc17224 */ /* 0x000fe400078e0086 */
.L_x_3484:
[----:B------:R-:W-:Y:S05]  /*1b8a0*/  BSYNC B1 ;  /* 0x0000000000017941 */ /* 0x000fea0003800000 */
.L_x_3482:
        /* <DEDUP_REMOVED lines=16> */
.L_x_3488:
[----:B------:R-:W-:Y:S05]  /*1b9b0*/  BSYNC B2 ;  /* 0x0000000000027941 */ /* 0x000fea0003800000 */
.L_x_3487:
        /* <DEDUP_REMOVED lines=43> */
.L_x_3486:
[----:B------:R-:W-:Y:S05]  /*1bc70*/  BSYNC B1 ;  /* 0x0000000000017941 */ /* 0x000fea0003800000 */
.L_x_3485:
        /* <DEDUP_REMOVED lines=10> */
.L_x_3481:
        /* <DEDUP_REMOVED lines=12> */
.L_x_3490:
[----:B------:R-:W-:Y:S02]  /*1bde0*/  IMAD.MOV.U32 R194, RZ, RZ, R134 ;  /* 0x000000ffffc27224 */ /* 0x000fe400078e0086 */
.L_x_3491:
[----:B------:R-:W-:Y:S05]  /*1bdf0*/  BSYNC B1 ;  /* 0x0000000000017941 */ /* 0x000fea0003800000 */
.L_x_3489:
        /* <DEDUP_REMOVED lines=16> */
.L_x_3495:
[----:B------:R-:W-:Y:S05]  /*1bf00*/  BSYNC B2 ;  /* 0x0000000000027941 */ /* 0x000fea0003800000 */
.L_x_3494:
        /* <DEDUP_REMOVED lines=43> */
.L_x_3493:
[----:B------:R-:W-:Y:S05]  /*1c1c0*/  BSYNC B1 ;  /* 0x0000000000017941 */ /* 0x000fea0003800000 */
.L_x_3492:
        /* <DEDUP_REMOVED lines=13> */
.L_x_3496:
        /* <DEDUP_REMOVED lines=12> */
.L_x_3499:
[----:B------:R-:W-:Y:S02]  /*1c360*/  IMAD.MOV.U32 R66, RZ, RZ, R134 ;  /* 0x000000ffff427224 */ /* 0x000fe400078e0086 */
.L_x_3500:
[----:B------:R-:W-:Y:S05]  /*1c370*/  BSYNC B1 ;  /* 0x0000000000017941 */ /* 0x000fea0003800000 */
.L_x_3498:
        /* <DEDUP_REMOVED lines=16> */
.L_x_3504:
[----:B------:R-:W-:Y:S05]  /*1c480*/  BSYNC B2 ;  /* 0x0000000000027941 */ /* 0x000fea0003800000 */
.L_x_3503:
        /* <DEDUP_REMOVED lines=43> */
.L_x_3502:
[----:B------:R-:W-:Y:S05]  /*1c740*/  BSYNC B1 ;  /* 0x0000000000017941 */ /* 0x000fea0003800000 */
.L_x_3501:
        /* <DEDUP_REMOVED lines=10> */
.L_x_3497:
        /* <DEDUP_REMOVED lines=12> */
.L_x_3506:
[----:B------:R-:W-:Y:S02]  /*1c8b0*/  IMAD.MOV.U32 R66, RZ, RZ, R134 ;  /* 0x000000ffff427224 */ /* 0x000fe400078e0086 */
.L_x_3507:
[----:B------:R-:W-:Y:S05]  /*1c8c0*/  BSYNC B1 ;  /* 0x0000000000017941 */ /* 0x000fea0003800000 */
.L_x_3505:
        /* <DEDUP_REMOVED lines=16> */
.L_x_3511:
[----:B------:R-:W-:Y:S05]  /*1c9d0*/  BSYNC B2 ;  /* 0x0000000000027941 */ /* 0x000fea0003800000 */
.L_x_3510:
        /* <DEDUP_REMOVED lines=43> */
.L_x_3509:
[----:B------:R-:W-:Y:S05]  /*1cc90*/  BSYNC B1 ;  /* 0x0000000000017941 */ /* 0x000fea0003800000 */
.L_x_3508:
        /* <DEDUP_REMOVED lines=13> */
.L_x_3512:
        /* <DEDUP_REMOVED lines=12> */
.L_x_3515:
[----:B------:R-:W-:Y:S02]  /*1ce30*/  IMAD.MOV.U32 R66, RZ, RZ, R134 ;  /* 0x000000ffff427224 */ /* 0x000fe400078e0086 */
.L_x_3516:
[----:B------:R-:W-:Y:S05]  /*1ce40*/  BSYNC B1 ;  /* 0x0000000000017941 */ /* 0x000fea0003800000 */
.L_x_3514:
        /* <DEDUP_REMOVED lines=16> */
.L_x_3520:
[----:B------:R-:W-:Y:S05]  /*1cf50*/  BSYNC B2 ;  /* 0x0000000000027941 */ /* 0x000fea0003800000 */
.L_x_3519:
        /* <DEDUP_REMOVED lines=43> */
.L_x_3518:
[----:B------:R-:W-:Y:S05]  /*1d210*/  BSYNC B1 ;  /* 0x0000000000017941 */ /* 0x000fea0003800000 */
.L_x_3517:
        /* <DEDUP_REMOVED lines=10> */
.L_x_3513:
        /* <DEDUP_REMOVED lines=12> */
.L_x_3522:
[----:B------:R-:W-:Y:S02]  /*1d380*/  IMAD.MOV.U32 R66, RZ, RZ, R134 ;  /* 0x000000ffff427224 */ /* 0x000fe400078e0086 */
.L_x_3523:
[----:B------:R-:W-:Y:S05]  /*1d390*/  BSYNC B1 ;  /* 0x0000000000017941 */ /* 0x000fea0003800000 */
.L_x_3521:
        /* <DEDUP_REMOVED lines=16> */
.L_x_3527:
[----:B------:R-:W-:Y:S05]  /*1d4a0*/  BSYNC B2 ;  /* 0x0000000000027941 */ /* 0x000fea0003800000 */
.L_x_3526:
        /* <DEDUP_REMOVED lines=43> */
.L_x_3525:
[----:B------:R-:W-:Y:S05]  /*1d760*/  BSYNC B1 ;  /* 0x0000000000017941 */ /* 0x000fea0003800000 */
.L_x_3524:
        /* <DEDUP_REMOVED lines=13> */
.L_x_3528:
        /* <DEDUP_REMOVED lines=12> */
.L_x_3531:
[----:B------:R-:W-:Y:S02]  /*1d900*/  IMAD.MOV.U32 R208, RZ, RZ, R134 ;  /* 0x000000ffffd07224 */ /* 0x000fe400078e0086 */
.L_x_3532:
[----:B------:R-:W-:Y:S05]  /*1d910*/  BSYNC B1 ;  /* 0x0000000000017941 */ /* 0x000fea0003800000 */
.L_x_3530:
        /* <DEDUP_REMOVED lines=16> */
.L_x_3536:
[----:B------:R-:W-:Y:S05]  /*1da20*/  BSYNC B2 ;  /* 0x0000000000027941 */ /* 0x000fea0003800000 */
.L_x_3535:
        /* <DEDUP_REMOVED lines=43> */
.L_x_3534:
[----:B------:R-:W-:Y:S05]  /*1dce0*/  BSYNC B1 ;  /* 0x0000000000017941 */ /* 0x000fea0003800000 */
.L_x_3533:
        /* <DEDUP_REMOVED lines=10> */
.L_x_3529:
        /* <DEDUP_REMOVED lines=54> */
.L_x_3537:
[----:B------:R-:W-:Y:S02]  /*1e0f0*/  IADD3 R212, R212, 0x80, RZ ;  /* 0x00000080d4d47810 */ /* 0x000fe40007ffe0ff */
.L_x_3408:
[----:B------:R-:W-:Y:S05]  /*1e100*/  BSYNC B0 ;  /* 0x0000000000007941 */ /* 0x000fea0003800000 */
.L_x_3407:
        /* <DEDUP_REMOVED lines=30> */
.L_x_3541:
[----:B0-----:R-:W-:Y:S02]  /*1e2f0*/  IMAD.MOV.U32 R181, RZ, RZ, R134 ;  /* 0x000000ffffb57224 */ /* 0x001fe400078e0086 */
.L_x_3542:
[----:B------:R-:W-:Y:S05]  /*1e300*/  BSYNC B1 ;  /* 0x0000000000017941 */ /* 0x000fea0003800000 */
.L_x_3540:
        /* <DEDUP_REMOVED lines=16> */
.L_x_3546:
[----:B------:R-:W-:Y:S05]  /*1e410*/  BSYNC B2 ;  /* 0x0000000000027941 */ /* 0x000fea0003800000 */
.L_x_3545:
        /* <DEDUP_REMOVED lines=43> */
.L_x_3544:
[----:B------:R-:W-:Y:S05]  /*1e6d0*/  BSYNC B1 ;  /* 0x0000000000017941 */ /* 0x000fea0003800000 */
.L_x_3543:
        /* <DEDUP_REMOVED lines=18> */
.L_x_3547:
        /* <DEDUP_REMOVED lines=12> */
.L_x_3550:
[----:B------:R-:W-:Y:S02]  /*1e8c0*/  IMAD.MOV.U32 R181, RZ, RZ, R134 ;  /* 0x000000ffffb57224 */ /* 0x000fe400078e0086 */
.L_x_3551:
[----:B------:R-:W-:Y:S05]  /*1e8d0*/  BSYNC B1 ;  /* 0x0000000000017941 */ /* 0x000fea0003800000 */
.L_x_3549:
        /* <DEDUP_REMOVED lines=16> */
.L_x_3555:
[----:B------:R-:W-:Y:S05]  /*1e9e0*/  BSYNC B2 ;  /* 0x0000000000027941 */ /* 0x000fea0003800000 */
.L_x_3554:
        /* <DEDUP_REMOVED lines=43> */
.L_x_3553:
[----:B------:R-:W-:Y:S05]  /*1eca0*/  BSYNC B1 ;  /* 0x0000000000017941 */ /* 0x000fea0003800000 */
.L_x_3552:
        /* <DEDUP_REMOVED lines=10> */
.L_x_3548:
        /* <DEDUP_REMOVED lines=12> */
.L_x_3557:
[----:B------:R-:W-:Y:S02]  /*1ee10*/  IMAD.MOV.U32 R181, RZ, RZ, R134 ;  /* 0x000000ffffb57224 */ /* 0x000fe400078e0086 */
.L_x_3558:
[----:B------:R-:W-:Y:S05]  /*1ee20*/  BSYNC B1 ;  /* 0x0000000000017941 */ /* 0x000fea0003800000 */
.L_x_3556:
        /* <DEDUP_REMOVED lines=16> */
.L_x_3562:
[----:B------:R-:W-:Y:S05]  /*1ef30*/  BSYNC B2 ;  /* 0x0000000000027941 */ /* 0x000fea0003800000 */
.L_x_3561:
        /* <DEDUP_REMOVED lines=43> */
.L_x_3560:
[----:B------:R-:W-:Y:S05]  /*1f1f0*/  BSYNC B1 ;  /* 0x0000000000017941 */ /* 0x000fea0003800000 */
.L_x_3559:
        /* <DEDUP_REMOVED lines=15> */
.L_x_3563:
        /* <DEDUP_REMOVED lines=12> */
.L_x_3566:
[----:B------:R-:W-:Y:S02]  /*1f3b0*/  IMAD.MOV.U32 R64, RZ, RZ, R134 ;  /* 0x000000ffff407224 */ /* 0x000fe400078e0086 */
.L_x_3567:
[----:B------:R-:W-:Y:S05]  /*1f3c0*/  BSYNC B1 ;  /* 0x0000000000017941 */ /* 0x000fea0003800000 */
.L_x_3565:
        /* <DEDUP_REMOVED lines=16> */
.L_x_3571:
[----:B------:R-:W-:Y:S05]  /*1f4d0*/  BSYNC B2 ;  /* 0x0000000000027941 */ /* 0x000fea0003800000 */
.L_x_3570:
        /* <DEDUP_REMOVED lines=43> */
.L_x_3569:
[----:B------:R-:W-:Y:S05]  /*1f790*/  BSYNC B1 ;  /* 0x0000000000017941 */ /* 0x000fea0003800000 */
.L_x_3568:
        /* <DEDUP_REMOVED lines=10> */
.L_x_3564:
        /* <DEDUP_REMOVED lines=12> */
.L_x_3573:
[----:B------:R-:W-:Y:S02]  /*1f900*/  IMAD.MOV.U32 R64, RZ, RZ, R134 ;  /* 0x000000ffff407224 */ /* 0x000fe400078e0086 */
.L_x_3574:
[----:B------:R-:W-:Y:S05]  /*1f910*/  BSYNC B1 ;  /* 0x0000000000017941 */ /* 0x000fea0003800000 */
.L_x_3572:
        /* <DEDUP_REMOVED lines=16> */
.L_x_3578:
[----:B------:R-:W-:Y:S05]  /*1fa20*/  BSYNC B2 ;  /* 0x0000000000027941 */ /* 0x000fea0003800000 */
.L_x_3577:
        /* <DEDUP_REMOVED lines=43> */
.L_x_3576:
[----:B------:R-:W-:Y:S05]  /*1fce0*/  BSYNC B1 ;  /* 0x0000000000017941 */ /* 0x000fea0003800000 */
.L_x_3575:
        /* <DEDUP_REMOVED lines=15> */
.L_x_3579:
        /* <DEDUP_REMOVED lines=12> */
.L_x_3582:
[----:B------:R-:W-:Y:S02]  /*1fea0*/  IMAD.MOV.U32 R64, RZ, RZ, R134 ;  /* 0x000000ffff407224 */ /* 0x000fe400078e0086 */
.L_x_3583:
[----:B------:R-:W-:Y:S05]  /*1feb0*/  BSYNC B1 ;  /* 0x0000000000017941 */ /* 0x000fea0003800000 */
.L_x_3581:
        /* <DEDUP_REMOVED lines=16> */
.L_x_3587:
[----:B------:R-:W-:Y:S05]  /*1ffc0*/  BSYNC B2 ;  /* 0x0000000000027941 */ /* 0x000fea0003800000 */
.L_x_3586:
        /* <DEDUP_REMOVED lines=43> */
.L_x_3585:
[----:B------:R-:W-:Y:S05]  /*20280*/  BSYNC B1 ;  /* 0x0000000000017941 */ /* 0x000fea0003800000 */
.L_x_3584:
        /* <DEDUP_REMOVED lines=10> */
.L_x_3580:
        /* <DEDUP_REMOVED lines=12> */
.L_x_3589:
[----:B------:R-:W-:Y:S02]  /*203f0*/  IMAD.MOV.U32 R64, RZ, RZ, R134 ;  /* 0x000000ffff407224 */ /* 0x000fe400078e0086 */
.L_x_3590:
[----:B------:R-:W-:Y:S05]  /*20400*/  BSYNC B1 ;  /* 0x0000000000017941 */ /* 0x000fea0003800000 */
.L_x_3588:
        /* <DEDUP_REMOVED lines=16> */
.L_x_3594:
[----:B------:R-:W-:Y:S05]  /*20510*/  BSYNC B2 ;  /* 0x0000000000027941 */ /* 0x000fea0003800000 */
.L_x_3593:
        /* <DEDUP_REMOVED lines=43> */
.L_x_3592:
[----:B------:R-:W-:Y:S05]  /*207d0*/  BSYNC B1 ;  /* 0x0000000000017941 */ /* 0x000fea0003800000 */
.L_x_3591:
        /* <DEDUP_REMOVED lines=15> */
.L_x_3595:
        /* <DEDUP_REMOVED lines=12> */
.L_x_3598:
[----:B------:R-:W-:Y:S02]  /*20990*/  IMAD.MOV.U32 R182, RZ, RZ, R134 ;  /* 0x000000ffffb67224 */ /* 0x000fe400078e0086 */
.L_x_3599:
[----:B------:R-:W-:Y:S05]  /*209a0*/  BSYNC B1 ;  /* 0x0000000000017941 */ /* 0x000fea0003800000 */
.L_x_3597:
        /* <DEDUP_REMOVED lines=16> */
.L_x_3603:
[----:B------:R-:W-:Y:S05]  /*20ab0*/  BSYNC B2 ;  /* 0x0000000000027941 */ /* 0x000fea0003800000 */
.L_x_3602:
        /* <DEDUP_REMOVED lines=43> */
.L_x_3601:
[----:B------:R-:W-:Y:S05]  /*20d70*/  BSYNC B1 ;  /* 0x0000000000017941 */ /* 0x000fea0003800000 */
.L_x_3600:
        /* <DEDUP_REMOVED lines=10> */
.L_x_3596:
        /* <DEDUP_REMOVED lines=12> */
.L_x_3605:
[----:B------:R-:W-:Y:S02]  /*20ee0*/  IMAD.MOV.U32 R195, RZ, RZ, R134 ;  /* 0x000000ffffc37224 */ /* 0x000fe400078e0086 */
.L_x_3606:
[----:B------:R-:W-:Y:S05]  /*20ef0*/  BSYNC B1 ;  /* 0x0000000000017941 */ /* 0x000fea0003800000 */
.L_x_3604:
        /* <DEDUP_REMOVED lines=16> */
.L_x_3610:
[----:B------:R-:W-:Y:S05]  /*21000*/  BSYNC B2 ;  /* 0x0000000000027941 */ /* 0x000fea0003800000 */
.L_x_3609:
        /* <DEDUP_REMOVED lines=43> */
.L_x_3608:
[----:B------:R-:W-:Y:S05]  /*212c0*/  BSYNC B1 ;  /* 0x0000000000017941 */ /* 0x000fea0003800000 */
.L_x_3607:
        /* <DEDUP_REMOVED lines=13> */
.L_x_3611:
        /* <DEDUP_REMOVED lines=12> */
.L_x_3614:
[----:B------:R-:W-:Y:S02]  /*21460*/  IMAD.MOV.U32 R195, RZ, RZ, R134 ;  /* 0x000000ffffc37224 */ /* 0x000fe400078e0086 */
.L_x_3615:
[----:B------:R-:W-:Y:S05]  /*21470*/  BSYNC B1 ;  /* 0x0000000000017941 */ /* 0x000fea0003800000 */
.L_x_3613:
        /* <DEDUP_REMOVED lines=16> */
.L_x_3619:
[----:B------:R-:W-:Y:S05]  /*21580*/  BSYNC B2 ;  /* 0x0000000000027941 */ /* 0x000fea0003800000 */
.L_x_3618:
        /* <DEDUP_REMOVED lines=43> */
.L_x_3617:
[----:B------:R-:W-:Y:S05]  /*21840*/  BSYNC B1 ;  /* 0x0000000000017941 */ /* 0x000fea0003800000 */
.L_x_3616:
        /* <DEDUP_REMOVED lines=10> */
.L_x_3612:
        /* <DEDUP_REMOVED lines=12> */
.L_x_3621:
[----:B------:R-:W-:Y:S02]  /*219b0*/  IMAD.MOV.U32 R196, RZ, RZ, R134 ;  /* 0x000000ffffc47224 */ /* 0x000fe400078e0086 */
.L_x_3622:
[----:B------:R-:W-:Y:S05]  /*219c0*/  BSYNC B1 ;  /* 0x0000000000017941 */ /* 0x000fea0003800000 */
.L_x_3620:
        /* <DEDUP_REMOVED lines=16> */
.L_x_3626:
[----:B------:R-:W-:Y:S05]  /*21ad0*/  BSYNC B2 ;  /* 0x0000000000027941 */ /* 0x000fea0003800000 */
.L_x_3625:
        /* <DEDUP_REMOVED lines=43> */
.L_x_3624:
[----:B------:R-:W-:Y:S05]  /*21d90*/  BSYNC B1 ;  /* 0x0000000000017941 */ /* 0x000fea0003800000 */
.L_x_3623:
        /* <DEDUP_REMOVED lines=13> */
.L_x_3627:
        /* <DEDUP_REMOVED lines=12> */
.L_x_3630:
[----:B------:R-:W-:Y:S02]  /*21f30*/  IMAD.MOV.U32 R66, RZ, RZ, R134 ;  /* 0x000000ffff427224 */ /* 0x000fe400078e0086 */
.L_x_3631:
[----:B------:R-:W-:Y:S05]  /*21f40*/  BSYNC B1 ;  /* 0x0000000000017941 */ /* 0x000fea0003800000 */
.L_x_3629:
        /* <DEDUP_REMOVED lines=16> */
.L_x_3635:
[----:B------:R-:W-:Y:S05]  /*22050*/  BSYNC B2 ;  /* 0x0000000000027941 */ /* 0x000fea0003800000 */
.L_x_3634:
        /* <DEDUP_REMOVED lines=43> */
.L_x_3633:
[----:B------:R-:W-:Y:S05]  /*22310*/  BSYNC B1 ;  /* 0x0000000000017941 */ /* 0x000fea0003800000 */
.L_x_3632:
        /* <DEDUP_REMOVED lines=10> */
.L_x_3628:
        /* <DEDUP_REMOVED lines=12> */
.L_x_3637:
[----:B------:R-:W-:Y:S02]  /*22480*/  IMAD.MOV.U32 R66, RZ, RZ, R134 ;  /* 0x000000ffff427224 */ /* 0x000fe400078e0086 */
.L_x_3638:
[----:B------:R-:W-:Y:S05]  /*22490*/  BSYNC B1 ;  /* 0x0000000000017941 */ /* 0x000fea0003800000 */
.L_x_3636:
        /* <DEDUP_REMOVED lines=16> */
.L_x_3642:
[----:B------:R-:W-:Y:S05]  /*225a0*/  BSYNC B2 ;  /* 0x0000000000027941 */ /* 0x000fea0003800000 */
.L_x_3641:
        /* <DEDUP_REMOVED lines=43> */
.L_x_3640:
[----:B------:R-:W-:Y:S05]  /*22860*/  BSYNC B1 ;  /* 0x0000000000017941 */ /* 0x000fea0003800000 */
.L_x_3639:
        /* <DEDUP_REMOVED lines=13> */
.L_x_3643:
        /* <DEDUP_REMOVED lines=12> */
.L_x_3646:
[----:B------:R-:W-:Y:S02]  /*22a00*/  IMAD.MOV.U32 R66, RZ, RZ, R134 ;  /* 0x000000ffff427224 */ /* 0x000fe400078e0086 */
.L_x_3647:
[----:B------:R-:W-:Y:S05]  /*22a10*/  BSYNC B1 ;  /* 0x0000000000017941 */ /* 0x000fea0003800000 */
.L_x_3645:
        /* <DEDUP_REMOVED lines=16> */
.L_x_3651:
[----:B------:R-:W-:Y:S05]  /*22b20*/  BSYNC B2 ;  /* 0x0000000000027941 */ /* 0x000fea0003800000 */
.L_x_3650:
        /* <DEDUP_REMOVED lines=43> */
.L_x_3649:
[----:B------:R-:W-:Y:S05]  /*22de0*/  BSYNC B1 ;  /* 0x0000000000017941 */ /* 0x000fea0003800000 */
.L_x_3648:
        /* <DEDUP_REMOVED lines=10> */
.L_x_3644:
        /* <DEDUP_REMOVED lines=12> */
.L_x_3653:
[----:B------:R-:W-:Y:S02]  /*22f50*/  IMAD.MOV.U32 R66, RZ, RZ, R134 ;  /* 0x000000ffff427224 */ /* 0x000fe400078e0086 */
.L_x_3654:
[----:B------:R-:W-:Y:S05]  /*22f60*/  BSYNC B1 ;  /* 0x0000000000017941 */ /* 0x000fea0003800000 */
.L_x_3652:
        /* <DEDUP_REMOVED lines=16> */
.L_x_3658:
[----:B------:R-:W-:Y:S05]  /*23070*/  BSYNC B2 ;  /* 0x0000000000027941 */ /* 0x000fea0003800000 */
.L_x_3657:
        /* <DEDUP_REMOVED lines=43> */
.L_x_3656:
[----:B------:R-:W-:Y:S05]  /*23330*/  BSYNC B1 ;  /* 0x0000000000017941 */ /* 0x000fea0003800000 */
.L_x_3655:
        /* <DEDUP_REMOVED lines=13> */
.L_x_3659:
        /* <DEDUP_REMOVED lines=12> */
.L_x_3662:
[----:B------:R-:W-:Y:S02]  /*234d0*/  IMAD.MOV.U32 R208, RZ, RZ, R134 ;  /* 0x000000ffffd07224 */ /* 0x000fe400078e0086 */
.L_x_3663:
[----:B------:R-:W-:Y:S05]  /*234e0*/  BSYNC B1 ;  /* 0x0000000000017941 */ /* 0x000fea0003800000 */
.L_x_3661:
        /* <DEDUP_REMOVED lines=16> */
.L_x_3667:
[----:B------:R-:W-:Y:S05]  /*235f0*/  BSYNC B2 ;  /* 0x0000000000027941 */ /* 0x000fea0003800000 */
.L_x_3666:
        /* <DEDUP_REMOVED lines=43> */
.L_x_3665:
[----:B------:R-:W-:Y:S05]  /*238b0*/  BSYNC B1 ;  /* 0x0000000000017941 */ /* 0x000fea0003800000 */
.L_x_3664:
        /* <DEDUP_REMOVED lines=10> */
.L_x_3660:
        /* <DEDUP_REMOVED lines=54> */
.L_x_3668:
[----:B------:R-:W-:Y:S02]  /*23cc0*/  IADD3 R212, R212, 0x80, RZ ;  /* 0x00000080d4d47810 */ /* 0x000fe40007ffe0ff */
.L_x_3539:
[----:B------:R-:W-:Y:S05]  /*23cd0*/  BSYNC B0 ;  /* 0x0000000000007941 */ /* 0x000fea0003800000 */
.L_x_3538:
        /* <DEDUP_REMOVED lines=30> */
.L_x_3672:
[----:B0-----:R-:W-:Y:S02]  /*23ec0*/  IMAD.MOV.U32 R170, RZ, RZ, R134 ;  /* 0x000000ffffaa7224 */ /* 0x001fe400078e0086 */
.L_x_3673:
[----:B------:R-:W-:Y:S05]  /*23ed0*/  BSYNC B1 ;  /* 0x0000000000017941 */ /* 0x000fea0003800000 */
.L_x_3671:
        /* <DEDUP_REMOVED lines=16> */
.L_x_3677:
[----:B------:R-:W-:Y:S05]  /*23fe0*/  BSYNC B2 ;  /* 0x0000000000027941 */ /* 0x000fea0003800000 */
.L_x_3676:
        /* <DEDUP_REMOVED lines=43> */
.L_x_3675:
[----:B------:R-:W-:Y:S05]  /*242a0*/  BSYNC B1 ;  /* 0x0000000000017941 */ /* 0x000fea0003800000 */
.L_x_3674:
        /* <DEDUP_REMOVED lines=18> */
.L_x_3678:
        /* <DEDUP_REMOVED lines=12> */
.L_x_3681:
[----:B------:R-:W-:Y:S02]  /*24490*/  IMAD.MOV.U32 R157, RZ, RZ, R134 ;  /* 0x000000ffff9d7224 */ /* 0x000fe400078e0086 */
.L_x_3682:
[----:B------:R-:W-:Y:S05]  /*244a0*/  BSYNC B1 ;  /* 0x0000000000017941 */ /* 0x000fea0003800000 */
.L_x_3680:
        /* <DEDUP_REMOVED lines=16> */
.L_x_3686:
[----:B------:R-:W-:Y:S05]  /*245b0*/  BSYNC B2 ;  /* 0x0000000000027941 */ /* 0x000fea0003800000 */
.L_x_3685:
        /* <DEDUP_REMOVED lines=43> */
.L_x_3684:
[----:B------:R-:W-:Y:S05]  /*24870*/  BSYNC B1 ;  /* 0x0000000000017941 */ /* 0x000fea0003800000 */
.L_x_3683:
        /* <DEDUP_REMOVED lines=10> */
.L_x_3679:
        /* <DEDUP_REMOVED lines=12> */
.L_x_3688:
[----:B------:R-:W-:Y:S02]  /*249e0*/  IMAD.MOV.U32 R170, RZ, RZ, R134 ;  /* 0x000000ffffaa7224 */ /* 0x000fe400078e0086 */
.L_x_3689:
[----:B------:R-:W-:Y:S05]  /*249f0*/  BSYNC B1 ;  /* 0x0000000000017941 */ /* 0x000fea0003800000 */
.L_x_3687:
        /* <DEDUP_REMOVED lines=16> */
.L_x_3693:
[----:B------:R-:W-:Y:S05]  /*24b00*/  BSYNC B2 ;  /* 0x0000000000027941 */ /* 0x000fea0003800000 */
.L_x_3692:
        /* <DEDUP_REMOVED lines=43> */
.L_x_3691:
[----:B------:R-:W-:Y:S05]  /*24dc0*/  BSYNC B1 ;  /* 0x0000000000017941 */ /* 0x000fea0003800000 */
.L_x_3690:
        /* <DEDUP_REMOVED lines=15> */
.L_x_3694:
        /* <DEDUP_REMOVED lines=12> */
.L_x_3697:
[----:B------:R-:W-:Y:S02]  /*24f80*/  IMAD.MOV.U32 R64, RZ, RZ, R134 ;  /* 0x000000ffff407224 */ /* 0x000fe400078e0086 */
.L_x_3698:
[----:B------:R-:W-:Y:S05]  /*24f90*/  BSYNC B1 ;  /* 0x0000000000017941 */ /* 0x000fea0003800000 */
.L_x_3696:
        /* <DEDUP_REMOVED lines=16> */
.L_x_3702:
[----:B------:R-:W-:Y:S05]  /*250a0*/  BSYNC B2 ;  /* 0x0000000000027941 */ /* 0x000fea0003800000 */
.L_x_3701:
        /* <DEDUP_REMOVED lines=43> */
.L_x_3700:
[----:B------:R-:W-:Y:S05]  /*25360*/  BSYNC B1 ;  /* 0x0000000000017941 */ /* 0x000fea0003800000 */
.L_x_3699:
        /* <DEDUP_REMOVED lines=10> */
.L_x_3695:
        /* <DEDUP_REMOVED lines=12> */
.L_x_3704:
[----:B------:R-:W-:Y:S02]  /*254d0*/  IMAD.MOV.U32 R64, RZ, RZ, R134 ;  /* 0x000000ffff407224 */ /* 0x000fe400078e0086 */
.L_x_3705:
[----:B------:R-:W-:Y:S05]  /*254e0*/  BSYNC B1 ;  /* 0x0000000000017941 */ /* 0x000fea0003800000 */
.L_x_3703:
        /* <DEDUP_REMOVED lines=16> */
.L_x_3709:
[----:B------:R-:W-:Y:S05]  /*255f0*/  BSYNC B2 ;  /* 0x0000000000027941 */ /* 0x000fea0003800000 */
.L_x_3708:
        /* <DEDUP_REMOVED lines=43> */
.L_x_3707:
[----:B------:R-:W-:Y:S05]  /*258b0*/  BSYNC B1 ;  /* 0x0000000000017941 */ /* 0x000fea0003800000 */
.L_x_3706:
        /* <DEDUP_REMOVED lines=15> */
.L_x_3710:
        /* <DEDUP_REMOVED lines=12> */
.L_x_3713:
[----:B------:R-:W-:Y:S02]  /*25a70*/  IMAD.MOV.U32 R64, RZ, RZ, R134 ;  /* 0x000000ffff407224 */ /* 0x000fe400078e0086 */
.L_x_3714:
[----:B------:R-:W-:Y:S05]  /*25a80*/  BSYNC B1 ;  /* 0x0000000000017941 */ /* 0x000fea0003800000 */
.L_x_3712:
        /* <DEDUP_REMOVED lines=16> */
.L_x_3718:
[----:B------:R-:W-:Y:S05]  /*25b90*/  BSYNC B2 ;  /* 0x0000000000027941 */ /* 0x000fea0003800000 */
.L_x_3717:
        /* <DEDUP_REMOVED lines=43> */
.L_x_3716:
[----:B------:R-:W-:Y:S05]  /*25e50*/  BSYNC B1 ;  /* 0x0000000000017941 */ /* 0x000fea0003800000 */
.L_x_3715:
        /* <DEDUP_REMOVED lines=10> */
.L_x_3711:
        /* <DEDUP_REMOVED lines=12> */
.L_x_3720:
[----:B------:R-:W-:Y:S02]  /*25fc0*/  IMAD.MOV.U32 R64, RZ, RZ, R134 ;  /* 0x000000ffff407224 */ /* 0x000fe400078e0086 */
.L_x_3721:
[----:B------:R-:W-:Y:S05]  /*25fd0*/  BSYNC B1 ;  /* 0x0000000000017941 */ /* 0x000fea0003800000 */
.L_x_3719:
        /* <DEDUP_REMOVED lines=16> */
.L_x_3725:
[----:B------:R-:W-:Y:S05]  /*260e0*/  BSYNC B2 ;  /* 0x0000000000027941 */ /* 0x000fea0003800000 */
.L_x_3724:
        /* <DEDUP_REMOVED lines=43> */
.L_x_3723:
[----:B------:R-:W-:Y:S05]  /*263a0*/  BSYNC B1 ;  /* 0x0000000000017941 */ /* 0x000fea0003800000 */
.L_x_3722:
        /* <DEDUP_REMOVED lines=15> */
.L_x_3726:
        /* <DEDUP_REMOVED lines=12> */
.L_x_3729:
[----:B------:R-:W-:Y:S02]  /*26560*/  IMAD.MOV.U32 R184, RZ, RZ, R134 ;  /* 0x000000ffffb87224 */ /* 0x000fe400078e0086 */
.L_x_3730:
[----:B------:R-:W-:Y:S05]  /*26570*/  BSYNC B1 ;  /* 0x0000000000017941 */ /* 0x000fea0003800000 */
.L_x_3728:
        /* <DEDUP_REMOVED lines=16> */
.L_x_3734:
[----:B------:R-:W-:Y:S05]  /*26680*/  BSYNC B2 ;  /* 0x0000000000027941 */ /* 0x000fea0003800000 */
.L_x_3733:
        /* <DEDUP_REMOVED lines=43> */
.L_x_3732:
[----:B------:R-:W-:Y:S05]  /*26940*/  BSYNC B1 ;  /* 0x0000000000017941 */ /* 0x000fea0003800000 */
.L_x_3731:
        /* <DEDUP_REMOVED lines=10> */
.L_x_3727:
        /* <DEDUP_REMOVED lines=12> */
.L_x_3736:
[----:B------:R-:W-:Y:S02]  /*26ab0*/  IMAD.MOV.U32 R197, RZ, RZ, R134 ;  /* 0x000000ffffc57224 */ /* 0x000fe400078e0086 */
.L_x_3737:
[----:B------:R-:W-:Y:S05]  /*26ac0*/  BSYNC B1 ;  /* 0x0000000000017941 */ /* 0x000fea0003800000 */
.L_x_3735:
        /* <DEDUP_REMOVED lines=16> */
.L_x_3741:
[----:B------:R-:W-:Y:S05]  /*26bd0*/  BSYNC B2 ;  /* 0x0000000000027941 */ /* 0x000fea0003800000 */
.L_x_3740:
        /* <DEDUP_REMOVED lines=43> */
.L_x_3739:
[----:B------:R-:W-:Y:S05]  /*26e90*/  BSYNC B1 ;  /* 0x0000000000017941 */ /* 0x000fea0003800000 */
.L_x_3738:
        /* <DEDUP_REMOVED lines=13> */
.L_x_3742:
        /* <DEDUP_REMOVED lines=12> */
.L_x_3745:
[----:B------:R-:W-:Y:S02]  /*27030*/  IMAD.MOV.U32 R197, RZ, RZ, R134 ;  /* 0x000000ffffc57224 */ /* 0x000fe400078e0086 */
.L_x_3746:
[----:B------:R-:W-:Y:S05]  /*27040*/  BSYNC B1 ;  /* 0x0000000000017941 */ /* 0x000fea0003800000 */
.L_x_3744:
        /* <DEDUP_REMOVED lines=16> */
.L_x_3750:
[----:B------:R-:W-:Y:S05]  /*27150*/  BSYNC B2 ;  /* 0x0000000000027941 */ /* 0x000fea0003800000 */
.L_x_3749:
        /* <DEDUP_REMOVED lines=43> */
.L_x_3748:
[----:B------:R-:W-:Y:S05]  /*27410*/  BSYNC B1 ;  /* 0x0000000000017941 */ /* 0x000fea0003800000 */
.L_x_3747:
        /* <DEDUP_REMOVED lines=10> */
.L_x_3743:
        /* <DEDUP_REMOVED lines=12> */
.L_x_3752:
[----:B------:R-:W-:Y:S02]  /*27580*/  IMAD.MOV.U32 R198, RZ, RZ, R134 ;  /* 0x000000ffffc67224 */ /* 0x000fe400078e0086 */
.L_x_3753:
[----:B------:R-:W-:Y:S05]  /*27590*/  BSYNC B1 ;  /* 0x0000000000017941 */ /* 0x000fea0003800000 */
.L_x_3751:
        /* <DEDUP_REMOVED lines=16> */
.L_x_3757:
[----:B------:R-:W-:Y:S05]  /*276a0*/  BSYNC B2 ;  /* 0x0000000000027941 */ /* 0x000fea0003800000 */
.L_x_3756:
        /* <DEDUP_REMOVED lines=43> */
.L_x_3755:
[----:B------:R-:W-:Y:S05]  /*27960*/  BSYNC B1 ;  /* 0x0000000000017941 */ /* 0x000fea0003800000 */
.L_x_3754:
        /* <DEDUP_REMOVED lines=13> */
.L_x_3758:
        /* <DEDUP_REMOVED lines=12> */
.L_x_3761:
[----:B------:R-:W-:Y:S02]  /*27b00*/  IMAD.MOV.U32 R66, RZ, RZ, R134 ;  /* 0x000000ffff427224 */ /* 0x000fe400078e0086 */
.L_x_3762:
[----:B------:R-:W-:Y:S05]  /*27b10*/  BSYNC B1 ;  /* 0x0000000000017941 */ /* 0x000fea0003800000 */
.L_x_3760:
        /* <DEDUP_REMOVED lines=16> */
.L_x_3766:
[----:B------:R-:W-:Y:S05]  /*27c20*/  BSYNC B2 ;  /* 0x0000000000027941 */ /* 0x000fea0003800000 */
.L_x_3765:
        /* <DEDUP_REMOVED lines=43> */
.L_x_3764:
[----:B------:R-:W-:Y:S05]  /*27ee0*/  BSYNC B1 ;  /* 0x0000000000017941 */ /* 0x000fea0003800000 */
.L_x_3763:
        /* <DEDUP_REMOVED lines=10> */
.L_x_3759:
        /* <DEDUP_REMOVED lines=12> */
.L_x_3768:
[----:B------:R-:W-:Y:S02]  /*28050*/  IMAD.MOV.U32 R66, RZ, RZ, R134 ;  /* 0x000000ffff427224 */ /* 0x000fe400078e0086 */
.L_x_3769:
[----:B------:R-:W-:Y:S05]  /*28060*/  BSYNC B1 ;  /* 0x0000000000017941 */ /* 0x000fea0003800000 */
.L_x_3767:
        /* <DEDUP_REMOVED lines=16> */
.L_x_3773:
[----:B------:R-:W-:Y:S05]  /*28170*/  BSYNC B2 ;  /* 0x0000000000027941 */ /* 0x000fea0003800000 */
.L_x_3772:
        /* <DEDUP_REMOVED lines=43> */
.L_x_3771:
[----:B------:R-:W-:Y:S05]  /*28430*/  BSYNC B1 ;  /* 0x0000000000017941 */ /* 0x000fea0003800000 */
.L_x_3770:
        /* <DEDUP_REMOVED lines=13> */
.L_x_3774:
        /* <DEDUP_REMOVED lines=12> */
.L_x_3777:
[----:B------:R-:W-:Y:S02]  /*285d0*/  IMAD.MOV.U32 R66, RZ, RZ, R134 ;  /* 0x000000ffff427224 */ /* 0x000fe400078e0086 */
.L_x_3778:
[----:B------:R-:W-:Y:S05]  /*285e0*/  BSYNC B1 ;  /* 0x0000000000017941 */ /* 0x000fea0003800000 */
.L_x_3776:
        /* <DEDUP_REMOVED lines=16> */
.L_x_3782:
[----:B------:R-:W-:Y:S05]  /*286f0*/  BSYNC B2 ;  /* 0x0000000000027941 */ /* 0x000fea0003800000 */
.L_x_3781:
        /* <DEDUP_REMOVED lines=43> */
.L_x_3780:
[----:B------:R-:W-:Y:S05]  /*289b0*/  BSYNC B1 ;  /* 0x0000000000017941 */ /* 0x000fea0003800000 */
.L_x_3779:
        /* <DEDUP_REMOVED lines=10> */
.L_x_3775:
        /* <DEDUP_REMOVED lines=12> */
.L_x_3784:
[----:B------:R-:W-:Y:S02]  /*28b20*/  IMAD.MOV.U32 R66, RZ, RZ, R134 ;  /* 0x000000ffff427224 */ /* 0x000fe400078e0086 */
.L_x_3785:
[----:B------:R-:W-:Y:S05]  /*28b30*/  BSYNC B1 ;  /* 0x0000000000017941 */ /* 0x000fea0003800000 */
.L_x_3783:
        /* <DEDUP_REMOVED lines=16> */
.L_x_3789:
[----:B------:R-:W-:Y:S05]  /*28c40*/  BSYNC B2 ;  /* 0x0000000000027941 */ /* 0x000fea0003800000 */
.L_x_3788:
        /* <DEDUP_REMOVED lines=43> */
.L_x_3787:
[----:B------:R-:W-:Y:S05]  /*28f00*/  BSYNC B1 ;  /* 0x0000000000017941 */ /* 0x000fea0003800000 */
.L_x_3786:
        /* <DEDUP_REMOVED lines=13> */
.L_x_3790:
        /* <DEDUP_REMOVED lines=12> */
.L_x_3793:
[----:B------:R-:W-:Y:S02]  /*290a0*/  IMAD.MOV.U32 R208, RZ, RZ, R134 ;  /* 0x000000ffffd07224 */ /* 0x000fe400078e0086 */
.L_x_3794:
[----:B------:R-:W-:Y:S05]  /*290b0*/  BSYNC B1 ;  /* 0x0000000000017941 */ /* 0x000fea0003800000 */
.L_x_3792:
        /* <DEDUP_REMOVED lines=16> */
.L_x_3798:
[----:B------:R-:W-:Y:S05]  /*291c0*/  BSYNC B2 ;  /* 0x0000000000027941 */ /* 0x000fea0003800000 */
.L_x_3797:
        /* <DEDUP_REMOVED lines=43> */
.L_x_3796:
[----:B------:R-:W-:Y:S05]  /*29480*/  BSYNC B1 ;  /* 0x0000000000017941 */ /* 0x000fea0003800000 */
.L_x_3795:
        /* <DEDUP_REMOVED lines=10> */
.L_x_3791:
[C---:B------:R-:W-:Y:S01]  /*29530*/  LOP3.LUT P0, RZ, R43.reuse, 0x8, RZ, 0xc0, !PT ;  /* 0x000000082bff7812 */ /* 0x040fe2000780c0ff */
[----:B------:R-:W-:Y:S01]  /*29540*/  IMAD.SHL.U32 R214, R212, 0x8, RZ ;  /* 0x00000008d4d67824 */ /* 0x000fe200078e00ff */
[----:B------:R-:W-:Y:S02]  /*29550*/  SEL R67, RZ, 0x1000000, P5 ;  /* 0x01000000ff437807 */ /* 0x000fe40002800000 */
[----:B------:R-:W-:Y:S02]  /*29560*/  SEL R65, RZ, 0x10000, P4 ;  /* 0x00010000ff417807 */ /* 0x000fe40002000000 */
[C---:B------:R-:W-:Y:S02]  /*29570*/  LOP3.LUT P6, RZ, R43.reuse, 0x4, RZ, 0xc0, !PT ;  /* 0x000000042bff7812 */ /* 0x040fe400078cc0ff */
[C---:B------:R-:W-:Y:S02]  /*29580*/  LOP3.LUT P5, RZ, R43.reuse, 0x2, RZ, 0xc0, !PT ;  /* 0x000000022bff7812 */ /* 0x040fe400078ac0ff */
[----:B------:R-:W-:-:S02]  /*29590*/  LOP3.LUT P4, RZ, R43, 0x1, RZ, 0xc0, !PT ;  /* 0x000000012bff7812 */ /* 0x000fc4000788c0ff */
[----:B------:R-:W-:Y:S02]  /*295a0*/  SEL R215, RZ, 0x1, P0 ;  /* 0x00000001ffd77807 */ /* 0x000fe40000000000 */
[----:B------:R-:W-:Y:S02]  /*295b0*/  SEL R66, RZ, 0x100, P3 ;  /* 0x00000100ff427807 */ /* 0x000fe40001800000 */
[----:B------:R-:W-:Y:S02]  /*295c0*/  SEL R64, RZ, 0x1, P4 ;  /* 0x00000001ff407807 */ /* 0x000fe40002000000 */
[----:B------:R-:W-:Y:S02]  /*295d0*/  SEL R213, RZ, 0x1, P5 ;  /* 0x00000001ffd57807 */ /* 0x000fe40002800000 */
[----:B------:R-:W-:Y:S02]  /*295e0*/  SEL R210, RZ, 0x1, P6 ;  /* 0x00000001ffd27807 */ /* 0x000fe40003000000 */
[----:B------:R-:W-:-:S02]  /*295f0*/  LEA R206, P0, R212, c[0x0][0x188], 0x4 ;  /* 0x00006200d4ce7a11 */ /* 0x000fc400078020ff */
[----:B------:R-:W-:Y:S01]  /*29600*/  SHF.R.U32.HI R216, RZ, 0x1d, R212 ;  /* 0x0000001dffd87819 */ /* 0x000fe200000116d4 */
[----:B------:R-:W-:Y:S01]  /*29610*/  IMAD.WIDE.U32 R210, R210, 0x100, RZ ;  /* 0x00000100d2d27825 */ /* 0x000fe200078e00ff */
[----:B------:R-:W-:Y:S02]  /*29620*/  LEA.HI.X R207, R212, c[0x0][0x18c], RZ, 0x4, P0 ;  /* 0x00006300d4cf7a11 */ /* 0x000fe400000f24ff */
[----:B------:R-:W-:Y:S01]  /*29630*/  LOP3.LUT R66, R66, R67, R65, 0xfe, !PT ;  /* 0x0000004342427212 */ /* 0x000fe200078efe41 */
[----:B------:R-:W-:Y:S01]  /*29640*/  IMAD.WIDE.U32 R64, R64, 0x1000000, RZ ;  /* 0x0100000040407825 */ /* 0x000fe200078e00ff */
[----:B------:R-:W-:Y:S02]  /*29650*/  SEL R217, RZ, 0x1, P2 ;  /* 0x00000001ffd97807 */ /* 0x000fe40001000000 */
[----:B------:R-:W-:Y:S01]  /*29660*/  IADD3 R208, P0, R214, c[0x0][0x190], RZ ;  /* 0x00006400d6d07a10 */ /* 0x000fe20007f1e0ff */
[----:B------:R-:W-:Y:S01]  /*29670*/  IMAD.WIDE.U32 R212, R213, 0x10000, RZ ;  /* 0x00010000d5d47825 */ /* 0x000fe200078e00ff */
[----:B------:R-:W-:-:S02]  /*29680*/  LOP3.LUT R217, R65, R66, R217, 0xfe, !PT ;  /* 0x0000004241d97212 */ /* 0x000fc400078efed9 */
[----:B------:R-:W-:Y:S02]  /*29690*/  F2FP.BF16.PACK_AB R67, R205, R198 ;  /* 0x000000c6cd43723e */ /* 0x000fe400000010ff */
[----:B------:R-:W-:Y:S02]  /*296a0*/  LOP3.LUT R210, R210, R64, R212, 0xfe, !PT ;  /* 0x00000040d2d27212 */ /* 0x000fe400078efed4 */
        /* <DEDUP_REMOVED lines=30> */
.L_x_3670:
[----:B------:R-:W-:Y:S05]  /*29890*/  BSYNC B0 ;  /* 0x0000000000007941 */ /* 0x000fea0003800000 */
.L_x_3669:
[----:B0-----:R-:W-:Y:S01]  /*298a0*/  FADD.FTZ R64, RZ, R141 ;  /* 0x0000008dff407221 */ /* 0x001fe20000010000 */
[----:B------:R-:W-:Y:S02]  /*298b0*/  LOP3.LUT P1, RZ, R43, 0x20, RZ, 0xc0, !PT ;  /* 0x000000202bff7812 */ /* 0x000fe4000782c0ff */
[----:B------:R-:W-:Y:S01]  /*298c0*/  LOP3.LUT P0, RZ, R130, 0xff, RZ, 0xc0, !PT ;  /* 0x000000ff82ff7812 */ /* 0x000fe2000780c0ff */
[----:B------:R-:W-:Y:S01]  /*298d0*/  FADD.FTZ R65, R169, R64 ;  /* 0x00000040a9417221 */ /* 0x000fe20000010000 */
[----:B------:R-:W-:Y:S02]  /*298e0*/  SHF.R.U32.HI R206, RZ, 0x5, R48 ;  /* 0x00000005ffce7819 */ /* 0x000fe40000011630 */
[----:B------:R-:W-:Y:S01]  /*298f0*/  ISETP.GT.U32.AND P2, PT, R44, 0x1ff, PT ;  /* 0x000001ff2c00780c */ /* 0x000fe20003f44070 */
        /* <DEDUP_REMOVED lines=64> */
.L_x_3817:
[----:B-1----:R-:W-:Y:S01]  /*29d00*/  FADD.FTZ R65, R64, R65 ;  /* 0x0000004140417221 */ /* 0x002fe20000010000 */
[----:B------:R-:W-:Y:S05]  /*29d10*/  BRA.DIV ~URZ, `(.L_x_3800) ;  /* 0x00001cf27f007947 */ /* 0x000fea000b800000 */
[----:B0-----:R-:W0:Y:S01]  /*29d20*/  SHFL.BFLY PT, R64, R65, 0x2, 0x1f ;  /* 0x0c401f0041407f89 */ /* 0x001e2200000e0000 */
        /* <DEDUP_REMOVED lines=131> */
.L_x_3818:
[----:B------:R-:W-:Y:S01]  /*2a560*/  LOP3.LUT P0, RZ, R48, 0x1f, RZ, 0xc0, !PT ;  /* 0x0000001f30ff7812 */ /* 0x000fe2000780c0ff */
        /* <DEDUP_REMOVED lines=10> */
[----:B------:R-:W-:Y:S01]  /*2a610*/  @!P0 IMAD.IADD R206, R206, 0x1, R207 ;  /* 0x00000001cece8824 */ /* 0x000fe200078e02cf */
[----:B------:R-:W-:Y:S01]  /*2a620*/  LOP3.LUT P1, RZ, R43, 0x20, RZ, 0xc0, !PT ;  /* 0x000000202bff7812 */ /* 0x000fe2000782c0ff */
[----:B------:R-:W-:Y:S02]  /*2a630*/  IMAD.MOV.U32 R66, RZ, RZ, RZ ;  /* 0x000000ffff427224 */ /* 0x000fe400078e00ff */
[----:B------:R-:W-:Y:S01]  /*2a640*/  @!P0 IMAD.MOV.U32 R66, RZ, RZ, R129 ;  /* 0x000000ffff428224 */ /* 0x000fe200078e0081 */
[----:B------:R-:W-:Y:S03]  /*2a650*/  BSSY B0, `(.L_x_3801) ;  /* 0x0000055000007945 */ /* 0x000fe60003800000 */
[----:B------:R-:W-:Y:S01]  /*2a660*/  I2F R213, R66 ;  /* 0x0000004200d57306 */ /* 0x000fe20000201400 */
[----:B------:R-:W0:Y:S04]  /*2a670*/  SHFL.DOWN PT, R207, R66, 0x2, 0x1f ;  /* 0x08401f0042cf7f89 */ /* 0x000e2800000e0000 */
[----:B------:R-:W1:Y:S01]  /*2a680*/  @!P0 LDS.64 R64, [R206.X8] ;  /* 0x00000000ce408984 */ /* 0x000e620000008a00 */
[----:B------:R-:W-:Y:S01]  /*2a690*/  ISETP.NE.AND P0, PT, RZ, UR8, PT ;  /* 0x00000008ff007c0c */ /* 0x000fe2000bf05270 */
[----:B0-----:R-:W-:-:S02]  /*2a6a0*/  IMAD.IADD R208, R207, 0x1, R66 ;  /* 0x00000001cfd07824 */ /* 0x001fc400078e0242 */
[----:B------:R-:W-:Y:S03]  /*2a6b0*/  I2F R207, R207 ;  /* 0x000000cf00cf7306 */ /* 0x000fe60000201400 */
[----:B------:R-:W0:Y:S05]  /*2a6c0*/  SHFL.DOWN PT, R217, R208, 0x1, 0x1f ;  /* 0x08201f00d0d97f89 */ /* 0x000e2a00000e0000 */
[----:B------:R-:W2:Y:S08]  /*2a6d0*/  I2F R210, R208 ;  /* 0x000000d000d27306 */ /* 0x000eb00000201400 */
[----:B--2---:R-:W-:Y:S01]  /*2a6e0*/  MUFU.RCP R211, R210 ;  /* 0x000000d200d37308 */ /* 0x004fe20000001000 */
[----:B-1----:R-:W1:Y:S01]  /*2a6f0*/  SHFL.DOWN PT, R209, R64, 0x2, 0x1f ;  /* 0x08401f0040d17f89 */ /* 0x002e6200000e0000 */
[----:B0-----:R-:W-:-:S06]  /*2a700*/  IMAD.IADD R212, R208, 0x1, R217 ;  /* 0x00000001d0d47824 */ /* 0x001fcc00078e02d9 */
[----:B------:R-:W-:Y:S08]  /*2a710*/  I2F R217, R217 ;  /* 0x000000d900d97306 */ /* 0x000ff00000201400 */
[----:B------:R-:W0:Y:S01]  /*2a720*/  I2F R212, R212 ;  /* 0x000000d400d47306 */ /* 0x000e220000201400 */
[----:B-1----:R-:W-:-:S04]  /*2a730*/  FMUL.FTZ R206, R209, R207 ;  /* 0x000000cfd1ce7220 */ /* 0x002fc80000410000 */
[----:B------:R-:W-:-:S03]  /*2a740*/  FFMA.FTZ R206, R213, R64, R206 ;  /* 0x00000040d5ce7223 */ /* 0x000fc600000100ce */
[----:B0-----:R-:W0:Y:S01]  /*2a750*/  MUFU.RCP R214, R212 ;  /* 0x000000d400d67308 */ /* 0x001e220000001000 */
[----:B------:R-:W-:Y:S02]  /*2a760*/  FADD.FTZ R64, -R209, R64 ;  /* 0x00000040d1407221 */ /* 0x000fe40000010100 */
[----:B------:R-:W-:Y:S02]  /*2a770*/  FMUL.FTZ R215, R211, R206 ;  /* 0x000000ced3d77220 */ /* 0x000fe40000410000 */
[----:B------:R-:W-:-:S03]  /*2a780*/  FMUL.FTZ R64, R64, R64 ;  /* 0x0000004040407220 */ /* 0x000fc60000410000 */
[----:B------:R-:W1:Y:S01]  /*2a790*/  SHFL.DOWN PT, R206, R215, 0x1, 0x1f ;  /* 0x08201f00d7ce7f89 */ /* 0x000e6200000e0000 */
[----:B------:R-:W-:-:S04]  /*2a7a0*/  FMUL.FTZ R64, R64, R213 ;  /* 0x000000d540407220 */ /* 0x000fc80000410000 */
[----:B------:R-:W-:Y:S02]  /*2a7b0*/  FMUL.FTZ R64, R64, R207 ;  /* 0x000000cf40407220 */ /* 0x000fe40000410000 */
[----:B-1----:R-:W-:Y:S02]  /*2a7c0*/  FMUL.FTZ R66, R206, R217 ;  /* 0x000000d9ce427220 */ /* 0x002fe40000410000 */
[----:B------:R-:W-:Y:S02]  /*2a7d0*/  FADD.FTZ R206, R215, -R206 ;  /* 0x800000ced7ce7221 */ /* 0x000fe40000010000 */
[----:B------:R-:W-:Y:S02]  /*2a7e0*/  FFMA.FTZ R219, R210, R215, R66 ;  /* 0x000000d7d2db7223 */ /* 0x000fe40000010042 */
[----:B------:R-:W-:Y:S02]  /*2a7f0*/  FMUL.FTZ R209, R206, R206 ;  /* 0x000000ceced17220 */ /* 0x000fe40000410000 */
[----:B0-----:R-:W-:-:S02]  /*2a800*/  FMUL.FTZ R219, R214, R219 ;  /* 0x000000dbd6db7220 */ /* 0x001fc40000410000 */
[----:B------:R-:W-:-:S04]  /*2a810*/  FMUL.FTZ R209, R210, R209 ;  /* 0x000000d1d2d17220 */ /* 0x000fc80000410000 */
[----:B------:R-:W0:Y:S01]  /*2a820*/  SHFL.IDX PT, R219, R219, RZ, 0x1f ;  /* 0x00001fffdbdb7589 */ /* 0x000e2200000e0000 */
[----:B------:R-:W-:Y:S02]  /*2a830*/  FMUL.FTZ R209, R209, R217 ;  /* 0x000000d9d1d17220 */ /* 0x000fe40000410000 */
[C---:B0-----:R-:W-:Y:S01]  /*2a840*/  FMUL.FTZ R66, R219.reuse, R219 ;  /* 0x000000dbdb427220 */ /* 0x041fe20000410000 */
[----:B------:R-:W-:-:S04]  /*2a850*/  FSEL R208, R219, RZ, !P0 ;  /* 0x000000ffdbd07208 */ /* 0x000fc80004000000 */
[----:B------:R-:W-:Y:S02]  /*2a860*/  FSEL R216, R66, RZ, P0 ;  /* 0x000000ff42d87208 */ /* 0x000fe40000000000 */
[----:B------:R-:W0:Y:S01]  /*2a870*/  SHFL.DOWN PT, R66, R65, 0x2, 0x1f ;  /* 0x08401f0041427f89 */ /* 0x000e2200000e0000 */
[----:B------:R-:W-:-:S13]  /*2a880*/  LOP3.LUT P0, RZ, R67, 0x1f, R48, 0xf8, !PT ;  /* 0x0000001f43ff7812 */ /* 0x000fda000780f830 */
[----:B------:R-:W-:Y:S02]  /*2a890*/  @!P0 IMAD.MOV.U32 R67, RZ, RZ, 0x4 ;  /* 0x00000004ff438424 */ /* 0x000fe400078e00ff */
[----:B0-----:R-:W-:Y:S02]  /*2a8a0*/  FADD.FTZ R66, R66, R65 ;  /* 0x0000004142427221 */ /* 0x001fe40000010000 */
[----:B------:R-:W-:Y:S02]  /*2a8b0*/  IMAD.MOV.U32 R65, RZ, RZ, c[0x0][0x1e0] ;  /* 0x00007800ff417624 */ /* 0x000fe400078e00ff */
[----:B------:R-:W-:-:S05]  /*2a8c0*/  FFMA.FTZ R64, R211, R64, R66 ;  /* 0x00000040d3407223 */ /* 0x000fca0000010042 */
[----:B------:R-:W0:Y:S02]  /*2a8d0*/  SHFL.DOWN PT, R207, R64, 0x1, 0x1f ;  /* 0x08201f0040cf7f89 */ /* 0x000e2400000e0000 */
[----:B0-----:R-:W-:-:S04]  /*2a8e0*/  FADD.FTZ R207, R64, R207 ;  /* 0x000000cf40cf7221 */ /* 0x001fc80000010000 */
[----:B------:R-:W-:-:S05]  /*2a8f0*/  FFMA.FTZ R207, R214, R209, R207 ;  /* 0x000000d1d6cf7223 */ /* 0x000fca00000100cf */
[----:B------:R-:W0:Y:S02]  /*2a900*/  SHFL.IDX PT, R66, R207, RZ, 0x1f ;  /* 0x00001fffcf427589 */ /* 0x000e2400000e0000 */
[----:B0-----:R-:W-:Y:S02]  /*2a910*/  FFMA.FTZ R65, R66, R65, c[0x0][0x228] ;  /* 0x00008a0042417623 */ /* 0x001fe40000010041 */
[----:B------:R-:W-:-:S04]  /*2a920*/  @!P0 IMAD.WIDE R66, R42, R67, c[0x0][0x1a0] ;  /* 0x000068002a428625 */ /* 0x000fc800078e0243 */
[----:B------:R-:W-:Y:S01]  /*2a930*/  FADD.FTZ R209, R65, R216 ;  /* 0x000000d841d17221 */ /* 0x000fe20000010000 */
[----:B------:R0:W-:Y:S01]  /*2a940*/  @!P0 STG.E [R66.64], R219 ;  /* 0x000000db42008986 */ /* 0x0001e2000c101906 */
[----:B------:R-:W-:-:S04]  /*2a950*/  @!P0 IMAD.MOV.U32 R65, RZ, RZ, 0x4 ;  /* 0x00000004ff418424 */ /* 0x000fc800078e00ff */
[----:B------:R-:W1:Y:S01]  /*2a960*/  MUFU.RSQ R209, R209 ;  /* 0x000000d100d17308 */ /* 0x000e620000001400 */
[----:B------:R-:W-:-:S05]  /*2a970*/  @!P0 IMAD.WIDE R64, R42, R65, c[0x0][0x1a8] ;  /* 0x00006a002a408625 */ /* 0x000fca00078e0241 */
[----:B-1----:R0:W-:Y:S01]  /*2a980*/  @!P0 STG.E [R64.64], R209 ;  /* 0x000000d140008986 */ /* 0x0021e2000c101906 */
[----:B------:R-:W-:Y:S05]  /*2a990*/  @!P1 BRA `(.L_x_3802) ;  /* 0x0000020000009947 */ /* 0x000fea0003800000 */
[--C-:B0-----:R-:W-:Y:S02]  /*2a9a0*/  FADD.FTZ R64, R141, -R208.reuse ;  /* 0x800000d08d407221 */ /* 0x101fe40000010000 */
        /* <DEDUP_REMOVED lines=31> */
.L_x_3802:
[----:B------:R-:W-:Y:S05]  /*2aba0*/  BSYNC B0 ;  /* 0x0000000000007941 */ /* 0x000fea0003800000 */
.L_x_3801:
[----:B------:R-:W-:Y:S01]  /*2abb0*/  LOP3.LUT P0, RZ, R43, 0x800, RZ, 0xc0, !PT ;  /* 0x000008002bff7812 */ /* 0x000fe2000780c0ff */
[----:B------:R-:W-:-:S12]  /*2abc0*/  BSSY B0, `(.L_x_3803) ;  /* 0x0000022000007945 */ /* 0x000fd80003800000 */
        /* <DEDUP_REMOVED lines=33> */
.L_x_3804:
[----:B------:R-:W-:Y:S05]  /*2ade0*/  BSYNC B0 ;  /* 0x0000000000007941 */ /* 0x000fea0003800000 */
.L_x_3803:
        /* <DEDUP_REMOVED lines=35> */
.L_x_3806:
[----:B------:R-:W-:Y:S05]  /*2b020*/  BSYNC B0 ;  /* 0x0000000000007941 */ /* 0x000fea0003800000 */
.L_x_3805:
        /* <DEDUP_REMOVED lines=35> */
.L_x_3808:
[----:B------:R-:W-:Y:S05]  /*2b260*/  BSYNC B0 ;  /* 0x0000000000007941 */ /* 0x000fea0003800000 */
.L_x_3807:
        /* <DEDUP_REMOVED lines=35> */
.L_x_3810:
[----:B------:R-:W-:Y:S05]  /*2b4a0*/  BSYNC B0 ;  /* 0x0000000000007941 */ /* 0x000fea0003800000 */
.L_x_3809:
        /* <DEDUP_REMOVED lines=35> */
.L_x_3812:
[----:B------:R-:W-:Y:S05]  /*2b6e0*/  BSYNC B0 ;  /* 0x0000000000007941 */ /* 0x000fea0003800000 */
.L_x_3811:
        /* <DEDUP_REMOVED lines=34> */
.L_x_3814:
[----:B------:R-:W-:Y:S05]  /*2b910*/  BSYNC B0 ;  /* 0x0000000000007941 */ /* 0x000fea0003800000 */
.L_x_3813:
[----:B------:R-:W-:Y:S02]  /*2b920*/  LOP3.LUT P0, RZ, R130, 0xff, RZ, 0xc0, !PT ;  /* 0x000000ff82ff7812 */ /* 0x000fe4000780c0ff */
[----:B------:R-:W-:Y:S02]  /*2b930*/  IADD3 R42, R42, c[0x0][0x160], RZ ;  /* 0x000058002a2a7a10 */ /* 0x000fe40007ffe0ff */
[----:B------:R-:W-:Y:S02]  /*2b940*/  SEL R130, RZ, 0x1, P0 ;  /* 0x00000001ff827807 */ /* 0x000fe40000000000 */
[----:B------:R-:W-:-:S13]  /*2b950*/  ISETP.GE.AND P0, PT, R42, c[0x0][0x164], PT ;  /* 0x000059002a007a0c */ /* 0x000fda0003f06270 */
[----:B0-----:R-:W-:Y:S01]  /*2b960*/  @P0 CALL.REL.NOINC `(.L_x_3815) ;  /* 0x0000001000000944 */ /* 0x001fe20003c00000 */
[----:B------:R-:W-:Y:S05]  /*2b970*/  BRA `(.L_x_3816) ;  /* 0xfffd5c2000007947 */ /* 0x000fea000383ffff */
.L_x_3815:
[----:B------:R-:W-:Y:S05]  /*2b980*/  EXIT ;  /* 0x000000000000794d */ /* 0x000fea0003800000 */
.L_x_3799:
[----:B------:R-:W-:Y:S01]  /*2b990*/  IMAD.MOV.U32 R65, RZ, RZ, R64 ;  /* 0x000000ffff417224 */ /* 0x000fe200078e0040 */
[----:B------:R-:W-:Y:S01]  /*2b9a0*/  MOV R66, 0x2b9f0 ;  /* 0x0002b9f000427802 */ /* 0x000fe20000000f00 */
[----:B------:R-:W-:Y:S02]  /*2b9b0*/  IMAD.MOV.U32 R210, RZ, RZ, 0x1 ;  /* 0x00000001ffd27424 */ /* 0x000fe400078e00ff */
[----:B------:R-:W-:Y:S02]  /*2b9c0*/  IMAD.MOV.U32 R208, RZ, RZ, 0x1f ;  /* 0x0000001fffd07424 */ /* 0x000fe400078e00ff */
[----:B------:R-:W-:Y:S02]  /*2b9d0*/  IMAD.MOV.U32 R209, RZ, RZ, -0x1 ;  /* 0xffffffffffd17424 */ /* 0x000fe400078e00ff */
[----:B------:R-:W-:Y:S05]  /*2b9e0*/  CALL.REL.NOINC `($__internal_6_$__cuda_sm70_shflsync_bfly_p) ;  /* 0x00000ac000007944 */ /* 0x000fea0003c00000 */
[----:B01----:R-:W-:Y:S01]  /*2b9f0*/  IMAD.MOV.U32 R65, RZ, RZ, R210 ;  /* 0x000000ffff417224 */ /* 0x003fe200078e00d2 */
[----:B------:R-:W-:Y:S05]  /*2ba00*/  BRA `(.L_x_3817) ;  /* 0xffffe2f000007947 */ /* 0x000fea000383ffff */
.L_x_3800:
[----:B------:R-:W-:Y:S01]  /*2ba10*/  IMAD.MOV.U32 R210, RZ, RZ, 0x2 ;  /* 0x00000002ffd27424 */ /* 0x000fe200078e00ff */
[----:B------:R-:W-:Y:S01]  /*2ba20*/  MOV R66, 0x2ba60 ;  /* 0x0002ba6000427802 */ /* 0x000fe20000000f00 */
[----:B------:R-:W-:Y:S02]  /*2ba30*/  IMAD.MOV.U32 R208, RZ, RZ, 0x1f ;  /* 0x0000001fffd07424 */ /* 0x000fe400078e00ff */
[----:B------:R-:W-:-:S02]  /*2ba40*/  IMAD.MOV.U32 R209, RZ, RZ, -0x1 ;  /* 0xffffffffffd17424 */ /* 0x000fc400078e00ff */
[----:B0-----:R-:W-:Y:S05]  /*2ba50*/  CALL.REL.NOINC `($__internal_6_$__cuda_sm70_shflsync_bfly_p) ;  /* 0x00000a5000007944 */ /* 0x001fea0003c00000 */
[----:B01----:R-:W-:Y:S01]  /*2ba60*/  FADD.FTZ R65, R65, R210 ;  /* 0x000000d241417221 */ /* 0x003fe20000010000 */
[----:B------:R-:W-:Y:S01]  /*2ba70*/  MOV R66, 0x2bac0 ;  /* 0x0002bac000427802 */ /* 0x000fe20000000f00 */
[----:B------:R-:W-:-:S02]  /*2ba80*/  IMAD.MOV.U32 R210, RZ, RZ, 0x4 ;  /* 0x00000004ffd27424 */ /* 0x000fc400078e00ff */
[----:B------:R-:W-:Y:S02]  /*2ba90*/  IMAD.MOV.U32 R208, RZ, RZ, 0x1f ;  /* 0x0000001fffd07424 */ /* 0x000fe400078e00ff */
[----:B------:R-:W-:Y:S02]  /*2baa0*/  IMAD.MOV.U32 R209, RZ, RZ, -0x1 ;  /* 0xffffffffffd17424 */ /* 0x000fe400078e00ff */
[----:B------:R-:W-:Y:S05]  /*2bab0*/  CALL.REL.NOINC `($__internal_6_$__cuda_sm70_shflsync_bfly_p) ;  /* 0x000009f000007944 */ /* 0x000fea0003c00000 */
[----:B01----:R-:W-:Y:S01]  /*2bac0*/  FADD.FTZ R65, R65, R210 ;  /* 0x000000d241417221 */ /* 0x003fe20000010000 */
[----:B------:R-:W-:Y:S01]  /*2bad0*/  MOV R66, 0x2bb20 ;  /* 0x0002bb2000427802 */ /* 0x000fe20000000f00 */
[----:B------:R-:W-:Y:S02]  /*2bae0*/  IMAD.MOV.U32 R210, RZ, RZ, 0x8 ;  /* 0x00000008ffd27424 */ /* 0x000fe400078e00ff */
[----:B------:R-:W-:Y:S02]  /*2baf0*/  IMAD.MOV.U32 R208, RZ, RZ, 0x1f ;  /* 0x0000001fffd07424 */ /* 0x000fe400078e00ff */
[----:B------:R-:W-:Y:S02]  /*2bb00*/  IMAD.MOV.U32 R209, RZ, RZ, -0x1 ;  /* 0xffffffffffd17424 */ /* 0x000fe400078e00ff */
[----:B------:R-:W-:Y:S05]  /*2bb10*/  CALL.REL.NOINC `($__internal_6_$__cuda_sm70_shflsync_bfly_p) ;  /* 0x0000099000007944 */ /* 0x000fea0003c00000 */
[----:B01----:R-:W-:Y:S01]  /*2bb20*/  FADD.FTZ R65, R65, R210 ;  /* 0x000000d241417221 */ /* 0x003fe20000010000 */
[----:B------:R-:W-:Y:S01]  /*2bb30*/  MOV R66, 0x2bb80 ;  /* 0x0002bb8000427802 */ /* 0x000fe20000000f00 */
[----:B------:R-:W-:-:S02]  /*2bb40*/  IMAD.MOV.U32 R210, RZ, RZ, 0x10 ;  /* 0x00000010ffd27424 */ /* 0x000fc400078e00ff */
[----:B------:R-:W-:Y:S02]  /*2bb50*/  IMAD.MOV.U32 R208, RZ, RZ, 0x1f ;  /* 0x0000001fffd07424 */ /* 0x000fe400078e00ff */
[----:B------:R-:W-:Y:S02]  /*2bb60*/  IMAD.MOV.U32 R209, RZ, RZ, -0x1 ;  /* 0xffffffffffd17424 */ /* 0x000fe400078e00ff */
[----:B------:R-:W-:Y:S05]  /*2bb70*/  CALL.REL.NOINC `($__internal_6_$__cuda_sm70_shflsync_bfly_p) ;  /* 0x0000093000007944 */ /* 0x000fea0003c00000 */
[----:B01----:R-:W-:Y:S01]  /*2bb80*/  FADD.FTZ R65, R65, R210 ;  /* 0x000000d241417221 */ /* 0x003fe20000010000 */
[----:B------:R-:W-:Y:S01]  /*2bb90*/  LOP3.LUT P6, RZ, R43, 0x20, RZ, 0xc0, !PT ;  /* 0x000000202bff7812 */ /* 0x000fe200078cc0ff */
[----:B------:R-:W-:Y:S02]  /*2bba0*/  IMAD.MOV.U32 R210, RZ, RZ, 0x1 ;  /* 0x00000001ffd27424 */ /* 0x000fe400078e00ff */
[----:B------:R-:W-:Y:S02]  /*2bbb0*/  FMUL.FTZ R64, R124, R65 ;  /* 0x000000417c407220 */ /* 0x000fe40000410000 */
[----:B------:R-:W-:Y:S02]  /*2bbc0*/  IMAD.MOV.U32 R209, RZ, RZ, -0x1 ;  /* 0xffffffffffd17424 */ /* 0x000fe400078e00ff */
        /* <DEDUP_REMOVED lines=124> */
[----:B------:R-:W-:Y:S02]  /*2c390*/  IMAD.MOV.U32 R210, RZ, RZ, 0x4 ;  /* 0x00000004ffd27424 */ /* 0x000fe400078e00ff */
[----:B------:R-:W-:-:S02]  /*2c3a0*/  IMAD.MOV.U32 R208, RZ, RZ, 0x1f ;  /* 0x0000001fffd07424 */ /* 0x000fc400078e00ff */
        /* <DEDUP_REMOVED lines=8> */
[----:B-1----:R-:W-:Y:S01]  /*2c430*/  FADD.FTZ R207, R65, R210 ;  /* 0x000000d241cf7221 */ /* 0x002fe20000010000 */
[----:B------:R-:W-:Y:S01]  /*2c440*/  MOV R66, 0x2c4a0 ;  /* 0x0002c4a000427802 */ /* 0x000fe20000000f00 */
[----:B------:R-:W-:Y:S02]  /*2c450*/  IMAD.MOV.U32 R210, RZ, RZ, 0x10 ;  /* 0x00000010ffd27424 */ /* 0x000fe400078e00ff */
[----:B0-----:R-:W-:-:S02]  /*2c460*/  IMAD.MOV.U32 R208, RZ, RZ, 0x1f ;  /* 0x0000001fffd07424 */ /* 0x001fc400078e00ff */
[----:B------:R-:W-:Y:S02]  /*2c470*/  IMAD.MOV.U32 R209, RZ, RZ, -0x1 ;  /* 0xffffffffffd17424 */ /* 0x000fe400078e00ff */
[----:B------:R-:W-:Y:S02]  /*2c480*/  IMAD.MOV.U32 R65, RZ, RZ, R207 ;  /* 0x000000ffff417224 */ /* 0x000fe400078e00cf */
[----:B------:R-:W-:Y:S05]  /*2c490*/  CALL.REL.NOINC `($__internal_6_$__cuda_sm70_shflsync_bfly_p) ;  /* 0x0000001000007944 */ /* 0x000fea0003c00000 */
[----:B01----:R-:W-:Y:S05]  /*2c4a0*/  BRA `(.L_x_3818) ;  /* 0xffffe0b000007947 */ /* 0x003fea000383ffff */
        .weak           $__internal_6_$__cuda_sm70_shflsync_bfly_p
        .type           $__internal_6_$__cuda_sm70_shflsync_bfly_p,@function
        .size           $__internal_6_$__cuda_sm70_shflsync_bfly_p,(.L_x_41034 - $__internal_6_$__cuda_sm70_shflsync_bfly_p)
$__internal_6_$__cuda_sm70_shflsync_bfly_p:
[----:B------:R-:W-:Y:S01]  /*2c4b0*/  IMAD.MOV.U32 R67, RZ, RZ, 0x0 ;  /* 0x00000000ff437424 */ /* 0x000fe200078e00ff */
[----:B------:R-:W-:Y:S04]  /*2c4c0*/  WARPSYNC R209 ;  /* 0x000000d100007348 */ /* 0x000fe80003800000 */
[----:B------:R0:W1:Y:S01]  /*2c4d0*/  SHFL.BFLY PT, R210, R65, R210, R208 ;  /* 0x0c0000d241d27389 */ /* 0x00006200000e00d0 */
[----:B------:R-:W-:Y:S05]  /*2c4e0*/  RET.REL.NODEC R66 `(_ZN10layer_norm31ln_parallel_residual_fwd_kernelINS_13Kernel_traitsI13__nv_bfloat16S2_S2_S2_fjLj7168ELj1ELj1ELj4ELj16ENS_18Kernel_traits_baseILj7168ES2_S2_S2_S2_fjLj128EEEEELb1ELb1ELb0EEEvNS_9FwdParamsE) ;  /* 0xfffd3b1042007950 */ /* 0x000fea0003c3ffff */
.L_x_3819:
        /* <DEDUP_REMOVED lines=9> */
.L_x_41034:


//--------------------- .text._ZN10layer_norm31ln_parallel_residual_fwd_kernelINS_13Kernel_traitsI13__nv_bfloat16S2_S2_S2_fjLj7168ELj1ELj1ELj4ELj16ENS_18Kernel_traits_baseILj7168ES2_S2_S2_S2_fjLj128EEEEELb1ELb1ELb1EEEvNS_9FwdParamsE --------------------------
	.section	.text._ZN10layer_norm31ln_parallel_residual_fwd_kernelINS_13Kernel_traitsI13__nv_bfloat16S2_S2_S2_fjLj7168ELj1ELj1ELj4ELj16ENS_18Kernel_traits_baseILj7168ES2_S2_S2_S2_fjLj128EEEEELb1ELb1ELb1EEEvNS_9FwdParamsE,"ax",@progbits
	.sectioninfo	@"SHI_REGISTERS=254"
	.align	128
        .global         _ZN10layer_norm31ln_parallel_residual_fwd_kernelINS_13Kernel_traitsI13__nv_bfloat16S2_S2_S2_fjLj7168ELj1ELj1ELj4ELj16ENS_18Kernel_traits_baseILj7168ES2_S2_S2_S2_fjLj128EEEEELb1ELb1ELb1EEEvNS_9FwdParamsE
        .type           _ZN10layer_norm31ln_parallel_residual_fwd_kernelINS_13Kernel_traitsI13__nv_bfloat16S2_S2_S2_fjLj7168ELj1ELj1ELj4ELj16ENS_18Kernel_traits_baseILj7168ES2_S2_S2_S2_fjLj128EEEEELb1ELb1ELb1EEEvNS_9FwdParamsE,@function
        .size           _ZN10layer_norm31ln_parallel_residual_fwd_kernelINS_13Kernel_traitsI13__nv_bfloat16S2_S2_S2_fjLj7168ELj1ELj1ELj4ELj16ENS_18Kernel_traits_baseILj7168ES2_S2_S2_S2_fjLj128EEEEELb1ELb1ELb1EEEvNS_9FwdParamsE,(.L_x_41035 - _ZN10layer_norm31ln_parallel_residual_fwd_kernelINS_13Kernel_traitsI13__nv_bfloat16S2_S2_S2_fjLj7168ELj1ELj1ELj4ELj16ENS_18Kernel_traits_baseILj7168ES2_S2_S2_S2_fjLj128EEEEELb1ELb1ELb1EEEvNS_9FwdParamsE)
        .other          _ZN10layer_norm31ln_parallel_residual_fwd_kernelINS_13Kernel_traitsI13__nv_bfloat16S2_S2_S2_fjLj7168ELj1ELj1ELj4ELj16ENS_18Kernel_traits_baseILj7168ES2_S2_S2_S2_fjLj128EEEEELb1ELb1ELb1EEEvNS_9FwdParamsE,@"STO_CUDA_ENTRY STV_DEFAULT"
_ZN10layer_norm31ln_parallel_residual_fwd_kernelINS_13Kernel_traitsI13__nv_bfloat16S2_S2_S2_fjLj7168ELj1ELj1ELj4ELj16ENS_18Kernel_traits_baseILj7168ES2_S2_S2_S2_fjLj128EEEEELb1ELb1ELb1EEEvNS_9FwdParamsE:
.text._ZN10layer_norm31ln_parallel_residual_fwd_kernelINS_13Kernel_traitsI13__nv_bfloat16S2_S2_S2_fjLj7168ELj1ELj1ELj4ELj16ENS_18Kernel_traits_baseILj7168ES2_S2_S2_S2_fjLj128EEEEELb1ELb1ELb1EEEvNS_9FwdParamsE:
[----:B------:R-:W-:Y:S02]  /*0000*/  IMAD.MOV.U32 R1, RZ, RZ, c[0x0][0x28] ;  /* 0x00000a00ff017624 */ /* 0x000fe400078e00ff */
[----:B------:R-:W0:Y:S01]  /*0010*/  S2R R0, SR_TID.X ;  /* 0x0000000000007919 */ /* 0x000e220000002100 */
[----:B------:R-:W-:Y:S01]  /*0020*/  ISETP.NE.U32.AND P0, PT, RZ, c[0x0][0x218], PT ;  /* 0x00008600ff007a0c */ /* 0x000fe20003f05070 */
[----:B------:R-:W-:Y:S01]  /*0030*/  ULDC.U8 UR4, c[0x0][0x244] ;  /* 0x0000910000047ab9 */ /* 0x000fe20000000000 */
[----:B------:R-:W-:Y:S01]  /*0040*/  IMAD.MOV.U32 R160, RZ, RZ, c[0x0][0x238] ;  /* 0x00008e00ffa07624 */ /* 0x000fe200078e00ff */
[----:B------:R-:W-:Y:S01]  /*0050*/  ISETP.NE.AND P1, PT, RZ, UR4, PT ;  /* 0x00000004ff007c0c */ /* 0x000fe2000bf25270 */
[----:B------:R-:W-:Y:S01]  /*0060*/  IMAD.MOV.U32 R116, RZ, RZ, c[0x0][0x230] ;  /* 0x00008c00ff747624 */ /* 0x000fe200078e00ff */
[----:B------:R-:W-:Y:S01]  /*0070*/  ISETP.NE.AND.EX P0, PT, RZ, c[0x0][0x21c], PT, P0 ;  /* 0x00008700ff007a0c */ /* 0x000fe20003f05300 */
[----:B------:R-:W-:Y:S01]  /*0080*/  IMAD.MOV.U32 R117, RZ, RZ, c[0x0][0x234] ;  /* 0x00008d00ff757624 */ /* 0x000fe200078e00ff */
[----:B------:R-:W-:Y:S01]  /*0090*/  ULDC.64 UR4, c[0x0][0x118] ;  /* 0x0000460000047ab9 */ /* 0x000fe20000000a00 */
[----:B------:R-:W-:-:S08]  /*00a0*/  IMAD.MOV.U32 R3, RZ, RZ, c[0x0][0x23c] ;  /* 0x00008f00ff037624 */ /* 0x000fd000078e00ff */
[----:B------:R-:W5:Y:S01]  /*00b0*/  @P1 LDG.E.64 R116, [R116.64] ;  /* 0x0000000474741981 */ /* 0x000f62000c1e1b00 */
[----:B------:R-:W-:-:S03]  /*00c0*/  @P1 IMAD.MOV.U32 R2, RZ, RZ, R160 ;  /* 0x000000ffff021224 */ /* 0x000fc600078e00a0 */
[----:B------:R-:W1:Y:S01]  /*00d0*/  S2R R133, SR_CTAID.X ;  /* 0x0000000000857919 */ /* 0x000e620000002500 */
[----:B0-----:R-:W-:-:S03]  /*00e0*/  IMAD.SHL.U32 R4, R0, 0x10, RZ ;  /* 0x0000001000047824 */ /* 0x001fc600078e00ff */
[----:B------:R1:W5:Y:S02]  /*00f0*/  @P1 LDG.E.64 R8, [R2.64] ;  /* 0x0000000402081981 */ /* 0x000364000c1e1b00 */
[----:B------:R-:W-:-:S04]  /*0100*/  LOP3.LUT R4, R4, 0x7f0, RZ, 0xc0, !PT ;  /* 0x000007f004047812 */ /* 0x000fc800078ec0ff */
[----:B------:R-:W-:-:S05]  /*0110*/  IADD3 R6, P2, R4, c[0x0][0x218], RZ ;  /* 0x0000860004067a10 */ /* 0x000fca0007f5e0ff */
[----:B------:R-:W-:-:S05]  /*0120*/  IMAD.X R7, RZ, RZ, c[0x0][0x21c], P2 ;  /* 0x00008700ff077624 */ /* 0x000fca00010e06ff */
[----:B------:R0:W5:Y:S04]  /*0130*/  @P0 LDG.E.128 R24, [R6.64] ;  /* 0x0000000406180981 */ /* 0x000168000c1e1d00 */
[----:B------:R0:W5:Y:S04]  /*0140*/  @P0 LDG.E.128 R32, [R6.64+0x800] ;  /* 0x0008000406200981 */ /* 0x000168000c1e1d00 */
[----:B------:R0:W5:Y:S04]  /*0150*/  @P0 LDG.E.128 R40, [R6.64+0x1000] ;  /* 0x0010000406280981 */ /* 0x000168000c1e1d00 */
[----:B------:R0:W5:Y:S04]  /*0160*/  @P0 LDG.E.128 R48, [R6.64+0x1800] ;  /* 0x0018000406300981 */ /* 0x000168000c1e1d00 */
[----:B------:R0:W5:Y:S04]  /*0170*/  @P0 LDG.E.128 R108, [R6.64+0x2000] ;  /* 0x00200004066c0981 */ /* 0x000168000c1e1d00 */
[----:B------:R0:W5:Y:S04]  /*0180*/  @P0 LDG.E.128 R84, [R6.64+0x2800] ;  /* 0x0028000406540981 */ /* 0x000168000c1e1d00 */
[----:B------:R0:W5:Y:S01]  /*0190*/  @P0 LDG.E.128 R80, [R6.64+0x3000] ;  /* 0x0030000406500981 */ /* 0x000162000c1e1d00 */
[----:B-1----:R-:W-:-:S04]  /*01a0*/  LEA.HI R2, R0, R133, RZ, 0x19 ;  /* 0x0000008500027211 */ /* 0x002fc800078fc8ff */
[----:B------:R-:W-:Y:S02]  /*01b0*/  ISETP.GE.AND P2, PT, R2, c[0x0][0x164], PT ;  /* 0x0000590002007a0c */ /* 0x000fe40003f46270 */
[----:B------:R-:W-:-:S05]  /*01c0*/  IADD3 R4, P3, R4, c[0x0][0x1b0], RZ ;  /* 0x00006c0004047a10 */ /* 0x000fca0007f7e0ff */
[----:B------:R-:W-:-:S06]  /*01d0*/  IMAD.X R5, RZ, RZ, c[0x0][0x1b4], P3 ;  /* 0x00006d00ff057624 */ /* 0x000fcc00018e06ff */
[----:B------:R-:W-:Y:S05]  /*01e0*/  @P2 EXIT ;  /* 0x000000000000294d */ /* 0x000fea0003800000 */
[----:B0----5:R-:W-:Y:S01]  /*01f0*/  @P1 IADD3 R160, P2, R8, c[0x0][0x240], RZ ;  /* 0x0000900008a01a10 */ /* 0x021fe20007f5e0ff */
[----:B------:R0:W5:Y:S04]  /*0200*/  LDG.E.128 R76, [R4.64] ;  /* 0x00000004044c7981 */ /* 0x000168000c1e1d00 */
[----:B------:R-:W-:Y:S01]  /*0210*/  @P1 IMAD.X R3, RZ, RZ, R9, P2 ;  /* 0x000000ffff031224 */ /* 0x000fe200010e0609 */
[----:B------:R0:W5:Y:S01]  /*0220*/  LDG.E.128 R72, [R4.64+0x800] ;  /* 0x0008000404487981 */ /* 0x000162000c1e1d00 */
[----:B------:R-:W-:-:S03]  /*0230*/  IMAD R133, R133, c[0x0][0x0], R0 ;  /* 0x0000000085857a24 */ /* 0x000fc600078e0200 */
[--C-:B------:R-:W-:Y:S01]  /*0240*/  SHF.R.U64 R134, R160, 0x2, R3.reuse ;  /* 0x00000002a0867819 */ /* 0x100fe20000001203 */
[----:B------:R-:W-:Y:S01]  /*0250*/  IMAD.WIDE.U32 R8, R133, -0x326172a9, RZ ;  /* 0xcd9e8d5785087825 */ /* 0x000fe200078e00ff */
[----:B------:R-:W-:Y:S01]  /*0260*/  SHF.R.U32.HI R135, RZ, 0x2, R3 ;  /* 0x00000002ff877819 */ /* 0x000fe20000011603 */
[----:B------:R0:W5:Y:S02]  /*0270*/  LDG.E.128 R68, [R4.64+0x1000] ;  /* 0x0010000404447981 */ /* 0x000164000c1e1d00 */
[----:B------:R-:W-:Y:S01]  /*0280*/  IMAD.WIDE.U32 R6, R134, -0x2daee0ad, RZ ;  /* 0xd2511f5386067825 */ /* 0x000fe200078e00ff */
[----:B------:R-:W-:Y:S01]  /*0290*/  LOP3.LUT R10, R9, R135, R116, 0x96, !PT ;  /* 0x00000087090a7212 */ /* 0x000fe200078e9674 */
[----:B------:R0:W5:Y:S03]  /*02a0*/  LDG.E.128 R64, [R4.64+0x1800] ;  /* 0x0018000404407981 */ /* 0x000166000c1e1d00 */
[----:B------:R-:W-:Y:S01]  /*02b0*/  LOP3.LUT R12, R7, R117, RZ, 0x3c, !PT ;  /* 0x00000075070c7212 */ /* 0x000fe200078e3cff */
[----:B------:R-:W-:Y:S01]  /*02c0*/  IMAD.WIDE.U32 R10, R10, -0x2daee0ad, RZ ;  /* 0xd2511f530a0a7825 */ /* 0x000fe200078e00ff */
[----:B------:R0:W5:Y:S01]  /*02d0*/  LDG.E.128 R60, [R4.64+0x2000] ;  /* 0x00200004043c7981 */ /* 0x000162000c1e1d00 */
[----:B------:R-:W-:-:S02]  /*02e0*/  IADD3 R3, R117, -0x4498517b, RZ ;  /* 0xbb67ae8575037810 */ /* 0x000fc40007ffe0ff */
[----:B------:R-:W-:Y:S01]  /*02f0*/  IMAD.WIDE.U32 R12, R12, -0x326172a9, RZ ;  /* 0xcd9e8d570c0c7825 */ /* 0x000fe200078e00ff */
[----:B------:R0:W5:Y:S04]  /*0300*/  LDG.E.128 R56, [R4.64+0x2800] ;  /* 0x0028000404387981 */ /* 0x000168000c1e1d00 */
[----:B------:R0:W5:Y:S01]  /*0310*/  LDG.E.128 R52, [R4.64+0x3000] ;  /* 0x0030000404347981 */ /* 0x000162000c1e1d00 */
[----:B------:R-:W-:Y:S01]  /*0320*/  LOP3.LUT R16, R11, R6, R3, 0x96, !PT ;  /* 0x000000060b107212 */ /* 0x000fe200078e9603 */
[----:B------:R-:W-:Y:S01]  /*0330*/  @!P0 CS2R R24, SRZ ;  /* 0x0000000000188805 */ /* 0x000fe2000001ff00 */
[C---:B------:R-:W-:Y:S01]  /*0340*/  IADD3 R6, R117.reuse, 0x76cf5d0a, RZ ;  /* 0x76cf5d0a75067810 */ /* 0x040fe20007ffe0ff */
[----:B------:R-:W-:Y:S01]  /*0350*/  @!P0 CS2R R26, SRZ ;  /* 0x00000000001a8805 */ /* 0x000fe2000001ff00 */
[C---:B------:R-:W-:Y:S01]  /*0360*/  IADD3 R7, R117.reuse, 0x32370b8f, RZ ;  /* 0x32370b8f75077810 */ /* 0x040fe20007ffe0ff */
[----:B------:R-:W-:Y:S01]  /*0370*/  IMAD.WIDE.U32 R16, R16, -0x326172a9, RZ ;  /* 0xcd9e8d5710107825 */ /* 0x000fe200078e00ff */
[C---:B------:R-:W-:Y:S01]  /*0380*/  IADD3 R9, R116.reuse, 0x78dde6e4, RZ ;  /* 0x78dde6e474097810 */ /* 0x040fe20007ffe0ff */
[----:B------:R-:W-:Y:S01]  /*0390*/  @!P0 CS2R R32, SRZ ;  /* 0x0000000000208805 */ /* 0x000fe2000001ff00 */
[----:B------:R-:W-:Y:S01]  /*03a0*/  IADD3 R11, R117, -0x56f99767, RZ ;  /* 0xa9066899750b7810 */ /* 0x000fe20007ffe0ff */
[----:B------:R-:W-:Y:S01]  /*03b0*/  @!P0 CS2R R34, SRZ ;  /* 0x0000000000228805 */ /* 0x000fe2000001ff00 */
[C---:B0-----:R-:W-:Y:S01]  /*03c0*/  IADD3 R4, R116.reuse, -0x61c88647, RZ ;  /* 0x9e3779b974047810 */ /* 0x041fe20007ffe0ff */
[----:B------:R-:W-:Y:S01]  /*03d0*/  @!P0 CS2R R40, SRZ ;  /* 0x0000000000288805 */ /* 0x000fe2000001ff00 */
[C---:B------:R-:W-:Y:S01]  /*03e0*/  IADD3 R5, R116.reuse, 0x3c6ef372, RZ ;  /* 0x3c6ef37274057810 */ /* 0x040fe20007ffe0ff */
[----:B------:R-:W-:Y:S01]  /*03f0*/  @!P0 CS2R R42, SRZ ;  /* 0x00000000002a8805 */ /* 0x000fe2000001ff00 */
[----:B------:R-:W-:Y:S01]  /*0400*/  LOP3.LUT R14, R13, R4, R8, 0x96, !PT ;  /* 0x000000040d0e7212 */ /* 0x000fe200078e9608 */
[----:B------:R-:W-:Y:S01]  /*0410*/  @!P0 CS2R R84, SRZ ;  /* 0x0000000000548805 */ /* 0x000fe2000001ff00 */
[----:B------:R-:W-:Y:S01]  /*0420*/  LOP3.LUT R12, R17, R12, R5, 0x96, !PT ;  /* 0x0000000c110c7212 */ /* 0x000fe200078e9605 */
[----:B------:R-:W-:Y:S01]  /*0430*/  @!P0 CS2R R48, SRZ ;  /* 0x0000000000308805 */ /* 0x000fe2000001ff00 */
[----:B------:R-:W-:Y:S01]  /*0440*/  IADD3 R8, R116, -0x255992d5, RZ ;  /* 0xdaa66d2b74087810 */ /* 0x000fe20007ffe0ff */
[----:B------:R-:W-:Y:S01]  /*0450*/  IMAD.WIDE.U32 R14, R14, -0x2daee0ad, RZ ;  /* 0xd2511f530e0e7825 */ /* 0x000fe200078e00ff */
[----:B------:R-:W-:Y:S01]  /*0460*/  @!P0 CS2R R50, SRZ ;  /* 0x0000000000328805 */ /* 0x000fe2000001ff00 */
[----:B------:R-:W-:Y:S01]  /*0470*/  @!P0 CS2R R110, SRZ ;  /* 0x00000000006e8805 */ /* 0x000fe2000001ff00 */
[----:B------:R-:W-:Y:S01]  /*0480*/  PRMT R36, RZ, 0x7610, R40 ;  /* 0x00007610ff247816 */ /* 0x000fe20000000028 */
[----:B------:R-:W-:Y:S01]  /*0490*/  IMAD.WIDE.U32 R12, R12, -0x2daee0ad, RZ ;  /* 0xd2511f530c0c7825 */ /* 0x000fe200078e00ff */
[----:B------:R-:W-:Y:S01]  /*04a0*/  LOP3.LUT R18, R15, R10, R6, 0x96, !PT ;  /* 0x0000000a0f127212 */ /* 0x000fe200078e9606 */
[----:B------:R-:W-:Y:S01]  /*04b0*/  @!P0 CS2R R108, SRZ ;  /* 0x00000000006c8805 */ /* 0x000fe2000001ff00 */
[----:B------:R-:W-:Y:S01]  /*04c0*/  IADD3 R10, R117, -0x126145ec, RZ ;  /* 0xed9eba14750a7810 */ /* 0x000fe20007ffe0ff */
[----:B------:R-:W-:Y:S01]  /*04d0*/  @!P0 CS2R R86, SRZ ;  /* 0x0000000000568805 */ /* 0x000fe2000001ff00 */
[----:B------:R-:W-:Y:S01]  /*04e0*/  LOP3.LUT R17, R13, R14, R7, 0x96, !PT ;  /* 0x0000000e0d117212 */ /* 0x000fe200078e9607 */
[----:B------:R-:W-:Y:S01]  /*04f0*/  IMAD.WIDE.U32 R18, R18, -0x326172a9, RZ ;  /* 0xcd9e8d5712127825 */ /* 0x000fe200078e00ff */
[----:B------:R-:W-:Y:S01]  /*0500*/  IADD3 R13, R116, -0x4ab325aa, RZ ;  /* 0xb54cda56740d7810 */ /* 0x000fe20007ffe0ff */
[----:B------:R-:W-:Y:S01]  /*0510*/  @!P0 CS2R R80, SRZ ;  /* 0x0000000000508805 */ /* 0x000fe2000001ff00 */
[--C-:B------:R-:W-:Y:S01]  /*0520*/  PRMT R37, RZ, 0x5410, R41.reuse ;  /* 0x00005410ff257816 */ /* 0x100fe20000000029 */
[----:B------:R-:W-:Y:S01]  /*0530*/  @!P0 CS2R R82, SRZ ;  /* 0x0000000000528805 */ /* 0x000fe2000001ff00 */
[----:B------:R-:W-:Y:S01]  /*0540*/  LOP3.LUT R14, R19, R16, R8, 0x96, !PT ;  /* 0x00000010130e7212 */ /* 0x000fe200078e9608 */
[----:B------:R-:W-:Y:S01]  /*0550*/  IMAD.WIDE.U32 R16, R17, -0x326172a9, RZ ;  /* 0xcd9e8d5711107825 */ /* 0x000fe200078e00ff */
[----:B------:R-:W-:Y:S01]  /*0560*/  PRMT R38, RZ, 0x7610, R41 ;  /* 0x00007610ff267816 */ /* 0x000fe20000000029 */
[----:B------:R-:W-:Y:S01]  /*0570*/  ULDC.U8 UR6, c[0x0][0x1f0] ;  /* 0x00007c0000067ab9 */ /* 0x000fe20000000000 */
[----:B------:R-:W-:Y:S01]  /*0580*/  PRMT R39, RZ, 0x5410, R42 ;  /* 0x00005410ff277816 */ /* 0x000fe2000000002a */
[----:B------:R-:W-:Y:S01]  /*0590*/  IMAD.WIDE.U32 R14, R14, -0x2daee0ad, RZ ;  /* 0xd2511f530e0e7825 */ /* 0x000fe200078e00ff */
[----:B------:R-:W-:-:S02]  /*05a0*/  LOP3.LUT R18, R17, R18, R9, 0x96, !PT ;  /* 0x0000001211127212 */ /* 0x000fc400078e9609 */
[----:B------:R-:W-:Y:S01]  /*05b0*/  IADD3 R17, R116, -0xe443238, RZ ;  /* 0xf1bbcdc874117810 */ /* 0x000fe20007ffe0ff */
[----:B------:R-:W-:Y:S01]  /*05c0*/  IMAD.MOV.U32 R136, RZ, RZ, 0x1 ;  /* 0x00000001ff887424 */ /* 0x000fe200078e00ff */
[----:B------:R-:W-:Y:S01]  /*05d0*/  LOP3.LUT R20, R15, R12, R10, 0x96, !PT ;  /* 0x0000000c0f147212 */ /* 0x000fe200078e960a */
[----:B------:R-:W-:Y:S01]  /*05e0*/  IMAD.WIDE.U32 R18, R18, -0x2daee0ad, RZ ;  /* 0xd2511f5312127825 */ /* 0x000fe200078e00ff */
[----:B------:R-:W-:Y:S02]  /*05f0*/  IADD3 R12, R116, 0x1715609d, RZ ;  /* 0x1715609d740c7810 */ /* 0x000fe40007ffe0ff */
[----:B------:R-:W-:Y:S01]  /*0600*/  IADD3 R15, R117, 0x1fd5c5a3, RZ ;  /* 0x1fd5c5a3750f7810 */ /* 0x000fe20007ffe0ff */
[----:B------:R-:W-:Y:S01]  /*0610*/  IMAD.WIDE.U32 R20, R20, -0x326172a9, RZ ;  /* 0xcd9e8d5714147825 */ /* 0x000fe200078e00ff */
[----:B------:R-:W-:Y:S02]  /*0620*/  LOP3.LUT R28, R19, R14, R11, 0x96, !PT ;  /* 0x0000000e131c7212 */ /* 0x000fe400078e960b */
[----:B------:R-:W-:Y:S01]  /*0630*/  IADD3 R14, R117, 0x646e171e, RZ ;  /* 0x646e171e750e7810 */ /* 0x000fe20007ffe0ff */
[----:B------:R-:W-:Y:S01]  /*0640*/  IMAD.MOV.U32 R137, RZ, RZ, RZ ;  /* 0x000000ffff897224 */ /* 0x000fe200078e00ff */
[----:B------:R-:W-:Y:S01]  /*0650*/  LOP3.LUT R22, R21, R16, R12, 0x96, !PT ;  /* 0x0000001015167212 */ /* 0x000fe200078e960c */
[----:B------:R-:W-:Y:S01]  /*0660*/  IMAD.WIDE.U32 R28, R28, -0x326172a9, RZ ;  /* 0xcd9e8d571c1c7825 */ /* 0x000fe200078e00ff */
[----:B------:R-:W-:-:S02]  /*0670*/  IADD3 R16, R116, 0x5384540f, RZ ;  /* 0x5384540f74107810 */ /* 0x000fc40007ffe0ff */
[----:B------:R-:W-:Y:S01]  /*0680*/  PRMT R115, RZ, 0x5410, R84 ;  /* 0x00005410ff737816 */ /* 0x000fe20000000054 */
[----:B------:R-:W-:Y:S01]  /*0690*/  IMAD.WIDE.U32 R22, R22, -0x2daee0ad, RZ ;  /* 0xd2511f5316167825 */ /* 0x000fe200078e00ff */
[----:B------:R-:W-:Y:S02]  /*06a0*/  LOP3.LUT R20, R29, R20, R13, 0x96, !PT ;  /* 0x000000141d147212 */ /* 0x000fe400078e960d */
[----:B------:R-:W-:Y:S02]  /*06b0*/  PRMT R29, RZ, 0x5410, R33 ;  /* 0x00005410ff1d7816 */ /* 0x000fe40000000021 */
[----:B------:R-:W-:Y:S01]  /*06c0*/  LOP3.LUT R30, R23, R18, R14, 0x96, !PT ;  /* 0x00000012171e7212 */ /* 0x000fe200078e960e */
[----:B------:R-:W-:Y:S01]  /*06d0*/  IMAD.WIDE.U32 R20, R20, -0x2daee0ad, RZ ;  /* 0xd2511f5314147825 */ /* 0x000fe200078e00ff */
[----:B------:R-:W-:Y:S02]  /*06e0*/  IADD3 R18, R117, -0x24c28bd8, RZ ;  /* 0xdb3d742875127810 */ /* 0x000fe40007ffe0ff */
[----:B------:R-:W-:Y:S01]  /*06f0*/  PRMT R23, RZ, 0x5410, R26 ;  /* 0x00005410ff177816 */ /* 0x000fe2000000001a */
[----:B------:R-:W-:Y:S01]  /*0700*/  IMAD.WIDE.U32 R30, R30, -0x326172a9, RZ ;  /* 0xcd9e8d571e1e7825 */ /* 0x000fe200078e00ff */
[----:B------:R-:W-:-:S02]  /*0710*/  LOP3.LUT R89, R21, R22, R15, 0x96, !PT ;  /* 0x0000001615597212 */ /* 0x000fc400078e960f */
[----:B------:R-:W-:Y:S02]  /*0720*/  PRMT R22, RZ, 0x7610, R25 ;  /* 0x00007610ff167816 */ /* 0x000fe40000000019 */
[----:B------:R-:W-:Y:S01]  /*0730*/  LOP3.LUT R88, R31, R28, R16, 0x96, !PT ;  /* 0x0000001c1f587212 */ /* 0x000fe200078e9610 */
[----:B------:R-:W-:Y:S01]  /*0740*/  IMAD.HI.U32 R21, R89, -0x326172a9, RZ ;  /* 0xcd9e8d5759157827 */ /* 0x000fe200078e00ff */
[----:B------:R-:W-:Y:S02]  /*0750*/  PRMT R28, RZ, 0x7610, R32 ;  /* 0x00007610ff1c7816 */ /* 0x000fe40000000020 */
[----:B------:R-:W-:Y:S01]  /*0760*/  PRMT R31, RZ, 0x5410, R34 ;  /* 0x00005410ff1f7816 */ /* 0x000fe20000000022 */
[----:B------:R-:W-:Y:S01]  /*0770*/  IMAD.HI.U32 R19, R88, -0x2daee0ad, RZ ;  /* 0xd2511f5358137827 */ /* 0x000fe200078e00ff */
[----:B------:R-:W-:Y:S02]  /*0780*/  LOP3.LUT R126, R21, R30, R17, 0x96, !PT ;  /* 0x0000001e157e7212 */ /* 0x000fe400078e9611 */
[----:B------:R-:W-:-:S02]  /*0790*/  PRMT R21, RZ, 0x5410, R25 ;  /* 0x00005410ff157816 */ /* 0x000fc40000000019 */
[----:B------:R-:W-:Y:S01]  /*07a0*/  LOP3.LUT R132, R19, R20, R18, 0x96, !PT ;  /* 0x0000001413847212 */ /* 0x000fe200078e9612 */
[----:B------:R-:W-:Y:S01]  /*07b0*/  IMAD.WIDE.U32 R126, R126, -0x2daee0ad, RZ ;  /* 0xd2511f537e7e7825 */ /* 0x000fe200078e00ff */
[--C-:B------:R-:W-:Y:S02]  /*07c0*/  PRMT R19, RZ, 0x5410, R24.reuse ;  /* 0x00005410ff137816 */ /* 0x100fe40000000018 */
[----:B------:R-:W-:Y:S01]  /*07d0*/  PRMT R20, RZ, 0x7610, R24 ;  /* 0x00007610ff147816 */ /* 0x000fe20000000018 */
[C---:B------:R-:W-:Y:S01]  /*07e0*/  IMAD.HI.U32 R125, R132.reuse, -0x326172a9, RZ ;  /* 0xcd9e8d57847d7827 */ /* 0x040fe200078e00ff */
[----:B------:R-:W-:Y:S02]  /*07f0*/  PRMT R24, RZ, 0x7610, R26 ;  /* 0x00007610ff187816 */ /* 0x000fe4000000001a */
[--C-:B------:R-:W-:Y:S01]  /*0800*/  PRMT R25, RZ, 0x5410, R27.reuse ;  /* 0x00005410ff197816 */ /* 0x100fe2000000001b */
[----:B------:R-:W-:Y:S01]  /*0810*/  IMAD R132, R132, -0x326172a9, RZ ;  /* 0xcd9e8d5784847824 */ /* 0x000fe200078e02ff */
[----:B------:R-:W-:-:S02]  /*0820*/  PRMT R26, RZ, 0x7610, R27 ;  /* 0x00007610ff1a7816 */ /* 0x000fc4000000001b */
[----:B------:R-:W-:Y:S02]  /*0830*/  PRMT R27, RZ, 0x5410, R32 ;  /* 0x00005410ff1b7816 */ /* 0x000fe40000000020 */
[----:B------:R-:W-:Y:S02]  /*0840*/  PRMT R30, RZ, 0x7610, R33 ;  /* 0x00007610ff1e7816 */ /* 0x000fe40000000021 */
[----:B------:R-:W-:Y:S02]  /*0850*/  PRMT R32, RZ, 0x7610, R34 ;  /* 0x00007610ff207816 */ /* 0x000fe40000000022 */
[--C-:B------:R-:W-:Y:S02]  /*0860*/  PRMT R33, RZ, 0x5410, R35.reuse ;  /* 0x00005410ff217816 */ /* 0x100fe40000000023 */
[----:B------:R-:W-:Y:S02]  /*0870*/  PRMT R34, RZ, 0x7610, R35 ;  /* 0x00007610ff227816 */ /* 0x000fe40000000023 */
[----:B------:R-:W-:-:S02]  /*0880*/  PRMT R35, RZ, 0x5410, R40 ;  /* 0x00005410ff237816 */ /* 0x000fc40000000028 */
[----:B------:R-:W-:Y:S02]  /*0890*/  PRMT R40, RZ, 0x7610, R42 ;  /* 0x00007610ff287816 */ /* 0x000fe4000000002a */
[----:B------:R-:W-:Y:S01]  /*08a0*/  PRMT R119, RZ, 0x7610, R84 ;  /* 0x00007610ff777816 */ /* 0x000fe20000000054 */
[----:B------:R-:W-:Y:S01]  /*08b0*/  IMAD R84, R88, -0x2daee0ad, RZ ;  /* 0xd2511f5358547824 */ /* 0x000fe200078e02ff */
[--C-:B------:R-:W-:Y:S02]  /*08c0*/  PRMT R118, RZ, 0x5410, R85.reuse ;  /* 0x00005410ff767816 */ /* 0x100fe40000000055 */
[----:B------:R-:W-:Y:S01]  /*08d0*/  PRMT R120, RZ, 0x7610, R85 ;  /* 0x00007610ff787816 */ /* 0x000fe20000000055 */
[----:B------:R-:W-:Y:S01]  /*08e0*/  IMAD R85, R89, -0x326172a9, RZ ;  /* 0xcd9e8d5759557824 */ /* 0x000fe200078e02ff */
[--C-:B------:R-:W-:Y:S02]  /*08f0*/  PRMT R41, RZ, 0x5410, R43.reuse ;  /* 0x00005410ff297816 */ /* 0x100fe4000000002b */
[----:B------:R-:W-:-:S02]  /*0900*/  PRMT R42, RZ, 0x7610, R43 ;  /* 0x00007610ff2a7816 */ /* 0x000fc4000000002b */
[--C-:B------:R-:W-:Y:S02]  /*0910*/  PRMT R43, RZ, 0x5410, R48.reuse ;  /* 0x00005410ff2b7816 */ /* 0x100fe40000000030 */
[----:B------:R-:W-:Y:S02]  /*0920*/  PRMT R44, RZ, 0x7610, R48 ;  /* 0x00007610ff2c7816 */ /* 0x000fe40000000030 */
[----:B------:R-:W-:Y:S02]  /*0930*/  IADD3 R129, R117, -0x695add53, RZ ;  /* 0x96a522ad75817810 */ /* 0x000fe40007ffe0ff */
[----:B------:R-:W-:Y:S02]  /*0940*/  IADD3 R128, R116, -0x700cb87f, RZ ;  /* 0x8ff3478174807810 */ /* 0x000fe40007ffe0ff */
        /* <DEDUP_REMOVED lines=10> */
[----:B------:R-:W-:Y:S02]  /*09f0*/  PRMT R110, RZ, 0x5410, R111 ;  /* 0x00005410ff6e7816 */ /* 0x000fe4000000006f */
[----:B------:R-:W-:Y:S02]  /*0a00*/  PRMT R108, RZ, 0x7610, R108 ;  /* 0x00007610ff6c7816 */ /* 0x000fe4000000006c */
[----:B------:R-:W-:Y:S02]  /*0a10*/  PRMT R109, RZ, 0x7610, R109 ;  /* 0x00007610ff6d7816 */ /* 0x000fe4000000006d */
[----:B------:R-:W-:-:S02]  /*0a20*/  PRMT R111, RZ, 0x7610, R111 ;  /* 0x00007610ff6f7816 */ /* 0x000fc4000000006f */
[--C-:B------:R-:W-:Y:S02]  /*0a30*/  PRMT R121, RZ, 0x5410, R86.reuse ;  /* 0x00005410ff797816 */ /* 0x100fe40000000056 */
[----:B------:R-:W-:Y:S02]  /*0a40*/  PRMT R122, RZ, 0x7610, R86 ;  /* 0x00007610ff7a7816 */ /* 0x000fe40000000056 */
[--C-:B------:R-:W-:Y:S02]  /*0a50*/  PRMT R123, RZ, 0x5410, R87.reuse ;  /* 0x00005410ff7b7816 */ /* 0x100fe40000000057 */
[----:B------:R-:W-:Y:S02]  /*0a60*/  PRMT R130, RZ, 0x7610, R87 ;  /* 0x00007610ff827816 */ /* 0x000fe40000000057 */
[----:B------:R-:W-:Y:S02]  /*0a70*/  LOP3.LUT R127, R127, R84, R129, 0x96, !PT ;  /* 0x000000547f7f7212 */ /* 0x000fe400078e9681 */
[----:B------:R-:W-:-:S02]  /*0a80*/  LOP3.LUT R125, R125, R85, R128, 0x96, !PT ;  /* 0x000000557d7d7212 */ /* 0x000fc400078e9680 */
[--C-:B------:R-:W-:Y:S02]  /*0a90*/  PRMT R124, RZ, 0x5410, R80.reuse ;  /* 0x00005410ff7c7816 */ /* 0x100fe40000000050 */
[----:B------:R-:W-:Y:S02]  /*0aa0*/  PRMT R131, RZ, 0x7610, R80 ;  /* 0x00007610ff837816 */ /* 0x000fe40000000050 */
[----:B------:R-:W-:Y:S02]  /*0ab0*/  LOP3.LUT R160, R160, 0x3, RZ, 0xc0, !PT ;  /* 0x00000003a0a07812 */ /* 0x000fe400078ec0ff */
[--C-:B------:R-:W-:Y:S02]  /*0ac0*/  PRMT R138, RZ, 0x5410, R81.reuse ;  /* 0x00005410ff8a7816 */ /* 0x100fe40000000051 */
[----:B------:R-:W-:Y:S02]  /*0ad0*/  PRMT R139, RZ, 0x7610, R81 ;  /* 0x00007610ff8b7816 */ /* 0x000fe40000000051 */
[----:B------:R-:W-:-:S02]  /*0ae0*/  PRMT R140, RZ, 0x5410, R82 ;  /* 0x00005410ff8c7816 */ /* 0x000fc40000000052 */
[----:B------:R-:W-:Y:S02]  /*0af0*/  PRMT R141, RZ, 0x7610, R82 ;  /* 0x00007610ff8d7816 */ /* 0x000fe40000000052 */
[--C-:B------:R-:W-:Y:S02]  /*0b00*/  PRMT R142, RZ, 0x5410, R83.reuse ;  /* 0x00005410ff8e7816 */ /* 0x100fe40000000053 */
[----:B------:R-:W-:Y:S02]  /*0b10*/  PRMT R143, RZ, 0x7610, R83 ;  /* 0x00007610ff8f7816 */ /* 0x000fe40000000053 */
.L_x_4726:
[----:B------:R-:W-:Y:S01]  /*0b20*/  ISETP.NE.U32.AND P0, PT, RZ, c[0x0][0x178], PT ;  /* 0x00005e00ff007a0c */ /* 0x000fe20003f05070 */
[----:B------:R-:W-:Y:S01]  /*0b30*/  IMAD R88, R2, c[0x0][0x168], RZ ;  /* 0x00005a0002587a24 */ /* 0x000fe200078e02ff */
[----:B------:R-:W-:Y:S01]  /*0b40*/  ISETP.NE.U32.AND P1, PT, RZ, c[0x0][0x180], PT ;  /* 0x00006000ff007a0c */ /* 0x000fe20003f25070 */
[----:B------:R-:W-:Y:S01]  /*0b50*/  IMAD.MOV.U32 R185, RZ, RZ, 0x10 ;  /* 0x00000010ffb97424 */ /* 0x000fe200078e00ff */
[----:B------:R-:W-:Y:S02]  /*0b60*/  ISETP.NE.AND.EX P3, PT, RZ, c[0x0][0x17c], PT, P0 ;  /* 0x00005f00ff007a0c */ /* 0x000fe40003f65300 */
[----:B------:R-:W-:-:S02]  /*0b70*/  ISETP.NE.AND.EX P0, PT, RZ, c[0x0][0x184], PT, P1 ;  /* 0x00006100ff007a0c */ /* 0x000fc40003f05310 */
[----:B------:R-:W-:Y:S02]  /*0b80*/  SHF.R.S32.HI R89, RZ, 0x1f, R88 ;  /* 0x0000001fff597819 */ /* 0x000fe40000011458 */
[----:B------:R-:W-:Y:S02]  /*0b90*/  LOP3.LUT R158, R0, 0x7f, RZ, 0xc0, !PT ;  /* 0x0000007f009e7812 */ /* 0x000fe400078ec0ff */
[----:B------:R-:W-:Y:S02]  /*0ba0*/  LEA.HI R89, R89, R88, RZ, 0x3 ;  /* 0x0000005859597211 */ /* 0x000fe400078f18ff */
[----:B------:R-:W-:Y:S02]  /*0bb0*/  LOP3.LUT R144, R144, 0xffffffdf, RZ, 0xc0, !PT ;  /* 0xffffffdf90907812 */ /* 0x000fe400078ec0ff */
[----:B------:R-:W-:Y:S01]  /*0bc0*/  LEA.HI.SX32 R158, R89, R158, 0x1d ;  /* 0x0000009e599e7211 */ /* 0x000fe200078feaff */
[----:B------:R-:W-:Y:S01]  /*0bd0*/  BSSY B0, `(.L_x_3820) ;  /* 0x0000016000007945 */ /* 0x000fe20003800000 */
[----:B------:R-:W-:-:S02]  /*0be0*/  @P3 LOP3.LUT R144, R144, 0x20, RZ, 0xfc, !PT ;  /* 0x0000002090903812 */ /* 0x000fc400078efcff */
[C---:B------:R-:W-:Y:S01]  /*0bf0*/  @P3 LEA R92, P1, R158.reuse, c[0x0][0x178], 0x4 ;  /* 0x00005e009e5c3a11 */ /* 0x040fe200078220ff */
[C---:B------:R-:W-:Y:S01]  /*0c00*/  IMAD.WIDE.U32 R88, R158.reuse, R185, c[0x0][0x170] ;  /* 0x00005c009e587625 */ /* 0x040fe200078e00b9 */
[C---:B------:R-:W-:Y:S02]  /*0c10*/  @P0 LEA R94, P2, R158.reuse, c[0x0][0x180], 0x4 ;  /* 0x000060009e5e0a11 */ /* 0x040fe400078420ff */
[C---:B------:R-:W-:Y:S02]  /*0c20*/  @P3 LEA.HI.X R93, R158.reuse, c[0x0][0x17c], RZ, 0x4, P1 ;  /* 0x00005f009e5d3a11 */ /* 0x040fe400008f24ff */
[----:B------:R-:W-:Y:S01]  /*0c30*/  @P0 LEA.HI.X R95, R158, c[0x0][0x184], RZ, 0x4, P2 ;  /* 0x000061009e5f0a11 */ /* 0x000fe200010f24ff */
[----:B-----5:R-:W5:Y:S04]  /*0c40*/  LDG.E.128 R88, [R88.64] ;  /* 0x0000000458587981 */ /* 0x020f68000c1e1d00 */
        /* <DEDUP_REMOVED lines=13> */
.L_x_3821:
[----:B0-----:R-:W-:Y:S02]  /*0d20*/  IMAD.MOV.U32 R100, RZ, RZ, R132 ;  /* 0x000000ffff647224 */ /* 0x001fe400078e0084 */
.L_x_3822:
[----:B------:R-:W-:Y:S05]  /*0d30*/  BSYNC B0 ;  /* 0x0000000000007941 */ /* 0x000fea0003800000 */
.L_x_3820:
        /* <DEDUP_REMOVED lines=16> */
.L_x_3826:
[----:B------:R-:W-:Y:S05]  /*0e40*/  BSYNC B1 ;  /* 0x0000000000017941 */ /* 0x000fea0003800000 */
.L_x_3825:
[----:B------:R-:W-:Y:S01]  /*0e50*/  IMAD.HI.U32 R92, R133, -0x326172a9, RZ ;  /* 0xcd9e8d57855c7827 */ /* 0x000fe200078e00ff */
[----:B------:R-:W-:-:S03]  /*0e60*/  LOP3.LUT R93, R93, R137, R117, 0x96, !PT ;  /* 0x000000895d5d7212 */ /* 0x000fc600078e9675 */
[----:B------:R-:W-:Y:S01]  /*0e70*/  IMAD R97, R133, -0x326172a9, RZ ;  /* 0xcd9e8d5785617824 */ /* 0x000fe200078e02ff */
[----:B------:R-:W-:Y:S01]  /*0e80*/  LOP3.LUT R92, R92, R135, R116, 0x96, !PT ;  /* 0x000000875c5c7212 */ /* 0x000fe200078e9674 */
[----:B------:R-:W-:-:S04]  /*0e90*/  IMAD.WIDE.U32 R94, R93, -0x326172a9, RZ ;  /* 0xcd9e8d575d5e7825 */ /* 0x000fc800078e00ff */
[----:B------:R-:W-:Y:S01]  /*0ea0*/  IMAD R96, R134, -0x2daee0ad, RZ ;  /* 0xd2511f5386607824 */ /* 0x000fe200078e02ff */
[----:B------:R-:W-:Y:S01]  /*0eb0*/  LOP3.LUT R97, R95, R97, R4, 0x96, !PT ;  /* 0x000000615f617212 */ /* 0x000fe200078e9604 */
[----:B------:R-:W-:-:S05]  /*0ec0*/  IMAD.WIDE.U32 R92, R92, -0x2daee0ad, RZ ;  /* 0xd2511f535c5c7825 */ /* 0x000fca00078e00ff */
[----:B------:R-:W-:Y:S01]  /*0ed0*/  LOP3.LUT R98, R93, R96, R3, 0x96, !PT ;  /* 0x000000605d627212 */ /* 0x000fe200078e9603 */
[----:B------:R-:W-:-:S04]  /*0ee0*/  IMAD.WIDE.U32 R96, R97, -0x2daee0ad, RZ ;  /* 0xd2511f5361607825 */ /* 0x000fc800078e00ff */
[----:B------:R-:W-:Y:S01]  /*0ef0*/  IMAD.WIDE.U32 R98, R98, -0x326172a9, RZ ;  /* 0xcd9e8d5762627825 */ /* 0x000fe200078e00ff */
[----:B------:R-:W-:-:S04]  /*0f00*/  LOP3.LUT R95, R97, R92, R6, 0x96, !PT ;  /* 0x0000005c615f7212 */ /* 0x000fc800078e9606 */
        /* <DEDUP_REMOVED lines=27> */
[----:B------:R-:W-:-:S03]  /*10c0*/  LOP3.LUT R125, R93, R98, R128, 0x96, !PT ;  /* 0x000000625d7d7212 */ /* 0x000fc600078e9680 */
[----:B------:R-:W-:Y:S01]  /*10d0*/  IMAD.MOV.U32 R132, RZ, RZ, R92 ;  /* 0x000000ffff847224 */ /* 0x000fe200078e005c */
[----:B------:R-:W-:Y:S01]  /*10e0*/  LOP3.LUT R127, R127, R96, R129, 0x96, !PT ;  /* 0x000000607f7f7212 */ /* 0x000fe200078e9681 */
[----:B------:R-:W-:Y:S02]  /*10f0*/  IMAD.MOV.U32 R96, RZ, RZ, RZ ;  /* 0x000000ffff607224 */ /* 0x000fe400078e00ff */
.L_x_3824:
[----:B------:R-:W-:Y:S05]  /*1100*/  BSYNC B0 ;  /* 0x0000000000007941 */ /* 0x000fea0003800000 */
.L_x_3823:
[----:B------:R-:W0:Y:S01]  /*1110*/  I2F.U32 R93, R100 ;  /* 0x00000064005d7306 */ /* 0x000e220000201000 */
[----:B------:R-:W-:Y:S01]  /*1120*/  IMAD.MOV.U32 R106, RZ, RZ, 0x2f800000 ;  /* 0x2f800000ff6a7424 */ /* 0x000fe200078e00ff */
[----:B------:R-:W-:Y:S02]  /*1130*/  ISETP.NE.U32.AND P1, PT, RZ, c[0x0][0x178], PT ;  /* 0x00005e00ff007a0c */ /* 0x000fe40003f25070 */
[----:B------:R-:W-:Y:S02]  /*1140*/  LOP3.LUT R144, R144, 0xfffffff7, RZ, 0xc0, !PT ;  /* 0xfffffff790907812 */ /* 0x000fe400078ec0ff */
[----:B------:R-:W-:Y:S02]  /*1150*/  ISETP.NE.AND.EX P6, PT, RZ, c[0x0][0x17c], PT, P1 ;  /* 0x00005f00ff007a0c */ /* 0x000fe40003fc5310 */
[----:B-----5:R-:W-:-:S05]  /*1160*/  PRMT R92, RZ, 0x5410, R88 ;  /* 0x00005410ff5c7816 */ /* 0x020fca0000000058 */
[----:B------:R-:W-:Y:S02]  /*1170*/  FMUL.FTZ R92, R92, c[0x0][0x1e8] ;  /* 0x00007a005c5c7a20 */ /* 0x000fe40000410000 */
[----:B0-----:R-:W-:-:S05]  /*1180*/  FFMA.FTZ R93, R93, R106, 1.1641532182693481445e-10 ;  /* 0x2f0000005d5d7423 */ /* 0x001fca000001006a */
[----:B------:R-:W-:-:S04]  /*1190*/  FSETP.GTU.FTZ.AND P2, PT, R93, c[0x0][0x1e4], PT ;  /* 0x000079005d007a0b */ /* 0x000fc80003f5c000 */
[----:B------:R-:W-:-:S09]  /*11a0*/  FSEL R93, R92, RZ, !P2 ;  /* 0x000000ff5c5d7208 */ /* 0x000fd20005000000 */
[----:B------:R-:W-:-:S04]  /*11b0*/  @P2 LOP3.LUT R144, R144, 0x8, RZ, 0xfc, !PT ;  /* 0x0000000890902812 */ /* 0x000fc800078efcff */
[----:B------:R-:W-:-:S04]  /*11c0*/  LOP3.LUT R144, R144, 0xffffffef, RZ, 0xc0, !PT ;  /* 0xffffffef90907812 */ /* 0x000fc800078ec0ff */
        /* <DEDUP_REMOVED lines=8> */
.L_x_3827:
        /* <DEDUP_REMOVED lines=12> */
.L_x_3830:
[----:B------:R-:W-:Y:S02]  /*1310*/  IMAD.MOV.U32 R104, RZ, RZ, R132 ;  /* 0x000000ffff687224 */ /* 0x000fe400078e0084 */
.L_x_3831:
[----:B------:R-:W-:Y:S05]  /*1320*/  BSYNC B0 ;  /* 0x0000000000007941 */ /* 0x000fea0003800000 */
.L_x_3829:
        /* <DEDUP_REMOVED lines=16> */
.L_x_3835:
[----:B------:R-:W-:Y:S05]  /*1430*/  BSYNC B1 ;  /* 0x0000000000017941 */ /* 0x000fea0003800000 */
.L_x_3834:
[----:B------:R-:W-:Y:S01]  /*1440*/  IMAD.HI.U32 R92, R133, -0x326172a9, RZ ;  /* 0xcd9e8d57855c7827 */ /* 0x000fe200078e00ff */
[----:B------:R-:W-:-:S03]  /*1450*/  LOP3.LUT R94, R94, R137, R117, 0x96, !PT ;  /* 0x000000895e5e7212 */ /* 0x000fc600078e9675 */
[----:B------:R-:W-:Y:S01]  /*1460*/  IMAD R99, R133, -0x326172a9, RZ ;  /* 0xcd9e8d5785637824 */ /* 0x000fe200078e02ff */
[----:B------:R-:W-:Y:S01]  /*1470*/  LOP3.LUT R92, R92, R135, R116, 0x96, !PT ;  /* 0x000000875c5c7212 */ /* 0x000fe200078e9674 */
[----:B------:R-:W-:-:S04]  /*1480*/  IMAD.WIDE.U32 R96, R94, -0x326172a9, RZ ;  /* 0xcd9e8d575e607825 */ /* 0x000fc800078e00ff */
[----:B------:R-:W-:Y:S01]  /*1490*/  IMAD R98, R134, -0x2daee0ad, RZ ;  /* 0xd2511f5386627824 */ /* 0x000fe200078e02ff */
[----:B------:R-:W-:Y:S01]  /*14a0*/  LOP3.LUT R99, R97, R99, R4, 0x96, !PT ;  /* 0x0000006361637212 */ /* 0x000fe200078e9604 */
[----:B------:R-:W-:-:S04]  /*14b0*/  IMAD.WIDE.U32 R94, R92, -0x2daee0ad, RZ ;  /* 0xd2511f535c5e7825 */ /* 0x000fc800078e00ff */
[----:B------:R-:W-:Y:S01]  /*14c0*/  IMAD.MOV.U32 R92, RZ, RZ, RZ ;  /* 0x000000ffff5c7224 */ /* 0x000fe200078e00ff */
        /* <DEDUP_REMOVED lines=33> */
[----:B------:R-:W-:Y:S02]  /*16e0*/  LOP3.LUT R127, R127, R94, R129, 0x96, !PT ;  /* 0x0000005e7f7f7212 */ /* 0x000fe400078e9681 */
.L_x_3833:
[----:B------:R-:W-:Y:S05]  /*16f0*/  BSYNC B0 ;  /* 0x0000000000007941 */ /* 0x000fea0003800000 */
.L_x_3832:
        /* <DEDUP_REMOVED lines=10> */
.L_x_3828:
        /* <DEDUP_REMOVED lines=12> */
.L_x_3837:
[----:B------:R-:W-:Y:S02]  /*1860*/  IMAD.MOV.U32 R104, RZ, RZ, R132 ;  /* 0x000000ffff687224 */ /* 0x000fe400078e0084 */
.L_x_3838:
[----:B------:R-:W-:Y:S05]  /*1870*/  BSYNC B0 ;  /* 0x0000000000007941 */ /* 0x000fea0003800000 */
.L_x_3836:
        /* <DEDUP_REMOVED lines=16> */
.L_x_3842:
[----:B------:R-:W-:Y:S05]  /*1980*/  BSYNC B1 ;  /* 0x0000000000017941 */ /* 0x000fea0003800000 */
.L_x_3841:
        /* <DEDUP_REMOVED lines=43> */
.L_x_3840:
[----:B------:R-:W-:Y:S05]  /*1c40*/  BSYNC B0 ;  /* 0x0000000000007941 */ /* 0x000fea0003800000 */
.L_x_3839:
        /* <DEDUP_REMOVED lines=15> */
.L_x_3843:
        /* <DEDUP_REMOVED lines=12> */
.L_x_3846:
[----:B------:R-:W-:Y:S02]  /*1e00*/  IMAD.MOV.U32 R92, RZ, RZ, R132 ;  /* 0x000000ffff5c7224 */ /* 0x000fe400078e0084 */
.L_x_3847:
[----:B------:R-:W-:Y:S05]  /*1e10*/  BSYNC B0 ;  /* 0x0000000000007941 */ /* 0x000fea0003800000 */
.L_x_3845:
        /* <DEDUP_REMOVED lines=16> */
.L_x_3851:
[----:B------:R-:W-:Y:S05]  /*1f20*/  BSYNC B1 ;  /* 0x0000000000017941 */ /* 0x000fea0003800000 */
.L_x_3850:
        /* <DEDUP_REMOVED lines=43> */
.L_x_3849:
[----:B------:R-:W-:Y:S05]  /*21e0*/  BSYNC B0 ;  /* 0x0000000000007941 */ /* 0x000fea0003800000 */
.L_x_3848:
        /* <DEDUP_REMOVED lines=10> */
.L_x_3844:
        /* <DEDUP_REMOVED lines=12> */
.L_x_3853:
[----:B------:R-:W-:Y:S02]  /*2350*/  IMAD.MOV.U32 R97, RZ, RZ, R132 ;  /* 0x000000ffff617224 */ /* 0x000fe400078e0084 */
.L_x_3854:
[----:B------:R-:W-:Y:S05]  /*2360*/  BSYNC B0 ;  /* 0x0000000000007941 */ /* 0x000fea0003800000 */
.L_x_3852:
        /* <DEDUP_REMOVED lines=16> */
.L_x_3858:
[----:B------:R-:W-:Y:S05]  /*2470*/  BSYNC B1 ;  /* 0x0000000000017941 */ /* 0x000fea0003800000 */
.L_x_3857:
        /* <DEDUP_REMOVED lines=8> */
[----:B------:R-:W-:Y:S01]  /*2500*/  IMAD.WIDE.U32 R98, R99, -0x2daee0ad, RZ ;  /* 0xd2511f5363627825 */ /* 0x000fe200078e00ff */
[----:B------:R-:W-:-:S04]  /*2510*/  LOP3.LUT R92, R101, R92, R3, 0x96, !PT ;  /* 0x0000005c655c7212 */ /* 0x000fc800078e9603 */
        /* <DEDUP_REMOVED lines=33> */
.L_x_3856:
[----:B------:R-:W-:Y:S05]  /*2730*/  BSYNC B0 ;  /* 0x0000000000007941 */ /* 0x000fea0003800000 */
.L_x_3855:
        /* <DEDUP_REMOVED lines=15> */
.L_x_3859:
        /* <DEDUP_REMOVED lines=12> */
.L_x_3862:
[----:B------:R-:W-:Y:S02]  /*28f0*/  IMAD.MOV.U32 R94, RZ, RZ, R132 ;  /* 0x000000ffff5e7224 */ /* 0x000fe400078e0084 */
.L_x_3863:
[----:B------:R-:W-:Y:S05]  /*2900*/  BSYNC B0 ;  /* 0x0000000000007941 */ /* 0x000fea0003800000 */
.L_x_3861:
        /* <DEDUP_REMOVED lines=16> */
.L_x_3867:
[----:B------:R-:W-:Y:S05]  /*2a10*/  BSYNC B1 ;  /* 0x0000000000017941 */ /* 0x000fea0003800000 */
.L_x_3866:
        /* <DEDUP_REMOVED lines=9> */
[----:B------:R-:W-:-:S03]  /*2ab0*/  LOP3.LUT R92, R103, R92, R3, 0x96, !PT ;  /* 0x0000005c675c7212 */ /* 0x000fc600078e9603 */
[----:B------:R-:W-:Y:S01]  /*2ac0*/  IMAD.MOV.U32 R88, RZ, RZ, RZ ;  /* 0x000000ffff587224 */ /* 0x000fe200078e00ff */
        /* <DEDUP_REMOVED lines=32> */
.L_x_3865:
[----:B------:R-:W-:Y:S05]  /*2cd0*/  BSYNC B0 ;  /* 0x0000000000007941 */ /* 0x000fea0003800000 */
.L_x_3864:
        /* <DEDUP_REMOVED lines=10> */
.L_x_3860:
        /* <DEDUP_REMOVED lines=12> */
.L_x_3869:
[----:B------:R-:W-:Y:S02]  /*2e40*/  IMAD.MOV.U32 R94, RZ, RZ, R132 ;  /* 0x000000ffff5e7224 */ /* 0x000fe400078e0084 */
.L_x_3870:
[----:B------:R-:W-:Y:S05]  /*2e50*/  BSYNC B0 ;  /* 0x0000000000007941 */ /* 0x000fea0003800000 */
.L_x_3868:
        /* <DEDUP_REMOVED lines=16> */
.L_x_3874:
[----:B------:R-:W-:Y:S05]  /*2f60*/  BSYNC B1 ;  /* 0x0000000000017941 */ /* 0x000fea0003800000 */
.L_x_3873:
        /* <DEDUP_REMOVED lines=43> */
.L_x_3872:
[----:B------:R-:W-:Y:S05]  /*3220*/  BSYNC B0 ;  /* 0x0000000000007941 */ /* 0x000fea0003800000 */
.L_x_3871:
        /* <DEDUP_REMOVED lines=13> */
.L_x_3875:
        /* <DEDUP_REMOVED lines=12> */
.L_x_3878:
[----:B------:R-:W-:Y:S02]  /*33c0*/  IMAD.MOV.U32 R94, RZ, RZ, R132 ;  /* 0x000000ffff5e7224 */ /* 0x000fe400078e0084 */
.L_x_3879:
[----:B------:R-:W-:Y:S05]  /*33d0*/  BSYNC B0 ;  /* 0x0000000000007941 */ /* 0x000fea0003800000 */
.L_x_3877:
        /* <DEDUP_REMOVED lines=16> */
.L_x_3883:
[----:B------:R-:W-:Y:S05]  /*34e0*/  BSYNC B1 ;  /* 0x0000000000017941 */ /* 0x000fea0003800000 */
.L_x_3882:
        /* <DEDUP_REMOVED lines=43> */
.L_x_3881:
[----:B------:R-:W-:Y:S05]  /*37a0*/  BSYNC B0 ;  /* 0x0000000000007941 */ /* 0x000fea0003800000 */
.L_x_3880:
        /* <DEDUP_REMOVED lines=10> */
.L_x_3876:
        /* <DEDUP_REMOVED lines=12> */
.L_x_3885:
[----:B------:R-:W-:Y:S02]  /*3910*/  IMAD.MOV.U32 R92, RZ, RZ, R132 ;  /* 0x000000ffff5c7224 */ /* 0x000fe400078e0084 */
.L_x_3886:
[----:B------:R-:W-:Y:S05]  /*3920*/  BSYNC B0 ;  /* 0x0000000000007941 */ /* 0x000fea0003800000 */
.L_x_3884:
        /* <DEDUP_REMOVED lines=16> */
.L_x_3890:
[----:B------:R-:W-:Y:S05]  /*3a30*/  BSYNC B1 ;  /* 0x0000000000017941 */ /* 0x000fea0003800000 */
.L_x_3889:
        /* <DEDUP_REMOVED lines=36> */
[----:B------:R-:W-:Y:S01]  /*3c80*/  IMAD.MOV.U32 R89, RZ, RZ, RZ ;  /* 0x000000ffff597224 */ /* 0x000fe200078e00ff */
[----:B------:R-:W-:Y:S01]  /*3c90*/  LOP3.LUT R126, R101, R98, R17, 0x96, !PT ;  /* 0x00000062657e7212 */ /* 0x000fe200078e9611 */
[----:B------:R-:W-:-:S04]  /*3ca0*/  IMAD.WIDE.U32 R98, R99, -0x326172a9, RZ ;  /* 0xcd9e8d5763627825 */ /* 0x000fc800078e00ff */
[----:B------:R-:W-:Y:S01]  /*3cb0*/  IMAD.WIDE.U32 R126, R126, -0x2daee0ad, RZ ;  /* 0xd2511f537e7e7825 */ /* 0x000fe200078e00ff */
[----:B------:R-:W-:-:S03]  /*3cc0*/  LOP3.LUT R125, R99, R100, R128, 0x96, !PT ;  /* 0x00000064637d7212 */ /* 0x000fc600078e9680 */
[----:B------:R-:W-:Y:S01]  /*3cd0*/  IMAD.MOV.U32 R132, RZ, RZ, R98 ;  /* 0x000000ffff847224 */ /* 0x000fe200078e0062 */
[----:B------:R-:W-:Y:S02]  /*3ce0*/  LOP3.LUT R127, R127, R88, R129, 0x96, !PT ;  /* 0x000000587f7f7212 */ /* 0x000fe400078e9681 */
.L_x_3888:
[----:B------:R-:W-:Y:S05]  /*3cf0*/  BSYNC B0 ;  /* 0x0000000000007941 */ /* 0x000fea0003800000 */
.L_x_3887:
        /* <DEDUP_REMOVED lines=13> */
.L_x_3891:
        /* <DEDUP_REMOVED lines=12> */
.L_x_3894:
[----:B------:R-:W-:Y:S02]  /*3e90*/  IMAD.MOV.U32 R92, RZ, RZ, R132 ;  /* 0x000000ffff5c7224 */ /* 0x000fe400078e0084 */
.L_x_3895:
[----:B------:R-:W-:Y:S05]  /*3ea0*/  BSYNC B0 ;  /* 0x0000000000007941 */ /* 0x000fea0003800000 */
.L_x_3893:
        /* <DEDUP_REMOVED lines=16> */
.L_x_3899:
[----:B------:R-:W-:Y:S05]  /*3fb0*/  BSYNC B1 ;  /* 0x0000000000017941 */ /* 0x000fea0003800000 */
.L_x_3898:
        /* <DEDUP_REMOVED lines=43> */
.L_x_3897:
[----:B------:R-:W-:Y:S05]  /*4270*/  BSYNC B0 ;  /* 0x0000000000007941 */ /* 0x000fea0003800000 */
.L_x_3896:
        /* <DEDUP_REMOVED lines=10> */
.L_x_3892:
        /* <DEDUP_REMOVED lines=12> */
.L_x_3901:
[----:B------:R-:W-:Y:S02]  /*43e0*/  IMAD.MOV.U32 R92, RZ, RZ, R132 ;  /* 0x000000ffff5c7224 */ /* 0x000fe400078e0084 */
.L_x_3902:
[----:B------:R-:W-:Y:S05]  /*43f0*/  BSYNC B0 ;  /* 0x0000000000007941 */ /* 0x000fea0003800000 */
.L_x_3900:
        /* <DEDUP_REMOVED lines=16> */
.L_x_3906:
[----:B------:R-:W-:Y:S05]  /*4500*/  BSYNC B1 ;  /* 0x0000000000017941 */ /* 0x000fea0003800000 */
.L_x_3905:
        /* <DEDUP_REMOVED lines=43> */
.L_x_3904:
[----:B------:R-:W-:Y:S05]  /*47c0*/  BSYNC B0 ;  /* 0x0000000000007941 */ /* 0x000fea0003800000 */
.L_x_3903:
        /* <DEDUP_REMOVED lines=13> */
.L_x_3907:
        /* <DEDUP_REMOVED lines=12> */
.L_x_3910:
[----:B------:R-:W-:Y:S02]  /*4960*/  IMAD.MOV.U32 R90, RZ, RZ, R132 ;  /* 0x000000ffff5a7224 */ /* 0x000fe400078e0084 */
.L_x_3911:
[----:B------:R-:W-:Y:S05]  /*4970*/  BSYNC B0 ;  /* 0x0000000000007941 */ /* 0x000fea0003800000 */
.L_x_3909:
        /* <DEDUP_REMOVED lines=16> */
.L_x_3915:
[----:B------:R-:W-:Y:S05]  /*4a80*/  BSYNC B1 ;  /* 0x0000000000017941 */ /* 0x000fea0003800000 */
.L_x_3914:
        /* <DEDUP_REMOVED lines=43> */
.L_x_3913:
[----:B------:R-:W-:Y:S05]  /*4d40*/  BSYNC B0 ;  /* 0x0000000000007941 */ /* 0x000fea0003800000 */
.L_x_3912:
        /* <DEDUP_REMOVED lines=10> */
.L_x_3908:
        /* <DEDUP_REMOVED lines=12> */
.L_x_3917:
[----:B------:R-:W-:Y:S02]  /*4eb0*/  IMAD.MOV.U32 R90, RZ, RZ, R132 ;  /* 0x000000ffff5a7224 */ /* 0x000fe400078e0084 */
.L_x_3918:
[----:B------:R-:W-:Y:S05]  /*4ec0*/  BSYNC B0 ;  /* 0x0000000000007941 */ /* 0x000fea0003800000 */
.L_x_3916:
        /* <DEDUP_REMOVED lines=16> */
.L_x_3922:
[----:B------:R-:W-:Y:S05]  /*4fd0*/  BSYNC B1 ;  /* 0x0000000000017941 */ /* 0x000fea0003800000 */
.L_x_3921:
[----:B------:R-:W-:Y:S01]  /*4fe0*/  IMAD.HI.U32 R88, R133, -0x326172a9, RZ ;  /* 0xcd9e8d5785587827 */ /* 0x000fe200078e00ff */
[----:B------:R-:W-:-:S03]  /*4ff0*/  LOP3.LUT R89, R89, R137, R117, 0x96, !PT ;  /* 0x0000008959597212 */ /* 0x000fc600078e9675 */
[----:B------:R-:W-:Y:S01]  /*5000*/  IMAD R99, R133, -0x326172a9, RZ ;  /* 0xcd9e8d5785637824 */ /* 0x000fe200078e02ff */
[----:B------:R-:W-:Y:S01]  /*5010*/  LOP3.LUT R88, R88, R135, R116, 0x96, !PT ;  /* 0x0000008758587212 */ /* 0x000fe200078e9674 */
[----:B------:R-:W-:-:S04]  /*5020*/  IMAD.WIDE.U32 R100, R89, -0x326172a9, RZ ;  /* 0xcd9e8d5759647825 */ /* 0x000fc800078e00ff */
[----:B------:R-:W-:Y:S02]  /*5030*/  IMAD R89, R134, -0x2daee0ad, RZ ;  /* 0xd2511f5386597824 */ /* 0x000fe400078e02ff */
        /* <DEDUP_REMOVED lines=37> */
.L_x_3920:
[----:B------:R-:W-:Y:S05]  /*5290*/  BSYNC B0 ;  /* 0x0000000000007941 */ /* 0x000fea0003800000 */
.L_x_3919:
        /* <DEDUP_REMOVED lines=13> */
.L_x_3923:
        /* <DEDUP_REMOVED lines=12> */
.L_x_3926:
[----:B------:R-:W-:Y:S02]  /*5430*/  IMAD.MOV.U32 R90, RZ, RZ, R132 ;  /* 0x000000ffff5a7224 */ /* 0x000fe400078e0084 */
.L_x_3927:
[----:B------:R-:W-:Y:S05]  /*5440*/  BSYNC B0 ;  /* 0x0000000000007941 */ /* 0x000fea0003800000 */
.L_x_3925:
        /* <DEDUP_REMOVED lines=16> */
.L_x_3931:
[----:B------:R-:W-:Y:S05]  /*5550*/  BSYNC B1 ;  /* 0x0000000000017941 */ /* 0x000fea0003800000 */
.L_x_3930:
        /* <DEDUP_REMOVED lines=43> */
.L_x_3929:
[----:B------:R-:W-:Y:S05]  /*5810*/  BSYNC B0 ;  /* 0x0000000000007941 */ /* 0x000fea0003800000 */
.L_x_3928:
        /* <DEDUP_REMOVED lines=10> */
.L_x_3924:
        /* <DEDUP_REMOVED lines=12> */
.L_x_3933:
[----:B------:R-:W-:Y:S02]  /*5980*/  IMAD.MOV.U32 R90, RZ, RZ, R132 ;  /* 0x000000ffff5a7224 */ /* 0x000fe400078e0084 */
.L_x_3934:
[----:B------:R-:W-:Y:S05]  /*5990*/  BSYNC B0 ;  /* 0x0000000000007941 */ /* 0x000fea0003800000 */
.L_x_3932:
        /* <DEDUP_REMOVED lines=16> */
.L_x_3938:
[----:B------:R-:W-:Y:S05]  /*5aa0*/  BSYNC B1 ;  /* 0x0000000000017941 */ /* 0x000fea0003800000 */
.L_x_3937:
        /* <DEDUP_REMOVED lines=43> */
.L_x_3936:
[----:B------:R-:W-:Y:S05]  /*5d60*/  BSYNC B0 ;  /* 0x0000000000007941 */ /* 0x000fea0003800000 */
.L_x_3935:
        /* <DEDUP_REMOVED lines=14> */
.L_x_3939:
        /* <DEDUP_REMOVED lines=12> */
.L_x_3942:
[----:B------:R-:W-:Y:S02]  /*5f10*/  IMAD.MOV.U32 R92, RZ, RZ, R132 ;  /* 0x000000ffff5c7224 */ /* 0x000fe400078e0084 */
.L_x_3943:
[----:B------:R-:W-:Y:S05]  /*5f20*/  BSYNC B0 ;  /* 0x0000000000007941 */ /* 0x000fea0003800000 */
.L_x_3941:
        /* <DEDUP_REMOVED lines=18> */
.L_x_3947:
[----:B------:R-:W-:Y:S05]  /*6050*/  BSYNC B1 ;  /* 0x0000000000017941 */ /* 0x000fea0003800000 */
.L_x_3946:
[----:B------:R-:W-:Y:S01]  /*6060*/  IMAD.HI.U32 R88, R133, -0x326172a9, RZ ;  /* 0xcd9e8d5785587827 */ /* 0x000fe200078e00ff */
[----:B------:R-:W-:-:S03]  /*6070*/  LOP3.LUT R89, R89, R137, R117, 0x96, !PT ;  /* 0x0000008959597212 */ /* 0x000fc600078e9675 */
[----:B------:R-:W-:Y:S01]  /*6080*/  IMAD R91, R133, -0x326172a9, RZ ;  /* 0xcd9e8d57855b7824 */ /* 0x000fe200078e02ff */
[----:B------:R-:W-:Y:S01]  /*6090*/  LOP3.LUT R88, R88, R135, R116, 0x96, !PT ;  /* 0x0000008758587212 */ /* 0x000fe200078e9674 */
[----:B------:R-:W-:-:S04]  /*60a0*/  IMAD.WIDE.U32 R98, R89, -0x326172a9, RZ ;  /* 0xcd9e8d5759627825 */ /* 0x000fc800078e00ff */
[----:B------:R-:W-:Y:S02]  /*60b0*/  IMAD R89, R134, -0x2daee0ad, RZ ;  /* 0xd2511f5386597824 */ /* 0x000fe400078e02ff */
[----:B------:R-:W-:Y:S01]  /*60c0*/  IMAD.WIDE.U32 R100, R88, -0x2daee0ad, RZ ;  /* 0xd2511f5358647825 */ /* 0x000fe200078e00ff */
[----:B------:R-:W-:-:S03]  /*60d0*/  LOP3.LUT R88, R99, R91, R4, 0x96, !PT ;  /* 0x0000005b63587212 */ /* 0x000fc600078e9604 */
        /* <DEDUP_REMOVED lines=35> */
.L_x_3945:
[----:B------:R-:W-:Y:S05]  /*6310*/  BSYNC B0 ;  /* 0x0000000000007941 */ /* 0x000fea0003800000 */
.L_x_3944:
        /* <DEDUP_REMOVED lines=10> */
.L_x_3940:
[----:B------:R-:W-:Y:S01]  /*63c0*/  SEL R89, RZ, 0x10000, P4 ;  /* 0x00010000ff597807 */ /* 0x000fe20002000000 */
[----:B------:R-:W-:Y:S01]  /*63d0*/  IMAD.SHL.U32 R153, R158, 0x8, RZ ;  /* 0x000000089e997824 */ /* 0x000fe200078e00ff */
[----:B------:R-:W-:Y:S02]  /*63e0*/  SEL R90, RZ, 0x100, P3 ;  /* 0x00000100ff5a7807 */ /* 0x000fe40001800000 */
[C---:B------:R-:W-:Y:S02]  /*63f0*/  LOP3.LUT P4, RZ, R144.reuse, 0x4, RZ, 0xc0, !PT ;  /* 0x0000000490ff7812 */ /* 0x040fe4000788c0ff */
[----:B------:R-:W-:Y:S02]  /*6400*/  LOP3.LUT P3, RZ, R144, 0x2, RZ, 0xc0, !PT ;  /* 0x0000000290ff7812 */ /* 0x000fe4000786c0ff */
[----:B------:R-:W-:Y:S02]  /*6410*/  SEL R91, RZ, 0x1000000, P5 ;  /* 0x01000000ff5b7807 */ /* 0x000fe40002800000 */
[----:B------:R-:W-:-:S02]  /*6420*/  SEL R88, RZ, 0x1, P1 ;  /* 0x00000001ff587807 */ /* 0x000fc40000800000 */
[----:B------:R-:W-:Y:S02]  /*6430*/  SEL R98, RZ, 0x1, P3 ;  /* 0x00000001ff627807 */ /* 0x000fe40001800000 */
[----:B------:R-:W-:Y:S02]  /*6440*/  SEL R160, RZ, 0x1, P4 ;  /* 0x00000001ffa07807 */ /* 0x000fe40002000000 */
[----:B------:R-:W-:Y:S01]  /*6450*/  LOP3.LUT R90, R90, R91, R89, 0xfe, !PT ;  /* 0x0000005b5a5a7212 */ /* 0x000fe200078efe59 */
[----:B------:R-:W-:Y:S01]  /*6460*/  IMAD.WIDE.U32 R88, R88, 0x1000000, RZ ;  /* 0x0100000058587825 */ /* 0x000fe200078e00ff */
[----:B------:R-:W-:Y:S02]  /*6470*/  LEA R162, P1, R158, c[0x0][0x188], 0x4 ;  /* 0x000062009ea27a11 */ /* 0x000fe400078220ff */
[----:B------:R-:W-:Y:S01]  /*6480*/  LOP3.LUT P5, RZ, R144, 0x8, RZ, 0xc0, !PT ;  /* 0x0000000890ff7812 */ /* 0x000fe200078ac0ff */
[----:B------:R-:W-:Y:S01]  /*6490*/  IMAD.WIDE.U32 R98, R98, 0x10000, RZ ;  /* 0x0001000062627825 */ /* 0x000fe200078e00ff */
[----:B------:R-:W-:-:S02]  /*64a0*/  SEL R103, RZ, 0x1, P2 ;  /* 0x00000001ff677807 */ /* 0x000fc40001000000 */
[----:B------:R-:W-:Y:S01]  /*64b0*/  LEA.HI.X R163, R158, c[0x0][0x18c], RZ, 0x4, P1 ;  /* 0x000063009ea37a11 */ /* 0x000fe200008f24ff */
[----:B------:R-:W-:Y:S01]  /*64c0*/  IMAD.WIDE.U32 R160, R160, 0x100, RZ ;  /* 0x00000100a0a07825 */ /* 0x000fe200078e00ff */
[----:B------:R-:W-:Y:S02]  /*64d0*/  LOP3.LUT R103, R89, R90, R103, 0xfe, !PT ;  /* 0x0000005a59677212 */ /* 0x000fe400078efe67 */
[----:B------:R-:W-:Y:S02]  /*64e0*/  SEL R101, RZ, 0x1, P5 ;  /* 0x00000001ff657807 */ /* 0x000fe40002800000 */
[----:B------:R-:W-:Y:S02]  /*64f0*/  LOP3.LUT R98, R160, R88, R98, 0xfe, !PT ;  /* 0x00000058a0627212 */ /* 0x000fe400078efe62 */
[----:B------:R-:W-:Y:S02]  /*6500*/  SHF.R.U32.HI R154, RZ, 0x1d, R158 ;  /* 0x0000001dff9a7819 */ /* 0x000fe4000001169e */
[----:B------:R-:W-:-:S02]  /*6510*/  IADD3 R156, P1, R153, c[0x0][0x190], RZ ;  /* 0x00006400999c7a10 */ /* 0x000fc40007f3e0ff */
[----:B------:R-:W-:Y:S02]  /*6520*/  F2FP.BF16.PACK_AB R91, R155, R105 ;  /* 0x000000699b5b723e */ /* 0x000fe400000010ff */
        /* <DEDUP_REMOVED lines=9> */
[----:B------:R0:W-:Y:S04]  /*65c0*/  STG.E.64 [R156.64], R160 ;  /* 0x000000a09c007986 */ /* 0x0001e8000c101b04 */
[----:B------:R-:W-:-:S04]  /*65d0*/  @P0 IMAD.WIDE.U32 R98, R92, R185, c[0x0][0x180] ;  /* 0x000060005c620625 */ /* 0x000fc800078e00b9 */
[----:B------:R-:W-:-:S04]  /*65e0*/  IMAD.WIDE.U32 R102, R92, R185, c[0x0][0x170] ;  /* 0x00005c005c667625 */ /* 0x000fc800078e00b9 */
[----:B------:R-:W-:Y:S01]  /*65f0*/  @P6 IMAD.WIDE.U32 R100, R92, R185, c[0x0][0x178] ;  /* 0x00005e005c646625 */ /* 0x000fe200078e00b9 */
[----:B------:R-:W-:Y:S05]  /*6600*/  @!P6 BRA `(.L_x_3948) ;  /* 0x000001400000e947 */ /* 0x000fea0003800000 */
[----:B0-----:R-:W-:Y:S01]  /*6610*/  IMAD.U32 R89, R151, 0x10000, RZ ;  /* 0x0001000097597824 */ /* 0x001fe200078e00ff */
[----:B------:R-:W-:Y:S02]  /*6620*/  LOP3.LUT R88, R152, 0xffff, RZ, 0xc0, !PT ;  /* 0x0000ffff98587812 */ /* 0x000fe400078ec0ff */
[----:B------:R-:W-:Y:S02]  /*6630*/  LOP3.LUT R160, R148, 0xff, RZ, 0xc0, !PT ;  /* 0x000000ff94a07812 */ /* 0x000fe400078ec0ff */
[----:B------:R-:W-:Y:S02]  /*6640*/  LOP3.LUT R91, R89, 0xff0000, RZ, 0xc0, !PT ;  /* 0x00ff0000595b7812 */ /* 0x000fe400078ec0ff */
[----:B------:R-:W-:Y:S01]  /*6650*/  PRMT R89, R150, 0x7104, RZ ;  /* 0x0000710496597816 */ /* 0x000fe200000000ff */
[----:B------:R-:W-:Y:S01]  /*6660*/  IMAD.WIDE.U32 R160, R160, 0x1000000, RZ ;  /* 0x01000000a0a07825 */ /* 0x000fe200078e00ff */
[----:B------:R-:W-:-:S02]  /*6670*/  PRMT R88, R91, 0x4210, R88 ;  /* 0x000042105b587816 */ /* 0x000fc40000000058 */
[----:B------:R-:W-:Y:S02]  /*6680*/  LOP3.LUT R156, R147, 0xff, RZ, 0xc0, !PT ;  /* 0x000000ff939c7812 */ /* 0x000fe400078ec0ff */
        /* <DEDUP_REMOVED lines=12> */
.L_x_3948:
[----:B------:R1:W5:Y:S04]  /*6750*/  @P6 LDG.E.128 R80, [R100.64] ;  /* 0x0000000464506981 */ /* 0x000368000c1e1d00 */
[----:B------:R1:W5:Y:S04]  /*6760*/  @P0 LDG.E.128 R84, [R98.64] ;  /* 0x0000000462540981 */ /* 0x000368000c1e1d00 */
[----:B0-----:R1:W5:Y:S01]  /*6770*/  LDG.E.128 R88, [R102.64] ;  /* 0x0000000466587981 */ /* 0x001362000c1e1d00 */
[C---:B------:R-:W-:Y:S01]  /*6780*/  ISETP.NE.AND P1, PT, R94.reuse, 0x1, PT ;  /* 0x000000015e00780c */ /* 0x040fe20003f25270 */
[----:B------:R-:W-:Y:S01]  /*6790*/  BSSY B0, `(.L_x_3949) ;  /* 0x000000c000007945 */ /* 0x000fe20003800000 */
[----:B------:R-:W-:-:S11]  /*67a0*/  IADD3 R153, R94, 0x1, RZ ;  /* 0x000000015e997810 */ /* 0x000fd60007ffe0ff */
        /* <DEDUP_REMOVED lines=9> */
.L_x_3950:
[----:B-1----:R-:W-:Y:S02]  /*6840*/  IMAD.MOV.U32 R154, RZ, RZ, R132 ;  /* 0x000000ffff9a7224 */ /* 0x002fe400078e0084 */
.L_x_3951:
[----:B------:R-:W-:Y:S05]  /*6850*/  BSYNC B0 ;  /* 0x0000000000007941 */ /* 0x000fea0003800000 */
.L_x_3949:
        /* <DEDUP_REMOVED lines=16> */
.L_x_3955:
[----:B------:R-:W-:Y:S05]  /*6960*/  BSYNC B1 ;  /* 0x0000000000017941 */ /* 0x000fea0003800000 */
.L_x_3954:
        /* <DEDUP_REMOVED lines=43> */
.L_x_3953:
[----:B------:R-:W-:Y:S05]  /*6c20*/  BSYNC B0 ;  /* 0x0000000000007941 */ /* 0x000fea0003800000 */
.L_x_3952:
[----:B------:R-:W0:Y:S01]  /*6c30*/  I2F.U32 R99, R154 ;  /* 0x0000009a00637306 */ /* 0x000e220000201000 */
[C---:B------:R-:W-:Y:S02]  /*6c40*/  LOP3.LUT P6, RZ, R144.reuse, 0x10, RZ, 0xc0, !PT ;  /* 0x0000001090ff7812 */ /* 0x040fe400078cc0ff */
[----:B-----5:R-:W-:Y:S02]  /*6c50*/  PRMT R94, RZ, 0x5410, R88 ;  /* 0x00005410ff5e7816 */ /* 0x020fe40000000058 */
        /* <DEDUP_REMOVED lines=13> */
.L_x_3956:
        /* <DEDUP_REMOVED lines=12> */
.L_x_3959:
[----:B------:R-:W-:Y:S02]  /*6df0*/  IMAD.MOV.U32 R154, RZ, RZ, R132 ;  /* 0x000000ffff9a7224 */ /* 0x000fe400078e0084 */
.L_x_3960:
[----:B------:R-:W-:Y:S05]  /*6e00*/  BSYNC B0 ;  /* 0x0000000000007941 */ /* 0x000fea0003800000 */
.L_x_3958:
        /* <DEDUP_REMOVED lines=16> */
.L_x_3964:
[----:B------:R-:W-:Y:S05]  /*6f10*/  BSYNC B1 ;  /* 0x0000000000017941 */ /* 0x000fea0003800000 */
.L_x_3963:
        /* <DEDUP_REMOVED lines=43> */
.L_x_3962:
[----:B------:R-:W-:Y:S05]  /*71d0*/  BSYNC B0 ;  /* 0x0000000000007941 */ /* 0x000fea0003800000 */
.L_x_3961:
        /* <DEDUP_REMOVED lines=10> */
.L_x_3957:
        /* <DEDUP_REMOVED lines=12> */
.L_x_3966:
[----:B------:R-:W-:Y:S02]  /*7340*/  IMAD.MOV.U32 R153, RZ, RZ, R132 ;  /* 0x000000ffff997224 */ /* 0x000fe400078e0084 */
.L_x_3967:
[----:B------:R-:W-:Y:S05]  /*7350*/  BSYNC B0 ;  /* 0x0000000000007941 */ /* 0x000fea0003800000 */
.L_x_3965:
        /* <DEDUP_REMOVED lines=16> */
.L_x_3971:
[----:B------:R-:W-:Y:S05]  /*7460*/  BSYNC B1 ;  /* 0x0000000000017941 */ /* 0x000fea0003800000 */
.L_x_3970:
        /* <DEDUP_REMOVED lines=43> */
.L_x_3969:
[----:B------:R-:W-:Y:S05]  /*7720*/  BSYNC B0 ;  /* 0x0000000000007941 */ /* 0x000fea0003800000 */
.L_x_3968:
        /* <DEDUP_REMOVED lines=15> */
.L_x_3972:
        /* <DEDUP_REMOVED lines=12> */
.L_x_3975:
[----:B------:R-:W-:Y:S02]  /*78e0*/  IMAD.MOV.U32 R94, RZ, RZ, R132 ;  /* 0x000000ffff5e7224 */ /* 0x000fe400078e0084 */
.L_x_3976:
[----:B------:R-:W-:Y:S05]  /*78f0*/  BSYNC B0 ;  /* 0x0000000000007941 */ /* 0x000fea0003800000 */
.L_x_3974:
        /* <DEDUP_REMOVED lines=16> */
.L_x_3980:
[----:B------:R-:W-:Y:S05]  /*7a00*/  BSYNC B1 ;  /* 0x0000000000017941 */ /* 0x000fea0003800000 */
.L_x_3979:
        /* <DEDUP_REMOVED lines=43> */
.L_x_3978:
[----:B------:R-:W-:Y:S05]  /*7cc0*/  BSYNC B0 ;  /* 0x0000000000007941 */ /* 0x000fea0003800000 */
.L_x_3977:
        /* <DEDUP_REMOVED lines=10> */
.L_x_3973:
        /* <DEDUP_REMOVED lines=12> */
.L_x_3982:
[----:B------:R-:W-:Y:S02]  /*7e30*/  IMAD.MOV.U32 R153, RZ, RZ, R132 ;  /* 0x000000ffff997224 */ /* 0x000fe400078e0084 */
.L_x_3983:
[----:B------:R-:W-:Y:S05]  /*7e40*/  BSYNC B0 ;  /* 0x0000000000007941 */ /* 0x000fea0003800000 */
.L_x_3981:
        /* <DEDUP_REMOVED lines=16> */
.L_x_3987:
[----:B------:R-:W-:Y:S05]  /*7f50*/  BSYNC B1 ;  /* 0x0000000000017941 */ /* 0x000fea0003800000 */
.L_x_3986:
        /* <DEDUP_REMOVED lines=43> */
.L_x_3985:
[----:B------:R-:W-:Y:S05]  /*8210*/  BSYNC B0 ;  /* 0x0000000000007941 */ /* 0x000fea0003800000 */
.L_x_3984:
        /* <DEDUP_REMOVED lines=15> */
.L_x_3988:
        /* <DEDUP_REMOVED lines=12> */
.L_x_3991:
[----:B------:R-:W-:Y:S02]  /*83d0*/  IMAD.MOV.U32 R153, RZ, RZ, R132 ;  /* 0x000000ffff997224 */ /* 0x000fe400078e0084 */
.L_x_3992:
[----:B------:R-:W-:Y:S05]  /*83e0*/  BSYNC B0 ;  /* 0x0000000000007941 */ /* 0x000fea0003800000 */
.L_x_3990:
        /* <DEDUP_REMOVED lines=16> */
.L_x_3996:
[----:B------:R-:W-:Y:S05]  /*84f0*/  BSYNC B1 ;  /* 0x0000000000017941 */ /* 0x000fea0003800000 */
.L_x_3995:
        /* <DEDUP_REMOVED lines=43> */
.L_x_3994:
[----:B------:R-:W-:Y:S05]  /*87b0*/  BSYNC B0 ;  /* 0x0000000000007941 */ /* 0x000fea0003800000 */
.L_x_3993:
        /* <DEDUP_REMOVED lines=10> */
.L_x_3989:
        /* <DEDUP_REMOVED lines=12> */
.L_x_3998:
[----:B------:R-:W-:Y:S02]  /*8920*/  IMAD.MOV.U32 R153, RZ, RZ, R132 ;  /* 0x000000ffff997224 */ /* 0x000fe400078e0084 */
.L_x_3999:
[----:B------:R-:W-:Y:S05]  /*8930*/  BSYNC B0 ;  /* 0x0000000000007941 */ /* 0x000fea0003800000 */
.L_x_3997:
        /* <DEDUP_REMOVED lines=16> */
.L_x_4003:
[----:B------:R-:W-:Y:S05]  /*8a40*/  BSYNC B1 ;  /* 0x0000000000017941 */ /* 0x000fea0003800000 */
.L_x_4002:
        /* <DEDUP_REMOVED lines=43> */
.L_x_4001:
[----:B------:R-:W-:Y:S05]  /*8d00*/  BSYNC B0 ;  /* 0x0000000000007941 */ /* 0x000fea0003800000 */
.L_x_4000:
        /* <DEDUP_REMOVED lines=13> */
.L_x_4004:
        /* <DEDUP_REMOVED lines=12> */
.L_x_4007:
[----:B------:R-:W-:Y:S02]  /*8ea0*/  IMAD.MOV.U32 R153, RZ, RZ, R132 ;  /* 0x000000ffff997224 */ /* 0x000fe400078e0084 */
.L_x_4008:
[----:B------:R-:W-:Y:S05]  /*8eb0*/  BSYNC B0 ;  /* 0x0000000000007941 */ /* 0x000fea0003800000 */
.L_x_4006:
        /* <DEDUP_REMOVED lines=16> */
.L_x_4012:
[----:B------:R-:W-:Y:S05]  /*8fc0*/  BSYNC B1 ;  /* 0x0000000000017941 */ /* 0x000fea0003800000 */
.L_x_4011:
        /* <DEDUP_REMOVED lines=43> */
.L_x_4010:
[----:B------:R-:W-:Y:S05]  /*9280*/  BSYNC B0 ;  /* 0x0000000000007941 */ /* 0x000fea0003800000 */
.L_x_4009:
        /* <DEDUP_REMOVED lines=10> */
.L_x_4005:
        /* <DEDUP_REMOVED lines=12> */
.L_x_4014:
[----:B------:R-:W-:Y:S02]  /*93f0*/  IMAD.MOV.U32 R94, RZ, RZ, R132 ;  /* 0x000000ffff5e7224 */ /* 0x000fe400078e0084 */
.L_x_4015:
[----:B------:R-:W-:Y:S05]  /*9400*/  BSYNC B0 ;  /* 0x0000000000007941 */ /* 0x000fea0003800000 */
.L_x_4013:
        /* <DEDUP_REMOVED lines=16> */
.L_x_4019:
[----:B------:R-:W-:Y:S05]  /*9510*/  BSYNC B1 ;  /* 0x0000000000017941 */ /* 0x000fea0003800000 */
.L_x_4018:
        /* <DEDUP_REMOVED lines=43> */
.L_x_4017:
[----:B------:R-:W-:Y:S05]  /*97d0*/  BSYNC B0 ;  /* 0x0000000000007941 */ /* 0x000fea0003800000 */
.L_x_4016:
        /* <DEDUP_REMOVED lines=13> */
.L_x_4020:
        /* <DEDUP_REMOVED lines=12> */
.L_x_4023:
[----:B------:R-:W-:Y:S02]  /*9970*/  IMAD.MOV.U32 R94, RZ, RZ, R132 ;  /* 0x000000ffff5e7224 */ /* 0x000fe400078e0084 */
.L_x_4024:
[----:B------:R-:W-:Y:S05]  /*9980*/  BSYNC B0 ;  /* 0x0000000000007941 */ /* 0x000fea0003800000 */
.L_x_4022:
        /* <DEDUP_REMOVED lines=16> */
.L_x_4028:
[----:B------:R-:W-:Y:S05]  /*9a90*/  BSYNC B1 ;  /* 0x0000000000017941 */ /* 0x000fea0003800000 */
.L_x_4027:
        /* <DEDUP_REMOVED lines=43> */
.L_x_4026:
[----:B------:R-:W-:Y:S05]  /*9d50*/  BSYNC B0 ;  /* 0x0000000000007941 */ /* 0x000fea0003800000 */
.L_x_4025:
        /* <DEDUP_REMOVED lines=10> */
.L_x_4021:
        /* <DEDUP_REMOVED lines=12> */
.L_x_4030:
[----:B------:R-:W-:Y:S02]  /*9ec0*/  IMAD.MOV.U32 R94, RZ, RZ, R132 ;  /* 0x000000ffff5e7224 */ /* 0x000fe400078e0084 */
.L_x_4031:
[----:B------:R-:W-:Y:S05]  /*9ed0*/  BSYNC B0 ;  /* 0x0000000000007941 */ /* 0x000fea0003800000 */
.L_x_4029:
        /* <DEDUP_REMOVED lines=16> */
.L_x_4035:
[----:B------:R-:W-:Y:S05]  /*9fe0*/  BSYNC B1 ;  /* 0x0000000000017941 */ /* 0x000fea0003800000 */
.L_x_4034:
        /* <DEDUP_REMOVED lines=43> */
.L_x_4033:
[----:B------:R-:W-:Y:S05]  /*a2a0*/  BSYNC B0 ;  /* 0x0000000000007941 */ /* 0x000fea0003800000 */
.L_x_4032:
        /* <DEDUP_REMOVED lines=13> */
.L_x_4036:
        /* <DEDUP_REMOVED lines=12> */
.L_x_4039:
[----:B------:R-:W-:Y:S02]  /*a440*/  IMAD.MOV.U32 R90, RZ, RZ, R132 ;  /* 0x000000ffff5a7224 */ /* 0x000fe400078e0084 */
.L_x_4040:
[----:B------:R-:W-:Y:S05]  /*a450*/  BSYNC B0 ;  /* 0x0000000000007941 */ /* 0x000fea0003800000 */
.L_x_4038:
        /* <DEDUP_REMOVED lines=16> */
.L_x_4044:
[----:B------:R-:W-:Y:S05]  /*a560*/  BSYNC B1 ;  /* 0x0000000000017941 */ /* 0x000fea0003800000 */
.L_x_4043:
        /* <DEDUP_REMOVED lines=43> */
.L_x_4042:
[----:B------:R-:W-:Y:S05]  /*a820*/  BSYNC B0 ;  /* 0x0000000000007941 */ /* 0x000fea0003800000 */
.L_x_4041:
        /* <DEDUP_REMOVED lines=10> */
.L_x_4037:
        /* <DEDUP_REMOVED lines=12> */
.L_x_4046:
[----:B------:R-:W-:Y:S02]  /*a990*/  IMAD.MOV.U32 R90, RZ, RZ, R132 ;  /* 0x000000ffff5a7224 */ /* 0x000fe400078e0084 */
.L_x_4047:
[----:B------:R-:W-:Y:S05]  /*a9a0*/  BSYNC B0 ;  /* 0x0000000000007941 */ /* 0x000fea0003800000 */
.L_x_4045:
        /* <DEDUP_REMOVED lines=16> */
.L_x_4051:
[----:B------:R-:W-:Y:S05]  /*aab0*/  BSYNC B1 ;  /* 0x0000000000017941 */ /* 0x000fea0003800000 */
.L_x_4050:
        /* <DEDUP_REMOVED lines=43> */
.L_x_4049:
[----:B------:R-:W-:Y:S05]  /*ad70*/  BSYNC B0 ;  /* 0x0000000000007941 */ /* 0x000fea0003800000 */
.L_x_4048:
        /* <DEDUP_REMOVED lines=13> */
.L_x_4052:
        /* <DEDUP_REMOVED lines=12> */
.L_x_4055:
[----:B------:R-:W-:Y:S02]  /*af10*/  IMAD.MOV.U32 R90, RZ, RZ, R132 ;  /* 0x000000ffff5a7224 */ /* 0x000fe400078e0084 */
.L_x_4056:
[----:B------:R-:W-:Y:S05]  /*af20*/  BSYNC B0 ;  /* 0x0000000000007941 */ /* 0x000fea0003800000 */
.L_x_4054:
        /* <DEDUP_REMOVED lines=16> */
.L_x_4060:
[----:B------:R-:W-:Y:S05]  /*b030*/  BSYNC B1 ;  /* 0x0000000000017941 */ /* 0x000fea0003800000 */
.L_x_4059:
        /* <DEDUP_REMOVED lines=43> */
.L_x_4058:
[----:B------:R-:W-:Y:S05]  /*b2f0*/  BSYNC B0 ;  /* 0x0000000000007941 */ /* 0x000fea0003800000 */
.L_x_4057:
        /* <DEDUP_REMOVED lines=10> */
.L_x_4053:
        /* <DEDUP_REMOVED lines=12> */
.L_x_4062:
[----:B------:R-:W-:Y:S02]  /*b460*/  IMAD.MOV.U32 R90, RZ, RZ, R132 ;  /* 0x000000ffff5a7224 */ /* 0x000fe400078e0084 */
.L_x_4063:
[----:B------:R-:W-:Y:S05]  /*b470*/  BSYNC B0 ;  /* 0x0000000000007941 */ /* 0x000fea0003800000 */
.L_x_4061:
        /* <DEDUP_REMOVED lines=16> */
.L_x_4067:
[----:B------:R-:W-:Y:S05]  /*b580*/  BSYNC B1 ;  /* 0x0000000000017941 */ /* 0x000fea0003800000 */
.L_x_4066:
        /* <DEDUP_REMOVED lines=43> */
.L_x_4065:
[----:B------:R-:W-:Y:S05]  /*b840*/  BSYNC B0 ;  /* 0x0000000000007941 */ /* 0x000fea0003800000 */
.L_x_4064:
        /* <DEDUP_REMOVED lines=14> */
.L_x_4068:
        /* <DEDUP_REMOVED lines=12> */
.L_x_4071:
[----:B------:R-:W-:Y:S02]  /*b9f0*/  IMAD.MOV.U32 R94, RZ, RZ, R132 ;  /* 0x000000ffff5e7224 */ /* 0x000fe400078e0084 */
.L_x_4072:
[----:B------:R-:W-:Y:S05]  /*ba00*/  BSYNC B0 ;  /* 0x0000000000007941 */ /* 0x000fea0003800000 */
.L_x_4070:
        /* <DEDUP_REMOVED lines=18> */
.L_x_4076:
[----:B------:R-:W-:Y:S05]  /*bb30*/  BSYNC B1 ;  /* 0x0000000000017941 */ /* 0x000fea0003800000 */
.L_x_4075:
        /* <DEDUP_REMOVED lines=43> */
.L_x_4074:
[----:B------:R-:W-:Y:S05]  /*bdf0*/  BSYNC B0 ;  /* 0x0000000000007941 */ /* 0x000fea0003800000 */
.L_x_4073:
        /* <DEDUP_REMOVED lines=10> */
.L_x_4069:
[----:B------:R-:W-:Y:S01]  /*bea0*/  SEL R89, RZ, 0x10000, P4 ;  /* 0x00010000ff597807 */ /* 0x000fe20002000000 */
[----:B------:R-:W-:Y:S01]  /*beb0*/  IMAD.MOV.U32 R175, RZ, RZ, 0x8 ;  /* 0x00000008ffaf7424 */ /* 0x000fe200078e00ff */
[----:B------:R-:W-:Y:S01]  /*bec0*/  SEL R88, RZ, 0x100, P3 ;  /* 0x00000100ff587807 */ /* 0x000fe20001800000 */
[----:B------:R-:W-:Y:S01]  /*bed0*/  IMAD.WIDE.U32 R178, R92, R185, c[0x0][0x188] ;  /* 0x000062005cb27625 */ /* 0x000fe200078e00b9 */
[C---:B------:R-:W-:Y:S02]  /*bee0*/  LOP3.LUT P4, RZ, R144.reuse, 0x4, RZ, 0xc0, !PT ;  /* 0x0000000490ff7812 */ /* 0x040fe4000788c0ff */
[----:B------:R-:W-:Y:S01]  /*bef0*/  LOP3.LUT P3, RZ, R144, 0x2, RZ, 0xc0, !PT ;  /* 0x0000000290ff7812 */ /* 0x000fe2000786c0ff */
[----:B------:R-:W-:Y:S01]  /*bf00*/  IMAD.WIDE.U32 R176, R92, R175, c[0x0][0x190] ;  /* 0x000064005cb07625 */ /* 0x000fe200078e00af */
[----:B------:R-:W-:Y:S02]  /*bf10*/  SEL R102, RZ, 0x1, P1 ;  /* 0x00000001ff667807 */ /* 0x000fe40000800000 */
[----:B------:R-:W-:-:S02]  /*bf20*/  SEL R100, RZ, 0x1, P3 ;  /* 0x00000001ff647807 */ /* 0x000fc40001800000 */
[----:B------:R-:W-:Y:S01]  /*bf30*/  SEL R98, RZ, 0x1, P4 ;  /* 0x00000001ff627807 */ /* 0x000fe20002000000 */
[----:B------:R-:W-:Y:S01]  /*bf40*/  IMAD.WIDE.U32 R102, R102, 0x1000000, RZ ;  /* 0x0100000066667825 */ /* 0x000fe200078e00ff */
[----:B------:R-:W-:Y:S02]  /*bf50*/  SEL R90, RZ, 0x1000000, P5 ;  /* 0x01000000ff5a7807 */ /* 0x000fe40002800000 */
[----:B------:R-:W-:Y:S01]  /*bf60*/  SEL R173, RZ, 0x1, P2 ;  /* 0x00000001ffad7807 */ /* 0x000fe20001000000 */
[----:B------:R-:W-:Y:S01]  /*bf70*/  IMAD.WIDE.U32 R100, R100, 0x10000, RZ ;  /* 0x0001000064647825 */ /* 0x000fe200078e00ff */
[----:B------:R-:W-:Y:S02]  /*bf80*/  LOP3.LUT R88, R88, R90, R89, 0xfe, !PT ;  /* 0x0000005a58587212 */ /* 0x000fe400078efe59 */
[----:B------:R-:W-:Y:S01]  /*bf90*/  LOP3.LUT P5, RZ, R144, 0x8, RZ, 0xc0, !PT ;  /* 0x0000000890ff7812 */ /* 0x000fe200078ac0ff */
[----:B------:R-:W-:Y:S01]  /*bfa0*/  IMAD.WIDE.U32 R98, R98, 0x100, RZ ;  /* 0x0000010062627825 */ /* 0x000fe200078e00ff */
[----:B------:R-:W-:-:S02]  /*bfb0*/  LOP3.LUT R173, R103, R88, R173, 0xfe, !PT ;  /* 0x0000005867ad7212 */ /* 0x000fc400078efead */
[----:B------:R-:W-:Y:S02]  /*bfc0*/  SEL R103, RZ, 0x1, P5 ;  /* 0x00000001ff677807 */ /* 0x000fe40002800000 */
[----:B------:R-:W-:Y:S02]  /*bfd0*/  LOP3.LUT R102, R98, R102, R100, 0xfe, !PT ;  /* 0x0000006662667212 */ /* 0x000fe400078efe64 */
[----:B------:R-:W-:Y:S02]  /*bfe0*/  F2FP.BF16.PACK_AB R91, R171, R167 ;  /* 0x000000a7ab5b723e */ /* 0x000fe400000010ff */
[----:B------:R-:W-:Y:S02]  /*bff0*/  F2FP.BF16.PACK_AB R90, R169, R163 ;  /* 0x000000a3a95a723e */ /* 0x000fe400000010ff */
[----:B------:R-:W-:Y:S02]  /*c000*/  F2FP.BF16.PACK_AB R89, R165, R159 ;  /* 0x0000009fa559723e */ /* 0x000fe400000010ff */
[----:B------:R-:W-:-:S02]  /*c010*/  F2FP.BF16.PACK_AB R88, R161, R157 ;  /* 0x0000009da158723e */ /* 0x000fc400000010ff */
[----:B------:R-:W-:Y:S02]  /*c020*/  LOP3.LUT R99, R99, R173, R101, 0xfe, !PT ;  /* 0x000000ad63637212 */ /* 0x000fe400078efe65 */
[----:B------:R-:W-:Y:S01]  /*c030*/  LOP3.LUT R98, R102, R103, RZ, 0xfc, !PT ;  /* 0x0000006766627212 */ /* 0x000fe200078efcff */
[----:B------:R0:W-:Y:S01]  /*c040*/  STG.E.128 [R178.64], R88 ;  /* 0x00000058b2007986 */ /* 0x0001e2000c101d04 */
        /* <DEDUP_REMOVED lines=26> */
.L_x_4077:
        /* <DEDUP_REMOVED lines=15> */
.L_x_4079:
[----:B-1----:R-:W-:Y:S02]  /*c2e0*/  IMAD.MOV.U32 R154, RZ, RZ, R132 ;  /* 0x000000ffff9a7224 */ /* 0x002fe400078e0084 */
.L_x_4080:
[----:B------:R-:W-:Y:S05]  /*c2f0*/  BSYNC B0 ;  /* 0x0000000000007941 */ /* 0x000fea0003800000 */
.L_x_4078:
        /* <DEDUP_REMOVED lines=16> */
.L_x_4084:
[----:B------:R-:W-:Y:S05]  /*c400*/  BSYNC B1 ;  /* 0x0000000000017941 */ /* 0x000fea0003800000 */
.L_x_4083:
        /* <DEDUP_REMOVED lines=43> */
.L_x_4082:
[----:B------:R-:W-:Y:S05]  /*c6c0*/  BSYNC B0 ;  /* 0x0000000000007941 */ /* 0x000fea0003800000 */
.L_x_4081:
        /* <DEDUP_REMOVED lines=16> */
.L_x_4085:
        /* <DEDUP_REMOVED lines=12> */
.L_x_4088:
[----:B------:R-:W-:Y:S02]  /*c890*/  IMAD.MOV.U32 R153, RZ, RZ, R132 ;  /* 0x000000ffff997224 */ /* 0x000fe400078e0084 */
.L_x_4089:
[----:B------:R-:W-:Y:S05]  /*c8a0*/  BSYNC B0 ;  /* 0x0000000000007941 */ /* 0x000fea0003800000 */
.L_x_4087:
        /* <DEDUP_REMOVED lines=16> */
.L_x_4093:
[----:B------:R-:W-:Y:S05]  /*c9b0*/  BSYNC B1 ;  /* 0x0000000000017941 */ /* 0x000fea0003800000 */
.L_x_4092:
        /* <DEDUP_REMOVED lines=43> */
.L_x_4091:
[----:B------:R-:W-:Y:S05]  /*cc70*/  BSYNC B0 ;  /* 0x0000000000007941 */ /* 0x000fea0003800000 */
.L_x_4090:
        /* <DEDUP_REMOVED lines=10> */
.L_x_4086:
        /* <DEDUP_REMOVED lines=12> */
.L_x_4095:
[----:B------:R-:W-:Y:S02]  /*cde0*/  IMAD.MOV.U32 R153, RZ, RZ, R132 ;  /* 0x000000ffff997224 */ /* 0x000fe400078e0084 */
.L_x_4096:
[----:B------:R-:W-:Y:S05]  /*cdf0*/  BSYNC B0 ;  /* 0x0000000000007941 */ /* 0x000fea0003800000 */
.L_x_4094:
        /* <DEDUP_REMOVED lines=16> */
.L_x_4100:
[----:B------:R-:W-:Y:S05]  /*cf00*/  BSYNC B1 ;  /* 0x0000000000017941 */ /* 0x000fea0003800000 */
.L_x_4099:
        /* <DEDUP_REMOVED lines=43> */
.L_x_4098:
[----:B------:R-:W-:Y:S05]  /*d1c0*/  BSYNC B0 ;  /* 0x0000000000007941 */ /* 0x000fea0003800000 */
.L_x_4097:
        /* <DEDUP_REMOVED lines=15> */
.L_x_4101:
        /* <DEDUP_REMOVED lines=12> */
.L_x_4104:
[----:B------:R-:W-:Y:S02]  /*d380*/  IMAD.MOV.U32 R153, RZ, RZ, R132 ;  /* 0x000000ffff997224 */ /* 0x000fe400078e0084 */
.L_x_4105:
[----:B------:R-:W-:Y:S05]  /*d390*/  BSYNC B0 ;  /* 0x0000000000007941 */ /* 0x000fea0003800000 */
.L_x_4103:
        /* <DEDUP_REMOVED lines=16> */
.L_x_4109:
[----:B------:R-:W-:Y:S05]  /*d4a0*/  BSYNC B1 ;  /* 0x0000000000017941 */ /* 0x000fea0003800000 */
.L_x_4108:
        /* <DEDUP_REMOVED lines=43> */
.L_x_4107:
[----:B------:R-:W-:Y:S05]  /*d760*/  BSYNC B0 ;  /* 0x0000000000007941 */ /* 0x000fea0003800000 */
.L_x_4106:
        /* <DEDUP_REMOVED lines=10> */
.L_x_4102:
        /* <DEDUP_REMOVED lines=12> */
.L_x_4111:
[----:B------:R-:W-:Y:S02]  /*d8d0*/  IMAD.MOV.U32 R153, RZ, RZ, R132 ;  /* 0x000000ffff997224 */ /* 0x000fe400078e0084 */
.L_x_4112:
[----:B------:R-:W-:Y:S05]  /*d8e0*/  BSYNC B0 ;  /* 0x0000000000007941 */ /* 0x000fea0003800000 */
.L_x_4110:
        /* <DEDUP_REMOVED lines=16> */
.L_x_4116:
[----:B------:R-:W-:Y:S05]  /*d9f0*/  BSYNC B1 ;  /* 0x0000000000017941 */ /* 0x000fea0003800000 */
.L_x_4115:
        /* <DEDUP_REMOVED lines=43> */
.L_x_4114:
[----:B------:R-:W-:Y:S05]  /*dcb0*/  BSYNC B0 ;  /* 0x0000000000007941 */ /* 0x000fea0003800000 */
.L_x_4113:
        /* <DEDUP_REMOVED lines=15> */
.L_x_4117:
        /* <DEDUP_REMOVED lines=12> */
.L_x_4120:
[----:B------:R-:W-:Y:S02]  /*de70*/  IMAD.MOV.U32 R153, RZ, RZ, R132 ;  /* 0x000000ffff997224 */ /* 0x000fe400078e0084 */
.L_x_4121:
[----:B------:R-:W-:Y:S05]  /*de80*/  BSYNC B0 ;  /* 0x0000000000007941 */ /* 0x000fea0003800000 */
.L_x_4119:
        /* <DEDUP_REMOVED lines=16> */
.L_x_4125:
[----:B------:R-:W-:Y:S05]  /*df90*/  BSYNC B1 ;  /* 0x0000000000017941 */ /* 0x000fea0003800000 */
.L_x_4124:
        /* <DEDUP_REMOVED lines=43> */
.L_x_4123:
[----:B------:R-:W-:Y:S05]  /*e250*/  BSYNC B0 ;  /* 0x0000000000007941 */ /* 0x000fea0003800000 */
.L_x_4122:
        /* <DEDUP_REMOVED lines=10> */
.L_x_4118:
        /* <DEDUP_REMOVED lines=12> */
.L_x_4127:
[----:B------:R-:W-:Y:S02]  /*e3c0*/  IMAD.MOV.U32 R153, RZ, RZ, R132 ;  /* 0x000000ffff997224 */ /* 0x000fe400078e0084 */
.L_x_4128:
[----:B------:R-:W-:Y:S05]  /*e3d0*/  BSYNC B0 ;  /* 0x0000000000007941 */ /* 0x000fea0003800000 */
.L_x_4126:
        /* <DEDUP_REMOVED lines=16> */
.L_x_4132:
[----:B------:R-:W-:Y:S05]  /*e4e0*/  BSYNC B1 ;  /* 0x0000000000017941 */ /* 0x000fea0003800000 */
.L_x_4131:
        /* <DEDUP_REMOVED lines=43> */
.L_x_4130:
[----:B------:R-:W-:Y:S05]  /*e7a0*/  BSYNC B0 ;  /* 0x0000000000007941 */ /* 0x000fea0003800000 */
.L_x_4129:
        /* <DEDUP_REMOVED lines=13> */
.L_x_4133:
        /* <DEDUP_REMOVED lines=12> */
.L_x_4136:
[----:B------:R-:W-:Y:S02]  /*e940*/  IMAD.MOV.U32 R153, RZ, RZ, R132 ;  /* 0x000000ffff997224 */ /* 0x000fe400078e0084 */
.L_x_4137:
[----:B------:R-:W-:Y:S05]  /*e950*/  BSYNC B0 ;  /* 0x0000000000007941 */ /* 0x000fea0003800000 */
.L_x_4135:
        /* <DEDUP_REMOVED lines=16> */
.L_x_4141:
[----:B------:R-:W-:Y:S05]  /*ea60*/  BSYNC B1 ;  /* 0x0000000000017941 */ /* 0x000fea0003800000 */
.L_x_4140:
        /* <DEDUP_REMOVED lines=43> */
.L_x_4139:
[----:B------:R-:W-:Y:S05]  /*ed20*/  BSYNC B0 ;  /* 0x0000000000007941 */ /* 0x000fea0003800000 */
.L_x_4138:
        /* <DEDUP_REMOVED lines=10> */
.L_x_4134:
        /* <DEDUP_REMOVED lines=12> */
.L_x_4143:
[----:B------:R-:W-:Y:S02]  /*ee90*/  IMAD.MOV.U32 R153, RZ, RZ, R132 ;  /* 0x000000ffff997224 */ /* 0x000fe400078e0084 */
.L_x_4144:
[----:B------:R-:W-:Y:S05]  /*eea0*/  BSYNC B0 ;  /* 0x0000000000007941 */ /* 0x000fea0003800000 */
.L_x_4142:
        /* <DEDUP_REMOVED lines=16> */
.L_x_4148:
[----:B------:R-:W-:Y:S05]  /*efb0*/  BSYNC B1 ;  /* 0x0000000000017941 */ /* 0x000fea0003800000 */
.L_x_4147:
        /* <DEDUP_REMOVED lines=43> */
.L_x_4146:
[----:B------:R-:W-:Y:S05]  /*f270*/  BSYNC B0 ;  /* 0x0000000000007941 */ /* 0x000fea0003800000 */
.L_x_4145:
        /* <DEDUP_REMOVED lines=13> */
.L_x_4149:
        /* <DEDUP_REMOVED lines=12> */
.L_x_4152:
[----:B------:R-:W-:Y:S02]  /*f410*/  IMAD.MOV.U32 R153, RZ, RZ, R132 ;  /* 0x000000ffff997224 */ /* 0x000fe400078e0084 */
.L_x_4153:
[----:B------:R-:W-:Y:S05]  /*f420*/  BSYNC B0 ;  /* 0x0000000000007941 */ /* 0x000fea0003800000 */
.L_x_4151:
        /* <DEDUP_REMOVED lines=16> */
.L_x_4157:
[----:B------:R-:W-:Y:S05]  /*f530*/  BSYNC B1 ;  /* 0x0000000000017941 */ /* 0x000fea0003800000 */
.L_x_4156:
        /* <DEDUP_REMOVED lines=43> */
.L_x_4155:
[----:B------:R-:W-:Y:S05]  /*f7f0*/  BSYNC B0 ;  /* 0x0000000000007941 */ /* 0x000fea0003800000 */
.L_x_4154:
        /* <DEDUP_REMOVED lines=10> */
.L_x_4150:
        /* <DEDUP_REMOVED lines=12> */
.L_x_4159:
[----:B------:R-:W-:Y:S02]  /*f960*/  IMAD.MOV.U32 R153, RZ, RZ, R132 ;  /* 0x000000ffff997224 */ /* 0x000fe400078e0084 */
.L_x_4160:
[----:B------:R-:W-:Y:S05]  /*f970*/  BSYNC B0 ;  /* 0x0000000000007941 */ /* 0x000fea0003800000 */
.L_x_4158:
        /* <DEDUP_REMOVED lines=16> */
.L_x_4164:
[----:B------:R-:W-:Y:S05]  /*fa80*/  BSYNC B1 ;  /* 0x0000000000017941 */ /* 0x000fea0003800000 */
.L_x_4163:
        /* <DEDUP_REMOVED lines=43> */
.L_x_4162:
[----:B------:R-:W-:Y:S05]  /*fd40*/  BSYNC B0 ;  /* 0x0000000000007941 */ /* 0x000fea0003800000 */
.L_x_4161:
        /* <DEDUP_REMOVED lines=13> */
.L_x_4165:
        /* <DEDUP_REMOVED lines=12> */
.L_x_4168:
[----:B------:R-:W-:Y:S02]  /*fee0*/  IMAD.MOV.U32 R90, RZ, RZ, R132 ;  /* 0x000000ffff5a7224 */ /* 0x000fe400078e0084 */
.L_x_4169:
[----:B------:R-:W-:Y:S05]  /*fef0*/  BSYNC B0 ;  /* 0x0000000000007941 */ /* 0x000fea0003800000 */
.L_x_4167:
        /* <DEDUP_REMOVED lines=16> */
.L_x_4173:
[----:B------:R-:W-:Y:S05]  /*10000*/  BSYNC B1 ;  /* 0x0000000000017941 */ /* 0x000fea0003800000 */
.L_x_4172:
        /* <DEDUP_REMOVED lines=43> */
.L_x_4171:
[----:B------:R-:W-:Y:S05]  /*102c0*/  BSYNC B0 ;  /* 0x0000000000007941 */ /* 0x000fea0003800000 */
.L_x_4170:
        /* <DEDUP_REMOVED lines=10> */
.L_x_4166:
        /* <DEDUP_REMOVED lines=12> */
.L_x_4175:
[----:B------:R-:W-:Y:S02]  /*10430*/  IMAD.MOV.U32 R90, RZ, RZ, R132 ;  /* 0x000000ffff5a7224 */ /* 0x000fe400078e0084 */
.L_x_4176:
[----:B------:R-:W-:Y:S05]  /*10440*/  BSYNC B0 ;  /* 0x0000000000007941 */ /* 0x000fea0003800000 */
.L_x_4174:
        /* <DEDUP_REMOVED lines=16> */
.L_x_4180:
[----:B------:R-:W-:Y:S05]  /*10550*/  BSYNC B1 ;  /* 0x0000000000017941 */ /* 0x000fea0003800000 */
.L_x_4179:
        /* <DEDUP_REMOVED lines=43> */
.L_x_4178:
[----:B------:R-:W-:Y:S05]  /*10810*/  BSYNC B0 ;  /* 0x0000000000007941 */ /* 0x000fea0003800000 */
.L_x_4177:
        /* <DEDUP_REMOVED lines=13> */
.L_x_4181:
        /* <DEDUP_REMOVED lines=12> */
.L_x_4184:
[----:B------:R-:W-:Y:S02]  /*109b0*/  IMAD.MOV.U32 R90, RZ, RZ, R132 ;  /* 0x000000ffff5a7224 */ /* 0x000fe400078e0084 */
.L_x_4185:
[----:B------:R-:W-:Y:S05]  /*109c0*/  BSYNC B0 ;  /* 0x0000000000007941 */ /* 0x000fea0003800000 */
.L_x_4183:
        /* <DEDUP_REMOVED lines=16> */
.L_x_4189:
[----:B------:R-:W-:Y:S05]  /*10ad0*/  BSYNC B1 ;  /* 0x0000000000017941 */ /* 0x000fea0003800000 */
.L_x_4188:
        /* <DEDUP_REMOVED lines=43> */
.L_x_4187:
[----:B------:R-:W-:Y:S05]  /*10d90*/  BSYNC B0 ;  /* 0x0000000000007941 */ /* 0x000fea0003800000 */
.L_x_4186:
        /* <DEDUP_REMOVED lines=10> */
.L_x_4182:
        /* <DEDUP_REMOVED lines=12> */
.L_x_4191:
[----:B------:R-:W-:Y:S02]  /*10f00*/  IMAD.MOV.U32 R90, RZ, RZ, R132 ;  /* 0x000000ffff5a7224 */ /* 0x000fe400078e0084 */
.L_x_4192:
[----:B------:R-:W-:Y:S05]  /*10f10*/  BSYNC B0 ;  /* 0x0000000000007941 */ /* 0x000fea0003800000 */
.L_x_4190:
        /* <DEDUP_REMOVED lines=16> */
.L_x_4196:
[----:B------:R-:W-:Y:S05]  /*11020*/  BSYNC B1 ;  /* 0x0000000000017941 */ /* 0x000fea0003800000 */
.L_x_4195:
        /* <DEDUP_REMOVED lines=43> */
.L_x_4194:
[----:B------:R-:W-:Y:S05]  /*112e0*/  BSYNC B0 ;  /* 0x0000000000007941 */ /* 0x000fea0003800000 */
.L_x_4193:
        /* <DEDUP_REMOVED lines=14> */
.L_x_4197:
        /* <DEDUP_REMOVED lines=12> */
.L_x_4200:
[----:B------:R-:W-:Y:S02]  /*11490*/  IMAD.MOV.U32 R102, RZ, RZ, R132 ;  /* 0x000000ffff667224 */ /* 0x000fe400078e0084 */
.L_x_4201:
[----:B------:R-:W-:Y:S05]  /*114a0*/  BSYNC B0 ;  /* 0x0000000000007941 */ /* 0x000fea0003800000 */
.L_x_4199:
        /* <DEDUP_REMOVED lines=18> */
.L_x_4205:
[----:B------:R-:W-:Y:S05]  /*115d0*/  BSYNC B1 ;  /* 0x0000000000017941 */ /* 0x000fea0003800000 */
.L_x_4204:
        /* <DEDUP_REMOVED lines=43> */
.L_x_4203:
[----:B------:R-:W-:Y:S05]  /*11890*/  BSYNC B0 ;  /* 0x0000000000007941 */ /* 0x000fea0003800000 */
.L_x_4202:
        /* <DEDUP_REMOVED lines=10> */
.L_x_4198:
[----:B------:R-:W-:Y:S01]  /*11940*/  SEL R88, RZ, 0x10000, P4 ;  /* 0x00010000ff587807 */ /* 0x000fe20002000000 */
[----:B------:R-:W-:Y:S01]  /*11950*/  IMAD.WIDE.U32 R196, R94, R185, c[0x0][0x188] ;  /* 0x000062005ec47625 */ /* 0x000fe200078e00b9 */
[----:B------:R-:W-:Y:S02]  /*11960*/  SEL R153, RZ, 0x100, P3 ;  /* 0x00000100ff997807 */ /* 0x000fe40001800000 */
[----:B------:R-:W-:Y:S01]  /*11970*/  LOP3.LUT P4, RZ, R144, 0x4, RZ, 0xc0, !PT ;  /* 0x0000000490ff7812 */ /* 0x000fe2000788c0ff */
[----:B------:R-:W-:Y:S01]  /*11980*/  IMAD.WIDE.U32 R194, R94, R175, c[0x0][0x190] ;  /* 0x000064005ec27625 */ /* 0x000fe200078e00af */
[----:B------:R-:W-:Y:S02]  /*11990*/  LOP3.LUT P3, RZ, R144, 0x2, RZ, 0xc0, !PT ;  /* 0x0000000290ff7812 */ /* 0x000fe4000786c0ff */
        /* <DEDUP_REMOVED lines=46> */
.L_x_4206:
        /* <DEDUP_REMOVED lines=15> */
.L_x_4208:
[----:B-1----:R-:W-:Y:S02]  /*11d70*/  IMAD.MOV.U32 R156, RZ, RZ, R132 ;  /* 0x000000ffff9c7224 */ /* 0x002fe400078e0084 */
.L_x_4209:
[----:B------:R-:W-:Y:S05]  /*11d80*/  BSYNC B0 ;  /* 0x0000000000007941 */ /* 0x000fea0003800000 */
.L_x_4207:
        /* <DEDUP_REMOVED lines=16> */
.L_x_4213:
[----:B------:R-:W-:Y:S05]  /*11e90*/  BSYNC B1 ;  /* 0x0000000000017941 */ /* 0x000fea0003800000 */
.L_x_4212:
        /* <DEDUP_REMOVED lines=43> */
.L_x_4211:
[----:B------:R-:W-:Y:S05]  /*12150*/  BSYNC B0 ;  /* 0x0000000000007941 */ /* 0x000fea0003800000 */
.L_x_4210:
        /* <DEDUP_REMOVED lines=16> */
.L_x_4214:
        /* <DEDUP_REMOVED lines=12> */
.L_x_4217:
[----:B------:R-:W-:Y:S02]  /*12320*/  IMAD.MOV.U32 R154, RZ, RZ, R132 ;  /* 0x000000ffff9a7224 */ /* 0x000fe400078e0084 */
.L_x_4218:
[----:B------:R-:W-:Y:S05]  /*12330*/  BSYNC B0 ;  /* 0x0000000000007941 */ /* 0x000fea0003800000 */
.L_x_4216:
        /* <DEDUP_REMOVED lines=16> */
.L_x_4222:
[----:B------:R-:W-:Y:S05]  /*12440*/  BSYNC B1 ;  /* 0x0000000000017941 */ /* 0x000fea0003800000 */
.L_x_4221:
        /* <DEDUP_REMOVED lines=43> */
.L_x_4220:
[----:B------:R-:W-:Y:S05]  /*12700*/  BSYNC B0 ;  /* 0x0000000000007941 */ /* 0x000fea0003800000 */
.L_x_4219:
        /* <DEDUP_REMOVED lines=10> */
.L_x_4215:
        /* <DEDUP_REMOVED lines=12> */
.L_x_4224:
[----:B------:R-:W-:Y:S02]  /*12870*/  IMAD.MOV.U32 R154, RZ, RZ, R132 ;  /* 0x000000ffff9a7224 */ /* 0x000fe400078e0084 */
.L_x_4225:
[----:B------:R-:W-:Y:S05]  /*12880*/  BSYNC B0 ;  /* 0x0000000000007941 */ /* 0x000fea0003800000 */
.L_x_4223:
        /* <DEDUP_REMOVED lines=16> */
.L_x_4229:
[----:B------:R-:W-:Y:S05]  /*12990*/  BSYNC B1 ;  /* 0x0000000000017941 */ /* 0x000fea0003800000 */
.L_x_4228:
        /* <DEDUP_REMOVED lines=43> */
.L_x_4227:
[----:B------:R-:W-:Y:S05]  /*12c50*/  BSYNC B0 ;  /* 0x0000000000007941 */ /* 0x000fea0003800000 */
.L_x_4226:
        /* <DEDUP_REMOVED lines=15> */
.L_x_4230:
        /* <DEDUP_REMOVED lines=12> */
.L_x_4233:
[----:B------:R-:W-:Y:S02]  /*12e10*/  IMAD.MOV.U32 R154, RZ, RZ, R132 ;  /* 0x000000ffff9a7224 */ /* 0x000fe400078e0084 */
.L_x_4234:
[----:B------:R-:W-:Y:S05]  /*12e20*/  BSYNC B0 ;  /* 0x0000000000007941 */ /* 0x000fea0003800000 */
.L_x_4232:
        /* <DEDUP_REMOVED lines=16> */
.L_x_4238:
[----:B------:R-:W-:Y:S05]  /*12f30*/  BSYNC B1 ;  /* 0x0000000000017941 */ /* 0x000fea0003800000 */
.L_x_4237:
        /* <DEDUP_REMOVED lines=43> */
.L_x_4236:
[----:B------:R-:W-:Y:S05]  /*131f0*/  BSYNC B0 ;  /* 0x0000000000007941 */ /* 0x000fea0003800000 */
.L_x_4235:
        /* <DEDUP_REMOVED lines=10> */
.L_x_4231:
        /* <DEDUP_REMOVED lines=12> */
.L_x_4240:
[----:B------:R-:W-:Y:S02]  /*13360*/  IMAD.MOV.U32 R154, RZ, RZ, R132 ;  /* 0x000000ffff9a7224 */ /* 0x000fe400078e0084 */
.L_x_4241:
[----:B------:R-:W-:Y:S05]  /*13370*/  BSYNC B0 ;  /* 0x0000000000007941 */ /* 0x000fea0003800000 */
.L_x_4239:
        /* <DEDUP_REMOVED lines=16> */
.L_x_4245:
[----:B------:R-:W-:Y:S05]  /*13480*/  BSYNC B1 ;  /* 0x0000000000017941 */ /* 0x000fea0003800000 */
.L_x_4244:
        /* <DEDUP_REMOVED lines=43> */
.L_x_4243:
[----:B------:R-:W-:Y:S05]  /*13740*/  BSYNC B0 ;  /* 0x0000000000007941 */ /* 0x000fea0003800000 */
.L_x_4242:
        /* <DEDUP_REMOVED lines=15> */
.L_x_4246:
        /* <DEDUP_REMOVED lines=12> */
.L_x_4249:
[----:B------:R-:W-:Y:S02]  /*13900*/  IMAD.MOV.U32 R154, RZ, RZ, R132 ;  /* 0x000000ffff9a7224 */ /* 0x000fe400078e0084 */
.L_x_4250:
[----:B------:R-:W-:Y:S05]  /*13910*/  BSYNC B0 ;  /* 0x0000000000007941 */ /* 0x000fea0003800000 */
.L_x_4248:
        /* <DEDUP_REMOVED lines=16> */
.L_x_4254:
[----:B------:R-:W-:Y:S05]  /*13a20*/  BSYNC B1 ;  /* 0x0000000000017941 */ /* 0x000fea0003800000 */
.L_x_4253:
        /* <DEDUP_REMOVED lines=43> */
.L_x_4252:
[----:B------:R-:W-:Y:S05]  /*13ce0*/  BSYNC B0 ;  /* 0x0000000000007941 */ /* 0x000fea0003800000 */
.L_x_4251:
        /* <DEDUP_REMOVED lines=10> */
.L_x_4247:
        /* <DEDUP_REMOVED lines=12> */
.L_x_4256:
[----:B------:R-:W-:Y:S02]  /*13e50*/  IMAD.MOV.U32 R154, RZ, RZ, R132 ;  /* 0x000000ffff9a7224 */ /* 0x000fe400078e0084 */
.L_x_4257:
[----:B------:R-:W-:Y:S05]  /*13e60*/  BSYNC B0 ;  /* 0x0000000000007941 */ /* 0x000fea0003800000 */
.L_x_4255:
        /* <DEDUP_REMOVED lines=16> */
.L_x_4261:
[----:B------:R-:W-:Y:S05]  /*13f70*/  BSYNC B1 ;  /* 0x0000000000017941 */ /* 0x000fea0003800000 */
.L_x_4260:
        /* <DEDUP_REMOVED lines=43> */
.L_x_4259:
[----:B------:R-:W-:Y:S05]  /*14230*/  BSYNC B0 ;  /* 0x0000000000007941 */ /* 0x000fea0003800000 */
.L_x_4258:
        /* <DEDUP_REMOVED lines=13> */
.L_x_4262:
        /* <DEDUP_REMOVED lines=12> */
.L_x_4265:
[----:B------:R-:W-:Y:S02]  /*143d0*/  IMAD.MOV.U32 R154, RZ, RZ, R132 ;  /* 0x000000ffff9a7224 */ /* 0x000fe400078e0084 */
.L_x_4266:
[----:B------:R-:W-:Y:S05]  /*143e0*/  BSYNC B0 ;  /* 0x0000000000007941 */ /* 0x000fea0003800000 */
.L_x_4264:
        /* <DEDUP_REMOVED lines=16> */
.L_x_4270:
[----:B------:R-:W-:Y:S05]  /*144f0*/  BSYNC B1 ;  /* 0x0000000000017941 */ /* 0x000fea0003800000 */
.L_x_4269:
        /* <DEDUP_REMOVED lines=43> */
.L_x_4268:
[----:B------:R-:W-:Y:S05]  /*147b0*/  BSYNC B0 ;  /* 0x0000000000007941 */ /* 0x000fea0003800000 */
.L_x_4267:
        /* <DEDUP_REMOVED lines=10> */
.L_x_4263:
        /* <DEDUP_REMOVED lines=12> */
.L_x_4272:
[----:B------:R-:W-:Y:S02]  /*14920*/  IMAD.MOV.U32 R154, RZ, RZ, R132 ;  /* 0x000000ffff9a7224 */ /* 0x000fe400078e0084 */
.L_x_4273:
[----:B------:R-:W-:Y:S05]  /*14930*/  BSYNC B0 ;  /* 0x0000000000007941 */ /* 0x000fea0003800000 */
.L_x_4271:
        /* <DEDUP_REMOVED lines=16> */
.L_x_4277:
[----:B------:R-:W-:Y:S05]  /*14a40*/  BSYNC B1 ;  /* 0x0000000000017941 */ /* 0x000fea0003800000 */
.L_x_4276:
        /* <DEDUP_REMOVED lines=43> */
.L_x_4275:
[----:B------:R-:W-:Y:S05]  /*14d00*/  BSYNC B0 ;  /* 0x0000000000007941 */ /* 0x000fea0003800000 */
.L_x_4274:
        /* <DEDUP_REMOVED lines=13> */
.L_x_4278:
        /* <DEDUP_REMOVED lines=12> */
.L_x_4281:
[----:B------:R-:W-:Y:S02]  /*14ea0*/  IMAD.MOV.U32 R154, RZ, RZ, R132 ;  /* 0x000000ffff9a7224 */ /* 0x000fe400078e0084 */
.L_x_4282:
[----:B------:R-:W-:Y:S05]  /*14eb0*/  BSYNC B0 ;  /* 0x0000000000007941 */ /* 0x000fea0003800000 */
.L_x_4280:
        /* <DEDUP_REMOVED lines=16> */
.L_x_4286:
[----:B------:R-:W-:Y:S05]  /*14fc0*/  BSYNC B1 ;  /* 0x0000000000017941 */ /* 0x000fea0003800000 */
.L_x_4285:
        /* <DEDUP_REMOVED lines=43> */
.L_x_4284:
[----:B------:R-:W-:Y:S05]  /*15280*/  BSYNC B0 ;  /* 0x0000000000007941 */ /* 0x000fea0003800000 */
.L_x_4283:
        /* <DEDUP_REMOVED lines=10> */
.L_x_4279:
        /* <DEDUP_REMOVED lines=12> */
.L_x_4288:
[----:B------:R-:W-:Y:S02]  /*153f0*/  IMAD.MOV.U32 R154, RZ, RZ, R132 ;  /* 0x000000ffff9a7224 */ /* 0x000fe400078e0084 */
.L_x_4289:
[----:B------:R-:W-:Y:S05]  /*15400*/  BSYNC B0 ;  /* 0x0000000000007941 */ /* 0x000fea0003800000 */
.L_x_4287:
        /* <DEDUP_REMOVED lines=16> */
.L_x_4293:
[----:B------:R-:W-:Y:S05]  /*15510*/  BSYNC B1 ;  /* 0x0000000000017941 */ /* 0x000fea0003800000 */
.L_x_4292:
        /* <DEDUP_REMOVED lines=43> */
.L_x_4291:
[----:B------:R-:W-:Y:S05]  /*157d0*/  BSYNC B0 ;  /* 0x0000000000007941 */ /* 0x000fea0003800000 */
.L_x_4290:
        /* <DEDUP_REMOVED lines=13> */
.L_x_4294:
        /* <DEDUP_REMOVED lines=12> */
.L_x_4297:
[----:B------:R-:W-:Y:S02]  /*15970*/  IMAD.MOV.U32 R90, RZ, RZ, R132 ;  /* 0x000000ffff5a7224 */ /* 0x000fe400078e0084 */
.L_x_4298:
[----:B------:R-:W-:Y:S05]  /*15980*/  BSYNC B0 ;  /* 0x0000000000007941 */ /* 0x000fea0003800000 */
.L_x_4296:
        /* <DEDUP_REMOVED lines=16> */
.L_x_4302:
[----:B------:R-:W-:Y:S05]  /*15a90*/  BSYNC B1 ;  /* 0x0000000000017941 */ /* 0x000fea0003800000 */
.L_x_4301:
        /* <DEDUP_REMOVED lines=43> */
.L_x_4300:
[----:B------:R-:W-:Y:S05]  /*15d50*/  BSYNC B0 ;  /* 0x0000000000007941 */ /* 0x000fea0003800000 */
.L_x_4299:
        /* <DEDUP_REMOVED lines=10> */
.L_x_4295:
        /* <DEDUP_REMOVED lines=12> */
.L_x_4304:
[----:B------:R-:W-:Y:S02]  /*15ec0*/  IMAD.MOV.U32 R90, RZ, RZ, R132 ;  /* 0x000000ffff5a7224 */ /* 0x000fe400078e0084 */
.L_x_4305:
[----:B------:R-:W-:Y:S05]  /*15ed0*/  BSYNC B0 ;  /* 0x0000000000007941 */ /* 0x000fea0003800000 */
.L_x_4303:
        /* <DEDUP_REMOVED lines=16> */
.L_x_4309:
[----:B------:R-:W-:Y:S05]  /*15fe0*/  BSYNC B1 ;  /* 0x0000000000017941 */ /* 0x000fea0003800000 */
.L_x_4308:
        /* <DEDUP_REMOVED lines=43> */
.L_x_4307:
[----:B------:R-:W-:Y:S05]  /*162a0*/  BSYNC B0 ;  /* 0x0000000000007941 */ /* 0x000fea0003800000 */
.L_x_4306:
        /* <DEDUP_REMOVED lines=13> */
.L_x_4310:
        /* <DEDUP_REMOVED lines=12> */
.L_x_4313:
[----:B------:R-:W-:Y:S02]  /*16440*/  IMAD.MOV.U32 R90, RZ, RZ, R132 ;  /* 0x000000ffff5a7224 */ /* 0x000fe400078e0084 */
.L_x_4314:
[----:B------:R-:W-:Y:S05]  /*16450*/  BSYNC B0 ;  /* 0x0000000000007941 */ /* 0x000fea0003800000 */
.L_x_4312:
        /* <DEDUP_REMOVED lines=16> */
.L_x_4318:
[----:B------:R-:W-:Y:S05]  /*16560*/  BSYNC B1 ;  /* 0x0000000000017941 */ /* 0x000fea0003800000 */
.L_x_4317:
        /* <DEDUP_REMOVED lines=43> */
.L_x_4316:
[----:B------:R-:W-:Y:S05]  /*16820*/  BSYNC B0 ;  /* 0x0000000000007941 */ /* 0x000fea0003800000 */
.L_x_4315:
        /* <DEDUP_REMOVED lines=10> */
.L_x_4311:
        /* <DEDUP_REMOVED lines=12> */
.L_x_4320:
[----:B------:R-:W-:Y:S02]  /*16990*/  IMAD.MOV.U32 R90, RZ, RZ, R132 ;  /* 0x000000ffff5a7224 */ /* 0x000fe400078e0084 */
.L_x_4321:
[----:B------:R-:W-:Y:S05]  /*169a0*/  BSYNC B0 ;  /* 0x0000000000007941 */ /* 0x000fea0003800000 */
.L_x_4319:
        /* <DEDUP_REMOVED lines=16> */
.L_x_4325:
[----:B------:R-:W-:Y:S05]  /*16ab0*/  BSYNC B1 ;  /* 0x0000000000017941 */ /* 0x000fea0003800000 */
.L_x_4324:
        /* <DEDUP_REMOVED lines=43> */
.L_x_4323:
[----:B------:R-:W-:Y:S05]  /*16d70*/  BSYNC B0 ;  /* 0x0000000000007941 */ /* 0x000fea0003800000 */
.L_x_4322:
        /* <DEDUP_REMOVED lines=14> */
.L_x_4326:
        /* <DEDUP_REMOVED lines=12> */
.L_x_4329:
[----:B------:R-:W-:Y:S02]  /*16f20*/  IMAD.MOV.U32 R102, RZ, RZ, R132 ;  /* 0x000000ffff667224 */ /* 0x000fe400078e0084 */
.L_x_4330:
[----:B------:R-:W-:Y:S05]  /*16f30*/  BSYNC B0 ;  /* 0x0000000000007941 */ /* 0x000fea0003800000 */
.L_x_4328:
        /* <DEDUP_REMOVED lines=18> */
.L_x_4334:
[----:B------:R-:W-:Y:S05]  /*17060*/  BSYNC B1 ;  /* 0x0000000000017941 */ /* 0x000fea0003800000 */
.L_x_4333:
        /* <DEDUP_REMOVED lines=43> */
.L_x_4332:
[----:B------:R-:W-:Y:S05]  /*17320*/  BSYNC B0 ;  /* 0x0000000000007941 */ /* 0x000fea0003800000 */
.L_x_4331:
        /* <DEDUP_REMOVED lines=10> */
.L_x_4327:
[----:B------:R-:W-:Y:S01]  /*173d0*/  SEL R89, RZ, 0x10000, P4 ;  /* 0x00010000ff597807 */ /* 0x000fe20002000000 */
[C---:B------:R-:W-:Y:S01]  /*173e0*/  IMAD.WIDE.U32 R212, R153.reuse, R185, c[0x0][0x188] ;  /* 0x0000620099d47625 */ /* 0x040fe200078e00b9 */
[----:B------:R-:W-:Y:S02]  /*173f0*/  SEL R154, RZ, 0x100, P3 ;  /* 0x00000100ff9a7807 */ /* 0x000fe40001800000 */
[C---:B------:R-:W-:Y:S01]  /*17400*/  LOP3.LUT P4, RZ, R144.reuse, 0x4, RZ, 0xc0, !PT ;  /* 0x0000000490ff7812 */ /* 0x040fe2000788c0ff */
        /* <DEDUP_REMOVED lines=48> */
.L_x_4335:
        /* <DEDUP_REMOVED lines=15> */
.L_x_4337:
[----:B-1----:R-:W-:Y:S02]  /*17800*/  IMAD.MOV.U32 R160, RZ, RZ, R132 ;  /* 0x000000ffffa07224 */ /* 0x002fe400078e0084 */
.L_x_4338:
[----:B------:R-:W-:Y:S05]  /*17810*/  BSYNC B0 ;  /* 0x0000000000007941 */ /* 0x000fea0003800000 */
.L_x_4336:
        /* <DEDUP_REMOVED lines=16> */
.L_x_4342:
[----:B------:R-:W-:Y:S05]  /*17920*/  BSYNC B1 ;  /* 0x0000000000017941 */ /* 0x000fea0003800000 */
.L_x_4341:
        /* <DEDUP_REMOVED lines=43> */
.L_x_4340:
[----:B------:R-:W-:Y:S05]  /*17be0*/  BSYNC B0 ;  /* 0x0000000000007941 */ /* 0x000fea0003800000 */
.L_x_4339:
        /* <DEDUP_REMOVED lines=16> */
.L_x_4343:
        /* <DEDUP_REMOVED lines=12> */
.L_x_4346:
[----:B------:R-:W-:Y:S02]  /*17db0*/  IMAD.MOV.U32 R156, RZ, RZ, R132 ;  /* 0x000000ffff9c7224 */ /* 0x000fe400078e0084 */
.L_x_4347:
[----:B------:R-:W-:Y:S05]  /*17dc0*/  BSYNC B0 ;  /* 0x0000000000007941 */ /* 0x000fea0003800000 */
.L_x_4345:
        /* <DEDUP_REMOVED lines=16> */
.L_x_4351:
[----:B------:R-:W-:Y:S05]  /*17ed0*/  BSYNC B1 ;  /* 0x0000000000017941 */ /* 0x000fea0003800000 */
.L_x_4350:
        /* <DEDUP_REMOVED lines=43> */
.L_x_4349:
[----:B------:R-:W-:Y:S05]  /*18190*/  BSYNC B0 ;  /* 0x0000000000007941 */ /* 0x000fea0003800000 */
.L_x_4348:
        /* <DEDUP_REMOVED lines=10> */
.L_x_4344:
        /* <DEDUP_REMOVED lines=12> */
.L_x_4353:
[----:B------:R-:W-:Y:S02]  /*18300*/  IMAD.MOV.U32 R156, RZ, RZ, R132 ;  /* 0x000000ffff9c7224 */ /* 0x000fe400078e0084 */
.L_x_4354:
[----:B------:R-:W-:Y:S05]  /*18310*/  BSYNC B0 ;  /* 0x0000000000007941 */ /* 0x000fea0003800000 */
.L_x_4352:
        /* <DEDUP_REMOVED lines=16> */
.L_x_4358:
[----:B------:R-:W-:Y:S05]  /*18420*/  BSYNC B1 ;  /* 0x0000000000017941 */ /* 0x000fea0003800000 */
.L_x_4357:
        /* <DEDUP_REMOVED lines=43> */
.L_x_4356:
[----:B------:R-:W-:Y:S05]  /*186e0*/  BSYNC B0 ;  /* 0x0000000000007941 */ /* 0x000fea0003800000 */
.L_x_4355:
        /* <DEDUP_REMOVED lines=15> */
.L_x_4359:
        /* <DEDUP_REMOVED lines=12> */
.L_x_4362:
[----:B------:R-:W-:Y:S02]  /*188a0*/  IMAD.MOV.U32 R156, RZ, RZ, R132 ;  /* 0x000000ffff9c7224 */ /* 0x000fe400078e0084 */
.L_x_4363:
[----:B------:R-:W-:Y:S05]  /*188b0*/  BSYNC B0 ;  /* 0x0000000000007941 */ /* 0x000fea0003800000 */
.L_x_4361:
        /* <DEDUP_REMOVED lines=16> */
.L_x_4367:
[----:B------:R-:W-:Y:S05]  /*189c0*/  BSYNC B1 ;  /* 0x0000000000017941 */ /* 0x000fea0003800000 */
.L_x_4366:
        /* <DEDUP_REMOVED lines=43> */
.L_x_4365:
[----:B------:R-:W-:Y:S05]  /*18c80*/  BSYNC B0 ;  /* 0x0000000000007941 */ /* 0x000fea0003800000 */
.L_x_4364:
        /* <DEDUP_REMOVED lines=10> */
.L_x_4360:
        /* <DEDUP_REMOVED lines=12> */
.L_x_4369:
[----:B------:R-:W-:Y:S02]  /*18df0*/  IMAD.MOV.U32 R156, RZ, RZ, R132 ;  /* 0x000000ffff9c7224 */ /* 0x000fe400078e0084 */
.L_x_4370:
[----:B------:R-:W-:Y:S05]  /*18e00*/  BSYNC B0 ;  /* 0x0000000000007941 */ /* 0x000fea0003800000 */
.L_x_4368:
        /* <DEDUP_REMOVED lines=16> */
.L_x_4374:
[----:B------:R-:W-:Y:S05]  /*18f10*/  BSYNC B1 ;  /* 0x0000000000017941 */ /* 0x000fea0003800000 */
.L_x_4373:
        /* <DEDUP_REMOVED lines=43> */
.L_x_4372:
[----:B------:R-:W-:Y:S05]  /*191d0*/  BSYNC B0 ;  /* 0x0000000000007941 */ /* 0x000fea0003800000 */
.L_x_4371:
        /* <DEDUP_REMOVED lines=15> */
.L_x_4375:
        /* <DEDUP_REMOVED lines=12> */
.L_x_4378:
[----:B------:R-:W-:Y:S02]  /*19390*/  IMAD.MOV.U32 R156, RZ, RZ, R132 ;  /* 0x000000ffff9c7224 */ /* 0x000fe400078e0084 */
.L_x_4379:
[----:B------:R-:W-:Y:S05]  /*193a0*/  BSYNC B0 ;  /* 0x0000000000007941 */ /* 0x000fea0003800000 */
.L_x_4377:
        /* <DEDUP_REMOVED lines=16> */
.L_x_4383:
[----:B------:R-:W-:Y:S05]  /*194b0*/  BSYNC B1 ;  /* 0x0000000000017941 */ /* 0x000fea0003800000 */
.L_x_4382:
        /* <DEDUP_REMOVED lines=43> */
.L_x_4381:
[----:B------:R-:W-:Y:S05]  /*19770*/  BSYNC B0 ;  /* 0x0000000000007941 */ /* 0x000fea0003800000 */
.L_x_4380:
        /* <DEDUP_REMOVED lines=10> */
.L_x_4376:
        /* <DEDUP_REMOVED lines=12> */
.L_x_4385:
[----:B------:R-:W-:Y:S02]  /*198e0*/  IMAD.MOV.U32 R156, RZ, RZ, R132 ;  /* 0x000000ffff9c7224 */ /* 0x000fe400078e0084 */
.L_x_4386:
[----:B------:R-:W-:Y:S05]  /*198f0*/  BSYNC B0 ;  /* 0x0000000000007941 */ /* 0x000fea0003800000 */
.L_x_4384:
        /* <DEDUP_REMOVED lines=16> */
.L_x_4390:
[----:B------:R-:W-:Y:S05]  /*19a00*/  BSYNC B1 ;  /* 0x0000000000017941 */ /* 0x000fea0003800000 */
.L_x_4389:
        /* <DEDUP_REMOVED lines=43> */
.L_x_4388:
[----:B------:R-:W-:Y:S05]  /*19cc0*/  BSYNC B0 ;  /* 0x0000000000007941 */ /* 0x000fea0003800000 */
.L_x_4387:
        /* <DEDUP_REMOVED lines=13> */
.L_x_4391:
        /* <DEDUP_REMOVED lines=12> */
.L_x_4394:
[----:B------:R-:W-:Y:S02]  /*19e60*/  IMAD.MOV.U32 R156, RZ, RZ, R132 ;  /* 0x000000ffff9c7224 */ /* 0x000fe400078e0084 */
.L_x_4395:
[----:B------:R-:W-:Y:S05]  /*19e70*/  BSYNC B0 ;  /* 0x0000000000007941 */ /* 0x000fea0003800000 */
.L_x_4393:
        /* <DEDUP_REMOVED lines=16> */
.L_x_4399:
[----:B------:R-:W-:Y:S05]  /*19f80*/  BSYNC B1 ;  /* 0x0000000000017941 */ /* 0x000fea0003800000 */
.L_x_4398:
        /* <DEDUP_REMOVED lines=43> */
.L_x_4397:
[----:B------:R-:W-:Y:S05]  /*1a240*/  BSYNC B0 ;  /* 0x0000000000007941 */ /* 0x000fea0003800000 */
.L_x_4396:
        /* <DEDUP_REMOVED lines=10> */
.L_x_4392:
        /* <DEDUP_REMOVED lines=12> */
.L_x_4401:
[----:B------:R-:W-:Y:S02]  /*1a3b0*/  IMAD.MOV.U32 R156, RZ, RZ, R132 ;  /* 0x000000ffff9c7224 */ /* 0x000fe400078e0084 */
.L_x_4402:
[----:B------:R-:W-:Y:S05]  /*1a3c0*/  BSYNC B0 ;  /* 0x0000000000007941 */ /* 0x000fea0003800000 */
.L_x_4400:
        /* <DEDUP_REMOVED lines=16> */
.L_x_4406:
[----:B------:R-:W-:Y:S05]  /*1a4d0*/  BSYNC B1 ;  /* 0x0000000000017941 */ /* 0x000fea0003800000 */
.L_x_4405:
        /* <DEDUP_REMOVED lines=43> */
.L_x_4404:
[----:B------:R-:W-:Y:S05]  /*1a790*/  BSYNC B0 ;  /* 0x0000000000007941 */ /* 0x000fea0003800000 */
.L_x_4403:
        /* <DEDUP_REMOVED lines=13> */
.L_x_4407:
        /* <DEDUP_REMOVED lines=12> */
.L_x_4410:
[----:B------:R-:W-:Y:S02]  /*1a930*/  IMAD.MOV.U32 R156, RZ, RZ, R132 ;  /* 0x000000ffff9c7224 */ /* 0x000fe400078e0084 */
.L_x_4411:
[----:B------:R-:W-:Y:S05]  /*1a940*/  BSYNC B0 ;  /* 0x0000000000007941 */ /* 0x000fea0003800000 */
.L_x_4409:
        /* <DEDUP_REMOVED lines=16> */
.L_x_4415:
[----:B------:R-:W-:Y:S05]  /*1aa50*/  BSYNC B1 ;  /* 0x0000000000017941 */ /* 0x000fea0003800000 */
.L_x_4414:
        /* <DEDUP_REMOVED lines=43> */
.L_x_4413:
[----:B------:R-:W-:Y:S05]  /*1ad10*/  BSYNC B0 ;  /* 0x0000000000007941 */ /* 0x000fea0003800000 */
.L_x_4412:
        /* <DEDUP_REMOVED lines=10> */
.L_x_4408:
        /* <DEDUP_REMOVED lines=12> */
.L_x_4417:
[----:B------:R-:W-:Y:S02]  /*1ae80*/  IMAD.MOV.U32 R156, RZ, RZ, R132 ;  /* 0x000000ffff9c7224 */ /* 0x000fe400078e0084 */
.L_x_4418:
[----:B------:R-:W-:Y:S05]  /*1ae90*/  BSYNC B0 ;  /* 0x0000000000007941 */ /* 0x000fea0003800000 */
.L_x_4416:
        /* <DEDUP_REMOVED lines=16> */
.L_x_4422:
[----:B------:R-:W-:Y:S05]  /*1afa0*/  BSYNC B1 ;  /* 0x0000000000017941 */ /* 0x000fea0003800000 */
.L_x_4421:
        /* <DEDUP_REMOVED lines=43> */
.L_x_4420:
[----:B------:R-:W-:Y:S05]  /*1b260*/  BSYNC B0 ;  /* 0x0000000000007941 */ /* 0x000fea0003800000 */
.L_x_4419:
        /* <DEDUP_REMOVED lines=13> */
.L_x_4423:
        /* <DEDUP_REMOVED lines=12> */
.L_x_4426:
[----:B------:R-:W-:Y:S02]  /*1b400*/  IMAD.MOV.U32 R90, RZ, RZ, R132 ;  /* 0x000000ffff5a7224 */ /* 0x000fe400078e0084 */
.L_x_4427:
[----:B------:R-:W-:Y:S05]  /*1b410*/  BSYNC B0 ;  /* 0x0000000000007941 */ /* 0x000fea0003800000 */
.L_x_4425:
        /* <DEDUP_REMOVED lines=16> */
.L_x_4431:
[----:B------:R-:W-:Y:S05]  /*1b520*/  BSYNC B1 ;  /* 0x0000000000017941 */ /* 0x000fea0003800000 */
.L_x_4430:
        /* <DEDUP_REMOVED lines=43> */
.L_x_4429:
[----:B------:R-:W-:Y:S05]  /*1b7e0*/  BSYNC B0 ;  /* 0x0000000000007941 */ /* 0x000fea0003800000 */
.L_x_4428:
        /* <DEDUP_REMOVED lines=10> */
.L_x_4424:
        /* <DEDUP_REMOVED lines=12> */
.L_x_4433:
[----:B------:R-:W-:Y:S02]  /*1b950*/  IMAD.MOV.U32 R90, RZ, RZ, R132 ;  /* 0x000000ffff5a7224 */ /* 0x000fe400078e0084 */
.L_x_4434:
[----:B------:R-:W-:Y:S05]  /*1b960*/  BSYNC B0 ;  /* 0x0000000000007941 */ /* 0x000fea0003800000 */
.L_x_4432:
        /* <DEDUP_REMOVED lines=16> */
.L_x_4438:
[----:B------:R-:W-:Y:S05]  /*1ba70*/  BSYNC B1 ;  /* 0x0000000000017941 */ /* 0x000fea0003800000 */
.L_x_4437:
        /* <DEDUP_REMOVED lines=43> */
.L_x_4436:
[----:B------:R-:W-:Y:S05]  /*1bd30*/  BSYNC B0 ;  /* 0x0000000000007941 */ /* 0x000fea0003800000 */
.L_x_4435:
        /* <DEDUP_REMOVED lines=13> */
.L_x_4439:
        /* <DEDUP_REMOVED lines=12> */
.L_x_4442:
[----:B------:R-:W-:Y:S02]  /*1bed0*/  IMAD.MOV.U32 R90, RZ, RZ, R132 ;  /* 0x000000ffff5a7224 */ /* 0x000fe400078e0084 */
.L_x_4443:
[----:B------:R-:W-:Y:S05]  /*1bee0*/  BSYNC B0 ;  /* 0x0000000000007941 */ /* 0x000fea0003800000 */
.L_x_4441:
        /* <DEDUP_REMOVED lines=16> */
.L_x_4447:
[----:B------:R-:W-:Y:S05]  /*1bff0*/  BSYNC B1 ;  /* 0x0000000000017941 */ /* 0x000fea0003800000 */
.L_x_4446:
        /* <DEDUP_REMOVED lines=43> */
.L_x_4445:
[----:B------:R-:W-:Y:S05]  /*1c2b0*/  BSYNC B0 ;  /* 0x0000000000007941 */ /* 0x000fea0003800000 */
.L_x_4444:
        /* <DEDUP_REMOVED lines=10> */
.L_x_4440:
        /* <DEDUP_REMOVED lines=12> */
.L_x_4449:
[----:B------:R-:W-:Y:S02]  /*1c420*/  IMAD.MOV.U32 R90, RZ, RZ, R132 ;  /* 0x000000ffff5a7224 */ /* 0x000fe400078e0084 */
.L_x_4450:
[----:B------:R-:W-:Y:S05]  /*1c430*/  BSYNC B0 ;  /* 0x0000000000007941 */ /* 0x000fea0003800000 */
.L_x_4448:
        /* <DEDUP_REMOVED lines=16> */
.L_x_4454:
[----:B------:R-:W-:Y:S05]  /*1c540*/  BSYNC B1 ;  /* 0x0000000000017941 */ /* 0x000fea0003800000 */
.L_x_4453:
        /* <DEDUP_REMOVED lines=43> */
.L_x_4452:
[----:B------:R-:W-:Y:S05]  /*1c800*/  BSYNC B0 ;  /* 0x0000000000007941 */ /* 0x000fea0003800000 */
.L_x_4451:
        /* <DEDUP_REMOVED lines=14> */
.L_x_4455:
        /* <DEDUP_REMOVED lines=12> */
.L_x_4458:
[----:B------:R-:W-:Y:S02]  /*1c9b0*/  IMAD.MOV.U32 R102, RZ, RZ, R132 ;  /* 0x000000ffff667224 */ /* 0x000fe400078e0084 */
.L_x_4459:
[----:B------:R-:W-:Y:S05]  /*1c9c0*/  BSYNC B0 ;  /* 0x0000000000007941 */ /* 0x000fea0003800000 */
.L_x_4457:
        /* <DEDUP_REMOVED lines=18> */
.L_x_4463:
[----:B------:R-:W-:Y:S05]  /*1caf0*/  BSYNC B1 ;  /* 0x0000000000017941 */ /* 0x000fea0003800000 */
.L_x_4462:
        /* <DEDUP_REMOVED lines=43> */
.L_x_4461:
[----:B------:R-:W-:Y:S05]  /*1cdb0*/  BSYNC B0 ;  /* 0x0000000000007941 */ /* 0x000fea0003800000 */
.L_x_4460:
        /* <DEDUP_REMOVED lines=10> */
.L_x_4456:
        /* <DEDUP_REMOVED lines=52> */
.L_x_4464:
        /* <DEDUP_REMOVED lines=15> */
.L_x_4466:
[----:B-1----:R-:W-:Y:S02]  /*1d290*/  IMAD.MOV.U32 R162, RZ, RZ, R132 ;  /* 0x000000ffffa27224 */ /* 0x002fe400078e0084 */
.L_x_4467:
[----:B------:R-:W-:Y:S05]  /*1d2a0*/  BSYNC B0 ;  /* 0x0000000000007941 */ /* 0x000fea0003800000 */
.L_x_4465:
        /* <DEDUP_REMOVED lines=16> */
.L_x_4471:
[----:B------:R-:W-:Y:S05]  /*1d3b0*/  BSYNC B1 ;  /* 0x0000000000017941 */ /* 0x000fea0003800000 */
.L_x_4470:
        /* <DEDUP_REMOVED lines=43> */
.L_x_4469:
[----:B------:R-:W-:Y:S05]  /*1d670*/  BSYNC B0 ;  /* 0x0000000000007941 */ /* 0x000fea0003800000 */
.L_x_4468:
        /* <DEDUP_REMOVED lines=16> */
.L_x_4472:
        /* <DEDUP_REMOVED lines=12> */
.L_x_4475:
[----:B------:R-:W-:Y:S02]  /*1d840*/  IMAD.MOV.U32 R160, RZ, RZ, R132 ;  /* 0x000000ffffa07224 */ /* 0x000fe400078e0084 */
.L_x_4476:
[----:B------:R-:W-:Y:S05]  /*1d850*/  BSYNC B0 ;  /* 0x0000000000007941 */ /* 0x000fea0003800000 */
.L_x_4474:
        /* <DEDUP_REMOVED lines=16> */
.L_x_4480:
[----:B------:R-:W-:Y:S05]  /*1d960*/  BSYNC B1 ;  /* 0x0000000000017941 */ /* 0x000fea0003800000 */
.L_x_4479:
        /* <DEDUP_REMOVED lines=43> */
.L_x_4478:
[----:B------:R-:W-:Y:S05]  /*1dc20*/  BSYNC B0 ;  /* 0x0000000000007941 */ /* 0x000fea0003800000 */
.L_x_4477:
        /* <DEDUP_REMOVED lines=10> */
.L_x_4473:
        /* <DEDUP_REMOVED lines=12> */
.L_x_4482:
[----:B------:R-:W-:Y:S02]  /*1dd90*/  IMAD.MOV.U32 R160, RZ, RZ, R132 ;  /* 0x000000ffffa07224 */ /* 0x000fe400078e0084 */
.L_x_4483:
[----:B------:R-:W-:Y:S05]  /*1dda0*/  BSYNC B0 ;  /* 0x0000000000007941 */ /* 0x000fea0003800000 */
.L_x_4481:
        /* <DEDUP_REMOVED lines=16> */
.L_x_4487:
[----:B------:R-:W-:Y:S05]  /*1deb0*/  BSYNC B1 ;  /* 0x0000000000017941 */ /* 0x000fea0003800000 */
.L_x_4486:
        /* <DEDUP_REMOVED lines=43> */
.L_x_4485:
[----:B------:R-:W-:Y:S05]  /*1e170*/  BSYNC B0 ;  /* 0x0000000000007941 */ /* 0x000fea0003800000 */
.L_x_4484:
        /* <DEDUP_REMOVED lines=15> */
.L_x_4488:
        /* <DEDUP_REMOVED lines=12> */
.L_x_4491:
[----:B------:R-:W-:Y:S02]  /*1e330*/  IMAD.MOV.U32 R160, RZ, RZ, R132 ;  /* 0x000000ffffa07224 */ /* 0x000fe400078e0084 */
.L_x_4492:
[----:B------:R-:W-:Y:S05]  /*1e340*/  BSYNC B0 ;  /* 0x0000000000007941 */ /* 0x000fea0003800000 */
.L_x_4490:
        /* <DEDUP_REMOVED lines=16> */
.L_x_4496:
[----:B------:R-:W-:Y:S05]  /*1e450*/  BSYNC B1 ;  /* 0x0000000000017941 */ /* 0x000fea0003800000 */
.L_x_4495:
        /* <DEDUP_REMOVED lines=43> */
.L_x_4494:
[----:B------:R-:W-:Y:S05]  /*1e710*/  BSYNC B0 ;  /* 0x0000000000007941 */ /* 0x000fea0003800000 */
.L_x_4493:
        /* <DEDUP_REMOVED lines=10> */
.L_x_4489:
        /* <DEDUP_REMOVED lines=12> */
.L_x_4498:
[----:B------:R-:W-:Y:S02]  /*1e880*/  IMAD.MOV.U32 R160, RZ, RZ, R132 ;  /* 0x000000ffffa07224 */ /* 0x000fe400078e0084 */
.L_x_4499:
[----:B------:R-:W-:Y:S05]  /*1e890*/  BSYNC B0 ;  /* 0x0000000000007941 */ /* 0x000fea0003800000 */
.L_x_4497:
        /* <DEDUP_REMOVED lines=16> */
.L_x_4503:
[----:B------:R-:W-:Y:S05]  /*1e9a0*/  BSYNC B1 ;  /* 0x0000000000017941 */ /* 0x000fea0003800000 */
.L_x_4502:
        /* <DEDUP_REMOVED lines=43> */
.L_x_4501:
[----:B------:R-:W-:Y:S05]  /*1ec60*/  BSYNC B0 ;  /* 0x0000000000007941 */ /* 0x000fea0003800000 */
.L_x_4500:
        /* <DEDUP_REMOVED lines=15> */
.L_x_4504:
        /* <DEDUP_REMOVED lines=12> */
.L_x_4507:
[----:B------:R-:W-:Y:S02]  /*1ee20*/  IMAD.MOV.U32 R160, RZ, RZ, R132 ;  /* 0x000000ffffa07224 */ /* 0x000fe400078e0084 */
.L_x_4508:
[----:B------:R-:W-:Y:S05]  /*1ee30*/  BSYNC B0 ;  /* 0x0000000000007941 */ /* 0x000fea0003800000 */
.L_x_4506:
        /* <DEDUP_REMOVED lines=16> */
.L_x_4512:
[----:B------:R-:W-:Y:S05]  /*1ef40*/  BSYNC B1 ;  /* 0x0000000000017941 */ /* 0x000fea0003800000 */
.L_x_4511:
        /* <DEDUP_REMOVED lines=43> */
.L_x_4510:
[----:B------:R-:W-:Y:S05]  /*1f200*/  BSYNC B0 ;  /* 0x0000000000007941 */ /* 0x000fea0003800000 */
.L_x_4509:
        /* <DEDUP_REMOVED lines=10> */
.L_x_4505:
        /* <DEDUP_REMOVED lines=12> */
.L_x_4514:
[----:B------:R-:W-:Y:S02]  /*1f370*/  IMAD.MOV.U32 R160, RZ, RZ, R132 ;  /* 0x000000ffffa07224 */ /* 0x000fe400078e0084 */
.L_x_4515:
[----:B------:R-:W-:Y:S05]  /*1f380*/  BSYNC B0 ;  /* 0x0000000000007941 */ /* 0x000fea0003800000 */
.L_x_4513:
        /* <DEDUP_REMOVED lines=16> */
.L_x_4519:
[----:B------:R-:W-:Y:S05]  /*1f490*/  BSYNC B1 ;  /* 0x0000000000017941 */ /* 0x000fea0003800000 */
.L_x_4518:
        /* <DEDUP_REMOVED lines=43> */
.L_x_4517:
[----:B------:R-:W-:Y:S05]  /*1f750*/  BSYNC B0 ;  /* 0x0000000000007941 */ /* 0x000fea0003800000 */
.L_x_4516:
        /* <DEDUP_REMOVED lines=13> */
.L_x_4520:
        /* <DEDUP_REMOVED lines=12> */
.L_x_4523:
[----:B------:R-:W-:Y:S02]  /*1f8f0*/  IMAD.MOV.U32 R160, RZ, RZ, R132 ;  /* 0x000000ffffa07224 */ /* 0x000fe400078e0084 */
.L_x_4524:
[----:B------:R-:W-:Y:S05]  /*1f900*/  BSYNC B0 ;  /* 0x0000000000007941 */ /* 0x000fea0003800000 */
.L_x_4522:
        /* <DEDUP_REMOVED lines=16> */
.L_x_4528:
[----:B------:R-:W-:Y:S05]  /*1fa10*/  BSYNC B1 ;  /* 0x0000000000017941 */ /* 0x000fea0003800000 */
.L_x_4527:
        /* <DEDUP_REMOVED lines=43> */
.L_x_4526:
[----:B------:R-:W-:Y:S05]  /*1fcd0*/  BSYNC B0 ;  /* 0x0000000000007941 */ /* 0x000fea0003800000 */
.L_x_4525:
        /* <DEDUP_REMOVED lines=10> */
.L_x_4521:
        /* <DEDUP_REMOVED lines=12> */
.L_x_4530:
[----:B------:R-:W-:Y:S02]  /*1fe40*/  IMAD.MOV.U32 R160, RZ, RZ, R132 ;  /* 0x000000ffffa07224 */ /* 0x000fe400078e0084 */
.L_x_4531:
[----:B------:R-:W-:Y:S05]  /*1fe50*/  BSYNC B0 ;  /* 0x0000000000007941 */ /* 0x000fea0003800000 */
.L_x_4529:
        /* <DEDUP_REMOVED lines=16> */
.L_x_4535:
[----:B------:R-:W-:Y:S05]  /*1ff60*/  BSYNC B1 ;  /* 0x0000000000017941 */ /* 0x000fea0003800000 */
.L_x_4534:
        /* <DEDUP_REMOVED lines=43> */
.L_x_4533:
[----:B------:R-:W-:Y:S05]  /*20220*/  BSYNC B0 ;  /* 0x0000000000007941 */ /* 0x000fea0003800000 */
.L_x_4532:
        /* <DEDUP_REMOVED lines=13> */
.L_x_4536:
        /* <DEDUP_REMOVED lines=12> */
.L_x_4539:
[----:B------:R-:W-:Y:S02]  /*203c0*/  IMAD.MOV.U32 R160, RZ, RZ, R132 ;  /* 0x000000ffffa07224 */ /* 0x000fe400078e0084 */
.L_x_4540:
[----:B------:R-:W-:Y:S05]  /*203d0*/  BSYNC B0 ;  /* 0x0000000000007941 */ /* 0x000fea0003800000 */
.L_x_4538:
        /* <DEDUP_REMOVED lines=16> */
.L_x_4544:
[----:B------:R-:W-:Y:S05]  /*204e0*/  BSYNC B1 ;  /* 0x0000000000017941 */ /* 0x000fea0003800000 */
.L_x_4543:
        /* <DEDUP_REMOVED lines=43> */
.L_x_4542:
[----:B------:R-:W-:Y:S05]  /*207a0*/  BSYNC B0 ;  /* 0x0000000000007941 */ /* 0x000fea0003800000 */
.L_x_4541:
        /* <DEDUP_REMOVED lines=10> */
.L_x_4537:
        /* <DEDUP_REMOVED lines=12> */
.L_x_4546:
[----:B------:R-:W-:Y:S02]  /*20910*/  IMAD.MOV.U32 R160, RZ, RZ, R132 ;  /* 0x000000ffffa07224 */ /* 0x000fe400078e0084 */
.L_x_4547:
[----:B------:R-:W-:Y:S05]  /*20920*/  BSYNC B0 ;  /* 0x0000000000007941 */ /* 0x000fea0003800000 */
.L_x_4545:
        /* <DEDUP_REMOVED lines=16> */
.L_x_4551:
[----:B------:R-:W-:Y:S05]  /*20a30*/  BSYNC B1 ;  /* 0x0000000000017941 */ /* 0x000fea0003800000 */
.L_x_4550:
        /* <DEDUP_REMOVED lines=43> */
.L_x_4549:
[----:B------:R-:W-:Y:S05]  /*20cf0*/  BSYNC B0 ;  /* 0x0000000000007941 */ /* 0x000fea0003800000 */
.L_x_4548:
        /* <DEDUP_REMOVED lines=13> */
.L_x_4552:
        /* <DEDUP_REMOVED lines=12> */
.L_x_4555:
[----:B------:R-:W-:Y:S02]  /*20e90*/  IMAD.MOV.U32 R90, RZ, RZ, R132 ;  /* 0x000000ffff5a7224 */ /* 0x000fe400078e0084 */
.L_x_4556:
[----:B------:R-:W-:Y:S05]  /*20ea0*/  BSYNC B0 ;  /* 0x0000000000007941 */ /* 0x000fea0003800000 */
.L_x_4554:
        /* <DEDUP_REMOVED lines=16> */
.L_x_4560:
[----:B------:R-:W-:Y:S05]  /*20fb0*/  BSYNC B1 ;  /* 0x0000000000017941 */ /* 0x000fea0003800000 */
.L_x_4559:
        /* <DEDUP_REMOVED lines=43> */
.L_x_4558:
[----:B------:R-:W-:Y:S05]  /*21270*/  BSYNC B0 ;  /* 0x0000000000007941 */ /* 0x000fea0003800000 */
.L_x_4557:
        /* <DEDUP_REMOVED lines=10> */
.L_x_4553:
        /* <DEDUP_REMOVED lines=12> */
.L_x_4562:
[----:B------:R-:W-:Y:S02]  /*213e0*/  IMAD.MOV.U32 R90, RZ, RZ, R132 ;  /* 0x000000ffff5a7224 */ /* 0x000fe400078e0084 */
.L_x_4563:
[----:B------:R-:W-:Y:S05]  /*213f0*/  BSYNC B0 ;  /* 0x0000000000007941 */ /* 0x000fea0003800000 */
.L_x_4561:
        /* <DEDUP_REMOVED lines=16> */
.L_x_4567:
[----:B------:R-:W-:Y:S05]  /*21500*/  BSYNC B1 ;  /* 0x0000000000017941 */ /* 0x000fea0003800000 */
.L_x_4566:
        /* <DEDUP_REMOVED lines=43> */
.L_x_4565:
[----:B------:R-:W-:Y:S05]  /*217c0*/  BSYNC B0 ;  /* 0x0000000000007941 */ /* 0x000fea0003800000 */
.L_x_4564:
        /* <DEDUP_REMOVED lines=13> */
.L_x_4568:
        /* <DEDUP_REMOVED lines=12> */
.L_x_4571:
[----:B------:R-:W-:Y:S02]  /*21960*/  IMAD.MOV.U32 R90, RZ, RZ, R132 ;  /* 0x000000ffff5a7224 */ /* 0x000fe400078e0084 */
.L_x_4572:
[----:B------:R-:W-:Y:S05]  /*21970*/  BSYNC B0 ;  /* 0x0000000000007941 */ /* 0x000fea0003800000 */
.L_x_4570:
        /* <DEDUP_REMOVED lines=16> */
.L_x_4576:
[----:B------:R-:W-:Y:S05]  /*21a80*/  BSYNC B1 ;  /* 0x0000000000017941 */ /* 0x000fea0003800000 */
.L_x_4575:
        /* <DEDUP_REMOVED lines=43> */
.L_x_4574:
[----:B------:R-:W-:Y:S05]  /*21d40*/  BSYNC B0 ;  /* 0x0000000000007941 */ /* 0x000fea0003800000 */
.L_x_4573:
        /* <DEDUP_REMOVED lines=10> */
.L_x_4569:
        /* <DEDUP_REMOVED lines=12> */
.L_x_4578:
[----:B------:R-:W-:Y:S02]  /*21eb0*/  IMAD.MOV.U32 R90, RZ, RZ, R132 ;  /* 0x000000ffff5a7224 */ /* 0x000fe400078e0084 */
.L_x_4579:
[----:B------:R-:W-:Y:S05]  /*21ec0*/  BSYNC B0 ;  /* 0x0000000000007941 */ /* 0x000fea0003800000 */
.L_x_4577:
        /* <DEDUP_REMOVED lines=16> */
.L_x_4583:
[----:B------:R-:W-:Y:S05]  /*21fd0*/  BSYNC B1 ;  /* 0x0000000000017941 */ /* 0x000fea0003800000 */
.L_x_4582:
        /* <DEDUP_REMOVED lines=43> */
.L_x_4581:
[----:B------:R-:W-:Y:S05]  /*22290*/  BSYNC B0 ;  /* 0x0000000000007941 */ /* 0x000fea0003800000 */
.L_x_4580:
        /* <DEDUP_REMOVED lines=14> */
.L_x_4584:
        /* <DEDUP_REMOVED lines=12> */
.L_x_4587:
[----:B------:R-:W-:Y:S02]  /*22440*/  IMAD.MOV.U32 R102, RZ, RZ, R132 ;  /* 0x000000ffff667224 */ /* 0x000fe400078e0084 */
.L_x_4588:
[----:B------:R-:W-:Y:S05]  /*22450*/  BSYNC B0 ;  /* 0x0000000000007941 */ /* 0x000fea0003800000 */
.L_x_4586:
        /* <DEDUP_REMOVED lines=18> */
.L_x_4592:
[----:B------:R-:W-:Y:S05]  /*22580*/  BSYNC B1 ;  /* 0x0000000000017941 */ /* 0x000fea0003800000 */
.L_x_4591:
        /* <DEDUP_REMOVED lines=43> */
.L_x_4590:
[----:B------:R-:W-:Y:S05]  /*22840*/  BSYNC B0 ;  /* 0x0000000000007941 */ /* 0x000fea0003800000 */
.L_x_4589:
        /* <DEDUP_REMOVED lines=10> */
.L_x_4585:
        /* <DEDUP_REMOVED lines=52> */
.L_x_4593:
        /* <DEDUP_REMOVED lines=15> */
.L_x_4595:
[----:B-1----:R-:W-:Y:S02]  /*22d20*/  IMAD.MOV.U32 R162, RZ, RZ, R132 ;  /* 0x000000ffffa27224 */ /* 0x002fe400078e0084 */
.L_x_4596:
[----:B------:R-:W-:Y:S05]  /*22d30*/  BSYNC B0 ;  /* 0x0000000000007941 */ /* 0x000fea0003800000 */
.L_x_4594:
        /* <DEDUP_REMOVED lines=16> */
.L_x_4600:
[----:B------:R-:W-:Y:S05]  /*22e40*/  BSYNC B1 ;  /* 0x0000000000017941 */ /* 0x000fea0003800000 */
.L_x_4599:
        /* <DEDUP_REMOVED lines=43> */
.L_x_4598:
[----:B------:R-:W-:Y:S05]  /*23100*/  BSYNC B0 ;  /* 0x0000000000007941 */ /* 0x000fea0003800000 */
.L_x_4597:
        /* <DEDUP_REMOVED lines=16> */
.L_x_4601:
        /* <DEDUP_REMOVED lines=12> */
.L_x_4604:
[----:B------:R-:W-:Y:S02]  /*232d0*/  IMAD.MOV.U32 R160, RZ, RZ, R132 ;  /* 0x000000ffffa07224 */ /* 0x000fe400078e0084 */
.L_x_4605:
[----:B------:R-:W-:Y:S05]  /*232e0*/  BSYNC B0 ;  /* 0x0000000000007941 */ /* 0x000fea0003800000 */
.L_x_4603:
        /* <DEDUP_REMOVED lines=16> */
.L_x_4609:
[----:B------:R-:W-:Y:S05]  /*233f0*/  BSYNC B1 ;  /* 0x0000000000017941 */ /* 0x000fea0003800000 */
.L_x_4608:
        /* <DEDUP_REMOVED lines=43> */
.L_x_4607:
[----:B------:R-:W-:Y:S05]  /*236b0*/  BSYNC B0 ;  /* 0x0000000000007941 */ /* 0x000fea0003800000 */
.L_x_4606:
        /* <DEDUP_REMOVED lines=10> */
.L_x_4602:
        /* <DEDUP_REMOVED lines=12> */
.L_x_4611:
[----:B------:R-:W-:Y:S02]  /*23820*/  IMAD.MOV.U32 R160, RZ, RZ, R132 ;  /* 0x000000ffffa07224 */ /* 0x000fe400078e0084 */
.L_x_4612:
[----:B------:R-:W-:Y:S05]  /*23830*/  BSYNC B0 ;  /* 0x0000000000007941 */ /* 0x000fea0003800000 */
.L_x_4610:
        /* <DEDUP_REMOVED lines=16> */
.L_x_4616:
[----:B------:R-:W-:Y:S05]  /*23940*/  BSYNC B1 ;  /* 0x0000000000017941 */ /* 0x000fea0003800000 */
.L_x_4615:
        /* <DEDUP_REMOVED lines=43> */
.L_x_4614:
[----:B------:R-:W-:Y:S05]  /*23c00*/  BSYNC B0 ;  /* 0x0000000000007941 */ /* 0x000fea0003800000 */
.L_x_4613:
        /* <DEDUP_REMOVED lines=15> */
.L_x_4617:
        /* <DEDUP_REMOVED lines=12> */
.L_x_4620:
[----:B------:R-:W-:Y:S02]  /*23dc0*/  IMAD.MOV.U32 R88, RZ, RZ, R132 ;  /* 0x000000ffff587224 */ /* 0x000fe400078e0084 */
.L_x_4621:
[----:B------:R-:W-:Y:S05]  /*23dd0*/  BSYNC B0 ;  /* 0x0000000000007941 */ /* 0x000fea0003800000 */
.L_x_4619:
        /* <DEDUP_REMOVED lines=16> */
.L_x_4625:
[----:B------:R-:W-:Y:S05]  /*23ee0*/  BSYNC B1 ;  /* 0x0000000000017941 */ /* 0x000fea0003800000 */
.L_x_4624:
        /* <DEDUP_REMOVED lines=43> */
.L_x_4623:
[----:B------:R-:W-:Y:S05]  /*241a0*/  BSYNC B0 ;  /* 0x0000000000007941 */ /* 0x000fea0003800000 */
.L_x_4622:
        /* <DEDUP_REMOVED lines=10> */
.L_x_4618:
        /* <DEDUP_REMOVED lines=12> */
.L_x_4627:
[----:B------:R-:W-:Y:S02]  /*24310*/  IMAD.MOV.U32 R88, RZ, RZ, R132 ;  /* 0x000000ffff587224 */ /* 0x000fe400078e0084 */
.L_x_4628:
[----:B------:R-:W-:Y:S05]  /*24320*/  BSYNC B0 ;  /* 0x0000000000007941 */ /* 0x000fea0003800000 */
.L_x_4626:
        /* <DEDUP_REMOVED lines=16> */
.L_x_4632:
[----:B------:R-:W-:Y:S05]  /*24430*/  BSYNC B1 ;  /* 0x0000000000017941 */ /* 0x000fea0003800000 */
.L_x_4631:
        /* <DEDUP_REMOVED lines=43> */
.L_x_4630:
[----:B------:R-:W-:Y:S05]  /*246f0*/  BSYNC B0 ;  /* 0x0000000000007941 */ /* 0x000fea0003800000 */
.L_x_4629:
        /* <DEDUP_REMOVED lines=15> */
.L_x_4633:
        /* <DEDUP_REMOVED lines=12> */
.L_x_4636:
[----:B------:R-:W-:Y:S02]  /*248b0*/  IMAD.MOV.U32 R88, RZ, RZ, R132 ;  /* 0x000000ffff587224 */ /* 0x000fe400078e0084 */
.L_x_4637:
[----:B------:R-:W-:Y:S05]  /*248c0*/  BSYNC B0 ;  /* 0x0000000000007941 */ /* 0x000fea0003800000 */
.L_x_4635:
        /* <DEDUP_REMOVED lines=16> */
.L_x_4641:
[----:B------:R-:W-:Y:S05]  /*249d0*/  BSYNC B1 ;  /* 0x0000000000017941 */ /* 0x000fea0003800000 */
.L_x_4640:
        /* <DEDUP_REMOVED lines=43> */
.L_x_4639:
[----:B------:R-:W-:Y:S05]  /*24c90*/  BSYNC B0 ;  /* 0x0000000000007941 */ /* 0x000fea0003800000 */
.L_x_4638:
        /* <DEDUP_REMOVED lines=10> */
.L_x_4634:
        /* <DEDUP_REMOVED lines=12> */
.L_x_4643:
[----:B------:R-:W-:Y:S02]  /*24e00*/  IMAD.MOV.U32 R88, RZ, RZ, R132 ;  /* 0x000000ffff587224 */ /* 0x000fe400078e0084 */
.L_x_4644:
[----:B------:R-:W-:Y:S05]  /*24e10*/  BSYNC B0 ;  /* 0x0000000000007941 */ /* 0x000fea0003800000 */
.L_x_4642:
        /* <DEDUP_REMOVED lines=16> */
.L_x_4648:
[----:B------:R-:W-:Y:S05]  /*24f20*/  BSYNC B1 ;  /* 0x0000000000017941 */ /* 0x000fea0003800000 */
.L_x_4647:
        /* <DEDUP_REMOVED lines=43> */
.L_x_4646:
[----:B------:R-:W-:Y:S05]  /*251e0*/  BSYNC B0 ;  /* 0x0000000000007941 */ /* 0x000fea0003800000 */
.L_x_4645:
        /* <DEDUP_REMOVED lines=13> */
.L_x_4649:
        /* <DEDUP_REMOVED lines=12> */
.L_x_4652:
[----:B------:R-:W-:Y:S02]  /*25380*/  IMAD.MOV.U32 R160, RZ, RZ, R132 ;  /* 0x000000ffffa07224 */ /* 0x000fe400078e0084 */
.L_x_4653:
[----:B------:R-:W-:Y:S05]  /*25390*/  BSYNC B0 ;  /* 0x0000000000007941 */ /* 0x000fea0003800000 */
.L_x_4651:
        /* <DEDUP_REMOVED lines=16> */
.L_x_4657:
[----:B------:R-:W-:Y:S05]  /*254a0*/  BSYNC B1 ;  /* 0x0000000000017941 */ /* 0x000fea0003800000 */
.L_x_4656:
        /* <DEDUP_REMOVED lines=43> */
.L_x_4655:
[----:B------:R-:W-:Y:S05]  /*25760*/  BSYNC B0 ;  /* 0x0000000000007941 */ /* 0x000fea0003800000 */
.L_x_4654:
        /* <DEDUP_REMOVED lines=10> */
.L_x_4650:
        /* <DEDUP_REMOVED lines=12> */
.L_x_4659:
[----:B------:R-:W-:Y:S02]  /*258d0*/  IMAD.MOV.U32 R160, RZ, RZ, R132 ;  /* 0x000000ffffa07224 */ /* 0x000fe400078e0084 */
.L_x_4660:
[----:B------:R-:W-:Y:S05]  /*258e0*/  BSYNC B0 ;  /* 0x0000000000007941 */ /* 0x000fea0003800000 */
.L_x_4658:
        /* <DEDUP_REMOVED lines=16> */
.L_x_4664:
[----:B------:R-:W-:Y:S05]  /*259f0*/  BSYNC B1 ;  /* 0x0000000000017941 */ /* 0x000fea0003800000 */
.L_x_4663:
        /* <DEDUP_REMOVED lines=43> */
.L_x_4662:
[----:B------:R-:W-:Y:S05]  /*25cb0*/  BSYNC B0 ;  /* 0x0000000000007941 */ /* 0x000fea0003800000 */
.L_x_4661:
        /* <DEDUP_REMOVED lines=13> */
.L_x_4665:
        /* <DEDUP_REMOVED lines=12> */
.L_x_4668:
[----:B------:R-:W-:Y:S02]  /*25e50*/  IMAD.MOV.U32 R160, RZ, RZ, R132 ;  /* 0x000000ffffa07224 */ /* 0x000fe400078e0084 */
.L_x_4669:
[----:B------:R-:W-:Y:S05]  /*25e60*/  BSYNC B0 ;  /* 0x0000000000007941 */ /* 0x000fea0003800000 */
.L_x_4667:
        /* <DEDUP_REMOVED lines=16> */
.L_x_4673:
[----:B------:R-:W-:Y:S05]  /*25f70*/  BSYNC B1 ;  /* 0x0000000000017941 */ /* 0x000fea0003800000 */
.L_x_4672:
        /* <DEDUP_REMOVED lines=43> */
.L_x_4671:
[----:B------:R-:W-:Y:S05]  /*26230*/  BSYNC B0 ;  /* 0x0000000000007941 */ /* 0x000fea0003800000 */
.L_x_4670:
        /* <DEDUP_REMOVED lines=10> */
.L_x_4666:
        /* <DEDUP_REMOVED lines=12> */
.L_x_4675:
[----:B------:R-:W-:Y:S02]  /*263a0*/  IMAD.MOV.U32 R160, RZ, RZ, R132 ;  /* 0x000000ffffa07224 */ /* 0x000fe400078e0084 */
.L_x_4676:
[----:B------:R-:W-:Y:S05]  /*263b0*/  BSYNC B0 ;  /* 0x0000000000007941 */ /* 0x000fea0003800000 */
.L_x_4674:
        /* <DEDUP_REMOVED lines=16> */
.L_x_4680:
[----:B------:R-:W-:Y:S05]  /*264c0*/  BSYNC B1 ;  /* 0x0000000000017941 */ /* 0x000fea0003800000 */
.L_x_4679:
        /* <DEDUP_REMOVED lines=43> */
.L_x_4678:
[----:B------:R-:W-:Y:S05]  /*26780*/  BSYNC B0 ;  /* 0x0000000000007941 */ /* 0x000fea0003800000 */
.L_x_4677:
        /* <DEDUP_REMOVED lines=13> */
.L_x_4681:
        /* <DEDUP_REMOVED lines=12> */
.L_x_4684:
[----:B------:R-:W-:Y:S02]  /*26920*/  IMAD.MOV.U32 R90, RZ, RZ, R132 ;  /* 0x000000ffff5a7224 */ /* 0x000fe400078e0084 */
.L_x_4685:
[----:B------:R-:W-:Y:S05]  /*26930*/  BSYNC B0 ;  /* 0x0000000000007941 */ /* 0x000fea0003800000 */
.L_x_4683:
        /* <DEDUP_REMOVED lines=16> */
.L_x_4689:
[----:B------:R-:W-:Y:S05]  /*26a40*/  BSYNC B1 ;  /* 0x0000000000017941 */ /* 0x000fea0003800000 */
.L_x_4688:
        /* <DEDUP_REMOVED lines=43> */
.L_x_4687:
[----:B------:R-:W-:Y:S05]  /*26d00*/  BSYNC B0 ;  /* 0x0000000000007941 */ /* 0x000fea0003800000 */
.L_x_4686:
        /* <DEDUP_REMOVED lines=10> */
.L_x_4682:
        /* <DEDUP_REMOVED lines=12> */
.L_x_4691:
[----:B------:R-:W-:Y:S02]  /*26e70*/  IMAD.MOV.U32 R90, RZ, RZ, R132 ;  /* 0x000000ffff5a7224 */ /* 0x000fe400078e0084 */
.L_x_4692:
[----:B------:R-:W-:Y:S05]  /*26e80*/  BSYNC B0 ;  /* 0x0000000000007941 */ /* 0x000fea0003800000 */
.L_x_4690:
        /* <DEDUP_REMOVED lines=16> */
.L_x_4696:
[----:B------:R-:W-:Y:S05]  /*26f90*/  BSYNC B1 ;  /* 0x0000000000017941 */ /* 0x000fea0003800000 */
.L_x_4695:
        /* <DEDUP_REMOVED lines=43> */
.L_x_4694:
[----:B------:R-:W-:Y:S05]  /*27250*/  BSYNC B0 ;  /* 0x0000000000007941 */ /* 0x000fea0003800000 */
.L_x_4693:
        /* <DEDUP_REMOVED lines=13> */
.L_x_4697:
        /* <DEDUP_REMOVED lines=12> */
.L_x_4700:
[----:B------:R-:W-:Y:S02]  /*273f0*/  IMAD.MOV.U32 R90, RZ, RZ, R132 ;  /* 0x000000ffff5a7224 */ /* 0x000fe400078e0084 */
.L_x_4701:
[----:B------:R-:W-:Y:S05]  /*27400*/  BSYNC B0 ;  /* 0x0000000000007941 */ /* 0x000fea0003800000 */
.L_x_4699:
        /* <DEDUP_REMOVED lines=16> */
.L_x_4705:
[----:B------:R-:W-:Y:S05]  /*27510*/  BSYNC B1 ;  /* 0x0000000000017941 */ /* 0x000fea0003800000 */
.L_x_4704:
        /* <DEDUP_REMOVED lines=43> */
.L_x_4703:
[----:B------:R-:W-:Y:S05]  /*277d0*/  BSYNC B0 ;  /* 0x0000000000007941 */ /* 0x000fea0003800000 */
.L_x_4702:
        /* <DEDUP_REMOVED lines=10> */
.L_x_4698:
        /* <DEDUP_REMOVED lines=12> */
.L_x_4707:
[----:B------:R-:W-:Y:S02]  /*27940*/  IMAD.MOV.U32 R90, RZ, RZ, R132 ;  /* 0x000000ffff5a7224 */ /* 0x000fe400078e0084 */
.L_x_4708:
[----:B------:R-:W-:Y:S05]  /*27950*/  BSYNC B0 ;  /* 0x0000000000007941 */ /* 0x000fea0003800000 */
.L_x_4706:
        /* <DEDUP_REMOVED lines=16> */
.L_x_4712:
[----:B------:R-:W-:Y:S05]  /*27a60*/  BSYNC B1 ;  /* 0x0000000000017941 */ /* 0x000fea0003800000 */
.L_x_4711:
        /* <DEDUP_REMOVED lines=43> */
.L_x_4710:
[----:B------:R-:W-:Y:S05]  /*27d20*/  BSYNC B0 ;  /* 0x0000000000007941 */ /* 0x000fea0003800000 */
.L_x_4709:
        /* <DEDUP_REMOVED lines=14> */
.L_x_4713:
        /* <DEDUP_REMOVED lines=12> */
.L_x_4716:
[----:B------:R-:W-:Y:S02]  /*27ed0*/  IMAD.MOV.U32 R102, RZ, RZ, R132 ;  /* 0x000000ffff667224 */ /* 0x000fe400078e0084 */
.L_x_4717:
[----:B------:R-:W-:Y:S05]  /*27ee0*/  BSYNC B0 ;  /* 0x0000000000007941 */ /* 0x000fea0003800000 */
.L_x_4715:
        /* <DEDUP_REMOVED lines=18> */
.L_x_4721:
[----:B------:R-:W-:Y:S05]  /*28010*/  BSYNC B1 ;  /* 0x0000000000017941 */ /* 0x000fea0003800000 */
.L_x_4720:
        /* <DEDUP_REMOVED lines=43> */
.L_x_4719:
[----:B------:R-:W-:Y:S05]  /*282d0*/  BSYNC B0 ;  /* 0x0000000000007941 */ /* 0x000fea0003800000 */
.L_x_4718:
        /* <DEDUP_REMOVED lines=10> */
.L_x_4714:
[----:B------:R-:W-:Y:S01]  /*28380*/  FADD.FTZ R89, RZ, R93 ;  /* 0x0000005dff597221 */ /* 0x000fe20000010000 */
[----:B------:R-:W-:Y:S02]  /*28390*/  SEL R98, RZ, 0x1000000, P5 ;  /* 0x01000000ff627807 */ /* 0x000fe40002800000 */
[----:B------:R-:W-:Y:S01]  /*283a0*/  SEL R91, RZ, 0x10000, P4 ;  /* 0x00010000ff5b7807 */ /* 0x000fe20002000000 */
[----:B------:R-:W-:Y:S01]  /*283b0*/  FADD.FTZ R88, R89, R96 ;  /* 0x0000006059587221 */ /* 0x000fe20000010000 */
[----:B------:R-:W-:Y:S02]  /*283c0*/  SEL R102, RZ, 0x100, P3 ;  /* 0x00000100ff667807 */ /* 0x000fe40001800000 */
[----:B------:R-:W-:Y:S01]  /*283d0*/  LOP3.LUT P6, RZ, R144, 0x4, RZ, 0xc0, !PT ;  /* 0x0000000490ff7812 */ /* 0x000fe200078cc0ff */
[----:B------:R-:W-:Y:S01]  /*283e0*/  FADD.FTZ R89, R88, R95 ;  /* 0x0000005f58597221 */ /* 0x000fe20000010000 */
[----:B------:R-:W-:Y:S02]  /*283f0*/  LOP3.LUT P5, RZ, R144, 0x2, RZ, 0xc0, !PT ;  /* 0x0000000290ff7812 */ /* 0x000fe400078ac0ff */
[----:B------:R-:W-:Y:S01]  /*28400*/  LOP3.LUT R102, R102, R98, R91, 0xfe, !PT ;  /* 0x0000006266667212 */ /* 0x000fe200078efe5b */
[----:B------:R-:W-:Y:S01]  /*28410*/  FADD.FTZ R88, R89, R104 ;  /* 0x0000006859587221 */ /* 0x000fe20000010000 */
[----:B------:R-:W-:-:S02]  /*28420*/  SEL R98, RZ, 0x1, P5 ;  /* 0x00000001ff627807 */ /* 0x000fc40002800000 */
[----:B------:R-:W-:Y:S01]  /*28430*/  SEL R101, RZ, 0x1, P2 ;  /* 0x00000001ff657807 */ /* 0x000fe20001000000 */
[----:B------:R-:W-:Y:S01]  /*28440*/  FADD.FTZ R88, R88, R97 ;  /* 0x0000006158587221 */ /* 0x000fe20000010000 */
[----:B------:R-:W-:Y:S01]  /*28450*/  LOP3.LUT P0, RZ, R144, 0x8, RZ, 0xc0, !PT ;  /* 0x0000000890ff7812 */ /* 0x000fe2000780c0ff */
[----:B------:R-:W-:-:S03]  /*28460*/  IMAD.WIDE.U32 R98, R98, 0x10000, RZ ;  /* 0x0001000062627825 */ /* 0x000fc600078e00ff */
[----:B------:R-:W-:Y:S01]  /*28470*/  SEL R103, RZ, 0x1, P0 ;  /* 0x00000001ff677807 */ /* 0x000fe20000000000 */
[----:B------:R-:W-:Y:S01]  /*28480*/  FADD.FTZ R88, R88, R107 ;  /* 0x0000006b58587221 */ /* 0x000fe20000010000 */
[----:B------:R-:W-:-:S03]  /*28490*/  LOP3.LUT P0, RZ, R0, 0x1f, RZ, 0xc0, !PT ;  /* 0x0000001f00ff7812 */ /* 0x000fc6000780c0ff */
        /* <DEDUP_REMOVED lines=38> */
[----:B------:R-:W-:Y:S02]  /*28700*/  SEL R88, RZ, 0x1, P1 ;  /* 0x00000001ff587807 */ /* 0x000fe40000800000 */
[----:B------:R-:W-:Y:S01]  /*28710*/  LOP3.LUT P1, RZ, R136, 0xff, RZ, 0xc0, !PT ;  /* 0x000000ff88ff7812 */ /* 0x000fe2000782c0ff */
[----:B------:R-:W-:Y:S01]  /*28720*/  FADD.FTZ R100, R90, R231 ;  /* 0x000000e75a647221 */ /* 0x000fe20000010000 */
[----:B------:R-:W-:Y:S01]  /*28730*/  SEL R90, RZ, 0x1, P6 ;  /* 0x00000001ff5a7807 */ /* 0x000fe20003000000 */
[----:B------:R-:W-:Y:S01]  /*28740*/  IMAD.WIDE.U32 R88, R88, 0x1000000, RZ ;  /* 0x0100000058587825 */ /* 0x000fe200078e00ff */
[----:B------:R-:W-:-:S03]  /*28750*/  LOP3.LUT P6, RZ, R144, 0x20, RZ, 0xc0, !PT ;  /* 0x0000002090ff7812 */ /* 0x000fc600078cc0ff */
[----:B------:R-:W-:Y:S01]  /*28760*/  FADD.FTZ R100, R100, R235 ;  /* 0x000000eb64647221 */ /* 0x000fe20000010000 */
[----:B------:R-:W-:Y:S01]  /*28770*/  LOP3.LUT R89, R89, R102, R101, 0xfe, !PT ;  /* 0x0000006659597212 */ /* 0x000fe200078efe65 */
[----:B------:R-:W-:-:S04]  /*28780*/  IMAD.WIDE.U32 R90, R90, 0x100, RZ ;  /* 0x000001005a5a7825 */ /* 0x000fc800078e00ff */
[----:B------:R-:W-:Y:S01]  /*28790*/  FADD.FTZ R100, R100, R237 ;  /* 0x000000ed64647221 */ /* 0x000fe20000010000 */
[----:B------:R-:W-:Y:S02]  /*287a0*/  LOP3.LUT R102, R90, R88, R98, 0xfe, !PT ;  /* 0x000000585a667212 */ /* 0x000fe400078efe62 */
[----:B------:R-:W-:Y:S01]  /*287b0*/  LOP3.LUT R99, R91, R89, R99, 0xfe, !PT ;  /* 0x000000595b637212 */ /* 0x000fe200078efe63 */
[----:B------:R-:W-:Y:S01]  /*287c0*/  FADD.FTZ R100, R100, R239 ;  /* 0x000000ef64647221 */ /* 0x000fe20000010000 */
[----:B------:R-:W-:Y:S02]  /*287d0*/  F2FP.BF16.PACK_AB R91, R164, R162 ;  /* 0x000000a2a45b723e */ /* 0x000fe400000010ff */
[----:B------:R-:W-:Y:S01]  /*287e0*/  F2FP.BF16.PACK_AB R90, R251, R247 ;  /* 0x000000f7fb5a723e */ /* 0x000fe200000010ff */
[----:B------:R-:W-:Y:S01]  /*287f0*/  FADD.FTZ R88, R100, R241 ;  /* 0x000000f164587221 */ /* 0x000fe20000010000 */
[----:B------:R-:W-:Y:S01]  /*28800*/  F2FP.BF16.PACK_AB R89, R249, R243 ;  /* 0x000000f3f959723e */ /* 0x000fe200000010ff */
[----:B------:R-:W-:-:S04]  /*28810*/  IMAD.WIDE.U32 R100, R158, R185, c[0x0][0x188] ;  /* 0x000062009e647625 */ /* 0x000fc800078e00b9 */
[----:B------:R-:W-:Y:S01]  /*28820*/  FADD.FTZ R98, R88, R245 ;  /* 0x000000f558627221 */ /* 0x000fe20000010000 */
[----:B------:R-:W-:-:S03]  /*28830*/  F2FP.BF16.PACK_AB R88, R245, R241 ;  /* 0x000000f1f558723e */ /* 0x000fc600000010ff */
[----:B------:R-:W-:Y:S01]  /*28840*/  FADD.FTZ R106, R98, R243 ;  /* 0x000000f3626a7221 */ /* 0x000fe20000010000 */
[----:B------:R-:W-:Y:S01]  /*28850*/  LOP3.LUT R98, R102, R103, RZ, 0xfc, !PT ;  /* 0x0000006766627212 */ /* 0x000fe200078efcff */
[----:B------:R-:W-:Y:S01]  /*28860*/  IMAD.WIDE.U32 R102, R158, R175, c[0x0][0x190] ;  /* 0x000064009e667625 */ /* 0x000fe200078e00af */
[----:B------:R0:W-:Y:S03]  /*28870*/  STG.E.128 [R100.64], R88 ;  /* 0x0000005864007986 */ /* 0x0001e6000c101d04 */
[----:B------:R-:W-:Y:S01]  /*28880*/  FADD.FTZ R106, R106, R249 ;  /* 0x000000f96a6a7221 */ /* 0x000fe20000010000 */
[----:B------:R0:W-:Y:S03]  /*28890*/  STG.E.64 [R102.64], R98 ;  /* 0x0000006266007986 */ /* 0x0001e6000c101b04 */
[----:B------:R-:W-:Y:S01]  /*288a0*/  FADD.FTZ R166, R106, R247 ;  /* 0x000000f76aa67221 */ /* 0x000fe20000010000 */
[----:B------:R-:W-:-:S03]  /*288b0*/  SHF.R.U32.HI R106, RZ, 0x5, R0 ;  /* 0x00000005ff6a7819 */ /* 0x000fc60000011600 */
[----:B------:R-:W-:Y:S01]  /*288c0*/  FADD.FTZ R185, R166, R251 ;  /* 0x000000fba6b97221 */ /* 0x000fe20000010000 */
[----:B------:R-:W-:-:S03]  /*288d0*/  LOP3.LUT R106, R106, 0x7fffffc, RZ, 0xc0, !PT ;  /* 0x07fffffc6a6a7812 */ /* 0x000fc600078ec0ff */
[----:B------:R-:W-:Y:S01]  /*288e0*/  FADD.FTZ R185, R185, R162 ;  /* 0x000000a2b9b97221 */ /* 0x000fe20000010000 */
[----:B------:R-:W-:Y:S05]  /*288f0*/  @!P6 BRA `(.L_x_4722) ;  /* 0x000001300000e947 */ /* 0x000fea0003800000 */
[----:B0-----:R-:W-:Y:S01]  /*28900*/  IMAD.U32 R89, R151, 0x10000, RZ ;  /* 0x0001000097597824 */ /* 0x001fe200078e00ff */
[----:B------:R-:W-:Y:S02]  /*28910*/  LOP3.LUT R88, R152, 0xffff, RZ, 0xc0, !PT ;  /* 0x0000ffff98587812 */ /* 0x000fe400078ec0ff */
[----:B------:R-:W-:Y:S02]  /*28920*/  PRMT R91, R150, 0x7104, RZ ;  /* 0x00007104965b7816 */ /* 0x000fe400000000ff */
[----:B------:R-:W-:Y:S02]  /*28930*/  LOP3.LUT R89, R89, 0xff0000, RZ, 0xc0, !PT ;  /* 0x00ff000059597812 */ /* 0x000fe400078ec0ff */
[----:B------:R-:W-:Y:S02]  /*28940*/  LOP3.LUT R90, R148, 0xff, RZ, 0xc0, !PT ;  /* 0x000000ff945a7812 */ /* 0x000fe400078ec0ff */
[----:B------:R-:W-:-:S02]  /*28950*/  PRMT R88, R89, 0x4210, R88 ;  /* 0x0000421059587816 */ /* 0x000fc40000000058 */
[----:B------:R-:W-:Y:S02]  /*28960*/  LOP3.LUT R98, R147, 0xff, RZ, 0xc0, !PT ;  /* 0x000000ff93627812 */ /* 0x000fe400078ec0ff */
[----:B------:R-:W-:Y:S02]  /*28970*/  LOP3.LUT R99, R146, 0xff, RZ, 0xc0, !PT ;  /* 0x000000ff92637812 */ /* 0x000fe400078ec0ff */
[----:B------:R-:W-:Y:S01]  /*28980*/  LOP3.LUT R100, R88, 0xff00, R91, 0xf8, !PT ;  /* 0x0000ff0058647812 */ /* 0x000fe200078ef85b */
[----:B------:R-:W-:-:S03]  /*28990*/  IMAD.WIDE.U32 R88, R90, 0x1000000, RZ ;  /* 0x010000005a587825 */ /* 0x000fc600078e00ff */
[----:B------:R-:W-:Y:S01]  /*289a0*/  LOP3.LUT R101, R100, 0xff, R149, 0xf8, !PT ;  /* 0x000000ff64657812 */ /* 0x000fe200078ef895 */
[----:B------:R-:W-:-:S04]  /*289b0*/  IMAD.WIDE.U32 R90, R98, 0x10000, RZ ;  /* 0x00010000625a7825 */ /* 0x000fc800078e00ff */
[----:B------:R-:W-:Y:S01]  /*289c0*/  IMAD.WIDE.U32 R98, R99, 0x100, RZ ;  /* 0x0000010063627825 */ /* 0x000fe200078e00ff */
[----:B------:R-:W-:-:S04]  /*289d0*/  LOP3.LUT R101, R91, R101, R89, 0xfe, !PT ;  /* 0x000000655b657212 */ /* 0x000fc800078efe59 */
[----:B------:R-:W-:Y:S01]  /*289e0*/  LOP3.LUT R88, R98, R88, R90, 0xfe, !PT ;  /* 0x0000005862587212 */ /* 0x000fe200078efe5a */
[----:B------:R-:W-:Y:S01]  /*289f0*/  IMAD.WIDE.U32 R90, R158, R175, c[0x0][0x198] ;  /* 0x000066009e5a7625 */ /* 0x000fe200078e00af */
[----:B------:R-:W-:Y:S02]  /*28a00*/  LOP3.LUT R89, R101, R99, RZ, 0xfc, !PT ;  /* 0x0000006365597212 */ /* 0x000fe400078efcff */
[----:B------:R-:W-:-:S05]  /*28a10*/  LOP3.LUT R88, R88, 0xff, R145, 0xf8, !PT ;  /* 0x000000ff58587812 */ /* 0x000fca00078ef891 */
[----:B------:R0:W-:Y:S02]  /*28a20*/  STG.E.64 [R90.64], R88 ;  /* 0x000000585a007986 */ /* 0x0001e4000c101b04 */
.L_x_4722:
[----:B------:R-:W-:Y:S01]  /*28a30*/  @!P1 IADD3 R106, R106, 0x4, RZ ;  /* 0x000000046a6a9810 */ /* 0x000fe20007ffe0ff */
[----:B0-----:R-:W-:Y:S01]  /*28a40*/  FADD.FTZ R100, R185, R164 ;  /* 0x000000a4b9647221 */ /* 0x001fe20000010000 */
[----:B------:R-:W-:Y:S05]  /*28a50*/  BRA.DIV ~URZ, `(.L_x_4723) ;  /* 0x00001de27f007947 */ /* 0x000fea000b800000 */
[----:B------:R0:W1:Y:S02]  /*28a60*/  SHFL.BFLY PT, R88, R100, 0x1, 0x1f ;  /* 0x0c201f0064587f89 */ /* 0x00006400000e0000 */
.L_x_4727:
        /* <DEDUP_REMOVED lines=132> */
.L_x_4728:
[----:B------:R-:W-:Y:S01]  /*292b0*/  SHF.R.U32.HI R101, RZ, 0x5, R0 ;  /* 0x00000005ff657819 */ /* 0x000fe20000011600 */
[----:B-1----:R-:W-:Y:S01]  /*292c0*/  FADD.FTZ R89, R99, R100 ;  /* 0x0000006463597221 */ /* 0x002fe20000010000 */
[----:B------:R-:W-:Y:S01]  /*292d0*/  WARPSYNC 0xffffffff ;  /* 0xffffffff00007948 */ /* 0x000fe20003800000 */
[----:B------:R-:W-:Y:S01]  /*292e0*/  LOP3.LUT R91, R0, 0x1f, RZ, 0xc0, !PT ;  /* 0x0000001f005b7812 */ /* 0x000fe200078ec0ff */
[----:B------:R-:W-:Y:S01]  /*292f0*/  IMAD.MOV.U32 R99, RZ, RZ, RZ ;  /* 0x000000ffff637224 */ /* 0x000fe200078e00ff */
[----:B------:R-:W-:Y:S02]  /*29300*/  LOP3.LUT R101, R101, 0x3, RZ, 0xc0, !PT ;  /* 0x0000000365657812 */ /* 0x000fe400078ec0ff */
[----:B------:R-:W-:Y:S02]  /*29310*/  ISETP.GT.U32.AND P1, PT, R91, 0x3, PT ;  /* 0x000000035b00780c */ /* 0x000fe40003f24070 */
[----:B------:R-:W-:Y:S01]  /*29320*/  PRMT R204, RZ, 0x7610, R76 ;  /* 0x00007610ffcc7816 */ /* 0x000fe2000000004c */
[----:B------:R-:W-:Y:S01]  /*29330*/  @!P0 IMAD.IADD R98, R106, 0x1, R101 ;  /* 0x000000016a628824 */ /* 0x000fe200078e0265 */
[----:B------:R-:W-:-:S02]  /*29340*/  PRMT R206, RZ, 0x7610, R72 ;  /* 0x00007610ffce7816 */ /* 0x000fc40000000048 */
[----:B------:R-:W-:Y:S02]  /*29350*/  PRMT R208, RZ, 0x7610, R69 ;  /* 0x00007610ffd07816 */ /* 0x000fe40000000045 */
[----:B------:R-:W-:Y:S04]  /*29360*/  @!P0 STS.64 [R98.X8], R88 ;  /* 0x0000005862008388 */ /* 0x000fe80000008a00 */
[----:B------:R-:W-:Y:S01]  /*29370*/  BAR.SYNC.DEFER_BLOCKING 0x0 ;  /* 0x0000000000007b1d */ /* 0x000fe20000010000 */
[----:B------:R-:W-:Y:S01]  /*29380*/  @!P1 IMAD.IADD R106, R106, 0x1, R91 ;  /* 0x000000016a6a9824 */ /* 0x000fe200078e025b */
[----:B------:R-:W-:Y:S01]  /*29390*/  LOP3.LUT P0, RZ, R101, 0x1f, R0, 0xf8, !PT ;  /* 0x0000001f65ff7812 */ /* 0x000fe2000780f800 */
[----:B------:R-:W-:Y:S01]  /*293a0*/  CS2R R90, SRZ ;  /* 0x00000000005a7805 */ /* 0x000fe2000001ff00 */
[----:B------:R-:W-:Y:S01]  /*293b0*/  @!P1 IMAD.MOV.U32 R99, RZ, RZ, 0x700 ;  /* 0x00000700ff639424 */ /* 0x000fe200078e00ff */
[----:B------:R-:W-:-:S02]  /*293c0*/  PRMT R214, RZ, 0x7610, R61 ;  /* 0x00007610ffd67816 */ /* 0x000fc4000000003d */
[----:B------:R-:W-:Y:S01]  /*293d0*/  PRMT R210, RZ, 0x7610, R65 ;  /* 0x00007610ffd27816 */ /* 0x000fe20000000041 */
[----:B------:R-:W-:Y:S01]  /*293e0*/  I2F R168, R99 ;  /* 0x0000006300a87306 */ /* 0x000fe20000201400 */
[----:B0-----:R-:W0:Y:S01]  /*293f0*/  SHFL.DOWN PT, R100, R99, 0x2, 0x1f ;  /* 0x08401f0063647f89 */ /* 0x001e2200000e0000 */
[----:B------:R-:W-:Y:S02]  /*29400*/  PRMT R212, RZ, 0x7610, R64 ;  /* 0x00007610ffd47816 */ /* 0x000fe40000000040 */
[----:B------:R-:W-:-:S03]  /*29410*/  PRMT R216, RZ, 0x7610, R60 ;  /* 0x00007610ffd87816 */ /* 0x000fc6000000003c */
[----:B------:R-:W-:Y:S01]  /*29420*/  @!P0 IMAD.MOV.U32 R101, RZ, RZ, 0x4 ;  /* 0x00000004ff658424 */ /* 0x000fe200078e00ff */
[----:B------:R-:W1:Y:S01]  /*29430*/  @!P1 LDS.64 R90, [R106.X8] ;  /* 0x000000006a5a9984 */ /* 0x000e620000008a00 */
[----:B------:R-:W-:Y:S01]  /*29440*/  ISETP.NE.AND P1, PT, RZ, UR6, PT ;  /* 0x00000006ff007c0c */ /* 0x000fe2000bf25270 */
[----:B0-----:R-:W-:Y:S02]  /*29450*/  IMAD.IADD R102, R100, 0x1, R99 ;  /* 0x0000000164667824 */ /* 0x001fe400078e0263 */
[----:B------:R-:W-:Y:S03]  /*29460*/  I2F R100, R100 ;  /* 0x0000006400647306 */ /* 0x000fe60000201400 */
[----:B------:R-:W-:Y:S05]  /*29470*/  SHFL.DOWN PT, R185, R102, 0x1, 0x1f ;  /* 0x08201f0066b97f89 */ /* 0x000fea00000e0000 */
[----:B------:R-:W0:Y:S08]  /*29480*/  I2F R166, R102 ;  /* 0x0000006600a67306 */ /* 0x000e300000201400 */
[----:B0-----:R-:W0:Y:S01]  /*29490*/  MUFU.RCP R89, R166 ;  /* 0x000000a600597308 */ /* 0x001e220000001000 */
[----:B-1----:R-:W1:Y:S04]  /*294a0*/  SHFL.DOWN PT, R103, R90, 0x2, 0x1f ;  /* 0x08401f005a677f89 */ /* 0x002e6800000e0000 */
[----:B------:R-:W2:Y:S01]  /*294b0*/  SHFL.DOWN PT, R88, R91, 0x2, 0x1f ;  /* 0x08401f005b587f89 */ /* 0x000ea200000e0000 */
[----:B-1----:R-:W-:-:S02]  /*294c0*/  FMUL.FTZ R175, R103, R100 ;  /* 0x0000006467af7220 */ /* 0x002fc40000410000 */
[----:B------:R-:W-:Y:S02]  /*294d0*/  FADD.FTZ R103, -R103, R90 ;  /* 0x0000005a67677221 */ /* 0x000fe40000010100 */
[----:B------:R-:W-:Y:S02]  /*294e0*/  FFMA.FTZ R98, R168, R90, R175 ;  /* 0x0000005aa8627223 */ /* 0x000fe400000100af */
[----:B------:R-:W-:Y:S02]  /*294f0*/  FMUL.FTZ R103, R103, R103 ;  /* 0x0000006767677220 */ /* 0x000fe40000410000 */
[----:B0-----:R-:W-:Y:S02]  /*29500*/  FMUL.FTZ R99, R89, R98 ;  /* 0x0000006259637220 */ /* 0x001fe40000410000 */
[----:B--2---:R-:W-:Y:S02]  /*29510*/  FADD.FTZ R88, R88, R91 ;  /* 0x0000005b58587221 */ /* 0x004fe40000010000 */
[----:B------:R-:W-:Y:S01]  /*29520*/  FMUL.FTZ R103, R103, R168 ;  /* 0x000000a867677220 */ /* 0x000fe20000410000 */
[----:B------:R-:W0:Y:S01]  /*29530*/  SHFL.DOWN PT, R90, R99, 0x1, 0x1f ;  /* 0x08201f00635a7f89 */ /* 0x000e2200000e0000 */
[----:B------:R-:W-:-:S02]  /*29540*/  IMAD.IADD R91, R102, 0x1, R185 ;  /* 0x00000001665b7824 */ /* 0x000fc400078e02b9 */
[----:B------:R-:W-:Y:S01]  /*29550*/  FMUL.FTZ R103, R103, R100 ;  /* 0x0000006467677220 */ /* 0x000fe20000410000 */
[----:B------:R-:W1:Y:S03]  /*29560*/  I2F R185, R185 ;  /* 0x000000b900b97306 */ /* 0x000e660000201400 */
[----:B------:R-:W-:-:S05]  /*29570*/  FFMA.FTZ R88, R89, R103, R88 ;  /* 0x0000006759587223 */ /* 0x000fca0000010058 */
[----:B------:R-:W2:Y:S01]  /*29580*/  I2F R91, R91 ;  /* 0x0000005b005b7306 */ /* 0x000ea20000201400 */
[----:B------:R-:W3:Y:S01]  /*29590*/  SHFL.DOWN PT, R89, R88, 0x1, 0x1f ;  /* 0x08201f0058597f89 */ /* 0x000ee200000e0000 */
[----:B0-----:R-:W-:Y:S02]  /*295a0*/  FADD.FTZ R100, R99, -R90 ;  /* 0x8000005a63647221 */ /* 0x001fe40000010000 */
[----:B-1----:R-:W-:-:S04]  /*295b0*/  FMUL.FTZ R90, R90, R185 ;  /* 0x000000b95a5a7220 */ /* 0x002fc80000410000 */
[----:B--2---:R0:W1:Y:S01]  /*295c0*/  MUFU.RCP R98, R91 ;  /* 0x0000005b00627308 */ /* 0x0040620000001000 */
[----:B------:R-:W-:Y:S02]  /*295d0*/  FMUL.FTZ R103, R100, R100 ;  /* 0x0000006464677220 */ /* 0x000fe40000410000 */
[C---:B------:R-:W-:Y:S02]  /*295e0*/  FFMA.FTZ R99, R166.reuse, R99, R90 ;  /* 0x00000063a6637223 */ /* 0x040fe4000001005a */
[----:B------:R-:W-:Y:S02]  /*295f0*/  FMUL.FTZ R103, R166, R103 ;  /* 0x00000067a6677220 */ /* 0x000fe40000410000 */
[----:B------:R-:W-:Y:S02]  /*29600*/  IMAD R90, R2, c[0x0][0x168], RZ ;  /* 0x00005a00025a7a24 */ /* 0x000fe400078e02ff */
[----:B---3--:R-:W-:Y:S02]  /*29610*/  FADD.FTZ R89, R88, R89 ;  /* 0x0000005958597221 */ /* 0x008fe40000010000 */
[----:B------:R-:W-:Y:S01]  /*29620*/  FMUL.FTZ R103, R103, R185 ;  /* 0x000000b967677220 */ /* 0x000fe20000410000 */
[----:B0-----:R-:W-:Y:S01]  /*29630*/  SHF.R.S32.HI R91, RZ, 0x1f, R90 ;  /* 0x0000001fff5b7819 */ /* 0x001fe2000001145a */
[----:B------:R-:W-:-:S02]  /*29640*/  IMAD.MOV.U32 R88, RZ, RZ, c[0x0][0x1e0] ;  /* 0x00007800ff587624 */ /* 0x000fc400078e00ff */
[C---:B-1----:R-:W-:Y:S01]  /*29650*/  FMUL.FTZ R99, R98.reuse, R99 ;  /* 0x0000006362637220 */ /* 0x042fe20000410000 */
[----:B------:R-:W-:Y:S01]  /*29660*/  LEA.HI R166, R91, R90, RZ, 0x3 ;  /* 0x0000005a5ba67211 */ /* 0x000fe200078f18ff */
[----:B------:R-:W-:Y:S02]  /*29670*/  FFMA.FTZ R89, R98, R103, R89 ;  /* 0x0000006762597223 */ /* 0x000fe40000010059 */
[----:B------:R-:W-:Y:S01]  /*29680*/  @!P0 IMAD.MOV.U32 R91, RZ, RZ, 0x4 ;  /* 0x00000004ff5b8424 */ /* 0x000fe200078e00ff */
[----:B------:R0:W1:Y:S03]  /*29690*/  SHFL.IDX PT, R103, R99, RZ, 0x1f ;  /* 0x00001fff63677589 */ /* 0x00006600000e0000 */
[----:B------:R-:W-:Y:S01]  /*296a0*/  @!P0 IMAD.WIDE R90, R2, R91, c[0x0][0x1a0] ;  /* 0x00006800025a8625 */ /* 0x000fe200078e025b */
[----:B------:R-:W2:Y:S01]  /*296b0*/  SHFL.IDX PT, R89, R89, RZ, 0x1f ;  /* 0x00001fff59597589 */ /* 0x000ea200000e0000 */
[----:B0-----:R-:W-:-:S04]  /*296c0*/  LOP3.LUT R99, R0, 0x7f, RZ, 0xc0, !PT ;  /* 0x0000007f00637812 */ /* 0x001fc800078ec0ff */
[----:B------:R-:W-:Y:S01]  /*296d0*/  LEA.HI.SX32 R166, R166, R99, 0x1d ;  /* 0x00000063a6a67211 */ /* 0x000fe200078feaff */
[----:B-1----:R-:W-:Y:S01]  /*296e0*/  FMUL.FTZ R98, R103, R103 ;  /* 0x0000006767627220 */ /* 0x002fe20000410000 */
[----:B------:R0:W-:Y:S01]  /*296f0*/  @!P0 STG.E [R90.64], R103 ;  /* 0x000000675a008986 */ /* 0x0001e2000c101904 */
[----:B--2---:R-:W-:-:S03]  /*29700*/  FFMA.FTZ R88, R89, R88, c[0x0][0x228] ;  /* 0x00008a0059587623 */ /* 0x004fc60000010058 */
[----:B------:R-:W-:Y:S02]  /*29710*/  FSEL R89, R98, RZ, P1 ;  /* 0x000000ff62597208 */ /* 0x000fe40000800000 */
[----:B------:R-:W-:Y:S02]  /*29720*/  FSEL R98, R103, RZ, !P1 ;  /* 0x000000ff67627208 */ /* 0x000fe40004800000 */
[----:B------:R-:W-:Y:S01]  /*29730*/  LOP3.LUT P1, RZ, R136, 0xff, RZ, 0xc0, !PT ;  /* 0x000000ff88ff7812 */ /* 0x000fe2000782c0ff */
[----:B------:R-:W-:Y:S02]  /*29740*/  FADD.FTZ R99, R88, R89 ;  /* 0x0000005958637221 */ /* 0x000fe40000010000 */
[C---:B------:R-:W-:Y:S01]  /*29750*/  FADD.FTZ R93, -R98.reuse, R93 ;  /* 0x0000005d625d7221 */ /* 0x040fe20000010100 */
[----:B0-----:R-:W-:Y:S01]  /*29760*/  PRMT R103, RZ, 0x5410, R75 ;  /* 0x00005410ff677816 */ /* 0x001fe2000000004b */
[----:B------:R0:W1:Y:S01]  /*29770*/  MUFU.RSQ R90, R99 ;  /* 0x00000063005a7308 */ /* 0x0000620000001400 */
[C---:B------:R-:W-:Y:S01]  /*29780*/  FADD.FTZ R96, -R98.reuse, R96 ;  /* 0x0000006062607221 */ /* 0x040fe20000010100 */
[----:B------:R-:W-:Y:S01]  /*29790*/  SEL R136, RZ, 0x1, P1 ;  /* 0x00000001ff887807 */ /* 0x000fe20000800000 */
        /* <DEDUP_REMOVED lines=53> */
[----:B0-----:R-:W-:Y:S02]  /*29af0*/  FADD.FTZ R99, -R98, R164 ;  /* 0x000000a462637221 */ /* 0x001fe40000010100 */
[----:B-1----:R-:W-:-:S02]  /*29b00*/  FMUL.FTZ R98, R90, R93 ;  /* 0x0000005d5a627220 */ /* 0x002fc40000410000 */
[C---:B------:R-:W-:Y:S02]  /*29b10*/  FMUL.FTZ R93, R90.reuse, R96 ;  /* 0x000000605a5d7220 */ /* 0x040fe40000410000 */
[C---:B------:R-:W-:Y:S02]  /*29b20*/  FMUL.FTZ R182, R90.reuse, R163 ;  /* 0x000000a35ab67220 */ /* 0x040fe40000410000 */
[----:B------:R-:W-:Y:S01]  /*29b30*/  FFMA.FTZ R204, R93, R204, R20 ;  /* 0x000000cc5dcc7223 */ /* 0x000fe20000010014 */
[----:B------:R-:W-:Y:S01]  /*29b40*/  PRMT R93, RZ, 0x5410, R74 ;  /* 0x00005410ff5d7816 */ /* 0x000fe2000000004a */
[C---:B------:R-:W-:Y:S02]  /*29b50*/  FMUL.FTZ R169, R90.reuse, R169 ;  /* 0x000000a95aa97220 */ /* 0x040fe40000410000 */
[----:B------:R-:W-:Y:S01]  /*29b60*/  FMUL.FTZ R96, R90, R157 ;  /* 0x0000009d5a607220 */ /* 0x000fe20000410000 */
[----:B------:R-:W-:Y:S01]  /*29b70*/  PRMT R157, RZ, 0x5410, R60 ;  /* 0x00005410ff9d7816 */ /* 0x000fe2000000003c */
[----:B------:R-:W-:Y:S01]  /*29b80*/  FFMA.FTZ R182, R182, R93, R31 ;  /* 0x0000005db6b67223 */ /* 0x000fe2000001001f */
[----:B------:R-:W-:Y:S01]  /*29b90*/  PRMT R93, RZ, 0x7610, R74 ;  /* 0x00007610ff5d7816 */ /* 0x000fe2000000004a */
[----:B------:R-:W-:-:S02]  /*29ba0*/  FMUL.FTZ R219, R90, R219 ;  /* 0x000000db5adb7220 */ /* 0x000fc40000410000 */
[C---:B------:R-:W-:Y:S02]  /*29bb0*/  FMUL.FTZ R192, R90.reuse, R223 ;  /* 0x000000df5ac07220 */ /* 0x040fe40000410000 */
[----:B------:R-:W-:Y:S01]  /*29bc0*/  FFMA.FTZ R169, R169, R93, R32 ;  /* 0x0000005da9a97223 */ /* 0x000fe20000010020 */
[----:B------:R-:W-:Y:S01]  /*29bd0*/  PRMT R93, RZ, 0x5410, R72 ;  /* 0x00005410ff5d7816 */ /* 0x000fe20000000048 */
[C---:B------:R-:W-:Y:S02]  /*29be0*/  FMUL.FTZ R176, R90.reuse, R215 ;  /* 0x000000d75ab07220 */ /* 0x040fe40000410000 */
[----:B------:R-:W-:Y:S02]  /*29bf0*/  FMUL.FTZ R221, R90, R221 ;  /* 0x000000dd5add7220 */ /* 0x000fe40000410000 */
[----:B------:R-:W-:Y:S01]  /*29c00*/  FFMA.FTZ R93, R96, R93, R27 ;  /* 0x0000005d605d7223 */ /* 0x000fe2000001001b */
[----:B------:R-:W-:Y:S01]  /*29c10*/  PRMT R96, RZ, 0x5410, R63 ;  /* 0x00005410ff607816 */ /* 0x000fe2000000003f */
[----:B------:R-:W-:-:S02]  /*29c20*/  FMUL.FTZ R211, R90, R211 ;  /* 0x000000d35ad37220 */ /* 0x000fc40000410000 */
[C---:B------:R-:W-:Y:S02]  /*29c30*/  FMUL.FTZ R194, R90.reuse, R237 ;  /* 0x000000ed5ac27220 */ /* 0x040fe40000410000 */
[----:B------:R-:W-:Y:S01]  /*29c40*/  FFMA.FTZ R219, R219, R96, R110 ;  /* 0x00000060dbdb7223 */ /* 0x000fe2000001006e */
[----:B------:R-:W-:Y:S01]  /*29c50*/  PRMT R96, RZ, 0x7610, R63 ;  /* 0x00007610ff607816 */ /* 0x000fe2000000003f */
[C---:B------:R-:W-:Y:S01]  /*29c60*/  FMUL.FTZ R196, R90.reuse, R97 ;  /* 0x000000615ac47220 */ /* 0x040fe20000410000 */
[----:B------:R-:W-:Y:S01]  /*29c70*/  PRMT R97, RZ, 0x5410, R77 ;  /* 0x00005410ff617816 */ /* 0x000fe2000000004d */
[----:B------:R-:W-:Y:S02]  /*29c80*/  FMUL.FTZ R174, R90, R95 ;  /* 0x0000005f5aae7220 */ /* 0x000fe40000410000 */
[----:B------:R-:W-:Y:S01]  /*29c90*/  FFMA.FTZ R192, R192, R96, R111 ;  /* 0x00000060c0c07223 */ /* 0x000fe2000001006f */
[----:B------:R-:W-:Y:S01]  /*29ca0*/  PRMT R96, RZ, 0x5410, R62 ;  /* 0x00005410ff607816 */ /* 0x000fe2000000003e */
[----:B------:R-:W-:-:S02]  /*29cb0*/  FMUL.FTZ R239, R90, R239 ;  /* 0x000000ef5aef7220 */ /* 0x000fc40000410000 */
[----:B------:R-:W-:Y:S01]  /*29cc0*/  FFMA.FTZ R97, R174, R97, R21 ;  /* 0x00000061ae617223 */ /* 0x000fe20000010015 */
[----:B------:R-:W-:Y:S01]  /*29cd0*/  PRMT R174, RZ, 0x7610, R77 ;  /* 0x00007610ffae7816 */ /* 0x000fe2000000004d */
[----:B------:R-:W-:Y:S01]  /*29ce0*/  FFMA.FTZ R176, R176, R96, R113 ;  /* 0x00000060b0b07223 */ /* 0x000fe20000010071 */
[----:B------:R-:W-:Y:S01]  /*29cf0*/  PRMT R96, RZ, 0x7610, R62 ;  /* 0x00007610ff607816 */ /* 0x000fe2000000003e */
[C---:B------:R-:W-:Y:S02]  /*29d00*/  FMUL.FTZ R95, R90.reuse, R104 ;  /* 0x000000685a5f7220 */ /* 0x040fe40000410000 */
[C---:B------:R-:W-:Y:S02]  /*29d10*/  FMUL.FTZ R161, R90.reuse, R161 ;  /* 0x000000a15aa17220 */ /* 0x040fe40000410000 */
[----:B------:R-:W-:Y:S01]  /*29d20*/  FFMA.FTZ R221, R221, R96, R114 ;  /* 0x00000060dddd7223 */ /* 0x000fe20000010072 */
[----:B------:R-:W-:Y:S01]  /*29d30*/  PRMT R96, RZ, 0x5410, R61 ;  /* 0x00005410ff607816 */ /* 0x000fe2000000003d */
[----:B------:R-:W-:-:S02]  /*29d40*/  FMUL.FTZ R184, R90, R231 ;  /* 0x000000e75ab87220 */ /* 0x000fc40000410000 */
[----:B------:R-:W-:Y:S01]  /*29d50*/  FFMA.FTZ R174, R95, R174, R22 ;  /* 0x000000ae5fae7223 */ /* 0x000fe20000010016 */
[----:B------:R-:W-:Y:S01]  /*29d60*/  PRMT R95, RZ, 0x5410, R71 ;  /* 0x00005410ff5f7816 */ /* 0x000fe20000000047 */
[----:B------:R-:W-:Y:S01]  /*29d70*/  FFMA.FTZ R211, R211, R96, R112 ;  /* 0x00000060d3d37223 */ /* 0x000fe20000010070 */
[----:B------:R-:W-:Y:S01]  /*29d80*/  PRMT R96, RZ, 0x5410, R59 ;  /* 0x00005410ff607816 */ /* 0x000fe2000000003b */
[----:B------:R-:W-:Y:S01]  /*29d90*/  FFMA.FTZ R206, R161, R206, R28 ;  /* 0x000000cea1ce7223 */ /* 0x000fe2000001001c */
[----:B------:R-:W-:Y:S01]  /*29da0*/  F2FP.BF16.PACK_AB R97, R174, R97 ;  /* 0x00000061ae61723e */ /* 0x000fe200000010ff */
[----:B------:R-:W-:Y:S02]  /*29db0*/  FMUL.FTZ R188, R90, R187 ;  /* 0x000000bb5abc7220 */ /* 0x000fe40000410000 */
[----:B------:R-:W-:Y:S01]  /*29dc0*/  FFMA.FTZ R194, R194, R96, R123 ;  /* 0x00000060c2c27223 */ /* 0x000fe2000001007b */
[----:B------:R-:W-:Y:S01]  /*29dd0*/  PRMT R96, RZ, 0x7610, R59 ;  /* 0x00007610ff607816 */ /* 0x000fe2000000003b */
[----:B------:R-:W-:-:S02]  /*29de0*/  FMUL.FTZ R235, R90, R235 ;  /* 0x000000eb5aeb7220 */ /* 0x000fc40000410000 */
[----:B------:R-:W-:Y:S01]  /*29df0*/  FFMA.FTZ R188, R188, R95, R41 ;  /* 0x0000005fbcbc7223 */ /* 0x000fe20000010029 */
[----:B------:R-:W-:Y:S01]  /*29e00*/  PRMT R95, RZ, 0x7610, R71 ;  /* 0x00007610ff5f7816 */ /* 0x000fe20000000047 */
[----:B------:R-:W-:Y:S01]  /*29e10*/  FFMA.FTZ R239, R239, R96, R130 ;  /* 0x00000060efef7223 */ /* 0x000fe20000010082 */
[--C-:B------:R-:W-:Y:S01]  /*29e20*/  PRMT R96, RZ, 0x5410, R58.reuse ;  /* 0x00005410ff607816 */ /* 0x100fe2000000003a */
[C---:B------:R-:W-:Y:S02]  /*29e30*/  FMUL.FTZ R191, R90.reuse, R191 ;  /* 0x000000bf5abf7220 */ /* 0x040fe40000410000 */
[----:B------:R-:W-:Y:S02]  /*29e40*/  FMUL.FTZ R227, R90, R227 ;  /* 0x000000e35ae37220 */ /* 0x000fe40000410000 */
[----:B------:R-:W-:Y:S01]  /*29e50*/  FFMA.FTZ R161, R184, R96, R121 ;  /* 0x00000060b8a17223 */ /* 0x000fe20000010079 */
[----:B------:R-:W-:Y:S01]  /*29e60*/  PRMT R96, RZ, 0x7610, R58 ;  /* 0x00007610ff607816 */ /* 0x000fe2000000003a */
[----:B------:R-:W-:Y:S01]  /*29e70*/  FFMA.FTZ R191, R191, R95, R42 ;  /* 0x0000005fbfbf7223 */ /* 0x000fe2000001002a */
[----:B------:R-:W-:Y:S01]  /*29e80*/  PRMT R95, RZ, 0x5410, R70 ;  /* 0x00005410ff5f7816 */ /* 0x000fe20000000046 */
[----:B------:R-:W-:-:S02]  /*29e90*/  FMUL.FTZ R180, R90, R181 ;  /* 0x000000b55ab47220 */ /* 0x000fc40000410000 */
[----:B------:R-:W-:Y:S01]  /*29ea0*/  FFMA.FTZ R218, R235, R96, R122 ;  /* 0x00000060ebda7223 */ /* 0x000fe2000001007a */
[----:B------:R-:W-:Y:S01]  /*29eb0*/  PRMT R96, RZ, 0x5410, R57 ;  /* 0x00005410ff607816 */ /* 0x000fe20000000039 */
[----:B------:R-:W-:Y:S02]  /*29ec0*/  FMUL.FTZ R233, R90, R233 ;  /* 0x000000e95ae97220 */ /* 0x000fe40000410000 */
[----:B------:R-:W-:Y:S01]  /*29ed0*/  FFMA.FTZ R180, R180, R95, R39 ;  /* 0x0000005fb4b47223 */ /* 0x000fe20000010027 */
[----:B------:R-:W-:Y:S01]  /*29ee0*/  PRMT R95, RZ, 0x7610, R70 ;  /* 0x00007610ff5f7816 */ /* 0x000fe20000000046 */
[----:B------:R-:W-:Y:S01]  /*29ef0*/  FFMA.FTZ R227, R227, R96, R118 ;  /* 0x00000060e3e37223 */ /* 0x000fe20000010076 */
[----:B------:R-:W-:Y:S01]  /*29f00*/  PRMT R96, RZ, 0x7610, R57 ;  /* 0x00007610ff607816 */ /* 0x000fe20000000039 */
[C---:B------:R-:W-:Y:S01]  /*29f10*/  @!P0 IMAD.WIDE R88, R2.reuse, R101, c[0x0][0x1a8] ;  /* 0x00006a0002588625 */ /* 0x040fe200078e0265 */
[----:B------:R-:W-:Y:S02]  /*29f20*/  PRMT R101, RZ, 0x5410, R73 ;  /* 0x00005410ff657816 */ /* 0x000fe40000000049 */
[----:B------:R-:W-:Y:S01]  /*29f30*/  IADD3 R2, R2, c[0x0][0x160], RZ ;  /* 0x0000580002027a10 */ /* 0x000fe20007ffe0ff */
[----:B------:R-:W-:Y:S01]  /*29f40*/  FFMA.FTZ R184, R233, R96, R120 ;  /* 0x00000060e9b87223 */ /* 0x000fe20000010078 */
[----:B------:R-:W-:Y:S01]  /*29f50*/  PRMT R96, RZ, 0x5410, R56 ;  /* 0x00005410ff607816 */ /* 0x000fe20000000038 */
[C---:B------:R-:W-:Y:S01]  /*29f60*/  FMUL.FTZ R189, R90.reuse, R189 ;  /* 0x000000bd5abd7220 */ /* 0x040fe20000410000 */
[----:B------:R0:W-:Y:S01]  /*29f70*/  @!P0 STG.E [R88.64], R90 ;  /* 0x0000005a58008986 */ /* 0x0001e2000c101904 */
[----:B------:R-:W-:-:S02]  /*29f80*/  FMUL.FTZ R170, R90, R225 ;  /* 0x000000e15aaa7220 */ /* 0x000fc40000410000 */
[----:B------:R-:W-:Y:S01]  /*29f90*/  FFMA.FTZ R189, R189, R95, R40 ;  /* 0x0000005fbdbd7223 */ /* 0x000fe20000010028 */
[----:B------:R-:W-:Y:S01]  /*29fa0*/  PRMT R95, RZ, 0x5410, R68 ;  /* 0x00005410ff5f7816 */ /* 0x000fe20000000044 */
[----:B------:R-:W-:Y:S01]  /*29fb0*/  FFMA.FTZ R170, R170, R96, R115 ;  /* 0x00000060aaaa7223 */ /* 0x000fe20000010073 */
[----:B------:R-:W-:Y:S01]  /*29fc0*/  PRMT R96, RZ, 0x7610, R56 ;  /* 0x00007610ff607816 */ /* 0x000fe20000000038 */
[C---:B------:R-:W-:Y:S02]  /*29fd0*/  FMUL.FTZ R186, R90.reuse, R167 ;  /* 0x000000a75aba7220 */ /* 0x040fe40000410000 */
[C---:B------:R-:W-:Y:S02]  /*29fe0*/  FMUL.FTZ R172, R90.reuse, R229 ;  /* 0x000000e55aac7220 */ /* 0x040fe40000410000 */
[C---:B------:R-:W-:Y:S01]  /*29ff0*/  FMUL.FTZ R164, R90.reuse, R159 ;  /* 0x0000009f5aa47220 */ /* 0x040fe20000410000 */
[----:B0-----:R-:W-:Y:S01]  /*2a000*/  PRMT R89, RZ, 0x5410, R78 ;  /* 0x00005410ff597816 */ /* 0x001fe2000000004e */
[----:B------:R-:W-:-:S02]  /*2a010*/  FMUL.FTZ R88, R90, R173 ;  /* 0x000000ad5a587220 */ /* 0x000fc40000410000 */
[----:B------:R-:W-:Y:S01]  /*2a020*/  FFMA.FTZ R103, R186, R103, R33 ;  /* 0x00000067ba677223 */ /* 0x000fe20000010021 */
[----:B------:R-:W-:Y:S01]  /*2a030*/  PRMT R186, RZ, 0x7610, R75 ;  /* 0x00007610ffba7816 */ /* 0x000fe2000000004b */
[----:B------:R-:W-:Y:S01]  /*2a040*/  FFMA.FTZ R88, R88, R95, R35 ;  /* 0x0000005f58587223 */ /* 0x000fe20000010023 */
[----:B------:R-:W-:Y:S01]  /*2a050*/  PRMT R95, RZ, 0x7610, R68 ;  /* 0x00007610ff5f7816 */ /* 0x000fe20000000044 */
[----:B------:R-:W-:Y:S01]  /*2a060*/  FFMA.FTZ R159, R172, R96, R119 ;  /* 0x00000060ac9f7223 */ /* 0x000fe20000010077 */
[----:B------:R-:W-:Y:S01]  /*2a070*/  PRMT R96, RZ, 0x5410, R55 ;  /* 0x00005410ff607816 */ /* 0x000fe20000000037 */
[C---:B------:R-:W-:Y:S02]  /*2a080*/  FMUL.FTZ R171, R90.reuse, R171 ;  /* 0x000000ab5aab7220 */ /* 0x040fe40000410000 */
[C---:B------:R-:W-:Y:S02]  /*2a090*/  FMUL.FTZ R179, R90.reuse, R179 ;  /* 0x000000b35ab37220 */ /* 0x040fe40000410000 */
[----:B------:R-:W-:-:S02]  /*2a0a0*/  FMUL.FTZ R91, R90, R91 ;  /* 0x0000005b5a5b7220 */ /* 0x000fc40000410000 */
[----:B------:R-:W-:Y:S02]  /*2a0b0*/  FFMA.FTZ R186, R171, R186, R34 ;  /* 0x000000baabba7223 */ /* 0x000fe40000010022 */
[----:B------:R-:W-:Y:S01]  /*2a0c0*/  FFMA.FTZ R179, R179, R95, R36 ;  /* 0x0000005fb3b37223 */ /* 0x000fe20000010024 */
[----:B------:R-:W-:Y:S01]  /*2a0d0*/  PRMT R95, RZ, 0x5410, R67 ;  /* 0x00005410ff5f7816 */ /* 0x000fe20000000043 */
[----:B------:R-:W-:Y:S01]  /*2a0e0*/  FFMA.FTZ R171, R91, R96, R142 ;  /* 0x000000605bab7223 */ /* 0x000fe2000001008e */
[----:B------:R-:W-:Y:S01]  /*2a0f0*/  PRMT R91, RZ, 0x7610, R55 ;  /* 0x00007610ff5b7816 */ /* 0x000fe20000000037 */
[----:B------:R-:W-:Y:S01]  /*2a100*/  FMUL.FTZ R107, R90, R107 ;  /* 0x0000006b5a6b7220 */ /* 0x000fe20000410000 */
[----:B------:R-:W-:Y:S01]  /*2a110*/  F2FP.BF16.PACK_AB R103, R186, R103 ;  /* 0x00000067ba67723e */ /* 0x000fe200000010ff */
[C---:B------:R-:W-:Y:S01]  /*2a120*/  FMUL.FTZ R202, R90.reuse, R105 ;  /* 0x000000695aca7220 */ /* 0x040fe20000410000 */
[----:B------:R-:W-:Y:S01]  /*2a130*/  PRMT R105, RZ, 0x5410, R69 ;  /* 0x00005410ff697816 */ /* 0x000fe20000000045 */
[----:B------:R-:W-:-:S02]  /*2a140*/  FMUL.FTZ R155, R90, R155 ;  /* 0x0000009b5a9b7220 */ /* 0x000fc40000410000 */
[C---:B------:R-:W-:Y:S02]  /*2a150*/  FMUL.FTZ R165, R90.reuse, R165 ;  /* 0x000000a55aa57220 */ /* 0x040fe40000410000 */
[C---:B------:R-:W-:Y:S02]  /*2a160*/  FMUL.FTZ R162, R90.reuse, R177 ;  /* 0x000000b15aa27220 */ /* 0x040fe40000410000 */
[C---:B------:R-:W-:Y:S02]  /*2a170*/  FMUL.FTZ R183, R90.reuse, R183 ;  /* 0x000000b75ab77220 */ /* 0x040fe40000410000 */
        /* <DEDUP_REMOVED lines=17> */
[----:B------:R-:W-:Y:S01]  /*2a290*/  FMUL.FTZ R90, R90, R99 ;  /* 0x000000635a5a7220 */ /* 0x000fe20000410000 */
        /* <DEDUP_REMOVED lines=30> */
[----:B------:R-:W-:Y:S01]  /*2a480*/  LEA R162, P0, R166, c[0x0][0x208], 0x4 ;  /* 0x00008200a6a27a11 */ /* 0x000fe200078020ff */
[----:B------:R-:W-:Y:S01]  /*2a490*/  FFMA.FTZ R157, R102, R157, R51 ;  /* 0x0000009d669d7223 */ /* 0x000fe20000010033 */
[----:B------:R-:W-:Y:S01]  /*2a4a0*/  F2FP.BF16.PACK_AB R102, R169, R182 ;  /* 0x000000b6a966723e */ /* 0x000fe200000010ff */
[----:B------:R-:W-:Y:S01]  /*2a4b0*/  FFMA.FTZ R243, R243, R90, R138 ;  /* 0x0000005af3f37223 */ /* 0x000fe2000001008a */
[----:B------:R-:W-:Y:S01]  /*2a4c0*/  PRMT R90, RZ, 0x7610, R53 ;  /* 0x00007610ff5a7816 */ /* 0x000fe20000000035 */
[----:B------:R-:W-:Y:S01]  /*2a4d0*/  FFMA.FTZ R208, R183, R208, R38 ;  /* 0x000000d0b7d07223 */ /* 0x000fe20000010026 */
[----:B------:R-:W-:Y:S01]  /*2a4e0*/  F2FP.BF16.PACK_AB R96, R204, R89 ;  /* 0x00000059cc60723e */ /* 0x000fe200000010ff */
[----:B------:R-:W-:Y:S01]  /*2a4f0*/  IMAD.MOV.U32 R169, RZ, RZ, 0x10 ;  /* 0x00000010ffa97424 */ /* 0x000fe200078e00ff */
[----:B------:R-:W-:Y:S01]  /*2a500*/  F2FP.BF16.PACK_AB R101, R164, R101 ;  /* 0x00000065a465723e */ /* 0x000fe200000010ff */
[----:B------:R-:W-:Y:S01]  /*2a510*/  FFMA.FTZ R95, R104, R95, R45 ;  /* 0x0000005f685f7223 */ /* 0x000fe2000001002d */
[----:B------:R-:W-:Y:S01]  /*2a520*/  LEA.HI.X R163, R166, c[0x0][0x20c], RZ, 0x4, P0 ;  /* 0x00008300a6a37a11 */ /* 0x000fe200000f24ff */
[----:B------:R-:W-:Y:S01]  /*2a530*/  FFMA.FTZ R155, R100, R155, R43 ;  /* 0x0000009b649b7223 */ /* 0x000fe2000001002b */
[----:B------:R-:W-:Y:S01]  /*2a540*/  F2FP.BF16.PACK_AB R100, R206, R93 ;  /* 0x0000005dce64723e */ /* 0x000fe200000010ff */
[----:B------:R-:W-:Y:S01]  /*2a550*/  FFMA.FTZ R214, R106, R214, R109 ;  /* 0x000000d66ad67223 */ /* 0x000fe2000001006d */
[----:B------:R-:W-:Y:S01]  /*2a560*/  F2FP.BF16.PACK_AB R104, R179, R88 ;  /* 0x00000058b368723e */ /* 0x000fe200000010ff */
[----:B------:R-:W-:Y:S01]  /*2a570*/  FFMA.FTZ R198, R198, R90, R139 ;  /* 0x0000005ac6c67223 */ /* 0x000fe2000001008b */
[--C-:B------:R-:W-:Y:S01]  /*2a580*/  PRMT R90, RZ, 0x5410, R52.reuse ;  /* 0x00005410ff5a7816 */ /* 0x100fe20000000034 */
[-C--:B------:R-:W-:Y:S01]  /*2a590*/  IMAD.WIDE.U32 R164, R92, R169.reuse, c[0x0][0x208] ;  /* 0x000082005ca47625 */ /* 0x080fe200078e00a9 */
[----:B------:R-:W-:Y:S01]  /*2a5a0*/  F2FP.BF16.PACK_AB R107, R191, R188 ;  /* 0x000000bcbf6b723e */ /* 0x000fe200000010ff */
[----:B------:R0:W-:Y:S01]  /*2a5b0*/  STG.E.128 [R162.64], R96 ;  /* 0x00000060a2007986 */ /* 0x0001e2000c101d04 */
[----:B------:R-:W-:Y:S01]  /*2a5c0*/  F2FP.BF16.PACK_AB R106, R189, R180 ;  /* 0x000000b4bd6a723e */ /* 0x000fe200000010ff */
[----:B------:R-:W-:Y:S01]  /*2a5d0*/  IMAD.WIDE.U32 R166, R94, R169, c[0x0][0x208] ;  /* 0x000082005ea67625 */ /* 0x000fe200078e00a9 */
[----:B------:R-:W-:Y:S01]  /*2a5e0*/  F2FP.BF16.PACK_AB R105, R208, R105 ;  /* 0x00000069d069723e */ /* 0x000fe200000010ff */
[----:B------:R-:W-:Y:S01]  /*2a5f0*/  STG.E.128 [R164.64], R100 ;  /* 0x00000064a4007986 */ /* 0x000fe2000c101d04 */
[----:B------:R-:W-:Y:S01]  /*2a600*/  PRMT R88, RZ, 0x7610, R52 ;  /* 0x00007610ff587816 */ /* 0x000fe20000000034 */
[----:B------:R-:W-:Y:S01]  /*2a610*/  FFMA.FTZ R210, R201, R210, R46 ;  /* 0x000000d2c9d27223 */ /* 0x000fe2000001002e */
[----:B------:R-:W-:Y:S01]  /*2a620*/  F2FP.BF16.PACK_AB R91, R207, R190 ;  /* 0x000000becf5b723e */ /* 0x000fe200000010ff */
[----:B------:R-:W-:Y:S01]  /*2a630*/  FFMA.FTZ R212, R197, R212, R44 ;  /* 0x000000d4c5d47223 */ /* 0x000fe2000001002c */
[----:B------:R1:W-:Y:S01]  /*2a640*/  STG.E.128 [R166.64], R104 ;  /* 0x00000068a6007986 */ /* 0x0003e2000c101d04 */
[----:B------:R-:W-:Y:S01]  /*2a650*/  FFMA.FTZ R216, R213, R216, R108 ;  /* 0x000000d8d5d87223 */ /* 0x000fe2000001006c */
[----:B------:R-:W-:Y:S01]  /*2a660*/  F2FP.BF16.PACK_AB R89, R210, R95 ;  /* 0x0000005fd259723e */ /* 0x000fe200000010ff */
[----:B------:R-:W-:Y:S01]  /*2a670*/  FFMA.FTZ R241, R241, R90, R124 ;  /* 0x0000005af1f17223 */ /* 0x000fe2000001007c */
[----:B------:R-:W-:Y:S01]  /*2a680*/  F2FP.BF16.PACK_AB R90, R205, R178 ;  /* 0x000000b2cd5a723e */ /* 0x000fe200000010ff */
[----:B------:R-:W-:Y:S01]  /*2a690*/  FFMA.FTZ R168, R168, R88, R131 ;  /* 0x00000058a8a87223 */ /* 0x000fe20000010083 */
[----:B------:R-:W-:Y:S01]  /*2a6a0*/  F2FP.BF16.PACK_AB R88, R212, R155 ;  /* 0x0000009bd458723e */ /* 0x000fe200000010ff */
[----:B------:R-:W-:Y:S01]  /*2a6b0*/  IMAD.WIDE.U32 R154, R154, R169, c[0x0][0x208] ;  /* 0x000082009a9a7625 */ /* 0x000fe200078e00a9 */
[----:B------:R-:W-:-:S02]  /*2a6c0*/  F2FP.BF16.PACK_AB R95, R192, R219 ;  /* 0x000000dbc05f723e */ /* 0x000fc400000010ff */
[----:B------:R-:W-:Y:S02]  /*2a6d0*/  F2FP.BF16.PACK_AB R94, R221, R176 ;  /* 0x000000b0dd5e723e */ /* 0x000fe400000010ff */
[----:B------:R-:W-:Y:S02]  /*2a6e0*/  F2FP.BF16.PACK_AB R93, R214, R211 ;  /* 0x000000d3d65d723e */ /* 0x000fe400000010ff */
[----:B------:R-:W-:Y:S01]  /*2a6f0*/  F2FP.BF16.PACK_AB R92, R216, R157 ;  /* 0x0000009dd85c723e */ /* 0x000fe200000010ff */
[-C--:B------:R-:W-:Y:S01]  /*2a700*/  IMAD.WIDE.U32 R156, R156, R169.reuse, c[0x0][0x208] ;  /* 0x000082009c9c7625 */ /* 0x080fe200078e00a9 */
[----:B0-----:R-:W-:Y:S02]  /*2a710*/  F2FP.BF16.PACK_AB R99, R239, R194 ;  /* 0x000000c2ef63723e */ /* 0x001fe400000010ff */
[----:B-1----:R-:W-:Y:S01]  /*2a720*/  LEA R104, P0, R158, c[0x0][0x208], 0x4 ;  /* 0x000082009e687a11 */ /* 0x002fe200078020ff */
[----:B------:R-:W-:Y:S01]  /*2a730*/  IMAD.WIDE.U32 R106, R153, R169, c[0x0][0x208] ;  /* 0x00008200996a7625 */ /* 0x000fe200078e00a9 */
[----:B------:R-:W-:-:S02]  /*2a740*/  F2FP.BF16.PACK_AB R98, R218, R161 ;  /* 0x000000a1da62723e */ /* 0x000fc400000010ff */
[----:B------:R-:W-:Y:S02]  /*2a750*/  F2FP.BF16.PACK_AB R97, R184, R227 ;  /* 0x000000e3b861723e */ /* 0x000fe400000010ff */
[----:B------:R-:W-:Y:S01]  /*2a760*/  F2FP.BF16.PACK_AB R96, R159, R170 ;  /* 0x000000aa9f60723e */ /* 0x000fe200000010ff */
[----:B------:R0:W-:Y:S01]  /*2a770*/  STG.E.128 [R106.64], R88 ;  /* 0x000000586a007986 */ /* 0x0001e2000c101d04 */
[----:B------:R-:W-:Y:S02]  /*2a780*/  F2FP.BF16.PACK_AB R103, R172, R171 ;  /* 0x000000abac67723e */ /* 0x000fe400000010ff */
[----:B------:R-:W-:Y:S01]  /*2a790*/  F2FP.BF16.PACK_AB R102, R200, R247 ;  /* 0x000000f7c866723e */ /* 0x000fe200000010ff */
[----:B------:R0:W-:Y:S01]  /*2a7a0*/  STG.E.128 [R154.64], R92 ;  /* 0x0000005c9a007986 */ /* 0x0001e2000c101d04 */
[----:B------:R-:W-:Y:S02]  /*2a7b0*/  F2FP.BF16.PACK_AB R101, R198, R243 ;  /* 0x000000f3c665723e */ /* 0x000fe400000010ff */
[----:B------:R-:W-:Y:S01]  /*2a7c0*/  LEA.HI.X R105, R158, c[0x0][0x20c], RZ, 0x4, P0 ;  /* 0x000083009e697a11 */ /* 0x000fe200000f24ff */
[----:B------:R0:W-:Y:S01]  /*2a7d0*/  STG.E.128 [R156.64], R96 ;  /* 0x000000609c007986 */ /* 0x0001e2000c101d04 */
[----:B------:R-:W-:-:S02]  /*2a7e0*/  F2FP.BF16.PACK_AB R100, R168, R241 ;  /* 0x000000f1a864723e */ /* 0x000fc400000010ff */
[----:B------:R-:W-:-:S03]  /*2a7f0*/  ISETP.GE.AND P0, PT, R2, c[0x0][0x164], PT ;  /* 0x0000590002007a0c */ /* 0x000fc60003f06270 */
[----:B------:R0:W-:Y:S10]  /*2a800*/  STG.E.128 [R104.64], R100 ;  /* 0x0000006468007986 */ /* 0x0001f4000c101d04 */
[----:B0-----:R-:W-:Y:S01]  /*2a810*/  @P0 CALL.REL.NOINC `(.L_x_4725) ;  /* 0x0000001000000944 */ /* 0x001fe20003c00000 */
[----:B------:R-:W-:Y:S05]  /*2a820*/  BRA `(.L_x_4726) ;  /* 0xfffd62f000007947 */ /* 0x000fea000383ffff */
.L_x_4725:
[----:B------:R-:W-:Y:S05]  /*2a830*/  EXIT ;  /* 0x000000000000794d */ /* 0x000fea0003800000 */
.L_x_4723:
[----:B------:R-:W-:Y:S01]  /*2a840*/  IMAD.MOV.U32 R99, RZ, RZ, 0x1 ;  /* 0x00000001ff637424 */ /* 0x000fe200078e00ff */
[----:B------:R-:W-:Y:S01]  /*2a850*/  MOV R90, 0x2a890 ;  /* 0x0002a890005a7802 */ /* 0x000fe20000000f00 */
[----:B------:R-:W-:-:S02]  /*2a860*/  IMAD.MOV.U32 R89, RZ, RZ, 0x1f ;  /* 0x0000001fff597424 */ /* 0x000fc400078e00ff */
[----:B------:R-:W-:Y:S02]  /*2a870*/  IMAD.MOV.U32 R98, RZ, RZ, -0x1 ;  /* 0xffffffffff627424 */ /* 0x000fe400078e00ff */
[----:B------:R-:W-:Y:S05]  /*2a880*/  CALL.REL.NOINC `($__internal_7_$__cuda_sm70_shflsync_bfly_p) ;  /* 0x00000a9000007944 */ /* 0x000fea0003c00000 */
[----:B-1----:R-:W-:Y:S01]  /*2a890*/  IMAD.MOV.U32 R88, RZ, RZ, R99 ;  /* 0x000000ffff587224 */ /* 0x002fe200078e0063 */
[----:B0-----:R-:W-:Y:S05]  /*2a8a0*/  BRA `(.L_x_4727) ;  /* 0xffffe1c000007947 */ /* 0x001fea000383ffff */
.L_x_4724:
[----:B------:R-:W-:Y:S01]  /*2a8b0*/  IMAD.MOV.U32 R99, RZ, RZ, 0x2 ;  /* 0x00000002ff637424 */ /* 0x000fe200078e00ff */
[----:B------:R-:W-:Y:S01]  /*2a8c0*/  MOV R90, 0x2a900 ;  /* 0x0002a900005a7802 */ /* 0x000fe20000000f00 */
[----:B------:R-:W-:Y:S02]  /*2a8d0*/  IMAD.MOV.U32 R89, RZ, RZ, 0x1f ;  /* 0x0000001fff597424 */ /* 0x000fe400078e00ff */
[----:B------:R-:W-:Y:S02]  /*2a8e0*/  IMAD.MOV.U32 R98, RZ, RZ, -0x1 ;  /* 0xffffffffff627424 */ /* 0x000fe400078e00ff */
[----:B------:R-:W-:Y:S05]  /*2a8f0*/  CALL.REL.NOINC `($__internal_7_$__cuda_sm70_shflsync_bfly_p) ;  /* 0x00000a2000007944 */ /* 0x000fea0003c00000 */
[----:B01----:R-:W-:Y:S01]  /*2a900*/  FADD.FTZ R100, R100, R99 ;  /* 0x0000006364647221 */ /* 0x003fe20000010000 */
[----:B------:R-:W-:Y:S01]  /*2a910*/  MOV R90, 0x2a960 ;  /* 0x0002a960005a7802 */ /* 0x000fe20000000f00 */
[----:B------:R-:W-:Y:S02]  /*2a920*/  IMAD.MOV.U32 R99, RZ, RZ, 0x4 ;  /* 0x00000004ff637424 */ /* 0x000fe400078e00ff */
[----:B------:R-:W-:Y:S02]  /*2a930*/  IMAD.MOV.U32 R89, RZ, RZ, 0x1f ;  /* 0x0000001fff597424 */ /* 0x000fe400078e00ff */
[----:B------:R-:W-:-:S02]  /*2a940*/  IMAD.MOV.U32 R98, RZ, RZ, -0x1 ;  /* 0xffffffffff627424 */ /* 0x000fc400078e00ff */
[----:B------:R-:W-:Y:S05]  /*2a950*/  CALL.REL.NOINC `($__internal_7_$__cuda_sm70_shflsync_bfly_p) ;  /* 0x000009c000007944 */ /* 0x000fea0003c00000 */
[----:B01----:R-:W-:Y:S01]  /*2a960*/  FADD.FTZ R100, R100, R99 ;  /* 0x0000006364647221 */ /* 0x003fe20000010000 */
[----:B------:R-:W-:Y:S01]  /*2a970*/  MOV R90, 0x2a9c0 ;  /* 0x0002a9c0005a7802 */ /* 0x000fe20000000f00 */
[----:B------:R-:W-:-:S02]  /*2a980*/  IMAD.MOV.U32 R99, RZ, RZ, 0x8 ;  /* 0x00000008ff637424 */ /* 0x000fc400078e00ff */
[----:B------:R-:W-:Y:S02]  /*2a990*/  IMAD.MOV.U32 R89, RZ, RZ, 0x1f ;  /* 0x0000001fff597424 */ /* 0x000fe400078e00ff */
[----:B------:R-:W-:Y:S02]  /*2a9a0*/  IMAD.MOV.U32 R98, RZ, RZ, -0x1 ;  /* 0xffffffffff627424 */ /* 0x000fe400078e00ff */
[----:B------:R-:W-:Y:S05]  /*2a9b0*/  CALL.REL.NOINC `($__internal_7_$__cuda_sm70_shflsync_bfly_p) ;  /* 0x0000096000007944 */ /* 0x000fea0003c00000 */
[----:B01----:R-:W-:Y:S01]  /*2a9c0*/  FADD.FTZ R100, R100, R99 ;  /* 0x0000006364647221 */ /* 0x003fe20000010000 */
[----:B------:R-:W-:Y:S01]  /*2a9d0*/  MOV R90, 0x2aa20 ;  /* 0x0002aa20005a7802 */ /* 0x000fe20000000f00 */
[----:B------:R-:W-:Y:S02]  /*2a9e0*/  IMAD.MOV.U32 R99, RZ, RZ, 0x10 ;  /* 0x00000010ff637424 */ /* 0x000fe400078e00ff */
[----:B------:R-:W-:Y:S02]  /*2a9f0*/  IMAD.MOV.U32 R89, RZ, RZ, 0x1f ;  /* 0x0000001fff597424 */ /* 0x000fe400078e00ff */
[----:B------:R-:W-:Y:S02]  /*2aa00*/  IMAD.MOV.U32 R98, RZ, RZ, -0x1 ;  /* 0xffffffffff627424 */ /* 0x000fe400078e00ff */
[----:B------:R-:W-:Y:S05]  /*2aa10*/  CALL.REL.NOINC `($__internal_7_$__cuda_sm70_shflsync_bfly_p) ;  /* 0x0000090000007944 */ /* 0x000fea0003c00000 */
[----:B-1----:R-:W-:Y:S02]  /*2aa20*/  FADD.FTZ R88, R100, R99 ;  /* 0x0000006364587221 */ /* 0x002fe40000010000 */
[----:B------:R-:W-:-:S02]  /*2aa30*/  IMAD.MOV.U32 R99, RZ, RZ, 0x1 ;  /* 0x00000001ff637424 */ /* 0x000fc400078e00ff */
        /* <DEDUP_REMOVED lines=112> */
[----:B------:R-:W-:Y:S02]  /*2b140*/  IMAD.MOV.U32 R98, RZ, RZ, -0x1 ;  /* 0xffffffffff627424 */ /* 0x000fe400078e00ff */
[----:B------:R-:W-:Y:S01]  /*2b150*/  FFMA.FTZ R100, R90, R90, R89 ;  /* 0x0000005a5a647223 */ /* 0x000fe20000010059 */
[----:B------:R-:W-:Y:S01]  /*2b160*/  MOV R90, 0x2b190 ;  /* 0x0002b190005a7802 */ /* 0x000fe20000000f00 */
[----:B------:R-:W-:-:S02]  /*2b170*/  IMAD.MOV.U32 R89, RZ, RZ, 0x1f ;  /* 0x0000001fff597424 */ /* 0x000fc400078e00ff */
        /* <DEDUP_REMOVED lines=25> */
[----:B01----:R-:W-:Y:S05]  /*2b310*/  BRA `(.L_x_4728) ;  /* 0xffffdf9000007947 */ /* 0x003fea000383ffff */
        .weak           $__internal_7_$__cuda_sm70_shflsync_bfly_p
        .type           $__internal_7_$__cuda_sm70_shflsync_bfly_p,@function
        .size           $__internal_7_$__cuda_sm70_shflsync_bfly_p,(.L_x_41035 - $__internal_7_$__cuda_sm70_shflsync_bfly_p)
$__internal_7_$__cuda_sm70_shflsync_bfly_p:
[----:B------:R-:W-:Y:S01]  /*2b320*/  IMAD.MOV.U32 R91, RZ, RZ, 0x0 ;  /* 0x00000000ff5b7424 */ /* 0x000fe200078e00ff */
[----:B------:R-:W-:Y:S04]  /*2b330*/  WARPSYNC R98 ;  /* 0x0000006200007348 */ /* 0x000fe80003800000 */
[----:B------:R0:W1:Y:S01]  /*2b340*/  SHFL.BFLY PT, R99, R100, R99, R89 ;  /* 0x0c00006364637389 */ /* 0x00006200000e0059 */
[----:B------:R-:W-:Y:S05]  /*2b350*/  RET.REL.NODEC R90 `(_ZN10layer_norm31ln_parallel_residual_fwd_kernelINS_13Kernel_traitsI13__nv_bfloat16S2_S2_S2_fjLj7168ELj1ELj1ELj4ELj16ENS_18Kernel_traits_baseILj7168ES2_S2_S2_S2_fjLj128EEEEELb1ELb1ELb1EEEvNS_9FwdParamsE) ;  /* 0xfffd4ca05a007950 */ /* 0x000fea0003c3ffff */
.L_x_4729:
        /* <DEDUP_REMOVED lines=10> */
.L_x_41035:


//--------------------- .text._ZN10layer_norm31ln_parallel_residual_fwd_kernelINS_13Kernel_traitsI6__halfS2_S2_S2_fjLj7168ELj1ELj1ELj4ELj16ENS_18Kernel_traits_baseILj7168ES2_S2_S2_S2_fjLj128EEEEELb0ELb0ELb0EEEvNS_9FwdParamsE --------------------------
	.section	.text._ZN10layer_norm31ln_parallel_residual_fwd_kernelINS_13Kernel_traitsI6__halfS2_S2_S2_fjLj7168ELj1ELj1ELj4ELj16ENS_18Kernel_traits_baseILj7168ES2_S2_S2_S2_fjLj128EEEEELb0ELb0ELb0EEEvNS_9FwdParamsE,"ax",@progbits
	.sectioninfo	@"SHI_REGISTERS=255"
	.align	128
        .global         _ZN10layer_norm31ln_parallel_residual_fwd_kernelINS_13Kernel_traitsI6__halfS2_S2_S2_fjLj7168ELj1ELj1ELj4ELj16ENS_18Kernel_traits_baseILj7168ES2_S2_S2_S2_fjLj128EEEEELb0ELb0ELb0EEEvNS_9FwdParamsE
        .type           _ZN10layer_norm31ln_parallel_residual_fwd_kernelINS_13Kernel_traitsI6__halfS2_S2_S2_fjLj7168ELj1ELj1ELj4ELj16ENS_18Kernel_traits_baseILj7168ES2_S2_S2_S2_fjLj128EEEEELb0ELb0ELb0EEEvNS_9FwdParamsE,@function
        .size           _ZN10layer_norm31ln_parallel_residual_fwd_kernelINS_13Kernel_traitsI6__halfS2_S2_S2_fjLj7168ELj1ELj1ELj4ELj16ENS_18Kernel_traits_baseILj7168ES2_S2_S2_S2_fjLj128EEEEELb0ELb0ELb0EEEvNS_9FwdParamsE,(.L_x_41036 - _ZN10layer_norm31ln_parallel_residual_fwd_kernelINS_13Kernel_traitsI6__halfS2_S2_S2_fjLj7168ELj1ELj1ELj4ELj16ENS_18Kernel_traits_baseILj7168ES2_S2_S2_S2_fjLj128EEEEELb0ELb0ELb0EEEvNS_9FwdParamsE)
        .other          _ZN10layer_norm31ln_parallel_residual_fwd_kernelINS_13Kernel_traitsI6__halfS2_S2_S2_fjLj7168ELj1ELj1ELj4ELj16ENS_18Kernel_traits_baseILj7168ES2_S2_S2_S2_fjLj128EEEEELb0ELb0ELb0EEEvNS_9FwdParamsE,@"STO_CUDA_ENTRY STV_DEFAULT"
_ZN10layer_norm31ln_parallel_residual_fwd_kernelINS_13Kernel_traitsI6__halfS2_S2_S2_fjLj7168ELj1ELj1ELj4ELj16ENS_18Kernel_traits_baseILj7168ES2_S2_S2_S2_fjLj128EEEEELb0ELb0ELb0EEEvNS_9FwdParamsE:
.text._ZN10layer_norm31ln_parallel_residual_fwd_kernelINS_13Kernel_traitsI6__halfS2_S2_S2_fjLj7168ELj1ELj1ELj4ELj16ENS_18Kernel_traits_baseILj7168ES2_S2_S2_S2_fjLj128EEEEELb0ELb0ELb0EEEvNS_9FwdParamsE:
[----:B------:R-:W-:Y:S02]  /*0000*/  MOV R1, c[0x0][0x28] ;  /* 0x00000a0000017a02 */ /* 0x000fe40000000f00 */
[----:B------:R-:W0:Y:S01]  /*0010*/  S2R R0, SR_TID.X ;  /* 0x0000000000007919 */ /* 0x000e220000002100 */
[----:B------:R-:W-:Y:S01]  /*0020*/  MOV R76, c[0x0][0x168] ;  /* 0x00005a00004c7a02 */ /* 0x000fe20000000f00 */
[----:B------:R-:W-:Y:S01]  /*0030*/  ULDC.64 UR4, c[0x0][0x118] ;  /* 0x0000460000047ab9 */ /* 0x000fe20000000a00 */
[----:B------:R-:W-:Y:S01]  /*0040*/  LOP3.LUT R3, R3, 0xffffff7f, RZ, 0xc0, !PT ;  /* 0xffffff7f03037812 */ /* 0x000fe200078ec0ff */
[----:B------:R-:W-:Y:S01]  /*0050*/  BSSY B0, `(.L_x_4730) ;  /* 0x0000028000007945 */ /* 0x000fe20003800000 */
[----:B------:R-:W-:Y:S02]  /*0060*/  SHF.R.S32.HI R76, RZ, 0x1f, R76 ;  /* 0x0000001fff4c7819 */ /* 0x000fe4000001144c */
[----:B------:R-:W-:Y:S02]  /*0070*/  IADD3 R1, R1, -0x118, RZ ;  /* 0xfffffee801017810 */ /* 0x000fe40007ffe0ff */
[----:B------:R-:W-:Y:S02]  /*0080*/  LEA.HI R76, R76, c[0x0][0x168], RZ, 0x3 ;  /* 0x00005a004c4c7a11 */ /* 0x000fe400078f18ff */
[----:B0-----:R-:W-:-:S02]  /*0090*/  LOP3.LUT R5, R0, 0x7f, RZ, 0xc, !PT ;  /* 0x0000007f00057812 */ /* 0x001fc400078e0cff */
        /* <DEDUP_REMOVED lines=12> */
[----:B------:R-:W-:Y:S02]  /*0160*/  ISETP.NE.U32.AND P0, PT, RZ, c[0x0][0x218], PT ;  /* 0x00008600ff007a0c */ /* 0x000fe40003f05070 */
[----:B------:R-:W-:Y:S02]  /*0170*/  ISETP.NE.U32.AND P2, PT, RZ, c[0x0][0x220], PT ;  /* 0x00008800ff007a0c */ /* 0x000fe40003f45070 */
[----:B------:R-:W-:Y:S02]  /*0180*/  ISETP.NE.AND.EX P0, PT, RZ, c[0x0][0x21c], PT, P0 ;  /* 0x00008700ff007a0c */ /* 0x000fe40003f05300 */
[----:B------:R-:W-:Y:S02]  /*0190*/  ISETP.NE.AND.EX P2, PT, RZ, c[0x0][0x224], PT, P2 ;  /* 0x00008900ff007a0c */ /* 0x000fe40003f45320 */
[C---:B------:R-:W-:Y:S01]  /*01a0*/  SHF.L.U32 R88, R50.reuse, 0x4, RZ ;  /* 0x0000000432587819 */ /* 0x040fe200000006ff */
[----:B------:R-:W-:Y:S01]  /*01b0*/  HFMA2.MMA R97, -RZ, RZ, 0, 9.5367431640625e-07 ;  /* 0x00000010ff617435 */ /* 0x000fe200000001ff */
[----:B------:R-:W-:-:S07]  /*01c0*/  SHF.L.U64.HI R4, R50, 0x4, RZ ;  /* 0x0000000432047819 */ /* 0x000fce00000102ff */
[----:B------:R-:W-:-:S04]  /*01d0*/  @P0 LEA R94, P3, R50, c[0x0][0x218], 0x4 ;  /* 0x00008600325e0a11 */ /* 0x000fc800078620ff */
[----:B------:R-:W-:Y:S02]  /*01e0*/  @P0 LEA.HI.X R95, R50, c[0x0][0x21c], RZ, 0x4, P3 ;  /* 0x00008700325f0a11 */ /* 0x000fe400018f24ff */
[----:B------:R-:W-:-:S04]  /*01f0*/  @P2 IADD3 R86, P3, R88, c[0x0][0x220], RZ ;  /* 0x0000880058562a10 */ /* 0x000fc80007f7e0ff */
[----:B------:R-:W-:Y:S01]  /*0200*/  @P2 IADD3.X R87, R4, c[0x0][0x224], RZ, P3, !PT ;  /* 0x0000890004572a10 */ /* 0x000fe20001ffe4ff */
[----:B------:R-:W-:Y:S01]  /*0210*/  IMAD.WIDE.U32 R96, R50, R97, c[0x0][0x1b0] ;  /* 0x00006c0032607625 */ /* 0x000fe200078e0061 */
[----:B------:R-:W-:Y:S01]  /*0220*/  IADD3 R88, P3, R88, c[0x0][0x1b8], RZ ;  /* 0x00006e0058587a10 */ /* 0x000fe20007f7e0ff */
[----:B------:R-:W5:Y:S03]  /*0230*/  @P0 LDG.E.128 R92, [R94.64] ;  /* 0x000000045e5c0981 */ /* 0x000f66000c1e1d00 */
        /* <DEDUP_REMOVED lines=9> */
.L_x_4731:
[----:B------:R-:W-:Y:S05]  /*02d0*/  BSYNC B0 ;  /* 0x0000000000007941 */ /* 0x000fea0003800000 */
.L_x_4730:
[----:B------:R-:W-:Y:S01]  /*02e0*/  BSSY B0, `(.L_x_4732) ;  /* 0x0000019000007945 */ /* 0x000fe20003800000 */
[----:B------:R-:W-:Y:S05]  /*02f0*/  @!P6 BRA `(.L_x_4733) ;  /* 0x000001700000e947 */ /* 0x000fea0003800000 */
[----:B------:R-:W-:Y:S02]  /*0300*/  ISETP.NE.U32.AND P0, PT, RZ, c[0x0][0x218], PT ;  /* 0x00008600ff007a0c */ /* 0x000fe40003f05070 */
[----:B------:R-:W-:-:S02]  /*0310*/  ISETP.NE.U32.AND P2, PT, RZ, c[0x0][0x220], PT ;  /* 0x00008800ff007a0c */ /* 0x000fc40003f45070 */
[----:B------:R-:W-:Y:S02]  /*0320*/  ISETP.NE.AND.EX P0, PT, RZ, c[0x0][0x21c], PT, P0 ;  /* 0x00008700ff007a0c */ /* 0x000fe40003f05300 */
[----:B------:R-:W-:Y:S02]  /*0330*/  ISETP.NE.AND.EX P2, PT, RZ, c[0x0][0x224], PT, P2 ;  /* 0x00008900ff007a0c */ /* 0x000fe40003f45320 */
[C---:B------:R-:W-:Y:S02]  /*0340*/  SHF.L.U32 R64, R50.reuse, 0x4, RZ ;  /* 0x0000000432407819 */ /* 0x040fe400000006ff */
[----:B------:R-:W-:-:S07]  /*0350*/  SHF.L.U64.HI R4, R50, 0x4, RZ ;  /* 0x0000000432047819 */ /* 0x000fce00000102ff */
[----:B------:R-:W-:-:S04]  /*0360*/  @P0 LEA R70, P3, R50, c[0x0][0x218], 0x4 ;  /* 0x0000860032460a11 */ /* 0x000fc800078620ff */
[----:B------:R-:W-:Y:S02]  /*0370*/  @P0 LEA.HI.X R71, R50, c[0x0][0x21c], RZ, 0x4, P3 ;  /* 0x0000870032470a11 */ /* 0x000fe400018f24ff */
[----:B------:R-:W-:Y:S02]  /*0380*/  @P2 IADD3 R62, P3, R64, c[0x0][0x220], RZ ;  /* 0x00008800403e2a10 */ /* 0x000fe40007f7e0ff */
[----:B------:R-:W-:Y:S02]  /*0390*/  MOV R73, 0x10 ;  /* 0x0000001000497802 */ /* 0x000fe40000000f00 */
        /* <DEDUP_REMOVED lines=13> */
.L_x_4733:
[----:B------:R-:W-:Y:S05]  /*0470*/  BSYNC B0 ;  /* 0x0000000000007941 */ /* 0x000fea0003800000 */
.L_x_4732:
[----:B------:R-:W-:Y:S01]  /*0480*/  BSSY B0, `(.L_x_4734) ;  /* 0x0000019000007945 */ /* 0x000fe20003800000 */
[----:B------:R-:W-:Y:S05]  /*0490*/  @!P5 BRA `(.L_x_4735) ;  /* 0x000001700000d947 */ /* 0x000fea0003800000 */
[----:B------:R-:W-:Y:S02]  /*04a0*/  ISETP.NE.U32.AND P0, PT, RZ, c[0x0][0x218], PT ;  /* 0x00008600ff007a0c */ /* 0x000fe40003f05070 */
[----:B------:R-:W-:-:S02]  /*04b0*/  ISETP.NE.U32.AND P2, PT, RZ, c[0x0][0x220], PT ;  /* 0x00008800ff007a0c */ /* 0x000fc40003f45070 */
        /* <DEDUP_REMOVED lines=21> */
.L_x_4735:
[----:B------:R-:W-:Y:S05]  /*0610*/  BSYNC B0 ;  /* 0x0000000000007941 */ /* 0x000fea0003800000 */
.L_x_4734:
        /* <DEDUP_REMOVED lines=25> */
.L_x_4737:
[----:B------:R-:W-:Y:S05]  /*07b0*/  BSYNC B0 ;  /* 0x0000000000007941 */ /* 0x000fea0003800000 */
.L_x_4736:
[----:B------:R-:W-:Y:S01]  /*07c0*/  ISETP.GE.U32.AND P0, PT, R2, 0x280, PT ;  /* 0x000002800200780c */ /* 0x000fe20003f06070 */
[----:B------:R-:W-:Y:S01]  /*07d0*/  BSSY B0, `(.L_x_4738) ;  /* 0x000001b000007945 */ /* 0x000fe20003800000 */
[----:B------:R-:W-:-:S11]  /*07e0*/  LOP3.LUT R3, R3, 0xffffffef, RZ, 0xc0, !PT ;  /* 0xffffffef03037812 */ /* 0x000fd600078ec0ff */
[----:B------:R-:W-:Y:S01]  /*07f0*/  @P0 LOP3.LUT R3, R3, 0x10, RZ, 0xfc, !PT ;  /* 0x0000001003030812 */ /* 0x000fe200078efcff */
[----:B------:R-:W-:Y:S05]  /*0800*/  @!P0 BRA `(.L_x_4739) ;  /* 0x0000017000008947 */ /* 0x000fea0003800000 */
[----:B------:R-:W-:Y:S02]  /*0810*/  ISETP.NE.U32.AND P0, PT, RZ, c[0x0][0x218], PT ;  /* 0x00008600ff007a0c */ /* 0x000fe40003f05070 */
[C---:B------:R-:W-:Y:S02]  /*0820*/  SHF.L.U32 R150, R50.reuse, 0x4, RZ ;  /* 0x0000000432967819 */ /* 0x040fe400000006ff */
[----:B------:R-:W-:Y:S02]  /*0830*/  ISETP.NE.AND.EX P0, PT, RZ, c[0x0][0x21c], PT, P0 ;  /* 0x00008700ff007a0c */ /* 0x000fe40003f05300 */
[----:B------:R-:W-:-:S11]  /*0840*/  SHF.L.U64.HI R6, R50, 0x4, RZ ;  /* 0x0000000432067819 */ /* 0x000fd600000102ff */
[----:B------:R-:W-:-:S04]  /*0850*/  @P0 LEA R8, P2, R50, c[0x0][0x218], 0x4 ;  /* 0x0000860032080a11 */ /* 0x000fc800078420ff */
[----:B------:R-:W-:Y:S02]  /*0860*/  @P0 LEA.HI.X R9, R50, c[0x0][0x21c], RZ, 0x4, P2 ;  /* 0x0000870032090a11 */ /* 0x000fe400010f24ff */
[----:B------:R-:W-:Y:S01]  /*0870*/  IADD3 R4, P2, R150, c[0x0][0x1b8], RZ ;  /* 0x00006e0096047a10 */ /* 0x000fe20007f5e0ff */
[----:B------:R-:W-:Y:S02]  /*0880*/  HFMA2.MMA R161, -RZ, RZ, 0, 9.5367431640625e-07 ;  /* 0x00000010ffa17435 */ /* 0x000fe400000001ff */
        /* <DEDUP_REMOVED lines=15> */
.L_x_4739:
[----:B0-----:R-:W-:Y:S05]  /*0980*/  BSYNC B0 ;  /* 0x0000000000007941 */ /* 0x001fea0003800000 */
.L_x_4738:
[----:B------:R-:W-:Y:S01]  /*0990*/  ISETP.GE.U32.AND P0, PT, R2, 0x300, PT ;  /* 0x000003000200780c */ /* 0x000fe20003f06070 */
[----:B------:R-:W-:Y:S01]  /*09a0*/  BSSY B0, `(.L_x_4740) ;  /* 0x000001b000007945 */ /* 0x000fe20003800000 */
[----:B------:R-:W-:-:S11]  /*09b0*/  LOP3.LUT R3, R3, 0xfffffffb, RZ, 0xc0, !PT ;  /* 0xfffffffb03037812 */ /* 0x000fd600078ec0ff */
[----:B------:R-:W-:Y:S01]  /*09c0*/  @P0 LOP3.LUT R3, R3, 0x4, RZ, 0xfc, !PT ;  /* 0x0000000403030812 */ /* 0x000fe200078efcff */
[----:B------:R-:W-:Y:S05]  /*09d0*/  @!P0 BRA `(.L_x_4741) ;  /* 0x0000017000008947 */ /* 0x000fea0003800000 */
[C---:B------:R-:W-:Y:S02]  /*09e0*/  SHF.L.U32 R34, R50.reuse, 0x4, RZ ;  /* 0x0000000432227819 */ /* 0x040fe400000006ff */
[----:B------:R-:W-:Y:S02]  /*09f0*/  SHF.L.U64.HI R8, R50, 0x4, RZ ;  /* 0x0000000432087819 */ /* 0x000fe400000102ff */
[----:B------:R-:W-:-:S04]  /*0a00*/  IADD3 R20, P0, R34, c[0x0][0x1b8], RZ ;  /* 0x00006e0022147a10 */ /* 0x000fc80007f1e0ff */
[----:B------:R-:W-:Y:S02]  /*0a10*/  IADD3.X R21, R8, c[0x0][0x1bc], RZ, P0, !PT ;  /* 0x00006f0008157a10 */ /* 0x000fe400007fe4ff */
[----:B------:R-:W-:-:S04]  /*0a20*/  ISETP.NE.U32.AND P0, PT, RZ, c[0x0][0x218], PT ;  /* 0x00008600ff007a0c */ /* 0x000fc80003f05070 */
[----:B------:R-:W-:Y:S01]  /*0a30*/  ISETP.NE.AND.EX P0, PT, RZ, c[0x0][0x21c], PT, P0 ;  /* 0x00008700ff007a0c */ /* 0x000fe20003f05300 */
[----:B------:R-:W5:-:S12]  /*0a40*/  LDG.E.128 R20, [R20.64] ;  /* 0x0000000414147981 */ /* 0x000f58000c1e1d00 */
[----:B------:R-:W-:-:S04]  /*0a50*/  @P0 LEA R32, P2, R50, c[0x0][0x218], 0x4 ;  /* 0x0000860032200a11 */ /* 0x000fc800078420ff */
[----:B------:R-:W-:Y:S02]  /*0a60*/  @P0 LEA.HI.X R33, R50, c[0x0][0x21c], RZ, 0x4, P2 ;  /* 0x0000870032210a11 */ /* 0x000fe400010f24ff */
[----:B------:R-:W-:Y:S02]  /*0a70*/  ISETP.NE.U32.AND P2, PT, RZ, c[0x0][0x220], PT ;  /* 0x00008800ff007a0c */ /* 0x000fe40003f45070 */
[----:B------:R-:W-:Y:S01]  /*0a80*/  MOV R9, 0x10 ;  /* 0x0000001000097802 */ /* 0x000fe20000000f00 */
        /* <DEDUP_REMOVED lines=12> */
.L_x_4741:
[----:B0-----:R-:W-:Y:S05]  /*0b50*/  BSYNC B0 ;  /* 0x0000000000007941 */ /* 0x001fea0003800000 */
.L_x_4740:
[----:B------:R-:W-:Y:S01]  /*0b60*/  ISETP.GE.U32.AND P0, PT, R2, 0x380, PT ;  /* 0x000003800200780c */ /* 0x000fe20003f06070 */
[----:B------:R-:W-:Y:S01]  /*0b70*/  BSSY B0, `(.L_x_4742) ;  /* 0x000001a000007945 */ /* 0x000fe20003800000 */
[----:B------:R-:W-:-:S11]  /*0b80*/  LOP3.LUT R3, R3, 0xfffffffd, RZ, 0xc0, !PT ;  /* 0xfffffffd03037812 */ /* 0x000fd600078ec0ff */
[----:B------:R-:W-:Y:S01]  /*0b90*/  @P0 LOP3.LUT R3, R3, 0x2, RZ, 0xfc, !PT ;  /* 0x0000000203030812 */ /* 0x000fe200078efcff */
[----:B------:R-:W-:Y:S05]  /*0ba0*/  @!P0 BRA `(.L_x_4743) ;  /* 0x0000016000008947 */ /* 0x000fea0003800000 */
[----:B------:R-:W-:Y:S02]  /*0bb0*/  SHF.L.U32 R78, R50, 0x4, RZ ;  /* 0x00000004324e7819 */ /* 0x000fe400000006ff */
[----:B------:R-:W-:Y:S02]  /*0bc0*/  SHF.R.U32.HI R34, RZ, 0x1c, R50 ;  /* 0x0000001cff227819 */ /* 0x000fe40000011632 */
[----:B------:R-:W-:-:S04]  /*0bd0*/  IADD3 R48, P0, R78, c[0x0][0x1b8], RZ ;  /* 0x00006e004e307a10 */ /* 0x000fc80007f1e0ff */
[----:B------:R-:W-:Y:S02]  /*0be0*/  IADD3.X R49, R34, c[0x0][0x1bc], RZ, P0, !PT ;  /* 0x00006f0022317a10 */ /* 0x000fe400007fe4ff */
[----:B------:R-:W-:-:S04]  /*0bf0*/  ISETP.NE.U32.AND P0, PT, RZ, c[0x0][0x218], PT ;  /* 0x00008600ff007a0c */ /* 0x000fc80003f05070 */
[----:B------:R-:W-:-:S13]  /*0c00*/  ISETP.NE.AND.EX P0, PT, RZ, c[0x0][0x21c], PT, P0 ;  /* 0x00008700ff007a0c */ /* 0x000fda0003f05300 */
[----:B------:R-:W-:-:S04]  /*0c10*/  @P0 LEA R32, P2, R50, c[0x0][0x218], 0x4 ;  /* 0x0000860032200a11 */ /* 0x000fc800078420ff */
[----:B------:R-:W-:Y:S02]  /*0c20*/  @P0 LEA.HI.X R33, R50, c[0x0][0x21c], RZ, 0x4, P2 ;  /* 0x0000870032210a11 */ /* 0x000fe400010f24ff */
[----:B------:R-:W-:Y:S01]  /*0c30*/  ISETP.NE.U32.AND P2, PT, RZ, c[0x0][0x220], PT ;  /* 0x00008800ff007a0c */ /* 0x000fe20003f45070 */
[----:B------:R-:W-:Y:S02]  /*0c40*/  HFMA2.MMA R35, -RZ, RZ, 0, 9.5367431640625e-07 ;  /* 0x00000010ff237435 */ /* 0x000fe400000001ff */
        /* <DEDUP_REMOVED lines=12> */
.L_x_4743:
[----:B0-----:R-:W-:Y:S05]  /*0d10*/  BSYNC B0 ;  /* 0x0000000000007941 */ /* 0x001fea0003800000 */
.L_x_4742:
[----:B------:R-:W0:Y:S01]  /*0d20*/  S2UR UR6, SR_CTAID.X ;  /* 0x00000000000679c3 */ /* 0x000e220000002500 */
[----:B------:R-:W-:Y:S02]  /*0d30*/  MOV R77, c[0x0][0x180] ;  /* 0x00006000004d7a02 */ /* 0x000fe40000000f00 */
[----:B------:R-:W-:-:S02]  /*0d40*/  MOV R78, c[0x0][0x184] ;  /* 0x00006100004e7a02 */ /* 0x000fc40000000f00 */
[----:B------:R-:W-:-:S04]  /*0d50*/  LOP3.LUT P0, RZ, R77, c[0x0][0x178], RZ, 0xfc, !PT ;  /* 0x00005e004dff7a12 */ /* 0x000fc8000780fcff */
[----:B------:R-:W-:Y:S02]  /*0d60*/  LOP3.LUT P0, RZ, R78, c[0x0][0x17c], RZ, 0xfc, P0 ;  /* 0x00005f004eff7a12 */ /* 0x000fe4000000fcff */
[----:B0-----:R-:W-:-:S04]  /*0d70*/  LEA.HI R80, R0, UR6, RZ, 0x19 ;  /* 0x0000000600507c11 */ /* 0x001fc8000f8fc8ff */
[----:B------:R-:W-:-:S13]  /*0d80*/  ISETP.GE.AND P2, PT, R80, c[0x0][0x164], PT ;  /* 0x0000590050007a0c */ /* 0x000fda0003f46270 */
[----:B------:R-:W-:Y:S05]  /*0d90*/  @P2 EXIT ;  /* 0x000000000000294d */ /* 0x000fea0003800000 */
[--C-:B-----5:R-:W-:Y:S01]  /*0da0*/  HADD2.F32 R79, -RZ, R96.reuse.H0_H0 ;  /* 0x20000060ff4f7230 */ /* 0x120fe20000004100 */
[----:B------:R-:W-:Y:S01]  /*0db0*/  SHF.R.S32.HI R76, RZ, 0x3, R76 ;  /* 0x00000003ff4c7819 */ /* 0x000fe2000001144c */
[----:B------:R-:W-:Y:S01]  /*0dc0*/  HADD2.F32 R77, -RZ, R96.H1_H1 ;  /* 0x30000060ff4d7230 */ /* 0x000fe20000004100 */
[----:B------:R-:W-:Y:S01]  /*0dd0*/  HFMA2.MMA R81, -RZ, RZ, 0, 5.9604644775390625e-08 ;  /* 0x00000001ff517435 */ /* 0x000fe200000001ff */
[----:B------:R-:W-:Y:S01]  /*0de0*/  HADD2.F32 R78, -RZ, R97.H0_H0 ;  /* 0x20000061ff4e7230 */ /* 0x000fe20000004100 */
[----:B------:R0:W-:Y:S01]  /*0df0*/  STL [R1+0xf4], R79 ;  /* 0x0000f44f01007387 */ /* 0x0001e20000100800 */
[--C-:B------:R-:W-:Y:S01]  /*0e00*/  HADD2.F32 R197, -RZ, R182.reuse.H0_H0 ;  /* 0x200000b6ffc57230 */ /* 0x100fe20000004100 */
[----:B------:R-:W-:Y:S01]  /*0e10*/  ULDC.U8 UR6, c[0x0][0x1f0] ;  /* 0x00007c0000067ab9 */ /* 0x000fe20000000000 */
[----:B------:R-:W-:Y:S01]  /*0e20*/  HADD2.F32 R193, -RZ, R182.H1_H1 ;  /* 0x300000b6ffc17230 */ /* 0x000fe20000004100 */
[----:B------:R1:W-:Y:S01]  /*0e30*/  STL [R1+0xe4], R77 ;  /* 0x0000e44d01007387 */ /* 0x0003e20000100800 */
[----:B------:R-:W-:-:S02]  /*0e40*/  HADD2.F32 R158, -RZ, R163.H0_H0 ;  /* 0x200000a3ff9e7230 */ /* 0x000fc40000004100 */
[----:B------:R-:W-:Y:S01]  /*0e50*/  HADD2.F32 R154, -RZ, R163.H1_H1 ;  /* 0x300000a3ff9a7230 */ /* 0x000fe20000004100 */
[----:B------:R2:W-:Y:S01]  /*0e60*/  STL [R1+0xd4], R78 ;  /* 0x0000d44e01007387 */ /* 0x0005e20000100800 */
[--C-:B------:R-:W-:Y:S02]  /*0e70*/  HADD2.F32 R213, -RZ, R180.reuse.H0_H0 ;  /* 0x200000b4ffd57230 */ /* 0x100fe40000004100 */
[----:B0-----:R-:W-:Y:S02]  /*0e80*/  HADD2.F32 R79, -RZ, R97.H1_H1 ;  /* 0x30000061ff4f7230 */ /* 0x001fe40000004100 */
[----:B------:R-:W-:Y:S02]  /*0e90*/  HADD2.F32 R209, -RZ, R180.H1_H1 ;  /* 0x300000b4ffd17230 */ /* 0x000fe40000004100 */
[----:B-1----:R-:W-:Y:S01]  /*0ea0*/  HADD2.F32 R77, -RZ, R98.H0_H0 ;  /* 0x20000062ff4d7230 */ /* 0x002fe20000004100 */
[----:B------:R0:W-:Y:S01]  /*0eb0*/  STL [R1+0xc4], R79 ;  /* 0x0000c44f01007387 */ /* 0x0001e20000100800 */
[----:B------:R-:W-:-:S02]  /*0ec0*/  HADD2.F32 R182, -RZ, R160.H0_H0 ;  /* 0x200000a0ffb67230 */ /* 0x000fc40000004100 */
[----:B--2---:R-:W-:Y:S01]  /*0ed0*/  HADD2.F32 R78, -RZ, R98.H1_H1 ;  /* 0x30000062ff4e7230 */ /* 0x004fe20000004100 */
[----:B------:R1:W-:Y:S01]  /*0ee0*/  STL [R1+0xb4], R77 ;  /* 0x0000b44d01007387 */ /* 0x0003e20000100800 */
[----:B------:R-:W-:Y:S02]  /*0ef0*/  HADD2.F32 R178, -RZ, R160.H1_H1 ;  /* 0x300000a0ffb27230 */ /* 0x000fe40000004100 */
[--C-:B------:R-:W-:Y:S01]  /*0f00*/  HADD2.F32 R163, -RZ, R150.reuse.H0_H0 ;  /* 0x20000096ffa37230 */ /* 0x100fe20000004100 */
[----:B------:R2:W-:Y:S01]  /*0f10*/  STL [R1+0xa4], R78 ;  /* 0x0000a44e01007387 */ /* 0x0005e20000100800 */
[----:B------:R-:W-:Y:S02]  /*0f20*/  HADD2.F32 R159, -RZ, R150.H1_H1 ;  /* 0x30000096ff9f7230 */ /* 0x000fe40000004100 */
[----:B0-----:R-:W-:Y:S02]  /*0f30*/  HADD2.F32 R79, -RZ, R99.H0_H0 ;  /* 0x20000063ff4f7230 */ /* 0x001fe40000004100 */
[----:B------:R-:W-:-:S02]  /*0f40*/  HADD2.F32 R180, -RZ, R4.H0_H0 ;  /* 0x20000004ffb47230 */ /* 0x000fc40000004100 */
[----:B-1----:R-:W-:Y:S01]  /*0f50*/  HADD2.F32 R77, -RZ, R99.H1_H1 ;  /* 0x30000063ff4d7230 */ /* 0x002fe20000004100 */
[----:B------:R0:W-:Y:S01]  /*0f60*/  STL [R1+0x94], R79 ;  /* 0x0000944f01007387 */ /* 0x0001e20000100800 */
[----:B------:R-:W-:Y:S02]  /*0f70*/  HADD2.F32 R176, -RZ, R4.H1_H1 ;  /* 0x30000004ffb07230 */ /* 0x000fe40000004100 */
[----:B--2---:R-:W-:Y:S01]  /*0f80*/  HADD2.F32 R78, -RZ, R92.H0_H0 ;  /* 0x2000005cff4e7230 */ /* 0x004fe20000004100 */
[----:B------:R1:W-:Y:S01]  /*0f90*/  STL [R1+0x84], R77 ;  /* 0x0000844d01007387 */ /* 0x0003e20000100800 */
[--C-:B------:R-:W-:Y:S02]  /*0fa0*/  HADD2.F32 R172, -RZ, R5.reuse.H0_H0 ;  /* 0x20000005ffac7230 */ /* 0x100fe40000004100 */
[----:B------:R-:W-:Y:S01]  /*0fb0*/  HADD2.F32 R168, -RZ, R5.H1_H1 ;  /* 0x30000005ffa87230 */ /* 0x000fe20000004100 */
[----:B------:R2:W-:Y:S01]  /*0fc0*/  STL [R1+0xf0], R78 ;  /* 0x0000f04e01007387 */ /* 0x0005e20000100800 */
[----:B------:R-:W-:-:S02]  /*0fd0*/  HADD2.F32 R164, -RZ, R6.H0_H0 ;  /* 0x20000006ffa47230 */ /* 0x000fc40000004100 */
[----:B0-----:R-:W-:Y:S02]  /*0fe0*/  HADD2.F32 R79, -RZ, R92.H1_H1 ;  /* 0x3000005cff4f7230 */ /* 0x001fe40000004100 */
[----:B------:R-:W-:Y:S02]  /*0ff0*/  HADD2.F32 R160, -RZ, R6.H1_H1 ;  /* 0x30000006ffa07230 */ /* 0x000fe40000004100 */
[----:B-1----:R-:W-:Y:S01]  /*1000*/  HADD2.F32 R77, -RZ, R93.H0_H0 ;  /* 0x2000005dff4d7230 */ /* 0x002fe20000004100 */
[----:B------:R0:W-:Y:S01]  /*1010*/  STL [R1+0xe0], R79 ;  /* 0x0000e04f01007387 */ /* 0x0001e20000100800 */
[----:B------:R-:W-:Y:S02]  /*1020*/  HADD2.F32 R156, -RZ, R7.H0_H0 ;  /* 0x20000007ff9c7230 */ /* 0x000fe40000004100 */
[----:B--2---:R-:W-:Y:S01]  /*1030*/  HADD2.F32 R78, -RZ, R93.H1_H1 ;  /* 0x3000005dff4e7230 */ /* 0x004fe20000004100 */
[----:B------:R1:W-:Y:S01]  /*1040*/  STL [R1+0xd0], R77 ;  /* 0x0000d04d01007387 */ /* 0x0003e20000100800 */
[----:B------:R-:W-:-:S02]  /*1050*/  HADD2.F32 R152, -RZ, R7.H1_H1 ;  /* 0x30000007ff987230 */ /* 0x000fc40000004100 */
[--C-:B------:R-:W-:Y:S01]  /*1060*/  HADD2.F32 R171, -RZ, R149.reuse.H0_H0 ;  /* 0x20000095ffab7230 */ /* 0x100fe20000004100 */
[----:B------:R2:W-:Y:S01]  /*1070*/  STL [R1+0xc0], R78 ;  /* 0x0000c04e01007387 */ /* 0x0005e20000100800 */
[----:B------:R-:W-:Y:S02]  /*1080*/  HADD2.F32 R167, -RZ, R149.H1_H1 ;  /* 0x30000095ffa77230 */ /* 0x000fe40000004100 */
[----:B0-----:R-:W-:Y:S02]  /*1090*/  HADD2.F32 R79, -RZ, R94.H0_H0 ;  /* 0x2000005eff4f7230 */ /* 0x001fe40000004100 */
[----:B------:R-:W-:Y:S02]  /*10a0*/  HADD2.F32 R150, -RZ, R8.H0_H0 ;  /* 0x20000008ff967230 */ /* 0x000fe40000004100 */
[----:B-1----:R-:W-:Y:S01]  /*10b0*/  HADD2.F32 R77, -RZ, R94.H1_H1 ;  /* 0x3000005eff4d7230 */ /* 0x002fe20000004100 */
[----:B------:R0:W-:Y:S01]  /*10c0*/  STL [R1+0xb0], R79 ;  /* 0x0000b04f01007387 */ /* 0x0001e20000100800 */
[----:B------:R-:W-:-:S02]  /*10d0*/  HADD2.F32 R146, -RZ, R8.H1_H1 ;  /* 0x30000008ff927230 */ /* 0x000fc40000004100 */
[----:B--2---:R-:W-:Y:S01]  /*10e0*/  HADD2.F32 R78, -RZ, R95.H0_H0 ;  /* 0x2000005fff4e7230 */ /* 0x004fe20000004100 */
[----:B------:R1:W-:Y:S01]  /*10f0*/  STL [R1+0xa0], R77 ;  /* 0x0000a04d01007387 */ /* 0x0003e20000100800 */
[--C-:B------:R-:W-:Y:S02]  /*1100*/  HADD2.F32 R215, -RZ, R36.reuse.H0_H0 ;  /* 0x20000024ffd77230 */ /* 0x100fe40000004100 */
[----:B------:R-:W-:Y:S01]  /*1110*/  HADD2.F32 R211, -RZ, R36.H1_H1 ;  /* 0x30000024ffd37230 */ /* 0x000fe20000004100 */
[----:B------:R2:W-:Y:S01]  /*1120*/  STL [R1+0x90], R78 ;  /* 0x0000904e01007387 */ /* 0x0005e20000100800 */
[----:B------:R-:W-:Y:S01]  /*1130*/  HADD2.F32 R207, -RZ, R37.H0_H0 ;  /* 0x20000025ffcf7230 */ /* 0x000fe20000004100 */
[----:B------:R-:W-:Y:S01]  /*1140*/  LOP3.LUT R36, R76, 0x7f, RZ, 0xc0, !PT ;  /* 0x0000007f4c247812 */ /* 0x000fe200078ec0ff */
[----:B0-----:R-:W-:Y:S01]  /*1150*/  HADD2.F32 R79, -RZ, R95.H1_H1 ;  /* 0x3000005fff4f7230 */ /* 0x001fe20000004100 */
[----:B------:R-:W-:Y:S01]  /*1160*/  SHF.R.U32.HI R76, RZ, 0x2, R76 ;  /* 0x00000002ff4c7819 */ /* 0x000fe2000001164c */
[----:B------:R-:W-:Y:S01]  /*1170*/  HADD2.F32 R203, -RZ, R37.H1_H1 ;  /* 0x30000025ffcb7230 */ /* 0x000fe20000004100 */
[----:B------:R-:W-:Y:S01]  /*1180*/  LOP3.LUT R37, R0, 0x60, RZ, 0xc0, !PT ;  /* 0x0000006000257812 */ /* 0x000fe200078ec0ff */
[--C-:B-1----:R-:W-:Y:S01]  /*1190*/  HADD2.F32 R77, -RZ, R88.reuse.H0_H0 ;  /* 0x20000058ff4d7230 */ /* 0x102fe20000004100 */
[----:B------:R0:W-:Y:S01]  /*11a0*/  STL [R1+0x80], R79 ;  /* 0x0000804f01007387 */ /* 0x0001e20000100800 */
[--C-:B------:R-:W-:Y:S01]  /*11b0*/  HADD2.F32 R141, -RZ, R9.reuse.H0_H0 ;  /* 0x20000009ff8d7230 */ /* 0x100fe20000004100 */
[----:B------:R-:W-:Y:S01]  /*11c0*/  IADD3 R37, R36, -R37, RZ ;  /* 0x8000002524257210 */ /* 0x000fe20007ffe0ff */
[----:B--2---:R-:W-:Y:S01]  /*11d0*/  HADD2.F32 R78, -RZ, R88.H1_H1 ;  /* 0x30000058ff4e7230 */ /* 0x004fe20000004100 */
[----:B------:R1:W-:Y:S01]  /*11e0*/  STL [R1+0xec], R77 ;  /* 0x0000ec4d01007387 */ /* 0x0003e20000100800 */
[----:B------:R-:W-:Y:S01]  /*11f0*/  HADD2.F32 R4, -RZ, R9.H1_H1 ;  /* 0x30000009ff047230 */ /* 0x000fe20000004100 */
[----:B------:R-:W-:Y:S01]  /*1200*/  IMNMX R37, RZ, R37, !PT ;  /* 0x00000025ff257217 */ /* 0x000fe20007800200 */
[--C-:B------:R-:W-:Y:S01]  /*1210*/  HADD2.F32 R5, -RZ, R10.reuse.H0_H0 ;  /* 0x2000000aff057230 */ /* 0x100fe20000004100 */
[----:B------:R2:W-:Y:S01]  /*1220*/  STL [R1+0xdc], R78 ;  /* 0x0000dc4e01007387 */ /* 0x0005e20000100800 */
[----:B------:R-:W-:Y:S01]  /*1230*/  HADD2.F32 R6, -RZ, R10.H1_H1 ;  /* 0x3000000aff067230 */ /* 0x000fe20000004100 */
[----:B------:R-:W-:Y:S01]  /*1240*/  LOP3.LUT R76, R76, 0x3fffffe0, RZ, 0xc0, !PT ;  /* 0x3fffffe04c4c7812 */ /* 0x000fe200078ec0ff */
[----:B0-----:R-:W-:Y:S01]  /*1250*/  HADD2.F32 R79, -RZ, R89.H0_H0 ;  /* 0x20000059ff4f7230 */ /* 0x001fe20000004100 */
[----:B------:R-:W-:Y:S01]  /*1260*/  IMNMX R37, R37, 0x20, PT ;  /* 0x0000002025257817 */ /* 0x000fe20003800200 */
        /* <DEDUP_REMOVED lines=21> */
[--C-:B0-----:R-:W-:Y:S02]  /*13c0*/  HADD2.F32 R79, -RZ, R84.reuse.H0_H0 ;  /* 0x20000054ff4f7230 */ /* 0x101fe40000004100 */
[--C-:B------:R-:W-:Y:S02]  /*13d0*/  HADD2.F32 R9, -RZ, R13.reuse.H0_H0 ;  /* 0x2000000dff097230 */ /* 0x100fe40000004100 */
[----:B-1----:R-:W-:Y:S01]  /*13e0*/  HADD2.F32 R77, -RZ, R84.H1_H1 ;  /* 0x30000054ff4d7230 */ /* 0x002fe20000004100 */
[----:B------:R0:W-:Y:S01]  /*13f0*/  STL [R1+0xe8], R79 ;  /* 0x0000e84f01007387 */ /* 0x0001e20000100800 */
[----:B------:R-:W-:-:S02]  /*1400*/  HADD2.F32 R10, -RZ, R13.H1_H1 ;  /* 0x3000000dff0a7230 */ /* 0x000fc40000004100 */
[--C-:B--2---:R-:W-:Y:S01]  /*1410*/  HADD2.F32 R78, -RZ, R85.reuse.H0_H0 ;  /* 0x20000055ff4e7230 */ /* 0x104fe20000004100 */
[----:B------:R1:W-:Y:S01]  /*1420*/  STL [R1+0xd8], R77 ;  /* 0x0000d84d01007387 */ /* 0x0003e20000100800 */
[--C-:B------:R-:W-:Y:S02]  /*1430*/  HADD2.F32 R11, -RZ, R14.reuse.H0_H0 ;  /* 0x2000000eff0b7230 */ /* 0x100fe40000004100 */
[----:B------:R-:W-:Y:S01]  /*1440*/  HADD2.F32 R12, -RZ, R14.H1_H1 ;  /* 0x3000000eff0c7230 */ /* 0x000fe20000004100 */
[----:B------:R2:W-:Y:S01]  /*1450*/  STL [R1+0xc8], R78 ;  /* 0x0000c84e01007387 */ /* 0x0005e20000100800 */
[--C-:B------:R-:W-:Y:S02]  /*1460*/  HADD2.F32 R181, -RZ, R16.reuse.H0_H0 ;  /* 0x20000010ffb57230 */ /* 0x100fe40000004100 */
[----:B0-----:R-:W-:Y:S02]  /*1470*/  HADD2.F32 R79, -RZ, R85.H1_H1 ;  /* 0x30000055ff4f7230 */ /* 0x001fe40000004100 */
[----:B------:R-:W-:-:S02]  /*1480*/  HADD2.F32 R177, -RZ, R16.H1_H1 ;  /* 0x30000010ffb17230 */ /* 0x000fc40000004100 */
[--C-:B-1----:R-:W-:Y:S01]  /*1490*/  HADD2.F32 R77, -RZ, R86.reuse.H0_H0 ;  /* 0x20000056ff4d7230 */ /* 0x102fe20000004100 */
[----:B------:R0:W-:Y:S01]  /*14a0*/  STL [R1+0xb8], R79 ;  /* 0x0000b84f01007387 */ /* 0x0001e20000100800 */
[--C-:B------:R-:W-:Y:S02]  /*14b0*/  HADD2.F32 R173, -RZ, R17.reuse.H0_H0 ;  /* 0x20000011ffad7230 */ /* 0x100fe40000004100 */
[----:B--2---:R-:W-:Y:S01]  /*14c0*/  HADD2.F32 R78, -RZ, R86.H1_H1 ;  /* 0x30000056ff4e7230 */ /* 0x004fe20000004100 */
[----:B------:R1:W-:Y:S01]  /*14d0*/  STL [R1+0xa8], R77 ;  /* 0x0000a84d01007387 */ /* 0x0003e20000100800 */
[----:B------:R-:W-:Y:S02]  /*14e0*/  HADD2.F32 R169, -RZ, R17.H1_H1 ;  /* 0x30000011ffa97230 */ /* 0x000fe40000004100 */
[--C-:B------:R-:W-:Y:S01]  /*14f0*/  HADD2.F32 R165, -RZ, R18.reuse.H0_H0 ;  /* 0x20000012ffa57230 */ /* 0x100fe20000004100 */
[----:B------:R2:W-:Y:S01]  /*1500*/  STL [R1+0x98], R78 ;  /* 0x0000984e01007387 */ /* 0x0005e20000100800 */
[----:B------:R-:W-:-:S02]  /*1510*/  HADD2.F32 R161, -RZ, R18.H1_H1 ;  /* 0x30000012ffa17230 */ /* 0x000fc40000004100 */
[----:B0-----:R-:W-:Y:S02]  /*1520*/  HADD2.F32 R79, -RZ, R87.H0_H0 ;  /* 0x20000057ff4f7230 */ /* 0x001fe40000004100 */
[----:B------:R-:W-:Y:S02]  /*1530*/  HADD2.F32 R157, -RZ, R19.H0_H0 ;  /* 0x20000013ff9d7230 */ /* 0x000fe40000004100 */
[----:B-1----:R-:W-:Y:S01]  /*1540*/  HADD2.F32 R77, -RZ, R87.H1_H1 ;  /* 0x30000057ff4d7230 */ /* 0x002fe20000004100 */
[----:B------:R-:W-:Y:S01]  /*1550*/  STL [R1+0x88], R79 ;  /* 0x0000884f01007387 */ /* 0x000fe20000100800 */
[----:B------:R-:W-:Y:S02]  /*1560*/  HADD2.F32 R153, -RZ, R19.H1_H1 ;  /* 0x30000013ff997230 */ /* 0x000fe40000004100 */
[--C-:B--2---:R-:W-:Y:S01]  /*1570*/  HADD2.F32 R78, -RZ, R72.reuse.H0_H0 ;  /* 0x20000048ff4e7230 */ /* 0x104fe20000004100 */
[----:B------:R0:W-:Y:S01]  /*1580*/  STL [R1+0x78], R77 ;  /* 0x0000784d01007387 */ /* 0x0001e20000100800 */
[----:B------:R-:W-:-:S02]  /*1590*/  HADD2.F32 R72, -RZ, R72.H1_H1 ;  /* 0x30000048ff487230 */ /* 0x000fc40000004100 */
[--C-:B------:R-:W-:Y:S01]  /*15a0*/  HADD2.F32 R13, -RZ, R15.reuse.H0_H0 ;  /* 0x2000000fff0d7230 */ /* 0x100fe20000004100 */
[----:B------:R-:W-:Y:S01]  /*15b0*/  STL [R1+0x74], R78 ;  /* 0x0000744e01007387 */ /* 0x000fe20000100800 */
[----:B------:R-:W-:Y:S02]  /*15c0*/  HADD2.F32 R14, -RZ, R15.H1_H1 ;  /* 0x3000000fff0e7230 */ /* 0x000fe40000004100 */
[--C-:B------:R-:W-:Y:S01]  /*15d0*/  HADD2.F32 R148, -RZ, R20.reuse.H0_H0 ;  /* 0x20000014ff947230 */ /* 0x100fe20000004100 */
[----:B------:R1:W-:Y:S01]  /*15e0*/  STL [R1+0x64], R72 ;  /* 0x0000644801007387 */ /* 0x0003e20000100800 */
[----:B------:R-:W-:Y:S02]  /*15f0*/  HADD2.F32 R143, -RZ, R20.H1_H1 ;  /* 0x30000014ff8f7230 */ /* 0x000fe40000004100 */
[--C-:B0-----:R-:W-:Y:S02]  /*1600*/  HADD2.F32 R77, -RZ, R73.reuse.H0_H0 ;  /* 0x20000049ff4d7230 */ /* 0x101fe40000004100 */
[----:B------:R-:W-:-:S02]  /*1610*/  HADD2.F32 R73, -RZ, R73.H1_H1 ;  /* 0x30000049ff497230 */ /* 0x000fc40000004100 */
[--C-:B------:R-:W-:Y:S01]  /*1620*/  HADD2.F32 R224, -RZ, R247.reuse.H0_H0 ;  /* 0x200000f7ffe07230 */ /* 0x100fe20000004100 */
[----:B------:R-:W-:Y:S01]  /*1630*/  STL [R1+0x54], R77 ;  /* 0x0000544d01007387 */ /* 0x000fe20000100800 */
[----:B------:R-:W-:Y:S02]  /*1640*/  HADD2.F32 R220, -RZ, R247.H1_H1 ;  /* 0x300000f7ffdc7230 */ /* 0x000fe40000004100 */
[--C-:B-1----:R-:W-:Y:S01]  /*1650*/  HADD2.F32 R72, -RZ, R74.reuse.H0_H0 ;  /* 0x2000004aff487230 */ /* 0x102fe20000004100 */
[----:B------:R0:W-:Y:S01]  /*1660*/  STL [R1+0x44], R73 ;  /* 0x0000444901007387 */ /* 0x0001e20000100800 */
[----:B------:R-:W-:Y:S02]  /*1670*/  HADD2.F32 R74, -RZ, R74.H1_H1 ;  /* 0x3000004aff4a7230 */ /* 0x000fe40000004100 */
[--C-:B------:R-:W-:Y:S01]  /*1680*/  HADD2.F32 R15, -RZ, R21.reuse.H0_H0 ;  /* 0x20000015ff0f7230 */ /* 0x100fe20000004100 */
        /* <DEDUP_REMOVED lines=14> */
[----:B------:R-:W-:Y:S01]  /*1770*/  STL [R1+0x70], R74 ;  /* 0x0000704a01007387 */ /* 0x000fe20000100800 */
[----:B------:R-:W-:Y:S02]  /*1780*/  HADD2.F32 R247, -RZ, R216.H0_H0 ;  /* 0x200000d8fff77230 */ /* 0x000fe40000004100 */
[----:B0-----:R-:W-:Y:S02]  /*1790*/  HADD2.F32 R73, -RZ, R68.H1_H1 ;  /* 0x30000044ff497230 */ /* 0x001fe40000004100 */
[----:B------:R-:W-:-:S02]  /*17a0*/  HADD2.F32 R68, -RZ, R69.H1_H1 ;  /* 0x30000045ff447230 */ /* 0x000fc40000004100 */
[----:B-1----:R-:W-:Y:S01]  /*17b0*/  HADD2.F32 R72, -RZ, R69.H0_H0 ;  /* 0x20000045ff487230 */ /* 0x002fe20000004100 */
[----:B------:R-:W-:Y:S01]  /*17c0*/  STL [R1+0x60], R73 ;  /* 0x0000604901007387 */ /* 0x000fe20000100800 */
[--C-:B------:R-:W-:Y:S02]  /*17d0*/  HADD2.F32 R69, -RZ, R70.reuse.H0_H0 ;  /* 0x20000046ff457230 */ /* 0x100fe40000004100 */
[----:B------:R-:W-:Y:S01]  /*17e0*/  HADD2.F32 R70, -RZ, R70.H1_H1 ;  /* 0x30000046ff467230 */ /* 0x000fe20000004100 */
[----:B------:R-:W-:Y:S01]  /*17f0*/  STL [R1+0x50], R72 ;  /* 0x0000504801007387 */ /* 0x000fe20000100800 */
[----:B------:R-:W-:Y:S02]  /*1800*/  HADD2.F32 R243, -RZ, R216.H1_H1 ;  /* 0x300000d8fff37230 */ /* 0x000fe40000004100 */
[--C-:B------:R-:W-:Y:S01]  /*1810*/  HADD2.F32 R21, -RZ, R25.reuse.H0_H0 ;  /* 0x20000019ff157230 */ /* 0x100fe20000004100 */
[----:B------:R0:W-:Y:S01]  /*1820*/  STL [R1+0x40], R68 ;  /* 0x0000404401007387 */ /* 0x0001e20000100800 */
[----:B------:R-:W-:-:S02]  /*1830*/  HADD2.F32 R22, -RZ, R25.H1_H1 ;  /* 0x30000019ff167230 */ /* 0x000fc40000004100 */
[--C-:B------:R-:W-:Y:S01]  /*1840*/  HADD2.F32 R23, -RZ, R26.reuse.H0_H0 ;  /* 0x2000001aff177230 */ /* 0x100fe20000004100 */
        /* <DEDUP_REMOVED lines=11> */
[----:B------:R1:W-:Y:S01]  /*1900*/  STL [R1], R69 ;  /* 0x0000004501007387 */ /* 0x0003e20000100800 */
[--C-:B------:R-:W-:Y:S02]  /*1910*/  HADD2.F32 R25, -RZ, R27.reuse.H0_H0 ;  /* 0x2000001bff197230 */ /* 0x100fe40000004100 */
[----:B------:R-:W-:Y:S01]  /*1920*/  HADD2.F32 R26, -RZ, R27.H1_H1 ;  /* 0x3000001bff1a7230 */ /* 0x000fe20000004100 */
[----:B------:R-:W-:Y:S01]  /*1930*/  STL [R1+0x6c], R70 ;  /* 0x00006c4601007387 */ /* 0x000fe20000100800 */
[----:B------:R-:W-:-:S02]  /*1940*/  HADD2.F32 R190, -RZ, R31.H0_H0 ;  /* 0x2000001fffbe7230 */ /* 0x000fc40000004100 */
[----:B0-----:R-:W-:Y:S02]  /*1950*/  HADD2.F32 R68, -RZ, R64.H1_H1 ;  /* 0x30000040ff447230 */ /* 0x001fe40000004100 */
[----:B------:R-:W-:Y:S02]  /*1960*/  HADD2.F32 R184, -RZ, R31.H1_H1 ;  /* 0x3000001fffb87230 */ /* 0x000fe40000004100 */
[--C-:B------:R-:W-:Y:S01]  /*1970*/  HADD2.F32 R27, -RZ, R32.reuse.H0_H0 ;  /* 0x20000020ff1b7230 */ /* 0x100fe20000004100 */
[----:B------:R0:W-:Y:S01]  /*1980*/  STL [R1+0x5c], R68 ;  /* 0x00005c4401007387 */ /* 0x0001e20000100800 */
[----:B------:R-:W-:Y:S02]  /*1990*/  HADD2.F32 R28, -RZ, R32.H1_H1 ;  /* 0x30000020ff1c7230 */ /* 0x000fe40000004100 */
[----:B-1----:R-:W-:Y:S02]  /*19a0*/  HADD2.F32 R69, -RZ, R65.H0_H0 ;  /* 0x20000041ff457230 */ /* 0x002fe40000004100 */
[----:B------:R-:W-:-:S02]  /*19b0*/  HADD2.F32 R31, -RZ, R34.H0_H0 ;  /* 0x20000022ff1f7230 */ /* 0x000fc40000004100 */
[----:B------:R-:W-:Y:S01]  /*19c0*/  HADD2.F32 R32, -RZ, R34.H1_H1 ;  /* 0x30000022ff207230 */ /* 0x000fe20000004100 */
[----:B------:R-:W-:Y:S01]  /*19d0*/  SHF.L.U32 R34, R0, 0x5, RZ ;  /* 0x0000000500227819 */ /* 0x000fe200000006ff */
[----:B------:R-:W-:Y:S01]  /*19e0*/  HADD2.F32 R64, -RZ, R65.H1_H1 ;  /* 0x30000041ff407230 */ /* 0x000fe20000004100 */
[----:B------:R-:W-:Y:S01]  /*19f0*/  STL [R1+0x4c], R69 ;  /* 0x00004c4501007387 */ /* 0x000fe20000100800 */
[--C-:B------:R-:W-:Y:S02]  /*1a00*/  HADD2.F32 R208, -RZ, R185.reuse.H0_H0 ;  /* 0x200000b9ffd07230 */ /* 0x100fe40000004100 */
[----:B------:R-:W-:Y:S01]  /*1a10*/  HADD2.F32 R204, -RZ, R185.H1_H1 ;  /* 0x300000b9ffcc7230 */ /* 0x000fe20000004100 */
[----:B------:R1:W-:Y:S01]  /*1a20*/  STL [R1+0x3c], R64 ;  /* 0x00003c4001007387 */ /* 0x0003e20000100800 */
[--C-:B------:R-:W-:Y:S02]  /*1a30*/  HADD2.F32 R191, -RZ, R39.reuse.H0_H0 ;  /* 0x20000027ffbf7230 */ /* 0x100fe40000004100 */
[----:B------:R-:W-:Y:S01]  /*1a40*/  HADD2.F32 R185, -RZ, R39.H1_H1 ;  /* 0x30000027ffb97230 */ /* 0x000fe20000004100 */
[----:B------:R-:W-:Y:S01]  /*1a50*/  LOP3.LUT R39, R34, 0x3e0, RZ, 0xc0, !PT ;  /* 0x000003e022277812 */ /* 0x000fe200078ec0ff */
[----:B0-----:R-:W-:-:S02]  /*1a60*/  HADD2.F32 R68, -RZ, R66.H0_H0 ;  /* 0x20000042ff447230 */ /* 0x001fc40000004100 */
[----:B------:R-:W-:Y:S02]  /*1a70*/  HADD2.F32 R65, -RZ, R66.H1_H1 ;  /* 0x30000042ff417230 */ /* 0x000fe40000004100 */
[----:B------:R-:W-:Y:S01]  /*1a80*/  HADD2.F32 R237, -RZ, R45.H0_H0 ;  /* 0x2000002dffed7230 */ /* 0x000fe20000004100 */
[----:B------:R-:W-:Y:S01]  /*1a90*/  STL [R1+0x2c], R68 ;  /* 0x00002c4401007387 */ /* 0x000fe20000100800 */
[----:B-1----:R-:W-:Y:S02]  /*1aa0*/  HADD2.F32 R64, -RZ, R67.H0_H0 ;  /* 0x20000043ff407230 */ /* 0x002fe40000004100 */
[----:B------:R-:W-:Y:S01]  /*1ab0*/  HADD2.F32 R233, -RZ, R45.H1_H1 ;  /* 0x3000002dffe97230 */ /* 0x000fe20000004100 */
[----:B------:R-:W-:Y:S01]  /*1ac0*/  IADD3 R45, R36, -R39, RZ ;  /* 0x80000027242d7210 */ /* 0x000fe20007ffe0ff */
[----:B------:R0:W-:Y:S01]  /*1ad0*/  STL [R1+0x1c], R65 ;  /* 0x00001c4101007387 */ /* 0x0001e20000100800 */
[----:B------:R-:W-:Y:S01]  /*1ae0*/  IADD3 R39, R37, R76, RZ ;  /* 0x0000004c25277210 */ /* 0x000fe20007ffe0ff */
[----:B------:R-:W-:-:S02]  /*1af0*/  HADD2.F32 R66, -RZ, R60.H0_H0 ;  /* 0x2000003cff427230 */ /* 0x000fc40000004100 */
[----:B------:R1:W-:Y:S01]  /*1b00*/  STL [R1+0xc], R64 ;  /* 0x00000c4001007387 */ /* 0x0003e20000100800 */
[--C-:B------:R-:W-:Y:S02]  /*1b10*/  HADD2.F32 R232, -RZ, R246.reuse.H0_H0 ;  /* 0x200000f6ffe87230 */ /* 0x100fe40000004100 */
[----:B------:R-:W-:Y:S01]  /*1b20*/  HADD2.F32 R228, -RZ, R246.H1_H1 ;  /* 0x300000f6ffe47230 */ /* 0x000fe20000004100 */
[----:B------:R-:W-:Y:S01]  /*1b30*/  STL [R1+0x68], R66 ;  /* 0x0000684201007387 */ /* 0x000fe20000100800 */
[--C-:B------:R-:W-:Y:S02]  /*1b40*/  HADD2.F32 R246, -RZ, R52.reuse.H0_H0 ;  /* 0x20000034fff67230 */ /* 0x100fe40000004100 */
[----:B------:R-:W-:Y:S01]  /*1b50*/  HADD2.F32 R242, -RZ, R52.H1_H1 ;  /* 0x30000034fff27230 */ /* 0x000fe20000004100 */
[----:B------:R-:W-:Y:S01]  /*1b60*/  SHF.L.U32 R52, R39, 0x3, RZ ;  /* 0x0000000327347819 */ /* 0x000fe200000006ff */
[----:B0-----:R-:W-:Y:S02]  /*1b70*/  HADD2.F32 R65, -RZ, R61.H0_H0 ;  /* 0x2000003dff417230 */ /* 0x001fe40000004100 */
[----:B-1----:R-:W-:-:S02]  /*1b80*/  HADD2.F32 R64, -RZ, R60.H1_H1 ;  /* 0x3000003cff407230 */ /* 0x002fc40000004100 */
[----:B------:R-:W-:Y:S02]  /*1b90*/  HADD2.F32 R60, -RZ, R61.H1_H1 ;  /* 0x3000003dff3c7230 */ /* 0x000fe40000004100 */
[--C-:B------:R-:W-:Y:S01]  /*1ba0*/  HADD2.F32 R230, -RZ, R54.reuse.H0_H0 ;  /* 0x20000036ffe67230 */ /* 0x100fe20000004100 */
[----:B------:R0:W-:Y:S01]  /*1bb0*/  STL [R1+0x58], R64 ;  /* 0x0000584001007387 */ /* 0x0001e20000100800 */
[----:B------:R-:W-:Y:S02]  /*1bc0*/  HADD2.F32 R226, -RZ, R54.H1_H1 ;  /* 0x30000036ffe27230 */ /* 0x000fe40000004100 */
[----:B------:R-:W1:Y:S01]  /*1bd0*/  I2F.U32 R54, R52 ;  /* 0x0000003400367306 */ /* 0x000e620000201000 */
[----:B------:R-:W-:Y:S01]  /*1be0*/  STL [R1+0x48], R65 ;  /* 0x0000484101007387 */ /* 0x000fe20000100800 */
[----:B------:R-:W-:Y:S02]  /*1bf0*/  HADD2.F32 R61, -RZ, R62.H1_H1 ;  /* 0x3000003eff3d7230 */ /* 0x000fe40000004100 */
[--C-:B------:R-:W-:Y:S01]  /*1c00*/  HADD2.F32 R206, -RZ, R29.reuse.H0_H0 ;  /* 0x2000001dffce7230 */ /* 0x100fe20000004100 */
[----:B------:R2:W-:Y:S01]  /*1c10*/  STL [R1+0x38], R60 ;  /* 0x0000383c01007387 */ /* 0x0005e20000100800 */
[----:B------:R-:W-:-:S02]  /*1c20*/  HADD2.F32 R202, -RZ, R29.H1_H1 ;  /* 0x3000001dffca7230 */ /* 0x000fc40000004100 */
[----:B0-----:R-:W-:Y:S02]  /*1c30*/  HADD2.F32 R64, -RZ, R62.H0_H0 ;  /* 0x2000003eff407230 */ /* 0x001fe40000004100 */
[--C-:B------:R-:W-:Y:S02]  /*1c40*/  HADD2.F32 R198, -RZ, R30.reuse.H0_H0 ;  /* 0x2000001effc67230 */ /* 0x100fe40000004100 */
[----:B------:R-:W-:Y:S01]  /*1c50*/  HADD2.F32 R194, -RZ, R30.H1_H1 ;  /* 0x3000001effc27230 */ /* 0x000fe20000004100 */
[----:B------:R0:W-:Y:S01]  /*1c60*/  STL [R1+0x28], R64 ;  /* 0x0000284001007387 */ /* 0x0001e20000100800 */
[----:B------:R-:W-:Y:S02]  /*1c70*/  HADD2.F32 R29, -RZ, R33.H0_H0 ;  /* 0x20000021ff1d7230 */ /* 0x000fe40000004100 */
[----:B--2---:R-:W-:Y:S01]  /*1c80*/  HADD2.F32 R60, -RZ, R63.H0_H0 ;  /* 0x2000003fff3c7230 */ /* 0x004fe20000004100 */
[----:B------:R0:W-:Y:S01]  /*1c90*/  STL [R1+0x18], R61 ;  /* 0x0000183d01007387 */ /* 0x0001e20000100800 */
[----:B------:R-:W-:Y:S01]  /*1ca0*/  HADD2.F32 R30, -RZ, R33.H1_H1 ;  /* 0x30000021ff1e7230 */ /* 0x000fe20000004100 */
[----:B-1----:R-:W1:Y:S01]  /*1cb0*/  MUFU.RCP R54, R54 ;  /* 0x0000003600367308 */ /* 0x002e620000001000 */
[--C-:B------:R-:W-:Y:S01]  /*1cc0*/  HADD2.F32 R33, -RZ, R35.reuse.H0_H0 ;  /* 0x20000023ff217230 */ /* 0x100fe20000004100 */
[----:B------:R0:W-:Y:S01]  /*1cd0*/  STL [R1+0x8], R60 ;  /* 0x0000083c01007387 */ /* 0x0001e20000100800 */
[----:B------:R-:W-:-:S02]  /*1ce0*/  HADD2.F32 R34, -RZ, R35.H1_H1 ;  /* 0x30000023ff227230 */ /* 0x000fc40000004100 */
[--C-:B------:R-:W-:Y:S02]  /*1cf0*/  HADD2.F32 R199, -RZ, R38.reuse.H0_H0 ;  /* 0x20000026ffc77230 */ /* 0x100fe40000004100 */
[----:B------:R-:W-:Y:S02]  /*1d00*/  HADD2.F32 R195, -RZ, R38.H1_H1 ;  /* 0x30000026ffc37230 */ /* 0x000fe40000004100 */
[--C-:B------:R-:W-:Y:S02]  /*1d10*/  HADD2.F32 R35, -RZ, R40.reuse.H0_H0 ;  /* 0x20000028ff237230 */ /* 0x100fe40000004100 */
[----:B------:R-:W-:Y:S02]  /*1d20*/  HADD2.F32 R36, -RZ, R40.H1_H1 ;  /* 0x30000028ff247230 */ /* 0x000fe40000004100 */
[--C-:B------:R-:W-:Y:S02]  /*1d30*/  HADD2.F32 R240, -RZ, R245.reuse.H0_H0 ;  /* 0x200000f5fff07230 */ /* 0x100fe40000004100 */
        /* <DEDUP_REMOVED lines=10> */
[----:B------:R-:W-:Y:S01]  /*1de0*/  HADD2.F32 R44, -RZ, R48.H1_H1 ;  /* 0x30000030ff2c7230 */ /* 0x000fe20000004100 */
[----:B------:R-:W-:Y:S01]  /*1df0*/  IMNMX R48, RZ, R45, !PT ;  /* 0x0000002dff307217 */ /* 0x000fe20007800200 */
[--C-:B------:R-:W-:Y:S02]  /*1e00*/  HADD2.F32 R238, -RZ, R53.reuse.H0_H0 ;  /* 0x20000035ffee7230 */ /* 0x100fe40000004100 */
[----:B------:R-:W-:Y:S01]  /*1e10*/  HADD2.F32 R234, -RZ, R53.H1_H1 ;  /* 0x30000035ffea7230 */ /* 0x000fe20000004100 */
[----:B------:R-:W-:Y:S01]  /*1e20*/  IMNMX R53, R48, 0x20, PT ;  /* 0x0000002030357817 */ /* 0x000fe20003800200 */
[----:B------:R-:W-:-:S02]  /*1e30*/  HADD2.F32 R239, -RZ, R217.H0_H0 ;  /* 0x200000d9ffef7230 */ /* 0x000fc40000004100 */
[----:B------:R-:W-:Y:S01]  /*1e40*/  HADD2.F32 R235, -RZ, R217.H1_H1 ;  /* 0x300000d9ffeb7230 */ /* 0x000fe20000004100 */
[----:B------:R-:W-:Y:S01]  /*1e50*/  IADD3 R144, R76, R53, RZ ;  /* 0x000000354c907210 */ /* 0x000fe20007ffe0ff */
[--C-:B------:R-:W-:Y:S02]  /*1e60*/  HADD2.F32 R229, -RZ, R46.reuse.H0_H0 ;  /* 0x2000002effe57230 */ /* 0x100fe40000004100 */
[----:B------:R-:W-:Y:S01]  /*1e70*/  HADD2.F32 R225, -RZ, R46.H1_H1 ;  /* 0x3000002effe17230 */ /* 0x000fe20000004100 */
[----:B------:R-:W-:Y:S01]  /*1e80*/  SHF.L.U32 R144, R144, 0x3, RZ ;  /* 0x0000000390907819 */ /* 0x000fe200000006ff */
[--C-:B------:R-:W-:Y:S02]  /*1e90*/  HADD2.F32 R221, -RZ, R47.reuse.H0_H0 ;  /* 0x2000002fffdd7230 */ /* 0x100fe40000004100 */
[----:B------:R-:W-:Y:S02]  /*1ea0*/  HADD2.F32 R217, -RZ, R47.H1_H1 ;  /* 0x3000002fffd97230 */ /* 0x000fe40000004100 */
[----:B------:R-:W-:-:S02]  /*1eb0*/  HADD2.F32 R231, -RZ, R218.H0_H0 ;  /* 0x200000daffe77230 */ /* 0x000fc40000004100 */
[----:B------:R-:W-:Y:S02]  /*1ec0*/  HADD2.F32 R227, -RZ, R218.H1_H1 ;  /* 0x300000daffe37230 */ /* 0x000fe40000004100 */
[--C-:B------:R-:W-:Y:S02]  /*1ed0*/  HADD2.F32 R45, -RZ, R49.reuse.H0_H0 ;  /* 0x20000031ff2d7230 */ /* 0x100fe40000004100 */
[----:B------:R-:W-:Y:S02]  /*1ee0*/  HADD2.F32 R46, -RZ, R49.H1_H1 ;  /* 0x30000031ff2e7230 */ /* 0x000fe40000004100 */
        /* <DEDUP_REMOVED lines=12> */
[----:B------:R-:W-:Y:S02]  /*1fb0*/  HADD2.F32 R248, -RZ, R244.H0_H0 ;  /* 0x200000f4fff87230 */ /* 0x000fe40000004100 */
[----:B------:R-:W-:Y:S02]  /*1fc0*/  HADD2.F32 R223, -RZ, R219.H0_H0 ;  /* 0x200000dbffdf7230 */ /* 0x000fe40000004100 */
[----:B------:R-:W-:-:S02]  /*1fd0*/  HADD2.F32 R192, -RZ, R187.H0_H0 ;  /* 0x200000bbffc07230 */ /* 0x000fc40000004100 */
[----:B------:R-:W-:Y:S02]  /*1fe0*/  HADD2.F32 R189, -RZ, R183.H0_H0 ;  /* 0x200000b7ffbd7230 */ /* 0x000fe40000004100 */
[----:B------:R-:W-:Y:S02]  /*1ff0*/  HADD2.F32 R166, -RZ, R162.H0_H0 ;  /* 0x200000a2ffa67230 */ /* 0x000fe40000004100 */
[----:B------:R-:W-:Y:S02]  /*2000*/  HADD2.F32 R155, -RZ, R151.H0_H0 ;  /* 0x20000097ff9b7230 */ /* 0x000fe40000004100 */
[----:B------:R-:W-:Y:S02]  /*2010*/  HADD2.F32 R58, -RZ, R59.H0_H0 ;  /* 0x2000003bff3a7230 */ /* 0x000fe40000004100 */
[----:B------:R-:W-:Y:S02]  /*2020*/  HADD2.F32 R250, -RZ, R67.H1_H1 ;  /* 0x30000043fffa7230 */ /* 0x000fe40000004100 */
[----:B------:R-:W-:-:S02]  /*2030*/  HADD2.F32 R249, -RZ, R63.H1_H1 ;  /* 0x3000003ffff97230 */ /* 0x000fc40000004100 */
[----:B------:R-:W-:Y:S02]  /*2040*/  HADD2.F32 R244, -RZ, R244.H1_H1 ;  /* 0x300000f4fff47230 */ /* 0x000fe40000004100 */
[----:B------:R-:W-:Y:S02]  /*2050*/  HADD2.F32 R219, -RZ, R219.H1_H1 ;  /* 0x300000dbffdb7230 */ /* 0x000fe40000004100 */
[--C-:B------:R-:W-:Y:S02]  /*2060*/  HADD2.F32 R200, -RZ, R186.reuse.H0_H0 ;  /* 0x200000baffc87230 */ /* 0x100fe40000004100 */
[----:B------:R-:W-:Y:S02]  /*2070*/  HADD2.F32 R196, -RZ, R186.H1_H1 ;  /* 0x300000baffc47230 */ /* 0x000fe40000004100 */
[----:B------:R-:W-:Y:S02]  /*2080*/  HADD2.F32 R187, -RZ, R187.H1_H1 ;  /* 0x300000bbffbb7230 */ /* 0x000fe40000004100 */
[----:B------:R-:W-:-:S02]  /*2090*/  HADD2.F32 R183, -RZ, R183.H1_H1 ;  /* 0x300000b7ffb77230 */ /* 0x000fc40000004100 */
[----:B------:R-:W-:Y:S02]  /*20a0*/  HADD2.F32 R162, -RZ, R162.H1_H1 ;  /* 0x300000a2ffa27230 */ /* 0x000fe40000004100 */
[----:B------:R-:W-:Y:S02]  /*20b0*/  HADD2.F32 R151, -RZ, R151.H1_H1 ;  /* 0x30000097ff977230 */ /* 0x000fe40000004100 */
[----:B01----:R-:W-:Y:S02]  /*20c0*/  HADD2.F32 R59, -RZ, R59.H1_H1 ;  /* 0x3000003bff3b7230 */ /* 0x003fe40000004100 */
.L_x_4999:
[----:B------:R-:W-:Y:S01]  /*20d0*/  IMAD R72, R80, c[0x0][0x168], RZ ;  /* 0x00005a0050487a24 */ /* 0x000fe200078e02ff */
[----:B------:R-:W-:Y:S01]  /*20e0*/  LOP3.LUT R89, R0, 0x7f, RZ, 0xc0, !PT ;  /* 0x0000007f00597812 */ /* 0x000fe200078ec0ff */
[----:B------:R-:W-:Y:S03]  /*20f0*/  BSSY B0, `(.L_x_4744) ;  /* 0x0000099000007945 */ /* 0x000fe60003800000 */
[----:B------:R-:W-:-:S04]  /*2100*/  SHF.R.S32.HI R73, RZ, 0x1f, R72 ;  /* 0x0000001fff497819 */ /* 0x000fc80000011448 */
[----:B------:R-:W-:-:S04]  /*2110*/  LEA.HI R73, R73, R72, RZ, 0x3 ;  /* 0x0000004849497211 */ /* 0x000fc800078f18ff */
[----:B------:R-:W-:-:S04]  /*2120*/  LEA.HI.SX32 R89, R73, R89, 0x1d ;  /* 0x0000005949597211 */ /* 0x000fc800078feaff */
[----:B------:R-:W-:Y:S01]  /*2130*/  MOV R76, R89 ;  /* 0x00000059004c7202 */ /* 0x000fe20000000f00 */
        /* <DEDUP_REMOVED lines=11> */
[----:B0-----:R-:W-:-:S10]  /*21f0*/  HFMA2.MMA R72, -RZ, RZ, 0, 9.5367431640625e-07 ;  /* 0x00000010ff487435 */ /* 0x001fd400000001ff */
[----:B------:R-:W-:-:S06]  /*2200*/  IMAD.WIDE.U32 R72, R89, R72, c[0x0][0x170] ;  /* 0x00005c0059487625 */ /* 0x000fcc00078e0048 */
[----:B------:R-:W2:Y:S01]  /*2210*/  LDG.E.128 R72, [R72.64] ;  /* 0x0000000448487981 */ /* 0x000ea2000c1e1d00 */
[----:B------:R-:W-:-:S04]  /*2220*/  ISETP.NE.U32.AND P3, PT, RZ, c[0x0][0x178], PT ;  /* 0x00005e00ff007a0c */ /* 0x000fc80003f65070 */
[----:B------:R-:W-:Y:S01]  /*2230*/  ISETP.NE.AND.EX P3, PT, RZ, c[0x0][0x17c], PT, P3 ;  /* 0x00005f00ff007a0c */ /* 0x000fe20003f65330 */
[----:B--2---:R-:W-:-:S12]  /*2240*/  HADD2.F32 R82, -RZ, R72.H0_H0 ;  /* 0x20000048ff527230 */ /* 0x004fd80000004100 */
[----:B------:R-:W-:Y:S05]  /*2250*/  @P3 BRA `(.L_x_4746) ;  /* 0x0000008000003947 */ /* 0x000fea0003800000 */
[----:B------:R-:W-:-:S04]  /*2260*/  ISETP.NE.U32.AND P4, PT, RZ, c[0x0][0x180], PT ;  /* 0x00006000ff007a0c */ /* 0x000fc80003f85070 */
[----:B------:R-:W-:-:S13]  /*2270*/  ISETP.NE.AND.EX P4, PT, RZ, c[0x0][0x184], PT, P4 ;  /* 0x00006100ff007a0c */ /* 0x000fda0003f85340 */
[----:B------:R-:W-:Y:S05]  /*2280*/  @P4 BRA `(.L_x_4747) ;  /* 0x0000002000004947 */ /* 0x000fea0003800000 */
[----:B------:R-:W-:Y:S05]  /*2290*/  @P0 BRA `(.L_x_4748) ;  /* 0x0000008000000947 */ /* 0x000fea0003800000 */
[----:B------:R-:W-:Y:S05]  /*22a0*/  BRA `(.L_x_4749) ;  /* 0x0000009000007947 */ /* 0x000fea0003800000 */
.L_x_4747:
[----:B-----5:R-:W-:-:S05]  /*22b0*/  HADD2.F32 R76, -RZ, R64.H0_H0 ;  /* 0x20000040ff4c7230 */ /* 0x020fca0000004100 */
[----:B------:R-:W-:Y:S01]  /*22c0*/  FADD.FTZ R82, R76, R82 ;  /* 0x000000524c527221 */ /* 0x000fe20000010000 */
[----:B------:R-:W-:Y:S05]  /*22d0*/  BRA `(.L_x_4748) ;  /* 0x0000004000007947 */ /* 0x000fea0003800000 */
.L_x_4746:
[----:B-----5:R-:W-:-:S05]  /*22e0*/  HADD2.F32 R76, -RZ, R60.H0_H0 ;  /* 0x2000003cff4c7230 */ /* 0x020fca0000004100 */
[----:B------:R-:W-:Y:S01]  /*22f0*/  FADD.FTZ R82, R76, R82 ;  /* 0x000000524c527221 */ /* 0x000fe20000010000 */
[----:B------:R-:W-:-:S05]  /*2300*/  @P2 HADD2.F32 R76, -RZ, R64.H0_H0 ;  /* 0x20000040ff4c2230 */ /* 0x000fca0000004100 */
[----:B------:R-:W-:-:S05]  /*2310*/  @P2 FADD.FTZ R82, R76, R82 ;  /* 0x000000524c522221 */ /* 0x000fca0000010000 */
.L_x_4748:
[----:B------:R-:W-:-:S04]  /*2320*/  F2FP.PACK_AB R76, RZ, R82 ;  /* 0x00000052ff4c723e */ /* 0x000fc800000000ff */
[----:B------:R-:W-:Y:S02]  /*2330*/  PRMT R68, R76, 0x7610, R68 ;  /* 0x000076104c447816 */ /* 0x000fe40000000044 */
.L_x_4749:
[----:B------:R-:W-:Y:S01]  /*2340*/  HADD2.F32 R90, -RZ, R72.H1_H1 ;  /* 0x30000048ff5a7230 */ /* 0x000fe20000004100 */
[----:B------:R-:W-:Y:S05]  /*2350*/  @P3 BRA `(.L_x_4750) ;  /* 0x0000008000003947 */ /* 0x000fea0003800000 */
[----:B------:R-:W-:-:S04]  /*2360*/  ISETP.NE.U32.AND P4, PT, RZ, c[0x0][0x180], PT ;  /* 0x00006000ff007a0c */ /* 0x000fc80003f85070 */
[----:B------:R-:W-:-:S13]  /*2370*/  ISETP.NE.AND.EX P4, PT, RZ, c[0x0][0x184], PT, P4 ;  /* 0x00006100ff007a0c */ /* 0x000fda0003f85340 */
[----:B------:R-:W-:Y:S05]  /*2380*/  @P4 BRA `(.L_x_4751) ;  /* 0x0000002000004947 */ /* 0x000fea0003800000 */
[----:B------:R-:W-:Y:S05]  /*2390*/  @P0 BRA `(.L_x_4752) ;  /* 0x0000008000000947 */ /* 0x000fea0003800000 */
[----:B------:R-:W-:Y:S05]  /*23a0*/  BRA `(.L_x_4753) ;  /* 0x0000009000007947 */ /* 0x000fea0003800000 */
.L_x_4751:
[----:B-----5:R-:W-:-:S05]  /*23b0*/  HADD2.F32 R72, -RZ, R64.H1_H1 ;  /* 0x30000040ff487230 */ /* 0x020fca0000004100 */
[----:B------:R-:W-:Y:S01]  /*23c0*/  FADD.FTZ R90, R72, R90 ;  /* 0x0000005a485a7221 */ /* 0x000fe20000010000 */
[----:B------:R-:W-:Y:S05]  /*23d0*/  BRA `(.L_x_4752) ;  /* 0x0000004000007947 */ /* 0x000fea0003800000 */
.L_x_4750:
[----:B-----5:R-:W-:-:S05]  /*23e0*/  HADD2.F32 R72, -RZ, R60.H1_H1 ;  /* 0x3000003cff487230 */ /* 0x020fca0000004100 */
[----:B------:R-:W-:Y:S01]  /*23f0*/  FADD.FTZ R90, R72, R90 ;  /* 0x0000005a485a7221 */ /* 0x000fe20000010000 */
[----:B------:R-:W-:-:S05]  /*2400*/  @P2 HADD2.F32 R72, -RZ, R64.H1_H1 ;  /* 0x30000040ff482230 */ /* 0x000fca0000004100 */
[----:B------:R-:W-:-:S05]  /*2410*/  @P2 FADD.FTZ R90, R72, R90 ;  /* 0x0000005a485a2221 */ /* 0x000fca0000010000 */
.L_x_4752:
[----:B------:R-:W-:-:S04]  /*2420*/  F2FP.PACK_AB R72, RZ, R90 ;  /* 0x0000005aff48723e */ /* 0x000fc800000000ff */
[----:B------:R-:W-:Y:S02]  /*2430*/  PRMT R68, R68, 0x5410, R72 ;  /* 0x0000541044447816 */ /* 0x000fe40000000048 */
.L_x_4753:
[----:B------:R-:W-:Y:S01]  /*2440*/  HADD2.F32 R91, -RZ, R73.H0_H0 ;  /* 0x20000049ff5b7230 */ /* 0x000fe20000004100 */
[----:B------:R-:W-:Y:S05]  /*2450*/  @P3 BRA `(.L_x_4754) ;  /* 0x0000008000003947 */ /* 0x000fea0003800000 */
[----:B------:R-:W-:-:S04]  /*2460*/  ISETP.NE.U32.AND P4, PT, RZ, c[0x0][0x180], PT ;  /* 0x00006000ff007a0c */ /* 0x000fc80003f85070 */
[----:B------:R-:W-:-:S13]  /*2470*/  ISETP.NE.AND.EX P4, PT, RZ, c[0x0][0x184], PT, P4 ;  /* 0x00006100ff007a0c */ /* 0x000fda0003f85340 */
[----:B------:R-:W-:Y:S05]  /*2480*/  @P4 BRA `(.L_x_4755) ;  /* 0x0000002000004947 */ /* 0x000fea0003800000 */
[----:B------:R-:W-:Y:S05]  /*2490*/  @P0 BRA `(.L_x_4756) ;  /* 0x0000008000000947 */ /* 0x000fea0003800000 */
[----:B------:R-:W-:Y:S05]  /*24a0*/  BRA `(.L_x_4757) ;  /* 0x0000009000007947 */ /* 0x000fea0003800000 */
.L_x_4755:
[----:B-----5:R-:W-:-:S05]  /*24b0*/  HADD2.F32 R72, -RZ, R65.H0_H0 ;  /* 0x20000041ff487230 */ /* 0x020fca0000004100 */
[----:B------:R-:W-:Y:S01]  /*24c0*/  FADD.FTZ R91, R72, R91 ;  /* 0x0000005b485b7221 */ /* 0x000fe20000010000 */
[----:B------:R-:W-:Y:S05]  /*24d0*/  BRA `(.L_x_4756) ;  /* 0x0000004000007947 */ /* 0x000fea0003800000 */
.L_x_4754:
[----:B-----5:R-:W-:-:S05]  /*24e0*/  HADD2.F32 R72, -RZ, R61.H0_H0 ;  /* 0x2000003dff487230 */ /* 0x020fca0000004100 */
[----:B------:R-:W-:Y:S01]  /*24f0*/  FADD.FTZ R91, R72, R91 ;  /* 0x0000005b485b7221 */ /* 0x000fe20000010000 */
[----:B------:R-:W-:-:S05]  /*2500*/  @P2 HADD2.F32 R72, -RZ, R65.H0_H0 ;  /* 0x20000041ff482230 */ /* 0x000fca0000004100 */
[----:B------:R-:W-:-:S05]  /*2510*/  @P2 FADD.FTZ R91, R72, R91 ;  /* 0x0000005b485b2221 */ /* 0x000fca0000010000 */
.L_x_4756:
[----:B------:R-:W-:-:S04]  /*2520*/  F2FP.PACK_AB R72, RZ, R91 ;  /* 0x0000005bff48723e */ /* 0x000fc800000000ff */
[----:B------:R-:W-:Y:S02]  /*2530*/  PRMT R69, R72, 0x7610, R69 ;  /* 0x0000761048457816 */ /* 0x000fe40000000045 */
.L_x_4757:
[----:B------:R-:W-:Y:S01]  /*2540*/  HADD2.F32 R104, -RZ, R73.H1_H1 ;  /* 0x30000049ff687230 */ /* 0x000fe20000004100 */
[----:B------:R-:W-:Y:S05]  /*2550*/  @P3 BRA `(.L_x_4758) ;  /* 0x0000008000003947 */ /* 0x000fea0003800000 */
[----:B------:R-:W-:-:S04]  /*2560*/  ISETP.NE.U32.AND P4, PT, RZ, c[0x0][0x180], PT ;  /* 0x00006000ff007a0c */ /* 0x000fc80003f85070 */
[----:B------:R-:W-:-:S13]  /*2570*/  ISETP.NE.AND.EX P4, PT, RZ, c[0x0][0x184], PT, P4 ;  /* 0x00006100ff007a0c */ /* 0x000fda0003f85340 */
[----:B------:R-:W-:Y:S05]  /*2580*/  @P4 BRA `(.L_x_4759) ;  /* 0x0000002000004947 */ /* 0x000fea0003800000 */
[----:B------:R-:W-:Y:S05]  /*2590*/  @P0 BRA `(.L_x_4760) ;  /* 0x0000008000000947 */ /* 0x000fea0003800000 */
[----:B------:R-:W-:Y:S05]  /*25a0*/  BRA `(.L_x_4761) ;  /* 0x0000009000007947 */ /* 0x000fea0003800000 */
.L_x_4759:
[----:B-----5:R-:W-:-:S05]  /*25b0*/  HADD2.F32 R72, -RZ, R65.H1_H1 ;  /* 0x30000041ff487230 */ /* 0x020fca0000004100 */
[----:B------:R-:W-:Y:S01]  /*25c0*/  FADD.FTZ R104, R72, R104 ;  /* 0x0000006848687221 */ /* 0x000fe20000010000 */
[----:B------:R-:W-:Y:S05]  /*25d0*/  BRA `(.L_x_4760) ;  /* 0x0000004000007947 */ /* 0x000fea0003800000 */
.L_x_4758:
[----:B-----5:R-:W-:-:S05]  /*25e0*/  HADD2.F32 R72, -RZ, R61.H1_H1 ;  /* 0x3000003dff487230 */ /* 0x020fca0000004100 */
[----:B------:R-:W-:Y:S01]  /*25f0*/  FADD.FTZ R104, R72, R104 ;  /* 0x0000006848687221 */ /* 0x000fe20000010000 */
[----:B------:R-:W-:-:S05]  /*2600*/  @P2 HADD2.F32 R72, -RZ, R65.H1_H1 ;  /* 0x30000041ff482230 */ /* 0x000fca0000004100 */
[----:B------:R-:W-:-:S05]  /*2610*/  @P2 FADD.FTZ R104, R72, R104 ;  /* 0x0000006848682221 */ /* 0x000fca0000010000 */
.L_x_4760:
[----:B------:R-:W-:-:S04]  /*2620*/  F2FP.PACK_AB R72, RZ, R104 ;  /* 0x00000068ff48723e */ /* 0x000fc800000000ff */
[----:B------:R-:W-:Y:S02]  /*2630*/  PRMT R69, R69, 0x5410, R72 ;  /* 0x0000541045457816 */ /* 0x000fe40000000048 */
.L_x_4761:
[----:B------:R-:W-:Y:S01]  /*2640*/  HADD2.F32 R105, -RZ, R74.H0_H0 ;  /* 0x2000004aff697230 */ /* 0x000fe20000004100 */
[----:B------:R-:W-:Y:S05]  /*2650*/  @P3 BRA `(.L_x_4762) ;  /* 0x0000008000003947 */ /* 0x000fea0003800000 */
[----:B------:R-:W-:-:S04]  /*2660*/  ISETP.NE.U32.AND P4, PT, RZ, c[0x0][0x180], PT ;  /* 0x00006000ff007a0c */ /* 0x000fc80003f85070 */
[----:B------:R-:W-:-:S13]  /*2670*/  ISETP.NE.AND.EX P4, PT, RZ, c[0x0][0x184], PT, P4 ;  /* 0x00006100ff007a0c */ /* 0x000fda0003f85340 */
[----:B------:R-:W-:Y:S05]  /*2680*/  @P4 BRA `(.L_x_4763) ;  /* 0x0000002000004947 */ /* 0x000fea0003800000 */
[----:B------:R-:W-:Y:S05]  /*2690*/  @P0 BRA `(.L_x_4764) ;  /* 0x0000008000000947 */ /* 0x000fea0003800000 */
[----:B------:R-:W-:Y:S05]  /*26a0*/  BRA `(.L_x_4765) ;  /* 0x0000009000007947 */ /* 0x000fea0003800000 */
.L_x_4763:
[----:B-----5:R-:W-:-:S05]  /*26b0*/  HADD2.F32 R72, -RZ, R66.H0_H0 ;  /* 0x20000042ff487230 */ /* 0x020fca0000004100 */
[----:B------:R-:W-:Y:S01]  /*26c0*/  FADD.FTZ R105, R72, R105 ;  /* 0x0000006948697221 */ /* 0x000fe20000010000 */
[----:B------:R-:W-:Y:S05]  /*26d0*/  BRA `(.L_x_4764) ;  /* 0x0000004000007947 */ /* 0x000fea0003800000 */
.L_x_4762:
[----:B-----5:R-:W-:-:S05]  /*26e0*/  HADD2.F32 R72, -RZ, R62.H0_H0 ;  /* 0x2000003eff487230 */ /* 0x020fca0000004100 */
[----:B------:R-:W-:Y:S01]  /*26f0*/  FADD.FTZ R105, R72, R105 ;  /* 0x0000006948697221 */ /* 0x000fe20000010000 */
[----:B------:R-:W-:-:S05]  /*2700*/  @P2 HADD2.F32 R72, -RZ, R66.H0_H0 ;  /* 0x20000042ff482230 */ /* 0x000fca0000004100 */
[----:B------:R-:W-:-:S05]  /*2710*/  @P2 FADD.FTZ R105, R72, R105 ;  /* 0x0000006948692221 */ /* 0x000fca0000010000 */
.L_x_4764:
[----:B------:R-:W-:-:S04]  /*2720*/  F2FP.PACK_AB R72, RZ, R105 ;  /* 0x00000069ff48723e */ /* 0x000fc800000000ff */
[----:B------:R-:W-:Y:S02]  /*2730*/  PRMT R70, R72, 0x7610, R70 ;  /* 0x0000761048467816 */ /* 0x000fe40000000046 */
.L_x_4765:
[----:B------:R-:W-:Y:S01]  /*2740*/  HADD2.F32 R118, -RZ, R74.H1_H1 ;  /* 0x3000004aff767230 */ /* 0x000fe20000004100 */
[----:B------:R-:W-:Y:S05]  /*2750*/  @P3 BRA `(.L_x_4766) ;  /* 0x0000008000003947 */ /* 0x000fea0003800000 */
[----:B------:R-:W-:-:S04]  /*2760*/  ISETP.NE.U32.AND P4, PT, RZ, c[0x0][0x180], PT ;  /* 0x00006000ff007a0c */ /* 0x000fc80003f85070 */
[----:B------:R-:W-:-:S13]  /*2770*/  ISETP.NE.AND.EX P4, PT, RZ, c[0x0][0x184], PT, P4 ;  /* 0x00006100ff007a0c */ /* 0x000fda0003f85340 */
[----:B------:R-:W-:Y:S05]  /*2780*/  @P4 BRA `(.L_x_4767) ;  /* 0x0000002000004947 */ /* 0x000fea0003800000 */
[----:B------:R-:W-:Y:S05]  /*2790*/  @P0 BRA `(.L_x_4768) ;  /* 0x0000008000000947 */ /* 0x000fea0003800000 */
[----:B------:R-:W-:Y:S05]  /*27a0*/  BRA `(.L_x_4769) ;  /* 0x0000009000007947 */ /* 0x000fea0003800000 */
.L_x_4767:
[----:B-----5:R-:W-:-:S05]  /*27b0*/  HADD2.F32 R72, -RZ, R66.H1_H1 ;  /* 0x30000042ff487230 */ /* 0x020fca0000004100 */
[----:B------:R-:W-:Y:S01]  /*27c0*/  FADD.FTZ R118, R72, R118 ;  /* 0x0000007648767221 */ /* 0x000fe20000010000 */
[----:B------:R-:W-:Y:S05]  /*27d0*/  BRA `(.L_x_4768) ;  /* 0x0000004000007947 */ /* 0x000fea0003800000 */
.L_x_4766:
[----:B-----5:R-:W-:-:S05]  /*27e0*/  HADD2.F32 R72, -RZ, R62.H1_H1 ;  /* 0x3000003eff487230 */ /* 0x020fca0000004100 */
[----:B------:R-:W-:Y:S01]  /*27f0*/  FADD.FTZ R118, R72, R118 ;  /* 0x0000007648767221 */ /* 0x000fe20000010000 */
[----:B------:R-:W-:-:S05]  /*2800*/  @P2 HADD2.F32 R72, -RZ, R66.H1_H1 ;  /* 0x30000042ff482230 */ /* 0x000fca0000004100 */
[----:B------:R-:W-:-:S05]  /*2810*/  @P2 FADD.FTZ R118, R72, R118 ;  /* 0x0000007648762221 */ /* 0x000fca0000010000 */
.L_x_4768:
[----:B------:R-:W-:-:S04]  /*2820*/  F2FP.PACK_AB R72, RZ, R118 ;  /* 0x00000076ff48723e */ /* 0x000fc800000000ff */
[----:B------:R-:W-:Y:S02]  /*2830*/  PRMT R70, R70, 0x5410, R72 ;  /* 0x0000541046467816 */ /* 0x000fe40000000048 */
.L_x_4769:
[----:B------:R-:W-:Y:S01]  /*2840*/  HADD2.F32 R119, -RZ, R75.H0_H0 ;  /* 0x2000004bff777230 */ /* 0x000fe20000004100 */
[----:B------:R-:W-:Y:S05]  /*2850*/  @P3 BRA `(.L_x_4770) ;  /* 0x0000008000003947 */ /* 0x000fea0003800000 */
[----:B------:R-:W-:-:S04]  /*2860*/  ISETP.NE.U32.AND P4, PT, RZ, c[0x0][0x180], PT ;  /* 0x00006000ff007a0c */ /* 0x000fc80003f85070 */
[----:B------:R-:W-:-:S13]  /*2870*/  ISETP.NE.AND.EX P4, PT, RZ, c[0x0][0x184], PT, P4 ;  /* 0x00006100ff007a0c */ /* 0x000fda0003f85340 */
[----:B------:R-:W-:Y:S05]  /*2880*/  @P4 BRA `(.L_x_4771) ;  /* 0x0000002000004947 */ /* 0x000fea0003800000 */
[----:B------:R-:W-:Y:S05]  /*2890*/  @P0 BRA `(.L_x_4772) ;  /* 0x0000008000000947 */ /* 0x000fea0003800000 */
[----:B------:R-:W-:Y:S05]  /*28a0*/  BRA `(.L_x_4773) ;  /* 0x0000009000007947 */ /* 0x000fea0003800000 */
.L_x_4771:
[----:B-----5:R-:W-:-:S05]  /*28b0*/  HADD2.F32 R72, -RZ, R67.H0_H0 ;  /* 0x20000043ff487230 */ /* 0x020fca0000004100 */
[----:B------:R-:W-:Y:S01]  /*28c0*/  FADD.FTZ R119, R72, R119 ;  /* 0x0000007748777221 */ /* 0x000fe20000010000 */
[----:B------:R-:W-:Y:S05]  /*28d0*/  BRA `(.L_x_4772) ;  /* 0x0000004000007947 */ /* 0x000fea0003800000 */
.L_x_4770:
[----:B-----5:R-:W-:-:S05]  /*28e0*/  HADD2.F32 R72, -RZ, R63.H0_H0 ;  /* 0x2000003fff487230 */ /* 0x020fca0000004100 */
[----:B------:R-:W-:Y:S01]  /*28f0*/  FADD.FTZ R119, R72, R119 ;  /* 0x0000007748777221 */ /* 0x000fe20000010000 */
[----:B------:R-:W-:-:S05]  /*2900*/  @P2 HADD2.F32 R72, -RZ, R67.H0_H0 ;  /* 0x20000043ff482230 */ /* 0x000fca0000004100 */
[----:B------:R-:W-:-:S05]  /*2910*/  @P2 FADD.FTZ R119, R72, R119 ;  /* 0x0000007748772221 */ /* 0x000fca0000010000 */
.L_x_4772:
[----:B------:R-:W-:-:S04]  /*2920*/  F2FP.PACK_AB R72, RZ, R119 ;  /* 0x00000077ff48723e */ /* 0x000fc800000000ff */
[----:B------:R-:W-:Y:S02]  /*2930*/  PRMT R71, R72, 0x7610, R71 ;  /* 0x0000761048477816 */ /* 0x000fe40000000047 */
.L_x_4773:
[----:B------:R-:W-:Y:S01]  /*2940*/  HADD2.F32 R133, -RZ, R75.H1_H1 ;  /* 0x3000004bff857230 */ /* 0x000fe20000004100 */
[----:B------:R-:W-:Y:S05]  /*2950*/  @P3 BRA `(.L_x_4774) ;  /* 0x0000008000003947 */ /* 0x000fea0003800000 */
[----:B------:R-:W-:-:S04]  /*2960*/  ISETP.NE.U32.AND P2, PT, RZ, c[0x0][0x180], PT ;  /* 0x00006000ff007a0c */ /* 0x000fc80003f45070 */
[----:B------:R-:W-:-:S13]  /*2970*/  ISETP.NE.AND.EX P2, PT, RZ, c[0x0][0x184], PT, P2 ;  /* 0x00006100ff007a0c */ /* 0x000fda0003f45320 */
[----:B------:R-:W-:Y:S05]  /*2980*/  @P2 BRA `(.L_x_4775) ;  /* 0x0000002000002947 */ /* 0x000fea0003800000 */
[----:B------:R-:W-:Y:S05]  /*2990*/  @P0 BRA `(.L_x_4776) ;  /* 0x0000008000000947 */ /* 0x000fea0003800000 */
[----:B------:R-:W-:Y:S05]  /*29a0*/  BRA `(.L_x_4777) ;  /* 0x0000009000007947 */ /* 0x000fea0003800000 */
.L_x_4775:
[----:B-----5:R-:W-:-:S05]  /*29b0*/  HADD2.F32 R72, -RZ, R67.H1_H1 ;  /* 0x30000043ff487230 */ /* 0x020fca0000004100 */
[----:B------:R-:W-:Y:S01]  /*29c0*/  FADD.FTZ R133, R72, R133 ;  /* 0x0000008548857221 */ /* 0x000fe20000010000 */
[----:B------:R-:W-:Y:S05]  /*29d0*/  BRA `(.L_x_4776) ;  /* 0x0000004000007947 */ /* 0x000fea0003800000 */
.L_x_4774:
[----:B-----5:R-:W-:-:S05]  /*29e0*/  HADD2.F32 R72, -RZ, R63.H1_H1 ;  /* 0x3000003fff487230 */ /* 0x020fca0000004100 */
[----:B------:R-:W-:Y:S01]  /*29f0*/  FADD.FTZ R133, R72, R133 ;  /* 0x0000008548857221 */ /* 0x000fe20000010000 */
[----:B------:R-:W-:-:S05]  /*2a00*/  @P2 HADD2.F32 R72, -RZ, R67.H1_H1 ;  /* 0x30000043ff482230 */ /* 0x000fca0000004100 */
[----:B------:R-:W-:-:S05]  /*2a10*/  @P2 FADD.FTZ R133, R72, R133 ;  /* 0x0000008548852221 */ /* 0x000fca0000010000 */
.L_x_4776:
[----:B------:R-:W-:-:S04]  /*2a20*/  F2FP.PACK_AB R72, RZ, R133 ;  /* 0x00000085ff48723e */ /* 0x000fc800000000ff */
[----:B------:R-:W-:Y:S02]  /*2a30*/  PRMT R71, R71, 0x5410, R72 ;  /* 0x0000541047477816 */ /* 0x000fe40000000048 */
.L_x_4777:
[C---:B------:R-:W-:Y:S02]  /*2a40*/  @P0 LEA R72, P2, R89.reuse, c[0x0][0x188], 0x4 ;  /* 0x0000620059480a11 */ /* 0x040fe400078420ff */
[C---:B------:R-:W-:Y:S02]  /*2a50*/  IADD3 R76, R89.reuse, 0x80, RZ ;  /* 0x00000080594c7810 */ /* 0x040fe40007ffe0ff */
[----:B------:R-:W-:-:S05]  /*2a60*/  @P0 LEA.HI.X R73, R89, c[0x0][0x18c], RZ, 0x4, P2 ;  /* 0x0000630059490a11 */ /* 0x000fca00010f24ff */
[----:B------:R0:W-:Y:S04]  /*2a70*/  @P0 STG.E.128 [R72.64], R68 ;  /* 0x0000004448000986 */ /* 0x0001e8000c101d04 */
.L_x_4745:
[----:B------:R-:W-:Y:S05]  /*2a80*/  BSYNC B0 ;  /* 0x0000000000007941 */ /* 0x000fea0003800000 */
.L_x_4744:
        /* <DEDUP_REMOVED lines=13> */
[----:B0-----:R-:W-:-:S05]  /*2b60*/  MOV R72, 0x10 ;  /* 0x0000001000487802 */ /* 0x001fca0000000f00 */
        /* <DEDUP_REMOVED lines=11> */
.L_x_4781:
[----:B-----5:R-:W-:-:S05]  /*2c20*/  HADD2.F32 R77, -RZ, R64.H0_H0 ;  /* 0x20000040ff4d7230 */ /* 0x020fca0000004100 */
[----:B------:R-:W-:Y:S01]  /*2c30*/  FADD.FTZ R83, R77, R83 ;  /* 0x000000534d537221 */ /* 0x000fe20000010000 */
[----:B------:R-:W-:Y:S05]  /*2c40*/  BRA `(.L_x_4782) ;  /* 0x0000004000007947 */ /* 0x000fea0003800000 */
.L_x_4780:
[----:B-----5:R-:W-:-:S05]  /*2c50*/  HADD2.F32 R77, -RZ, R60.H0_H0 ;  /* 0x2000003cff4d7230 */ /* 0x020fca0000004100 */
[----:B------:R-:W-:Y:S01]  /*2c60*/  FADD.FTZ R83, R77, R83 ;  /* 0x000000534d537221 */ /* 0x000fe20000010000 */
[----:B------:R-:W-:-:S05]  /*2c70*/  @P2 HADD2.F32 R77, -RZ, R64.H0_H0 ;  /* 0x20000040ff4d2230 */ /* 0x000fca0000004100 */
[----:B------:R-:W-:-:S05]  /*2c80*/  @P2 FADD.FTZ R83, R77, R83 ;  /* 0x000000534d532221 */ /* 0x000fca0000010000 */
.L_x_4782:
[----:B------:R-:W-:-:S04]  /*2c90*/  F2FP.PACK_AB R77, RZ, R83 ;  /* 0x00000053ff4d723e */ /* 0x000fc800000000ff */
[----:B------:R-:W-:Y:S02]  /*2ca0*/  PRMT R68, R77, 0x7610, R68 ;  /* 0x000076104d447816 */ /* 0x000fe40000000044 */
.L_x_4783:
[----:B------:R-:W-:Y:S01]  /*2cb0*/  HADD2.F32 R92, -RZ, R72.H1_H1 ;  /* 0x30000048ff5c7230 */ /* 0x000fe20000004100 */
[----:B------:R-:W-:Y:S05]  /*2cc0*/  @P3 BRA `(.L_x_4784) ;  /* 0x0000008000003947 */ /* 0x000fea0003800000 */
[----:B------:R-:W-:-:S04]  /*2cd0*/  ISETP.NE.U32.AND P4, PT, RZ, c[0x0][0x180], PT ;  /* 0x00006000ff007a0c */ /* 0x000fc80003f85070 */
[----:B------:R-:W-:-:S13]  /*2ce0*/  ISETP.NE.AND.EX P4, PT, RZ, c[0x0][0x184], PT, P4 ;  /* 0x00006100ff007a0c */ /* 0x000fda0003f85340 */
[----:B------:R-:W-:Y:S05]  /*2cf0*/  @P4 BRA `(.L_x_4785) ;  /* 0x0000002000004947 */ /* 0x000fea0003800000 */
[----:B------:R-:W-:Y:S05]  /*2d00*/  @P0 BRA `(.L_x_4786) ;  /* 0x0000008000000947 */ /* 0x000fea0003800000 */
[----:B------:R-:W-:Y:S05]  /*2d10*/  BRA `(.L_x_4787) ;  /* 0x0000009000007947 */ /* 0x000fea0003800000 */
.L_x_4785:
[----:B-----5:R-:W-:-:S05]  /*2d20*/  HADD2.F32 R72, -RZ, R64.H1_H1 ;  /* 0x30000040ff487230 */ /* 0x020fca0000004100 */
[----:B------:R-:W-:Y:S01]  /*2d30*/  FADD.FTZ R92, R72, R92 ;  /* 0x0000005c485c7221 */ /* 0x000fe20000010000 */
[----:B------:R-:W-:Y:S05]  /*2d40*/  BRA `(.L_x_4786) ;  /* 0x0000004000007947 */ /* 0x000fea0003800000 */
.L_x_4784:
[----:B-----5:R-:W-:-:S05]  /*2d50*/  HADD2.F32 R72, -RZ, R60.H1_H1 ;  /* 0x3000003cff487230 */ /* 0x020fca0000004100 */
[----:B------:R-:W-:Y:S01]  /*2d60*/  FADD.FTZ R92, R72, R92 ;  /* 0x0000005c485c7221 */ /* 0x000fe20000010000 */
[----:B------:R-:W-:-:S05]  /*2d70*/  @P2 HADD2.F32 R72, -RZ, R64.H1_H1 ;  /* 0x30000040ff482230 */ /* 0x000fca0000004100 */
[----:B------:R-:W-:-:S05]  /*2d80*/  @P2 FADD.FTZ R92, R72, R92 ;  /* 0x0000005c485c2221 */ /* 0x000fca0000010000 */
.L_x_4786:
[----:B------:R-:W-:-:S04]  /*2d90*/  F2FP.PACK_AB R72, RZ, R92 ;  /* 0x0000005cff48723e */ /* 0x000fc800000000ff */
[----:B------:R-:W-:Y:S02]  /*2da0*/  PRMT R68, R68, 0x5410, R72 ;  /* 0x0000541044447816 */ /* 0x000fe40000000048 */
.L_x_4787:
[----:B------:R-:W-:Y:S01]  /*2db0*/  HADD2.F32 R93, -RZ, R73.H0_H0 ;  /* 0x20000049ff5d7230 */ /* 0x000fe20000004100 */
[----:B------:R-:W-:Y:S05]  /*2dc0*/  @P3 BRA `(.L_x_4788) ;  /* 0x0000008000003947 */ /* 0x000fea0003800000 */
[----:B------:R-:W-:-:S04]  /*2dd0*/  ISETP.NE.U32.AND P4, PT, RZ, c[0x0][0x180], PT ;  /* 0x00006000ff007a0c */ /* 0x000fc80003f85070 */
[----:B------:R-:W-:-:S13]  /*2de0*/  ISETP.NE.AND.EX P4, PT, RZ, c[0x0][0x184], PT, P4 ;  /* 0x00006100ff007a0c */ /* 0x000fda0003f85340 */
[----:B------:R-:W-:Y:S05]  /*2df0*/  @P4 BRA `(.L_x_4789) ;  /* 0x0000002000004947 */ /* 0x000fea0003800000 */
[----:B------:R-:W-:Y:S05]  /*2e00*/  @P0 BRA `(.L_x_4790) ;  /* 0x0000008000000947 */ /* 0x000fea0003800000 */
[----:B------:R-:W-:Y:S05]  /*2e10*/  BRA `(.L_x_4791) ;  /* 0x0000009000007947 */ /* 0x000fea0003800000 */
.L_x_4789:
[----:B-----5:R-:W-:-:S05]  /*2e20*/  HADD2.F32 R72, -RZ, R65.H0_H0 ;  /* 0x20000041ff487230 */ /* 0x020fca0000004100 */
[----:B------:R-:W-:Y:S01]  /*2e30*/  FADD.FTZ R93, R72, R93 ;  /* 0x0000005d485d7221 */ /* 0x000fe20000010000 */
[----:B------:R-:W-:Y:S05]  /*2e40*/  BRA `(.L_x_4790) ;  /* 0x0000004000007947 */ /* 0x000fea0003800000 */
.L_x_4788:
[----:B-----5:R-:W-:-:S05]  /*2e50*/  HADD2.F32 R72, -RZ, R61.H0_H0 ;  /* 0x2000003dff487230 */ /* 0x020fca0000004100 */
[----:B------:R-:W-:Y:S01]  /*2e60*/  FADD.FTZ R93, R72, R93 ;  /* 0x0000005d485d7221 */ /* 0x000fe20000010000 */
[----:B------:R-:W-:-:S05]  /*2e70*/  @P2 HADD2.F32 R72, -RZ, R65.H0_H0 ;  /* 0x20000041ff482230 */ /* 0x000fca0000004100 */
[----:B------:R-:W-:-:S05]  /*2e80*/  @P2 FADD.FTZ R93, R72, R93 ;  /* 0x0000005d485d2221 */ /* 0x000fca0000010000 */
.L_x_4790:
[----:B------:R-:W-:-:S04]  /*2e90*/  F2FP.PACK_AB R72, RZ, R93 ;  /* 0x0000005dff48723e */ /* 0x000fc800000000ff */
[----:B------:R-:W-:Y:S02]  /*2ea0*/  PRMT R69, R72, 0x7610, R69 ;  /* 0x0000761048457816 */ /* 0x000fe40000000045 */
.L_x_4791:
[----:B------:R-:W-:Y:S01]  /*2eb0*/  HADD2.F32 R106, -RZ, R73.H1_H1 ;  /* 0x30000049ff6a7230 */ /* 0x000fe20000004100 */
[----:B------:R-:W-:Y:S05]  /*2ec0*/  @P3 BRA `(.L_x_4792) ;  /* 0x0000008000003947 */ /* 0x000fea0003800000 */
[----:B------:R-:W-:-:S04]  /*2ed0*/  ISETP.NE.U32.AND P4, PT, RZ, c[0x0][0x180], PT ;  /* 0x00006000ff007a0c */ /* 0x000fc80003f85070 */
[----:B------:R-:W-:-:S13]  /*2ee0*/  ISETP.NE.AND.EX P4, PT, RZ, c[0x0][0x184], PT, P4 ;  /* 0x00006100ff007a0c */ /* 0x000fda0003f85340 */
[----:B------:R-:W-:Y:S05]  /*2ef0*/  @P4 BRA `(.L_x_4793) ;  /* 0x0000002000004947 */ /* 0x000fea0003800000 */
[----:B------:R-:W-:Y:S05]  /*2f00*/  @P0 BRA `(.L_x_4794) ;  /* 0x0000008000000947 */ /* 0x000fea0003800000 */
[----:B------:R-:W-:Y:S05]  /*2f10*/  BRA `(.L_x_4795) ;  /* 0x0000009000007947 */ /* 0x000fea0003800000 */
.L_x_4793:
[----:B-----5:R-:W-:-:S05]  /*2f20*/  HADD2.F32 R72, -RZ, R65.H1_H1 ;  /* 0x30000041ff487230 */ /* 0x020fca0000004100 */
[----:B------:R-:W-:Y:S01]  /*2f30*/  FADD.FTZ R106, R72, R106 ;  /* 0x0000006a486a7221 */ /* 0x000fe20000010000 */
[----:B------:R-:W-:Y:S05]  /*2f40*/  BRA `(.L_x_4794) ;  /* 0x0000004000007947 */ /* 0x000fea0003800000 */
.L_x_4792:
[----:B-----5:R-:W-:-:S05]  /*2f50*/  HADD2.F32 R72, -RZ, R61.H1_H1 ;  /* 0x3000003dff487230 */ /* 0x020fca0000004100 */
[----:B------:R-:W-:Y:S01]  /*2f60*/  FADD.FTZ R106, R72, R106 ;  /* 0x0000006a486a7221 */ /* 0x000fe20000010000 */
[----:B------:R-:W-:-:S05]  /*2f70*/  @P2 HADD2.F32 R72, -RZ, R65.H1_H1 ;  /* 0x30000041ff482230 */ /* 0x000fca0000004100 */
[----:B------:R-:W-:-:S05]  /*2f80*/  @P2 FADD.FTZ R106, R72, R106 ;  /* 0x0000006a486a2221 */ /* 0x000fca0000010000 */
.L_x_4794:
[----:B------:R-:W-:-:S04]  /*2f90*/  F2FP.PACK_AB R72, RZ, R106 ;  /* 0x0000006aff48723e */ /* 0x000fc800000000ff */
[----:B------:R-:W-:Y:S02]  /*2fa0*/  PRMT R69, R69, 0x5410, R72 ;  /* 0x0000541045457816 */ /* 0x000fe40000000048 */
.L_x_4795:
[----:B------:R-:W-:Y:S01]  /*2fb0*/  HADD2.F32 R107, -RZ, R74.H0_H0 ;  /* 0x2000004aff6b7230 */ /* 0x000fe20000004100 */
[----:B------:R-:W-:Y:S05]  /*2fc0*/  @P3 BRA `(.L_x_4796) ;  /* 0x0000008000003947 */ /* 0x000fea0003800000 */
[----:B------:R-:W-:-:S04]  /*2fd0*/  ISETP.NE.U32.AND P4, PT, RZ, c[0x0][0x180], PT ;  /* 0x00006000ff007a0c */ /* 0x000fc80003f85070 */
[----:B------:R-:W-:-:S13]  /*2fe0*/  ISETP.NE.AND.EX P4, PT, RZ, c[0x0][0x184], PT, P4 ;  /* 0x00006100ff007a0c */ /* 0x000fda0003f85340 */
[----:B------:R-:W-:Y:S05]  /*2ff0*/  @P4 BRA `(.L_x_4797) ;  /* 0x0000002000004947 */ /* 0x000fea0003800000 */
[----:B------:R-:W-:Y:S05]  /*3000*/  @P0 BRA `(.L_x_4798) ;  /* 0x0000008000000947 */ /* 0x000fea0003800000 */
[----:B------:R-:W-:Y:S05]  /*3010*/  BRA `(.L_x_4799) ;  /* 0x0000009000007947 */ /* 0x000fea0003800000 */
.L_x_4797:
[----:B-----5:R-:W-:-:S05]  /*3020*/  HADD2.F32 R72, -RZ, R66.H0_H0 ;  /* 0x20000042ff487230 */ /* 0x020fca0000004100 */
[----:B------:R-:W-:Y:S01]  /*3030*/  FADD.FTZ R107, R72, R107 ;  /* 0x0000006b486b7221 */ /* 0x000fe20000010000 */
[----:B------:R-:W-:Y:S05]  /*3040*/  BRA `(.L_x_4798) ;  /* 0x0000004000007947 */ /* 0x000fea0003800000 */
.L_x_4796:
[----:B-----5:R-:W-:-:S05]  /*3050*/  HADD2.F32 R72, -RZ, R62.H0_H0 ;  /* 0x2000003eff487230 */ /* 0x020fca0000004100 */
[----:B------:R-:W-:Y:S01]  /*3060*/  FADD.FTZ R107, R72, R107 ;  /* 0x0000006b486b7221 */ /* 0x000fe20000010000 */
[----:B------:R-:W-:-:S05]  /*3070*/  @P2 HADD2.F32 R72, -RZ, R66.H0_H0 ;  /* 0x20000042ff482230 */ /* 0x000fca0000004100 */
[----:B------:R-:W-:-:S05]  /*3080*/  @P2 FADD.FTZ R107, R72, R107 ;  /* 0x0000006b486b2221 */ /* 0x000fca0000010000 */
.L_x_4798:
[----:B------:R-:W-:-:S04]  /*3090*/  F2FP.PACK_AB R72, RZ, R107 ;  /* 0x0000006bff48723e */ /* 0x000fc800000000ff */
[----:B------:R-:W-:Y:S02]  /*30a0*/  PRMT R70, R72, 0x7610, R70 ;  /* 0x0000761048467816 */ /* 0x000fe40000000046 */
.L_x_4799:
[----:B------:R-:W-:Y:S01]  /*30b0*/  HADD2.F32 R120, -RZ, R74.H1_H1 ;  /* 0x3000004aff787230 */ /* 0x000fe20000004100 */
[----:B------:R-:W-:Y:S05]  /*30c0*/  @P3 BRA `(.L_x_4800) ;  /* 0x0000008000003947 */ /* 0x000fea0003800000 */
[----:B------:R-:W-:-:S04]  /*30d0*/  ISETP.NE.U32.AND P4, PT, RZ, c[0x0][0x180], PT ;  /* 0x00006000ff007a0c */ /* 0x000fc80003f85070 */
[----:B------:R-:W-:-:S13]  /*30e0*/  ISETP.NE.AND.EX P4, PT, RZ, c[0x0][0x184], PT, P4 ;  /* 0x00006100ff007a0c */ /* 0x000fda0003f85340 */
[----:B------:R-:W-:Y:S05]  /*30f0*/  @P4 BRA `(.L_x_4801) ;  /* 0x0000002000004947 */ /* 0x000fea0003800000 */
[----:B------:R-:W-:Y:S05]  /*3100*/  @P0 BRA `(.L_x_4802) ;  /* 0x0000008000000947 */ /* 0x000fea0003800000 */
[----:B------:R-:W-:Y:S05]  /*3110*/  BRA `(.L_x_4803) ;  /* 0x0000009000007947 */ /* 0x000fea0003800000 */
.L_x_4801:
[----:B-----5:R-:W-:-:S05]  /*3120*/  HADD2.F32 R72, -RZ, R66.H1_H1 ;  /* 0x30000042ff487230 */ /* 0x020fca0000004100 */
[----:B------:R-:W-:Y:S01]  /*3130*/  FADD.FTZ R120, R72, R120 ;  /* 0x0000007848787221 */ /* 0x000fe20000010000 */
[----:B------:R-:W-:Y:S05]  /*3140*/  BRA `(.L_x_4802) ;  /* 0x0000004000007947 */ /* 0x000fea0003800000 */
.L_x_4800:
[----:B-----5:R-:W-:-:S05]  /*3150*/  HADD2.F32 R72, -RZ, R62.H1_H1 ;  /* 0x3000003eff487230 */ /* 0x020fca0000004100 */
[----:B------:R-:W-:Y:S01]  /*3160*/  FADD.FTZ R120, R72, R120 ;  /* 0x0000007848787221 */ /* 0x000fe20000010000 */
[----:B------:R-:W-:-:S05]  /*3170*/  @P2 HADD2.F32 R72, -RZ, R66.H1_H1 ;  /* 0x30000042ff482230 */ /* 0x000fca0000004100 */
[----:B------:R-:W-:-:S05]  /*3180*/  @P2 FADD.FTZ R120, R72, R120 ;  /* 0x0000007848782221 */ /* 0x000fca0000010000 */
.L_x_4802:
[----:B------:R-:W-:-:S04]  /*3190*/  F2FP.PACK_AB R72, RZ, R120 ;  /* 0x00000078ff48723e */ /* 0x000fc800000000ff */
[----:B------:R-:W-:Y:S02]  /*31a0*/  PRMT R70, R70, 0x5410, R72 ;  /* 0x0000541046467816 */ /* 0x000fe40000000048 */
.L_x_4803:
[----:B------:R-:W-:Y:S01]  /*31b0*/  HADD2.F32 R121, -RZ, R75.H0_H0 ;  /* 0x2000004bff797230 */ /* 0x000fe20000004100 */
[----:B------:R-:W-:Y:S05]  /*31c0*/  @P3 BRA `(.L_x_4804) ;  /* 0x0000008000003947 */ /* 0x000fea0003800000 */
[----:B------:R-:W-:-:S04]  /*31d0*/  ISETP.NE.U32.AND P4, PT, RZ, c[0x0][0x180], PT ;  /* 0x00006000ff007a0c */ /* 0x000fc80003f85070 */
[----:B------:R-:W-:-:S13]  /*31e0*/  ISETP.NE.AND.EX P4, PT, RZ, c[0x0][0x184], PT, P4 ;  /* 0x00006100ff007a0c */ /* 0x000fda0003f85340 */
[----:B------:R-:W-:Y:S05]  /*31f0*/  @P4 BRA `(.L_x_4805) ;  /* 0x0000002000004947 */ /* 0x000fea0003800000 */
[----:B------:R-:W-:Y:S05]  /*3200*/  @P0 BRA `(.L_x_4806) ;  /* 0x0000008000000947 */ /* 0x000fea0003800000 */
[----:B------:R-:W-:Y:S05]  /*3210*/  BRA `(.L_x_4807) ;  /* 0x0000009000007947 */ /* 0x000fea0003800000 */
.L_x_4805:
[----:B-----5:R-:W-:-:S05]  /*3220*/  HADD2.F32 R72, -RZ, R67.H0_H0 ;  /* 0x20000043ff487230 */ /* 0x020fca0000004100 */
[----:B------:R-:W-:Y:S01]  /*3230*/  FADD.FTZ R121, R72, R121 ;  /* 0x0000007948797221 */ /* 0x000fe20000010000 */
[----:B------:R-:W-:Y:S05]  /*3240*/  BRA `(.L_x_4806) ;  /* 0x0000004000007947 */ /* 0x000fea0003800000 */
.L_x_4804:
[----:B-----5:R-:W-:-:S05]  /*3250*/  HADD2.F32 R72, -RZ, R63.H0_H0 ;  /* 0x2000003fff487230 */ /* 0x020fca0000004100 */
[----:B------:R-:W-:Y:S01]  /*3260*/  FADD.FTZ R121, R72, R121 ;  /* 0x0000007948797221 */ /* 0x000fe20000010000 */
[----:B------:R-:W-:-:S05]  /*3270*/  @P2 HADD2.F32 R72, -RZ, R67.H0_H0 ;  /* 0x20000043ff482230 */ /* 0x000fca0000004100 */
[----:B------:R-:W-:-:S05]  /*3280*/  @P2 FADD.FTZ R121, R72, R121 ;  /* 0x0000007948792221 */ /* 0x000fca0000010000 */
.L_x_4806:
[----:B------:R-:W-:-:S04]  /*3290*/  F2FP.PACK_AB R72, RZ, R121 ;  /* 0x00000079ff48723e */ /* 0x000fc800000000ff */
[----:B------:R-:W-:Y:S02]  /*32a0*/  PRMT R71, R72, 0x7610, R71 ;  /* 0x0000761048477816 */ /* 0x000fe40000000047 */
.L_x_4807:
[----:B------:R-:W-:Y:S01]  /*32b0*/  HADD2.F32 R134, -RZ, R75.H1_H1 ;  /* 0x3000004bff867230 */ /* 0x000fe20000004100 */
[----:B------:R-:W-:Y:S05]  /*32c0*/  @P3 BRA `(.L_x_4808) ;  /* 0x0000008000003947 */ /* 0x000fea0003800000 */
[----:B------:R-:W-:-:S04]  /*32d0*/  ISETP.NE.U32.AND P2, PT, RZ, c[0x0][0x180], PT ;  /* 0x00006000ff007a0c */ /* 0x000fc80003f45070 */
[----:B------:R-:W-:-:S13]  /*32e0*/  ISETP.NE.AND.EX P2, PT, RZ, c[0x0][0x184], PT, P2 ;  /* 0x00006100ff007a0c */ /* 0x000fda0003f45320 */
[----:B------:R-:W-:Y:S05]  /*32f0*/  @P2 BRA `(.L_x_4809) ;  /* 0x0000002000002947 */ /* 0x000fea0003800000 */
[----:B------:R-:W-:Y:S05]  /*3300*/  @P0 BRA `(.L_x_4810) ;  /* 0x0000008000000947 */ /* 0x000fea0003800000 */
[----:B------:R-:W-:Y:S05]  /*3310*/  BRA `(.L_x_4811) ;  /* 0x0000009000007947 */ /* 0x000fea0003800000 */
.L_x_4809:
[----:B-----5:R-:W-:-:S05]  /*3320*/  HADD2.F32 R72, -RZ, R67.H1_H1 ;  /* 0x30000043ff487230 */ /* 0x020fca0000004100 */
[----:B------:R-:W-:Y:S01]  /*3330*/  FADD.FTZ R134, R72, R134 ;  /* 0x0000008648867221 */ /* 0x000fe20000010000 */
[----:B------:R-:W-:Y:S05]  /*3340*/  BRA `(.L_x_4810) ;  /* 0x0000004000007947 */ /* 0x000fea0003800000 */
.L_x_4808:
[----:B-----5:R-:W-:-:S05]  /*3350*/  HADD2.F32 R72, -RZ, R63.H1_H1 ;  /* 0x3000003fff487230 */ /* 0x020fca0000004100 */
[----:B------:R-:W-:Y:S01]  /*3360*/  FADD.FTZ R134, R72, R134 ;  /* 0x0000008648867221 */ /* 0x000fe20000010000 */
[----:B------:R-:W-:-:S05]  /*3370*/  @P2 HADD2.F32 R72, -RZ, R67.H1_H1 ;  /* 0x30000043ff482230 */ /* 0x000fca0000004100 */
[----:B------:R-:W-:-:S05]  /*3380*/  @P2 FADD.FTZ R134, R72, R134 ;  /* 0x0000008648862221 */ /* 0x000fca0000010000 */
.L_x_4810:
[----:B------:R-:W-:-:S04]  /*3390*/  F2FP.PACK_AB R72, RZ, R134 ;  /* 0x00000086ff48723e */ /* 0x000fc800000000ff */
[----:B------:R-:W-:Y:S02]  /*33a0*/  PRMT R71, R71, 0x5410, R72 ;  /* 0x0000541047477816 */ /* 0x000fe40000000048 */
.L_x_4811:
[----:B------:R-:W-:-:S04]  /*33b0*/  @P0 LEA R72, P2, R76, c[0x0][0x188], 0x4 ;  /* 0x000062004c480a11 */ /* 0x000fc800078420ff */
[C---:B------:R-:W-:Y:S02]  /*33c0*/  @P0 LEA.HI.X R73, R76.reuse, c[0x0][0x18c], RZ, 0x4, P2 ;  /* 0x000063004c490a11 */ /* 0x040fe400010f24ff */
[----:B------:R-:W-:-:S03]  /*33d0*/  IADD3 R76, R76, 0x80, RZ ;  /* 0x000000804c4c7810 */ /* 0x000fc60007ffe0ff */
[----:B------:R0:W-:Y:S04]  /*33e0*/  @P0 STG.E.128 [R72.64], R68 ;  /* 0x0000004448000986 */ /* 0x0001e8000c101d04 */
.L_x_4779:
[----:B------:R-:W-:Y:S05]  /*33f0*/  BSYNC B0 ;  /* 0x0000000000007941 */ /* 0x000fea0003800000 */
.L_x_4778:
        /* <DEDUP_REMOVED lines=25> */
.L_x_4815:
[----:B-----5:R-:W-:-:S05]  /*3590*/  HADD2.F32 R77, -RZ, R64.H0_H0 ;  /* 0x20000040ff4d7230 */ /* 0x020fca0000004100 */
[----:B------:R-:W-:Y:S01]  /*35a0*/  FADD.FTZ R84, R77, R84 ;  /* 0x000000544d547221 */ /* 0x000fe20000010000 */
[----:B------:R-:W-:Y:S05]  /*35b0*/  BRA `(.L_x_4816) ;  /* 0x0000004000007947 */ /* 0x000fea0003800000 */
.L_x_4814:
[----:B-----5:R-:W-:-:S05]  /*35c0*/  HADD2.F32 R77, -RZ, R60.H0_H0 ;  /* 0x2000003cff4d7230 */ /* 0x020fca0000004100 */
[----:B------:R-:W-:Y:S01]  /*35d0*/  FADD.FTZ R84, R77, R84 ;  /* 0x000000544d547221 */ /* 0x000fe20000010000 */
[----:B------:R-:W-:-:S05]  /*35e0*/  @P2 HADD2.F32 R77, -RZ, R64.H0_H0 ;  /* 0x20000040ff4d2230 */ /* 0x000fca0000004100 */
[----:B------:R-:W-:-:S05]  /*35f0*/  @P2 FADD.FTZ R84, R77, R84 ;  /* 0x000000544d542221 */ /* 0x000fca0000010000 */
.L_x_4816:
[----:B------:R-:W-:-:S04]  /*3600*/  F2FP.PACK_AB R77, RZ, R84 ;  /* 0x00000054ff4d723e */ /* 0x000fc800000000ff */
[----:B------:R-:W-:Y:S02]  /*3610*/  PRMT R68, R77, 0x7610, R68 ;  /* 0x000076104d447816 */ /* 0x000fe40000000044 */
.L_x_4817:
[----:B------:R-:W-:Y:S01]  /*3620*/  HADD2.F32 R94, -RZ, R72.H1_H1 ;  /* 0x30000048ff5e7230 */ /* 0x000fe20000004100 */
[----:B------:R-:W-:Y:S05]  /*3630*/  @P3 BRA `(.L_x_4818) ;  /* 0x0000008000003947 */ /* 0x000fea0003800000 */
[----:B------:R-:W-:-:S04]  /*3640*/  ISETP.NE.U32.AND P4, PT, RZ, c[0x0][0x180], PT ;  /* 0x00006000ff007a0c */ /* 0x000fc80003f85070 */
[----:B------:R-:W-:-:S13]  /*3650*/  ISETP.NE.AND.EX P4, PT, RZ, c[0x0][0x184], PT, P4 ;  /* 0x00006100ff007a0c */ /* 0x000fda0003f85340 */
[----:B------:R-:W-:Y:S05]  /*3660*/  @P4 BRA `(.L_x_4819) ;  /* 0x0000002000004947 */ /* 0x000fea0003800000 */
[----:B------:R-:W-:Y:S05]  /*3670*/  @P0 BRA `(.L_x_4820) ;  /* 0x0000008000000947 */ /* 0x000fea0003800000 */
[----:B------:R-:W-:Y:S05]  /*3680*/  BRA `(.L_x_4821) ;  /* 0x0000009000007947 */ /* 0x000fea0003800000 */
.L_x_4819:
[----:B-----5:R-:W-:-:S05]  /*3690*/  HADD2.F32 R72, -RZ, R64.H1_H1 ;  /* 0x30000040ff487230 */ /* 0x020fca0000004100 */
[----:B------:R-:W-:Y:S01]  /*36a0*/  FADD.FTZ R94, R72, R94 ;  /* 0x0000005e485e7221 */ /* 0x000fe20000010000 */
[----:B------:R-:W-:Y:S05]  /*36b0*/  BRA `(.L_x_4820) ;  /* 0x0000004000007947 */ /* 0x000fea0003800000 */
.L_x_4818:
[----:B-----5:R-:W-:-:S05]  /*36c0*/  HADD2.F32 R72, -RZ, R60.H1_H1 ;  /* 0x3000003cff487230 */ /* 0x020fca0000004100 */
[----:B------:R-:W-:Y:S01]  /*36d0*/  FADD.FTZ R94, R72, R94 ;  /* 0x0000005e485e7221 */ /* 0x000fe20000010000 */
[----:B------:R-:W-:-:S05]  /*36e0*/  @P2 HADD2.F32 R72, -RZ, R64.H1_H1 ;  /* 0x30000040ff482230 */ /* 0x000fca0000004100 */
[----:B------:R-:W-:-:S05]  /*36f0*/  @P2 FADD.FTZ R94, R72, R94 ;  /* 0x0000005e485e2221 */ /* 0x000fca0000010000 */
.L_x_4820:
[----:B------:R-:W-:-:S04]  /*3700*/  F2FP.PACK_AB R72, RZ, R94 ;  /* 0x0000005eff48723e */ /* 0x000fc800000000ff */
[----:B------:R-:W-:Y:S02]  /*3710*/  PRMT R68, R68, 0x5410, R72 ;  /* 0x0000541044447816 */ /* 0x000fe40000000048 */
.L_x_4821:
[----:B------:R-:W-:Y:S01]  /*3720*/  HADD2.F32 R95, -RZ, R73.H0_H0 ;  /* 0x20000049ff5f7230 */ /* 0x000fe20000004100 */
[----:B------:R-:W-:Y:S05]  /*3730*/  @P3 BRA `(.L_x_4822) ;  /* 0x0000008000003947 */ /* 0x000fea0003800000 */
[----:B------:R-:W-:-:S04]  /*3740*/  ISETP.NE.U32.AND P4, PT, RZ, c[0x0][0x180], PT ;  /* 0x00006000ff007a0c */ /* 0x000fc80003f85070 */
[----:B------:R-:W-:-:S13]  /*3750*/  ISETP.NE.AND.EX P4, PT, RZ, c[0x0][0x184], PT, P4 ;  /* 0x00006100ff007a0c */ /* 0x000fda0003f85340 */
[----:B------:R-:W-:Y:S05]  /*3760*/  @P4 BRA `(.L_x_4823) ;  /* 0x0000002000004947 */ /* 0x000fea0003800000 */
[----:B------:R-:W-:Y:S05]  /*3770*/  @P0 BRA `(.L_x_4824) ;  /* 0x0000008000000947 */ /* 0x000fea0003800000 */
[----:B------:R-:W-:Y:S05]  /*3780*/  BRA `(.L_x_4825) ;  /* 0x0000009000007947 */ /* 0x000fea0003800000 */
.L_x_4823:
[----:B-----5:R-:W-:-:S05]  /*3790*/  HADD2.F32 R72, -RZ, R65.H0_H0 ;  /* 0x20000041ff487230 */ /* 0x020fca0000004100 */
[----:B------:R-:W-:Y:S01]  /*37a0*/  FADD.FTZ R95, R72, R95 ;  /* 0x0000005f485f7221 */ /* 0x000fe20000010000 */
[----:B------:R-:W-:Y:S05]  /*37b0*/  BRA `(.L_x_4824) ;  /* 0x0000004000007947 */ /* 0x000fea0003800000 */
.L_x_4822:
[----:B-----5:R-:W-:-:S05]  /*37c0*/  HADD2.F32 R72, -RZ, R61.H0_H0 ;  /* 0x2000003dff487230 */ /* 0x020fca0000004100 */
[----:B------:R-:W-:Y:S01]  /*37d0*/  FADD.FTZ R95, R72, R95 ;  /* 0x0000005f485f7221 */ /* 0x000fe20000010000 */
[----:B------:R-:W-:-:S05]  /*37e0*/  @P2 HADD2.F32 R72, -RZ, R65.H0_H0 ;  /* 0x20000041ff482230 */ /* 0x000fca0000004100 */
[----:B------:R-:W-:-:S05]  /*37f0*/  @P2 FADD.FTZ R95, R72, R95 ;  /* 0x0000005f485f2221 */ /* 0x000fca0000010000 */
.L_x_4824:
[----:B------:R-:W-:-:S04]  /*3800*/  F2FP.PACK_AB R72, RZ, R95 ;  /* 0x0000005fff48723e */ /* 0x000fc800000000ff */
[----:B------:R-:W-:Y:S02]  /*3810*/  PRMT R69, R72, 0x7610, R69 ;  /* 0x0000761048457816 */ /* 0x000fe40000000045 */
.L_x_4825:
[----:B------:R-:W-:Y:S01]  /*3820*/  HADD2.F32 R108, -RZ, R73.H1_H1 ;  /* 0x30000049ff6c7230 */ /* 0x000fe20000004100 */
[----:B------:R-:W-:Y:S05]  /*3830*/  @P3 BRA `(.L_x_4826) ;  /* 0x0000008000003947 */ /* 0x000fea0003800000 */
[----:B------:R-:W-:-:S04]  /*3840*/  ISETP.NE.U32.AND P4, PT, RZ, c[0x0][0x180], PT ;  /* 0x00006000ff007a0c */ /* 0x000fc80003f85070 */
[----:B------:R-:W-:-:S13]  /*3850*/  ISETP.NE.AND.EX P4, PT, RZ, c[0x0][0x184], PT, P4 ;  /* 0x00006100ff007a0c */ /* 0x000fda0003f85340 */
[----:B------:R-:W-:Y:S05]  /*3860*/  @P4 BRA `(.L_x_4827) ;  /* 0x0000002000004947 */ /* 0x000fea0003800000 */
[----:B------:R-:W-:Y:S05]  /*3870*/  @P0 BRA `(.L_x_4828) ;  /* 0x0000008000000947 */ /* 0x000fea0003800000 */
[----:B------:R-:W-:Y:S05]  /*3880*/  BRA `(.L_x_4829) ;  /* 0x0000009000007947 */ /* 0x000fea0003800000 */
.L_x_4827:
[----:B-----5:R-:W-:-:S05]  /*3890*/  HADD2.F32 R72, -RZ, R65.H1_H1 ;  /* 0x30000041ff487230 */ /* 0x020fca0000004100 */
[----:B------:R-:W-:Y:S01]  /*38a0*/  FADD.FTZ R108, R72, R108 ;  /* 0x0000006c486c7221 */ /* 0x000fe20000010000 */
[----:B------:R-:W-:Y:S05]  /*38b0*/  BRA `(.L_x_4828) ;  /* 0x0000004000007947 */ /* 0x000fea0003800000 */
.L_x_4826:
[----:B-----5:R-:W-:-:S05]  /*38c0*/  HADD2.F32 R72, -RZ, R61.H1_H1 ;  /* 0x3000003dff487230 */ /* 0x020fca0000004100 */
[----:B------:R-:W-:Y:S01]  /*38d0*/  FADD.FTZ R108, R72, R108 ;  /* 0x0000006c486c7221 */ /* 0x000fe20000010000 */
[----:B------:R-:W-:-:S05]  /*38e0*/  @P2 HADD2.F32 R72, -RZ, R65.H1_H1 ;  /* 0x30000041ff482230 */ /* 0x000fca0000004100 */
[----:B------:R-:W-:-:S05]  /*38f0*/  @P2 FADD.FTZ R108, R72, R108 ;  /* 0x0000006c486c2221 */ /* 0x000fca0000010000 */
.L_x_4828:
[----:B------:R-:W-:-:S04]  /*3900*/  F2FP.PACK_AB R72, RZ, R108 ;  /* 0x0000006cff48723e */ /* 0x000fc800000000ff */
[----:B------:R-:W-:Y:S02]  /*3910*/  PRMT R69, R69, 0x5410, R72 ;  /* 0x0000541045457816 */ /* 0x000fe40000000048 */
.L_x_4829:
[----:B------:R-:W-:Y:S01]  /*3920*/  HADD2.F32 R109, -RZ, R74.H0_H0 ;  /* 0x2000004aff6d7230 */ /* 0x000fe20000004100 */
[----:B------:R-:W-:Y:S05]  /*3930*/  @P3 BRA `(.L_x_4830) ;  /* 0x0000008000003947 */ /* 0x000fea0003800000 */
[----:B------:R-:W-:-:S04]  /*3940*/  ISETP.NE.U32.AND P4, PT, RZ, c[0x0][0x180], PT ;  /* 0x00006000ff007a0c */ /* 0x000fc80003f85070 */
[----:B------:R-:W-:-:S13]  /*3950*/  ISETP.NE.AND.EX P4, PT, RZ, c[0x0][0x184], PT, P4 ;  /* 0x00006100ff007a0c */ /* 0x000fda0003f85340 */
[----:B------:R-:W-:Y:S05]  /*3960*/  @P4 BRA `(.L_x_4831) ;  /* 0x0000002000004947 */ /* 0x000fea0003800000 */
[----:B------:R-:W-:Y:S05]  /*3970*/  @P0 BRA `(.L_x_4832) ;  /* 0x0000008000000947 */ /* 0x000fea0003800000 */
[----:B------:R-:W-:Y:S05]  /*3980*/  BRA `(.L_x_4833) ;  /* 0x0000009000007947 */ /* 0x000fea0003800000 */
.L_x_4831:
[----:B-----5:R-:W-:-:S05]  /*3990*/  HADD2.F32 R72, -RZ, R66.H0_H0 ;  /* 0x20000042ff487230 */ /* 0x020fca0000004100 */
[----:B------:R-:W-:Y:S01]  /*39a0*/  FADD.FTZ R109, R72, R109 ;  /* 0x0000006d486d7221 */ /* 0x000fe20000010000 */
[----:B------:R-:W-:Y:S05]  /*39b0*/  BRA `(.L_x_4832) ;  /* 0x0000004000007947 */ /* 0x000fea0003800000 */
.L_x_4830:
[----:B-----5:R-:W-:-:S05]  /*39c0*/  HADD2.F32 R72, -RZ, R62.H0_H0 ;  /* 0x2000003eff487230 */ /* 0x020fca0000004100 */
[----:B------:R-:W-:Y:S01]  /*39d0*/  FADD.FTZ R109, R72, R109 ;  /* 0x0000006d486d7221 */ /* 0x000fe20000010000 */
[----:B------:R-:W-:-:S05]  /*39e0*/  @P2 HADD2.F32 R72, -RZ, R66.H0_H0 ;  /* 0x20000042ff482230 */ /* 0x000fca0000004100 */
[----:B------:R-:W-:-:S05]  /*39f0*/  @P2 FADD.FTZ R109, R72, R109 ;  /* 0x0000006d486d2221 */ /* 0x000fca0000010000 */
.L_x_4832:
[----:B------:R-:W-:-:S04]  /*3a00*/  F2FP.PACK_AB R72, RZ, R109 ;  /* 0x0000006dff48723e */ /* 0x000fc800000000ff */
[----:B------:R-:W-:Y:S02]  /*3a10*/  PRMT R70, R72, 0x7610, R70 ;  /* 0x0000761048467816 */ /* 0x000fe40000000046 */
.L_x_4833:
[----:B------:R-:W-:Y:S01]  /*3a20*/  HADD2.F32 R122, -RZ, R74.H1_H1 ;  /* 0x3000004aff7a7230 */ /* 0x000fe20000004100 */
[----:B------:R-:W-:Y:S05]  /*3a30*/  @P3 BRA `(.L_x_4834) ;  /* 0x0000008000003947 */ /* 0x000fea0003800000 */
[----:B------:R-:W-:-:S04]  /*3a40*/  ISETP.NE.U32.AND P4, PT, RZ, c[0x0][0x180], PT ;  /* 0x00006000ff007a0c */ /* 0x000fc80003f85070 */
[----:B------:R-:W-:-:S13]  /*3a50*/  ISETP.NE.AND.EX P4, PT, RZ, c[0x0][0x184], PT, P4 ;  /* 0x00006100ff007a0c */ /* 0x000fda0003f85340 */
[----:B------:R-:W-:Y:S05]  /*3a60*/  @P4 BRA `(.L_x_4835) ;  /* 0x0000002000004947 */ /* 0x000fea0003800000 */
[----:B------:R-:W-:Y:S05]  /*3a70*/  @P0 BRA `(.L_x_4836) ;  /* 0x0000008000000947 */ /* 0x000fea0003800000 */
[----:B------:R-:W-:Y:S05]  /*3a80*/  BRA `(.L_x_4837) ;  /* 0x0000009000007947 */ /* 0x000fea0003800000 */
.L_x_4835:
[----:B-----5:R-:W-:-:S05]  /*3a90*/  HADD2.F32 R72, -RZ, R66.H1_H1 ;  /* 0x30000042ff487230 */ /* 0x020fca0000004100 */
[----:B------:R-:W-:Y:S01]  /*3aa0*/  FADD.FTZ R122, R72, R122 ;  /* 0x0000007a487a7221 */ /* 0x000fe20000010000 */
[----:B------:R-:W-:Y:S05]  /*3ab0*/  BRA `(.L_x_4836) ;  /* 0x0000004000007947 */ /* 0x000fea0003800000 */
.L_x_4834:
[----:B-----5:R-:W-:-:S05]  /*3ac0*/  HADD2.F32 R72, -RZ, R62.H1_H1 ;  /* 0x3000003eff487230 */ /* 0x020fca0000004100 */
[----:B------:R-:W-:Y:S01]  /*3ad0*/  FADD.FTZ R122, R72, R122 ;  /* 0x0000007a487a7221 */ /* 0x000fe20000010000 */
[----:B------:R-:W-:-:S05]  /*3ae0*/  @P2 HADD2.F32 R72, -RZ, R66.H1_H1 ;  /* 0x30000042ff482230 */ /* 0x000fca0000004100 */
[----:B------:R-:W-:-:S05]  /*3af0*/  @P2 FADD.FTZ R122, R72, R122 ;  /* 0x0000007a487a2221 */ /* 0x000fca0000010000 */
.L_x_4836:
[----:B------:R-:W-:-:S04]  /*3b00*/  F2FP.PACK_AB R72, RZ, R122 ;  /* 0x0000007aff48723e */ /* 0x000fc800000000ff */
[----:B------:R-:W-:Y:S02]  /*3b10*/  PRMT R70, R70, 0x5410, R72 ;  /* 0x0000541046467816 */ /* 0x000fe40000000048 */
.L_x_4837:
[----:B------:R-:W-:Y:S01]  /*3b20*/  HADD2.F32 R123, -RZ, R75.H0_H0 ;  /* 0x2000004bff7b7230 */ /* 0x000fe20000004100 */
[----:B------:R-:W-:Y:S05]  /*3b30*/  @P3 BRA `(.L_x_4838) ;  /* 0x0000008000003947 */ /* 0x000fea0003800000 */
[----:B------:R-:W-:-:S04]  /*3b40*/  ISETP.NE.U32.AND P4, PT, RZ, c[0x0][0x180], PT ;  /* 0x00006000ff007a0c */ /* 0x000fc80003f85070 */
[----:B------:R-:W-:-:S13]  /*3b50*/  ISETP.NE.AND.EX P4, PT, RZ, c[0x0][0x184], PT, P4 ;  /* 0x00006100ff007a0c */ /* 0x000fda0003f85340 */
[----:B------:R-:W-:Y:S05]  /*3b60*/  @P4 BRA `(.L_x_4839) ;  /* 0x0000002000004947 */ /* 0x000fea0003800000 */
[----:B------:R-:W-:Y:S05]  /*3b70*/  @P0 BRA `(.L_x_4840) ;  /* 0x0000008000000947 */ /* 0x000fea0003800000 */
[----:B------:R-:W-:Y:S05]  /*3b80*/  BRA `(.L_x_4841) ;  /* 0x0000009000007947 */ /* 0x000fea0003800000 */
.L_x_4839:
[----:B-----5:R-:W-:-:S05]  /*3b90*/  HADD2.F32 R72, -RZ, R67.H0_H0 ;  /* 0x20000043ff487230 */ /* 0x020fca0000004100 */
[----:B------:R-:W-:Y:S01]  /*3ba0*/  FADD.FTZ R123, R72, R123 ;  /* 0x0000007b487b7221 */ /* 0x000fe20000010000 */
[----:B------:R-:W-:Y:S05]  /*3bb0*/  BRA `(.L_x_4840) ;  /* 0x0000004000007947 */ /* 0x000fea0003800000 */
.L_x_4838:
[----:B-----5:R-:W-:-:S05]  /*3bc0*/  HADD2.F32 R72, -RZ, R63.H0_H0 ;  /* 0x2000003fff487230 */ /* 0x020fca0000004100 */
[----:B------:R-:W-:Y:S01]  /*3bd0*/  FADD.FTZ R123, R72, R123 ;  /* 0x0000007b487b7221 */ /* 0x000fe20000010000 */
[----:B------:R-:W-:-:S05]  /*3be0*/  @P2 HADD2.F32 R72, -RZ, R67.H0_H0 ;  /* 0x20000043ff482230 */ /* 0x000fca0000004100 */
[----:B------:R-:W-:-:S05]  /*3bf0*/  @P2 FADD.FTZ R123, R72, R123 ;  /* 0x0000007b487b2221 */ /* 0x000fca0000010000 */
.L_x_4840:
[----:B------:R-:W-:-:S04]  /*3c00*/  F2FP.PACK_AB R72, RZ, R123 ;  /* 0x0000007bff48723e */ /* 0x000fc800000000ff */
[----:B------:R-:W-:Y:S02]  /*3c10*/  PRMT R71, R72, 0x7610, R71 ;  /* 0x0000761048477816 */ /* 0x000fe40000000047 */
.L_x_4841:
[----:B------:R-:W-:Y:S01]  /*3c20*/  HADD2.F32 R135, -RZ, R75.H1_H1 ;  /* 0x3000004bff877230 */ /* 0x000fe20000004100 */
[----:B------:R-:W-:Y:S05]  /*3c30*/  @P3 BRA `(.L_x_4842) ;  /* 0x0000008000003947 */ /* 0x000fea0003800000 */
[----:B------:R-:W-:-:S04]  /*3c40*/  ISETP.NE.U32.AND P2, PT, RZ, c[0x0][0x180], PT ;  /* 0x00006000ff007a0c */ /* 0x000fc80003f45070 */
[----:B------:R-:W-:-:S13]  /*3c50*/  ISETP.NE.AND.EX P2, PT, RZ, c[0x0][0x184], PT, P2 ;  /* 0x00006100ff007a0c */ /* 0x000fda0003f45320 */
[----:B------:R-:W-:Y:S05]  /*3c60*/  @P2 BRA `(.L_x_4843) ;  /* 0x0000002000002947 */ /* 0x000fea0003800000 */
[----:B------:R-:W-:Y:S05]  /*3c70*/  @P0 BRA `(.L_x_4844) ;  /* 0x0000008000000947 */ /* 0x000fea0003800000 */
[----:B------:R-:W-:Y:S05]  /*3c80*/  BRA `(.L_x_4845) ;  /* 0x0000009000007947 */ /* 0x000fea0003800000 */
.L_x_4843:
[----:B-----5:R-:W-:-:S05]  /*3c90*/  HADD2.F32 R72, -RZ, R67.H1_H1 ;  /* 0x30000043ff487230 */ /* 0x020fca0000004100 */
[----:B------:R-:W-:Y:S01]  /*3ca0*/  FADD.FTZ R135, R72, R135 ;  /* 0x0000008748877221 */ /* 0x000fe20000010000 */
[----:B------:R-:W-:Y:S05]  /*3cb0*/  BRA `(.L_x_4844) ;  /* 0x0000004000007947 */ /* 0x000fea0003800000 */
.L_x_4842:
[----:B-----5:R-:W-:-:S05]  /*3cc0*/  HADD2.F32 R72, -RZ, R63.H1_H1 ;  /* 0x3000003fff487230 */ /* 0x020fca0000004100 */
[----:B------:R-:W-:Y:S01]  /*3cd0*/  FADD.FTZ R135, R72, R135 ;  /* 0x0000008748877221 */ /* 0x000fe20000010000 */
[----:B------:R-:W-:-:S05]  /*3ce0*/  @P2 HADD2.F32 R72, -RZ, R67.H1_H1 ;  /* 0x30000043ff482230 */ /* 0x000fca0000004100 */
[----:B------:R-:W-:-:S05]  /*3cf0*/  @P2 FADD.FTZ R135, R72, R135 ;  /* 0x0000008748872221 */ /* 0x000fca0000010000 */
.L_x_4844:
[----:B------:R-:W-:-:S04]  /*3d00*/  F2FP.PACK_AB R72, RZ, R135 ;  /* 0x00000087ff48723e */ /* 0x000fc800000000ff */
[----:B------:R-:W-:Y:S02]  /*3d10*/  PRMT R71, R71, 0x5410, R72 ;  /* 0x0000541047477816 */ /* 0x000fe40000000048 */
.L_x_4845:
[----:B------:R-:W-:-:S04]  /*3d20*/  @P0 LEA R72, P2, R76, c[0x0][0x188], 0x4 ;  /* 0x000062004c480a11 */ /* 0x000fc800078420ff */
[C---:B------:R-:W-:Y:S02]  /*3d30*/  @P0 LEA.HI.X R73, R76.reuse, c[0x0][0x18c], RZ, 0x4, P2 ;  /* 0x000063004c490a11 */ /* 0x040fe400010f24ff */
[----:B------:R-:W-:-:S03]  /*3d40*/  IADD3 R76, R76, 0x80, RZ ;  /* 0x000000804c4c7810 */ /* 0x000fc60007ffe0ff */
[----:B------:R0:W-:Y:S04]  /*3d50*/  @P0 STG.E.128 [R72.64], R68 ;  /* 0x0000004448000986 */ /* 0x0001e8000c101d04 */
.L_x_4813:
[----:B------:R-:W-:Y:S05]  /*3d60*/  BSYNC B0 ;  /* 0x0000000000007941 */ /* 0x000fea0003800000 */
.L_x_4812:
        /* <DEDUP_REMOVED lines=25> */
.L_x_4849:
[----:B-----5:R-:W-:-:S05]  /*3f00*/  HADD2.F32 R77, -RZ, R64.H0_H0 ;  /* 0x20000040ff4d7230 */ /* 0x020fca0000004100 */
[----:B------:R-:W-:Y:S01]  /*3f10*/  FADD.FTZ R85, R77, R85 ;  /* 0x000000554d557221 */ /* 0x000fe20000010000 */
[----:B------:R-:W-:Y:S05]  /*3f20*/  BRA `(.L_x_4850) ;  /* 0x0000004000007947 */ /* 0x000fea0003800000 */
.L_x_4848:
[----:B-----5:R-:W-:-:S05]  /*3f30*/  HADD2.F32 R77, -RZ, R60.H0_H0 ;  /* 0x2000003cff4d7230 */ /* 0x020fca0000004100 */
[----:B------:R-:W-:Y:S01]  /*3f40*/  FADD.FTZ R85, R77, R85 ;  /* 0x000000554d557221 */ /* 0x000fe20000010000 */
[----:B------:R-:W-:-:S05]  /*3f50*/  @P2 HADD2.F32 R77, -RZ, R64.H0_H0 ;  /* 0x20000040ff4d2230 */ /* 0x000fca0000004100 */
[----:B------:R-:W-:-:S05]  /*3f60*/  @P2 FADD.FTZ R85, R77, R85 ;  /* 0x000000554d552221 */ /* 0x000fca0000010000 */
.L_x_4850:
[----:B------:R-:W-:-:S04]  /*3f70*/  F2FP.PACK_AB R77, RZ, R85 ;  /* 0x00000055ff4d723e */ /* 0x000fc800000000ff */
[----:B------:R-:W-:Y:S02]  /*3f80*/  PRMT R68, R77, 0x7610, R68 ;  /* 0x000076104d447816 */ /* 0x000fe40000000044 */
.L_x_4851:
[----:B------:R-:W-:Y:S01]  /*3f90*/  HADD2.F32 R96, -RZ, R72.H1_H1 ;  /* 0x30000048ff607230 */ /* 0x000fe20000004100 */
[----:B------:R-:W-:Y:S05]  /*3fa0*/  @P3 BRA `(.L_x_4852) ;  /* 0x0000008000003947 */ /* 0x000fea0003800000 */
[----:B------:R-:W-:-:S04]  /*3fb0*/  ISETP.NE.U32.AND P4, PT, RZ, c[0x0][0x180], PT ;  /* 0x00006000ff007a0c */ /* 0x000fc80003f85070 */
[----:B------:R-:W-:-:S13]  /*3fc0*/  ISETP.NE.AND.EX P4, PT, RZ, c[0x0][0x184], PT, P4 ;  /* 0x00006100ff007a0c */ /* 0x000fda0003f85340 */
[----:B------:R-:W-:Y:S05]  /*3fd0*/  @P4 BRA `(.L_x_4853) ;  /* 0x0000002000004947 */ /* 0x000fea0003800000 */
[----:B------:R-:W-:Y:S05]  /*3fe0*/  @P0 BRA `(.L_x_4854) ;  /* 0x0000008000000947 */ /* 0x000fea0003800000 */
[----:B------:R-:W-:Y:S05]  /*3ff0*/  BRA `(.L_x_4855) ;  /* 0x0000009000007947 */ /* 0x000fea0003800000 */
.L_x_4853:
[----:B-----5:R-:W-:-:S05]  /*4000*/  HADD2.F32 R72, -RZ, R64.H1_H1 ;  /* 0x30000040ff487230 */ /* 0x020fca0000004100 */
[----:B------:R-:W-:Y:S01]  /*4010*/  FADD.FTZ R96, R72, R96 ;  /* 0x0000006048607221 */ /* 0x000fe20000010000 */
[----:B------:R-:W-:Y:S05]  /*4020*/  BRA `(.L_x_4854) ;  /* 0x0000004000007947 */ /* 0x000fea0003800000 */
.L_x_4852:
[----:B-----5:R-:W-:-:S05]  /*4030*/  HADD2.F32 R72, -RZ, R60.H1_H1 ;  /* 0x3000003cff487230 */ /* 0x020fca0000004100 */
[----:B------:R-:W-:Y:S01]  /*4040*/  FADD.FTZ R96, R72, R96 ;  /* 0x0000006048607221 */ /* 0x000fe20000010000 */
[----:B------:R-:W-:-:S05]  /*4050*/  @P2 HADD2.F32 R72, -RZ, R64.H1_H1 ;  /* 0x30000040ff482230 */ /* 0x000fca0000004100 */
[----:B------:R-:W-:-:S05]  /*4060*/  @P2 FADD.FTZ R96, R72, R96 ;  /* 0x0000006048602221 */ /* 0x000fca0000010000 */
.L_x_4854:
[----:B------:R-:W-:-:S04]  /*4070*/  F2FP.PACK_AB R72, RZ, R96 ;  /* 0x00000060ff48723e */ /* 0x000fc800000000ff */
[----:B------:R-:W-:Y:S02]  /*4080*/  PRMT R68, R68, 0x5410, R72 ;  /* 0x0000541044447816 */ /* 0x000fe40000000048 */
.L_x_4855:
[----:B------:R-:W-:Y:S01]  /*4090*/  HADD2.F32 R97, -RZ, R73.H0_H0 ;  /* 0x20000049ff617230 */ /* 0x000fe20000004100 */
[----:B------:R-:W-:Y:S05]  /*40a0*/  @P3 BRA `(.L_x_4856) ;  /* 0x0000008000003947 */ /* 0x000fea0003800000 */
[----:B------:R-:W-:-:S04]  /*40b0*/  ISETP.NE.U32.AND P4, PT, RZ, c[0x0][0x180], PT ;  /* 0x00006000ff007a0c */ /* 0x000fc80003f85070 */
[----:B------:R-:W-:-:S13]  /*40c0*/  ISETP.NE.AND.EX P4, PT, RZ, c[0x0][0x184], PT, P4 ;  /* 0x00006100ff007a0c */ /* 0x000fda0003f85340 */
[----:B------:R-:W-:Y:S05]  /*40d0*/  @P4 BRA `(.L_x_4857) ;  /* 0x0000002000004947 */ /* 0x000fea0003800000 */
[----:B------:R-:W-:Y:S05]  /*40e0*/  @P0 BRA `(.L_x_4858) ;  /* 0x0000008000000947 */ /* 0x000fea0003800000 */
[----:B------:R-:W-:Y:S05]  /*40f0*/  BRA `(.L_x_4859) ;  /* 0x0000009000007947 */ /* 0x000fea0003800000 */
.L_x_4857:
[----:B-----5:R-:W-:-:S05]  /*4100*/  HADD2.F32 R72, -RZ, R65.H0_H0 ;  /* 0x20000041ff487230 */ /* 0x020fca0000004100 */
[----:B------:R-:W-:Y:S01]  /*4110*/  FADD.FTZ R97, R72, R97 ;  /* 0x0000006148617221 */ /* 0x000fe20000010000 */
[----:B------:R-:W-:Y:S05]  /*4120*/  BRA `(.L_x_4858) ;  /* 0x0000004000007947 */ /* 0x000fea0003800000 */
.L_x_4856:
[----:B-----5:R-:W-:-:S05]  /*4130*/  HADD2.F32 R72, -RZ, R61.H0_H0 ;  /* 0x2000003dff487230 */ /* 0x020fca0000004100 */
[----:B------:R-:W-:Y:S01]  /*4140*/  FADD.FTZ R97, R72, R97 ;  /* 0x0000006148617221 */ /* 0x000fe20000010000 */
[----:B------:R-:W-:-:S05]  /*4150*/  @P2 HADD2.F32 R72, -RZ, R65.H0_H0 ;  /* 0x20000041ff482230 */ /* 0x000fca0000004100 */
[----:B------:R-:W-:-:S05]  /*4160*/  @P2 FADD.FTZ R97, R72, R97 ;  /* 0x0000006148612221 */ /* 0x000fca0000010000 */
.L_x_4858:
[----:B------:R-:W-:-:S04]  /*4170*/  F2FP.PACK_AB R72, RZ, R97 ;  /* 0x00000061ff48723e */ /* 0x000fc800000000ff */
[----:B------:R-:W-:Y:S02]  /*4180*/  PRMT R69, R72, 0x7610, R69 ;  /* 0x0000761048457816 */ /* 0x000fe40000000045 */
.L_x_4859:
[----:B------:R-:W-:Y:S01]  /*4190*/  HADD2.F32 R110, -RZ, R73.H1_H1 ;  /* 0x30000049ff6e7230 */ /* 0x000fe20000004100 */
[----:B------:R-:W-:Y:S05]  /*41a0*/  @P3 BRA `(.L_x_4860) ;  /* 0x0000008000003947 */ /* 0x000fea0003800000 */
[----:B------:R-:W-:-:S04]  /*41b0*/  ISETP.NE.U32.AND P4, PT, RZ, c[0x0][0x180], PT ;  /* 0x00006000ff007a0c */ /* 0x000fc80003f85070 */
[----:B------:R-:W-:-:S13]  /*41c0*/  ISETP.NE.AND.EX P4, PT, RZ, c[0x0][0x184], PT, P4 ;  /* 0x00006100ff007a0c */ /* 0x000fda0003f85340 */
[----:B------:R-:W-:Y:S05]  /*41d0*/  @P4 BRA `(.L_x_4861) ;  /* 0x0000002000004947 */ /* 0x000fea0003800000 */
[----:B------:R-:W-:Y:S05]  /*41e0*/  @P0 BRA `(.L_x_4862) ;  /* 0x0000008000000947 */ /* 0x000fea0003800000 */
[----:B------:R-:W-:Y:S05]  /*41f0*/  BRA `(.L_x_4863) ;  /* 0x0000009000007947 */ /* 0x000fea0003800000 */
.L_x_4861:
[----:B-----5:R-:W-:-:S05]  /*4200*/  HADD2.F32 R72, -RZ, R65.H1_H1 ;  /* 0x30000041ff487230 */ /* 0x020fca0000004100 */
[----:B------:R-:W-:Y:S01]  /*4210*/  FADD.FTZ R110, R72, R110 ;  /* 0x0000006e486e7221 */ /* 0x000fe20000010000 */
[----:B------:R-:W-:Y:S05]  /*4220*/  BRA `(.L_x_4862) ;  /* 0x0000004000007947 */ /* 0x000fea0003800000 */
.L_x_4860:
[----:B-----5:R-:W-:-:S05]  /*4230*/  HADD2.F32 R72, -RZ, R61.H1_H1 ;  /* 0x3000003dff487230 */ /* 0x020fca0000004100 */
[----:B------:R-:W-:Y:S01]  /*4240*/  FADD.FTZ R110, R72, R110 ;  /* 0x0000006e486e7221 */ /* 0x000fe20000010000 */
[----:B------:R-:W-:-:S05]  /*4250*/  @P2 HADD2.F32 R72, -RZ, R65.H1_H1 ;  /* 0x30000041ff482230 */ /* 0x000fca0000004100 */
[----:B------:R-:W-:-:S05]  /*4260*/  @P2 FADD.FTZ R110, R72, R110 ;  /* 0x0000006e486e2221 */ /* 0x000fca0000010000 */
.L_x_4862:
[----:B------:R-:W-:-:S04]  /*4270*/  F2FP.PACK_AB R72, RZ, R110 ;  /* 0x0000006eff48723e */ /* 0x000fc800000000ff */
[----:B------:R-:W-:Y:S02]  /*4280*/  PRMT R69, R69, 0x5410, R72 ;  /* 0x0000541045457816 */ /* 0x000fe40000000048 */
.L_x_4863:
[----:B------:R-:W-:Y:S01]  /*4290*/  HADD2.F32 R111, -RZ, R74.H0_H0 ;  /* 0x2000004aff6f7230 */ /* 0x000fe20000004100 */
[----:B------:R-:W-:Y:S05]  /*42a0*/  @P3 BRA `(.L_x_4864) ;  /* 0x0000008000003947 */ /* 0x000fea0003800000 */
[----:B------:R-:W-:-:S04]  /*42b0*/  ISETP.NE.U32.AND P4, PT, RZ, c[0x0][0x180], PT ;  /* 0x00006000ff007a0c */ /* 0x000fc80003f85070 */
[----:B------:R-:W-:-:S13]  /*42c0*/  ISETP.NE.AND.EX P4, PT, RZ, c[0x0][0x184], PT, P4 ;  /* 0x00006100ff007a0c */ /* 0x000fda0003f85340 */
[----:B------:R-:W-:Y:S05]  /*42d0*/  @P4 BRA `(.L_x_4865) ;  /* 0x0000002000004947 */ /* 0x000fea0003800000 */
[----:B------:R-:W-:Y:S05]  /*42e0*/  @P0 BRA `(.L_x_4866) ;  /* 0x0000008000000947 */ /* 0x000fea0003800000 */
[----:B------:R-:W-:Y:S05]  /*42f0*/  BRA `(.L_x_4867) ;  /* 0x0000009000007947 */ /* 0x000fea0003800000 */
.L_x_4865:
[----:B-----5:R-:W-:-:S05]  /*4300*/  HADD2.F32 R72, -RZ, R66.H0_H0 ;  /* 0x20000042ff487230 */ /* 0x020fca0000004100 */
[----:B------:R-:W-:Y:S01]  /*4310*/  FADD.FTZ R111, R72, R111 ;  /* 0x0000006f486f7221 */ /* 0x000fe20000010000 */
[----:B------:R-:W-:Y:S05]  /*4320*/  BRA `(.L_x_4866) ;  /* 0x0000004000007947 */ /* 0x000fea0003800000 */
.L_x_4864:
[----:B-----5:R-:W-:-:S05]  /*4330*/  HADD2.F32 R72, -RZ, R62.H0_H0 ;  /* 0x2000003eff487230 */ /* 0x020fca0000004100 */
[----:B------:R-:W-:Y:S01]  /*4340*/  FADD.FTZ R111, R72, R111 ;  /* 0x0000006f486f7221 */ /* 0x000fe20000010000 */
[----:B------:R-:W-:-:S05]  /*4350*/  @P2 HADD2.F32 R72, -RZ, R66.H0_H0 ;  /* 0x20000042ff482230 */ /* 0x000fca0000004100 */
[----:B------:R-:W-:-:S05]  /*4360*/  @P2 FADD.FTZ R111, R72, R111 ;  /* 0x0000006f486f2221 */ /* 0x000fca0000010000 */
.L_x_4866:
[----:B------:R-:W-:-:S04]  /*4370*/  F2FP.PACK_AB R72, RZ, R111 ;  /* 0x0000006fff48723e */ /* 0x000fc800000000ff */
[----:B------:R-:W-:Y:S02]  /*4380*/  PRMT R70, R72, 0x7610, R70 ;  /* 0x0000761048467816 */ /* 0x000fe40000000046 */
.L_x_4867:
[----:B------:R-:W-:Y:S01]  /*4390*/  HADD2.F32 R124, -RZ, R74.H1_H1 ;  /* 0x3000004aff7c7230 */ /* 0x000fe20000004100 */
[----:B------:R-:W-:Y:S05]  /*43a0*/  @P3 BRA `(.L_x_4868) ;  /* 0x0000008000003947 */ /* 0x000fea0003800000 */
[----:B------:R-:W-:-:S04]  /*43b0*/  ISETP.NE.U32.AND P4, PT, RZ, c[0x0][0x180], PT ;  /* 0x00006000ff007a0c */ /* 0x000fc80003f85070 */
[----:B------:R-:W-:-:S13]  /*43c0*/  ISETP.NE.AND.EX P4, PT, RZ, c[0x0][0x184], PT, P4 ;  /* 0x00006100ff007a0c */ /* 0x000fda0003f85340 */
[----:B------:R-:W-:Y:S05]  /*43d0*/  @P4 BRA `(.L_x_4869) ;  /* 0x0000002000004947 */ /* 0x000fea0003800000 */
[----:B------:R-:W-:Y:S05]  /*43e0*/  @P0 BRA `(.L_x_4870) ;  /* 0x0000008000000947 */ /* 0x000fea0003800000 */
[----:B------:R-:W-:Y:S05]  /*43f0*/  BRA `(.L_x_4871) ;  /* 0x0000009000007947 */ /* 0x000fea0003800000 */
.L_x_4869:
[----:B-----5:R-:W-:-:S05]  /*4400*/  HADD2.F32 R72, -RZ, R66.H1_H1 ;  /* 0x30000042ff487230 */ /* 0x020fca0000004100 */
[----:B------:R-:W-:Y:S01]  /*4410*/  FADD.FTZ R124, R72, R124 ;  /* 0x0000007c487c7221 */ /* 0x000fe20000010000 */
[----:B------:R-:W-:Y:S05]  /*4420*/  BRA `(.L_x_4870) ;  /* 0x0000004000007947 */ /* 0x000fea0003800000 */
.L_x_4868:
[----:B-----5:R-:W-:-:S05]  /*4430*/  HADD2.F32 R72, -RZ, R62.H1_H1 ;  /* 0x3000003eff487230 */ /* 0x020fca0000004100 */
[----:B------:R-:W-:Y:S01]  /*4440*/  FADD.FTZ R124, R72, R124 ;  /* 0x0000007c487c7221 */ /* 0x000fe20000010000 */
[----:B------:R-:W-:-:S05]  /*4450*/  @P2 HADD2.F32 R72, -RZ, R66.H1_H1 ;  /* 0x30000042ff482230 */ /* 0x000fca0000004100 */
[----:B------:R-:W-:-:S05]  /*4460*/  @P2 FADD.FTZ R124, R72, R124 ;  /* 0x0000007c487c2221 */ /* 0x000fca0000010000 */
.L_x_4870:
[----:B------:R-:W-:-:S04]  /*4470*/  F2FP.PACK_AB R72, RZ, R124 ;  /* 0x0000007cff48723e */ /* 0x000fc800000000ff */
[----:B------:R-:W-:Y:S02]  /*4480*/  PRMT R70, R70, 0x5410, R72 ;  /* 0x0000541046467816 */ /* 0x000fe40000000048 */
.L_x_4871:
[----:B------:R-:W-:Y:S01]  /*4490*/  HADD2.F32 R125, -RZ, R75.H0_H0 ;  /* 0x2000004bff7d7230 */ /* 0x000fe20000004100 */
[----:B------:R-:W-:Y:S05]  /*44a0*/  @P3 BRA `(.L_x_4872) ;  /* 0x0000008000003947 */ /* 0x000fea0003800000 */
[----:B------:R-:W-:-:S04]  /*44b0*/  ISETP.NE.U32.AND P4, PT, RZ, c[0x0][0x180], PT ;  /* 0x00006000ff007a0c */ /* 0x000fc80003f85070 */
[----:B------:R-:W-:-:S13]  /*44c0*/  ISETP.NE.AND.EX P4, PT, RZ, c[0x0][0x184], PT, P4 ;  /* 0x00006100ff007a0c */ /* 0x000fda0003f85340 */
[----:B------:R-:W-:Y:S05]  /*44d0*/  @P4 BRA `(.L_x_4873) ;  /* 0x0000002000004947 */ /* 0x000fea0003800000 */
[----:B------:R-:W-:Y:S05]  /*44e0*/  @P0 BRA `(.L_x_4874) ;  /* 0x0000008000000947 */ /* 0x000fea0003800000 */
[----:B------:R-:W-:Y:S05]  /*44f0*/  BRA `(.L_x_4875) ;  /* 0x0000009000007947 */ /* 0x000fea0003800000 */
.L_x_4873:
[----:B-----5:R-:W-:-:S05]  /*4500*/  HADD2.F32 R72, -RZ, R67.H0_H0 ;  /* 0x20000043ff487230 */ /* 0x020fca0000004100 */
[----:B------:R-:W-:Y:S01]  /*4510*/  FADD.FTZ R125, R72, R125 ;  /* 0x0000007d487d7221 */ /* 0x000fe20000010000 */
[----:B------:R-:W-:Y:S05]  /*4520*/  BRA `(.L_x_4874) ;  /* 0x0000004000007947 */ /* 0x000fea0003800000 */
.L_x_4872:
[----:B-----5:R-:W-:-:S05]  /*4530*/  HADD2.F32 R72, -RZ, R63.H0_H0 ;  /* 0x2000003fff487230 */ /* 0x020fca0000004100 */
[----:B------:R-:W-:Y:S01]  /*4540*/  FADD.FTZ R125, R72, R125 ;  /* 0x0000007d487d7221 */ /* 0x000fe20000010000 */
[----:B------:R-:W-:-:S05]  /*4550*/  @P2 HADD2.F32 R72, -RZ, R67.H0_H0 ;  /* 0x20000043ff482230 */ /* 0x000fca0000004100 */
[----:B------:R-:W-:-:S05]  /*4560*/  @P2 FADD.FTZ R125, R72, R125 ;  /* 0x0000007d487d2221 */ /* 0x000fca0000010000 */
.L_x_4874:
[----:B------:R-:W-:-:S04]  /*4570*/  F2FP.PACK_AB R72, RZ, R125 ;  /* 0x0000007dff48723e */ /* 0x000fc800000000ff */
[----:B------:R-:W-:Y:S02]  /*4580*/  PRMT R71, R72, 0x7610, R71 ;  /* 0x0000761048477816 */ /* 0x000fe40000000047 */
.L_x_4875:
[----:B------:R-:W-:Y:S01]  /*4590*/  HADD2.F32 R138, -RZ, R75.H1_H1 ;  /* 0x3000004bff8a7230 */ /* 0x000fe20000004100 */
[----:B------:R-:W-:Y:S05]  /*45a0*/  @P3 BRA `(.L_x_4876) ;  /* 0x0000008000003947 */ /* 0x000fea0003800000 */
[----:B------:R-:W-:-:S04]  /*45b0*/  ISETP.NE.U32.AND P2, PT, RZ, c[0x0][0x180], PT ;  /* 0x00006000ff007a0c */ /* 0x000fc80003f45070 */
[----:B------:R-:W-:-:S13]  /*45c0*/  ISETP.NE.AND.EX P2, PT, RZ, c[0x0][0x184], PT, P2 ;  /* 0x00006100ff007a0c */ /* 0x000fda0003f45320 */
[----:B------:R-:W-:Y:S05]  /*45d0*/  @P2 BRA `(.L_x_4877) ;  /* 0x0000002000002947 */ /* 0x000fea0003800000 */
[----:B------:R-:W-:Y:S05]  /*45e0*/  @P0 BRA `(.L_x_4878) ;  /* 0x0000008000000947 */ /* 0x000fea0003800000 */
[----:B------:R-:W-:Y:S05]  /*45f0*/  BRA `(.L_x_4879) ;  /* 0x0000009000007947 */ /* 0x000fea0003800000 */
.L_x_4877:
[----:B-----5:R-:W-:-:S05]  /*4600*/  HADD2.F32 R72, -RZ, R67.H1_H1 ;  /* 0x30000043ff487230 */ /* 0x020fca0000004100 */
[----:B------:R-:W-:Y:S01]  /*4610*/  FADD.FTZ R138, R72, R138 ;  /* 0x0000008a488a7221 */ /* 0x000fe20000010000 */
[----:B------:R-:W-:Y:S05]  /*4620*/  BRA `(.L_x_4878) ;  /* 0x0000004000007947 */ /* 0x000fea0003800000 */
.L_x_4876:
[----:B-----5:R-:W-:-:S05]  /*4630*/  HADD2.F32 R72, -RZ, R63.H1_H1 ;  /* 0x3000003fff487230 */ /* 0x020fca0000004100 */
[----:B------:R-:W-:Y:S01]  /*4640*/  FADD.FTZ R138, R72, R138 ;  /* 0x0000008a488a7221 */ /* 0x000fe20000010000 */
[----:B------:R-:W-:-:S05]  /*4650*/  @P2 HADD2.F32 R72, -RZ, R67.H1_H1 ;  /* 0x30000043ff482230 */ /* 0x000fca0000004100 */
[----:B------:R-:W-:-:S05]  /*4660*/  @P2 FADD.FTZ R138, R72, R138 ;  /* 0x0000008a488a2221 */ /* 0x000fca0000010000 */
.L_x_4878:
[----:B------:R-:W-:-:S04]  /*4670*/  F2FP.PACK_AB R72, RZ, R138 ;  /* 0x0000008aff48723e */ /* 0x000fc800000000ff */
[----:B------:R-:W-:Y:S02]  /*4680*/  PRMT R71, R71, 0x5410, R72 ;  /* 0x0000541047477816 */ /* 0x000fe40000000048 */
.L_x_4879:
[----:B------:R-:W-:-:S04]  /*4690*/  @P0 LEA R72, P2, R76, c[0x0][0x188], 0x4 ;  /* 0x000062004c480a11 */ /* 0x000fc800078420ff */
[C---:B------:R-:W-:Y:S02]  /*46a0*/  @P0 LEA.HI.X R73, R76.reuse, c[0x0][0x18c], RZ, 0x4, P2 ;  /* 0x000063004c490a11 */ /* 0x040fe400010f24ff */
[----:B------:R-:W-:-:S03]  /*46b0*/  IADD3 R76, R76, 0x80, RZ ;  /* 0x000000804c4c7810 */ /* 0x000fc60007ffe0ff */
[----:B------:R0:W-:Y:S04]  /*46c0*/  @P0 STG.E.128 [R72.64], R68 ;  /* 0x0000004448000986 */ /* 0x0001e8000c101d04 */
.L_x_4847:
[----:B------:R-:W-:Y:S05]  /*46d0*/  BSYNC B0 ;  /* 0x0000000000007941 */ /* 0x000fea0003800000 */
.L_x_4846:
        /* <DEDUP_REMOVED lines=25> */
.L_x_4883:
[----:B-----5:R-:W-:-:S05]  /*4870*/  HADD2.F32 R77, -RZ, R64.H0_H0 ;  /* 0x20000040ff4d7230 */ /* 0x020fca0000004100 */
[----:B------:R-:W-:Y:S01]  /*4880*/  FADD.FTZ R86, R77, R86 ;  /* 0x000000564d567221 */ /* 0x000fe20000010000 */
[----:B------:R-:W-:Y:S05]  /*4890*/  BRA `(.L_x_4884) ;  /* 0x0000004000007947 */ /* 0x000fea0003800000 */
.L_x_4882:
[----:B-----5:R-:W-:-:S05]  /*48a0*/  HADD2.F32 R77, -RZ, R60.H0_H0 ;  /* 0x2000003cff4d7230 */ /* 0x020fca0000004100 */
[----:B------:R-:W-:Y:S01]  /*48b0*/  FADD.FTZ R86, R77, R86 ;  /* 0x000000564d567221 */ /* 0x000fe20000010000 */
[----:B------:R-:W-:-:S05]  /*48c0*/  @P2 HADD2.F32 R77, -RZ, R64.H0_H0 ;  /* 0x20000040ff4d2230 */ /* 0x000fca0000004100 */
[----:B------:R-:W-:-:S05]  /*48d0*/  @P2 FADD.FTZ R86, R77, R86 ;  /* 0x000000564d562221 */ /* 0x000fca0000010000 */
.L_x_4884:
[----:B------:R-:W-:-:S04]  /*48e0*/  F2FP.PACK_AB R77, RZ, R86 ;  /* 0x00000056ff4d723e */ /* 0x000fc800000000ff */
[----:B------:R-:W-:Y:S02]  /*48f0*/  PRMT R68, R77, 0x7610, R68 ;  /* 0x000076104d447816 */ /* 0x000fe40000000044 */
.L_x_4885:
[----:B------:R-:W-:Y:S01]  /*4900*/  HADD2.F32 R98, -RZ, R72.H1_H1 ;  /* 0x30000048ff627230 */ /* 0x000fe20000004100 */
[----:B------:R-:W-:Y:S05]  /*4910*/  @P3 BRA `(.L_x_4886) ;  /* 0x0000008000003947 */ /* 0x000fea0003800000 */
[----:B------:R-:W-:-:S04]  /*4920*/  ISETP.NE.U32.AND P4, PT, RZ, c[0x0][0x180], PT ;  /* 0x00006000ff007a0c */ /* 0x000fc80003f85070 */
[----:B------:R-:W-:-:S13]  /*4930*/  ISETP.NE.AND.EX P4, PT, RZ, c[0x0][0x184], PT, P4 ;  /* 0x00006100ff007a0c */ /* 0x000fda0003f85340 */
[----:B------:R-:W-:Y:S05]  /*4940*/  @P4 BRA `(.L_x_4887) ;  /* 0x0000002000004947 */ /* 0x000fea0003800000 */
[----:B------:R-:W-:Y:S05]  /*4950*/  @P0 BRA `(.L_x_4888) ;  /* 0x0000008000000947 */ /* 0x000fea0003800000 */
[----:B------:R-:W-:Y:S05]  /*4960*/  BRA `(.L_x_4889) ;  /* 0x0000009000007947 */ /* 0x000fea0003800000 */
.L_x_4887:
[----:B-----5:R-:W-:-:S05]  /*4970*/  HADD2.F32 R72, -RZ, R64.H1_H1 ;  /* 0x30000040ff487230 */ /* 0x020fca0000004100 */
[----:B------:R-:W-:Y:S01]  /*4980*/  FADD.FTZ R98, R72, R98 ;  /* 0x0000006248627221 */ /* 0x000fe20000010000 */
[----:B------:R-:W-:Y:S05]  /*4990*/  BRA `(.L_x_4888) ;  /* 0x0000004000007947 */ /* 0x000fea0003800000 */
.L_x_4886:
[----:B-----5:R-:W-:-:S05]  /*49a0*/  HADD2.F32 R72, -RZ, R60.H1_H1 ;  /* 0x3000003cff487230 */ /* 0x020fca0000004100 */
[----:B------:R-:W-:Y:S01]  /*49b0*/  FADD.FTZ R98, R72, R98 ;  /* 0x0000006248627221 */ /* 0x000fe20000010000 */
[----:B------:R-:W-:-:S05]  /*49c0*/  @P2 HADD2.F32 R72, -RZ, R64.H1_H1 ;  /* 0x30000040ff482230 */ /* 0x000fca0000004100 */
[----:B------:R-:W-:-:S05]  /*49d0*/  @P2 FADD.FTZ R98, R72, R98 ;  /* 0x0000006248622221 */ /* 0x000fca0000010000 */
.L_x_4888:
[----:B------:R-:W-:-:S04]  /*49e0*/  F2FP.PACK_AB R72, RZ, R98 ;  /* 0x00000062ff48723e */ /* 0x000fc800000000ff */
[----:B------:R-:W-:Y:S02]  /*49f0*/  PRMT R68, R68, 0x5410, R72 ;  /* 0x0000541044447816 */ /* 0x000fe40000000048 */
.L_x_4889:
[----:B------:R-:W-:Y:S01]  /*4a00*/  HADD2.F32 R99, -RZ, R73.H0_H0 ;  /* 0x20000049ff637230 */ /* 0x000fe20000004100 */
[----:B------:R-:W-:Y:S05]  /*4a10*/  @P3 BRA `(.L_x_4890) ;  /* 0x0000008000003947 */ /* 0x000fea0003800000 */
[----:B------:R-:W-:-:S04]  /*4a20*/  ISETP.NE.U32.AND P4, PT, RZ, c[0x0][0x180], PT ;  /* 0x00006000ff007a0c */ /* 0x000fc80003f85070 */
[----:B------:R-:W-:-:S13]  /*4a30*/  ISETP.NE.AND.EX P4, PT, RZ, c[0x0][0x184], PT, P4 ;  /* 0x00006100ff007a0c */ /* 0x000fda0003f85340 */
[----:B------:R-:W-:Y:S05]  /*4a40*/  @P4 BRA `(.L_x_4891) ;  /* 0x0000002000004947 */ /* 0x000fea0003800000 */
[----:B------:R-:W-:Y:S05]  /*4a50*/  @P0 BRA `(.L_x_4892) ;  /* 0x0000008000000947 */ /* 0x000fea0003800000 */
[----:B------:R-:W-:Y:S05]  /*4a60*/  BRA `(.L_x_4893) ;  /* 0x0000009000007947 */ /* 0x000fea0003800000 */
.L_x_4891:
[----:B-----5:R-:W-:-:S05]  /*4a70*/  HADD2.F32 R72, -RZ, R65.H0_H0 ;  /* 0x20000041ff487230 */ /* 0x020fca0000004100 */
[----:B------:R-:W-:Y:S01]  /*4a80*/  FADD.FTZ R99, R72, R99 ;  /* 0x0000006348637221 */ /* 0x000fe20000010000 */
[----:B------:R-:W-:Y:S05]  /*4a90*/  BRA `(.L_x_4892) ;  /* 0x0000004000007947 */ /* 0x000fea0003800000 */
.L_x_4890:
[----:B-----5:R-:W-:-:S05]  /*4aa0*/  HADD2.F32 R72, -RZ, R61.H0_H0 ;  /* 0x2000003dff487230 */ /* 0x020fca0000004100 */
[----:B------:R-:W-:Y:S01]  /*4ab0*/  FADD.FTZ R99, R72, R99 ;  /* 0x0000006348637221 */ /* 0x000fe20000010000 */
[----:B------:R-:W-:-:S05]  /*4ac0*/  @P2 HADD2.F32 R72, -RZ, R65.H0_H0 ;  /* 0x20000041ff482230 */ /* 0x000fca0000004100 */
[----:B------:R-:W-:-:S05]  /*4ad0*/  @P2 FADD.FTZ R99, R72, R99 ;  /* 0x0000006348632221 */ /* 0x000fca0000010000 */
.L_x_4892:
[----:B------:R-:W-:-:S04]  /*4ae0*/  F2FP.PACK_AB R72, RZ, R99 ;  /* 0x00000063ff48723e */ /* 0x000fc800000000ff */
[----:B------:R-:W-:Y:S02]  /*4af0*/  PRMT R69, R72, 0x7610, R69 ;  /* 0x0000761048457816 */ /* 0x000fe40000000045 */
.L_x_4893:
[----:B------:R-:W-:Y:S01]  /*4b00*/  HADD2.F32 R112, -RZ, R73.H1_H1 ;  /* 0x30000049ff707230 */ /* 0x000fe20000004100 */
[----:B------:R-:W-:Y:S05]  /*4b10*/  @P3 BRA `(.L_x_4894) ;  /* 0x0000008000003947 */ /* 0x000fea0003800000 */
[----:B------:R-:W-:-:S04]  /*4b20*/  ISETP.NE.U32.AND P4, PT, RZ, c[0x0][0x180], PT ;  /* 0x00006000ff007a0c */ /* 0x000fc80003f85070 */
[----:B------:R-:W-:-:S13]  /*4b30*/  ISETP.NE.AND.EX P4, PT, RZ, c[0x0][0x184], PT, P4 ;  /* 0x00006100ff007a0c */ /* 0x000fda0003f85340 */
[----:B------:R-:W-:Y:S05]  /*4b40*/  @P4 BRA `(.L_x_4895) ;  /* 0x0000002000004947 */ /* 0x000fea0003800000 */
[----:B------:R-:W-:Y:S05]  /*4b50*/  @P0 BRA `(.L_x_4896) ;  /* 0x0000008000000947 */ /* 0x000fea0003800000 */
[----:B------:R-:W-:Y:S05]  /*4b60*/  BRA `(.L_x_4897) ;  /* 0x0000009000007947 */ /* 0x000fea0003800000 */
.L_x_4895:
[----:B-----5:R-:W-:-:S05]  /*4b70*/  HADD2.F32 R72, -RZ, R65.H1_H1 ;  /* 0x30000041ff487230 */ /* 0x020fca0000004100 */
[----:B------:R-:W-:Y:S01]  /*4b80*/  FADD.FTZ R112, R72, R112 ;  /* 0x0000007048707221 */ /* 0x000fe20000010000 */
[----:B------:R-:W-:Y:S05]  /*4b90*/  BRA `(.L_x_4896) ;  /* 0x0000004000007947 */ /* 0x000fea0003800000 */
.L_x_4894:
[----:B-----5:R-:W-:-:S05]  /*4ba0*/  HADD2.F32 R72, -RZ, R61.H1_H1 ;  /* 0x3000003dff487230 */ /* 0x020fca0000004100 */
[----:B------:R-:W-:Y:S01]  /*4bb0*/  FADD.FTZ R112, R72, R112 ;  /* 0x0000007048707221 */ /* 0x000fe20000010000 */
[----:B------:R-:W-:-:S05]  /*4bc0*/  @P2 HADD2.F32 R72, -RZ, R65.H1_H1 ;  /* 0x30000041ff482230 */ /* 0x000fca0000004100 */
[----:B------:R-:W-:-:S05]  /*4bd0*/  @P2 FADD.FTZ R112, R72, R112 ;  /* 0x0000007048702221 */ /* 0x000fca0000010000 */
.L_x_4896:
[----:B------:R-:W-:-:S04]  /*4be0*/  F2FP.PACK_AB R72, RZ, R112 ;  /* 0x00000070ff48723e */ /* 0x000fc800000000ff */
[----:B------:R-:W-:Y:S02]  /*4bf0*/  PRMT R69, R69, 0x5410, R72 ;  /* 0x0000541045457816 */ /* 0x000fe40000000048 */
.L_x_4897:
[----:B------:R-:W-:Y:S01]  /*4c00*/  HADD2.F32 R113, -RZ, R74.H0_H0 ;  /* 0x2000004aff717230 */ /* 0x000fe20000004100 */
[----:B------:R-:W-:Y:S05]  /*4c10*/  @P3 BRA `(.L_x_4898) ;  /* 0x0000008000003947 */ /* 0x000fea0003800000 */
[----:B------:R-:W-:-:S04]  /*4c20*/  ISETP.NE.U32.AND P4, PT, RZ, c[0x0][0x180], PT ;  /* 0x00006000ff007a0c */ /* 0x000fc80003f85070 */
[----:B------:R-:W-:-:S13]  /*4c30*/  ISETP.NE.AND.EX P4, PT, RZ, c[0x0][0x184], PT, P4 ;  /* 0x00006100ff007a0c */ /* 0x000fda0003f85340 */
[----:B------:R-:W-:Y:S05]  /*4c40*/  @P4 BRA `(.L_x_4899) ;  /* 0x0000002000004947 */ /* 0x000fea0003800000 */
[----:B------:R-:W-:Y:S05]  /*4c50*/  @P0 BRA `(.L_x_4900) ;  /* 0x0000008000000947 */ /* 0x000fea0003800000 */
[----:B------:R-:W-:Y:S05]  /*4c60*/  BRA `(.L_x_4901) ;  /* 0x0000009000007947 */ /* 0x000fea0003800000 */
.L_x_4899:
[----:B-----5:R-:W-:-:S05]  /*4c70*/  HADD2.F32 R72, -RZ, R66.H0_H0 ;  /* 0x20000042ff487230 */ /* 0x020fca0000004100 */
[----:B------:R-:W-:Y:S01]  /*4c80*/  FADD.FTZ R113, R72, R113 ;  /* 0x0000007148717221 */ /* 0x000fe20000010000 */
[----:B------:R-:W-:Y:S05]  /*4c90*/  BRA `(.L_x_4900) ;  /* 0x0000004000007947 */ /* 0x000fea0003800000 */
.L_x_4898:
[----:B-----5:R-:W-:-:S05]  /*4ca0*/  HADD2.F32 R72, -RZ, R62.H0_H0 ;  /* 0x2000003eff487230 */ /* 0x020fca0000004100 */
[----:B------:R-:W-:Y:S01]  /*4cb0*/  FADD.FTZ R113, R72, R113 ;  /* 0x0000007148717221 */ /* 0x000fe20000010000 */
[----:B------:R-:W-:-:S05]  /*4cc0*/  @P2 HADD2.F32 R72, -RZ, R66.H0_H0 ;  /* 0x20000042ff482230 */ /* 0x000fca0000004100 */
[----:B------:R-:W-:-:S05]  /*4cd0*/  @P2 FADD.FTZ R113, R72, R113 ;  /* 0x0000007148712221 */ /* 0x000fca0000010000 */
.L_x_4900:
[----:B------:R-:W-:-:S04]  /*4ce0*/  F2FP.PACK_AB R72, RZ, R113 ;  /* 0x00000071ff48723e */ /* 0x000fc800000000ff */
[----:B------:R-:W-:Y:S02]  /*4cf0*/  PRMT R70, R72, 0x7610, R70 ;  /* 0x0000761048467816 */ /* 0x000fe40000000046 */
.L_x_4901:
[----:B------:R-:W-:Y:S01]  /*4d00*/  HADD2.F32 R126, -RZ, R74.H1_H1 ;  /* 0x3000004aff7e7230 */ /* 0x000fe20000004100 */
[----:B------:R-:W-:Y:S05]  /*4d10*/  @P3 BRA `(.L_x_4902) ;  /* 0x0000008000003947 */ /* 0x000fea0003800000 */
[----:B------:R-:W-:-:S04]  /*4d20*/  ISETP.NE.U32.AND P4, PT, RZ, c[0x0][0x180], PT ;  /* 0x00006000ff007a0c */ /* 0x000fc80003f85070 */
[----:B------:R-:W-:-:S13]  /*4d30*/  ISETP.NE.AND.EX P4, PT, RZ, c[0x0][0x184], PT, P4 ;  /* 0x00006100ff007a0c */ /* 0x000fda0003f85340 */
[----:B------:R-:W-:Y:S05]  /*4d40*/  @P4 BRA `(.L_x_4903) ;  /* 0x0000002000004947 */ /* 0x000fea0003800000 */
[----:B------:R-:W-:Y:S05]  /*4d50*/  @P0 BRA `(.L_x_4904) ;  /* 0x0000008000000947 */ /* 0x000fea0003800000 */
[----:B------:R-:W-:Y:S05]  /*4d60*/  BRA `(.L_x_4905) ;  /* 0x0000009000007947 */ /* 0x000fea0003800000 */
.L_x_4903:
[----:B-----5:R-:W-:-:S05]  /*4d70*/  HADD2.F32 R72, -RZ, R66.H1_H1 ;  /* 0x30000042ff487230 */ /* 0x020fca0000004100 */
[----:B------:R-:W-:Y:S01]  /*4d80*/  FADD.FTZ R126, R72, R126 ;  /* 0x0000007e487e7221 */ /* 0x000fe20000010000 */
[----:B------:R-:W-:Y:S05]  /*4d90*/  BRA `(.L_x_4904) ;  /* 0x0000004000007947 */ /* 0x000fea0003800000 */
.L_x_4902:
[----:B-----5:R-:W-:-:S05]  /*4da0*/  HADD2.F32 R72, -RZ, R62.H1_H1 ;  /* 0x3000003eff487230 */ /* 0x020fca0000004100 */
[----:B------:R-:W-:Y:S01]  /*4db0*/  FADD.FTZ R126, R72, R126 ;  /* 0x0000007e487e7221 */ /* 0x000fe20000010000 */
[----:B------:R-:W-:-:S05]  /*4dc0*/  @P2 HADD2.F32 R72, -RZ, R66.H1_H1 ;  /* 0x30000042ff482230 */ /* 0x000fca0000004100 */
[----:B------:R-:W-:-:S05]  /*4dd0*/  @P2 FADD.FTZ R126, R72, R126 ;  /* 0x0000007e487e2221 */ /* 0x000fca0000010000 */
.L_x_4904:
[----:B------:R-:W-:-:S04]  /*4de0*/  F2FP.PACK_AB R72, RZ, R126 ;  /* 0x0000007eff48723e */ /* 0x000fc800000000ff */
[----:B------:R-:W-:Y:S02]  /*4df0*/  PRMT R70, R70, 0x5410, R72 ;  /* 0x0000541046467816 */ /* 0x000fe40000000048 */
.L_x_4905:
[----:B------:R-:W-:Y:S01]  /*4e00*/  HADD2.F32 R127, -RZ, R75.H0_H0 ;  /* 0x2000004bff7f7230 */ /* 0x000fe20000004100 */
[----:B------:R-:W-:Y:S05]  /*4e10*/  @P3 BRA `(.L_x_4906) ;  /* 0x0000008000003947 */ /* 0x000fea0003800000 */
[----:B------:R-:W-:-:S04]  /*4e20*/  ISETP.NE.U32.AND P4, PT, RZ, c[0x0][0x180], PT ;  /* 0x00006000ff007a0c */ /* 0x000fc80003f85070 */
[----:B------:R-:W-:-:S13]  /*4e30*/  ISETP.NE.AND.EX P4, PT, RZ, c[0x0][0x184], PT, P4 ;  /* 0x00006100ff007a0c */ /* 0x000fda0003f85340 */
[----:B------:R-:W-:Y:S05]  /*4e40*/  @P4 BRA `(.L_x_4907) ;  /* 0x0000002000004947 */ /* 0x000fea0003800000 */
[----:B------:R-:W-:Y:S05]  /*4e50*/  @P0 BRA `(.L_x_4908) ;  /* 0x0000008000000947 */ /* 0x000fea0003800000 */
[----:B------:R-:W-:Y:S05]  /*4e60*/  BRA `(.L_x_4909) ;  /* 0x0000009000007947 */ /* 0x000fea0003800000 */
.L_x_4907:
[----:B-----5:R-:W-:-:S05]  /*4e70*/  HADD2.F32 R72, -RZ, R67.H0_H0 ;  /* 0x20000043ff487230 */ /* 0x020fca0000004100 */
[----:B------:R-:W-:Y:S01]  /*4e80*/  FADD.FTZ R127, R72, R127 ;  /* 0x0000007f487f7221 */ /* 0x000fe20000010000 */
[----:B------:R-:W-:Y:S05]  /*4e90*/  BRA `(.L_x_4908) ;  /* 0x0000004000007947 */ /* 0x000fea0003800000 */
.L_x_4906:
[----:B-----5:R-:W-:-:S05]  /*4ea0*/  HADD2.F32 R72, -RZ, R63.H0_H0 ;  /* 0x2000003fff487230 */ /* 0x020fca0000004100 */
[----:B------:R-:W-:Y:S01]  /*4eb0*/  FADD.FTZ R127, R72, R127 ;  /* 0x0000007f487f7221 */ /* 0x000fe20000010000 */
[----:B------:R-:W-:-:S05]  /*4ec0*/  @P2 HADD2.F32 R72, -RZ, R67.H0_H0 ;  /* 0x20000043ff482230 */ /* 0x000fca0000004100 */
[----:B------:R-:W-:-:S05]  /*4ed0*/  @P2 FADD.FTZ R127, R72, R127 ;  /* 0x0000007f487f2221 */ /* 0x000fca0000010000 */
.L_x_4908:
[----:B------:R-:W-:-:S04]  /*4ee0*/  F2FP.PACK_AB R72, RZ, R127 ;  /* 0x0000007fff48723e */ /* 0x000fc800000000ff */
[----:B------:R-:W-:Y:S02]  /*4ef0*/  PRMT R71, R72, 0x7610, R71 ;  /* 0x0000761048477816 */ /* 0x000fe40000000047 */
.L_x_4909:
[----:B------:R-:W-:Y:S01]  /*4f00*/  HADD2.F32 R139, -RZ, R75.H1_H1 ;  /* 0x3000004bff8b7230 */ /* 0x000fe20000004100 */
[----:B------:R-:W-:Y:S05]  /*4f10*/  @P3 BRA `(.L_x_4910) ;  /* 0x0000008000003947 */ /* 0x000fea0003800000 */
[----:B------:R-:W-:-:S04]  /*4f20*/  ISETP.NE.U32.AND P2, PT, RZ, c[0x0][0x180], PT ;  /* 0x00006000ff007a0c */ /* 0x000fc80003f45070 */
[----:B------:R-:W-:-:S13]  /*4f30*/  ISETP.NE.AND.EX P2, PT, RZ, c[0x0][0x184], PT, P2 ;  /* 0x00006100ff007a0c */ /* 0x000fda0003f45320 */
[----:B------:R-:W-:Y:S05]  /*4f40*/  @P2 BRA `(.L_x_4911) ;  /* 0x0000002000002947 */ /* 0x000fea0003800000 */
[----:B------:R-:W-:Y:S05]  /*4f50*/  @P0 BRA `(.L_x_4912) ;  /* 0x0000008000000947 */ /* 0x000fea0003800000 */
[----:B------:R-:W-:Y:S05]  /*4f60*/  BRA `(.L_x_4913) ;  /* 0x0000009000007947 */ /* 0x000fea0003800000 */
.L_x_4911:
[----:B-----5:R-:W-:-:S05]  /*4f70*/  HADD2.F32 R72, -RZ, R67.H1_H1 ;  /* 0x30000043ff487230 */ /* 0x020fca0000004100 */
[----:B------:R-:W-:Y:S01]  /*4f80*/  FADD.FTZ R139, R72, R139 ;  /* 0x0000008b488b7221 */ /* 0x000fe20000010000 */
[----:B------:R-:W-:Y:S05]  /*4f90*/  BRA `(.L_x_4912) ;  /* 0x0000004000007947 */ /* 0x000fea0003800000 */
.L_x_4910:
[----:B-----5:R-:W-:-:S05]  /*4fa0*/  HADD2.F32 R72, -RZ, R63.H1_H1 ;  /* 0x3000003fff487230 */ /* 0x020fca0000004100 */
[----:B------:R-:W-:Y:S01]  /*4fb0*/  FADD.FTZ R139, R72, R139 ;  /* 0x0000008b488b7221 */ /* 0x000fe20000010000 */
[----:B------:R-:W-:-:S05]  /*4fc0*/  @P2 HADD2.F32 R72, -RZ, R67.H1_H1 ;  /* 0x30000043ff482230 */ /* 0x000fca0000004100 */
[----:B------:R-:W-:-:S05]  /*4fd0*/  @P2 FADD.FTZ R139, R72, R139 ;  /* 0x0000008b488b2221 */ /* 0x000fca0000010000 */
.L_x_4912:
[----:B------:R-:W-:-:S04]  /*4fe0*/  F2FP.PACK_AB R72, RZ, R139 ;  /* 0x0000008bff48723e */ /* 0x000fc800000000ff */
[----:B------:R-:W-:Y:S02]  /*4ff0*/  PRMT R71, R71, 0x5410, R72 ;  /* 0x0000541047477816 */ /* 0x000fe40000000048 */
.L_x_4913:
[----:B------:R-:W-:-:S04]  /*5000*/  @P0 LEA R72, P2, R76, c[0x0][0x188], 0x4 ;  /* 0x000062004c480a11 */ /* 0x000fc800078420ff */
[C---:B------:R-:W-:Y:S02]  /*5010*/  @P0 LEA.HI.X R73, R76.reuse, c[0x0][0x18c], RZ, 0x4, P2 ;  /* 0x000063004c490a11 */ /* 0x040fe400010f24ff */
[----:B------:R-:W-:-:S03]  /*5020*/  IADD3 R76, R76, 0x80, RZ ;  /* 0x000000804c4c7810 */ /* 0x000fc60007ffe0ff */
[----:B------:R0:W-:Y:S04]  /*5030*/  @P0 STG.E.128 [R72.64], R68 ;  /* 0x0000004448000986 */ /* 0x0001e8000c101d04 */
.L_x_4881:
[----:B------:R-:W-:Y:S05]  /*5040*/  BSYNC B0 ;  /* 0x0000000000007941 */ /* 0x000fea0003800000 */
.L_x_4880:
        /* <DEDUP_REMOVED lines=25> */
.L_x_4917:
[----:B-----5:R-:W-:-:S05]  /*51e0*/  HADD2.F32 R77, -RZ, R64.H0_H0 ;  /* 0x20000040ff4d7230 */ /* 0x020fca0000004100 */
[----:B------:R-:W-:Y:S01]  /*51f0*/  FADD.FTZ R87, R77, R87 ;  /* 0x000000574d577221 */ /* 0x000fe20000010000 */
[----:B------:R-:W-:Y:S05]  /*5200*/  BRA `(.L_x_4918) ;  /* 0x0000004000007947 */ /* 0x000fea0003800000 */
.L_x_4916:
[----:B-----5:R-:W-:-:S05]  /*5210*/  HADD2.F32 R77, -RZ, R60.H0_H0 ;  /* 0x2000003cff4d7230 */ /* 0x020fca0000004100 */
[----:B------:R-:W-:Y:S01]  /*5220*/  FADD.FTZ R87, R77, R87 ;  /* 0x000000574d577221 */ /* 0x000fe20000010000 */
[----:B------:R-:W-:-:S05]  /*5230*/  @P2 HADD2.F32 R77, -RZ, R64.H0_H0 ;  /* 0x20000040ff4d2230 */ /* 0x000fca0000004100 */
[----:B------:R-:W-:-:S05]  /*5240*/  @P2 FADD.FTZ R87, R77, R87 ;  /* 0x000000574d572221 */ /* 0x000fca0000010000 */
.L_x_4918:
[----:B------:R-:W-:-:S04]  /*5250*/  F2FP.PACK_AB R77, RZ, R87 ;  /* 0x00000057ff4d723e */ /* 0x000fc800000000ff */
[----:B------:R-:W-:Y:S02]  /*5260*/  PRMT R68, R77, 0x7610, R68 ;  /* 0x000076104d447816 */ /* 0x000fe40000000044 */
.L_x_4919:
[----:B------:R-:W-:Y:S01]  /*5270*/  HADD2.F32 R100, -RZ, R72.H1_H1 ;  /* 0x30000048ff647230 */ /* 0x000fe20000004100 */
[----:B------:R-:W-:Y:S05]  /*5280*/  @P3 BRA `(.L_x_4920) ;  /* 0x0000008000003947 */ /* 0x000fea0003800000 */
[----:B------:R-:W-:-:S04]  /*5290*/  ISETP.NE.U32.AND P4, PT, RZ, c[0x0][0x180], PT ;  /* 0x00006000ff007a0c */ /* 0x000fc80003f85070 */
[----:B------:R-:W-:-:S13]  /*52a0*/  ISETP.NE.AND.EX P4, PT, RZ, c[0x0][0x184], PT, P4 ;  /* 0x00006100ff007a0c */ /* 0x000fda0003f85340 */
[----:B------:R-:W-:Y:S05]  /*52b0*/  @P4 BRA `(.L_x_4921) ;  /* 0x0000002000004947 */ /* 0x000fea0003800000 */
[----:B------:R-:W-:Y:S05]  /*52c0*/  @P0 BRA `(.L_x_4922) ;  /* 0x0000008000000947 */ /* 0x000fea0003800000 */
[----:B------:R-:W-:Y:S05]  /*52d0*/  BRA `(.L_x_4923) ;  /* 0x0000009000007947 */ /* 0x000fea0003800000 */
.L_x_4921:
[----:B-----5:R-:W-:-:S05]  /*52e0*/  HADD2.F32 R72, -RZ, R64.H1_H1 ;  /* 0x30000040ff487230 */ /* 0x020fca0000004100 */
[----:B------:R-:W-:Y:S01]  /*52f0*/  FADD.FTZ R100, R72, R100 ;  /* 0x0000006448647221 */ /* 0x000fe20000010000 */
[----:B------:R-:W-:Y:S05]  /*5300*/  BRA `(.L_x_4922) ;  /* 0x0000004000007947 */ /* 0x000fea0003800000 */
.L_x_4920:
[----:B-----5:R-:W-:-:S05]  /*5310*/  HADD2.F32 R72, -RZ, R60.H1_H1 ;  /* 0x3000003cff487230 */ /* 0x020fca0000004100 */
[----:B------:R-:W-:Y:S01]  /*5320*/  FADD.FTZ R100, R72, R100 ;  /* 0x0000006448647221 */ /* 0x000fe20000010000 */
[----:B------:R-:W-:-:S05]  /*5330*/  @P2 HADD2.F32 R72, -RZ, R64.H1_H1 ;  /* 0x30000040ff482230 */ /* 0x000fca0000004100 */
[----:B------:R-:W-:-:S05]  /*5340*/  @P2 FADD.FTZ R100, R72, R100 ;  /* 0x0000006448642221 */ /* 0x000fca0000010000 */
.L_x_4922:
[----:B------:R-:W-:-:S04]  /*5350*/  F2FP.PACK_AB R72, RZ, R100 ;  /* 0x00000064ff48723e */ /* 0x000fc800000000ff */
[----:B------:R-:W-:Y:S02]  /*5360*/  PRMT R68, R68, 0x5410, R72 ;  /* 0x0000541044447816 */ /* 0x000fe40000000048 */
.L_x_4923:
[----:B------:R-:W-:Y:S01]  /*5370*/  HADD2.F32 R101, -RZ, R73.H0_H0 ;  /* 0x20000049ff657230 */ /* 0x000fe20000004100 */
[----:B------:R-:W-:Y:S05]  /*5380*/  @P3 BRA `(.L_x_4924) ;  /* 0x0000008000003947 */ /* 0x000fea0003800000 */
[----:B------:R-:W-:-:S04]  /*5390*/  ISETP.NE.U32.AND P4, PT, RZ, c[0x0][0x180], PT ;  /* 0x00006000ff007a0c */ /* 0x000fc80003f85070 */
[----:B------:R-:W-:-:S13]  /*53a0*/  ISETP.NE.AND.EX P4, PT, RZ, c[0x0][0x184], PT, P4 ;  /* 0x00006100ff007a0c */ /* 0x000fda0003f85340 */
[----:B------:R-:W-:Y:S05]  /*53b0*/  @P4 BRA `(.L_x_4925) ;  /* 0x0000002000004947 */ /* 0x000fea0003800000 */
[----:B------:R-:W-:Y:S05]  /*53c0*/  @P0 BRA `(.L_x_4926) ;  /* 0x0000008000000947 */ /* 0x000fea0003800000 */
[----:B------:R-:W-:Y:S05]  /*53d0*/  BRA `(.L_x_4927) ;  /* 0x0000009000007947 */ /* 0x000fea0003800000 */
.L_x_4925:
[----:B-----5:R-:W-:-:S05]  /*53e0*/  HADD2.F32 R72, -RZ, R65.H0_H0 ;  /* 0x20000041ff487230 */ /* 0x020fca0000004100 */
[----:B------:R-:W-:Y:S01]  /*53f0*/  FADD.FTZ R101, R72, R101 ;  /* 0x0000006548657221 */ /* 0x000fe20000010000 */
[----:B------:R-:W-:Y:S05]  /*5400*/  BRA `(.L_x_4926) ;  /* 0x0000004000007947 */ /* 0x000fea0003800000 */
.L_x_4924:
[----:B-----5:R-:W-:-:S05]  /*5410*/  HADD2.F32 R72, -RZ, R61.H0_H0 ;  /* 0x2000003dff487230 */ /* 0x020fca0000004100 */
[----:B------:R-:W-:Y:S01]  /*5420*/  FADD.FTZ R101, R72, R101 ;  /* 0x0000006548657221 */ /* 0x000fe20000010000 */
[----:B------:R-:W-:-:S05]  /*5430*/  @P2 HADD2.F32 R72, -RZ, R65.H0_H0 ;  /* 0x20000041ff482230 */ /* 0x000fca0000004100 */
[----:B------:R-:W-:-:S05]  /*5440*/  @P2 FADD.FTZ R101, R72, R101 ;  /* 0x0000006548652221 */ /* 0x000fca0000010000 */
.L_x_4926:
[----:B------:R-:W-:-:S04]  /*5450*/  F2FP.PACK_AB R72, RZ, R101 ;  /* 0x00000065ff48723e */ /* 0x000fc800000000ff */
[----:B------:R-:W-:Y:S02]  /*5460*/  PRMT R69, R72, 0x7610, R69 ;  /* 0x0000761048457816 */ /* 0x000fe40000000045 */
.L_x_4927:
[----:B------:R-:W-:Y:S01]  /*5470*/  HADD2.F32 R114, -RZ, R73.H1_H1 ;  /* 0x30000049ff727230 */ /* 0x000fe20000004100 */
[----:B------:R-:W-:Y:S05]  /*5480*/  @P3 BRA `(.L_x_4928) ;  /* 0x0000008000003947 */ /* 0x000fea0003800000 */
[----:B------:R-:W-:-:S04]  /*5490*/  ISETP.NE.U32.AND P4, PT, RZ, c[0x0][0x180], PT ;  /* 0x00006000ff007a0c */ /* 0x000fc80003f85070 */
[----:B------:R-:W-:-:S13]  /*54a0*/  ISETP.NE.AND.EX P4, PT, RZ, c[0x0][0x184], PT, P4 ;  /* 0x00006100ff007a0c */ /* 0x000fda0003f85340 */
[----:B------:R-:W-:Y:S05]  /*54b0*/  @P4 BRA `(.L_x_4929) ;  /* 0x0000002000004947 */ /* 0x000fea0003800000 */
[----:B------:R-:W-:Y:S05]  /*54c0*/  @P0 BRA `(.L_x_4930) ;  /* 0x0000008000000947 */ /* 0x000fea0003800000 */
[----:B------:R-:W-:Y:S05]  /*54d0*/  BRA `(.L_x_4931) ;  /* 0x0000009000007947 */ /* 0x000fea0003800000 */
.L_x_4929:
[----:B-----5:R-:W-:-:S05]  /*54e0*/  HADD2.F32 R72, -RZ, R65.H1_H1 ;  /* 0x30000041ff487230 */ /* 0x020fca0000004100 */
[----:B------:R-:W-:Y:S01]  /*54f0*/  FADD.FTZ R114, R72, R114 ;  /* 0x0000007248727221 */ /* 0x000fe20000010000 */
[----:B------:R-:W-:Y:S05]  /*5500*/  BRA `(.L_x_4930) ;  /* 0x0000004000007947 */ /* 0x000fea0003800000 */
.L_x_4928:
[----:B-----5:R-:W-:-:S05]  /*5510*/  HADD2.F32 R72, -RZ, R61.H1_H1 ;  /* 0x3000003dff487230 */ /* 0x020fca0000004100 */
[----:B------:R-:W-:Y:S01]  /*5520*/  FADD.FTZ R114, R72, R114 ;  /* 0x0000007248727221 */ /* 0x000fe20000010000 */
[----:B------:R-:W-:-:S05]  /*5530*/  @P2 HADD2.F32 R72, -RZ, R65.H1_H1 ;  /* 0x30000041ff482230 */ /* 0x000fca0000004100 */
[----:B------:R-:W-:-:S05]  /*5540*/  @P2 FADD.FTZ R114, R72, R114 ;  /* 0x0000007248722221 */ /* 0x000fca0000010000 */
.L_x_4930:
[----:B------:R-:W-:-:S04]  /*5550*/  F2FP.PACK_AB R72, RZ, R114 ;  /* 0x00000072ff48723e */ /* 0x000fc800000000ff */
[----:B------:R-:W-:Y:S02]  /*5560*/  PRMT R69, R69, 0x5410, R72 ;  /* 0x0000541045457816 */ /* 0x000fe40000000048 */
.L_x_4931:
[----:B------:R-:W-:Y:S01]  /*5570*/  HADD2.F32 R115, -RZ, R74.H0_H0 ;  /* 0x2000004aff737230 */ /* 0x000fe20000004100 */
[----:B------:R-:W-:Y:S05]  /*5580*/  @P3 BRA `(.L_x_4932) ;  /* 0x0000008000003947 */ /* 0x000fea0003800000 */
[----:B------:R-:W-:-:S04]  /*5590*/  ISETP.NE.U32.AND P4, PT, RZ, c[0x0][0x180], PT ;  /* 0x00006000ff007a0c */ /* 0x000fc80003f85070 */
[----:B------:R-:W-:-:S13]  /*55a0*/  ISETP.NE.AND.EX P4, PT, RZ, c[0x0][0x184], PT, P4 ;  /* 0x00006100ff007a0c */ /* 0x000fda0003f85340 */
[----:B------:R-:W-:Y:S05]  /*55b0*/  @P4 BRA `(.L_x_4933) ;  /* 0x0000002000004947 */ /* 0x000fea0003800000 */
[----:B------:R-:W-:Y:S05]  /*55c0*/  @P0 BRA `(.L_x_4934) ;  /* 0x0000008000000947 */ /* 0x000fea0003800000 */
[----:B------:R-:W-:Y:S05]  /*55d0*/  BRA `(.L_x_4935) ;  /* 0x0000009000007947 */ /* 0x000fea0003800000 */
.L_x_4933:
[----:B-----5:R-:W-:-:S05]  /*55e0*/  HADD2.F32 R72, -RZ, R66.H0_H0 ;  /* 0x20000042ff487230 */ /* 0x020fca0000004100 */
[----:B------:R-:W-:Y:S01]  /*55f0*/  FADD.FTZ R115, R72, R115 ;  /* 0x0000007348737221 */ /* 0x000fe20000010000 */
[----:B------:R-:W-:Y:S05]  /*5600*/  BRA `(.L_x_4934) ;  /* 0x0000004000007947 */ /* 0x000fea0003800000 */
.L_x_4932:
[----:B-----5:R-:W-:-:S05]  /*5610*/  HADD2.F32 R72, -RZ, R62.H0_H0 ;  /* 0x2000003eff487230 */ /* 0x020fca0000004100 */
[----:B------:R-:W-:Y:S01]  /*5620*/  FADD.FTZ R115, R72, R115 ;  /* 0x0000007348737221 */ /* 0x000fe20000010000 */
[----:B------:R-:W-:-:S05]  /*5630*/  @P2 HADD2.F32 R72, -RZ, R66.H0_H0 ;  /* 0x20000042ff482230 */ /* 0x000fca0000004100 */
[----:B------:R-:W-:-:S05]  /*5640*/  @P2 FADD.FTZ R115, R72, R115 ;  /* 0x0000007348732221 */ /* 0x000fca0000010000 */
.L_x_4934:
[----:B------:R-:W-:-:S04]  /*5650*/  F2FP.PACK_AB R72, RZ, R115 ;  /* 0x00000073ff48723e */ /* 0x000fc800000000ff */
[----:B------:R-:W-:Y:S02]  /*5660*/  PRMT R70, R72, 0x7610, R70 ;  /* 0x0000761048467816 */ /* 0x000fe40000000046 */
.L_x_4935:
[----:B------:R-:W-:Y:S01]  /*5670*/  HADD2.F32 R128, -RZ, R74.H1_H1 ;  /* 0x3000004aff807230 */ /* 0x000fe20000004100 */
[----:B------:R-:W-:Y:S05]  /*5680*/  @P3 BRA `(.L_x_4936) ;  /* 0x0000008000003947 */ /* 0x000fea0003800000 */
[----:B------:R-:W-:-:S04]  /*5690*/  ISETP.NE.U32.AND P4, PT, RZ, c[0x0][0x180], PT ;  /* 0x00006000ff007a0c */ /* 0x000fc80003f85070 */
[----:B------:R-:W-:-:S13]  /*56a0*/  ISETP.NE.AND.EX P4, PT, RZ, c[0x0][0x184], PT, P4 ;  /* 0x00006100ff007a0c */ /* 0x000fda0003f85340 */
[----:B------:R-:W-:Y:S05]  /*56b0*/  @P4 BRA `(.L_x_4937) ;  /* 0x0000002000004947 */ /* 0x000fea0003800000 */
[----:B------:R-:W-:Y:S05]  /*56c0*/  @P0 BRA `(.L_x_4938) ;  /* 0x0000008000000947 */ /* 0x000fea0003800000 */
[----:B------:R-:W-:Y:S05]  /*56d0*/  BRA `(.L_x_4939) ;  /* 0x0000009000007947 */ /* 0x000fea0003800000 */
.L_x_4937:
[----:B-----5:R-:W-:-:S05]  /*56e0*/  HADD2.F32 R72, -RZ, R66.H1_H1 ;  /* 0x30000042ff487230 */ /* 0x020fca0000004100 */
[----:B------:R-:W-:Y:S01]  /*56f0*/  FADD.FTZ R128, R72, R128 ;  /* 0x0000008048807221 */ /* 0x000fe20000010000 */
[----:B------:R-:W-:Y:S05]  /*5700*/  BRA `(.L_x_4938) ;  /* 0x0000004000007947 */ /* 0x000fea0003800000 */
.L_x_4936:
[----:B-----5:R-:W-:-:S05]  /*5710*/  HADD2.F32 R72, -RZ, R62.H1_H1 ;  /* 0x3000003eff487230 */ /* 0x020fca0000004100 */
[----:B------:R-:W-:Y:S01]  /*5720*/  FADD.FTZ R128, R72, R128 ;  /* 0x0000008048807221 */ /* 0x000fe20000010000 */
[----:B------:R-:W-:-:S05]  /*5730*/  @P2 HADD2.F32 R72, -RZ, R66.H1_H1 ;  /* 0x30000042ff482230 */ /* 0x000fca0000004100 */
[----:B------:R-:W-:-:S05]  /*5740*/  @P2 FADD.FTZ R128, R72, R128 ;  /* 0x0000008048802221 */ /* 0x000fca0000010000 */
.L_x_4938:
[----:B------:R-:W-:-:S04]  /*5750*/  F2FP.PACK_AB R72, RZ, R128 ;  /* 0x00000080ff48723e */ /* 0x000fc800000000ff */
[----:B------:R-:W-:Y:S02]  /*5760*/  PRMT R70, R70, 0x5410, R72 ;  /* 0x0000541046467816 */ /* 0x000fe40000000048 */
.L_x_4939:
[----:B------:R-:W-:Y:S01]  /*5770*/  HADD2.F32 R129, -RZ, R75.H0_H0 ;  /* 0x2000004bff817230 */ /* 0x000fe20000004100 */
[----:B------:R-:W-:Y:S05]  /*5780*/  @P3 BRA `(.L_x_4940) ;  /* 0x0000008000003947 */ /* 0x000fea0003800000 */
[----:B------:R-:W-:-:S04]  /*5790*/  ISETP.NE.U32.AND P4, PT, RZ, c[0x0][0x180], PT ;  /* 0x00006000ff007a0c */ /* 0x000fc80003f85070 */
[----:B------:R-:W-:-:S13]  /*57a0*/  ISETP.NE.AND.EX P4, PT, RZ, c[0x0][0x184], PT, P4 ;  /* 0x00006100ff007a0c */ /* 0x000fda0003f85340 */
[----:B------:R-:W-:Y:S05]  /*57b0*/  @P4 BRA `(.L_x_4941) ;  /* 0x0000002000004947 */ /* 0x000fea0003800000 */
[----:B------:R-:W-:Y:S05]  /*57c0*/  @P0 BRA `(.L_x_4942) ;  /* 0x0000008000000947 */ /* 0x000fea0003800000 */
[----:B------:R-:W-:Y:S05]  /*57d0*/  BRA `(.L_x_4943) ;  /* 0x0000009000007947 */ /* 0x000fea0003800000 */
.L_x_4941:
[----:B-----5:R-:W-:-:S05]  /*57e0*/  HADD2.F32 R72, -RZ, R67.H0_H0 ;  /* 0x20000043ff487230 */ /* 0x020fca0000004100 */
[----:B------:R-:W-:Y:S01]  /*57f0*/  FADD.FTZ R129, R72, R129 ;  /* 0x0000008148817221 */ /* 0x000fe20000010000 */
[----:B------:R-:W-:Y:S05]  /*5800*/  BRA `(.L_x_4942) ;  /* 0x0000004000007947 */ /* 0x000fea0003800000 */
.L_x_4940:
[----:B-----5:R-:W-:-:S05]  /*5810*/  HADD2.F32 R72, -RZ, R63.H0_H0 ;  /* 0x2000003fff487230 */ /* 0x020fca0000004100 */
[----:B------:R-:W-:Y:S01]  /*5820*/  FADD.FTZ R129, R72, R129 ;  /* 0x0000008148817221 */ /* 0x000fe20000010000 */
[----:B------:R-:W-:-:S05]  /*5830*/  @P2 HADD2.F32 R72, -RZ, R67.H0_H0 ;  /* 0x20000043ff482230 */ /* 0x000fca0000004100 */
[----:B------:R-:W-:-:S05]  /*5840*/  @P2 FADD.FTZ R129, R72, R129 ;  /* 0x0000008148812221 */ /* 0x000fca0000010000 */
.L_x_4942:
[----:B------:R-:W-:-:S04]  /*5850*/  F2FP.PACK_AB R72, RZ, R129 ;  /* 0x00000081ff48723e */ /* 0x000fc800000000ff */
[----:B------:R-:W-:Y:S02]  /*5860*/  PRMT R71, R72, 0x7610, R71 ;  /* 0x0000761048477816 */ /* 0x000fe40000000047 */
.L_x_4943:
[----:B------:R-:W-:Y:S01]  /*5870*/  HADD2.F32 R140, -RZ, R75.H1_H1 ;  /* 0x3000004bff8c7230 */ /* 0x000fe20000004100 */
[----:B------:R-:W-:Y:S05]  /*5880*/  @P3 BRA `(.L_x_4944) ;  /* 0x0000008000003947 */ /* 0x000fea0003800000 */
[----:B------:R-:W-:-:S04]  /*5890*/  ISETP.NE.U32.AND P2, PT, RZ, c[0x0][0x180], PT ;  /* 0x00006000ff007a0c */ /* 0x000fc80003f45070 */
[----:B------:R-:W-:-:S13]  /*58a0*/  ISETP.NE.AND.EX P2, PT, RZ, c[0x0][0x184], PT, P2 ;  /* 0x00006100ff007a0c */ /* 0x000fda0003f45320 */
[----:B------:R-:W-:Y:S05]  /*58b0*/  @P2 BRA `(.L_x_4945) ;  /* 0x0000002000002947 */ /* 0x000fea0003800000 */
[----:B------:R-:W-:Y:S05]  /*58c0*/  @P0 BRA `(.L_x_4946) ;  /* 0x0000008000000947 */ /* 0x000fea0003800000 */
[----:B------:R-:W-:Y:S05]  /*58d0*/  BRA `(.L_x_4947) ;  /* 0x0000009000007947 */ /* 0x000fea0003800000 */
.L_x_4945:
[----:B-----5:R-:W-:-:S05]  /*58e0*/  HADD2.F32 R72, -RZ, R67.H1_H1 ;  /* 0x30000043ff487230 */ /* 0x020fca0000004100 */
[----:B------:R-:W-:Y:S01]  /*58f0*/  FADD.FTZ R140, R72, R140 ;  /* 0x0000008c488c7221 */ /* 0x000fe20000010000 */
[----:B------:R-:W-:Y:S05]  /*5900*/  BRA `(.L_x_4946) ;  /* 0x0000004000007947 */ /* 0x000fea0003800000 */
.L_x_4944:
[----:B-----5:R-:W-:-:S05]  /*5910*/  HADD2.F32 R72, -RZ, R63.H1_H1 ;  /* 0x3000003fff487230 */ /* 0x020fca0000004100 */
[----:B------:R-:W-:Y:S01]  /*5920*/  FADD.FTZ R140, R72, R140 ;  /* 0x0000008c488c7221 */ /* 0x000fe20000010000 */
[----:B------:R-:W-:-:S05]  /*5930*/  @P2 HADD2.F32 R72, -RZ, R67.H1_H1 ;  /* 0x30000043ff482230 */ /* 0x000fca0000004100 */
[----:B------:R-:W-:-:S05]  /*5940*/  @P2 FADD.FTZ R140, R72, R140 ;  /* 0x0000008c488c2221 */ /* 0x000fca0000010000 */
.L_x_4946:
[----:B------:R-:W-:-:S04]  /*5950*/  F2FP.PACK_AB R72, RZ, R140 ;  /* 0x0000008cff48723e */ /* 0x000fc800000000ff */
[----:B------:R-:W-:Y:S02]  /*5960*/  PRMT R71, R71, 0x5410, R72 ;  /* 0x0000541047477816 */ /* 0x000fe40000000048 */
.L_x_4947:
[----:B------:R-:W-:-:S04]  /*5970*/  @P0 LEA R72, P2, R76, c[0x0][0x188], 0x4 ;  /* 0x000062004c480a11 */ /* 0x000fc800078420ff */
[C---:B------:R-:W-:Y:S02]  /*5980*/  @P0 LEA.HI.X R73, R76.reuse, c[0x0][0x18c], RZ, 0x4, P2 ;  /* 0x000063004c490a11 */ /* 0x040fe400010f24ff */
[----:B------:R-:W-:-:S03]  /*5990*/  IADD3 R76, R76, 0x80, RZ ;  /* 0x000000804c4c7810 */ /* 0x000fc60007ffe0ff */
[----:B------:R0:W-:Y:S04]  /*59a0*/  @P0 STG.E.128 [R72.64], R68 ;  /* 0x0000004448000986 */ /* 0x0001e8000c101d04 */
.L_x_4915:
[----:B------:R-:W-:Y:S05]  /*59b0*/  BSYNC B0 ;  /* 0x0000000000007941 */ /* 0x000fea0003800000 */
.L_x_4914:
        /* <DEDUP_REMOVED lines=25> */
.L_x_4951:
[----:B-----5:R-:W-:-:S05]  /*5b50*/  HADD2.F32 R77, -RZ, R64.H0_H0 ;  /* 0x20000040ff4d7230 */ /* 0x020fca0000004100 */
[----:B------:R-:W-:Y:S01]  /*5b60*/  FADD.FTZ R88, R77, R88 ;  /* 0x000000584d587221 */ /* 0x000fe20000010000 */
[----:B------:R-:W-:Y:S05]  /*5b70*/  BRA `(.L_x_4952) ;  /* 0x0000004000007947 */ /* 0x000fea0003800000 */
.L_x_4950:
[----:B-----5:R-:W-:-:S05]  /*5b80*/  HADD2.F32 R77, -RZ, R60.H0_H0 ;  /* 0x2000003cff4d7230 */ /* 0x020fca0000004100 */
[----:B------:R-:W-:Y:S01]  /*5b90*/  FADD.FTZ R88, R77, R88 ;  /* 0x000000584d587221 */ /* 0x000fe20000010000 */
[----:B------:R-:W-:-:S05]  /*5ba0*/  @P2 HADD2.F32 R77, -RZ, R64.H0_H0 ;  /* 0x20000040ff4d2230 */ /* 0x000fca0000004100 */
[----:B------:R-:W-:-:S05]  /*5bb0*/  @P2 FADD.FTZ R88, R77, R88 ;  /* 0x000000584d582221 */ /* 0x000fca0000010000 */
.L_x_4952:
[----:B------:R-:W-:-:S04]  /*5bc0*/  F2FP.PACK_AB R77, RZ, R88 ;  /* 0x00000058ff4d723e */ /* 0x000fc800000000ff */
[----:B------:R-:W-:Y:S02]  /*5bd0*/  PRMT R68, R77, 0x7610, R68 ;  /* 0x000076104d447816 */ /* 0x000fe40000000044 */
.L_x_4953:
[----:B------:R-:W-:Y:S01]  /*5be0*/  HADD2.F32 R102, -RZ, R72.H1_H1 ;  /* 0x30000048ff667230 */ /* 0x000fe20000004100 */
[----:B------:R-:W-:Y:S05]  /*5bf0*/  @P3 BRA `(.L_x_4954) ;  /* 0x0000008000003947 */ /* 0x000fea0003800000 */
[----:B------:R-:W-:-:S04]  /*5c00*/  ISETP.NE.U32.AND P4, PT, RZ, c[0x0][0x180], PT ;  /* 0x00006000ff007a0c */ /* 0x000fc80003f85070 */
[----:B------:R-:W-:-:S13]  /*5c10*/  ISETP.NE.AND.EX P4, PT, RZ, c[0x0][0x184], PT, P4 ;  /* 0x00006100ff007a0c */ /* 0x000fda0003f85340 */
[----:B------:R-:W-:Y:S05]  /*5c20*/  @P4 BRA `(.L_x_4955) ;  /* 0x0000002000004947 */ /* 0x000fea0003800000 */
[----:B------:R-:W-:Y:S05]  /*5c30*/  @P0 BRA `(.L_x_4956) ;  /* 0x0000008000000947 */ /* 0x000fea0003800000 */
[----:B------:R-:W-:Y:S05]  /*5c40*/  BRA `(.L_x_4957) ;  /* 0x0000009000007947 */ /* 0x000fea0003800000 */
.L_x_4955:
[----:B-----5:R-:W-:-:S05]  /*5c50*/  HADD2.F32 R72, -RZ, R64.H1_H1 ;  /* 0x30000040ff487230 */ /* 0x020fca0000004100 */
[----:B------:R-:W-:Y:S01]  /*5c60*/  FADD.FTZ R102, R72, R102 ;  /* 0x0000006648667221 */ /* 0x000fe20000010000 */
[----:B------:R-:W-:Y:S05]  /*5c70*/  BRA `(.L_x_4956) ;  /* 0x0000004000007947 */ /* 0x000fea0003800000 */
.L_x_4954:
[----:B-----5:R-:W-:-:S05]  /*5c80*/  HADD2.F32 R72, -RZ, R60.H1_H1 ;  /* 0x3000003cff487230 */ /* 0x020fca0000004100 */
[----:B------:R-:W-:Y:S01]  /*5c90*/  FADD.FTZ R102, R72, R102 ;  /* 0x0000006648667221 */ /* 0x000fe20000010000 */
[----:B------:R-:W-:-:S05]  /*5ca0*/  @P2 HADD2.F32 R72, -RZ, R64.H1_H1 ;  /* 0x30000040ff482230 */ /* 0x000fca0000004100 */
[----:B------:R-:W-:-:S05]  /*5cb0*/  @P2 FADD.FTZ R102, R72, R102 ;  /* 0x0000006648662221 */ /* 0x000fca0000010000 */
.L_x_4956:
[----:B------:R-:W-:-:S04]  /*5cc0*/  F2FP.PACK_AB R72, RZ, R102 ;  /* 0x00000066ff48723e */ /* 0x000fc800000000ff */
[----:B------:R-:W-:Y:S02]  /*5cd0*/  PRMT R68, R68, 0x5410, R72 ;  /* 0x0000541044447816 */ /* 0x000fe40000000048 */
.L_x_4957:
[----:B------:R-:W-:Y:S01]  /*5ce0*/  HADD2.F32 R103, -RZ, R73.H0_H0 ;  /* 0x20000049ff677230 */ /* 0x000fe20000004100 */
[----:B------:R-:W-:Y:S05]  /*5cf0*/  @P3 BRA `(.L_x_4958) ;  /* 0x0000008000003947 */ /* 0x000fea0003800000 */
[----:B------:R-:W-:-:S04]  /*5d00*/  ISETP.NE.U32.AND P4, PT, RZ, c[0x0][0x180], PT ;  /* 0x00006000ff007a0c */ /* 0x000fc80003f85070 */
[----:B------:R-:W-:-:S13]  /*5d10*/  ISETP.NE.AND.EX P4, PT, RZ, c[0x0][0x184], PT, P4 ;  /* 0x00006100ff007a0c */ /* 0x000fda0003f85340 */
[----:B------:R-:W-:Y:S05]  /*5d20*/  @P4 BRA `(.L_x_4959) ;  /* 0x0000002000004947 */ /* 0x000fea0003800000 */
[----:B------:R-:W-:Y:S05]  /*5d30*/  @P0 BRA `(.L_x_4960) ;  /* 0x0000008000000947 */ /* 0x000fea0003800000 */
[----:B------:R-:W-:Y:S05]  /*5d40*/  BRA `(.L_x_4961) ;  /* 0x0000009000007947 */ /* 0x000fea0003800000 */
.L_x_4959:
[----:B-----5:R-:W-:-:S05]  /*5d50*/  HADD2.F32 R72, -RZ, R65.H0_H0 ;  /* 0x20000041ff487230 */ /* 0x020fca0000004100 */
[----:B------:R-:W-:Y:S01]  /*5d60*/  FADD.FTZ R103, R72, R103 ;  /* 0x0000006748677221 */ /* 0x000fe20000010000 */
[----:B------:R-:W-:Y:S05]  /*5d70*/  BRA `(.L_x_4960) ;  /* 0x0000004000007947 */ /* 0x000fea0003800000 */
.L_x_4958:
[----:B-----5:R-:W-:-:S05]  /*5d80*/  HADD2.F32 R72, -RZ, R61.H0_H0 ;  /* 0x2000003dff487230 */ /* 0x020fca0000004100 */
[----:B------:R-:W-:Y:S01]  /*5d90*/  FADD.FTZ R103, R72, R103 ;  /* 0x0000006748677221 */ /* 0x000fe20000010000 */
[----:B------:R-:W-:-:S05]  /*5da0*/  @P2 HADD2.F32 R72, -RZ, R65.H0_H0 ;  /* 0x20000041ff482230 */ /* 0x000fca0000004100 */
[----:B------:R-:W-:-:S05]  /*5db0*/  @P2 FADD.FTZ R103, R72, R103 ;  /* 0x0000006748672221 */ /* 0x000fca0000010000 */
.L_x_4960:
[----:B------:R-:W-:-:S04]  /*5dc0*/  F2FP.PACK_AB R72, RZ, R103 ;  /* 0x00000067ff48723e */ /* 0x000fc800000000ff */
[----:B------:R-:W-:Y:S02]  /*5dd0*/  PRMT R69, R72, 0x7610, R69 ;  /* 0x0000761048457816 */ /* 0x000fe40000000045 */
.L_x_4961:
[----:B------:R-:W-:Y:S01]  /*5de0*/  HADD2.F32 R116, -RZ, R73.H1_H1 ;  /* 0x30000049ff747230 */ /* 0x000fe20000004100 */
[----:B------:R-:W-:Y:S05]  /*5df0*/  @P3 BRA `(.L_x_4962) ;  /* 0x0000008000003947 */ /* 0x000fea0003800000 */
[----:B------:R-:W-:-:S04]  /*5e00*/  ISETP.NE.U32.AND P4, PT, RZ, c[0x0][0x180], PT ;  /* 0x00006000ff007a0c */ /* 0x000fc80003f85070 */
[----:B------:R-:W-:-:S13]  /*5e10*/  ISETP.NE.AND.EX P4, PT, RZ, c[0x0][0x184], PT, P4 ;  /* 0x00006100ff007a0c */ /* 0x000fda0003f85340 */
[----:B------:R-:W-:Y:S05]  /*5e20*/  @P4 BRA `(.L_x_4963) ;  /* 0x0000002000004947 */ /* 0x000fea0003800000 */
[----:B------:R-:W-:Y:S05]  /*5e30*/  @P0 BRA `(.L_x_4964) ;  /* 0x0000008000000947 */ /* 0x000fea0003800000 */
[----:B------:R-:W-:Y:S05]  /*5e40*/  BRA `(.L_x_4965) ;  /* 0x0000009000007947 */ /* 0x000fea0003800000 */
.L_x_4963:
[----:B-----5:R-:W-:-:S05]  /*5e50*/  HADD2.F32 R72, -RZ, R65.H1_H1 ;  /* 0x30000041ff487230 */ /* 0x020fca0000004100 */
[----:B------:R-:W-:Y:S01]  /*5e60*/  FADD.FTZ R116, R72, R116 ;  /* 0x0000007448747221 */ /* 0x000fe20000010000 */
[----:B------:R-:W-:Y:S05]  /*5e70*/  BRA `(.L_x_4964) ;  /* 0x0000004000007947 */ /* 0x000fea0003800000 */
.L_x_4962:
[----:B-----5:R-:W-:-:S05]  /*5e80*/  HADD2.F32 R72, -RZ, R61.H1_H1 ;  /* 0x3000003dff487230 */ /* 0x020fca0000004100 */
[----:B------:R-:W-:Y:S01]  /*5e90*/  FADD.FTZ R116, R72, R116 ;  /* 0x0000007448747221 */ /* 0x000fe20000010000 */
[----:B------:R-:W-:-:S05]  /*5ea0*/  @P2 HADD2.F32 R72, -RZ, R65.H1_H1 ;  /* 0x30000041ff482230 */ /* 0x000fca0000004100 */
[----:B------:R-:W-:-:S05]  /*5eb0*/  @P2 FADD.FTZ R116, R72, R116 ;  /* 0x0000007448742221 */ /* 0x000fca0000010000 */
.L_x_4964:
[----:B------:R-:W-:-:S04]  /*5ec0*/  F2FP.PACK_AB R72, RZ, R116 ;  /* 0x00000074ff48723e */ /* 0x000fc800000000ff */
[----:B------:R-:W-:Y:S02]  /*5ed0*/  PRMT R69, R69, 0x5410, R72 ;  /* 0x0000541045457816 */ /* 0x000fe40000000048 */
.L_x_4965:
[----:B------:R-:W-:Y:S01]  /*5ee0*/  HADD2.F32 R117, -RZ, R74.H0_H0 ;  /* 0x2000004aff757230 */ /* 0x000fe20000004100 */
[----:B------:R-:W-:Y:S05]  /*5ef0*/  @P3 BRA `(.L_x_4966) ;  /* 0x0000008000003947 */ /* 0x000fea0003800000 */
[----:B------:R-:W-:-:S04]  /*5f00*/  ISETP.NE.U32.AND P4, PT, RZ, c[0x0][0x180], PT ;  /* 0x00006000ff007a0c */ /* 0x000fc80003f85070 */
[----:B------:R-:W-:-:S13]  /*5f10*/  ISETP.NE.AND.EX P4, PT, RZ, c[0x0][0x184], PT, P4 ;  /* 0x00006100ff007a0c */ /* 0x000fda0003f85340 */
[----:B------:R-:W-:Y:S05]  /*5f20*/  @P4 BRA `(.L_x_4967) ;  /* 0x0000002000004947 */ /* 0x000fea0003800000 */
[----:B------:R-:W-:Y:S05]  /*5f30*/  @P0 BRA `(.L_x_4968) ;  /* 0x0000008000000947 */ /* 0x000fea0003800000 */
[----:B------:R-:W-:Y:S05]  /*5f40*/  BRA `(.L_x_4969) ;  /* 0x0000009000007947 */ /* 0x000fea0003800000 */
.L_x_4967:
[----:B-----5:R-:W-:-:S05]  /*5f50*/  HADD2.F32 R72, -RZ, R66.H0_H0 ;  /* 0x20000042ff487230 */ /* 0x020fca0000004100 */
[----:B------:R-:W-:Y:S01]  /*5f60*/  FADD.FTZ R117, R72, R117 ;  /* 0x0000007548757221 */ /* 0x000fe20000010000 */
[----:B------:R-:W-:Y:S05]  /*5f70*/  BRA `(.L_x_4968) ;  /* 0x0000004000007947 */ /* 0x000fea0003800000 */
.L_x_4966:
[----:B-----5:R-:W-:-:S05]  /*5f80*/  HADD2.F32 R72, -RZ, R62.H0_H0 ;  /* 0x2000003eff487230 */ /* 0x020fca0000004100 */
[----:B------:R-:W-:Y:S01]  /*5f90*/  FADD.FTZ R117, R72, R117 ;  /* 0x0000007548757221 */ /* 0x000fe20000010000 */
[----:B------:R-:W-:-:S05]  /*5fa0*/  @P2 HADD2.F32 R72, -RZ, R66.H0_H0 ;  /* 0x20000042ff482230 */ /* 0x000fca0000004100 */
[----:B------:R-:W-:-:S05]  /*5fb0*/  @P2 FADD.FTZ R117, R72, R117 ;  /* 0x0000007548752221 */ /* 0x000fca0000010000 */
.L_x_4968:
[----:B------:R-:W-:-:S04]  /*5fc0*/  F2FP.PACK_AB R72, RZ, R117 ;  /* 0x00000075ff48723e */ /* 0x000fc800000000ff */
[----:B------:R-:W-:Y:S02]  /*5fd0*/  PRMT R70, R72, 0x7610, R70 ;  /* 0x0000761048467816 */ /* 0x000fe40000000046 */
.L_x_4969:
[----:B------:R-:W-:Y:S01]  /*5fe0*/  HADD2.F32 R130, -RZ, R74.H1_H1 ;  /* 0x3000004aff827230 */ /* 0x000fe20000004100 */
[----:B------:R-:W-:Y:S05]  /*5ff0*/  @P3 BRA `(.L_x_4970) ;  /* 0x0000008000003947 */ /* 0x000fea0003800000 */
[----:B------:R-:W-:-:S04]  /*6000*/  ISETP.NE.U32.AND P4, PT, RZ, c[0x0][0x180], PT ;  /* 0x00006000ff007a0c */ /* 0x000fc80003f85070 */
[----:B------:R-:W-:-:S13]  /*6010*/  ISETP.NE.AND.EX P4, PT, RZ, c[0x0][0x184], PT, P4 ;  /* 0x00006100ff007a0c */ /* 0x000fda0003f85340 */
[----:B------:R-:W-:Y:S05]  /*6020*/  @P4 BRA `(.L_x_4971) ;  /* 0x0000002000004947 */ /* 0x000fea0003800000 */
[----:B------:R-:W-:Y:S05]  /*6030*/  @P0 BRA `(.L_x_4972) ;  /* 0x0000008000000947 */ /* 0x000fea0003800000 */
[----:B------:R-:W-:Y:S05]  /*6040*/  BRA `(.L_x_4973) ;  /* 0x0000009000007947 */ /* 0x000fea0003800000 */
.L_x_4971:
[----:B-----5:R-:W-:-:S05]  /*6050*/  HADD2.F32 R72, -RZ, R66.H1_H1 ;  /* 0x30000042ff487230 */ /* 0x020fca0000004100 */
[----:B------:R-:W-:Y:S01]  /*6060*/  FADD.FTZ R130, R72, R130 ;  /* 0x0000008248827221 */ /* 0x000fe20000010000 */
[----:B------:R-:W-:Y:S05]  /*6070*/  BRA `(.L_x_4972) ;  /* 0x0000004000007947 */ /* 0x000fea0003800000 */
.L_x_4970:
[----:B-----5:R-:W-:-:S05]  /*6080*/  HADD2.F32 R72, -RZ, R62.H1_H1 ;  /* 0x3000003eff487230 */ /* 0x020fca0000004100 */
[----:B------:R-:W-:Y:S01]  /*6090*/  FADD.FTZ R130, R72, R130 ;  /* 0x0000008248827221 */ /* 0x000fe20000010000 */
[----:B------:R-:W-:-:S05]  /*60a0*/  @P2 HADD2.F32 R72, -RZ, R66.H1_H1 ;  /* 0x30000042ff482230 */ /* 0x000fca0000004100 */
[----:B------:R-:W-:-:S05]  /*60b0*/  @P2 FADD.FTZ R130, R72, R130 ;  /* 0x0000008248822221 */ /* 0x000fca0000010000 */
.L_x_4972:
[----:B------:R-:W-:-:S04]  /*60c0*/  F2FP.PACK_AB R72, RZ, R130 ;  /* 0x00000082ff48723e */ /* 0x000fc800000000ff */
[----:B------:R-:W-:Y:S02]  /*60d0*/  PRMT R70, R70, 0x5410, R72 ;  /* 0x0000541046467816 */ /* 0x000fe40000000048 */
.L_x_4973:
[----:B------:R-:W-:Y:S01]  /*60e0*/  HADD2.F32 R131, -RZ, R75.H0_H0 ;  /* 0x2000004bff837230 */ /* 0x000fe20000004100 */
[----:B------:R-:W-:Y:S05]  /*60f0*/  @P3 BRA `(.L_x_4974) ;  /* 0x0000008000003947 */ /* 0x000fea0003800000 */
[----:B------:R-:W-:-:S04]  /*6100*/  ISETP.NE.U32.AND P4, PT, RZ, c[0x0][0x180], PT ;  /* 0x00006000ff007a0c */ /* 0x000fc80003f85070 */
[----:B------:R-:W-:-:S13]  /*6110*/  ISETP.NE.AND.EX P4, PT, RZ, c[0x0][0x184], PT, P4 ;  /* 0x00006100ff007a0c */ /* 0x000fda0003f85340 */
[----:B------:R-:W-:Y:S05]  /*6120*/  @P4 BRA `(.L_x_4975) ;  /* 0x0000002000004947 */ /* 0x000fea0003800000 */
[----:B------:R-:W-:Y:S05]  /*6130*/  @P0 BRA `(.L_x_4976) ;  /* 0x0000008000000947 */ /* 0x000fea0003800000 */
[----:B------:R-:W-:Y:S05]  /*6140*/  BRA `(.L_x_4977) ;  /* 0x0000009000007947 */ /* 0x000fea0003800000 */
.L_x_4975:
[----:B-----5:R-:W-:-:S05]  /*6150*/  HADD2.F32 R72, -RZ, R67.H0_H0 ;  /* 0x20000043ff487230 */ /* 0x020fca0000004100 */
[----:B------:R-:W-:Y:S01]  /*6160*/  FADD.FTZ R131, R72, R131 ;  /* 0x0000008348837221 */ /* 0x000fe20000010000 */
[----:B------:R-:W-:Y:S05]  /*6170*/  BRA `(.L_x_4976) ;  /* 0x0000004000007947 */ /* 0x000fea0003800000 */
.L_x_4974:
[----:B-----5:R-:W-:-:S05]  /*6180*/  HADD2.F32 R72, -RZ, R63.H0_H0 ;  /* 0x2000003fff487230 */ /* 0x020fca0000004100 */
[----:B------:R-:W-:Y:S01]  /*6190*/  FADD.FTZ R131, R72, R131 ;  /* 0x0000008348837221 */ /* 0x000fe20000010000 */
[----:B------:R-:W-:-:S05]  /*61a0*/  @P2 HADD2.F32 R72, -RZ, R67.H0_H0 ;  /* 0x20000043ff482230 */ /* 0x000fca0000004100 */
[----:B------:R-:W-:-:S05]  /*61b0*/  @P2 FADD.FTZ R131, R72, R131 ;  /* 0x0000008348832221 */ /* 0x000fca0000010000 */
.L_x_4976:
[----:B------:R-:W-:-:S04]  /*61c0*/  F2FP.PACK_AB R72, RZ, R131 ;  /* 0x00000083ff48723e */ /* 0x000fc800000000ff */
[----:B------:R-:W-:Y:S02]  /*61d0*/  PRMT R71, R72, 0x7610, R71 ;  /* 0x0000761048477816 */ /* 0x000fe40000000047 */
.L_x_4977:
[----:B------:R-:W-:Y:S01]  /*61e0*/  HADD2.F32 R132, -RZ, R75.H1_H1 ;  /* 0x3000004bff847230 */ /* 0x000fe20000004100 */
[----:B------:R-:W-:Y:S05]  /*61f0*/  @P3 BRA `(.L_x_4978) ;  /* 0x0000008000003947 */ /* 0x000fea0003800000 */
[----:B------:R-:W-:-:S04]  /*6200*/  ISETP.NE.U32.AND P2, PT, RZ, c[0x0][0x180], PT ;  /* 0x00006000ff007a0c */ /* 0x000fc80003f45070 */
[----:B------:R-:W-:-:S13]  /*6210*/  ISETP.NE.AND.EX P2, PT, RZ, c[0x0][0x184], PT, P2 ;  /* 0x00006100ff007a0c */ /* 0x000fda0003f45320 */
[----:B------:R-:W-:Y:S05]  /*6220*/  @P2 BRA `(.L_x_4979) ;  /* 0x0000002000002947 */ /* 0x000fea0003800000 */
[----:B------:R-:W-:Y:S05]  /*6230*/  @P0 BRA `(.L_x_4980) ;  /* 0x0000008000000947 */ /* 0x000fea0003800000 */
[----:B------:R-:W-:Y:S05]  /*6240*/  BRA `(.L_x_4981) ;  /* 0x0000009000007947 */ /* 0x000fea0003800000 */
.L_x_4979:
[----:B-----5:R-:W-:-:S05]  /*6250*/  HADD2.F32 R72, -RZ, R67.H1_H1 ;  /* 0x30000043ff487230 */ /* 0x020fca0000004100 */
[----:B------:R-:W-:Y:S01]  /*6260*/  FADD.FTZ R132, R72, R132 ;  /* 0x0000008448847221 */ /* 0x000fe20000010000 */
[----:B------:R-:W-:Y:S05]  /*6270*/  BRA `(.L_x_4980) ;  /* 0x0000004000007947 */ /* 0x000fea0003800000 */
.L_x_4978:
[----:B-----5:R-:W-:-:S05]  /*6280*/  HADD2.F32 R72, -RZ, R63.H1_H1 ;  /* 0x3000003fff487230 */ /* 0x020fca0000004100 */
[----:B------:R-:W-:Y:S01]  /*6290*/  FADD.FTZ R132, R72, R132 ;  /* 0x0000008448847221 */ /* 0x000fe20000010000 */
[----:B------:R-:W-:-:S05]  /*62a0*/  @P2 HADD2.F32 R72, -RZ, R67.H1_H1 ;  /* 0x30000043ff482230 */ /* 0x000fca0000004100 */
[----:B------:R-:W-:-:S05]  /*62b0*/  @P2 FADD.FTZ R132, R72, R132 ;  /* 0x0000008448842221 */ /* 0x000fca0000010000 */
.L_x_4980:
[----:B------:R-:W-:-:S04]  /*62c0*/  F2FP.PACK_AB R72, RZ, R132 ;  /* 0x00000084ff48723e */ /* 0x000fc800000000ff */
[----:B------:R-:W-:Y:S02]  /*62d0*/  PRMT R71, R71, 0x5410, R72 ;  /* 0x0000541047477816 */ /* 0x000fe40000000048 */
.L_x_4981:
[----:B------:R-:W-:-:S04]  /*62e0*/  @P0 LEA R72, P2, R76, c[0x0][0x188], 0x4 ;  /* 0x000062004c480a11 */ /* 0x000fc800078420ff */
[----:B------:R-:W-:-:S05]  /*62f0*/  @P0 LEA.HI.X R73, R76, c[0x0][0x18c], RZ, 0x4, P2 ;  /* 0x000063004c490a11 */ /* 0x000fca00010f24ff */
[----:B------:R0:W-:Y:S04]  /*6300*/  @P0 STG.E.128 [R72.64], R68 ;  /* 0x0000004448000986 */ /* 0x0001e8000c101d04 */
.L_x_4949:
[----:B------:R-:W-:Y:S05]  /*6310*/  BSYNC B0 ;  /* 0x0000000000007941 */ /* 0x000fea0003800000 */
.L_x_4948:
        /* <DEDUP_REMOVED lines=74> */
.L_x_5000:
        /* <DEDUP_REMOVED lines=137> */
.L_x_5001:
[----:B------:R-:W-:Y:S01]  /*7050*/  LOP3.LUT P2, RZ, R0, 0x1f, RZ, 0xc0, !PT ;  /* 0x0000001f00ff7812 */ /* 0x000fe2000784c0ff */
[----:B-1----:R-:W-:Y:S01]  /*7060*/  FADD.FTZ R73, R73, R77 ;  /* 0x0000004d49497221 */ /* 0x002fe20000010000 */
[----:B------:R-:W-:Y:S01]  /*7070*/  SHF.R.U32.HI R74, RZ, 0x5, R0 ;  /* 0x00000005ff4a7819 */ /* 0x000fe20000011600 */
[----:B------:R-:W-:Y:S03]  /*7080*/  WARPSYNC 0xffffffff ;  /* 0xffffffff00007948 */ /* 0x000fe60003800000 */
[----:B------:R-:W-:-:S07]  /*7090*/  LOP3.LUT R74, R74, 0x3, RZ, 0xc0, !PT ;  /* 0x000000034a4a7812 */ /* 0x000fce00078ec0ff */
[----:B------:R-:W-:-:S05]  /*70a0*/  @!P2 IADD3 R75, R76, R74, RZ ;  /* 0x0000004a4c4ba210 */ /* 0x000fca0007ffe0ff */
[----:B------:R1:W-:Y:S02]  /*70b0*/  @!P2 STS.64 [R75.X8], R72 ;  /* 0x000000484b00a388 */ /* 0x0003e40000008a00 */
[----:B-1----:R-:W-:-:S04]  /*70c0*/  LOP3.LUT R72, R0, 0x1f, RZ, 0xc0, !PT ;  /* 0x0000001f00487812 */ /* 0x002fc800078ec0ff */
[----:B------:R-:W-:-:S12]  /*70d0*/  ISETP.GT.U32.AND P2, PT, R72, 0x3, PT ;  /* 0x000000034800780c */ /* 0x000fd80003f44070 */
[----:B------:R-:W-:Y:S01]  /*70e0*/  BAR.SYNC.DEFER_BLOCKING 0x0 ;  /* 0x0000000000007b1d */ /* 0x000fe20000010000 */
[----:B------:R-:W-:Y:S02]  /*70f0*/  @!P2 IADD3 R76, R76, R72, RZ ;  /* 0x000000484c4ca210 */ /* 0x000fe40007ffe0ff */
[----:B------:R-:W-:Y:S01]  /*7100*/  CS2R R72, SRZ ;  /* 0x0000000000487805 */ /* 0x000fe2000001ff00 */
[----:B------:R-:W-:Y:S02]  /*7110*/  MOV R78, RZ ;  /* 0x000000ff004e7202 */ /* 0x000fe40000000f00 */
[----:B------:R-:W-:Y:S01]  /*7120*/  @!P2 MOV R78, R144 ;  /* 0x00000090004ea202 */ /* 0x000fe20000000f00 */
[----:B------:R-:W-:Y:S01]  /*7130*/  BSSY B0, `(.L_x_4984) ;  /* 0x0000094000007945 */ /* 0x000fe20003800000 */
[----:B------:R-:W-:-:S03]  /*7140*/  LOP3.LUT P3, RZ, R74, 0x1f, R0, 0xf8, !PT ;  /* 0x0000001f4aff7812 */ /* 0x000fc6000786f800 */
[----:B------:R-:W1:Y:S04]  /*7150*/  SHFL.DOWN PT, R79, R78, 0x2, 0x1f ;  /* 0x08401f004e4f7f89 */ /* 0x000e6800000e0000 */
[----:B------:R2:W3:Y:S01]  /*7160*/  @!P2 LDS.64 R72, [R76.X8] ;  /* 0x000000004c48a984 */ /* 0x0004e20000008a00 */
[----:B------:R-:W-:Y:S01]  /*7170*/  ISETP.NE.AND P2, PT, RZ, UR6, PT ;  /* 0x00000006ff007c0c */ /* 0x000fe2000bf45270 */
[----:B--2---:R1:W-:Y:S02]  /*7180*/  I2F R76, R78 ;  /* 0x0000004e004c7306 */ /* 0x0043e40000201400 */
[----:B-1----:R-:W-:-:S06]  /*7190*/  IADD3 R78, R79, R78, RZ ;  /* 0x0000004e4f4e7210 */ /* 0x002fcc0007ffe0ff */
        /* <DEDUP_REMOVED lines=16> */
[----:B0-----:R-:W-:Y:S02]  /*72a0*/  IADD3 R78, R78, R77, RZ ;  /* 0x0000004d4e4e7210 */ /* 0x001fe40007ffe0ff */
        /* <DEDUP_REMOVED lines=15> */
[----:B0-----:R-:W-:-:S05]  /*73a0*/  @!P3 MOV R72, 0x4 ;  /* 0x000000040048b802 */ /* 0x001fca0000000f00 */
[----:B------:R-:W-:-:S05]  /*73b0*/  @!P3 IMAD.WIDE R72, R80, R72, c[0x0][0x1a0] ;  /* 0x000068005048b625 */ /* 0x000fca00078e0248 */
[----:B-1----:R0:W-:Y:S02]  /*73c0*/  @!P3 STG.E [R72.64], R186 ;  /* 0x000000ba4800b986 */ /* 0x0021e4000c101904 */
[----:B0-----:R-:W-:-:S05]  /*73d0*/  MOV R72, c[0x0][0x1e0] ;  /* 0x0000780000487a02 */ /* 0x001fca0000000f00 */
[----:B--2---:R-:W-:Y:S02]  /*73e0*/  FFMA.FTZ R75, R75, R72, c[0x0][0x228] ;  /* 0x00008a004b4b7623 */ /* 0x004fe40000010048 */
[----:B------:R-:W-:-:S05]  /*73f0*/  FMUL.FTZ R72, R186, R186 ;  /* 0x000000baba487220 */ /* 0x000fca0000410000 */
[----:B------:R-:W-:-:S05]  /*7400*/  FSEL R72, R72, RZ, P2 ;  /* 0x000000ff48487208 */ /* 0x000fca0001000000 */
[----:B------:R-:W-:-:S04]  /*7410*/  FADD.FTZ R72, R75, R72 ;  /* 0x000000484b487221 */ /* 0x000fc80000010000 */
[----:B------:R0:W1:Y:S02]  /*7420*/  MUFU.RSQ R188, R72 ;  /* 0x0000004800bc7308 */ /* 0x0000640000001400 */
[----:B0-----:R-:W-:-:S05]  /*7430*/  @!P3 MOV R72, 0x4 ;  /* 0x000000040048b802 */ /* 0x001fca0000000f00 */
        /* <DEDUP_REMOVED lines=35> */
[----:B------:R-:W-:Y:S02]  /*7670*/  F2FP.PACK_AB R72, R73, R72 ;  /* 0x000000484948723e */ /* 0x000fe400000000ff */
        /* <DEDUP_REMOVED lines=18> */
[----:B------:R-:W-:Y:S02]  /*77a0*/  F2FP.PACK_AB R77, R74, R77 ;  /* 0x0000004d4a4d723e */ /* 0x000fe400000000ff */
[----:B------:R0:W5:Y:S04]  /*77b0*/  LDL.LU R7, [R1+0x10c] ;  /* 0x00010c0001077983 */ /* 0x0001680000300800 */
[----:B------:R0:W5:Y:S04]  /*77c0*/  LDL.LU R6, [R1+0x108] ;  /* 0x0001080001067983 */ /* 0x0001680000300800 */
[----:B------:R-:W2:Y:S01]  /*77d0*/  LDL R74, [R1+0xb4] ;  /* 0x0000b400014a7983 */ /* 0x000ea20000100800 */
[----:B------:R-:W-:Y:S01]  /*77e0*/  F2FP.PACK_AB R76, R79, R76 ;  /* 0x0000004c4f4c723e */ /* 0x000fe200000000ff */
[--C-:B------:R-:W-:Y:S01]  /*77f0*/  FADD.FTZ R79, R118, -R75.reuse ;  /* 0x8000004b764f7221 */ /* 0x100fe20000010000 */
[----:B------:R-:W-:Y:S01]  /*7800*/  F2FP.PACK_AB R73, R78, R73 ;  /* 0x000000494e49723e */ /* 0x000fe200000000ff */
        /* <DEDUP_REMOVED lines=11> */
[----:B------:R-:W-:-:S02]  /*78c0*/  F2FP.PACK_AB R74, R136, R74 ;  /* 0x0000004a884a723e */ /* 0x000fc400000000ff */
[----:B------:R0:W5:Y:S01]  /*78d0*/  LDL.LU R4, [R1+0x100] ;  /* 0x0001000001047983 */ /* 0x0001620000300800 */
[----:B------:R-:W-:Y:S01]  /*78e0*/  F2FP.PACK_AB R78, R79, R78 ;  /* 0x0000004e4f4e723e */ /* 0x000fe200000000ff */
        /* <DEDUP_REMOVED lines=8> */
[----:B---3--:R-:W-:Y:S01]  /*7970*/  FFMA.FTZ R136, R137, R251, R252 ;  /* 0x000000fb89887223 */ /* 0x008fe200000100fc */
[----:B------:R-:W-:-:S04]  /*7980*/  HFMA2.MMA R252, -RZ, RZ, 0, 9.5367431640625e-07 ;  /* 0x00000010fffc7435 */ /* 0x000fc800000001ff */
[----:B------:R-:W-:-:S06]  /*7990*/  F2FP.PACK_AB R75, R136, R75 ;  /* 0x0000004b884b723e */ /* 0x000fcc00000000ff */
        /* <DEDUP_REMOVED lines=11> */
[----:B------:R-:W-:-:S05]  /*7a50*/  F2FP.PACK_AB R79, R251, R79 ;  /* 0x0000004ffb4f723e */ /* 0x000fca00000000ff */
[----:B------:R0:W-:Y:S02]  /*7a60*/  STG.E.128 [R72.64], R76 ;  /* 0x0000004c48007986 */ /* 0x0001e4000c101d04 */
.L_x_4985:
[----:B-1----:R-:W-:Y:S05]  /*7a70*/  BSYNC B0 ;  /* 0x0000000000007941 */ /* 0x002fea0003800000 */
.L_x_4984:
        /* <DEDUP_REMOVED lines=36> */
[----:B------:R-:W-:Y:S02]  /*7cc0*/  F2FP.PACK_AB R72, R73, R72 ;  /* 0x000000484948723e */ /* 0x000fe400000000ff */
        /* <DEDUP_REMOVED lines=17> */
[----:B------:R-:W-:-:S03]  /*7de0*/  F2FP.PACK_AB R77, R74, R77 ;  /* 0x0000004d4a4d723e */ /* 0x000fc600000000ff */
[----:B------:R0:W5:Y:S04]  /*7df0*/  LDL.LU R7, [R1+0x10c] ;  /* 0x00010c0001077983 */ /* 0x0001680000300800 */
[----:B------:R0:W5:Y:S04]  /*7e00*/  LDL.LU R6, [R1+0x108] ;  /* 0x0001080001067983 */ /* 0x0001680000300800 */
[----:B------:R-:W2:Y:S01]  /*7e10*/  LDL R74, [R1+0x34] ;  /* 0x00003400014a7983 */ /* 0x000ea20000100800 */
[----:B------:R-:W-:Y:S01]  /*7e20*/  F2FP.PACK_AB R76, R79, R76 ;  /* 0x0000004c4f4c723e */ /* 0x000fe200000000ff */
[--C-:B------:R-:W-:Y:S01]  /*7e30*/  FADD.FTZ R79, R120, -R75.reuse ;  /* 0x8000004b784f7221 */ /* 0x100fe20000010000 */
[----:B------:R-:W-:Y:S01]  /*7e40*/  F2FP.PACK_AB R73, R78, R73 ;  /* 0x000000494e49723e */ /* 0x000fe200000000ff */
        /* <DEDUP_REMOVED lines=22> */
[----:B------:R-:W-:Y:S01]  /*7fb0*/  FFMA.FTZ R136, R137, R251, R252 ;  /* 0x000000fb89887223 */ /* 0x000fe200000100fc */
[----:B------:R-:W-:-:S04]  /*7fc0*/  MOV R252, 0x10 ;  /* 0x0000001000fc7802 */ /* 0x000fc80000000f00 */
[----:B------:R-:W-:Y:S01]  /*7fd0*/  F2FP.PACK_AB R75, R136, R75 ;  /* 0x0000004b884b723e */ /* 0x000fe200000000ff */
        /* <DEDUP_REMOVED lines=9> */
[----:B------:R-:W-:-:S05]  /*8070*/  F2FP.PACK_AB R79, R251, R79 ;  /* 0x0000004ffb4f723e */ /* 0x000fca00000000ff */
[----:B------:R0:W-:Y:S02]  /*8080*/  STG.E.128 [R72.64], R76 ;  /* 0x0000004c48007986 */ /* 0x0001e4000c101d04 */
.L_x_4987:
[----:B-1----:R-:W-:Y:S05]  /*8090*/  BSYNC B0 ;  /* 0x0000000000007941 */ /* 0x002fea0003800000 */
.L_x_4986:
[----:B-----5:R-:W-:Y:S01]  /*80a0*/  ISETP.GE.U32.AND P3, PT, R2, 0x180, PT ;  /* 0x000001800200780c */ /* 0x020fe20003f66070 */
[----:B------:R-:W-:-:S12]  /*80b0*/  BSSY B0, `(.L_x_4988) ;  /* 0x0000031000007945 */ /* 0x000fd80003800000 */
[----:B------:R-:W-:Y:S05]  /*80c0*/  @!P3 BRA `(.L_x_4989) ;  /* 0x000002f00000b947 */ /* 0x000fea0003800000 */
[----:B------:R-:W-:Y:S01]  /*80d0*/  FSEL R75, R186, RZ, !P2 ;  /* 0x000000ffba4b7208 */ /* 0x000fe20005000000 */
[----:B------:R-:W-:-:S04]  /*80e0*/  HFMA2.MMA R252, -RZ, RZ, 0, 9.5367431640625e-07 ;  /* 0x00000010fffc7435 */ /* 0x000fc800000001ff */
        /* <DEDUP_REMOVED lines=10> */
[----:B------:R-:W-:Y:S01]  /*8190*/  F2FP.PACK_AB R72, R73, R72 ;  /* 0x000000484948723e */ /* 0x000fe200000000ff */
[----:B------:R-:W-:Y:S02]  /*81a0*/  FFMA.FTZ R76, R246, R76, R245 ;  /* 0x0000004cf64c7223 */ /* 0x000fe400000100f5 */
[----:B------:R-:W-:-:S02]  /*81b0*/  FFMA.FTZ R79, R242, R79, R241 ;  /* 0x0000004ff24f7223 */ /* 0x000fc400000100f1 */
[-C--:B------:R-:W-:Y:S02]  /*81c0*/  FFMA.FTZ R73, R240, R77.reuse, R239 ;  /* 0x0000004df0497223 */ /* 0x080fe400000100ef */
[----:B------:R-:W-:Y:S01]  /*81d0*/  FFMA.FTZ R78, R236, R74, R235 ;  /* 0x0000004aec4e7223 */ /* 0x000fe200000100eb */
[----:B------:R-:W-:Y:S01]  /*81e0*/  F2FP.PACK_AB R76, R79, R76 ;  /* 0x0000004c4f4c723e */ /* 0x000fe200000000ff */
[----:B------:R-:W-:Y:S02]  /*81f0*/  FADD.FTZ R79, R122, -R75 ;  /* 0x8000004b7a4f7221 */ /* 0x000fe40000010000 */
[----:B------:R-:W-:Y:S01]  /*8200*/  FFMA.FTZ R77, R238, R77, R237 ;  /* 0x0000004dee4d7223 */ /* 0x000fe200000100ed */
[----:B------:R-:W-:Y:S01]  /*8210*/  F2FP.PACK_AB R73, R78, R73 ;  /* 0x000000494e49723e */ /* 0x000fe200000000ff */
[----:B------:R-:W-:Y:S02]  /*8220*/  FADD.FTZ R78, R109, -R75 ;  /* 0x8000004b6d4e7221 */ /* 0x000fe40000010000 */
[----:B------:R-:W-:-:S02]  /*8230*/  FFMA.FTZ R74, R234, R74, R233 ;  /* 0x0000004aea4a7223 */ /* 0x000fc400000100e9 */
[C---:B------:R-:W-:Y:S02]  /*8240*/  FMUL.FTZ R78, R188.reuse, R78 ;  /* 0x0000004ebc4e7220 */ /* 0x040fe40000410000 */
[----:B------:R-:W-:Y:S01]  /*8250*/  FMUL.FTZ R79, R188, R79 ;  /* 0x0000004fbc4f7220 */ /* 0x000fe20000410000 */
[----:B------:R-:W-:Y:S01]  /*8260*/  F2FP.PACK_AB R77, R74, R77 ;  /* 0x0000004d4a4d723e */ /* 0x000fe200000000ff */
[-C--:B------:R-:W-:Y:S02]  /*8270*/  FFMA.FTZ R74, R232, R78.reuse, R231 ;  /* 0x0000004ee84a7223 */ /* 0x080fe400000100e7 */
[-C--:B------:R-:W-:Y:S02]  /*8280*/  FFMA.FTZ R136, R228, R79.reuse, R227 ;  /* 0x0000004fe4887223 */ /* 0x080fe400000100e3 */
[----:B------:R-:W-:Y:S02]  /*8290*/  FFMA.FTZ R78, R230, R78, R229 ;  /* 0x0000004ee64e7223 */ /* 0x000fe400000100e5 */
[----:B------:R-:W-:Y:S01]  /*82a0*/  FFMA.FTZ R79, R226, R79, R225 ;  /* 0x0000004fe24f7223 */ /* 0x000fe200000100e1 */
[----:B------:R-:W-:Y:S01]  /*82b0*/  F2FP.PACK_AB R74, R136, R74 ;  /* 0x0000004a884a723e */ /* 0x000fe200000000ff */
[----:B------:R-:W-:-:S03]  /*82c0*/  FADD.FTZ R251, R135, -R75 ;  /* 0x8000004b87fb7221 */ /* 0x000fc60000010000 */
[----:B------:R-:W-:Y:S01]  /*82d0*/  F2FP.PACK_AB R78, R79, R78 ;  /* 0x0000004e4f4e723e */ /* 0x000fe200000000ff */
[----:B------:R-:W-:Y:S02]  /*82e0*/  FADD.FTZ R79, R123, -R75 ;  /* 0x8000004b7b4f7221 */ /* 0x000fe40000010000 */
[C---:B------:R-:W-:Y:S02]  /*82f0*/  FMUL.FTZ R251, R188.reuse, R251 ;  /* 0x000000fbbcfb7220 */ /* 0x040fe40000410000 */
[----:B------:R-:W-:Y:S02]  /*8300*/  FMUL.FTZ R79, R188, R79 ;  /* 0x0000004fbc4f7220 */ /* 0x000fe40000410000 */
[----:B------:R-:W-:Y:S02]  /*8310*/  FFMA.FTZ R136, R220, R251, R219 ;  /* 0x000000fbdc887223 */ /* 0x000fe400000100db */
[-C--:B------:R-:W-:Y:S02]  /*8320*/  FFMA.FTZ R75, R224, R79.reuse, R223 ;  /* 0x0000004fe04b7223 */ /* 0x080fe400000100df */
[----:B------:R-:W-:-:S02]  /*8330*/  FFMA.FTZ R79, R222, R79, R221 ;  /* 0x0000004fde4f7223 */ /* 0x000fc400000100dd */
[----:B------:R-:W-:Y:S01]  /*8340*/  FFMA.FTZ R251, R218, R251, R217 ;  /* 0x000000fbdafb7223 */ /* 0x000fe200000100d9 */
[----:B------:R-:W-:Y:S01]  /*8350*/  F2FP.PACK_AB R75, R136, R75 ;  /* 0x0000004b884b723e */ /* 0x000fe200000000ff */
[----:B------:R-:W-:-:S03]  /*8360*/  IMAD.WIDE.U32 R136, R89, R252, c[0x0][0x208] ;  /* 0x0000820059887625 */ /* 0x000fc600078e00fc */
[----:B------:R-:W-:Y:S02]  /*8370*/  F2FP.PACK_AB R79, R251, R79 ;  /* 0x0000004ffb4f723e */ /* 0x000fe400000000ff */
[----:B------:R0:W-:Y:S02]  /*8380*/  STG.E.128 [R136.64], R72 ;  /* 0x0000004888007986 */ /* 0x0001e4000c101d04 */
[C---:B0-----:R-:W-:Y:S01]  /*8390*/  IMAD.WIDE.U32 R72, R89.reuse, R252, c[0x0][0x210] ;  /* 0x0000840059487625 */ /* 0x041fe200078e00fc */
[----:B------:R-:W-:-:S04]  /*83a0*/  IADD3 R89, R89, 0x80, RZ ;  /* 0x0000008059597810 */ /* 0x000fc80007ffe0ff */
[----:B------:R0:W-:Y:S03]  /*83b0*/  STG.E.128 [R72.64], R76 ;  /* 0x0000004c48007986 */ /* 0x0001e6000c101d04 */
.L_x_4989:
[----:B------:R-:W-:Y:S05]  /*83c0*/  BSYNC B0 ;  /* 0x0000000000007941 */ /* 0x000fea0003800000 */
.L_x_4988:
[----:B------:R-:W-:Y:S01]  /*83d0*/  ISETP.GE.U32.AND P3, PT, R2, 0x200, PT ;  /* 0x000002000200780c */ /* 0x000fe20003f66070 */
[----:B------:R-:W-:-:S12]  /*83e0*/  BSSY B0, `(.L_x_4990) ;  /* 0x0000031000007945 */ /* 0x000fd80003800000 */
[----:B------:R-:W-:Y:S05]  /*83f0*/  @!P3 BRA `(.L_x_4991) ;  /* 0x000002f00000b947 */ /* 0x000fea0003800000 */
[----:B------:R-:W-:Y:S02]  /*8400*/  FSEL R75, R186, RZ, !P2 ;  /* 0x000000ffba4b7208 */ /* 0x000fe40005000000 */
[----:B------:R-:W-:-:S03]  /*8410*/  MOV R252, 0x10 ;  /* 0x0000001000fc7802 */ /* 0x000fc60000000f00 */
        /* <DEDUP_REMOVED lines=45> */
.L_x_4991:
[----:B------:R-:W-:Y:S05]  /*86f0*/  BSYNC B0 ;  /* 0x0000000000007941 */ /* 0x000fea0003800000 */
.L_x_4990:
[----:B------:R-:W-:Y:S01]  /*8700*/  ISETP.GE.U32.AND P3, PT, R2, 0x280, PT ;  /* 0x000002800200780c */ /* 0x000fe20003f66070 */
        /* <DEDUP_REMOVED lines=49> */
.L_x_4993:
[----:B------:R-:W-:Y:S05]  /*8a20*/  BSYNC B0 ;  /* 0x0000000000007941 */ /* 0x000fea0003800000 */
.L_x_4992:
        /* <DEDUP_REMOVED lines=50> */
.L_x_4995:
[----:B------:R-:W-:Y:S05]  /*8d50*/  BSYNC B0 ;  /* 0x0000000000007941 */ /* 0x000fea0003800000 */
.L_x_4994:
[----:B------:R-:W-:Y:S01]  /*8d60*/  ISETP.GE.U32.AND P3, PT, R2, 0x380, PT ;  /* 0x000003800200780c */ /* 0x000fe20003f66070 */
[----:B------:R-:W-:-:S12]  /*8d70*/  BSSY B0, `(.L_x_4996) ;  /* 0x0000031000007945 */ /* 0x000fd80003800000 */
[----:B------:R-:W-:Y:S05]  /*8d80*/  @!P3 BRA `(.L_x_4997) ;  /* 0x000002f00000b947 */ /* 0x000fea0003800000 */
[----:B0-----:R-:W-:Y:S01]  /*8d90*/  FSEL R72, R186, RZ, !P2 ;  /* 0x000000ffba487208 */ /* 0x001fe20005000000 */
[----:B------:R-:W-:-:S04]  /*8da0*/  HFMA2.MMA R77, -RZ, RZ, 0, 9.5367431640625e-07 ;  /* 0x00000010ff4d7435 */ /* 0x000fc800000001ff */
        /* <DEDUP_REMOVED lines=20> */
[----:B------:R-:W-:Y:S01]  /*8ef0*/  F2FP.PACK_AB R72, R75, R72 ;  /* 0x000000484b48723e */ /* 0x000fe200000000ff */
[----:B------:R-:W-:Y:S02]  /*8f00*/  FFMA.FTZ R75, R32, R251, R40 ;  /* 0x000000fb204b7223 */ /* 0x000fe40000010028 */
[----:B------:R-:W-:Y:S01]  /*8f10*/  FFMA.FTZ R76, R34, R188, R42 ;  /* 0x000000bc224c7223 */ /* 0x000fe2000001002a */
[----:B------:R-:W-:Y:S01]  /*8f20*/  F2FP.PACK_AB R73, R74, R73 ;  /* 0x000000494a49723e */ /* 0x000fe200000000ff */
[----:B------:R-:W-:Y:S02]  /*8f30*/  FFMA.FTZ R74, R31, R186, R39 ;  /* 0x000000ba1f4a7223 */ /* 0x000fe40000010027 */
[----:B------:R-:W-:-:S02]  /*8f40*/  FFMA.FTZ R188, R50, R188, R59 ;  /* 0x000000bc32bc7223 */ /* 0x000fc4000001003b */
[----:B------:R-:W-:Y:S01]  /*8f50*/  FFMA.FTZ R251, R48, R251, R57 ;  /* 0x000000fb30fb7223 */ /* 0x000fe20000010039 */
[----:B------:R-:W-:Y:S01]  /*8f60*/  F2FP.PACK_AB R74, R75, R74 ;  /* 0x0000004a4b4a723e */ /* 0x000fe200000000ff */
[----:B------:R-:W-:Y:S02]  /*8f70*/  FFMA.FTZ R75, R33, R252, R41 ;  /* 0x000000fc214b7223 */ /* 0x000fe40000010029 */
[----:B------:R-:W-:Y:S02]  /*8f80*/  FFMA.FTZ R78, R46, R78, R55 ;  /* 0x0000004e2e4e7223 */ /* 0x000fe40000010037 */
[----:B------:R-:W-:Y:S01]  /*8f90*/  FFMA.FTZ R79, R44, R79, R52 ;  /* 0x0000004f2c4f7223 */ /* 0x000fe20000010034 */
[----:B------:R-:W-:Y:S01]  /*8fa0*/  F2FP.PACK_AB R75, R76, R75 ;  /* 0x0000004b4c4b723e */ /* 0x000fe200000000ff */
[----:B------:R-:W-:-:S05]  /*8fb0*/  IMAD.WIDE.U32 R76, R89, R77, c[0x0][0x208] ;  /* 0x00008200594c7625 */ /* 0x000fca00078e004d */
[----:B------:R0:W-:Y:S02]  /*8fc0*/  STG.E.128 [R76.64], R72 ;  /* 0x000000484c007986 */ /* 0x0001e4000c101d04 */
[----:B0-----:R-:W-:Y:S01]  /*8fd0*/  FFMA.FTZ R75, R49, R252, R58 ;  /* 0x000000fc314b7223 */ /* 0x001fe2000001003a */
[----:B------:R-:W-:Y:S01]  /*8fe0*/  MOV R77, 0x10 ;  /* 0x00000010004d7802 */ /* 0x000fe20000000f00 */
[----:B------:R-:W-:Y:S02]  /*8ff0*/  FFMA.FTZ R72, R43, R136, R51 ;  /* 0x000000882b487223 */ /* 0x000fe40000010033 */
[----:B------:R-:W-:Y:S01]  /*9000*/  FFMA.FTZ R73, R45, R137, R53 ;  /* 0x000000892d497223 */ /* 0x000fe20000010035 */
[----:B------:R-:W-:Y:S01]  /*9010*/  F2FP.PACK_AB R75, R188, R75 ;  /* 0x0000004bbc4b723e */ /* 0x000fe200000000ff */
[----:B------:R-:W-:Y:S01]  /*9020*/  FFMA.FTZ R74, R47, R186, R56 ;  /* 0x000000ba2f4a7223 */ /* 0x000fe20000010038 */
[----:B------:R-:W-:Y:S01]  /*9030*/  F2FP.PACK_AB R72, R79, R72 ;  /* 0x000000484f48723e */ /* 0x000fe200000000ff */
[----:B------:R-:W-:Y:S01]  /*9040*/  IMAD.WIDE.U32 R76, R89, R77, c[0x0][0x210] ;  /* 0x00008400594c7625 */ /* 0x000fe200078e004d */
[----:B------:R-:W-:-:S02]  /*9050*/  F2FP.PACK_AB R73, R78, R73 ;  /* 0x000000494e49723e */ /* 0x000fc400000000ff */
[----:B------:R-:W-:-:S05]  /*9060*/  F2FP.PACK_AB R74, R251, R74 ;  /* 0x0000004afb4a723e */ /* 0x000fca00000000ff */
[----:B------:R0:W-:Y:S02]  /*9070*/  STG.E.128 [R76.64], R72 ;  /* 0x000000484c007986 */ /* 0x0001e4000c101d04 */
.L_x_4997:
[----:B------:R-:W-:Y:S05]  /*9080*/  BSYNC B0 ;  /* 0x0000000000007941 */ /* 0x000fea0003800000 */
.L_x_4996:
[----:B------:R-:W-:Y:S02]  /*9090*/  LOP3.LUT P2, RZ, R81, 0xff, RZ, 0xc0, !PT ;  /* 0x000000ff51ff7812 */ /* 0x000fe4000784c0ff */
[----:B------:R-:W-:Y:S02]  /*90a0*/  IADD3 R80, R80, c[0x0][0x160], RZ ;  /* 0x0000580050507a10 */ /* 0x000fe40007ffe0ff */
[----:B------:R-:W-:Y:S02]  /*90b0*/  SEL R81, RZ, 0x1, P2 ;  /* 0x00000001ff517807 */ /* 0x000fe40001000000 */
[----:B------:R-:W-:-:S13]  /*90c0*/  ISETP.GE.AND P2, PT, R80, c[0x0][0x164], PT ;  /* 0x0000590050007a0c */ /* 0x000fda0003f46270 */
[----:B0-----:R-:W-:Y:S01]  /*90d0*/  @P2 CALL.REL.NOINC `(.L_x_4998) ;  /* 0x0000001000002944 */ /* 0x001fe20003c00000 */
[----:B------:R-:W-:Y:S05]  /*90e0*/  BRA `(.L_x_4999) ;  /* 0xffff8fe000007947 */ /* 0x000fea000383ffff */
.L_x_4998:
[----:B------:R-:W-:Y:S05]  /*90f0*/  EXIT ;  /* 0x000000000000794d */ /* 0x000fea0003800000 */
.L_x_4982:
[----:B------:R-:W-:Y:S01]  /*9100*/  HFMA2.MMA R73, -RZ, RZ, 0, 5.9604644775390625e-08 ;  /* 0x00000001ff497435 */ /* 0x000fe200000001ff */
[----:B------:R-:W-:Y:S02]  /*9110*/  MOV R77, R72 ;  /* 0x00000048004d7202 */ /* 0x000fe40000000f00 */
[----:B------:R-:W-:Y:S02]  /*9120*/  MOV R78, 0x1f ;  /* 0x0000001f004e7802 */ /* 0x000fe40000000f00 */
[----:B------:R-:W-:Y:S02]  /*9130*/  MOV R75, 0xffffffff ;  /* 0xffffffff004b7802 */ /* 0x000fe40000000f00 */
[----:B------:R-:W-:Y:S02]  /*9140*/  MOV R74, 0x9160 ;  /* 0x00009160004a7802 */ /* 0x000fe40000000f00 */
[----:B-----5:R-:W-:Y:S05]  /*9150*/  CALL.REL.NOINC `($__internal_8_$__cuda_sm70_shflsync_bfly_p) ;  /* 0x00000b1000007944 */ /* 0x020fea0003c00000 */
[----:B-1----:R-:W-:Y:S05]  /*9160*/  BRA `(.L_x_5000) ;  /* 0xffffd65000007947 */ /* 0x002fea000383ffff */
.L_x_4983:
[----:B------:R-:W-:Y:S01]  /*9170*/  HFMA2.MMA R73, -RZ, RZ, 0, 1.1920928955078125e-07 ;  /* 0x00000002ff497435 */ /* 0x000fe200000001ff */
[----:B------:R-:W-:Y:S02]  /*9180*/  MOV R77, R72 ;  /* 0x00000048004d7202 */ /* 0x000fe40000000f00 */
[----:B------:R-:W-:-:S02]  /*9190*/  MOV R78, 0x1f ;  /* 0x0000001f004e7802 */ /* 0x000fc40000000f00 */
[----:B------:R-:W-:Y:S02]  /*91a0*/  MOV R75, 0xffffffff ;  /* 0xffffffff004b7802 */ /* 0x000fe40000000f00 */
[----:B------:R-:W-:Y:S02]  /*91b0*/  MOV R74, 0x91d0 ;  /* 0x000091d0004a7802 */ /* 0x000fe40000000f00 */
[----:B-----5:R-:W-:Y:S05]  /*91c0*/  CALL.REL.NOINC `($__internal_8_$__cuda_sm70_shflsync_bfly_p) ;  /* 0x00000aa000007944 */ /* 0x020fea0003c00000 */
[----:B-1----:R-:W-:Y:S01]  /*91d0*/  FADD.FTZ R72, R72, R73 ;  /* 0x0000004948487221 */ /* 0x002fe20000010000 */
[----:B------:R-:W-:Y:S01]  /*91e0*/  HFMA2.MMA R73, -RZ, RZ, 0, 2.384185791015625e-07 ;  /* 0x00000004ff497435 */ /* 0x000fe200000001ff */
[----:B------:R-:W-:Y:S02]  /*91f0*/  MOV R78, 0x1f ;  /* 0x0000001f004e7802 */ /* 0x000fe40000000f00 */
[----:B------:R-:W-:Y:S02]  /*9200*/  MOV R75, 0xffffffff ;  /* 0xffffffff004b7802 */ /* 0x000fe40000000f00 */
[----:B------:R-:W-:Y:S02]  /*9210*/  MOV R77, R72 ;  /* 0x00000048004d7202 */ /* 0x000fe40000000f00 */
[----:B------:R-:W-:-:S02]  /*9220*/  MOV R74, 0x9240 ;  /* 0x00009240004a7802 */ /* 0x000fc40000000f00 */
[----:B------:R-:W-:Y:S05]  /*9230*/  CALL.REL.NOINC `($__internal_8_$__cuda_sm70_shflsync_bfly_p) ;  /* 0x00000a3000007944 */ /* 0x000fea0003c00000 */
[----:B-1----:R-:W-:Y:S01]  /*9240*/  FADD.FTZ R72, R72, R73 ;  /* 0x0000004948487221 */ /* 0x002fe20000010000 */
[----:B------:R-:W-:Y:S01]  /*9250*/  HFMA2.MMA R73, -RZ, RZ, 0, 4.76837158203125e-07 ;  /* 0x00000008ff497435 */ /* 0x000fe200000001ff */
[----:B------:R-:W-:-:S02]  /*9260*/  MOV R78, 0x1f ;  /* 0x0000001f004e7802 */ /* 0x000fc40000000f00 */
[----:B------:R-:W-:Y:S02]  /*9270*/  MOV R75, 0xffffffff ;  /* 0xffffffff004b7802 */ /* 0x000fe40000000f00 */
[----:B------:R-:W-:Y:S02]  /*9280*/  MOV R77, R72 ;  /* 0x00000048004d7202 */ /* 0x000fe40000000f00 */
[----:B------:R-:W-:Y:S02]  /*9290*/  MOV R74, 0x92b0 ;  /* 0x000092b0004a7802 */ /* 0x000fe40000000f00 */
[----:B------:R-:W-:Y:S05]  /*92a0*/  CALL.REL.NOINC `($__internal_8_$__cuda_sm70_shflsync_bfly_p) ;  /* 0x000009c000007944 */ /* 0x000fea0003c00000 */
[----:B-1----:R-:W-:Y:S01]  /*92b0*/  FADD.FTZ R72, R72, R73 ;  /* 0x0000004948487221 */ /* 0x002fe20000010000 */
[----:B------:R-:W-:Y:S01]  /*92c0*/  HFMA2.MMA R73, -RZ, RZ, 0, 9.5367431640625e-07 ;  /* 0x00000010ff497435 */ /* 0x000fe200000001ff */
[----:B------:R-:W-:Y:S02]  /*92d0*/  MOV R78, 0x1f ;  /* 0x0000001f004e7802 */ /* 0x000fe40000000f00 */
[----:B------:R-:W-:Y:S02]  /*92e0*/  MOV R75, 0xffffffff ;  /* 0xffffffff004b7802 */ /* 0x000fe40000000f00 */
[----:B------:R-:W-:-:S02]  /*92f0*/  MOV R77, R72 ;  /* 0x00000048004d7202 */ /* 0x000fc40000000f00 */
[----:B------:R-:W-:Y:S02]  /*9300*/  MOV R74, 0x9320 ;  /* 0x00009320004a7802 */ /* 0x000fe40000000f00 */
[----:B------:R-:W-:Y:S05]  /*9310*/  CALL.REL.NOINC `($__internal_8_$__cuda_sm70_shflsync_bfly_p) ;  /* 0x0000095000007944 */ /* 0x000fea0003c00000 */
[----:B-1----:R-:W-:Y:S01]  /*9320*/  FADD.FTZ R72, R72, R73 ;  /* 0x0000004948487221 */ /* 0x002fe20000010000 */
[----:B------:R-:W-:Y:S02]  /*9330*/  LOP3.LUT R3, R3, 0xfffffeff, RZ, 0xc0, !PT ;  /* 0xfffffeff03037812 */ /* 0x000fe400078ec0ff */
[----:B------:R-:W-:Y:S01]  /*9340*/  MOV R78, 0x1f ;  /* 0x0000001f004e7802 */ /* 0x000fe20000000f00 */
[----:B------:R-:W-:Y:S01]  /*9350*/  FMUL.FTZ R72, R54, R72 ;  /* 0x0000004836487220 */ /* 0x000fe20000410000 */
[----:B------:R-:W-:Y:S02]  /*9360*/  @P0 LOP3.LUT R3, R3, 0x100, RZ, 0xfc, !PT ;  /* 0x0000010003030812 */ /* 0x000fe400078efcff */
[----:B------:R-:W-:Y:S01]  /*9370*/  ISETP.GT.U32.AND P0, PT, R2, 0xff, PT ;  /* 0x000000ff0200780c */ /* 0x000fe20003f04070 */
[--C-:B------:R-:W-:Y:S01]  /*9380*/  FADD.FTZ R73, R82, -R72.reuse ;  /* 0x8000004852497221 */ /* 0x100fe20000010000 */
[----:B------:R-:W-:Y:S01]  /*9390*/  MOV R75, 0xffffffff ;  /* 0xffffffff004b7802 */ /* 0x000fe20000000f00 */
        /* <DEDUP_REMOVED lines=113> */
[----:B------:R-:W-:Y:S01]  /*9ab0*/  HFMA2.MMA R73, -RZ, RZ, 0, 5.9604644775390625e-08 ;  /* 0x00000001ff497435 */ /* 0x000fe200000001ff */
[----:B------:R-:W-:-:S05]  /*9ac0*/  MOV R74, 0x9ae0 ;  /* 0x00009ae0004a7802 */ /* 0x000fca0000000f00 */
[----:B------:R-:W-:Y:S05]  /*9ad0*/  CALL.REL.NOINC `($__internal_8_$__cuda_sm70_shflsync_bfly_p) ;  /* 0x0000019000007944 */ /* 0x000fea0003c00000 */
[----:B-1----:R-:W-:Y:S01]  /*9ae0*/  FADD.FTZ R77, R77, R73 ;  /* 0x000000494d4d7221 */ /* 0x002fe20000010000 */
[----:B------:R-:W-:Y:S01]  /*9af0*/  HFMA2.MMA R73, -RZ, RZ, 0, 1.1920928955078125e-07 ;  /* 0x00000002ff497435 */ /* 0x000fe200000001ff */
[----:B------:R-:W-:Y:S02]  /*9b00*/  MOV R78, 0x1f ;  /* 0x0000001f004e7802 */ /* 0x000fe40000000f00 */
[----:B------:R-:W-:Y:S02]  /*9b10*/  MOV R75, 0xffffffff ;  /* 0xffffffff004b7802 */ /* 0x000fe40000000f00 */
[----:B------:R-:W-:Y:S02]  /*9b20*/  MOV R74, 0x9b40 ;  /* 0x00009b40004a7802 */ /* 0x000fe40000000f00 */
[----:B------:R-:W-:Y:S05]  /*9b30*/  CALL.REL.NOINC `($__internal_8_$__cuda_sm70_shflsync_bfly_p) ;  /* 0x0000013000007944 */ /* 0x000fea0003c00000 */
[----:B-1----:R-:W-:Y:S01]  /*9b40*/  FADD.FTZ R77, R77, R73 ;  /* 0x000000494d4d7221 */ /* 0x002fe20000010000 */
[----:B------:R-:W-:Y:S01]  /*9b50*/  HFMA2.MMA R73, -RZ, RZ, 0, 2.384185791015625e-07 ;  /* 0x00000004ff497435 */ /* 0x000fe200000001ff */
[----:B------:R-:W-:-:S02]  /*9b60*/  MOV R78, 0x1f ;  /* 0x0000001f004e7802 */ /* 0x000fc40000000f00 */
[----:B------:R-:W-:Y:S02]  /*9b70*/  MOV R75, 0xffffffff ;  /* 0xffffffff004b7802 */ /* 0x000fe40000000f00 */
[----:B------:R-:W-:Y:S02]  /*9b80*/  MOV R74, 0x9ba0 ;  /* 0x00009ba0004a7802 */ /* 0x000fe40000000f00 */
[----:B------:R-:W-:Y:S05]  /*9b90*/  CALL.REL.NOINC `($__internal_8_$__cuda_sm70_shflsync_bfly_p) ;  /* 0x000000d000007944 */ /* 0x000fea0003c00000 */
[----:B-1----:R-:W-:Y:S01]  /*9ba0*/  FADD.FTZ R77, R77, R73 ;  /* 0x000000494d4d7221 */ /* 0x002fe20000010000 */
[----:B------:R-:W-:Y:S01]  /*9bb0*/  HFMA2.MMA R73, -RZ, RZ, 0, 4.76837158203125e-07 ;  /* 0x00000008ff497435 */ /* 0x000fe200000001ff */
[----:B------:R-:W-:Y:S02]  /*9bc0*/  MOV R78, 0x1f ;  /* 0x0000001f004e7802 */ /* 0x000fe40000000f00 */
[----:B------:R-:W-:Y:S02]  /*9bd0*/  MOV R75, 0xffffffff ;  /* 0xffffffff004b7802 */ /* 0x000fe40000000f00 */
[----:B------:R-:W-:Y:S02]  /*9be0*/  MOV R74, 0x9c00 ;  /* 0x00009c00004a7802 */ /* 0x000fe40000000f00 */
[----:B------:R-:W-:Y:S05]  /*9bf0*/  CALL.REL.NOINC `($__internal_8_$__cuda_sm70_shflsync_bfly_p) ;  /* 0x0000007000007944 */ /* 0x000fea0003c00000 */
[----:B-1----:R-:W-:Y:S01]  /*9c00*/  FADD.FTZ R77, R77, R73 ;  /* 0x000000494d4d7221 */ /* 0x002fe20000010000 */
[----:B------:R-:W-:Y:S01]  /*9c10*/  HFMA2.MMA R73, -RZ, RZ, 0, 9.5367431640625e-07 ;  /* 0x00000010ff497435 */ /* 0x000fe200000001ff */
[----:B------:R-:W-:-:S02]  /*9c20*/  MOV R78, 0x1f ;  /* 0x0000001f004e7802 */ /* 0x000fc40000000f00 */
[----:B------:R-:W-:Y:S02]  /*9c30*/  MOV R75, 0xffffffff ;  /* 0xffffffff004b7802 */ /* 0x000fe40000000f00 */
[----:B------:R-:W-:Y:S02]  /*9c40*/  MOV R74, 0x9c60 ;  /* 0x00009c60004a7802 */ /* 0x000fe40000000f00 */
[----:B------:R-:W-:Y:S05]  /*9c50*/  CALL.REL.NOINC `($__internal_8_$__cuda_sm70_shflsync_bfly_p) ;  /* 0x0000001000007944 */ /* 0x000fea0003c00000 */
[----:B-1----:R-:W-:Y:S05]  /*9c60*/  BRA `(.L_x_5001) ;  /* 0xffffd3e000007947 */ /* 0x002fea000383ffff */
        .weak           $__internal_8_$__cuda_sm70_shflsync_bfly_p
        .type           $__internal_8_$__cuda_sm70_shflsync_bfly_p,@function
        .size           $__internal_8_$__cuda_sm70_shflsync_bfly_p,(.L_x_41036 - $__internal_8_$__cuda_sm70_shflsync_bfly_p)
$__internal_8_$__cuda_sm70_shflsync_bfly_p:
[----:B------:R-:W-:Y:S04]  /*9c70*/  WARPSYNC R75 ;  /* 0x0000004b00007348 */ /* 0x000fe80003800000 */
[----:B------:R0:W1:Y:S02]  /*9c80*/  SHFL.BFLY PT, R73, R77, R73, R78 ;  /* 0x0c0000494d497389 */ /* 0x00006400000e004e */
[----:B0-----:R-:W-:-:S06]  /*9c90*/  HFMA2.MMA R75, -RZ, RZ, 0, 0 ;  /* 0x00000000ff4b7435 */ /* 0x001fcc00000001ff */
[----:B------:R-:W-:Y:S05]  /*9ca0*/  RET.REL.NODEC R74 `(_ZN10layer_norm31ln_parallel_residual_fwd_kernelINS_13Kernel_traitsI6__halfS2_S2_S2_fjLj7168ELj1ELj1ELj4ELj16ENS_18Kernel_traits_baseILj7168ES2_S2_S2_S2_fjLj128EEEEELb0ELb0ELb0EEEvNS_9FwdParamsE) ;  /* 0xffff63504a007950 */ /* 0x000fea0003c3ffff */
.L_x_5002:
        /* <DEDUP_REMOVED lines=13> */
.L_x_41036:


//--------------------- .text._ZN10layer_norm31ln_parallel_residual_fwd_kernelINS_13Kernel_traitsI6__halfS2_S2_S2_fjLj7168ELj1ELj1ELj4ELj16ENS_18Kernel_traits_baseILj7168ES2_S2_S2_S2_fjLj128EEEEELb0ELb0ELb1EEEvNS_9FwdParamsE --------------------------
	.section	.text._ZN10layer_norm31ln_parallel_residual_fwd_kernelINS_13Kernel_traitsI6__halfS2_S2_S2_fjLj7168ELj1ELj1ELj4ELj16ENS_18Kernel_traits_baseILj7168ES2_S2_S2_S2_fjLj128EEEEELb0ELb0ELb1EEEvNS_9FwdParamsE,"ax",@progbits
	.sectioninfo	@"SHI_REGISTERS=255"
	.align	128
        .global         _ZN10layer_norm31ln_parallel_residual_fwd_kernelINS_13Kernel_traitsI6__halfS2_S2_S2_fjLj7168ELj1ELj1ELj4ELj16ENS_18Kernel_traits_baseILj7168ES2_S2_S2_S2_fjLj128EEEEELb0ELb0ELb1EEEvNS_9FwdParamsE
        .type           _ZN10layer_norm31ln_parallel_residual_fwd_kernelINS_13Kernel_traitsI6__halfS2_S2_S2_fjLj7168ELj1ELj1ELj4ELj16ENS_18Kernel_traits_baseILj7168ES2_S2_S2_S2_fjLj128EEEEELb0ELb0ELb1EEEvNS_9FwdParamsE,@function
        .size           _ZN10layer_norm31ln_parallel_residual_fwd_kernelINS_13Kernel_traitsI6__halfS2_S2_S2_fjLj7168ELj1ELj1ELj4ELj16ENS_18Kernel_traits_baseILj7168ES2_S2_S2_S2_fjLj128EEEEELb0ELb0ELb1EEEvNS_9FwdParamsE,(.L_x_41037 - _ZN10layer_norm31ln_parallel_residual_fwd_kernelINS_13Kernel_traitsI6__halfS2_S2_S2_fjLj7168ELj1ELj1ELj4ELj16ENS_18Kernel_traits_baseILj7168ES2_S2_S2_S2_fjLj128EEEEELb0ELb0ELb1EEEvNS_9FwdParamsE)
        .other          _ZN10layer_norm31ln_parallel_residual_fwd_kernelINS_13Kernel_traitsI6__halfS2_S2_S2_fjLj7168ELj1ELj1ELj4ELj16ENS_18Kernel_traits_baseILj7168ES2_S2_S2_S2_fjLj128EEEEELb0ELb0ELb1EEEvNS_9FwdParamsE,@"STO_CUDA_ENTRY STV_DEFAULT"
_ZN10layer_norm31ln_parallel_residual_fwd_kernelINS_13Kernel_traitsI6__halfS2_S2_S2_fjLj7168ELj1ELj1ELj4ELj16ENS_18Kernel_traits_baseILj7168ES2_S2_S2_S2_fjLj128EEEEELb0ELb0ELb1EEEvNS_9FwdParamsE:
.text._ZN10layer_norm31ln_parallel_residual_fwd_kernelINS_13Kernel_traitsI6__halfS2_S2_S2_fjLj7168ELj1ELj1ELj4ELj16ENS_18Kernel_traits_baseILj7168ES2_S2_S2_S2_fjLj128EEEEELb0ELb0ELb1EEEvNS_9FwdParamsE:
[----:B------:R-:W-:Y:S02]  /*0000*/  MOV R1, c[0x0][0x28] ;  /* 0x00000a0000017a02 */ /* 0x000fe40000000f00 */
        /* <DEDUP_REMOVED lines=9> */
[----:B------:R-:W-:Y:S02]  /*00a0*/  @P1 LEA R24, P0, R0, c[0x0][0x218], 0x4 ;  /* 0x0000860000181a11 */ /* 0x000fe400078020ff */
[----:B------:R-:W-:Y:S02]  /*00b0*/  @P1 LEA.HI.X R21, R88, c[0x0][0x21c], RZ, 0x4, P2 ;  /* 0x0000870058151a11 */ /* 0x000fe400010f24ff */
[----:B------:R-:W-:Y:S02]  /*00c0*/  @P1 LEA R12, P2, R72, c[0x0][0x218], 0x4 ;  /* 0x00008600480c1a11 */ /* 0x000fe400078420ff */
[----:B------:R-:W-:Y:S02]  /*00d0*/  LOP3.LUT R80, R0, 0x100, RZ, 0xfc, !PT ;  /* 0x0000010000507812 */ /* 0x000fe400078efcff */
[----:B------:R-:W-:Y:S01]  /*00e0*/  @P1 LEA.HI.X R13, R72, c[0x0][0x21c], RZ, 0x4, P2 ;  /* 0x00008700480d1a11 */ /* 0x000fe200010f24ff */
[----:B------:R-:W-:Y:S01]  /*00f0*/  HFMA2.MMA R105, -RZ, RZ, 0, 9.5367431640625e-07 ;  /* 0x00000010ff697435 */ /* 0x000fe200000001ff */
[----:B------:R-:W-:Y:S01]  /*0100*/  ISETP.NE.U32.AND P2, PT, RZ, c[0x0][0x220], PT ;  /* 0x00008800ff007a0c */ /* 0x000fe20003f45070 */
[----:B------:R-:W5:Y:S01]  /*0110*/  @P1 LDG.E.128 R20, [R20.64] ;  /* 0x0000000414141981 */ /* 0x000f62000c1e1d00 */
[----:B------:R-:W-:-:S02]  /*0120*/  @P1 IADD3.X R25, RZ, c[0x0][0x21c], RZ, P0, !PT ;  /* 0x00008700ff191a10 */ /* 0x000fc400007fe4ff */
[----:B------:R-:W-:Y:S01]  /*0130*/  ISETP.NE.AND.EX P2, PT, RZ, c[0x0][0x224], PT, P2 ;  /* 0x00008900ff007a0c */ /* 0x000fe20003f45320 */
[----:B------:R-:W5:Y:S01]  /*0140*/  @P1 LDG.E.128 R12, [R12.64] ;  /* 0x000000040c0c1981 */ /* 0x000f62000c1e1d00 */
[----:B------:R-:W-:Y:S02]  /*0150*/  @P1 LEA R16, P0, R80, c[0x0][0x218], 0x4 ;  /* 0x0000860050101a11 */ /* 0x000fe400078020ff */
[----:B------:R-:W-:Y:S01]  /*0160*/  LOP3.LUT R64, R0, 0x200, RZ, 0xfc, !PT ;  /* 0x0000020000407812 */ /* 0x000fe200078efcff */
[----:B------:R-:W5:Y:S01]  /*0170*/  @P1 LDG.E.128 R24, [R24.64] ;  /* 0x0000000418181981 */ /* 0x000f62000c1e1d00 */
[----:B------:R-:W-:Y:S02]  /*0180*/  @P1 LEA.HI.X R17, R80, c[0x0][0x21c], RZ, 0x4, P0 ;  /* 0x0000870050111a11 */ /* 0x000fe400000f24ff */
[----:B------:R-:W-:Y:S02]  /*0190*/  @P1 LEA R8, P0, R64, c[0x0][0x218], 0x4 ;  /* 0x0000860040081a11 */ /* 0x000fe400078020ff */
[----:B------:R-:W-:-:S02]  /*01a0*/  LOP3.LUT R56, R0, 0x280, RZ, 0xfc, !PT ;  /* 0x0000028000387812 */ /* 0x000fc400078efcff */
[----:B------:R-:W-:Y:S01]  /*01b0*/  SHF.L.U32 R92, R0, 0x4, RZ ;  /* 0x00000004005c7819 */ /* 0x000fe200000006ff */
[----:B------:R-:W5:Y:S01]  /*01c0*/  @P1 LDG.E.128 R16, [R16.64] ;  /* 0x0000000410101981 */ /* 0x000f62000c1e1d00 */
[C---:B------:R-:W-:Y:S02]  /*01d0*/  SHF.L.U32 R60, R64.reuse, 0x4, RZ ;  /* 0x00000004403c7819 */ /* 0x040fe400000006ff */
[----:B------:R-:W-:Y:S02]  /*01e0*/  @P1 LEA.HI.X R9, R64, c[0x0][0x21c], RZ, 0x4, P0 ;  /* 0x0000870040091a11 */ /* 0x000fe400000f24ff */
[----:B------:R-:W-:Y:S02]  /*01f0*/  @P1 LEA R4, P3, R56, c[0x0][0x218], 0x4 ;  /* 0x0000860038041a11 */ /* 0x000fe400078620ff */
[----:B------:R-:W-:Y:S02]  /*0200*/  @P2 IADD3 R120, P0, R92, c[0x0][0x220], RZ ;  /* 0x000088005c782a10 */ /* 0x000fe40007f1e0ff */
[----:B------:R-:W-:Y:S01]  /*0210*/  LOP3.LUT R2, R0, 0x300, RZ, 0xfc, !PT ;  /* 0x0000030000027812 */ /* 0x000fe200078efcff */
[----:B------:R-:W5:Y:S01]  /*0220*/  @P1 LDG.E.128 R8, [R8.64] ;  /* 0x0000000408081981 */ /* 0x000f62000c1e1d00 */
[----:B------:R-:W-:-:S02]  /*0230*/  SHF.L.U32 R84, R88, 0x4, RZ ;  /* 0x0000000458547819 */ /* 0x000fc400000006ff */
[----:B------:R-:W-:Y:S02]  /*0240*/  SHF.R.U32.HI R29, RZ, 0x1c, R64 ;  /* 0x0000001cff1d7819 */ /* 0x000fe40000011640 */
[----:B------:R-:W-:Y:S02]  /*0250*/  @P2 IADD3 R112, P4, R60, c[0x0][0x220], RZ ;  /* 0x000088003c702a10 */ /* 0x000fe40007f9e0ff */
[----:B------:R-:W-:Y:S02]  /*0260*/  @P1 LEA.HI.X R5, R56, c[0x0][0x21c], RZ, 0x4, P3 ;  /* 0x0000870038051a11 */ /* 0x000fe400018f24ff */
[----:B------:R-:W-:Y:S02]  /*0270*/  @P2 IADD3.X R121, RZ, c[0x0][0x224], RZ, P0, !PT ;  /* 0x00008900ff792a10 */ /* 0x000fe400007fe4ff */
[----:B------:R-:W-:Y:S02]  /*0280*/  @P1 LEA R124, P3, R2, c[0x0][0x218], 0x4 ;  /* 0x00008600027c1a11 */ /* 0x000fe400078620ff */
[----:B------:R-:W-:-:S02]  /*0290*/  @P2 IADD3 R200, P0, R84, c[0x0][0x220], RZ ;  /* 0x0000880054c82a10 */ /* 0x000fc40007f1e0ff */
[----:B------:R-:W-:Y:S02]  /*02a0*/  SHF.R.U32.HI R3, RZ, 0x1c, R88 ;  /* 0x0000001cff037819 */ /* 0x000fe40000011658 */
[----:B------:R-:W-:Y:S02]  /*02b0*/  SHF.L.U32 R76, R80, 0x4, RZ ;  /* 0x00000004504c7819 */ /* 0x000fe400000006ff */
[----:B------:R-:W-:Y:S02]  /*02c0*/  SHF.R.U32.HI R28, RZ, 0x1c, R80 ;  /* 0x0000001cff1c7819 */ /* 0x000fe40000011650 */
[----:B------:R-:W-:Y:S02]  /*02d0*/  SHF.L.U32 R0, R159, 0x4, RZ ;  /* 0x000000049f007819 */ /* 0x000fe400000006ff */
[----:B------:R-:W-:Y:S02]  /*02e0*/  SHF.L.U32 R68, R72, 0x4, RZ ;  /* 0x0000000448447819 */ /* 0x000fe400000006ff */
[----:B------:R-:W-:-:S02]  /*02f0*/  SHF.L.U32 R52, R56, 0x4, RZ ;  /* 0x0000000438347819 */ /* 0x000fc400000006ff */
[----:B------:R-:W-:Y:S01]  /*0300*/  SHF.R.U32.HI R30, RZ, 0x1c, R56 ;  /* 0x0000001cff1e7819 */ /* 0x000fe20000011638 */
[-C--:B------:R-:W-:Y:S01]  /*0310*/  IMAD.WIDE.U32 R64, R64, R105.reuse, c[0x0][0x1b0] ;  /* 0x00006c0040407625 */ /* 0x080fe200078e0069 */
[----:B------:R-:W-:Y:S01]  /*0320*/  @P2 IADD3.X R113, R29, c[0x0][0x224], RZ, P4, !PT ;  /* 0x000089001d712a10 */ /* 0x000fe200027fe4ff */
[----:B------:R-:W5:Y:S01]  /*0330*/  @P1 LDG.E.128 R4, [R4.64] ;  /* 0x0000000404041981 */ /* 0x000f62000c1e1d00 */
[----:B------:R-:W-:Y:S02]  /*0340*/  IADD3 R84, P4, R84, c[0x0][0x1b8], RZ ;  /* 0x00006e0054547a10 */ /* 0x000fe40007f9e0ff */
[C---:B------:R-:W-:Y:S01]  /*0350*/  @P1 LEA.HI.X R125, R2.reuse, c[0x0][0x21c], RZ, 0x4, P3 ;  /* 0x00008700027d1a11 */ /* 0x040fe200018f24ff */
[----:B------:R-:W-:Y:S01]  /*0360*/  IMAD.WIDE.U32 R48, R2, R105, c[0x0][0x1b0] ;  /* 0x00006c0002307625 */ /* 0x000fe200078e0069 */
[----:B------:R-:W-:Y:S01]  /*0370*/  @P2 IADD3 R116, P3, R76, c[0x0][0x220], RZ ;  /* 0x000088004c742a10 */ /* 0x000fe20007f7e0ff */
[----:B------:R-:W5:Y:S01]  /*0380*/  @P2 LDG.E.128 R120, [R120.64] ;  /* 0x0000000478782981 */ /* 0x000f62000c1e1d00 */
[----:B------:R-:W-:-:S02]  /*0390*/  IADD3.X R85, R3, c[0x0][0x1bc], RZ, P4, !PT ;  /* 0x00006f0003557a10 */ /* 0x000fc400027fe4ff */
[----:B------:R-:W-:Y:S02]  /*03a0*/  IADD3 R76, P4, R76, c[0x0][0x1b8], RZ ;  /* 0x00006e004c4c7a10 */ /* 0x000fe40007f9e0ff */
[----:B------:R-:W-:Y:S01]  /*03b0*/  LOP3.LUT R96, R0, 0x7f0, RZ, 0xc0, !PT ;  /* 0x000007f000607812 */ /* 0x000fe200078ec0ff */
[-C--:B------:R-:W-:Y:S01]  /*03c0*/  IMAD.WIDE.U32 R88, R88, R105.reuse, c[0x0][0x1b0] ;  /* 0x00006c0058587625 */ /* 0x080fe200078e0069 */
[C---:B------:R-:W-:Y:S01]  /*03d0*/  @P2 IADD3.X R117, R28.reuse, c[0x0][0x224], RZ, P3, !PT ;  /* 0x000089001c752a10 */ /* 0x040fe20001ffe4ff */
[----:B------:R-:W5:Y:S01]  /*03e0*/  @P1 LDG.E.128 R124, [R124.64] ;  /* 0x000000047c7c1981 */ /* 0x000f62000c1e1d00 */
[----:B------:R-:W-:Y:S02]  /*03f0*/  IADD3.X R77, R28, c[0x0][0x1bc], RZ, P4, !PT ;  /* 0x00006f001c4d7a10 */ /* 0x000fe400027fe4ff */
[----:B------:R-:W-:Y:S01]  /*0400*/  SHF.R.U32.HI R0, RZ, 0x1c, R72 ;  /* 0x0000001cff007819 */ /* 0x000fe20000011648 */
[-C--:B------:R-:W-:Y:S01]  /*0410*/  IMAD.WIDE.U32 R80, R80, R105.reuse, c[0x0][0x1b0] ;  /* 0x00006c0050507625 */ /* 0x080fe200078e0069 */
[----:B------:R-:W-:Y:S01]  /*0420*/  @P2 IADD3 R100, P3, R68, c[0x0][0x220], RZ ;  /* 0x0000880044642a10 */ /* 0x000fe20007f7e0ff */
[----:B------:R-:W5:Y:S01]  /*0430*/  @P2 LDG.E.128 R116, [R116.64] ;  /* 0x0000000474742981 */ /* 0x000f62000c1e1d00 */
[----:B------:R-:W-:Y:S01]  /*0440*/  @P2 IADD3 R108, P4, R52, c[0x0][0x220], RZ ;  /* 0x00008800346c2a10 */ /* 0x000fe20007f9e0ff */
[-C--:B------:R-:W-:Y:S01]  /*0450*/  IMAD.WIDE.U32 R72, R72, R105.reuse, c[0x0][0x1b0] ;  /* 0x00006c0048487625 */ /* 0x080fe200078e0069 */
[----:B------:R-:W-:Y:S01]  /*0460*/  @P2 IADD3.X R201, R3, c[0x0][0x224], RZ, P0, !PT ;  /* 0x0000890003c92a10 */ /* 0x000fe200007fe4ff */
[----:B------:R-:W5:Y:S01]  /*0470*/  @P2 LDG.E.128 R112, [R112.64] ;  /* 0x0000000470702981 */ /* 0x000f62000c1e1d00 */
[----:B------:R-:W-:Y:S01]  /*0480*/  @P2 IADD3.X R101, R0, c[0x0][0x224], RZ, P3, !PT ;  /* 0x0000890000652a10 */ /* 0x000fe20001ffe4ff */
[----:B------:R-:W-:Y:S01]  /*0490*/  IMAD.WIDE.U32 R56, R56, R105, c[0x0][0x1b0] ;  /* 0x00006c0038387625 */ /* 0x000fe200078e0069 */
[----:B------:R-:W-:-:S02]  /*04a0*/  @P2 IADD3.X R109, R30, c[0x0][0x224], RZ, P4, !PT ;  /* 0x000089001e6d2a10 */ /* 0x000fc400027fe4ff */
[----:B------:R-:W5:Y:S01]  /*04b0*/  @P2 LDG.E.128 R200, [R200.64] ;  /* 0x00000004c8c82981 */ /* 0x000f62000c1e1d00 */
[----:B------:R-:W-:-:S03]  /*04c0*/  @P2 IMAD.WIDE.U32 R104, R2, R105, c[0x0][0x220] ;  /* 0x0000880002682625 */ /* 0x000fc600078e0069 */
[----:B------:R-:W5:Y:S04]  /*04d0*/  @P2 LDG.E.128 R100, [R100.64] ;  /* 0x0000000464642981 */ /* 0x000f68000c1e1d00 */
[----:B------:R-:W5:Y:S04]  /*04e0*/  @P2 LDG.E.128 R108, [R108.64] ;  /* 0x000000046c6c2981 */ /* 0x000f68000c1e1d00 */
[----:B------:R-:W5:Y:S01]  /*04f0*/  @P2 LDG.E.128 R104, [R104.64] ;  /* 0x0000000468682981 */ /* 0x000f62000c1e1d00 */
[----:B------:R-:W0:Y:S01]  /*0500*/  S2UR UR6, SR_CTAID.X ;  /* 0x00000000000679c3 */ /* 0x000e220000002500 */
[----:B------:R-:W-:-:S02]  /*0510*/  IADD3 R92, P6, R92, c[0x0][0x1b8], RZ ;  /* 0x00006e005c5c7a10 */ /* 0x000fc40007fde0ff */
[C---:B------:R-:W-:Y:S02]  /*0520*/  LEA R44, P5, R2.reuse, c[0x0][0x1b8], 0x4 ;  /* 0x00006e00022c7a11 */ /* 0x040fe400078a20ff */
[----:B------:R-:W-:Y:S02]  /*0530*/  IADD3.X R93, RZ, c[0x0][0x1bc], RZ, P6, !PT ;  /* 0x00006f00ff5d7a10 */ /* 0x000fe400037fe4ff */
[----:B------:R-:W-:Y:S02]  /*0540*/  LEA.HI.X R45, R2, c[0x0][0x1bc], RZ, 0x4, P5 ;  /* 0x00006f00022d7a11 */ /* 0x000fe400028f24ff */
[----:B------:R-:W-:Y:S02]  /*0550*/  IADD3 R96, P3, R96, c[0x0][0x1b0], RZ ;  /* 0x00006c0060607a10 */ /* 0x000fe40007f7e0ff */
[----:B0-----:R-:W-:-:S04]  /*0560*/  LEA.HI R159, R159, UR6, RZ, 0x19 ;  /* 0x000000069f9f7c11 */ /* 0x001fc8000f8fc8ff */
[----:B------:R-:W-:Y:S02]  /*0570*/  ISETP.GE.AND P0, PT, R159, c[0x0][0x164], PT ;  /* 0x000059009f007a0c */ /* 0x000fe40003f06270 */
[----:B------:R-:W-:Y:S02]  /*0580*/  IADD3 R68, P4, R68, c[0x0][0x1b8], RZ ;  /* 0x00006e0044447a10 */ /* 0x000fe40007f9e0ff */
[----:B------:R-:W-:Y:S02]  /*0590*/  IADD3 R60, P6, R60, c[0x0][0x1b8], RZ ;  /* 0x00006e003c3c7a10 */ /* 0x000fe40007fde0ff */
[----:B------:R-:W-:Y:S02]  /*05a0*/  IADD3 R52, P5, R52, c[0x0][0x1b8], RZ ;  /* 0x00006e0034347a10 */ /* 0x000fe40007fbe0ff */
[----:B------:R-:W-:Y:S02]  /*05b0*/  IADD3.X R97, RZ, c[0x0][0x1b4], RZ, P3, !PT ;  /* 0x00006d00ff617a10 */ /* 0x000fe40001ffe4ff */
        /* <DEDUP_REMOVED lines=28> */
[----:B------:R-:W-:Y:S01]  /*0780*/  LOP3.LUT P0, RZ, R0, c[0x0][0x17c], RZ, 0xfc, P0 ;  /* 0x00005f0000ff7a12 */ /* 0x000fe2000000fcff */
[----:B------:R-:W-:Y:S01]  /*0790*/  @!P1 CS2R R12, SRZ ;  /* 0x00000000000c9805 */ /* 0x000fe2000001ff00 */
[----:B------:R-:W-:Y:S01]  /*07a0*/  @!P1 CS2R R8, SRZ ;  /* 0x0000000000089805 */ /* 0x000fe2000001ff00 */
[----:B------:R-:W-:Y:S01]  /*07b0*/  @!P1 CS2R R10, SRZ ;  /* 0x00000000000a9805 */ /* 0x000fe2000001ff00 */
[----:B------:R-:W-:Y:S01]  /*07c0*/  @!P1 CS2R R4, SRZ ;  /* 0x0000000000049805 */ /* 0x000fe2000001ff00 */
[----:B------:R-:W-:Y:S01]  /*07d0*/  @!P1 CS2R R6, SRZ ;  /* 0x0000000000069805 */ /* 0x000fe2000001ff00 */
[----:B------:R-:W-:Y:S01]  /*07e0*/  @!P2 CS2R R200, SRZ ;  /* 0x0000000000c8a805 */ /* 0x000fe2000001ff00 */
[----:B------:R-:W-:Y:S01]  /*07f0*/  @!P2 CS2R R202, SRZ ;  /* 0x0000000000caa805 */ /* 0x000fe2000001ff00 */
[--C-:B------:R-:W-:Y:S01]  /*0800*/  HADD2.F32 R0, -RZ, R24.reuse.H0_H0 ;  /* 0x20000018ff007230 */ /* 0x100fe20000004100 */
        /* <DEDUP_REMOVED lines=14> */
[----:B------:R-:W-:Y:S01]  /*08f0*/  HADD2.F32 R252, -RZ, R24.H1_H1 ;  /* 0x30000018fffc7230 */ /* 0x000fe20000004100 */
[----:B------:R0:W-:Y:S01]  /*0900*/  STL [R1], R0 ;  /* 0x0000000001007387 */ /* 0x0001e20000100800 */
[--C-:B------:R-:W-:Y:S01]  /*0910*/  HADD2.F32 R250, -RZ, R25.reuse.H0_H0 ;  /* 0x20000019fffa7230 */ /* 0x100fe20000004100 */
[----:B------:R-:W-:Y:S01]  /*0920*/  MOV R178, 0x1 ;  /* 0x0000000100b27802 */ /* 0x000fe20000000f00 */
        /* <DEDUP_REMOVED lines=49> */
[----:B------:R-:W-:Y:S02]  /*0c40*/  HADD2.F32 R211, -RZ, R202.H0_H0 ;  /* 0x200000caffd37230 */ /* 0x000fe40000004100 */
        /* <DEDUP_REMOVED lines=27> */
[--C-:B0-----:R-:W-:Y:S02]  /*0e00*/  HADD2.F32 R0, -RZ, R100.reuse.H0_H0 ;  /* 0x20000064ff007230 */ /* 0x101fe40000004100 */
        /* <DEDUP_REMOVED lines=31> */
.L_x_5230:
[----:B------:R-:W0:Y:S01]  /*1000*/  S2R R114, SR_TID.X ;  /* 0x0000000000727919 */ /* 0x000e220000002100 */
[----:B------:R-:W-:Y:S01]  /*1010*/  IMAD R112, R159, c[0x0][0x168], RZ ;  /* 0x00005a009f707a24 */ /* 0x000fe200078e02ff */
[----:B------:R-:W-:-:S02]  /*1020*/  ISETP.NE.U32.AND P1, PT, RZ, c[0x0][0x178], PT ;  /* 0x00005e00ff007a0c */ /* 0x000fc40003f25070 */
[----:B------:R-:W-:Y:S02]  /*1030*/  ISETP.NE.U32.AND P2, PT, RZ, c[0x0][0x180], PT ;  /* 0x00006000ff007a0c */ /* 0x000fe40003f45070 */
[----:B------:R-:W-:Y:S02]  /*1040*/  SHF.R.S32.HI R113, RZ, 0x1f, R112 ;  /* 0x0000001fff717819 */ /* 0x000fe40000011470 */
[----:B------:R-:W-:Y:S02]  /*1050*/  ISETP.NE.AND.EX P1, PT, RZ, c[0x0][0x17c], PT, P1 ;  /* 0x00005f00ff007a0c */ /* 0x000fe40003f25310 */
[----:B------:R-:W-:Y:S02]  /*1060*/  ISETP.NE.AND.EX P2, PT, RZ, c[0x0][0x184], PT, P2 ;  /* 0x00006100ff007a0c */ /* 0x000fe40003f45320 */
[----:B------:R-:W-:Y:S02]  /*1070*/  LEA.HI R113, R113, R112, RZ, 0x3 ;  /* 0x0000007071717211 */ /* 0x000fe400078f18ff */
[----:B------:R-:W-:-:S02]  /*1080*/  MOV R190, 0x10 ;  /* 0x0000001000be7802 */ /* 0x000fc40000000f00 */
        /* <DEDUP_REMOVED lines=11> */
[----:B------:R-:W-:Y:S01]  /*1140*/  ISETP.NE.AND.EX P3, PT, RZ, c[0x0][0x17c], PT, P3 ;  /* 0x00005f00ff007a0c */ /* 0x000fe20003f65330 */
[----:B--2---:R-:W-:-:S12]  /*1150*/  HADD2.F32 R170, -RZ, R112.H0_H0 ;  /* 0x20000070ffaa7230 */ /* 0x004fd80000004100 */
[----:B------:R-:W-:Y:S05]  /*1160*/  @P3 BRA `(.L_x_5003) ;  /* 0x0000008000003947 */ /* 0x000fea0003800000 */
[----:B0-----:R-:W-:-:S04]  /*1170*/  ISETP.NE.U32.AND P4, PT, RZ, c[0x0][0x180], PT ;  /* 0x00006000ff007a0c */ /* 0x001fc80003f85070 */
[----:B------:R-:W-:-:S13]  /*1180*/  ISETP.NE.AND.EX P4, PT, RZ, c[0x0][0x184], PT, P4 ;  /* 0x00006100ff007a0c */ /* 0x000fda0003f85340 */
[----:B------:R-:W-:Y:S05]  /*1190*/  @P4 BRA `(.L_x_5004) ;  /* 0x0000002000004947 */ /* 0x000fea0003800000 */
[----:B------:R-:W-:Y:S05]  /*11a0*/  @P0 BRA `(.L_x_5005) ;  /* 0x0000008000000947 */ /* 0x000fea0003800000 */
[----:B------:R-:W-:Y:S05]  /*11b0*/  BRA `(.L_x_5006) ;  /* 0x0000009000007947 */ /* 0x000fea0003800000 */
.L_x_5004:
[----:B-----5:R-:W-:-:S05]  /*11c0*/  HADD2.F32 R117, -RZ, R104.H0_H0 ;  /* 0x20000068ff757230 */ /* 0x020fca0000004100 */
[----:B------:R-:W-:Y:S01]  /*11d0*/  FADD.FTZ R170, R170, R117 ;  /* 0x00000075aaaa7221 */ /* 0x000fe20000010000 */
[----:B------:R-:W-:Y:S05]  /*11e0*/  BRA `(.L_x_5005) ;  /* 0x0000004000007947 */ /* 0x000fea0003800000 */
.L_x_5003:
[----:B0----5:R-:W-:Y:S02]  /*11f0*/  HADD2.F32 R117, -RZ, R100.H0_H0 ;  /* 0x20000064ff757230 */ /* 0x021fe40000004100 */
[----:B------:R-:W-:-:S03]  /*1200*/  @P2 HADD2.F32 R119, -RZ, R104.H0_H0 ;  /* 0x20000068ff772230 */ /* 0x000fc60000004100 */
[----:B------:R-:W-:-:S04]  /*1210*/  FADD.FTZ R170, R170, R117 ;  /* 0x00000075aaaa7221 */ /* 0x000fc80000010000 */
[----:B------:R-:W-:-:S05]  /*1220*/  @P2 FADD.FTZ R170, R170, R119 ;  /* 0x00000077aaaa2221 */ /* 0x000fca0000010000 */
.L_x_5005:
[----:B------:R-:W-:-:S04]  /*1230*/  F2FP.PACK_AB R116, RZ, R170 ;  /* 0x000000aaff74723e */ /* 0x000fc800000000ff */
[----:B------:R-:W-:Y:S02]  /*1240*/  PRMT R108, R116, 0x7610, R108 ;  /* 0x00007610746c7816 */ /* 0x000fe4000000006c */
.L_x_5006:
[----:B------:R-:W-:Y:S01]  /*1250*/  HADD2.F32 R173, -RZ, R112.H1_H1 ;  /* 0x30000070ffad7230 */ /* 0x000fe20000004100 */
[----:B------:R-:W-:Y:S05]  /*1260*/  @P3 BRA `(.L_x_5007) ;  /* 0x0000008000003947 */ /* 0x000fea0003800000 */
[----:B------:R-:W-:-:S04]  /*1270*/  ISETP.NE.U32.AND P4, PT, RZ, c[0x0][0x180], PT ;  /* 0x00006000ff007a0c */ /* 0x000fc80003f85070 */
[----:B------:R-:W-:-:S13]  /*1280*/  ISETP.NE.AND.EX P4, PT, RZ, c[0x0][0x184], PT, P4 ;  /* 0x00006100ff007a0c */ /* 0x000fda0003f85340 */
[----:B------:R-:W-:Y:S05]  /*1290*/  @P4 BRA `(.L_x_5008) ;  /* 0x0000002000004947 */ /* 0x000fea0003800000 */
[----:B------:R-:W-:Y:S05]  /*12a0*/  @P0 BRA `(.L_x_5009) ;  /* 0x0000008000000947 */ /* 0x000fea0003800000 */
[----:B------:R-:W-:Y:S05]  /*12b0*/  BRA `(.L_x_5010) ;  /* 0x0000009000007947 */ /* 0x000fea0003800000 */
.L_x_5008:
[----:B-----5:R-:W-:-:S05]  /*12c0*/  HADD2.F32 R112, -RZ, R104.H1_H1 ;  /* 0x30000068ff707230 */ /* 0x020fca0000004100 */
[----:B------:R-:W-:Y:S01]  /*12d0*/  FADD.FTZ R173, R173, R112 ;  /* 0x00000070adad7221 */ /* 0x000fe20000010000 */
[----:B------:R-:W-:Y:S05]  /*12e0*/  BRA `(.L_x_5009) ;  /* 0x0000004000007947 */ /* 0x000fea0003800000 */
.L_x_5007:
[----:B-----5:R-:W-:Y:S02]  /*12f0*/  HADD2.F32 R112, -RZ, R100.H1_H1 ;  /* 0x30000064ff707230 */ /* 0x020fe40000004100 */
[----:B------:R-:W-:-:S03]  /*1300*/  @P2 HADD2.F32 R116, -RZ, R104.H1_H1 ;  /* 0x30000068ff742230 */ /* 0x000fc60000004100 */
[----:B------:R-:W-:-:S04]  /*1310*/  FADD.FTZ R173, R173, R112 ;  /* 0x00000070adad7221 */ /* 0x000fc80000010000 */
[----:B------:R-:W-:-:S05]  /*1320*/  @P2 FADD.FTZ R173, R173, R116 ;  /* 0x00000074adad2221 */ /* 0x000fca0000010000 */
.L_x_5009:
[----:B------:R-:W-:-:S04]  /*1330*/  F2FP.PACK_AB R112, RZ, R173 ;  /* 0x000000adff70723e */ /* 0x000fc800000000ff */
[----:B------:R-:W-:Y:S02]  /*1340*/  PRMT R108, R108, 0x5410, R112 ;  /* 0x000054106c6c7816 */ /* 0x000fe40000000070 */
.L_x_5010:
[----:B------:R-:W-:Y:S01]  /*1350*/  HADD2.F32 R174, -RZ, R113.H0_H0 ;  /* 0x20000071ffae7230 */ /* 0x000fe20000004100 */
[----:B------:R-:W-:Y:S05]  /*1360*/  @P3 BRA `(.L_x_5011) ;  /* 0x0000008000003947 */ /* 0x000fea0003800000 */
[----:B------:R-:W-:-:S04]  /*1370*/  ISETP.NE.U32.AND P4, PT, RZ, c[0x0][0x180], PT ;  /* 0x00006000ff007a0c */ /* 0x000fc80003f85070 */
[----:B------:R-:W-:-:S13]  /*1380*/  ISETP.NE.AND.EX P4, PT, RZ, c[0x0][0x184], PT, P4 ;  /* 0x00006100ff007a0c */ /* 0x000fda0003f85340 */
[----:B------:R-:W-:Y:S05]  /*1390*/  @P4 BRA `(.L_x_5012) ;  /* 0x0000002000004947 */ /* 0x000fea0003800000 */
[----:B------:R-:W-:Y:S05]  /*13a0*/  @P0 BRA `(.L_x_5013) ;  /* 0x0000008000000947 */ /* 0x000fea0003800000 */
[----:B------:R-:W-:Y:S05]  /*13b0*/  BRA `(.L_x_5014) ;  /* 0x0000009000007947 */ /* 0x000fea0003800000 */
.L_x_5012:
[----:B-----5:R-:W-:-:S05]  /*13c0*/  HADD2.F32 R117, -RZ, R105.H0_H0 ;  /* 0x20000069ff757230 */ /* 0x020fca0000004100 */
[----:B------:R-:W-:Y:S01]  /*13d0*/  FADD.FTZ R174, R174, R117 ;  /* 0x00000075aeae7221 */ /* 0x000fe20000010000 */
[----:B------:R-:W-:Y:S05]  /*13e0*/  BRA `(.L_x_5013) ;  /* 0x0000004000007947 */ /* 0x000fea0003800000 */
.L_x_5011:
[----:B-----5:R-:W-:Y:S02]  /*13f0*/  HADD2.F32 R117, -RZ, R101.H0_H0 ;  /* 0x20000065ff757230 */ /* 0x020fe40000004100 */
[----:B------:R-:W-:-:S03]  /*1400*/  @P2 HADD2.F32 R119, -RZ, R105.H0_H0 ;  /* 0x20000069ff772230 */ /* 0x000fc60000004100 */
[----:B------:R-:W-:-:S04]  /*1410*/  FADD.FTZ R174, R174, R117 ;  /* 0x00000075aeae7221 */ /* 0x000fc80000010000 */
[----:B------:R-:W-:-:S05]  /*1420*/  @P2 FADD.FTZ R174, R174, R119 ;  /* 0x00000077aeae2221 */ /* 0x000fca0000010000 */
.L_x_5013:
[----:B------:R-:W-:-:S04]  /*1430*/  F2FP.PACK_AB R112, RZ, R174 ;  /* 0x000000aeff70723e */ /* 0x000fc800000000ff */
[----:B------:R-:W-:Y:S02]  /*1440*/  PRMT R109, R112, 0x7610, R109 ;  /* 0x00007610706d7816 */ /* 0x000fe4000000006d */
.L_x_5014:
[----:B------:R-:W-:Y:S01]  /*1450*/  HADD2.F32 R177, -RZ, R113.H1_H1 ;  /* 0x30000071ffb17230 */ /* 0x000fe20000004100 */
[----:B------:R-:W-:Y:S05]  /*1460*/  @P3 BRA `(.L_x_5015) ;  /* 0x0000008000003947 */ /* 0x000fea0003800000 */
[----:B------:R-:W-:-:S04]  /*1470*/  ISETP.NE.U32.AND P4, PT, RZ, c[0x0][0x180], PT ;  /* 0x00006000ff007a0c */ /* 0x000fc80003f85070 */
[----:B------:R-:W-:-:S13]  /*1480*/  ISETP.NE.AND.EX P4, PT, RZ, c[0x0][0x184], PT, P4 ;  /* 0x00006100ff007a0c */ /* 0x000fda0003f85340 */
[----:B------:R-:W-:Y:S05]  /*1490*/  @P4 BRA `(.L_x_5016) ;  /* 0x0000002000004947 */ /* 0x000fea0003800000 */
[----:B------:R-:W-:Y:S05]  /*14a0*/  @P0 BRA `(.L_x_5017) ;  /* 0x0000008000000947 */ /* 0x000fea0003800000 */
[----:B------:R-:W-:Y:S05]  /*14b0*/  BRA `(.L_x_5018) ;  /* 0x0000009000007947 */ /* 0x000fea0003800000 */
.L_x_5016:
[----:B-----5:R-:W-:-:S05]  /*14c0*/  HADD2.F32 R112, -RZ, R105.H1_H1 ;  /* 0x30000069ff707230 */ /* 0x020fca0000004100 */
[----:B------:R-:W-:Y:S01]  /*14d0*/  FADD.FTZ R177, R177, R112 ;  /* 0x00000070b1b17221 */ /* 0x000fe20000010000 */
[----:B------:R-:W-:Y:S05]  /*14e0*/  BRA `(.L_x_5017) ;  /* 0x0000004000007947 */ /* 0x000fea0003800000 */
.L_x_5015:
[----:B-----5:R-:W-:Y:S02]  /*14f0*/  HADD2.F32 R112, -RZ, R101.H1_H1 ;  /* 0x30000065ff707230 */ /* 0x020fe40000004100 */
[----:B------:R-:W-:-:S03]  /*1500*/  @P2 HADD2.F32 R116, -RZ, R105.H1_H1 ;  /* 0x30000069ff742230 */ /* 0x000fc60000004100 */
[----:B------:R-:W-:-:S04]  /*1510*/  FADD.FTZ R177, R177, R112 ;  /* 0x00000070b1b17221 */ /* 0x000fc80000010000 */
[----:B------:R-:W-:-:S05]  /*1520*/  @P2 FADD.FTZ R177, R177, R116 ;  /* 0x00000074b1b12221 */ /* 0x000fca0000010000 */
.L_x_5017:
[----:B------:R-:W-:-:S04]  /*1530*/  F2FP.PACK_AB R112, RZ, R177 ;  /* 0x000000b1ff70723e */ /* 0x000fc800000000ff */
[----:B------:R-:W-:Y:S02]  /*1540*/  PRMT R109, R109, 0x5410, R112 ;  /* 0x000054106d6d7816 */ /* 0x000fe40000000070 */
.L_x_5018:
[----:B------:R-:W-:Y:S01]  /*1550*/  HADD2.F32 R171, -RZ, R114.H0_H0 ;  /* 0x20000072ffab7230 */ /* 0x000fe20000004100 */
[----:B------:R-:W-:Y:S05]  /*1560*/  @P3 BRA `(.L_x_5019) ;  /* 0x0000008000003947 */ /* 0x000fea0003800000 */
[----:B------:R-:W-:-:S04]  /*1570*/  ISETP.NE.U32.AND P4, PT, RZ, c[0x0][0x180], PT ;  /* 0x00006000ff007a0c */ /* 0x000fc80003f85070 */
[----:B------:R-:W-:-:S13]  /*1580*/  ISETP.NE.AND.EX P4, PT, RZ, c[0x0][0x184], PT, P4 ;  /* 0x00006100ff007a0c */ /* 0x000fda0003f85340 */
[----:B------:R-:W-:Y:S05]  /*1590*/  @P4 BRA `(.L_x_5020) ;  /* 0x0000002000004947 */ /* 0x000fea0003800000 */
[----:B------:R-:W-:Y:S05]  /*15a0*/  @P0 BRA `(.L_x_5021) ;  /* 0x0000008000000947 */ /* 0x000fea0003800000 */
[----:B------:R-:W-:Y:S05]  /*15b0*/  BRA `(.L_x_5022) ;  /* 0x0000009000007947 */ /* 0x000fea0003800000 */
.L_x_5020:
[----:B-----5:R-:W-:-:S05]  /*15c0*/  HADD2.F32 R112, -RZ, R106.H0_H0 ;  /* 0x2000006aff707230 */ /* 0x020fca0000004100 */
[----:B------:R-:W-:Y:S01]  /*15d0*/  FADD.FTZ R171, R171, R112 ;  /* 0x00000070abab7221 */ /* 0x000fe20000010000 */
[----:B------:R-:W-:Y:S05]  /*15e0*/  BRA `(.L_x_5021) ;  /* 0x0000004000007947 */ /* 0x000fea0003800000 */
.L_x_5019:
[----:B-----5:R-:W-:Y:S02]  /*15f0*/  HADD2.F32 R112, -RZ, R102.H0_H0 ;  /* 0x20000066ff707230 */ /* 0x020fe40000004100 */
[----:B------:R-:W-:-:S03]  /*1600*/  @P2 HADD2.F32 R116, -RZ, R106.H0_H0 ;  /* 0x2000006aff742230 */ /* 0x000fc60000004100 */
[----:B------:R-:W-:-:S04]  /*1610*/  FADD.FTZ R171, R171, R112 ;  /* 0x00000070abab7221 */ /* 0x000fc80000010000 */
[----:B------:R-:W-:-:S05]  /*1620*/  @P2 FADD.FTZ R171, R171, R116 ;  /* 0x00000074abab2221 */ /* 0x000fca0000010000 */
.L_x_5021:
[----:B------:R-:W-:-:S04]  /*1630*/  F2FP.PACK_AB R112, RZ, R171 ;  /* 0x000000abff70723e */ /* 0x000fc800000000ff */
[----:B------:R-:W-:Y:S02]  /*1640*/  PRMT R110, R112, 0x7610, R110 ;  /* 0x00007610706e7816 */ /* 0x000fe4000000006e */
.L_x_5022:
[----:B------:R-:W-:Y:S01]  /*1650*/  HADD2.F32 R175, -RZ, R114.H1_H1 ;  /* 0x30000072ffaf7230 */ /* 0x000fe20000004100 */
[----:B------:R-:W-:Y:S05]  /*1660*/  @P3 BRA `(.L_x_5023) ;  /* 0x0000008000003947 */ /* 0x000fea0003800000 */
[----:B------:R-:W-:-:S04]  /*1670*/  ISETP.NE.U32.AND P4, PT, RZ, c[0x0][0x180], PT ;  /* 0x00006000ff007a0c */ /* 0x000fc80003f85070 */
[----:B------:R-:W-:-:S13]  /*1680*/  ISETP.NE.AND.EX P4, PT, RZ, c[0x0][0x184], PT, P4 ;  /* 0x00006100ff007a0c */ /* 0x000fda0003f85340 */
[----:B------:R-:W-:Y:S05]  /*1690*/  @P4 BRA `(.L_x_5024) ;  /* 0x0000002000004947 */ /* 0x000fea0003800000 */
[----:B------:R-:W-:Y:S05]  /*16a0*/  @P0 BRA `(.L_x_5025) ;  /* 0x0000008000000947 */ /* 0x000fea0003800000 */
[----:B------:R-:W-:Y:S05]  /*16b0*/  BRA `(.L_x_5026) ;  /* 0x0000009000007947 */ /* 0x000fea0003800000 */
.L_x_5024:
[----:B-----5:R-:W-:-:S05]  /*16c0*/  HADD2.F32 R112, -RZ, R106.H1_H1 ;  /* 0x3000006aff707230 */ /* 0x020fca0000004100 */
[----:B------:R-:W-:Y:S01]  /*16d0*/  FADD.FTZ R175, R175, R112 ;  /* 0x00000070afaf7221 */ /* 0x000fe20000010000 */
[----:B------:R-:W-:Y:S05]  /*16e0*/  BRA `(.L_x_5025) ;  /* 0x0000004000007947 */ /* 0x000fea0003800000 */
.L_x_5023:
[----:B-----5:R-:W-:Y:S02]  /*16f0*/  HADD2.F32 R112, -RZ, R102.H1_H1 ;  /* 0x30000066ff707230 */ /* 0x020fe40000004100 */
[----:B------:R-:W-:-:S03]  /*1700*/  @P2 HADD2.F32 R114, -RZ, R106.H1_H1 ;  /* 0x3000006aff722230 */ /* 0x000fc60000004100 */
[----:B------:R-:W-:-:S04]  /*1710*/  FADD.FTZ R175, R175, R112 ;  /* 0x00000070afaf7221 */ /* 0x000fc80000010000 */
[----:B------:R-:W-:-:S05]  /*1720*/  @P2 FADD.FTZ R175, R175, R114 ;  /* 0x00000072afaf2221 */ /* 0x000fca0000010000 */
.L_x_5025:
[----:B------:R-:W-:-:S04]  /*1730*/  F2FP.PACK_AB R112, RZ, R175 ;  /* 0x000000afff70723e */ /* 0x000fc800000000ff */
[----:B------:R-:W-:Y:S02]  /*1740*/  PRMT R110, R110, 0x5410, R112 ;  /* 0x000054106e6e7816 */ /* 0x000fe40000000070 */
.L_x_5026:
[----:B------:R-:W-:Y:S01]  /*1750*/  HADD2.F32 R172, -RZ, R115.H0_H0 ;  /* 0x20000073ffac7230 */ /* 0x000fe20000004100 */
[----:B------:R-:W-:Y:S05]  /*1760*/  @P3 BRA `(.L_x_5027) ;  /* 0x0000008000003947 */ /* 0x000fea0003800000 */
[----:B------:R-:W-:-:S04]  /*1770*/  ISETP.NE.U32.AND P4, PT, RZ, c[0x0][0x180], PT ;  /* 0x00006000ff007a0c */ /* 0x000fc80003f85070 */
[----:B------:R-:W-:-:S13]  /*1780*/  ISETP.NE.AND.EX P4, PT, RZ, c[0x0][0x184], PT, P4 ;  /* 0x00006100ff007a0c */ /* 0x000fda0003f85340 */
[----:B------:R-:W-:Y:S05]  /*1790*/  @P4 BRA `(.L_x_5028) ;  /* 0x0000002000004947 */ /* 0x000fea0003800000 */
[----:B------:R-:W-:Y:S05]  /*17a0*/  @P0 BRA `(.L_x_5029) ;  /* 0x0000008000000947 */ /* 0x000fea0003800000 */
[----:B------:R-:W-:Y:S05]  /*17b0*/  BRA `(.L_x_5030) ;  /* 0x0000009000007947 */ /* 0x000fea0003800000 */
.L_x_5028:
[----:B-----5:R-:W-:-:S05]  /*17c0*/  HADD2.F32 R113, -RZ, R107.H0_H0 ;  /* 0x2000006bff717230 */ /* 0x020fca0000004100 */
[----:B------:R-:W-:Y:S01]  /*17d0*/  FADD.FTZ R172, R172, R113 ;  /* 0x00000071acac7221 */ /* 0x000fe20000010000 */
[----:B------:R-:W-:Y:S05]  /*17e0*/  BRA `(.L_x_5029) ;  /* 0x0000004000007947 */ /* 0x000fea0003800000 */
.L_x_5027:
[----:B-----5:R-:W-:Y:S02]  /*17f0*/  HADD2.F32 R113, -RZ, R103.H0_H0 ;  /* 0x20000067ff717230 */ /* 0x020fe40000004100 */
[----:B------:R-:W-:-:S03]  /*1800*/  @P2 HADD2.F32 R117, -RZ, R107.H0_H0 ;  /* 0x2000006bff752230 */ /* 0x000fc60000004100 */
[----:B------:R-:W-:-:S04]  /*1810*/  FADD.FTZ R172, R172, R113 ;  /* 0x00000071acac7221 */ /* 0x000fc80000010000 */
[----:B------:R-:W-:-:S05]  /*1820*/  @P2 FADD.FTZ R172, R172, R117 ;  /* 0x00000075acac2221 */ /* 0x000fca0000010000 */
.L_x_5029:
[----:B------:R-:W-:-:S04]  /*1830*/  F2FP.PACK_AB R112, RZ, R172 ;  /* 0x000000acff70723e */ /* 0x000fc800000000ff */
[----:B------:R-:W-:Y:S02]  /*1840*/  PRMT R111, R112, 0x7610, R111 ;  /* 0x00007610706f7816 */ /* 0x000fe4000000006f */
.L_x_5030:
[----:B------:R-:W-:Y:S01]  /*1850*/  HADD2.F32 R176, -RZ, R115.H1_H1 ;  /* 0x30000073ffb07230 */ /* 0x000fe20000004100 */
[----:B------:R-:W-:Y:S05]  /*1860*/  @P3 BRA `(.L_x_5031) ;  /* 0x0000008000003947 */ /* 0x000fea0003800000 */
[----:B------:R-:W-:-:S04]  /*1870*/  ISETP.NE.U32.AND P4, PT, RZ, c[0x0][0x180], PT ;  /* 0x00006000ff007a0c */ /* 0x000fc80003f85070 */
[----:B------:R-:W-:-:S13]  /*1880*/  ISETP.NE.AND.EX P4, PT, RZ, c[0x0][0x184], PT, P4 ;  /* 0x00006100ff007a0c */ /* 0x000fda0003f85340 */
[----:B------:R-:W-:Y:S05]  /*1890*/  @P4 BRA `(.L_x_5032) ;  /* 0x0000002000004947 */ /* 0x000fea0003800000 */
[----:B------:R-:W-:Y:S05]  /*18a0*/  @P0 BRA `(.L_x_5033) ;  /* 0x0000008000000947 */ /* 0x000fea0003800000 */
[----:B------:R-:W-:Y:S05]  /*18b0*/  BRA `(.L_x_5034) ;  /* 0x0000009000007947 */ /* 0x000fea0003800000 */
.L_x_5032:
[----:B-----5:R-:W-:-:S05]  /*18c0*/  HADD2.F32 R113, -RZ, R107.H1_H1 ;  /* 0x3000006bff717230 */ /* 0x020fca0000004100 */
[----:B------:R-:W-:Y:S01]  /*18d0*/  FADD.FTZ R176, R176, R113 ;  /* 0x00000071b0b07221 */ /* 0x000fe20000010000 */
[----:B------:R-:W-:Y:S05]  /*18e0*/  BRA `(.L_x_5033) ;  /* 0x0000004000007947 */ /* 0x000fea0003800000 */
.L_x_5031:
[----:B-----5:R-:W-:Y:S02]  /*18f0*/  HADD2.F32 R113, -RZ, R103.H1_H1 ;  /* 0x30000067ff717230 */ /* 0x020fe40000004100 */
[----:B------:R-:W-:-:S03]  /*1900*/  @P2 HADD2.F32 R115, -RZ, R107.H1_H1 ;  /* 0x3000006bff732230 */ /* 0x000fc60000004100 */
[----:B------:R-:W-:-:S04]  /*1910*/  FADD.FTZ R176, R176, R113 ;  /* 0x00000071b0b07221 */ /* 0x000fc80000010000 */
[----:B------:R-:W-:-:S05]  /*1920*/  @P2 FADD.FTZ R176, R176, R115 ;  /* 0x00000073b0b02221 */ /* 0x000fca0000010000 */
.L_x_5033:
[----:B------:R-:W-:-:S04]  /*1930*/  F2FP.PACK_AB R112, RZ, R176 ;  /* 0x000000b0ff70723e */ /* 0x000fc800000000ff */
[----:B------:R-:W-:Y:S02]  /*1940*/  PRMT R111, R111, 0x5410, R112 ;  /* 0x000054106f6f7816 */ /* 0x000fe40000000070 */
.L_x_5034:
        /* <DEDUP_REMOVED lines=10> */
[----:B--2---:R-:W-:Y:S01]  /*19f0*/  HADD2.F32 R126, -RZ, R112.H0_H0 ;  /* 0x20000070ff7e7230 */ /* 0x004fe20000004100 */
[----:B------:R-:W-:Y:S05]  /*1a00*/  @P3 BRA `(.L_x_5035) ;  /* 0x0000008000003947 */ /* 0x000fea0003800000 */
[----:B-1----:R-:W-:-:S04]  /*1a10*/  ISETP.NE.U32.AND P4, PT, RZ, c[0x0][0x180], PT ;  /* 0x00006000ff007a0c */ /* 0x002fc80003f85070 */
[----:B------:R-:W-:-:S13]  /*1a20*/  ISETP.NE.AND.EX P4, PT, RZ, c[0x0][0x184], PT, P4 ;  /* 0x00006100ff007a0c */ /* 0x000fda0003f85340 */
[----:B------:R-:W-:Y:S05]  /*1a30*/  @P4 BRA `(.L_x_5036) ;  /* 0x0000002000004947 */ /* 0x000fea0003800000 */
[----:B------:R-:W-:Y:S05]  /*1a40*/  @P0 BRA `(.L_x_5037) ;  /* 0x0000008000000947 */ /* 0x000fea0003800000 */
[----:B------:R-:W-:Y:S05]  /*1a50*/  BRA `(.L_x_5038) ;  /* 0x0000009000007947 */ /* 0x000fea0003800000 */
.L_x_5036:
[----:B-----5:R-:W-:-:S05]  /*1a60*/  HADD2.F32 R117, -RZ, R104.H0_H0 ;  /* 0x20000068ff757230 */ /* 0x020fca0000004100 */
[----:B------:R-:W-:Y:S01]  /*1a70*/  FADD.FTZ R126, R117, R126 ;  /* 0x0000007e757e7221 */ /* 0x000fe20000010000 */
[----:B------:R-:W-:Y:S05]  /*1a80*/  BRA `(.L_x_5037) ;  /* 0x0000004000007947 */ /* 0x000fea0003800000 */
.L_x_5035:
[----:B-1---5:R-:W-:Y:S02]  /*1a90*/  HADD2.F32 R117, -RZ, R100.H0_H0 ;  /* 0x20000064ff757230 */ /* 0x022fe40000004100 */
[----:B------:R-:W-:-:S03]  /*1aa0*/  @P2 HADD2.F32 R119, -RZ, R104.H0_H0 ;  /* 0x20000068ff772230 */ /* 0x000fc60000004100 */
[----:B------:R-:W-:-:S04]  /*1ab0*/  FADD.FTZ R126, R117, R126 ;  /* 0x0000007e757e7221 */ /* 0x000fc80000010000 */
[----:B------:R-:W-:-:S05]  /*1ac0*/  @P2 FADD.FTZ R126, R119, R126 ;  /* 0x0000007e777e2221 */ /* 0x000fca0000010000 */
.L_x_5037:
[----:B------:R-:W-:-:S04]  /*1ad0*/  F2FP.PACK_AB R116, RZ, R126 ;  /* 0x0000007eff74723e */ /* 0x000fc800000000ff */
[----:B------:R-:W-:Y:S02]  /*1ae0*/  PRMT R108, R116, 0x7610, R108 ;  /* 0x00007610746c7816 */ /* 0x000fe4000000006c */
.L_x_5038:
[----:B------:R-:W-:Y:S01]  /*1af0*/  HADD2.F32 R129, -RZ, R112.H1_H1 ;  /* 0x30000070ff817230 */ /* 0x000fe20000004100 */
[----:B------:R-:W-:Y:S05]  /*1b00*/  @P3 BRA `(.L_x_5039) ;  /* 0x0000008000003947 */ /* 0x000fea0003800000 */
[----:B------:R-:W-:-:S04]  /*1b10*/  ISETP.NE.U32.AND P4, PT, RZ, c[0x0][0x180], PT ;  /* 0x00006000ff007a0c */ /* 0x000fc80003f85070 */
[----:B------:R-:W-:-:S13]  /*1b20*/  ISETP.NE.AND.EX P4, PT, RZ, c[0x0][0x184], PT, P4 ;  /* 0x00006100ff007a0c */ /* 0x000fda0003f85340 */
[----:B------:R-:W-:Y:S05]  /*1b30*/  @P4 BRA `(.L_x_5040) ;  /* 0x0000002000004947 */ /* 0x000fea0003800000 */
[----:B------:R-:W-:Y:S05]  /*1b40*/  @P0 BRA `(.L_x_5041) ;  /* 0x0000008000000947 */ /* 0x000fea0003800000 */
[----:B------:R-:W-:Y:S05]  /*1b50*/  BRA `(.L_x_5042) ;  /* 0x0000009000007947 */ /* 0x000fea0003800000 */
.L_x_5040:
[----:B-----5:R-:W-:-:S05]  /*1b60*/  HADD2.F32 R112, -RZ, R104.H1_H1 ;  /* 0x30000068ff707230 */ /* 0x020fca0000004100 */
[----:B------:R-:W-:Y:S01]  /*1b70*/  FADD.FTZ R129, R112, R129 ;  /* 0x0000008170817221 */ /* 0x000fe20000010000 */
[----:B------:R-:W-:Y:S05]  /*1b80*/  BRA `(.L_x_5041) ;  /* 0x0000004000007947 */ /* 0x000fea0003800000 */
.L_x_5039:
[----:B-----5:R-:W-:Y:S02]  /*1b90*/  HADD2.F32 R112, -RZ, R100.H1_H1 ;  /* 0x30000064ff707230 */ /* 0x020fe40000004100 */
[----:B------:R-:W-:-:S03]  /*1ba0*/  @P2 HADD2.F32 R116, -RZ, R104.H1_H1 ;  /* 0x30000068ff742230 */ /* 0x000fc60000004100 */
[----:B------:R-:W-:-:S04]  /*1bb0*/  FADD.FTZ R129, R112, R129 ;  /* 0x0000008170817221 */ /* 0x000fc80000010000 */
[----:B------:R-:W-:-:S05]  /*1bc0*/  @P2 FADD.FTZ R129, R116, R129 ;  /* 0x0000008174812221 */ /* 0x000fca0000010000 */
.L_x_5041:
[----:B------:R-:W-:-:S04]  /*1bd0*/  F2FP.PACK_AB R112, RZ, R129 ;  /* 0x00000081ff70723e */ /* 0x000fc800000000ff */
[----:B------:R-:W-:Y:S02]  /*1be0*/  PRMT R108, R108, 0x5410, R112 ;  /* 0x000054106c6c7816 */ /* 0x000fe40000000070 */
.L_x_5042:
[----:B------:R-:W-:Y:S01]  /*1bf0*/  HADD2.F32 R127, -RZ, R113.H0_H0 ;  /* 0x20000071ff7f7230 */ /* 0x000fe20000004100 */
[----:B------:R-:W-:Y:S05]  /*1c00*/  @P3 BRA `(.L_x_5043) ;  /* 0x0000008000003947 */ /* 0x000fea0003800000 */
[----:B------:R-:W-:-:S04]  /*1c10*/  ISETP.NE.U32.AND P4, PT, RZ, c[0x0][0x180], PT ;  /* 0x00006000ff007a0c */ /* 0x000fc80003f85070 */
[----:B------:R-:W-:-:S13]  /*1c20*/  ISETP.NE.AND.EX P4, PT, RZ, c[0x0][0x184], PT, P4 ;  /* 0x00006100ff007a0c */ /* 0x000fda0003f85340 */
[----:B------:R-:W-:Y:S05]  /*1c30*/  @P4 BRA `(.L_x_5044) ;  /* 0x0000002000004947 */ /* 0x000fea0003800000 */
[----:B------:R-:W-:Y:S05]  /*1c40*/  @P0 BRA `(.L_x_5045) ;  /* 0x0000008000000947 */ /* 0x000fea0003800000 */
[----:B------:R-:W-:Y:S05]  /*1c50*/  BRA `(.L_x_5046) ;  /* 0x0000009000007947 */ /* 0x000fea0003800000 */
.L_x_5044:
[----:B-----5:R-:W-:-:S05]  /*1c60*/  HADD2.F32 R112, -RZ, R105.H0_H0 ;  /* 0x20000069ff707230 */ /* 0x020fca0000004100 */
[----:B------:R-:W-:Y:S01]  /*1c70*/  FADD.FTZ R127, R112, R127 ;  /* 0x0000007f707f7221 */ /* 0x000fe20000010000 */
[----:B------:R-:W-:Y:S05]  /*1c80*/  BRA `(.L_x_5045) ;  /* 0x0000004000007947 */ /* 0x000fea0003800000 */
.L_x_5043:
[----:B-----5:R-:W-:Y:S02]  /*1c90*/  HADD2.F32 R112, -RZ, R101.H0_H0 ;  /* 0x20000065ff707230 */ /* 0x020fe40000004100 */
[----:B------:R-:W-:-:S03]  /*1ca0*/  @P2 HADD2.F32 R116, -RZ, R105.H0_H0 ;  /* 0x20000069ff742230 */ /* 0x000fc60000004100 */
[----:B------:R-:W-:-:S04]  /*1cb0*/  FADD.FTZ R127, R112, R127 ;  /* 0x0000007f707f7221 */ /* 0x000fc80000010000 */
[----:B------:R-:W-:-:S05]  /*1cc0*/  @P2 FADD.FTZ R127, R116, R127 ;  /* 0x0000007f747f2221 */ /* 0x000fca0000010000 */
.L_x_5045:
[----:B------:R-:W-:-:S04]  /*1cd0*/  F2FP.PACK_AB R112, RZ, R127 ;  /* 0x0000007fff70723e */ /* 0x000fc800000000ff */
[----:B------:R-:W-:Y:S02]  /*1ce0*/  PRMT R109, R112, 0x7610, R109 ;  /* 0x00007610706d7816 */ /* 0x000fe4000000006d */
.L_x_5046:
[----:B------:R-:W-:Y:S01]  /*1cf0*/  HADD2.F32 R164, -RZ, R113.H1_H1 ;  /* 0x30000071ffa47230 */ /* 0x000fe20000004100 */
[----:B------:R-:W-:Y:S05]  /*1d00*/  @P3 BRA `(.L_x_5047) ;  /* 0x0000008000003947 */ /* 0x000fea0003800000 */
[----:B------:R-:W-:-:S04]  /*1d10*/  ISETP.NE.U32.AND P4, PT, RZ, c[0x0][0x180], PT ;  /* 0x00006000ff007a0c */ /* 0x000fc80003f85070 */
[----:B------:R-:W-:-:S13]  /*1d20*/  ISETP.NE.AND.EX P4, PT, RZ, c[0x0][0x184], PT, P4 ;  /* 0x00006100ff007a0c */ /* 0x000fda0003f85340 */
[----:B------:R-:W-:Y:S05]  /*1d30*/  @P4 BRA `(.L_x_5048) ;  /* 0x0000002000004947 */ /* 0x000fea0003800000 */
[----:B------:R-:W-:Y:S05]  /*1d40*/  @P0 BRA `(.L_x_5049) ;  /* 0x0000008000000947 */ /* 0x000fea0003800000 */
[----:B------:R-:W-:Y:S05]  /*1d50*/  BRA `(.L_x_5050) ;  /* 0x0000009000007947 */ /* 0x000fea0003800000 */
.L_x_5048:
[----:B-----5:R-:W-:-:S05]  /*1d60*/  HADD2.F32 R113, -RZ, R105.H1_H1 ;  /* 0x30000069ff717230 */ /* 0x020fca0000004100 */
[----:B------:R-:W-:Y:S01]  /*1d70*/  FADD.FTZ R164, R113, R164 ;  /* 0x000000a471a47221 */ /* 0x000fe20000010000 */
[----:B------:R-:W-:Y:S05]  /*1d80*/  BRA `(.L_x_5049) ;  /* 0x0000004000007947 */ /* 0x000fea0003800000 */
.L_x_5047:
[----:B-----5:R-:W-:Y:S02]  /*1d90*/  HADD2.F32 R113, -RZ, R101.H1_H1 ;  /* 0x30000065ff717230 */ /* 0x020fe40000004100 */
[----:B------:R-:W-:-:S03]  /*1da0*/  @P2 HADD2.F32 R117, -RZ, R105.H1_H1 ;  /* 0x30000069ff752230 */ /* 0x000fc60000004100 */
[----:B------:R-:W-:-:S04]  /*1db0*/  FADD.FTZ R164, R113, R164 ;  /* 0x000000a471a47221 */ /* 0x000fc80000010000 */
[----:B------:R-:W-:-:S05]  /*1dc0*/  @P2 FADD.FTZ R164, R117, R164 ;  /* 0x000000a475a42221 */ /* 0x000fca0000010000 */
.L_x_5049:
[----:B------:R-:W-:-:S04]  /*1dd0*/  F2FP.PACK_AB R112, RZ, R164 ;  /* 0x000000a4ff70723e */ /* 0x000fc800000000ff */
[----:B------:R-:W-:Y:S02]  /*1de0*/  PRMT R109, R109, 0x5410, R112 ;  /* 0x000054106d6d7816 */ /* 0x000fe40000000070 */
.L_x_5050:
[----:B------:R-:W-:Y:S01]  /*1df0*/  HADD2.F32 R165, -RZ, R114.H0_H0 ;  /* 0x20000072ffa57230 */ /* 0x000fe20000004100 */
[----:B------:R-:W-:Y:S05]  /*1e00*/  @P3 BRA `(.L_x_5051) ;  /* 0x0000008000003947 */ /* 0x000fea0003800000 */
[----:B------:R-:W-:-:S04]  /*1e10*/  ISETP.NE.U32.AND P4, PT, RZ, c[0x0][0x180], PT ;  /* 0x00006000ff007a0c */ /* 0x000fc80003f85070 */
[----:B------:R-:W-:-:S13]  /*1e20*/  ISETP.NE.AND.EX P4, PT, RZ, c[0x0][0x184], PT, P4 ;  /* 0x00006100ff007a0c */ /* 0x000fda0003f85340 */
[----:B------:R-:W-:Y:S05]  /*1e30*/  @P4 BRA `(.L_x_5052) ;  /* 0x0000002000004947 */ /* 0x000fea0003800000 */
[----:B------:R-:W-:Y:S05]  /*1e40*/  @P0 BRA `(.L_x_5053) ;  /* 0x0000008000000947 */ /* 0x000fea0003800000 */
[----:B------:R-:W-:Y:S05]  /*1e50*/  BRA `(.L_x_5054) ;  /* 0x0000009000007947 */ /* 0x000fea0003800000 */
.L_x_5052:
[----:B-----5:R-:W-:-:S05]  /*1e60*/  HADD2.F32 R112, -RZ, R106.H0_H0 ;  /* 0x2000006aff707230 */ /* 0x020fca0000004100 */
[----:B------:R-:W-:Y:S01]  /*1e70*/  FADD.FTZ R165, R112, R165 ;  /* 0x000000a570a57221 */ /* 0x000fe20000010000 */
[----:B------:R-:W-:Y:S05]  /*1e80*/  BRA `(.L_x_5053) ;  /* 0x0000004000007947 */ /* 0x000fea0003800000 */
.L_x_5051:
[----:B-----5:R-:W-:Y:S02]  /*1e90*/  HADD2.F32 R112, -RZ, R102.H0_H0 ;  /* 0x20000066ff707230 */ /* 0x020fe40000004100 */
[----:B------:R-:W-:-:S03]  /*1ea0*/  @P2 HADD2.F32 R116, -RZ, R106.H0_H0 ;  /* 0x2000006aff742230 */ /* 0x000fc60000004100 */
[----:B------:R-:W-:-:S04]  /*1eb0*/  FADD.FTZ R165, R112, R165 ;  /* 0x000000a570a57221 */ /* 0x000fc80000010000 */
[----:B------:R-:W-:-:S05]  /*1ec0*/  @P2 FADD.FTZ R165, R116, R165 ;  /* 0x000000a574a52221 */ /* 0x000fca0000010000 */
.L_x_5053:
[----:B------:R-:W-:-:S04]  /*1ed0*/  F2FP.PACK_AB R112, RZ, R165 ;  /* 0x000000a5ff70723e */ /* 0x000fc800000000ff */
[----:B------:R-:W-:Y:S02]  /*1ee0*/  PRMT R110, R112, 0x7610, R110 ;  /* 0x00007610706e7816 */ /* 0x000fe4000000006e */
.L_x_5054:
[----:B------:R-:W-:Y:S01]  /*1ef0*/  HADD2.F32 R166, -RZ, R114.H1_H1 ;  /* 0x30000072ffa67230 */ /* 0x000fe20000004100 */
[----:B------:R-:W-:Y:S05]  /*1f00*/  @P3 BRA `(.L_x_5055) ;  /* 0x0000008000003947 */ /* 0x000fea0003800000 */
[----:B------:R-:W-:-:S04]  /*1f10*/  ISETP.NE.U32.AND P4, PT, RZ, c[0x0][0x180], PT ;  /* 0x00006000ff007a0c */ /* 0x000fc80003f85070 */
[----:B------:R-:W-:-:S13]  /*1f20*/  ISETP.NE.AND.EX P4, PT, RZ, c[0x0][0x184], PT, P4 ;  /* 0x00006100ff007a0c */ /* 0x000fda0003f85340 */
[----:B------:R-:W-:Y:S05]  /*1f30*/  @P4 BRA `(.L_x_5056) ;  /* 0x0000002000004947 */ /* 0x000fea0003800000 */
[----:B------:R-:W-:Y:S05]  /*1f40*/  @P0 BRA `(.L_x_5057) ;  /* 0x0000008000000947 */ /* 0x000fea0003800000 */
[----:B------:R-:W-:Y:S05]  /*1f50*/  BRA `(.L_x_5058) ;  /* 0x0000009000007947 */ /* 0x000fea0003800000 */
.L_x_5056:
[----:B-----5:R-:W-:-:S05]  /*1f60*/  HADD2.F32 R113, -RZ, R106.H1_H1 ;  /* 0x3000006aff717230 */ /* 0x020fca0000004100 */
[----:B------:R-:W-:Y:S01]  /*1f70*/  FADD.FTZ R166, R113, R166 ;  /* 0x000000a671a67221 */ /* 0x000fe20000010000 */
[----:B------:R-:W-:Y:S05]  /*1f80*/  BRA `(.L_x_5057) ;  /* 0x0000004000007947 */ /* 0x000fea0003800000 */
.L_x_5055:
[----:B-----5:R-:W-:Y:S02]  /*1f90*/  HADD2.F32 R113, -RZ, R102.H1_H1 ;  /* 0x30000066ff717230 */ /* 0x020fe40000004100 */
[----:B------:R-:W-:-:S03]  /*1fa0*/  @P2 HADD2.F32 R117, -RZ, R106.H1_H1 ;  /* 0x3000006aff752230 */ /* 0x000fc60000004100 */
[----:B------:R-:W-:-:S04]  /*1fb0*/  FADD.FTZ R166, R113, R166 ;  /* 0x000000a671a67221 */ /* 0x000fc80000010000 */
[----:B------:R-:W-:-:S05]  /*1fc0*/  @P2 FADD.FTZ R166, R117, R166 ;  /* 0x000000a675a62221 */ /* 0x000fca0000010000 */
.L_x_5057:
[----:B------:R-:W-:-:S04]  /*1fd0*/  F2FP.PACK_AB R112, RZ, R166 ;  /* 0x000000a6ff70723e */ /* 0x000fc800000000ff */
[----:B------:R-:W-:Y:S02]  /*1fe0*/  PRMT R110, R110, 0x5410, R112 ;  /* 0x000054106e6e7816 */ /* 0x000fe40000000070 */
.L_x_5058:
[----:B------:R-:W-:Y:S01]  /*1ff0*/  HADD2.F32 R167, -RZ, R115.H0_H0 ;  /* 0x20000073ffa77230 */ /* 0x000fe20000004100 */
[----:B------:R-:W-:Y:S05]  /*2000*/  @P3 BRA `(.L_x_5059) ;  /* 0x0000008000003947 */ /* 0x000fea0003800000 */
[----:B------:R-:W-:-:S04]  /*2010*/  ISETP.NE.U32.AND P4, PT, RZ, c[0x0][0x180], PT ;  /* 0x00006000ff007a0c */ /* 0x000fc80003f85070 */
[----:B------:R-:W-:-:S13]  /*2020*/  ISETP.NE.AND.EX P4, PT, RZ, c[0x0][0x184], PT, P4 ;  /* 0x00006100ff007a0c */ /* 0x000fda0003f85340 */
[----:B------:R-:W-:Y:S05]  /*2030*/  @P4 BRA `(.L_x_5060) ;  /* 0x0000002000004947 */ /* 0x000fea0003800000 */
[----:B------:R-:W-:Y:S05]  /*2040*/  @P0 BRA `(.L_x_5061) ;  /* 0x0000008000000947 */ /* 0x000fea0003800000 */
[----:B------:R-:W-:Y:S05]  /*2050*/  BRA `(.L_x_5062) ;  /* 0x0000009000007947 */ /* 0x000fea0003800000 */
.L_x_5060:
[----:B-----5:R-:W-:-:S05]  /*2060*/  HADD2.F32 R112, -RZ, R107.H0_H0 ;  /* 0x2000006bff707230 */ /* 0x020fca0000004100 */
[----:B------:R-:W-:Y:S01]  /*2070*/  FADD.FTZ R167, R112, R167 ;  /* 0x000000a770a77221 */ /* 0x000fe20000010000 */
[----:B------:R-:W-:Y:S05]  /*2080*/  BRA `(.L_x_5061) ;  /* 0x0000004000007947 */ /* 0x000fea0003800000 */
.L_x_5059:
[----:B-----5:R-:W-:Y:S02]  /*2090*/  HADD2.F32 R112, -RZ, R103.H0_H0 ;  /* 0x20000067ff707230 */ /* 0x020fe40000004100 */
[----:B------:R-:W-:-:S03]  /*20a0*/  @P2 HADD2.F32 R114, -RZ, R107.H0_H0 ;  /* 0x2000006bff722230 */ /* 0x000fc60000004100 */
[----:B------:R-:W-:-:S04]  /*20b0*/  FADD.FTZ R167, R112, R167 ;  /* 0x000000a770a77221 */ /* 0x000fc80000010000 */
[----:B------:R-:W-:-:S05]  /*20c0*/  @P2 FADD.FTZ R167, R114, R167 ;  /* 0x000000a772a72221 */ /* 0x000fca0000010000 */
.L_x_5061:
[----:B------:R-:W-:-:S04]  /*20d0*/  F2FP.PACK_AB R112, RZ, R167 ;  /* 0x000000a7ff70723e */ /* 0x000fc800000000ff */
[----:B------:R-:W-:Y:S02]  /*20e0*/  PRMT R111, R112, 0x7610, R111 ;  /* 0x00007610706f7816 */ /* 0x000fe4000000006f */
.L_x_5062:
[----:B------:R-:W-:Y:S01]  /*20f0*/  HADD2.F32 R168, -RZ, R115.H1_H1 ;  /* 0x30000073ffa87230 */ /* 0x000fe20000004100 */
[----:B------:R-:W-:Y:S05]  /*2100*/  @P3 BRA `(.L_x_5063) ;  /* 0x0000008000003947 */ /* 0x000fea0003800000 */
[----:B------:R-:W-:-:S04]  /*2110*/  ISETP.NE.U32.AND P4, PT, RZ, c[0x0][0x180], PT ;  /* 0x00006000ff007a0c */ /* 0x000fc80003f85070 */
[----:B------:R-:W-:-:S13]  /*2120*/  ISETP.NE.AND.EX P4, PT, RZ, c[0x0][0x184], PT, P4 ;  /* 0x00006100ff007a0c */ /* 0x000fda0003f85340 */
[----:B------:R-:W-:Y:S05]  /*2130*/  @P4 BRA `(.L_x_5064) ;  /* 0x0000002000004947 */ /* 0x000fea0003800000 */
[----:B------:R-:W-:Y:S05]  /*2140*/  @P0 BRA `(.L_x_5065) ;  /* 0x0000008000000947 */ /* 0x000fea0003800000 */
[----:B------:R-:W-:Y:S05]  /*2150*/  BRA `(.L_x_5066) ;  /* 0x0000009000007947 */ /* 0x000fea0003800000 */
.L_x_5064:
[----:B-----5:R-:W-:-:S05]  /*2160*/  HADD2.F32 R113, -RZ, R107.H1_H1 ;  /* 0x3000006bff717230 */ /* 0x020fca0000004100 */
[----:B------:R-:W-:Y:S01]  /*2170*/  FADD.FTZ R168, R113, R168 ;  /* 0x000000a871a87221 */ /* 0x000fe20000010000 */
[----:B------:R-:W-:Y:S05]  /*2180*/  BRA `(.L_x_5065) ;  /* 0x0000004000007947 */ /* 0x000fea0003800000 */
.L_x_5063:
[----:B-----5:R-:W-:Y:S02]  /*2190*/  HADD2.F32 R113, -RZ, R103.H1_H1 ;  /* 0x30000067ff717230 */ /* 0x020fe40000004100 */
[----:B------:R-:W-:-:S03]  /*21a0*/  @P2 HADD2.F32 R115, -RZ, R107.H1_H1 ;  /* 0x3000006bff732230 */ /* 0x000fc60000004100 */
[----:B------:R-:W-:-:S04]  /*21b0*/  FADD.FTZ R168, R113, R168 ;  /* 0x000000a871a87221 */ /* 0x000fc80000010000 */
[----:B------:R-:W-:-:S05]  /*21c0*/  @P2 FADD.FTZ R168, R115, R168 ;  /* 0x000000a873a82221 */ /* 0x000fca0000010000 */
.L_x_5065:
[----:B------:R-:W-:-:S04]  /*21d0*/  F2FP.PACK_AB R112, RZ, R168 ;  /* 0x000000a8ff70723e */ /* 0x000fc800000000ff */
[----:B------:R-:W-:Y:S02]  /*21e0*/  PRMT R111, R111, 0x5410, R112 ;  /* 0x000054106f6f7816 */ /* 0x000fe40000000070 */
.L_x_5066:
        /* <DEDUP_REMOVED lines=16> */
.L_x_5068:
[----:B-----5:R-:W-:-:S05]  /*22f0*/  HADD2.F32 R116, -RZ, R104.H0_H0 ;  /* 0x20000068ff747230 */ /* 0x020fca0000004100 */
[----:B------:R-:W-:Y:S01]  /*2300*/  FADD.FTZ R119, R116, R119 ;  /* 0x0000007774777221 */ /* 0x000fe20000010000 */
[----:B------:R-:W-:Y:S05]  /*2310*/  BRA `(.L_x_5069) ;  /* 0x0000004000007947 */ /* 0x000fea0003800000 */
.L_x_5067:
[----:B-1---5:R-:W-:Y:S02]  /*2320*/  HADD2.F32 R116, -RZ, R100.H0_H0 ;  /* 0x20000064ff747230 */ /* 0x022fe40000004100 */
[----:B------:R-:W-:-:S03]  /*2330*/  @P2 HADD2.F32 R120, -RZ, R104.H0_H0 ;  /* 0x20000068ff782230 */ /* 0x000fc60000004100 */
[----:B------:R-:W-:-:S04]  /*2340*/  FADD.FTZ R119, R116, R119 ;  /* 0x0000007774777221 */ /* 0x000fc80000010000 */
[----:B------:R-:W-:-:S05]  /*2350*/  @P2 FADD.FTZ R119, R120, R119 ;  /* 0x0000007778772221 */ /* 0x000fca0000010000 */
.L_x_5069:
[----:B------:R-:W-:-:S04]  /*2360*/  F2FP.PACK_AB R116, RZ, R119 ;  /* 0x00000077ff74723e */ /* 0x000fc800000000ff */
[----:B------:R-:W-:Y:S02]  /*2370*/  PRMT R108, R116, 0x7610, R108 ;  /* 0x00007610746c7816 */ /* 0x000fe4000000006c */
.L_x_5070:
[----:B------:R-:W-:Y:S01]  /*2380*/  HADD2.F32 R120, -RZ, R112.H1_H1 ;  /* 0x30000070ff787230 */ /* 0x000fe20000004100 */
[----:B------:R-:W-:Y:S05]  /*2390*/  @P3 BRA `(.L_x_5071) ;  /* 0x0000008000003947 */ /* 0x000fea0003800000 */
[----:B------:R-:W-:-:S04]  /*23a0*/  ISETP.NE.U32.AND P4, PT, RZ, c[0x0][0x180], PT ;  /* 0x00006000ff007a0c */ /* 0x000fc80003f85070 */
[----:B------:R-:W-:-:S13]  /*23b0*/  ISETP.NE.AND.EX P4, PT, RZ, c[0x0][0x184], PT, P4 ;  /* 0x00006100ff007a0c */ /* 0x000fda0003f85340 */
[----:B------:R-:W-:Y:S05]  /*23c0*/  @P4 BRA `(.L_x_5072) ;  /* 0x0000002000004947 */ /* 0x000fea0003800000 */
[----:B------:R-:W-:Y:S05]  /*23d0*/  @P0 BRA `(.L_x_5073) ;  /* 0x0000008000000947 */ /* 0x000fea0003800000 */
[----:B------:R-:W-:Y:S05]  /*23e0*/  BRA `(.L_x_5074) ;  /* 0x0000009000007947 */ /* 0x000fea0003800000 */
.L_x_5072:
[----:B-----5:R-:W-:-:S05]  /*23f0*/  HADD2.F32 R121, -RZ, R104.H1_H1 ;  /* 0x30000068ff797230 */ /* 0x020fca0000004100 */
[----:B------:R-:W-:Y:S01]  /*2400*/  FADD.FTZ R120, R121, R120 ;  /* 0x0000007879787221 */ /* 0x000fe20000010000 */
[----:B------:R-:W-:Y:S05]  /*2410*/  BRA `(.L_x_5073) ;  /* 0x0000004000007947 */ /* 0x000fea0003800000 */
.L_x_5071:
[----:B-----5:R-:W-:Y:S02]  /*2420*/  HADD2.F32 R121, -RZ, R100.H1_H1 ;  /* 0x30000064ff797230 */ /* 0x020fe40000004100 */
[----:B------:R-:W-:-:S03]  /*2430*/  @P2 HADD2.F32 R123, -RZ, R104.H1_H1 ;  /* 0x30000068ff7b2230 */ /* 0x000fc60000004100 */
[----:B------:R-:W-:-:S04]  /*2440*/  FADD.FTZ R120, R121, R120 ;  /* 0x0000007879787221 */ /* 0x000fc80000010000 */
[----:B------:R-:W-:-:S05]  /*2450*/  @P2 FADD.FTZ R120, R123, R120 ;  /* 0x000000787b782221 */ /* 0x000fca0000010000 */
.L_x_5073:
[----:B------:R-:W-:-:S04]  /*2460*/  F2FP.PACK_AB R112, RZ, R120 ;  /* 0x00000078ff70723e */ /* 0x000fc800000000ff */
[----:B------:R-:W-:Y:S02]  /*2470*/  PRMT R108, R108, 0x5410, R112 ;  /* 0x000054106c6c7816 */ /* 0x000fe40000000070 */
.L_x_5074:
[----:B------:R-:W-:Y:S01]  /*2480*/  HADD2.F32 R121, -RZ, R113.H0_H0 ;  /* 0x20000071ff797230 */ /* 0x000fe20000004100 */
[----:B------:R-:W-:Y:S05]  /*2490*/  @P3 BRA `(.L_x_5075) ;  /* 0x0000008000003947 */ /* 0x000fea0003800000 */
[----:B------:R-:W-:-:S04]  /*24a0*/  ISETP.NE.U32.AND P4, PT, RZ, c[0x0][0x180], PT ;  /* 0x00006000ff007a0c */ /* 0x000fc80003f85070 */
[----:B------:R-:W-:-:S13]  /*24b0*/  ISETP.NE.AND.EX P4, PT, RZ, c[0x0][0x184], PT, P4 ;  /* 0x00006100ff007a0c */ /* 0x000fda0003f85340 */
[----:B------:R-:W-:Y:S05]  /*24c0*/  @P4 BRA `(.L_x_5076) ;  /* 0x0000002000004947 */ /* 0x000fea0003800000 */
[----:B------:R-:W-:Y:S05]  /*24d0*/  @P0 BRA `(.L_x_5077) ;  /* 0x0000008000000947 */ /* 0x000fea0003800000 */
[----:B------:R-:W-:Y:S05]  /*24e0*/  BRA `(.L_x_5078) ;  /* 0x0000009000007947 */ /* 0x000fea0003800000 */
.L_x_5076:
[----:B-----5:R-:W-:-:S05]  /*24f0*/  HADD2.F32 R112, -RZ, R105.H0_H0 ;  /* 0x20000069ff707230 */ /* 0x020fca0000004100 */
[----:B------:R-:W-:Y:S01]  /*2500*/  FADD.FTZ R121, R112, R121 ;  /* 0x0000007970797221 */ /* 0x000fe20000010000 */
[----:B------:R-:W-:Y:S05]  /*2510*/  BRA `(.L_x_5077) ;  /* 0x0000004000007947 */ /* 0x000fea0003800000 */
.L_x_5075:
[----:B-----5:R-:W-:Y:S02]  /*2520*/  HADD2.F32 R112, -RZ, R101.H0_H0 ;  /* 0x20000065ff707230 */ /* 0x020fe40000004100 */
[----:B------:R-:W-:-:S03]  /*2530*/  @P2 HADD2.F32 R116, -RZ, R105.H0_H0 ;  /* 0x20000069ff742230 */ /* 0x000fc60000004100 */
[----:B------:R-:W-:-:S04]  /*2540*/  FADD.FTZ R121, R112, R121 ;  /* 0x0000007970797221 */ /* 0x000fc80000010000 */
[----:B------:R-:W-:-:S05]  /*2550*/  @P2 FADD.FTZ R121, R116, R121 ;  /* 0x0000007974792221 */ /* 0x000fca0000010000 */
.L_x_5077:
[----:B------:R-:W-:-:S04]  /*2560*/  F2FP.PACK_AB R112, RZ, R121 ;  /* 0x00000079ff70723e */ /* 0x000fc800000000ff */
[----:B------:R-:W-:Y:S02]  /*2570*/  PRMT R109, R112, 0x7610, R109 ;  /* 0x00007610706d7816 */ /* 0x000fe4000000006d */
.L_x_5078:
[----:B------:R-:W-:Y:S01]  /*2580*/  HADD2.F32 R122, -RZ, R113.H1_H1 ;  /* 0x30000071ff7a7230 */ /* 0x000fe20000004100 */
[----:B------:R-:W-:Y:S05]  /*2590*/  @P3 BRA `(.L_x_5079) ;  /* 0x0000008000003947 */ /* 0x000fea0003800000 */
[----:B------:R-:W-:-:S04]  /*25a0*/  ISETP.NE.U32.AND P4, PT, RZ, c[0x0][0x180], PT ;  /* 0x00006000ff007a0c */ /* 0x000fc80003f85070 */
[----:B------:R-:W-:-:S13]  /*25b0*/  ISETP.NE.AND.EX P4, PT, RZ, c[0x0][0x184], PT, P4 ;  /* 0x00006100ff007a0c */ /* 0x000fda0003f85340 */
[----:B------:R-:W-:Y:S05]  /*25c0*/  @P4 BRA `(.L_x_5080) ;  /* 0x0000002000004947 */ /* 0x000fea0003800000 */
[----:B------:R-:W-:Y:S05]  /*25d0*/  @P0 BRA `(.L_x_5081) ;  /* 0x0000008000000947 */ /* 0x000fea0003800000 */
[----:B------:R-:W-:Y:S05]  /*25e0*/  BRA `(.L_x_5082) ;  /* 0x0000009000007947 */ /* 0x000fea0003800000 */
.L_x_5080:
[----:B-----5:R-:W-:-:S05]  /*25f0*/  HADD2.F32 R113, -RZ, R105.H1_H1 ;  /* 0x30000069ff717230 */ /* 0x020fca0000004100 */
[----:B------:R-:W-:Y:S01]  /*2600*/  FADD.FTZ R122, R113, R122 ;  /* 0x0000007a717a7221 */ /* 0x000fe20000010000 */
[----:B------:R-:W-:Y:S05]  /*2610*/  BRA `(.L_x_5081) ;  /* 0x0000004000007947 */ /* 0x000fea0003800000 */
.L_x_5079:
[----:B-----5:R-:W-:Y:S02]  /*2620*/  HADD2.F32 R113, -RZ, R101.H1_H1 ;  /* 0x30000065ff717230 */ /* 0x020fe40000004100 */
[----:B------:R-:W-:-:S03]  /*2630*/  @P2 HADD2.F32 R123, -RZ, R105.H1_H1 ;  /* 0x30000069ff7b2230 */ /* 0x000fc60000004100 */
[----:B------:R-:W-:-:S04]  /*2640*/  FADD.FTZ R122, R113, R122 ;  /* 0x0000007a717a7221 */ /* 0x000fc80000010000 */
[----:B------:R-:W-:-:S05]  /*2650*/  @P2 FADD.FTZ R122, R123, R122 ;  /* 0x0000007a7b7a2221 */ /* 0x000fca0000010000 */
.L_x_5081:
[----:B------:R-:W-:-:S04]  /*2660*/  F2FP.PACK_AB R112, RZ, R122 ;  /* 0x0000007aff70723e */ /* 0x000fc800000000ff */
[----:B------:R-:W-:Y:S02]  /*2670*/  PRMT R109, R109, 0x5410, R112 ;  /* 0x000054106d6d7816 */ /* 0x000fe40000000070 */
.L_x_5082:
[----:B------:R-:W-:Y:S01]  /*2680*/  HADD2.F32 R123, -RZ, R114.H0_H0 ;  /* 0x20000072ff7b7230 */ /* 0x000fe20000004100 */
[----:B------:R-:W-:Y:S05]  /*2690*/  @P3 BRA `(.L_x_5083) ;  /* 0x0000008000003947 */ /* 0x000fea0003800000 */
[----:B------:R-:W-:-:S04]  /*26a0*/  ISETP.NE.U32.AND P4, PT, RZ, c[0x0][0x180], PT ;  /* 0x00006000ff007a0c */ /* 0x000fc80003f85070 */
[----:B------:R-:W-:-:S13]  /*26b0*/  ISETP.NE.AND.EX P4, PT, RZ, c[0x0][0x184], PT, P4 ;  /* 0x00006100ff007a0c */ /* 0x000fda0003f85340 */
[----:B------:R-:W-:Y:S05]  /*26c0*/  @P4 BRA `(.L_x_5084) ;  /* 0x0000002000004947 */ /* 0x000fea0003800000 */
[----:B------:R-:W-:Y:S05]  /*26d0*/  @P0 BRA `(.L_x_5085) ;  /* 0x0000008000000947 */ /* 0x000fea0003800000 */
[----:B------:R-:W-:Y:S05]  /*26e0*/  BRA `(.L_x_5086) ;  /* 0x0000009000007947 */ /* 0x000fea0003800000 */
.L_x_5084:
[----:B-----5:R-:W-:-:S05]  /*26f0*/  HADD2.F32 R112, -RZ, R106.H0_H0 ;  /* 0x2000006aff707230 */ /* 0x020fca0000004100 */
[----:B------:R-:W-:Y:S01]  /*2700*/  FADD.FTZ R123, R112, R123 ;  /* 0x0000007b707b7221 */ /* 0x000fe20000010000 */
[----:B------:R-:W-:Y:S05]  /*2710*/  BRA `(.L_x_5085) ;  /* 0x0000004000007947 */ /* 0x000fea0003800000 */
.L_x_5083:
[----:B-----5:R-:W-:Y:S02]  /*2720*/  HADD2.F32 R112, -RZ, R102.H0_H0 ;  /* 0x20000066ff707230 */ /* 0x020fe40000004100 */
[----:B------:R-:W-:-:S03]  /*2730*/  @P2 HADD2.F32 R116, -RZ, R106.H0_H0 ;  /* 0x2000006aff742230 */ /* 0x000fc60000004100 */
[----:B------:R-:W-:-:S04]  /*2740*/  FADD.FTZ R123, R112, R123 ;  /* 0x0000007b707b7221 */ /* 0x000fc80000010000 */
[----:B------:R-:W-:-:S05]  /*2750*/  @P2 FADD.FTZ R123, R116, R123 ;  /* 0x0000007b747b2221 */ /* 0x000fca0000010000 */
.L_x_5085:
[----:B------:R-:W-:-:S04]  /*2760*/  F2FP.PACK_AB R112, RZ, R123 ;  /* 0x0000007bff70723e */ /* 0x000fc800000000ff */
[----:B------:R-:W-:Y:S02]  /*2770*/  PRMT R110, R112, 0x7610, R110 ;  /* 0x00007610706e7816 */ /* 0x000fe4000000006e */
.L_x_5086:
[----:B------:R-:W-:Y:S01]  /*2780*/  HADD2.F32 R124, -RZ, R114.H1_H1 ;  /* 0x30000072ff7c7230 */ /* 0x000fe20000004100 */
[----:B------:R-:W-:Y:S05]  /*2790*/  @P3 BRA `(.L_x_5087) ;  /* 0x0000008000003947 */ /* 0x000fea0003800000 */
[----:B------:R-:W-:-:S04]  /*27a0*/  ISETP.NE.U32.AND P4, PT, RZ, c[0x0][0x180], PT ;  /* 0x00006000ff007a0c */ /* 0x000fc80003f85070 */
[----:B------:R-:W-:-:S13]  /*27b0*/  ISETP.NE.AND.EX P4, PT, RZ, c[0x0][0x184], PT, P4 ;  /* 0x00006100ff007a0c */ /* 0x000fda0003f85340 */
[----:B------:R-:W-:Y:S05]  /*27c0*/  @P4 BRA `(.L_x_5088) ;  /* 0x0000002000004947 */ /* 0x000fea0003800000 */
[----:B------:R-:W-:Y:S05]  /*27d0*/  @P0 BRA `(.L_x_5089) ;  /* 0x0000008000000947 */ /* 0x000fea0003800000 */
[----:B------:R-:W-:Y:S05]  /*27e0*/  BRA `(.L_x_5090) ;  /* 0x0000009000007947 */ /* 0x000fea0003800000 */
.L_x_5088:
[----:B-----5:R-:W-:-:S05]  /*27f0*/  HADD2.F32 R113, -RZ, R106.H1_H1 ;  /* 0x3000006aff717230 */ /* 0x020fca0000004100 */
[----:B------:R-:W-:Y:S01]  /*2800*/  FADD.FTZ R124, R113, R124 ;  /* 0x0000007c717c7221 */ /* 0x000fe20000010000 */
[----:B------:R-:W-:Y:S05]  /*2810*/  BRA `(.L_x_5089) ;  /* 0x0000004000007947 */ /* 0x000fea0003800000 */
.L_x_5087:
[----:B-----5:R-:W-:Y:S02]  /*2820*/  HADD2.F32 R113, -RZ, R102.H1_H1 ;  /* 0x30000066ff717230 */ /* 0x020fe40000004100 */
[----:B------:R-:W-:-:S03]  /*2830*/  @P2 HADD2.F32 R125, -RZ, R106.H1_H1 ;  /* 0x3000006aff7d2230 */ /* 0x000fc60000004100 */
[----:B------:R-:W-:-:S04]  /*2840*/  FADD.FTZ R124, R113, R124 ;  /* 0x0000007c717c7221 */ /* 0x000fc80000010000 */
[----:B------:R-:W-:-:S05]  /*2850*/  @P2 FADD.FTZ R124, R125, R124 ;  /* 0x0000007c7d7c2221 */ /* 0x000fca0000010000 */
.L_x_5089:
[----:B------:R-:W-:-:S04]  /*2860*/  F2FP.PACK_AB R112, RZ, R124 ;  /* 0x0000007cff70723e */ /* 0x000fc800000000ff */
[----:B------:R-:W-:Y:S02]  /*2870*/  PRMT R110, R110, 0x5410, R112 ;  /* 0x000054106e6e7816 */ /* 0x000fe40000000070 */
.L_x_5090:
[----:B------:R-:W-:Y:S01]  /*2880*/  HADD2.F32 R125, -RZ, R115.H0_H0 ;  /* 0x20000073ff7d7230 */ /* 0x000fe20000004100 */
[----:B------:R-:W-:Y:S05]  /*2890*/  @P3 BRA `(.L_x_5091) ;  /* 0x0000008000003947 */ /* 0x000fea0003800000 */
[----:B------:R-:W-:-:S04]  /*28a0*/  ISETP.NE.U32.AND P4, PT, RZ, c[0x0][0x180], PT ;  /* 0x00006000ff007a0c */ /* 0x000fc80003f85070 */
[----:B------:R-:W-:-:S13]  /*28b0*/  ISETP.NE.AND.EX P4, PT, RZ, c[0x0][0x184], PT, P4 ;  /* 0x00006100ff007a0c */ /* 0x000fda0003f85340 */
[----:B------:R-:W-:Y:S05]  /*28c0*/  @P4 BRA `(.L_x_5092) ;  /* 0x0000002000004947 */ /* 0x000fea0003800000 */
[----:B------:R-:W-:Y:S05]  /*28d0*/  @P0 BRA `(.L_x_5093) ;  /* 0x0000008000000947 */ /* 0x000fea0003800000 */
[----:B------:R-:W-:Y:S05]  /*28e0*/  BRA `(.L_x_5094) ;  /* 0x0000009000007947 */ /* 0x000fea0003800000 */
.L_x_5092:
[----:B-----5:R-:W-:-:S05]  /*28f0*/  HADD2.F32 R112, -RZ, R107.H0_H0 ;  /* 0x2000006bff707230 */ /* 0x020fca0000004100 */
[----:B------:R-:W-:Y:S01]  /*2900*/  FADD.FTZ R125, R112, R125 ;  /* 0x0000007d707d7221 */ /* 0x000fe20000010000 */
[----:B------:R-:W-:Y:S05]  /*2910*/  BRA `(.L_x_5093) ;  /* 0x0000004000007947 */ /* 0x000fea0003800000 */
.L_x_5091:
[----:B-----5:R-:W-:Y:S02]  /*2920*/  HADD2.F32 R112, -RZ, R103.H0_H0 ;  /* 0x20000067ff707230 */ /* 0x020fe40000004100 */
[----:B------:R-:W-:-:S03]  /*2930*/  @P2 HADD2.F32 R114, -RZ, R107.H0_H0 ;  /* 0x2000006bff722230 */ /* 0x000fc60000004100 */
[----:B------:R-:W-:-:S04]  /*2940*/  FADD.FTZ R125, R112, R125 ;  /* 0x0000007d707d7221 */ /* 0x000fc80000010000 */
[----:B------:R-:W-:-:S05]  /*2950*/  @P2 FADD.FTZ R125, R114, R125 ;  /* 0x0000007d727d2221 */ /* 0x000fca0000010000 */
.L_x_5093:
[----:B------:R-:W-:-:S04]  /*2960*/  F2FP.PACK_AB R112, RZ, R125 ;  /* 0x0000007dff70723e */ /* 0x000fc800000000ff */
[----:B------:R-:W-:Y:S02]  /*2970*/  PRMT R111, R112, 0x7610, R111 ;  /* 0x00007610706f7816 */ /* 0x000fe4000000006f */
.L_x_5094:
[----:B------:R-:W-:Y:S01]  /*2980*/  HADD2.F32 R128, -RZ, R115.H1_H1 ;  /* 0x30000073ff807230 */ /* 0x000fe20000004100 */
[----:B------:R-:W-:Y:S05]  /*2990*/  @P3 BRA `(.L_x_5095) ;  /* 0x0000008000003947 */ /* 0x000fea0003800000 */
[----:B------:R-:W-:-:S04]  /*29a0*/  ISETP.NE.U32.AND P4, PT, RZ, c[0x0][0x180], PT ;  /* 0x00006000ff007a0c */ /* 0x000fc80003f85070 */
[----:B------:R-:W-:-:S13]  /*29b0*/  ISETP.NE.AND.EX P4, PT, RZ, c[0x0][0x184], PT, P4 ;  /* 0x00006100ff007a0c */ /* 0x000fda0003f85340 */
[----:B------:R-:W-:Y:S05]  /*29c0*/  @P4 BRA `(.L_x_5096) ;  /* 0x0000002000004947 */ /* 0x000fea0003800000 */
[----:B------:R-:W-:Y:S05]  /*29d0*/  @P0 BRA `(.L_x_5097) ;  /* 0x0000008000000947 */ /* 0x000fea0003800000 */
[----:B------:R-:W-:Y:S05]  /*29e0*/  BRA `(.L_x_5098) ;  /* 0x0000009000007947 */ /* 0x000fea0003800000 */
.L_x_5096:
[----:B-----5:R-:W-:-:S05]  /*29f0*/  HADD2.F32 R113, -RZ, R107.H1_H1 ;  /* 0x3000006bff717230 */ /* 0x020fca0000004100 */
[----:B------:R-:W-:Y:S01]  /*2a00*/  FADD.FTZ R128, R113, R128 ;  /* 0x0000008071807221 */ /* 0x000fe20000010000 */
[----:B------:R-:W-:Y:S05]  /*2a10*/  BRA `(.L_x_5097) ;  /* 0x0000004000007947 */ /* 0x000fea0003800000 */
.L_x_5095:
[----:B-----5:R-:W-:Y:S02]  /*2a20*/  HADD2.F32 R113, -RZ, R103.H1_H1 ;  /* 0x30000067ff717230 */ /* 0x020fe40000004100 */
[----:B------:R-:W-:-:S03]  /*2a30*/  @P2 HADD2.F32 R115, -RZ, R107.H1_H1 ;  /* 0x3000006bff732230 */ /* 0x000fc60000004100 */
[----:B------:R-:W-:-:S04]  /*2a40*/  FADD.FTZ R128, R113, R128 ;  /* 0x0000008071807221 */ /* 0x000fc80000010000 */
[----:B------:R-:W-:-:S05]  /*2a50*/  @P2 FADD.FTZ R128, R115, R128 ;  /* 0x0000008073802221 */ /* 0x000fca0000010000 */
.L_x_5097:
[----:B------:R-:W-:-:S04]  /*2a60*/  F2FP.PACK_AB R112, RZ, R128 ;  /* 0x00000080ff70723e */ /* 0x000fc800000000ff */
[----:B------:R-:W-:Y:S02]  /*2a70*/  PRMT R111, R111, 0x5410, R112 ;  /* 0x000054106f6f7816 */ /* 0x000fe40000000070 */
.L_x_5098:
        /* <DEDUP_REMOVED lines=16> */
.L_x_5100:
[----:B-----5:R-:W-:-:S05]  /*2b80*/  HADD2.F32 R130, -RZ, R104.H0_H0 ;  /* 0x20000068ff827230 */ /* 0x020fca0000004100 */
[----:B------:R-:W-:Y:S01]  /*2b90*/  FADD.FTZ R179, R130, R179 ;  /* 0x000000b382b37221 */ /* 0x000fe20000010000 */
[----:B------:R-:W-:Y:S05]  /*2ba0*/  BRA `(.L_x_5101) ;  /* 0x0000004000007947 */ /* 0x000fea0003800000 */
.L_x_5099:
[----:B-1---5:R-:W-:Y:S02]  /*2bb0*/  HADD2.F32 R130, -RZ, R100.H0_H0 ;  /* 0x20000064ff827230 */ /* 0x022fe40000004100 */
[----:B------:R-:W-:-:S03]  /*2bc0*/  @P2 HADD2.F32 R162, -RZ, R104.H0_H0 ;  /* 0x20000068ffa22230 */ /* 0x000fc60000004100 */
[----:B------:R-:W-:-:S04]  /*2bd0*/  FADD.FTZ R179, R130, R179 ;  /* 0x000000b382b37221 */ /* 0x000fc80000010000 */
[----:B------:R-:W-:-:S05]  /*2be0*/  @P2 FADD.FTZ R179, R162, R179 ;  /* 0x000000b3a2b32221 */ /* 0x000fca0000010000 */
.L_x_5101:
[----:B------:R-:W-:-:S04]  /*2bf0*/  F2FP.PACK_AB R130, RZ, R179 ;  /* 0x000000b3ff82723e */ /* 0x000fc800000000ff */
[----:B------:R-:W-:Y:S02]  /*2c00*/  PRMT R108, R130, 0x7610, R108 ;  /* 0x00007610826c7816 */ /* 0x000fe4000000006c */
.L_x_5102:
[----:B------:R-:W-:Y:S01]  /*2c10*/  HADD2.F32 R181, -RZ, R112.H1_H1 ;  /* 0x30000070ffb57230 */ /* 0x000fe20000004100 */
[----:B------:R-:W-:Y:S05]  /*2c20*/  @P3 BRA `(.L_x_5103) ;  /* 0x0000008000003947 */ /* 0x000fea0003800000 */
[----:B------:R-:W-:-:S04]  /*2c30*/  ISETP.NE.U32.AND P4, PT, RZ, c[0x0][0x180], PT ;  /* 0x00006000ff007a0c */ /* 0x000fc80003f85070 */
[----:B------:R-:W-:-:S13]  /*2c40*/  ISETP.NE.AND.EX P4, PT, RZ, c[0x0][0x184], PT, P4 ;  /* 0x00006100ff007a0c */ /* 0x000fda0003f85340 */
[----:B------:R-:W-:Y:S05]  /*2c50*/  @P4 BRA `(.L_x_5104) ;  /* 0x0000002000004947 */ /* 0x000fea0003800000 */
[----:B------:R-:W-:Y:S05]  /*2c60*/  @P0 BRA `(.L_x_5105) ;  /* 0x0000008000000947 */ /* 0x000fea0003800000 */
[----:B------:R-:W-:Y:S05]  /*2c70*/  BRA `(.L_x_5106) ;  /* 0x0000009000007947 */ /* 0x000fea0003800000 */
.L_x_5104:
[----:B-----5:R-:W-:-:S05]  /*2c80*/  HADD2.F32 R112, -RZ, R104.H1_H1 ;  /* 0x30000068ff707230 */ /* 0x020fca0000004100 */
[----:B------:R-:W-:Y:S01]  /*2c90*/  FADD.FTZ R181, R112, R181 ;  /* 0x000000b570b57221 */ /* 0x000fe20000010000 */
[----:B------:R-:W-:Y:S05]  /*2ca0*/  BRA `(.L_x_5105) ;  /* 0x0000004000007947 */ /* 0x000fea0003800000 */
.L_x_5103:
[----:B-----5:R-:W-:Y:S02]  /*2cb0*/  HADD2.F32 R112, -RZ, R100.H1_H1 ;  /* 0x30000064ff707230 */ /* 0x020fe40000004100 */
[----:B------:R-:W-:-:S03]  /*2cc0*/  @P2 HADD2.F32 R130, -RZ, R104.H1_H1 ;  /* 0x30000068ff822230 */ /* 0x000fc60000004100 */
[----:B------:R-:W-:-:S04]  /*2cd0*/  FADD.FTZ R181, R112, R181 ;  /* 0x000000b570b57221 */ /* 0x000fc80000010000 */
[----:B------:R-:W-:-:S05]  /*2ce0*/  @P2 FADD.FTZ R181, R130, R181 ;  /* 0x000000b582b52221 */ /* 0x000fca0000010000 */
.L_x_5105:
[----:B------:R-:W-:-:S04]  /*2cf0*/  F2FP.PACK_AB R112, RZ, R181 ;  /* 0x000000b5ff70723e */ /* 0x000fc800000000ff */
[----:B------:R-:W-:Y:S02]  /*2d00*/  PRMT R108, R108, 0x5410, R112 ;  /* 0x000054106c6c7816 */ /* 0x000fe40000000070 */
.L_x_5106:
[----:B------:R-:W-:Y:S01]  /*2d10*/  HADD2.F32 R180, -RZ, R113.H0_H0 ;  /* 0x20000071ffb47230 */ /* 0x000fe20000004100 */
[----:B------:R-:W-:Y:S05]  /*2d20*/  @P3 BRA `(.L_x_5107) ;  /* 0x0000008000003947 */ /* 0x000fea0003800000 */
[----:B------:R-:W-:-:S04]  /*2d30*/  ISETP.NE.U32.AND P4, PT, RZ, c[0x0][0x180], PT ;  /* 0x00006000ff007a0c */ /* 0x000fc80003f85070 */
[----:B------:R-:W-:-:S13]  /*2d40*/  ISETP.NE.AND.EX P4, PT, RZ, c[0x0][0x184], PT, P4 ;  /* 0x00006100ff007a0c */ /* 0x000fda0003f85340 */
[----:B------:R-:W-:Y:S05]  /*2d50*/  @P4 BRA `(.L_x_5108) ;  /* 0x0000002000004947 */ /* 0x000fea0003800000 */
[----:B------:R-:W-:Y:S05]  /*2d60*/  @P0 BRA `(.L_x_5109) ;  /* 0x0000008000000947 */ /* 0x000fea0003800000 */
[----:B------:R-:W-:Y:S05]  /*2d70*/  BRA `(.L_x_5110) ;  /* 0x0000009000007947 */ /* 0x000fea0003800000 */
.L_x_5108:
[----:B-----5:R-:W-:-:S05]  /*2d80*/  HADD2.F32 R131, -RZ, R105.H0_H0 ;  /* 0x20000069ff837230 */ /* 0x020fca0000004100 */
[----:B------:R-:W-:Y:S01]  /*2d90*/  FADD.FTZ R180, R131, R180 ;  /* 0x000000b483b47221 */ /* 0x000fe20000010000 */
[----:B------:R-:W-:Y:S05]  /*2da0*/  BRA `(.L_x_5109) ;  /* 0x0000004000007947 */ /* 0x000fea0003800000 */
.L_x_5107:
[----:B-----5:R-:W-:Y:S02]  /*2db0*/  HADD2.F32 R131, -RZ, R101.H0_H0 ;  /* 0x20000065ff837230 */ /* 0x020fe40000004100 */
[----:B------:R-:W-:-:S03]  /*2dc0*/  @P2 HADD2.F32 R161, -RZ, R105.H0_H0 ;  /* 0x20000069ffa12230 */ /* 0x000fc60000004100 */
[----:B------:R-:W-:-:S04]  /*2dd0*/  FADD.FTZ R180, R131, R180 ;  /* 0x000000b483b47221 */ /* 0x000fc80000010000 */
[----:B------:R-:W-:-:S05]  /*2de0*/  @P2 FADD.FTZ R180, R161, R180 ;  /* 0x000000b4a1b42221 */ /* 0x000fca0000010000 */
.L_x_5109:
[----:B------:R-:W-:-:S04]  /*2df0*/  F2FP.PACK_AB R112, RZ, R180 ;  /* 0x000000b4ff70723e */ /* 0x000fc800000000ff */
[----:B------:R-:W-:Y:S02]  /*2e00*/  PRMT R109, R112, 0x7610, R109 ;  /* 0x00007610706d7816 */ /* 0x000fe4000000006d */
.L_x_5110:
[----:B------:R-:W-:Y:S01]  /*2e10*/  HADD2.F32 R183, -RZ, R113.H1_H1 ;  /* 0x30000071ffb77230 */ /* 0x000fe20000004100 */
[----:B------:R-:W-:Y:S05]  /*2e20*/  @P3 BRA `(.L_x_5111) ;  /* 0x0000008000003947 */ /* 0x000fea0003800000 */
[----:B------:R-:W-:-:S04]  /*2e30*/  ISETP.NE.U32.AND P4, PT, RZ, c[0x0][0x180], PT ;  /* 0x00006000ff007a0c */ /* 0x000fc80003f85070 */
[----:B------:R-:W-:-:S13]  /*2e40*/  ISETP.NE.AND.EX P4, PT, RZ, c[0x0][0x184], PT, P4 ;  /* 0x00006100ff007a0c */ /* 0x000fda0003f85340 */
[----:B------:R-:W-:Y:S05]  /*2e50*/  @P4 BRA `(.L_x_5112) ;  /* 0x0000002000004947 */ /* 0x000fea0003800000 */
[----:B------:R-:W-:Y:S05]  /*2e60*/  @P0 BRA `(.L_x_5113) ;  /* 0x0000008000000947 */ /* 0x000fea0003800000 */
[----:B------:R-:W-:Y:S05]  /*2e70*/  BRA `(.L_x_5114) ;  /* 0x0000009000007947 */ /* 0x000fea0003800000 */
.L_x_5112:
[----:B-----5:R-:W-:-:S05]  /*2e80*/  HADD2.F32 R112, -RZ, R105.H1_H1 ;  /* 0x30000069ff707230 */ /* 0x020fca0000004100 */
[----:B------:R-:W-:Y:S01]  /*2e90*/  FADD.FTZ R183, R112, R183 ;  /* 0x000000b770b77221 */ /* 0x000fe20000010000 */
[----:B------:R-:W-:Y:S05]  /*2ea0*/  BRA `(.L_x_5113) ;  /* 0x0000004000007947 */ /* 0x000fea0003800000 */
.L_x_5111:
[----:B-----5:R-:W-:Y:S02]  /*2eb0*/  HADD2.F32 R112, -RZ, R101.H1_H1 ;  /* 0x30000065ff707230 */ /* 0x020fe40000004100 */
[----:B------:R-:W-:-:S03]  /*2ec0*/  @P2 HADD2.F32 R130, -RZ, R105.H1_H1 ;  /* 0x30000069ff822230 */ /* 0x000fc60000004100 */
[----:B------:R-:W-:-:S04]  /*2ed0*/  FADD.FTZ R183, R112, R183 ;  /* 0x000000b770b77221 */ /* 0x000fc80000010000 */
[----:B------:R-:W-:-:S05]  /*2ee0*/  @P2 FADD.FTZ R183, R130, R183 ;  /* 0x000000b782b72221 */ /* 0x000fca0000010000 */
.L_x_5113:
[----:B------:R-:W-:-:S04]  /*2ef0*/  F2FP.PACK_AB R112, RZ, R183 ;  /* 0x000000b7ff70723e */ /* 0x000fc800000000ff */
[----:B------:R-:W-:Y:S02]  /*2f00*/  PRMT R109, R109, 0x5410, R112 ;  /* 0x000054106d6d7816 */ /* 0x000fe40000000070 */
.L_x_5114:
[----:B------:R-:W-:Y:S01]  /*2f10*/  HADD2.F32 R182, -RZ, R114.H0_H0 ;  /* 0x20000072ffb67230 */ /* 0x000fe20000004100 */
[----:B------:R-:W-:Y:S05]  /*2f20*/  @P3 BRA `(.L_x_5115) ;  /* 0x0000008000003947 */ /* 0x000fea0003800000 */
[----:B------:R-:W-:-:S04]  /*2f30*/  ISETP.NE.U32.AND P4, PT, RZ, c[0x0][0x180], PT ;  /* 0x00006000ff007a0c */ /* 0x000fc80003f85070 */
[----:B------:R-:W-:-:S13]  /*2f40*/  ISETP.NE.AND.EX P4, PT, RZ, c[0x0][0x184], PT, P4 ;  /* 0x00006100ff007a0c */ /* 0x000fda0003f85340 */
[----:B------:R-:W-:Y:S05]  /*2f50*/  @P4 BRA `(.L_x_5116) ;  /* 0x0000002000004947 */ /* 0x000fea0003800000 */
[----:B------:R-:W-:Y:S05]  /*2f60*/  @P0 BRA `(.L_x_5117) ;  /* 0x0000008000000947 */ /* 0x000fea0003800000 */
[----:B------:R-:W-:Y:S05]  /*2f70*/  BRA `(.L_x_5118) ;  /* 0x0000009000007947 */ /* 0x000fea0003800000 */
.L_x_5116:
[----:B-----5:R-:W-:-:S05]  /*2f80*/  HADD2.F32 R113, -RZ, R106.H0_H0 ;  /* 0x2000006aff717230 */ /* 0x020fca0000004100 */
[----:B------:R-:W-:Y:S01]  /*2f90*/  FADD.FTZ R182, R113, R182 ;  /* 0x000000b671b67221 */ /* 0x000fe20000010000 */
[----:B------:R-:W-:Y:S05]  /*2fa0*/  BRA `(.L_x_5117) ;  /* 0x0000004000007947 */ /* 0x000fea0003800000 */
.L_x_5115:
[----:B-----5:R-:W-:Y:S02]  /*2fb0*/  HADD2.F32 R113, -RZ, R102.H0_H0 ;  /* 0x20000066ff717230 */ /* 0x020fe40000004100 */
[----:B------:R-:W-:-:S03]  /*2fc0*/  @P2 HADD2.F32 R131, -RZ, R106.H0_H0 ;  /* 0x2000006aff832230 */ /* 0x000fc60000004100 */
[----:B------:R-:W-:-:S04]  /*2fd0*/  FADD.FTZ R182, R113, R182 ;  /* 0x000000b671b67221 */ /* 0x000fc80000010000 */
[----:B------:R-:W-:-:S05]  /*2fe0*/  @P2 FADD.FTZ R182, R131, R182 ;  /* 0x000000b683b62221 */ /* 0x000fca0000010000 */
.L_x_5117:
[----:B------:R-:W-:-:S04]  /*2ff0*/  F2FP.PACK_AB R112, RZ, R182 ;  /* 0x000000b6ff70723e */ /* 0x000fc800000000ff */
[----:B------:R-:W-:Y:S02]  /*3000*/  PRMT R110, R112, 0x7610, R110 ;  /* 0x00007610706e7816 */ /* 0x000fe4000000006e */
.L_x_5118:
[----:B------:R-:W-:Y:S01]  /*3010*/  HADD2.F32 R185, -RZ, R114.H1_H1 ;  /* 0x30000072ffb97230 */ /* 0x000fe20000004100 */
[----:B------:R-:W-:Y:S05]  /*3020*/  @P3 BRA `(.L_x_5119) ;  /* 0x0000008000003947 */ /* 0x000fea0003800000 */
[----:B------:R-:W-:-:S04]  /*3030*/  ISETP.NE.U32.AND P4, PT, RZ, c[0x0][0x180], PT ;  /* 0x00006000ff007a0c */ /* 0x000fc80003f85070 */
[----:B------:R-:W-:-:S13]  /*3040*/  ISETP.NE.AND.EX P4, PT, RZ, c[0x0][0x184], PT, P4 ;  /* 0x00006100ff007a0c */ /* 0x000fda0003f85340 */
[----:B------:R-:W-:Y:S05]  /*3050*/  @P4 BRA `(.L_x_5120) ;  /* 0x0000002000004947 */ /* 0x000fea0003800000 */
[----:B------:R-:W-:Y:S05]  /*3060*/  @P0 BRA `(.L_x_5121) ;  /* 0x0000008000000947 */ /* 0x000fea0003800000 */
[----:B------:R-:W-:Y:S05]  /*3070*/  BRA `(.L_x_5122) ;  /* 0x0000009000007947 */ /* 0x000fea0003800000 */
.L_x_5120:
[----:B-----5:R-:W-:-:S05]  /*3080*/  HADD2.F32 R112, -RZ, R106.H1_H1 ;  /* 0x3000006aff707230 */ /* 0x020fca0000004100 */
[----:B------:R-:W-:Y:S01]  /*3090*/  FADD.FTZ R185, R112, R185 ;  /* 0x000000b970b97221 */ /* 0x000fe20000010000 */
[----:B------:R-:W-:Y:S05]  /*30a0*/  BRA `(.L_x_5121) ;  /* 0x0000004000007947 */ /* 0x000fea0003800000 */
.L_x_5119:
[----:B-----5:R-:W-:Y:S02]  /*30b0*/  HADD2.F32 R112, -RZ, R102.H1_H1 ;  /* 0x30000066ff707230 */ /* 0x020fe40000004100 */
[----:B------:R-:W-:-:S03]  /*30c0*/  @P2 HADD2.F32 R114, -RZ, R106.H1_H1 ;  /* 0x3000006aff722230 */ /* 0x000fc60000004100 */
[----:B------:R-:W-:-:S04]  /*30d0*/  FADD.FTZ R185, R112, R185 ;  /* 0x000000b970b97221 */ /* 0x000fc80000010000 */
[----:B------:R-:W-:-:S05]  /*30e0*/  @P2 FADD.FTZ R185, R114, R185 ;  /* 0x000000b972b92221 */ /* 0x000fca0000010000 */
.L_x_5121:
[----:B------:R-:W-:-:S04]  /*30f0*/  F2FP.PACK_AB R112, RZ, R185 ;  /* 0x000000b9ff70723e */ /* 0x000fc800000000ff */
[----:B------:R-:W-:Y:S02]  /*3100*/  PRMT R110, R110, 0x5410, R112 ;  /* 0x000054106e6e7816 */ /* 0x000fe40000000070 */
.L_x_5122:
[----:B------:R-:W-:Y:S01]  /*3110*/  HADD2.F32 R184, -RZ, R115.H0_H0 ;  /* 0x20000073ffb87230 */ /* 0x000fe20000004100 */
[----:B------:R-:W-:Y:S05]  /*3120*/  @P3 BRA `(.L_x_5123) ;  /* 0x0000008000003947 */ /* 0x000fea0003800000 */
[----:B------:R-:W-:-:S04]  /*3130*/  ISETP.NE.U32.AND P4, PT, RZ, c[0x0][0x180], PT ;  /* 0x00006000ff007a0c */ /* 0x000fc80003f85070 */
[----:B------:R-:W-:-:S13]  /*3140*/  ISETP.NE.AND.EX P4, PT, RZ, c[0x0][0x184], PT, P4 ;  /* 0x00006100ff007a0c */ /* 0x000fda0003f85340 */
[----:B------:R-:W-:Y:S05]  /*3150*/  @P4 BRA `(.L_x_5124) ;  /* 0x0000002000004947 */ /* 0x000fea0003800000 */
[----:B------:R-:W-:Y:S05]  /*3160*/  @P0 BRA `(.L_x_5125) ;  /* 0x0000008000000947 */ /* 0x000fea0003800000 */
[----:B------:R-:W-:Y:S05]  /*3170*/  BRA `(.L_x_5126) ;  /* 0x0000009000007947 */ /* 0x000fea0003800000 */
.L_x_5124:
[----:B-----5:R-:W-:-:S05]  /*3180*/  HADD2.F32 R113, -RZ, R107.H0_H0 ;  /* 0x2000006bff717230 */ /* 0x020fca0000004100 */
[----:B------:R-:W-:Y:S01]  /*3190*/  FADD.FTZ R184, R113, R184 ;  /* 0x000000b871b87221 */ /* 0x000fe20000010000 */
[----:B------:R-:W-:Y:S05]  /*31a0*/  BRA `(.L_x_5125) ;  /* 0x0000004000007947 */ /* 0x000fea0003800000 */
.L_x_5123:
[----:B-----5:R-:W-:Y:S02]  /*31b0*/  HADD2.F32 R113, -RZ, R103.H0_H0 ;  /* 0x20000067ff717230 */ /* 0x020fe40000004100 */
[----:B------:R-:W-:-:S03]  /*31c0*/  @P2 HADD2.F32 R131, -RZ, R107.H0_H0 ;  /* 0x2000006bff832230 */ /* 0x000fc60000004100 */
[----:B------:R-:W-:-:S04]  /*31d0*/  FADD.FTZ R184, R113, R184 ;  /* 0x000000b871b87221 */ /* 0x000fc80000010000 */
[----:B------:R-:W-:-:S05]  /*31e0*/  @P2 FADD.FTZ R184, R131, R184 ;  /* 0x000000b883b82221 */ /* 0x000fca0000010000 */
.L_x_5125:
[----:B------:R-:W-:-:S04]  /*31f0*/  F2FP.PACK_AB R112, RZ, R184 ;  /* 0x000000b8ff70723e */ /* 0x000fc800000000ff */
[----:B------:R-:W-:Y:S02]  /*3200*/  PRMT R111, R112, 0x7610, R111 ;  /* 0x00007610706f7816 */ /* 0x000fe4000000006f */
.L_x_5126:
[----:B------:R-:W-:Y:S01]  /*3210*/  HADD2.F32 R186, -RZ, R115.H1_H1 ;  /* 0x30000073ffba7230 */ /* 0x000fe20000004100 */
[----:B------:R-:W-:Y:S05]  /*3220*/  @P3 BRA `(.L_x_5127) ;  /* 0x0000008000003947 */ /* 0x000fea0003800000 */
[----:B------:R-:W-:-:S04]  /*3230*/  ISETP.NE.U32.AND P4, PT, RZ, c[0x0][0x180], PT ;  /* 0x00006000ff007a0c */ /* 0x000fc80003f85070 */
[----:B------:R-:W-:-:S13]  /*3240*/  ISETP.NE.AND.EX P4, PT, RZ, c[0x0][0x184], PT, P4 ;  /* 0x00006100ff007a0c */ /* 0x000fda0003f85340 */
[----:B------:R-:W-:Y:S05]  /*3250*/  @P4 BRA `(.L_x_5128) ;  /* 0x0000002000004947 */ /* 0x000fea0003800000 */
[----:B------:R-:W-:Y:S05]  /*3260*/  @P0 BRA `(.L_x_5129) ;  /* 0x0000008000000947 */ /* 0x000fea0003800000 */
[----:B------:R-:W-:Y:S05]  /*3270*/  BRA `(.L_x_5130) ;  /* 0x0000009000007947 */ /* 0x000fea0003800000 */
.L_x_5128:
[----:B-----5:R-:W-:-:S05]  /*3280*/  HADD2.F32 R113, -RZ, R107.H1_H1 ;  /* 0x3000006bff717230 */ /* 0x020fca0000004100 */
[----:B------:R-:W-:Y:S01]  /*3290*/  FADD.FTZ R186, R113, R186 ;  /* 0x000000ba71ba7221 */ /* 0x000fe20000010000 */
[----:B------:R-:W-:Y:S05]  /*32a0*/  BRA `(.L_x_5129) ;  /* 0x0000004000007947 */ /* 0x000fea0003800000 */
.L_x_5127:
[----:B-----5:R-:W-:Y:S02]  /*32b0*/  HADD2.F32 R113, -RZ, R103.H1_H1 ;  /* 0x30000067ff717230 */ /* 0x020fe40000004100 */
[----:B------:R-:W-:-:S03]  /*32c0*/  @P2 HADD2.F32 R115, -RZ, R107.H1_H1 ;  /* 0x3000006bff732230 */ /* 0x000fc60000004100 */
[----:B------:R-:W-:-:S04]  /*32d0*/  FADD.FTZ R186, R113, R186 ;  /* 0x000000ba71ba7221 */ /* 0x000fc80000010000 */
[----:B------:R-:W-:-:S05]  /*32e0*/  @P2 FADD.FTZ R186, R115, R186 ;  /* 0x000000ba73ba2221 */ /* 0x000fca0000010000 */
.L_x_5129:
[----:B------:R-:W-:-:S04]  /*32f0*/  F2FP.PACK_AB R112, RZ, R186 ;  /* 0x000000baff70723e */ /* 0x000fc800000000ff */
[----:B------:R-:W-:Y:S02]  /*3300*/  PRMT R111, R111, 0x5410, R112 ;  /* 0x000054106f6f7816 */ /* 0x000fe40000000070 */
.L_x_5130:
        /* <DEDUP_REMOVED lines=16> */
.L_x_5132:
[----:B-----5:R-:W-:-:S05]  /*3410*/  HADD2.F32 R130, -RZ, R104.H0_H0 ;  /* 0x20000068ff827230 */ /* 0x020fca0000004100 */
[----:B------:R-:W-:Y:S01]  /*3420*/  FADD.FTZ R191, R130, R191 ;  /* 0x000000bf82bf7221 */ /* 0x000fe20000010000 */
[----:B------:R-:W-:Y:S05]  /*3430*/  BRA `(.L_x_5133) ;  /* 0x0000004000007947 */ /* 0x000fea0003800000 */
.L_x_5131:
[----:B-1---5:R-:W-:Y:S02]  /*3440*/  HADD2.F32 R130, -RZ, R100.H0_H0 ;  /* 0x20000064ff827230 */ /* 0x022fe40000004100 */
[----:B------:R-:W-:-:S03]  /*3450*/  @P2 HADD2.F32 R162, -RZ, R104.H0_H0 ;  /* 0x20000068ffa22230 */ /* 0x000fc60000004100 */
[----:B------:R-:W-:-:S04]  /*3460*/  FADD.FTZ R191, R130, R191 ;  /* 0x000000bf82bf7221 */ /* 0x000fc80000010000 */
[----:B------:R-:W-:-:S05]  /*3470*/  @P2 FADD.FTZ R191, R162, R191 ;  /* 0x000000bfa2bf2221 */ /* 0x000fca0000010000 */
.L_x_5133:
[----:B------:R-:W-:-:S04]  /*3480*/  F2FP.PACK_AB R130, RZ, R191 ;  /* 0x000000bfff82723e */ /* 0x000fc800000000ff */
[----:B------:R-:W-:Y:S02]  /*3490*/  PRMT R108, R130, 0x7610, R108 ;  /* 0x00007610826c7816 */ /* 0x000fe4000000006c */
.L_x_5134:
[----:B------:R-:W-:Y:S01]  /*34a0*/  HADD2.F32 R193, -RZ, R112.H1_H1 ;  /* 0x30000070ffc17230 */ /* 0x000fe20000004100 */
[----:B------:R-:W-:Y:S05]  /*34b0*/  @P3 BRA `(.L_x_5135) ;  /* 0x0000008000003947 */ /* 0x000fea0003800000 */
[----:B------:R-:W-:-:S04]  /*34c0*/  ISETP.NE.U32.AND P4, PT, RZ, c[0x0][0x180], PT ;  /* 0x00006000ff007a0c */ /* 0x000fc80003f85070 */
[----:B------:R-:W-:-:S13]  /*34d0*/  ISETP.NE.AND.EX P4, PT, RZ, c[0x0][0x184], PT, P4 ;  /* 0x00006100ff007a0c */ /* 0x000fda0003f85340 */
[----:B------:R-:W-:Y:S05]  /*34e0*/  @P4 BRA `(.L_x_5136) ;  /* 0x0000002000004947 */ /* 0x000fea0003800000 */
[----:B------:R-:W-:Y:S05]  /*34f0*/  @P0 BRA `(.L_x_5137) ;  /* 0x0000008000000947 */ /* 0x000fea0003800000 */
[----:B------:R-:W-:Y:S05]  /*3500*/  BRA `(.L_x_5138) ;  /* 0x0000009000007947 */ /* 0x000fea0003800000 */
.L_x_5136:
[----:B-----5:R-:W-:-:S05]  /*3510*/  HADD2.F32 R112, -RZ, R104.H1_H1 ;  /* 0x30000068ff707230 */ /* 0x020fca0000004100 */
[----:B------:R-:W-:Y:S01]  /*3520*/  FADD.FTZ R193, R112, R193 ;  /* 0x000000c170c17221 */ /* 0x000fe20000010000 */
[----:B------:R-:W-:Y:S05]  /*3530*/  BRA `(.L_x_5137) ;  /* 0x0000004000007947 */ /* 0x000fea0003800000 */
.L_x_5135:
[----:B-----5:R-:W-:Y:S02]  /*3540*/  HADD2.F32 R112, -RZ, R100.H1_H1 ;  /* 0x30000064ff707230 */ /* 0x020fe40000004100 */
[----:B------:R-:W-:-:S03]  /*3550*/  @P2 HADD2.F32 R130, -RZ, R104.H1_H1 ;  /* 0x30000068ff822230 */ /* 0x000fc60000004100 */
[----:B------:R-:W-:-:S04]  /*3560*/  FADD.FTZ R193, R112, R193 ;  /* 0x000000c170c17221 */ /* 0x000fc80000010000 */
[----:B------:R-:W-:-:S05]  /*3570*/  @P2 FADD.FTZ R193, R130, R193 ;  /* 0x000000c182c12221 */ /* 0x000fca0000010000 */
.L_x_5137:
[----:B------:R-:W-:-:S04]  /*3580*/  F2FP.PACK_AB R112, RZ, R193 ;  /* 0x000000c1ff70723e */ /* 0x000fc800000000ff */
[----:B------:R-:W-:Y:S02]  /*3590*/  PRMT R108, R108, 0x5410, R112 ;  /* 0x000054106c6c7816 */ /* 0x000fe40000000070 */
.L_x_5138:
[----:B------:R-:W-:Y:S01]  /*35a0*/  HADD2.F32 R192, -RZ, R113.H0_H0 ;  /* 0x20000071ffc07230 */ /* 0x000fe20000004100 */
[----:B------:R-:W-:Y:S05]  /*35b0*/  @P3 BRA `(.L_x_5139) ;  /* 0x0000008000003947 */ /* 0x000fea0003800000 */
[----:B------:R-:W-:-:S04]  /*35c0*/  ISETP.NE.U32.AND P4, PT, RZ, c[0x0][0x180], PT ;  /* 0x00006000ff007a0c */ /* 0x000fc80003f85070 */
[----:B------:R-:W-:-:S13]  /*35d0*/  ISETP.NE.AND.EX P4, PT, RZ, c[0x0][0x184], PT, P4 ;  /* 0x00006100ff007a0c */ /* 0x000fda0003f85340 */
[----:B------:R-:W-:Y:S05]  /*35e0*/  @P4 BRA `(.L_x_5140) ;  /* 0x0000002000004947 */ /* 0x000fea0003800000 */
[----:B------:R-:W-:Y:S05]  /*35f0*/  @P0 BRA `(.L_x_5141) ;  /* 0x0000008000000947 */ /* 0x000fea0003800000 */
[----:B------:R-:W-:Y:S05]  /*3600*/  BRA `(.L_x_5142) ;  /* 0x0000009000007947 */ /* 0x000fea0003800000 */
.L_x_5140:
[----:B-----5:R-:W-:-:S05]  /*3610*/  HADD2.F32 R131, -RZ, R105.H0_H0 ;  /* 0x20000069ff837230 */ /* 0x020fca0000004100 */
[----:B------:R-:W-:Y:S01]  /*3620*/  FADD.FTZ R192, R131, R192 ;  /* 0x000000c083c07221 */ /* 0x000fe20000010000 */
[----:B------:R-:W-:Y:S05]  /*3630*/  BRA `(.L_x_5141) ;  /* 0x0000004000007947 */ /* 0x000fea0003800000 */
.L_x_5139:
[----:B-----5:R-:W-:Y:S02]  /*3640*/  HADD2.F32 R131, -RZ, R101.H0_H0 ;  /* 0x20000065ff837230 */ /* 0x020fe40000004100 */
[----:B------:R-:W-:-:S03]  /*3650*/  @P2 HADD2.F32 R163, -RZ, R105.H0_H0 ;  /* 0x20000069ffa32230 */ /* 0x000fc60000004100 */
[----:B------:R-:W-:-:S04]  /*3660*/  FADD.FTZ R192, R131, R192 ;  /* 0x000000c083c07221 */ /* 0x000fc80000010000 */
[----:B------:R-:W-:-:S05]  /*3670*/  @P2 FADD.FTZ R192, R163, R192 ;  /* 0x000000c0a3c02221 */ /* 0x000fca0000010000 */
.L_x_5141:
[----:B------:R-:W-:-:S04]  /*3680*/  F2FP.PACK_AB R112, RZ, R192 ;  /* 0x000000c0ff70723e */ /* 0x000fc800000000ff */
[----:B------:R-:W-:Y:S02]  /*3690*/  PRMT R109, R112, 0x7610, R109 ;  /* 0x00007610706d7816 */ /* 0x000fe4000000006d */
.L_x_5142:
[----:B------:R-:W-:Y:S01]  /*36a0*/  HADD2.F32 R195, -RZ, R113.H1_H1 ;  /* 0x30000071ffc37230 */ /* 0x000fe20000004100 */
[----:B------:R-:W-:Y:S05]  /*36b0*/  @P3 BRA `(.L_x_5143) ;  /* 0x0000008000003947 */ /* 0x000fea0003800000 */
[----:B------:R-:W-:-:S04]  /*36c0*/  ISETP.NE.U32.AND P4, PT, RZ, c[0x0][0x180], PT ;  /* 0x00006000ff007a0c */ /* 0x000fc80003f85070 */
[----:B------:R-:W-:-:S13]  /*36d0*/  ISETP.NE.AND.EX P4, PT, RZ, c[0x0][0x184], PT, P4 ;  /* 0x00006100ff007a0c */ /* 0x000fda0003f85340 */
[----:B------:R-:W-:Y:S05]  /*36e0*/  @P4 BRA `(.L_x_5144) ;  /* 0x0000002000004947 */ /* 0x000fea0003800000 */
[----:B------:R-:W-:Y:S05]  /*36f0*/  @P0 BRA `(.L_x_5145) ;  /* 0x0000008000000947 */ /* 0x000fea0003800000 */
[----:B------:R-:W-:Y:S05]  /*3700*/  BRA `(.L_x_5146) ;  /* 0x0000009000007947 */ /* 0x000fea0003800000 */
.L_x_5144:
[----:B-----5:R-:W-:-:S05]  /*3710*/  HADD2.F32 R112, -RZ, R105.H1_H1 ;  /* 0x30000069ff707230 */ /* 0x020fca0000004100 */
[----:B------:R-:W-:Y:S01]  /*3720*/  FADD.FTZ R195, R112, R195 ;  /* 0x000000c370c37221 */ /* 0x000fe20000010000 */
[----:B------:R-:W-:Y:S05]  /*3730*/  BRA `(.L_x_5145) ;  /* 0x0000004000007947 */ /* 0x000fea0003800000 */
.L_x_5143:
[----:B-----5:R-:W-:Y:S02]  /*3740*/  HADD2.F32 R112, -RZ, R101.H1_H1 ;  /* 0x30000065ff707230 */ /* 0x020fe40000004100 */
[----:B------:R-:W-:-:S03]  /*3750*/  @P2 HADD2.F32 R130, -RZ, R105.H1_H1 ;  /* 0x30000069ff822230 */ /* 0x000fc60000004100 */
[----:B------:R-:W-:-:S04]  /*3760*/  FADD.FTZ R195, R112, R195 ;  /* 0x000000c370c37221 */ /* 0x000fc80000010000 */
[----:B------:R-:W-:-:S05]  /*3770*/  @P2 FADD.FTZ R195, R130, R195 ;  /* 0x000000c382c32221 */ /* 0x000fca0000010000 */
.L_x_5145:
[----:B------:R-:W-:-:S04]  /*3780*/  F2FP.PACK_AB R112, RZ, R195 ;  /* 0x000000c3ff70723e */ /* 0x000fc800000000ff */
[----:B------:R-:W-:Y:S02]  /*3790*/  PRMT R109, R109, 0x5410, R112 ;  /* 0x000054106d6d7816 */ /* 0x000fe40000000070 */
.L_x_5146:
[----:B------:R-:W-:Y:S01]  /*37a0*/  HADD2.F32 R194, -RZ, R114.H0_H0 ;  /* 0x20000072ffc27230 */ /* 0x000fe20000004100 */
[----:B------:R-:W-:Y:S05]  /*37b0*/  @P3 BRA `(.L_x_5147) ;  /* 0x0000008000003947 */ /* 0x000fea0003800000 */
[----:B------:R-:W-:-:S04]  /*37c0*/  ISETP.NE.U32.AND P4, PT, RZ, c[0x0][0x180], PT ;  /* 0x00006000ff007a0c */ /* 0x000fc80003f85070 */
[----:B------:R-:W-:-:S13]  /*37d0*/  ISETP.NE.AND.EX P4, PT, RZ, c[0x0][0x184], PT, P4 ;  /* 0x00006100ff007a0c */ /* 0x000fda0003f85340 */
[----:B------:R-:W-:Y:S05]  /*37e0*/  @P4 BRA `(.L_x_5148) ;  /* 0x0000002000004947 */ /* 0x000fea0003800000 */
[----:B------:R-:W-:Y:S05]  /*37f0*/  @P0 BRA `(.L_x_5149) ;  /* 0x0000008000000947 */ /* 0x000fea0003800000 */
[----:B------:R-:W-:Y:S05]  /*3800*/  BRA `(.L_x_5150) ;  /* 0x0000009000007947 */ /* 0x000fea0003800000 */
.L_x_5148:
[----:B-----5:R-:W-:-:S05]  /*3810*/  HADD2.F32 R113, -RZ, R106.H0_H0 ;  /* 0x2000006aff717230 */ /* 0x020fca0000004100 */
[----:B------:R-:W-:Y:S01]  /*3820*/  FADD.FTZ R194, R113, R194 ;  /* 0x000000c271c27221 */ /* 0x000fe20000010000 */
[----:B------:R-:W-:Y:S05]  /*3830*/  BRA `(.L_x_5149) ;  /* 0x0000004000007947 */ /* 0x000fea0003800000 */
.L_x_5147:
[----:B-----5:R-:W-:Y:S02]  /*3840*/  HADD2.F32 R113, -RZ, R102.H0_H0 ;  /* 0x20000066ff717230 */ /* 0x020fe40000004100 */
[----:B------:R-:W-:-:S03]  /*3850*/  @P2 HADD2.F32 R131, -RZ, R106.H0_H0 ;  /* 0x2000006aff832230 */ /* 0x000fc60000004100 */
[----:B------:R-:W-:-:S04]  /*3860*/  FADD.FTZ R194, R113, R194 ;  /* 0x000000c271c27221 */ /* 0x000fc80000010000 */
[----:B------:R-:W-:-:S05]  /*3870*/  @P2 FADD.FTZ R194, R131, R194 ;  /* 0x000000c283c22221 */ /* 0x000fca0000010000 */
.L_x_5149:
[----:B------:R-:W-:-:S04]  /*3880*/  F2FP.PACK_AB R112, RZ, R194 ;  /* 0x000000c2ff70723e */ /* 0x000fc800000000ff */
[----:B------:R-:W-:Y:S02]  /*3890*/  PRMT R110, R112, 0x7610, R110 ;  /* 0x00007610706e7816 */ /* 0x000fe4000000006e */
.L_x_5150:
[----:B------:R-:W-:Y:S01]  /*38a0*/  HADD2.F32 R197, -RZ, R114.H1_H1 ;  /* 0x30000072ffc57230 */ /* 0x000fe20000004100 */
[----:B------:R-:W-:Y:S05]  /*38b0*/  @P3 BRA `(.L_x_5151) ;  /* 0x0000008000003947 */ /* 0x000fea0003800000 */
[----:B------:R-:W-:-:S04]  /*38c0*/  ISETP.NE.U32.AND P4, PT, RZ, c[0x0][0x180], PT ;  /* 0x00006000ff007a0c */ /* 0x000fc80003f85070 */
[----:B------:R-:W-:-:S13]  /*38d0*/  ISETP.NE.AND.EX P4, PT, RZ, c[0x0][0x184], PT, P4 ;  /* 0x00006100ff007a0c */ /* 0x000fda0003f85340 */
[----:B------:R-:W-:Y:S05]  /*38e0*/  @P4 BRA `(.L_x_5152) ;  /* 0x0000002000004947 */ /* 0x000fea0003800000 */
[----:B------:R-:W-:Y:S05]  /*38f0*/  @P0 BRA `(.L_x_5153) ;  /* 0x0000008000000947 */ /* 0x000fea0003800000 */
[----:B------:R-:W-:Y:S05]  /*3900*/  BRA `(.L_x_5154) ;  /* 0x0000009000007947 */ /* 0x000fea0003800000 */
.L_x_5152:
[----:B-----5:R-:W-:-:S05]  /*3910*/  HADD2.F32 R112, -RZ, R106.H1_H1 ;  /* 0x3000006aff707230 */ /* 0x020fca0000004100 */
[----:B------:R-:W-:Y:S01]  /*3920*/  FADD.FTZ R197, R112, R197 ;  /* 0x000000c570c57221 */ /* 0x000fe20000010000 */
[----:B------:R-:W-:Y:S05]  /*3930*/  BRA `(.L_x_5153) ;  /* 0x0000004000007947 */ /* 0x000fea0003800000 */
.L_x_5151:
[----:B-----5:R-:W-:Y:S02]  /*3940*/  HADD2.F32 R112, -RZ, R102.H1_H1 ;  /* 0x30000066ff707230 */ /* 0x020fe40000004100 */
[----:B------:R-:W-:-:S03]  /*3950*/  @P2 HADD2.F32 R114, -RZ, R106.H1_H1 ;  /* 0x3000006aff722230 */ /* 0x000fc60000004100 */
[----:B------:R-:W-:-:S04]  /*3960*/  FADD.FTZ R197, R112, R197 ;  /* 0x000000c570c57221 */ /* 0x000fc80000010000 */
[----:B------:R-:W-:-:S05]  /*3970*/  @P2 FADD.FTZ R197, R114, R197 ;  /* 0x000000c572c52221 */ /* 0x000fca0000010000 */
.L_x_5153:
[----:B------:R-:W-:-:S04]  /*3980*/  F2FP.PACK_AB R112, RZ, R197 ;  /* 0x000000c5ff70723e */ /* 0x000fc800000000ff */
[----:B------:R-:W-:Y:S02]  /*3990*/  PRMT R110, R110, 0x5410, R112 ;  /* 0x000054106e6e7816 */ /* 0x000fe40000000070 */
.L_x_5154:
[----:B------:R-:W-:Y:S01]  /*39a0*/  HADD2.F32 R196, -RZ, R115.H0_H0 ;  /* 0x20000073ffc47230 */ /* 0x000fe20000004100 */
[----:B------:R-:W-:Y:S05]  /*39b0*/  @P3 BRA `(.L_x_5155) ;  /* 0x0000008000003947 */ /* 0x000fea0003800000 */
[----:B------:R-:W-:-:S04]  /*39c0*/  ISETP.NE.U32.AND P4, PT, RZ, c[0x0][0x180], PT ;  /* 0x00006000ff007a0c */ /* 0x000fc80003f85070 */
[----:B------:R-:W-:-:S13]  /*39d0*/  ISETP.NE.AND.EX P4, PT, RZ, c[0x0][0x184], PT, P4 ;  /* 0x00006100ff007a0c */ /* 0x000fda0003f85340 */
[----:B------:R-:W-:Y:S05]  /*39e0*/  @P4 BRA `(.L_x_5156) ;  /* 0x0000002000004947 */ /* 0x000fea0003800000 */
[----:B------:R-:W-:Y:S05]  /*39f0*/  @P0 BRA `(.L_x_5157) ;  /* 0x0000008000000947 */ /* 0x000fea0003800000 */
[----:B------:R-:W-:Y:S05]  /*3a00*/  BRA `(.L_x_5158) ;  /* 0x0000009000007947 */ /* 0x000fea0003800000 */
.L_x_5156:
[----:B-----5:R-:W-:-:S05]  /*3a10*/  HADD2.F32 R113, -RZ, R107.H0_H0 ;  /* 0x2000006bff717230 */ /* 0x020fca0000004100 */
[----:B------:R-:W-:Y:S01]  /*3a20*/  FADD.FTZ R196, R113, R196 ;  /* 0x000000c471c47221 */ /* 0x000fe20000010000 */
[----:B------:R-:W-:Y:S05]  /*3a30*/  BRA `(.L_x_5157) ;  /* 0x0000004000007947 */ /* 0x000fea0003800000 */
.L_x_5155:
[----:B-----5:R-:W-:Y:S02]  /*3a40*/  HADD2.F32 R113, -RZ, R103.H0_H0 ;  /* 0x20000067ff717230 */ /* 0x020fe40000004100 */
[----:B------:R-:W-:-:S03]  /*3a50*/  @P2 HADD2.F32 R131, -RZ, R107.H0_H0 ;  /* 0x2000006bff832230 */ /* 0x000fc60000004100 */
[----:B------:R-:W-:-:S04]  /*3a60*/  FADD.FTZ R196, R113, R196 ;  /* 0x000000c471c47221 */ /* 0x000fc80000010000 */
[----:B------:R-:W-:-:S05]  /*3a70*/  @P2 FADD.FTZ R196, R131, R196 ;  /* 0x000000c483c42221 */ /* 0x000fca0000010000 */
.L_x_5157:
[----:B------:R-:W-:-:S04]  /*3a80*/  F2FP.PACK_AB R112, RZ, R196 ;  /* 0x000000c4ff70723e */ /* 0x000fc800000000ff */
[----:B------:R-:W-:Y:S02]  /*3a90*/  PRMT R111, R112, 0x7610, R111 ;  /* 0x00007610706f7816 */ /* 0x000fe4000000006f */
.L_x_5158:
[----:B------:R-:W-:Y:S01]  /*3aa0*/  HADD2.F32 R198, -RZ, R115.H1_H1 ;  /* 0x30000073ffc67230 */ /* 0x000fe20000004100 */
[----:B------:R-:W-:Y:S05]  /*3ab0*/  @P3 BRA `(.L_x_5159) ;  /* 0x0000008000003947 */ /* 0x000fea0003800000 */
[----:B------:R-:W-:-:S04]  /*3ac0*/  ISETP.NE.U32.AND P4, PT, RZ, c[0x0][0x180], PT ;  /* 0x00006000ff007a0c */ /* 0x000fc80003f85070 */
[----:B------:R-:W-:-:S13]  /*3ad0*/  ISETP.NE.AND.EX P4, PT, RZ, c[0x0][0x184], PT, P4 ;  /* 0x00006100ff007a0c */ /* 0x000fda0003f85340 */
[----:B------:R-:W-:Y:S05]  /*3ae0*/  @P4 BRA `(.L_x_5160) ;  /* 0x0000002000004947 */ /* 0x000fea0003800000 */
[----:B------:R-:W-:Y:S05]  /*3af0*/  @P0 BRA `(.L_x_5161) ;  /* 0x0000008000000947 */ /* 0x000fea0003800000 */
[----:B------:R-:W-:Y:S05]  /*3b00*/  BRA `(.L_x_5162) ;  /* 0x0000009000007947 */ /* 0x000fea0003800000 */
.L_x_5160:
[----:B-----5:R-:W-:-:S05]  /*3b10*/  HADD2.F32 R113, -RZ, R107.H1_H1 ;  /* 0x3000006bff717230 */ /* 0x020fca0000004100 */
[----:B------:R-:W-:Y:S01]  /*3b20*/  FADD.FTZ R198, R113, R198 ;  /* 0x000000c671c67221 */ /* 0x000fe20000010000 */
[----:B------:R-:W-:Y:S05]  /*3b30*/  BRA `(.L_x_5161) ;  /* 0x0000004000007947 */ /* 0x000fea0003800000 */
.L_x_5159:
[----:B-----5:R-:W-:Y:S02]  /*3b40*/  HADD2.F32 R113, -RZ, R103.H1_H1 ;  /* 0x30000067ff717230 */ /* 0x020fe40000004100 */
[----:B------:R-:W-:-:S03]  /*3b50*/  @P2 HADD2.F32 R115, -RZ, R107.H1_H1 ;  /* 0x3000006bff732230 */ /* 0x000fc60000004100 */
[----:B------:R-:W-:-:S04]  /*3b60*/  FADD.FTZ R198, R113, R198 ;  /* 0x000000c671c67221 */ /* 0x000fc80000010000 */
[----:B------:R-:W-:-:S05]  /*3b70*/  @P2 FADD.FTZ R198, R115, R198 ;  /* 0x000000c673c62221 */ /* 0x000fca0000010000 */
.L_x_5161:
[----:B------:R-:W-:-:S04]  /*3b80*/  F2FP.PACK_AB R112, RZ, R198 ;  /* 0x000000c6ff70723e */ /* 0x000fc800000000ff */
[----:B------:R-:W-:Y:S02]  /*3b90*/  PRMT R111, R111, 0x5410, R112 ;  /* 0x000054106f6f7816 */ /* 0x000fe40000000070 */
.L_x_5162:
[----:B------:R-:W-:Y:S01]  /*3ba0*/  @P0 IMAD.WIDE.U32 R112, R161, R190, c[0x0][0x188] ;  /* 0x00006200a1700625 */ /* 0x000fe200078e00be */
[----:B------:R-:W-:-:S04]  /*3bb0*/  IADD3 R162, R169, 0x280, RZ ;  /* 0x00000280a9a27810 */ /* 0x000fc80007ffe0ff */
[----:B------:R0:W-:Y:S01]  /*3bc0*/  @P0 STG.E.128 [R112.64], R108 ;  /* 0x0000006c70000986 */ /* 0x0001e2000c101d04 */
[----:B------:R-:W-:-:S04]  /*3bd0*/  IMAD.WIDE.U32 R114, R162, R190, c[0x0][0x170] ;  /* 0x00005c00a2727625 */ /* 0x000fc800078e00be */
[----:B------:R-:W-:-:S05]  /*3be0*/  @P2 IMAD.WIDE.U32 R130, R162, R190, c[0x0][0x180] ;  /* 0x00006000a2822625 */ /* 0x000fca00078e00be */
[----:B-----5:R1:W5:Y:S01]  /*3bf0*/  @P2 LDG.E.128 R104, [R130.64] ;  /* 0x0000000482682981 */ /* 0x020362000c1e1d00 */
[----:B0-----:R-:W-:-:S05]  /*3c00*/  @P1 IMAD.WIDE.U32 R112, R162, R190, c[0x0][0x178] ;  /* 0x00005e00a2701625 */ /* 0x001fca00078e00be */
        /* <DEDUP_REMOVED lines=9> */
.L_x_5164:
[----:B-----5:R-:W-:-:S05]  /*3ca0*/  HADD2.F32 R130, -RZ, R104.H0_H0 ;  /* 0x20000068ff827230 */ /* 0x020fca0000004100 */
[----:B------:R-:W-:Y:S01]  /*3cb0*/  FADD.FTZ R203, R130, R203 ;  /* 0x000000cb82cb7221 */ /* 0x000fe20000010000 */
[----:B------:R-:W-:Y:S05]  /*3cc0*/  BRA `(.L_x_5165) ;  /* 0x0000004000007947 */ /* 0x000fea0003800000 */
.L_x_5163:
[----:B-1---5:R-:W-:-:S05]  /*3cd0*/  HADD2.F32 R130, -RZ, R100.H0_H0 ;  /* 0x20000064ff827230 */ /* 0x022fca0000004100 */
[----:B------:R-:W-:Y:S01]  /*3ce0*/  FADD.FTZ R203, R130, R203 ;  /* 0x000000cb82cb7221 */ /* 0x000fe20000010000 */
[----:B------:R-:W-:-:S05]  /*3cf0*/  @P2 HADD2.F32 R130, -RZ, R104.H0_H0 ;  /* 0x20000068ff822230 */ /* 0x000fca0000004100 */
[----:B------:R-:W-:-:S05]  /*3d00*/  @P2 FADD.FTZ R203, R130, R203 ;  /* 0x000000cb82cb2221 */ /* 0x000fca0000010000 */
.L_x_5165:
[----:B------:R-:W-:-:S04]  /*3d10*/  F2FP.PACK_AB R130, RZ, R203 ;  /* 0x000000cbff82723e */ /* 0x000fc800000000ff */
[----:B------:R-:W-:Y:S02]  /*3d20*/  PRMT R108, R130, 0x7610, R108 ;  /* 0x00007610826c7816 */ /* 0x000fe4000000006c */
.L_x_5166:
[----:B------:R-:W-:Y:S01]  /*3d30*/  HADD2.F32 R205, -RZ, R112.H1_H1 ;  /* 0x30000070ffcd7230 */ /* 0x000fe20000004100 */
[----:B------:R-:W-:Y:S05]  /*3d40*/  @P3 BRA `(.L_x_5167) ;  /* 0x0000008000003947 */ /* 0x000fea0003800000 */
[----:B------:R-:W-:-:S04]  /*3d50*/  ISETP.NE.U32.AND P4, PT, RZ, c[0x0][0x180], PT ;  /* 0x00006000ff007a0c */ /* 0x000fc80003f85070 */
[----:B------:R-:W-:-:S13]  /*3d60*/  ISETP.NE.AND.EX P4, PT, RZ, c[0x0][0x184], PT, P4 ;  /* 0x00006100ff007a0c */ /* 0x000fda0003f85340 */
[----:B------:R-:W-:Y:S05]  /*3d70*/  @P4 BRA `(.L_x_5168) ;  /* 0x0000002000004947 */ /* 0x000fea0003800000 */
[----:B------:R-:W-:Y:S05]  /*3d80*/  @P0 BRA `(.L_x_5169) ;  /* 0x0000008000000947 */ /* 0x000fea0003800000 */
[----:B------:R-:W-:Y:S05]  /*3d90*/  BRA `(.L_x_5170) ;  /* 0x0000009000007947 */ /* 0x000fea0003800000 */
.L_x_5168:
[----:B-----5:R-:W-:-:S05]  /*3da0*/  HADD2.F32 R112, -RZ, R104.H1_H1 ;  /* 0x30000068ff707230 */ /* 0x020fca0000004100 */
[----:B------:R-:W-:Y:S01]  /*3db0*/  FADD.FTZ R205, R112, R205 ;  /* 0x000000cd70cd7221 */ /* 0x000fe20000010000 */
[----:B------:R-:W-:Y:S05]  /*3dc0*/  BRA `(.L_x_5169) ;  /* 0x0000004000007947 */ /* 0x000fea0003800000 */
.L_x_5167:
[----:B-----5:R-:W-:-:S05]  /*3dd0*/  HADD2.F32 R112, -RZ, R100.H1_H1 ;  /* 0x30000064ff707230 */ /* 0x020fca0000004100 */
[----:B------:R-:W-:Y:S01]  /*3de0*/  FADD.FTZ R205, R112, R205 ;  /* 0x000000cd70cd7221 */ /* 0x000fe20000010000 */
[----:B------:R-:W-:-:S05]  /*3df0*/  @P2 HADD2.F32 R112, -RZ, R104.H1_H1 ;  /* 0x30000068ff702230 */ /* 0x000fca0000004100 */
[----:B------:R-:W-:-:S05]  /*3e00*/  @P2 FADD.FTZ R205, R112, R205 ;  /* 0x000000cd70cd2221 */ /* 0x000fca0000010000 */
.L_x_5169:
[----:B------:R-:W-:-:S04]  /*3e10*/  F2FP.PACK_AB R112, RZ, R205 ;  /* 0x000000cdff70723e */ /* 0x000fc800000000ff */
[----:B------:R-:W-:Y:S02]  /*3e20*/  PRMT R108, R108, 0x5410, R112 ;  /* 0x000054106c6c7816 */ /* 0x000fe40000000070 */
.L_x_5170:
[----:B------:R-:W-:Y:S01]  /*3e30*/  HADD2.F32 R204, -RZ, R113.H0_H0 ;  /* 0x20000071ffcc7230 */ /* 0x000fe20000004100 */
[----:B------:R-:W-:Y:S05]  /*3e40*/  @P3 BRA `(.L_x_5171) ;  /* 0x0000008000003947 */ /* 0x000fea0003800000 */
[----:B------:R-:W-:-:S04]  /*3e50*/  ISETP.NE.U32.AND P4, PT, RZ, c[0x0][0x180], PT ;  /* 0x00006000ff007a0c */ /* 0x000fc80003f85070 */
[----:B------:R-:W-:-:S13]  /*3e60*/  ISETP.NE.AND.EX P4, PT, RZ, c[0x0][0x184], PT, P4 ;  /* 0x00006100ff007a0c */ /* 0x000fda0003f85340 */
[----:B------:R-:W-:Y:S05]  /*3e70*/  @P4 BRA `(.L_x_5172) ;  /* 0x0000002000004947 */ /* 0x000fea0003800000 */
[----:B------:R-:W-:Y:S05]  /*3e80*/  @P0 BRA `(.L_x_5173) ;  /* 0x0000008000000947 */ /* 0x000fea0003800000 */
[----:B------:R-:W-:Y:S05]  /*3e90*/  BRA `(.L_x_5174) ;  /* 0x0000009000007947 */ /* 0x000fea0003800000 */
.L_x_5172:
[----:B-----5:R-:W-:-:S05]  /*3ea0*/  HADD2.F32 R131, -RZ, R105.H0_H0 ;  /* 0x20000069ff837230 */ /* 0x020fca0000004100 */
[----:B------:R-:W-:Y:S01]  /*3eb0*/  FADD.FTZ R204, R131, R204 ;  /* 0x000000cc83cc7221 */ /* 0x000fe20000010000 */
[----:B------:R-:W-:Y:S05]  /*3ec0*/  BRA `(.L_x_5173) ;  /* 0x0000004000007947 */ /* 0x000fea0003800000 */
.L_x_5171:
[----:B-----5:R-:W-:-:S05]  /*3ed0*/  HADD2.F32 R131, -RZ, R101.H0_H0 ;  /* 0x20000065ff837230 */ /* 0x020fca0000004100 */
[----:B------:R-:W-:Y:S01]  /*3ee0*/  FADD.FTZ R204, R131, R204 ;  /* 0x000000cc83cc7221 */ /* 0x000fe20000010000 */
[----:B------:R-:W-:-:S05]  /*3ef0*/  @P2 HADD2.F32 R131, -RZ, R105.H0_H0 ;  /* 0x20000069ff832230 */ /* 0x000fca0000004100 */
[----:B------:R-:W-:-:S05]  /*3f00*/  @P2 FADD.FTZ R204, R131, R204 ;  /* 0x000000cc83cc2221 */ /* 0x000fca0000010000 */
.L_x_5173:
[----:B------:R-:W-:-:S04]  /*3f10*/  F2FP.PACK_AB R112, RZ, R204 ;  /* 0x000000ccff70723e */ /* 0x000fc800000000ff */
[----:B------:R-:W-:Y:S02]  /*3f20*/  PRMT R109, R112, 0x7610, R109 ;  /* 0x00007610706d7816 */ /* 0x000fe4000000006d */
.L_x_5174:
[----:B------:R-:W-:Y:S01]  /*3f30*/  HADD2.F32 R207, -RZ, R113.H1_H1 ;  /* 0x30000071ffcf7230 */ /* 0x000fe20000004100 */
[----:B------:R-:W-:Y:S05]  /*3f40*/  @P3 BRA `(.L_x_5175) ;  /* 0x0000008000003947 */ /* 0x000fea0003800000 */
[----:B------:R-:W-:-:S04]  /*3f50*/  ISETP.NE.U32.AND P4, PT, RZ, c[0x0][0x180], PT ;  /* 0x00006000ff007a0c */ /* 0x000fc80003f85070 */
[----:B------:R-:W-:-:S13]  /*3f60*/  ISETP.NE.AND.EX P4, PT, RZ, c[0x0][0x184], PT, P4 ;  /* 0x00006100ff007a0c */ /* 0x000fda0003f85340 */
[----:B------:R-:W-:Y:S05]  /*3f70*/  @P4 BRA `(.L_x_5176) ;  /* 0x0000002000004947 */ /* 0x000fea0003800000 */
[----:B------:R-:W-:Y:S05]  /*3f80*/  @P0 BRA `(.L_x_5177) ;  /* 0x0000008000000947 */ /* 0x000fea0003800000 */
[----:B------:R-:W-:Y:S05]  /*3f90*/  BRA `(.L_x_5178) ;  /* 0x0000009000007947 */ /* 0x000fea0003800000 */
.L_x_5176:
[----:B-----5:R-:W-:-:S05]  /*3fa0*/  HADD2.F32 R112, -RZ, R105.H1_H1 ;  /* 0x30000069ff707230 */ /* 0x020fca0000004100 */
[----:B------:R-:W-:Y:S01]  /*3fb0*/  FADD.FTZ R207, R112, R207 ;  /* 0x000000cf70cf7221 */ /* 0x000fe20000010000 */
[----:B------:R-:W-:Y:S05]  /*3fc0*/  BRA `(.L_x_5177) ;  /* 0x0000004000007947 */ /* 0x000fea0003800000 */
.L_x_5175:
[----:B-----5:R-:W-:-:S05]  /*3fd0*/  HADD2.F32 R112, -RZ, R101.H1_H1 ;  /* 0x30000065ff707230 */ /* 0x020fca0000004100 */
[----:B------:R-:W-:Y:S01]  /*3fe0*/  FADD.FTZ R207, R112, R207 ;  /* 0x000000cf70cf7221 */ /* 0x000fe20000010000 */
[----:B------:R-:W-:-:S05]  /*3ff0*/  @P2 HADD2.F32 R112, -RZ, R105.H1_H1 ;  /* 0x30000069ff702230 */ /* 0x000fca0000004100 */
[----:B------:R-:W-:-:S05]  /*4000*/  @P2 FADD.FTZ R207, R112, R207 ;  /* 0x000000cf70cf2221 */ /* 0x000fca0000010000 */
.L_x_5177:
[----:B------:R-:W-:-:S04]  /*4010*/  F2FP.PACK_AB R112, RZ, R207 ;  /* 0x000000cfff70723e */ /* 0x000fc800000000ff */
[----:B------:R-:W-:Y:S02]  /*4020*/  PRMT R109, R109, 0x5410, R112 ;  /* 0x000054106d6d7816 */ /* 0x000fe40000000070 */
.L_x_5178:
[----:B------:R-:W-:Y:S01]  /*4030*/  HADD2.F32 R206, -RZ, R114.H0_H0 ;  /* 0x20000072ffce7230 */ /* 0x000fe20000004100 */
[----:B------:R-:W-:Y:S05]  /*4040*/  @P3 BRA `(.L_x_5179) ;  /* 0x0000008000003947 */ /* 0x000fea0003800000 */
[----:B------:R-:W-:-:S04]  /*4050*/  ISETP.NE.U32.AND P4, PT, RZ, c[0x0][0x180], PT ;  /* 0x00006000ff007a0c */ /* 0x000fc80003f85070 */
[----:B------:R-:W-:-:S13]  /*4060*/  ISETP.NE.AND.EX P4, PT, RZ, c[0x0][0x184], PT, P4 ;  /* 0x00006100ff007a0c */ /* 0x000fda0003f85340 */
[----:B------:R-:W-:Y:S05]  /*4070*/  @P4 BRA `(.L_x_5180) ;  /* 0x0000002000004947 */ /* 0x000fea0003800000 */
[----:B------:R-:W-:Y:S05]  /*4080*/  @P0 BRA `(.L_x_5181) ;  /* 0x0000008000000947 */ /* 0x000fea0003800000 */
[----:B------:R-:W-:Y:S05]  /*4090*/  BRA `(.L_x_5182) ;  /* 0x0000009000007947 */ /* 0x000fea0003800000 */
.L_x_5180:
[----:B-----5:R-:W-:-:S05]  /*40a0*/  HADD2.F32 R113, -RZ, R106.H0_H0 ;  /* 0x2000006aff717230 */ /* 0x020fca0000004100 */
[----:B------:R-:W-:Y:S01]  /*40b0*/  FADD.FTZ R206, R113, R206 ;  /* 0x000000ce71ce7221 */ /* 0x000fe20000010000 */
[----:B------:R-:W-:Y:S05]  /*40c0*/  BRA `(.L_x_5181) ;  /* 0x0000004000007947 */ /* 0x000fea0003800000 */
.L_x_5179:
[----:B-----5:R-:W-:-:S05]  /*40d0*/  HADD2.F32 R113, -RZ, R102.H0_H0 ;  /* 0x20000066ff717230 */ /* 0x020fca0000004100 */
[----:B------:R-:W-:Y:S01]  /*40e0*/  FADD.FTZ R206, R113, R206 ;  /* 0x000000ce71ce7221 */ /* 0x000fe20000010000 */
[----:B------:R-:W-:-:S05]  /*40f0*/  @P2 HADD2.F32 R113, -RZ, R106.H0_H0 ;  /* 0x2000006aff712230 */ /* 0x000fca0000004100 */
[----:B------:R-:W-:-:S05]  /*4100*/  @P2 FADD.FTZ R206, R113, R206 ;  /* 0x000000ce71ce2221 */ /* 0x000fca0000010000 */
.L_x_5181:
[----:B------:R-:W-:-:S04]  /*4110*/  F2FP.PACK_AB R112, RZ, R206 ;  /* 0x000000ceff70723e */ /* 0x000fc800000000ff */
[----:B------:R-:W-:Y:S02]  /*4120*/  PRMT R110, R112, 0x7610, R110 ;  /* 0x00007610706e7816 */ /* 0x000fe4000000006e */
.L_x_5182:
[----:B------:R-:W-:Y:S01]  /*4130*/  HADD2.F32 R209, -RZ, R114.H1_H1 ;  /* 0x30000072ffd17230 */ /* 0x000fe20000004100 */
[----:B------:R-:W-:Y:S05]  /*4140*/  @P3 BRA `(.L_x_5183) ;  /* 0x0000008000003947 */ /* 0x000fea0003800000 */
[----:B------:R-:W-:-:S04]  /*4150*/  ISETP.NE.U32.AND P4, PT, RZ, c[0x0][0x180], PT ;  /* 0x00006000ff007a0c */ /* 0x000fc80003f85070 */
[----:B------:R-:W-:-:S13]  /*4160*/  ISETP.NE.AND.EX P4, PT, RZ, c[0x0][0x184], PT, P4 ;  /* 0x00006100ff007a0c */ /* 0x000fda0003f85340 */
[----:B------:R-:W-:Y:S05]  /*4170*/  @P4 BRA `(.L_x_5184) ;  /* 0x0000002000004947 */ /* 0x000fea0003800000 */
[----:B------:R-:W-:Y:S05]  /*4180*/  @P0 BRA `(.L_x_5185) ;  /* 0x0000008000000947 */ /* 0x000fea0003800000 */
[----:B------:R-:W-:Y:S05]  /*4190*/  BRA `(.L_x_5186) ;  /* 0x0000009000007947 */ /* 0x000fea0003800000 */
.L_x_5184:
[----:B-----5:R-:W-:-:S05]  /*41a0*/  HADD2.F32 R112, -RZ, R106.H1_H1 ;  /* 0x3000006aff707230 */ /* 0x020fca0000004100 */
[----:B------:R-:W-:Y:S01]  /*41b0*/  FADD.FTZ R209, R112, R209 ;  /* 0x000000d170d17221 */ /* 0x000fe20000010000 */
[----:B------:R-:W-:Y:S05]  /*41c0*/  BRA `(.L_x_5185) ;  /* 0x0000004000007947 */ /* 0x000fea0003800000 */
.L_x_5183:
[----:B-----5:R-:W-:-:S05]  /*41d0*/  HADD2.F32 R112, -RZ, R102.H1_H1 ;  /* 0x30000066ff707230 */ /* 0x020fca0000004100 */
[----:B------:R-:W-:Y:S01]  /*41e0*/  FADD.FTZ R209, R112, R209 ;  /* 0x000000d170d17221 */ /* 0x000fe20000010000 */
[----:B------:R-:W-:-:S05]  /*41f0*/  @P2 HADD2.F32 R112, -RZ, R106.H1_H1 ;  /* 0x3000006aff702230 */ /* 0x000fca0000004100 */
[----:B------:R-:W-:-:S05]  /*4200*/  @P2 FADD.FTZ R209, R112, R209 ;  /* 0x000000d170d12221 */ /* 0x000fca0000010000 */
.L_x_5185:
[----:B------:R-:W-:-:S04]  /*4210*/  F2FP.PACK_AB R112, RZ, R209 ;  /* 0x000000d1ff70723e */ /* 0x000fc800000000ff */
[----:B------:R-:W-:Y:S02]  /*4220*/  PRMT R110, R110, 0x5410, R112 ;  /* 0x000054106e6e7816 */ /* 0x000fe40000000070 */
.L_x_5186:
[----:B------:R-:W-:Y:S01]  /*4230*/  HADD2.F32 R208, -RZ, R115.H0_H0 ;  /* 0x20000073ffd07230 */ /* 0x000fe20000004100 */
[----:B------:R-:W-:Y:S05]  /*4240*/  @P3 BRA `(.L_x_5187) ;  /* 0x0000008000003947 */ /* 0x000fea0003800000 */
[----:B------:R-:W-:-:S04]  /*4250*/  ISETP.NE.U32.AND P4, PT, RZ, c[0x0][0x180], PT ;  /* 0x00006000ff007a0c */ /* 0x000fc80003f85070 */
[----:B------:R-:W-:-:S13]  /*4260*/  ISETP.NE.AND.EX P4, PT, RZ, c[0x0][0x184], PT, P4 ;  /* 0x00006100ff007a0c */ /* 0x000fda0003f85340 */
[----:B------:R-:W-:Y:S05]  /*4270*/  @P4 BRA `(.L_x_5188) ;  /* 0x0000002000004947 */ /* 0x000fea0003800000 */
[----:B------:R-:W-:Y:S05]  /*4280*/  @P0 BRA `(.L_x_5189) ;  /* 0x0000008000000947 */ /* 0x000fea0003800000 */
[----:B------:R-:W-:Y:S05]  /*4290*/  BRA `(.L_x_5190) ;  /* 0x0000009000007947 */ /* 0x000fea0003800000 */
.L_x_5188:
[----:B-----5:R-:W-:-:S05]  /*42a0*/  HADD2.F32 R113, -RZ, R107.H0_H0 ;  /* 0x2000006bff717230 */ /* 0x020fca0000004100 */
[----:B------:R-:W-:Y:S01]  /*42b0*/  FADD.FTZ R208, R113, R208 ;  /* 0x000000d071d07221 */ /* 0x000fe20000010000 */
[----:B------:R-:W-:Y:S05]  /*42c0*/  BRA `(.L_x_5189) ;  /* 0x0000004000007947 */ /* 0x000fea0003800000 */
.L_x_5187:
[----:B-----5:R-:W-:-:S05]  /*42d0*/  HADD2.F32 R113, -RZ, R103.H0_H0 ;  /* 0x20000067ff717230 */ /* 0x020fca0000004100 */
[----:B------:R-:W-:Y:S01]  /*42e0*/  FADD.FTZ R208, R113, R208 ;  /* 0x000000d071d07221 */ /* 0x000fe20000010000 */
[----:B------:R-:W-:-:S05]  /*42f0*/  @P2 HADD2.F32 R113, -RZ, R107.H0_H0 ;  /* 0x2000006bff712230 */ /* 0x000fca0000004100 */
[----:B------:R-:W-:-:S05]  /*4300*/  @P2 FADD.FTZ R208, R113, R208 ;  /* 0x000000d071d02221 */ /* 0x000fca0000010000 */
.L_x_5189:
[----:B------:R-:W-:-:S04]  /*4310*/  F2FP.PACK_AB R112, RZ, R208 ;  /* 0x000000d0ff70723e */ /* 0x000fc800000000ff */
[----:B------:R-:W-:Y:S02]  /*4320*/  PRMT R111, R112, 0x7610, R111 ;  /* 0x00007610706f7816 */ /* 0x000fe4000000006f */
.L_x_5190:
[----:B------:R-:W-:Y:S01]  /*4330*/  HADD2.F32 R210, -RZ, R115.H1_H1 ;  /* 0x30000073ffd27230 */ /* 0x000fe20000004100 */
[----:B------:R-:W-:Y:S05]  /*4340*/  @P3 BRA `(.L_x_5191) ;  /* 0x0000008000003947 */ /* 0x000fea0003800000 */
[----:B------:R-:W-:-:S04]  /*4350*/  ISETP.NE.U32.AND P4, PT, RZ, c[0x0][0x180], PT ;  /* 0x00006000ff007a0c */ /* 0x000fc80003f85070 */
[----:B------:R-:W-:-:S13]  /*4360*/  ISETP.NE.AND.EX P4, PT, RZ, c[0x0][0x184], PT, P4 ;  /* 0x00006100ff007a0c */ /* 0x000fda0003f85340 */
[----:B------:R-:W-:Y:S05]  /*4370*/  @P4 BRA `(.L_x_5192) ;  /* 0x0000002000004947 */ /* 0x000fea0003800000 */
[----:B------:R-:W-:Y:S05]  /*4380*/  @P0 BRA `(.L_x_5193) ;  /* 0x0000008000000947 */ /* 0x000fea0003800000 */
[----:B------:R-:W-:Y:S05]  /*4390*/  BRA `(.L_x_5194) ;  /* 0x0000009000007947 */ /* 0x000fea0003800000 */
.L_x_5192:
[----:B-----5:R-:W-:-:S05]  /*43a0*/  HADD2.F32 R113, -RZ, R107.H1_H1 ;  /* 0x3000006bff717230 */ /* 0x020fca0000004100 */
[----:B------:R-:W-:Y:S01]  /*43b0*/  FADD.FTZ R210, R113, R210 ;  /* 0x000000d271d27221 */ /* 0x000fe20000010000 */
[----:B------:R-:W-:Y:S05]  /*43c0*/  BRA `(.L_x_5193) ;  /* 0x0000004000007947 */ /* 0x000fea0003800000 */
.L_x_5191:
[----:B-----5:R-:W-:-:S05]  /*43d0*/  HADD2.F32 R113, -RZ, R103.H1_H1 ;  /* 0x30000067ff717230 */ /* 0x020fca0000004100 */
[----:B------:R-:W-:Y:S01]  /*43e0*/  FADD.FTZ R210, R113, R210 ;  /* 0x000000d271d27221 */ /* 0x000fe20000010000 */
[----:B------:R-:W-:-:S05]  /*43f0*/  @P2 HADD2.F32 R113, -RZ, R107.H1_H1 ;  /* 0x3000006bff712230 */ /* 0x000fca0000004100 */
[----:B------:R-:W-:-:S05]  /*4400*/  @P2 FADD.FTZ R210, R113, R210 ;  /* 0x000000d271d22221 */ /* 0x000fca0000010000 */
.L_x_5193:
[----:B------:R-:W-:-:S04]  /*4410*/  F2FP.PACK_AB R112, RZ, R210 ;  /* 0x000000d2ff70723e */ /* 0x000fc800000000ff */
[----:B------:R-:W-:Y:S02]  /*4420*/  PRMT R111, R111, 0x5410, R112 ;  /* 0x000054106f6f7816 */ /* 0x000fe40000000070 */
.L_x_5194:
        /* <DEDUP_REMOVED lines=9> */
[----:B--2---:R-:W-:Y:S01]  /*44c0*/  HADD2.F32 R213, -RZ, R112.H0_H0 ;  /* 0x20000070ffd57230 */ /* 0x004fe20000004100 */
[----:B------:R-:W-:Y:S05]  /*44d0*/  @P3 BRA `(.L_x_5195) ;  /* 0x0000008000003947 */ /* 0x000fea0003800000 */
[----:B------:R-:W-:-:S04]  /*44e0*/  ISETP.NE.U32.AND P1, PT, RZ, c[0x0][0x180], PT ;  /* 0x00006000ff007a0c */ /* 0x000fc80003f25070 */
[----:B------:R-:W-:-:S13]  /*44f0*/  ISETP.NE.AND.EX P1, PT, RZ, c[0x0][0x184], PT, P1 ;  /* 0x00006100ff007a0c */ /* 0x000fda0003f25310 */
[----:B------:R-:W-:Y:S05]  /*4500*/  @P1 BRA `(.L_x_5196) ;  /* 0x0000002000001947 */ /* 0x000fea0003800000 */
[----:B------:R-:W-:Y:S05]  /*4510*/  @P0 BRA `(.L_x_5197) ;  /* 0x0000008000000947 */ /* 0x000fea0003800000 */
[----:B------:R-:W-:Y:S05]  /*4520*/  BRA `(.L_x_5198) ;  /* 0x0000009000007947 */ /* 0x000fea0003800000 */
.L_x_5196:
[----:B-----5:R-:W-:-:S05]  /*4530*/  HADD2.F32 R130, -RZ, R104.H0_H0 ;  /* 0x20000068ff827230 */ /* 0x020fca0000004100 */
[----:B------:R-:W-:Y:S01]  /*4540*/  FADD.FTZ R213, R130, R213 ;  /* 0x000000d582d57221 */ /* 0x000fe20000010000 */
[----:B------:R-:W-:Y:S05]  /*4550*/  BRA `(.L_x_5197) ;  /* 0x0000004000007947 */ /* 0x000fea0003800000 */
.L_x_5195:
[----:B-----5:R-:W-:-:S05]  /*4560*/  HADD2.F32 R130, -RZ, R100.H0_H0 ;  /* 0x20000064ff827230 */ /* 0x020fca0000004100 */
[----:B------:R-:W-:Y:S01]  /*4570*/  FADD.FTZ R213, R130, R213 ;  /* 0x000000d582d57221 */ /* 0x000fe20000010000 */
[----:B------:R-:W-:-:S05]  /*4580*/  @P2 HADD2.F32 R130, -RZ, R104.H0_H0 ;  /* 0x20000068ff822230 */ /* 0x000fca0000004100 */
[----:B------:R-:W-:-:S05]  /*4590*/  @P2 FADD.FTZ R213, R130, R213 ;  /* 0x000000d582d52221 */ /* 0x000fca0000010000 */
.L_x_5197:
[----:B------:R-:W-:-:S04]  /*45a0*/  F2FP.PACK_AB R130, RZ, R213 ;  /* 0x000000d5ff82723e */ /* 0x000fc800000000ff */
[----:B------:R-:W-:Y:S02]  /*45b0*/  PRMT R108, R130, 0x7610, R108 ;  /* 0x00007610826c7816 */ /* 0x000fe4000000006c */
.L_x_5198:
[----:B------:R-:W-:Y:S01]  /*45c0*/  HADD2.F32 R218, -RZ, R112.H1_H1 ;  /* 0x30000070ffda7230 */ /* 0x000fe20000004100 */
[----:B------:R-:W-:Y:S05]  /*45d0*/  @P3 BRA `(.L_x_5199) ;  /* 0x0000008000003947 */ /* 0x000fea0003800000 */
[----:B------:R-:W-:-:S04]  /*45e0*/  ISETP.NE.U32.AND P1, PT, RZ, c[0x0][0x180], PT ;  /* 0x00006000ff007a0c */ /* 0x000fc80003f25070 */
[----:B------:R-:W-:-:S13]  /*45f0*/  ISETP.NE.AND.EX P1, PT, RZ, c[0x0][0x184], PT, P1 ;  /* 0x00006100ff007a0c */ /* 0x000fda0003f25310 */
[----:B------:R-:W-:Y:S05]  /*4600*/  @P1 BRA `(.L_x_5200) ;  /* 0x0000002000001947 */ /* 0x000fea0003800000 */
[----:B------:R-:W-:Y:S05]  /*4610*/  @P0 BRA `(.L_x_5201) ;  /* 0x0000008000000947 */ /* 0x000fea0003800000 */
[----:B------:R-:W-:Y:S05]  /*4620*/  BRA `(.L_x_5202) ;  /* 0x0000009000007947 */ /* 0x000fea0003800000 */
.L_x_5200:
[----:B-----5:R-:W-:-:S05]  /*4630*/  HADD2.F32 R131, -RZ, R104.H1_H1 ;  /* 0x30000068ff837230 */ /* 0x020fca0000004100 */
[----:B------:R-:W-:Y:S01]  /*4640*/  FADD.FTZ R218, R131, R218 ;  /* 0x000000da83da7221 */ /* 0x000fe20000010000 */
[----:B------:R-:W-:Y:S05]  /*4650*/  BRA `(.L_x_5201) ;  /* 0x0000004000007947 */ /* 0x000fea0003800000 */
.L_x_5199:
[----:B-----5:R-:W-:-:S05]  /*4660*/  HADD2.F32 R131, -RZ, R100.H1_H1 ;  /* 0x30000064ff837230 */ /* 0x020fca0000004100 */
[----:B------:R-:W-:Y:S01]  /*4670*/  FADD.FTZ R218, R131, R218 ;  /* 0x000000da83da7221 */ /* 0x000fe20000010000 */
[----:B------:R-:W-:-:S05]  /*4680*/  @P2 HADD2.F32 R131, -RZ, R104.H1_H1 ;  /* 0x30000068ff832230 */ /* 0x000fca0000004100 */
[----:B------:R-:W-:-:S05]  /*4690*/  @P2 FADD.FTZ R218, R131, R218 ;  /* 0x000000da83da2221 */ /* 0x000fca0000010000 */
.L_x_5201:
[----:B------:R-:W-:-:S04]  /*46a0*/  F2FP.PACK_AB R112, RZ, R218 ;  /* 0x000000daff70723e */ /* 0x000fc800000000ff */
[----:B------:R-:W-:Y:S02]  /*46b0*/  PRMT R108, R108, 0x5410, R112 ;  /* 0x000054106c6c7816 */ /* 0x000fe40000000070 */
.L_x_5202:
[----:B------:R-:W-:Y:S01]  /*46c0*/  HADD2.F32 R217, -RZ, R113.H0_H0 ;  /* 0x20000071ffd97230 */ /* 0x000fe20000004100 */
[----:B------:R-:W-:Y:S05]  /*46d0*/  @P3 BRA `(.L_x_5203) ;  /* 0x0000008000003947 */ /* 0x000fea0003800000 */
[----:B------:R-:W-:-:S04]  /*46e0*/  ISETP.NE.U32.AND P1, PT, RZ, c[0x0][0x180], PT ;  /* 0x00006000ff007a0c */ /* 0x000fc80003f25070 */
[----:B------:R-:W-:-:S13]  /*46f0*/  ISETP.NE.AND.EX P1, PT, RZ, c[0x0][0x184], PT, P1 ;  /* 0x00006100ff007a0c */ /* 0x000fda0003f25310 */
[----:B------:R-:W-:Y:S05]  /*4700*/  @P1 BRA `(.L_x_5204) ;  /* 0x0000002000001947 */ /* 0x000fea0003800000 */
[----:B------:R-:W-:Y:S05]  /*4710*/  @P0 BRA `(.L_x_5205) ;  /* 0x0000008000000947 */ /* 0x000fea0003800000 */
[----:B------:R-:W-:Y:S05]  /*4720*/  BRA `(.L_x_5206) ;  /* 0x0000009000007947 */ /* 0x000fea0003800000 */
.L_x_5204:
[----:B-----5:R-:W-:-:S05]  /*4730*/  HADD2.F32 R112, -RZ, R105.H0_H0 ;  /* 0x20000069ff707230 */ /* 0x020fca0000004100 */
[----:B------:R-:W-:Y:S01]  /*4740*/  FADD.FTZ R217, R112, R217 ;  /* 0x000000d970d97221 */ /* 0x000fe20000010000 */
[----:B------:R-:W-:Y:S05]  /*4750*/  BRA `(.L_x_5205) ;  /* 0x0000004000007947 */ /* 0x000fea0003800000 */
.L_x_5203:
[----:B-----5:R-:W-:-:S05]  /*4760*/  HADD2.F32 R112, -RZ, R101.H0_H0 ;  /* 0x20000065ff707230 */ /* 0x020fca0000004100 */
[----:B------:R-:W-:Y:S01]  /*4770*/  FADD.FTZ R217, R112, R217 ;  /* 0x000000d970d97221 */ /* 0x000fe20000010000 */
[----:B------:R-:W-:-:S05]  /*4780*/  @P2 HADD2.F32 R112, -RZ, R105.H0_H0 ;  /* 0x20000069ff702230 */ /* 0x000fca0000004100 */
[----:B------:R-:W-:-:S05]  /*4790*/  @P2 FADD.FTZ R217, R112, R217 ;  /* 0x000000d970d92221 */ /* 0x000fca0000010000 */
.L_x_5205:
[----:B------:R-:W-:-:S04]  /*47a0*/  F2FP.PACK_AB R112, RZ, R217 ;  /* 0x000000d9ff70723e */ /* 0x000fc800000000ff */
[----:B------:R-:W-:Y:S02]  /*47b0*/  PRMT R109, R112, 0x7610, R109 ;  /* 0x00007610706d7816 */ /* 0x000fe4000000006d */
.L_x_5206:
[----:B------:R-:W-:Y:S01]  /*47c0*/  HADD2.F32 R219, -RZ, R113.H1_H1 ;  /* 0x30000071ffdb7230 */ /* 0x000fe20000004100 */
[----:B------:R-:W-:Y:S05]  /*47d0*/  @P3 BRA `(.L_x_5207) ;  /* 0x0000008000003947 */ /* 0x000fea0003800000 */
[----:B------:R-:W-:-:S04]  /*47e0*/  ISETP.NE.U32.AND P1, PT, RZ, c[0x0][0x180], PT ;  /* 0x00006000ff007a0c */ /* 0x000fc80003f25070 */
[----:B------:R-:W-:-:S13]  /*47f0*/  ISETP.NE.AND.EX P1, PT, RZ, c[0x0][0x184], PT, P1 ;  /* 0x00006100ff007a0c */ /* 0x000fda0003f25310 */
[----:B------:R-:W-:Y:S05]  /*4800*/  @P1 BRA `(.L_x_5208) ;  /* 0x0000002000001947 */ /* 0x000fea0003800000 */
[----:B------:R-:W-:Y:S05]  /*4810*/  @P0 BRA `(.L_x_5209) ;  /* 0x0000008000000947 */ /* 0x000fea0003800000 */
[----:B------:R-:W-:Y:S05]  /*4820*/  BRA `(.L_x_5210) ;  /* 0x0000009000007947 */ /* 0x000fea0003800000 */
.L_x_5208:
[----:B-----5:R-:W-:-:S05]  /*4830*/  HADD2.F32 R112, -RZ, R105.H1_H1 ;  /* 0x30000069ff707230 */ /* 0x020fca0000004100 */
[----:B------:R-:W-:Y:S01]  /*4840*/  FADD.FTZ R219, R112, R219 ;  /* 0x000000db70db7221 */ /* 0x000fe20000010000 */
[----:B------:R-:W-:Y:S05]  /*4850*/  BRA `(.L_x_5209) ;  /* 0x0000004000007947 */ /* 0x000fea0003800000 */
.L_x_5207:
[----:B-----5:R-:W-:-:S05]  /*4860*/  HADD2.F32 R112, -RZ, R101.H1_H1 ;  /* 0x30000065ff707230 */ /* 0x020fca0000004100 */
[----:B------:R-:W-:Y:S01]  /*4870*/  FADD.FTZ R219, R112, R219 ;  /* 0x000000db70db7221 */ /* 0x000fe20000010000 */
[----:B------:R-:W-:-:S05]  /*4880*/  @P2 HADD2.F32 R112, -RZ, R105.H1_H1 ;  /* 0x30000069ff702230 */ /* 0x000fca0000004100 */
[----:B------:R-:W-:-:S05]  /*4890*/  @P2 FADD.FTZ R219, R112, R219 ;  /* 0x000000db70db2221 */ /* 0x000fca0000010000 */
.L_x_5209:
[----:B------:R-:W-:-:S04]  /*48a0*/  F2FP.PACK_AB R112, RZ, R219 ;  /* 0x000000dbff70723e */ /* 0x000fc800000000ff */
[----:B------:R-:W-:Y:S02]  /*48b0*/  PRMT R109, R109, 0x5410, R112 ;  /* 0x000054106d6d7816 */ /* 0x000fe40000000070 */
.L_x_5210:
[----:B------:R-:W-:Y:S01]  /*48c0*/  HADD2.F32 R214, -RZ, R114.H0_H0 ;  /* 0x20000072ffd67230 */ /* 0x000fe20000004100 */
[----:B------:R-:W-:Y:S05]  /*48d0*/  @P3 BRA `(.L_x_5211) ;  /* 0x0000008000003947 */ /* 0x000fea0003800000 */
[----:B------:R-:W-:-:S04]  /*48e0*/  ISETP.NE.U32.AND P1, PT, RZ, c[0x0][0x180], PT ;  /* 0x00006000ff007a0c */ /* 0x000fc80003f25070 */
[----:B------:R-:W-:-:S13]  /*48f0*/  ISETP.NE.AND.EX P1, PT, RZ, c[0x0][0x184], PT, P1 ;  /* 0x00006100ff007a0c */ /* 0x000fda0003f25310 */
[----:B------:R-:W-:Y:S05]  /*4900*/  @P1 BRA `(.L_x_5212) ;  /* 0x0000002000001947 */ /* 0x000fea0003800000 */
[----:B------:R-:W-:Y:S05]  /*4910*/  @P0 BRA `(.L_x_5213) ;  /* 0x0000008000000947 */ /* 0x000fea0003800000 */
[----:B------:R-:W-:Y:S05]  /*4920*/  BRA `(.L_x_5214) ;  /* 0x0000009000007947 */ /* 0x000fea0003800000 */
.L_x_5212:
[----:B-----5:R-:W-:-:S05]  /*4930*/  HADD2.F32 R113, -RZ, R106.H0_H0 ;  /* 0x2000006aff717230 */ /* 0x020fca0000004100 */
[----:B------:R-:W-:Y:S01]  /*4940*/  FADD.FTZ R214, R113, R214 ;  /* 0x000000d671d67221 */ /* 0x000fe20000010000 */
[----:B------:R-:W-:Y:S05]  /*4950*/  BRA `(.L_x_5213) ;  /* 0x0000004000007947 */ /* 0x000fea0003800000 */
.L_x_5211:
[----:B-----5:R-:W-:-:S05]  /*4960*/  HADD2.F32 R113, -RZ, R102.H0_H0 ;  /* 0x20000066ff717230 */ /* 0x020fca0000004100 */
[----:B------:R-:W-:Y:S01]  /*4970*/  FADD.FTZ R214, R113, R214 ;  /* 0x000000d671d67221 */ /* 0x000fe20000010000 */
[----:B------:R-:W-:-:S05]  /*4980*/  @P2 HADD2.F32 R113, -RZ, R106.H0_H0 ;  /* 0x2000006aff712230 */ /* 0x000fca0000004100 */
[----:B------:R-:W-:-:S05]  /*4990*/  @P2 FADD.FTZ R214, R113, R214 ;  /* 0x000000d671d62221 */ /* 0x000fca0000010000 */
.L_x_5213:
[----:B------:R-:W-:-:S04]  /*49a0*/  F2FP.PACK_AB R112, RZ, R214 ;  /* 0x000000d6ff70723e */ /* 0x000fc800000000ff */
[----:B------:R-:W-:Y:S02]  /*49b0*/  PRMT R110, R112, 0x7610, R110 ;  /* 0x00007610706e7816 */ /* 0x000fe4000000006e */
.L_x_5214:
[----:B------:R-:W-:Y:S01]  /*49c0*/  HADD2.F32 R216, -RZ, R114.H1_H1 ;  /* 0x30000072ffd87230 */ /* 0x000fe20000004100 */
[----:B------:R-:W-:Y:S05]  /*49d0*/  @P3 BRA `(.L_x_5215) ;  /* 0x0000008000003947 */ /* 0x000fea0003800000 */
[----:B------:R-:W-:-:S04]  /*49e0*/  ISETP.NE.U32.AND P1, PT, RZ, c[0x0][0x180], PT ;  /* 0x00006000ff007a0c */ /* 0x000fc80003f25070 */
[----:B------:R-:W-:-:S13]  /*49f0*/  ISETP.NE.AND.EX P1, PT, RZ, c[0x0][0x184], PT, P1 ;  /* 0x00006100ff007a0c */ /* 0x000fda0003f25310 */
[----:B------:R-:W-:Y:S05]  /*4a00*/  @P1 BRA `(.L_x_5216) ;  /* 0x0000002000001947 */ /* 0x000fea0003800000 */
[----:B------:R-:W-:Y:S05]  /*4a10*/  @P0 BRA `(.L_x_5217) ;  /* 0x0000008000000947 */ /* 0x000fea0003800000 */
[----:B------:R-:W-:Y:S05]  /*4a20*/  BRA `(.L_x_5218) ;  /* 0x0000009000007947 */ /* 0x000fea0003800000 */
.L_x_5216:
[----:B-----5:R-:W-:-:S05]  /*4a30*/  HADD2.F32 R113, -RZ, R106.H1_H1 ;  /* 0x3000006aff717230 */ /* 0x020fca0000004100 */
[----:B------:R-:W-:Y:S01]  /*4a40*/  FADD.FTZ R216, R113, R216 ;  /* 0x000000d871d87221 */ /* 0x000fe20000010000 */
[----:B------:R-:W-:Y:S05]  /*4a50*/  BRA `(.L_x_5217) ;  /* 0x0000004000007947 */ /* 0x000fea0003800000 */
.L_x_5215:
[----:B-----5:R-:W-:-:S05]  /*4a60*/  HADD2.F32 R113, -RZ, R102.H1_H1 ;  /* 0x30000066ff717230 */ /* 0x020fca0000004100 */
[----:B------:R-:W-:Y:S01]  /*4a70*/  FADD.FTZ R216, R113, R216 ;  /* 0x000000d871d87221 */ /* 0x000fe20000010000 */
[----:B------:R-:W-:-:S05]  /*4a80*/  @P2 HADD2.F32 R113, -RZ, R106.H1_H1 ;  /* 0x3000006aff712230 */ /* 0x000fca0000004100 */
[----:B------:R-:W-:-:S05]  /*4a90*/  @P2 FADD.FTZ R216, R113, R216 ;  /* 0x000000d871d82221 */ /* 0x000fca0000010000 */
.L_x_5217:
[----:B------:R-:W-:-:S04]  /*4aa0*/  F2FP.PACK_AB R112, RZ, R216 ;  /* 0x000000d8ff70723e */ /* 0x000fc800000000ff */
[----:B------:R-:W-:Y:S02]  /*4ab0*/  PRMT R110, R110, 0x5410, R112 ;  /* 0x000054106e6e7816 */ /* 0x000fe40000000070 */
.L_x_5218:
[----:B------:R-:W-:Y:S01]  /*4ac0*/  HADD2.F32 R215, -RZ, R115.H0_H0 ;  /* 0x20000073ffd77230 */ /* 0x000fe20000004100 */
[----:B------:R-:W-:Y:S05]  /*4ad0*/  @P3 BRA `(.L_x_5219) ;  /* 0x0000008000003947 */ /* 0x000fea0003800000 */
[----:B------:R-:W-:-:S04]  /*4ae0*/  ISETP.NE.U32.AND P1, PT, RZ, c[0x0][0x180], PT ;  /* 0x00006000ff007a0c */ /* 0x000fc80003f25070 */
[----:B------:R-:W-:-:S13]  /*4af0*/  ISETP.NE.AND.EX P1, PT, RZ, c[0x0][0x184], PT, P1 ;  /* 0x00006100ff007a0c */ /* 0x000fda0003f25310 */
[----:B------:R-:W-:Y:S05]  /*4b00*/  @P1 BRA `(.L_x_5220) ;  /* 0x0000002000001947 */ /* 0x000fea0003800000 */
[----:B------:R-:W-:Y:S05]  /*4b10*/  @P0 BRA `(.L_x_5221) ;  /* 0x0000008000000947 */ /* 0x000fea0003800000 */
[----:B------:R-:W-:Y:S05]  /*4b20*/  BRA `(.L_x_5222) ;  /* 0x0000009000007947 */ /* 0x000fea0003800000 */
.L_x_5220:
[----:B-----5:R-:W-:-:S05]  /*4b30*/  HADD2.F32 R112, -RZ, R107.H0_H0 ;  /* 0x2000006bff707230 */ /* 0x020fca0000004100 */
[----:B------:R-:W-:Y:S01]  /*4b40*/  FADD.FTZ R215, R112, R215 ;  /* 0x000000d770d77221 */ /* 0x000fe20000010000 */
[----:B------:R-:W-:Y:S05]  /*4b50*/  BRA `(.L_x_5221) ;  /* 0x0000004000007947 */ /* 0x000fea0003800000 */
.L_x_5219:
[----:B-----5:R-:W-:-:S05]  /*4b60*/  HADD2.F32 R112, -RZ, R103.H0_H0 ;  /* 0x20000067ff707230 */ /* 0x020fca0000004100 */
[----:B------:R-:W-:Y:S01]  /*4b70*/  FADD.FTZ R215, R112, R215 ;  /* 0x000000d770d77221 */ /* 0x000fe20000010000 */
[----:B------:R-:W-:-:S05]  /*4b80*/  @P2 HADD2.F32 R112, -RZ, R107.H0_H0 ;  /* 0x2000006bff702230 */ /* 0x000fca0000004100 */
[----:B------:R-:W-:-:S05]  /*4b90*/  @P2 FADD.FTZ R215, R112, R215 ;  /* 0x000000d770d72221 */ /* 0x000fca0000010000 */
.L_x_5221:
[----:B------:R-:W-:-:S04]  /*4ba0*/  F2FP.PACK_AB R112, RZ, R215 ;  /* 0x000000d7ff70723e */ /* 0x000fc800000000ff */
[----:B------:R-:W-:Y:S02]  /*4bb0*/  PRMT R111, R112, 0x7610, R111 ;  /* 0x00007610706f7816 */ /* 0x000fe4000000006f */
.L_x_5222:
[----:B------:R-:W-:Y:S01]  /*4bc0*/  HADD2.F32 R220, -RZ, R115.H1_H1 ;  /* 0x30000073ffdc7230 */ /* 0x000fe20000004100 */
[----:B------:R-:W-:Y:S05]  /*4bd0*/  @P3 BRA `(.L_x_5223) ;  /* 0x0000008000003947 */ /* 0x000fea0003800000 */
[----:B------:R-:W-:-:S04]  /*4be0*/  ISETP.NE.U32.AND P1, PT, RZ, c[0x0][0x180], PT ;  /* 0x00006000ff007a0c */ /* 0x000fc80003f25070 */
[----:B------:R-:W-:-:S13]  /*4bf0*/  ISETP.NE.AND.EX P1, PT, RZ, c[0x0][0x184], PT, P1 ;  /* 0x00006100ff007a0c */ /* 0x000fda0003f25310 */
[----:B------:R-:W-:Y:S05]  /*4c00*/  @P1 BRA `(.L_x_5224) ;  /* 0x0000002000001947 */ /* 0x000fea0003800000 */
[----:B------:R-:W-:Y:S05]  /*4c10*/  @P0 BRA `(.L_x_5225) ;  /* 0x0000008000000947 */ /* 0x000fea0003800000 */
[----:B------:R-:W-:Y:S05]  /*4c20*/  BRA `(.L_x_5226) ;  /* 0x0000009000007947 */ /* 0x000fea0003800000 */
.L_x_5224:
[----:B-----5:R-:W-:-:S05]  /*4c30*/  HADD2.F32 R113, -RZ, R107.H1_H1 ;  /* 0x3000006bff717230 */ /* 0x020fca0000004100 */
[----:B------:R-:W-:Y:S01]  /*4c40*/  FADD.FTZ R220, R113, R220 ;  /* 0x000000dc71dc7221 */ /* 0x000fe20000010000 */
[----:B------:R-:W-:Y:S05]  /*4c50*/  BRA `(.L_x_5225) ;  /* 0x0000004000007947 */ /* 0x000fea0003800000 */
.L_x_5223:
[----:B-----5:R-:W-:-:S05]  /*4c60*/  HADD2.F32 R113, -RZ, R103.H1_H1 ;  /* 0x30000067ff717230 */ /* 0x020fca0000004100 */
[----:B------:R-:W-:Y:S01]  /*4c70*/  FADD.FTZ R220, R113, R220 ;  /* 0x000000dc71dc7221 */ /* 0x000fe20000010000 */
[----:B------:R-:W-:-:S05]  /*4c80*/  @P2 HADD2.F32 R113, -RZ, R107.H1_H1 ;  /* 0x3000006bff712230 */ /* 0x000fca0000004100 */
[----:B------:R-:W-:-:S05]  /*4c90*/  @P2 FADD.FTZ R220, R113, R220 ;  /* 0x000000dc71dc2221 */ /* 0x000fca0000010000 */
.L_x_5225:
[----:B------:R-:W-:-:S04]  /*4ca0*/  F2FP.PACK_AB R112, RZ, R220 ;  /* 0x000000dcff70723e */ /* 0x000fc800000000ff */
[----:B------:R-:W-:Y:S02]  /*4cb0*/  PRMT R111, R111, 0x5410, R112 ;  /* 0x000054106f6f7816 */ /* 0x000fe40000000070 */
.L_x_5226:
        /* <DEDUP_REMOVED lines=66> */
.L_x_5231:
        /* <DEDUP_REMOVED lines=132> */
.L_x_5232:
[----:B------:R-:W2:Y:S01]  /*5920*/  S2R R114, SR_TID.X ;  /* 0x0000000000727919 */ /* 0x000ea20000002100 */
[----:B------:R-:W-:Y:S01]  /*5930*/  @!P1 SHF.R.U32.HI R115, RZ, 0x5, R190 ;  /* 0x00000005ff739819 */ /* 0x000fe200000116be */
[----:B-1----:R-:W-:Y:S01]  /*5940*/  FADD.FTZ R113, R113, R131 ;  /* 0x0000008371717221 */ /* 0x002fe20000010000 */
[----:B------:R-:W-:Y:S01]  /*5950*/  WARPSYNC 0xffffffff ;  /* 0xffffffff00007948 */ /* 0x000fe20003800000 */
[----:B------:R-:W-:Y:S01]  /*5960*/  HFMA2.MMA R251, -RZ, RZ, 0, 0 ;  /* 0x00000000fffb7435 */ /* 0x000fe200000001ff */
[----:B------:R-:W-:Y:S01]  /*5970*/  @!P1 LOP3.LUT R115, R115, 0x3, RZ, 0xc0, !PT ;  /* 0x0000000373739812 */ /* 0x000fe200078ec0ff */
[----:B------:R-:W-:Y:S01]  /*5980*/  ULDC.U8 UR6, c[0x0][0x1f0] ;  /* 0x00007c0000067ab9 */ /* 0x000fe20000000000 */
[----:B------:R-:W-:Y:S02]  /*5990*/  LOP3.LUT P3, RZ, R178, 0xff, RZ, 0xc0, !PT ;  /* 0x000000ffb2ff7812 */ /* 0x000fe4000786c0ff */
[----:B------:R-:W-:-:S05]  /*59a0*/  @!P1 IADD3 R115, R130, R115, RZ ;  /* 0x0000007382739210 */ /* 0x000fca0007ffe0ff */
[----:B------:R1:W-:Y:S01]  /*59b0*/  @!P1 STS.64 [R115.X8], R112 ;  /* 0x0000007073009388 */ /* 0x0003e20000008a00 */
[----:B0-2---:R-:W-:Y:S01]  /*59c0*/  LOP3.LUT R131, R114, 0x1f, RZ, 0xc0, !PT ;  /* 0x0000001f72837812 */ /* 0x005fe200078ec0ff */
[----:B-1----:R-:W-:Y:S02]  /*59d0*/  CS2R R112, SRZ ;  /* 0x0000000000707805 */ /* 0x002fe4000001ff00 */
[----:B------:R-:W-:Y:S01]  /*59e0*/  BAR.SYNC.DEFER_BLOCKING 0x0 ;  /* 0x0000000000007b1d */ /* 0x000fe20000010000 */
[----:B------:R-:W-:-:S13]  /*59f0*/  ISETP.GT.U32.AND P2, PT, R131, 0x3, PT ;  /* 0x000000038300780c */ /* 0x000fda0003f44070 */
[----:B------:R-:W-:Y:S02]  /*5a00*/  @!P2 IADD3 R130, R130, R131, RZ ;  /* 0x000000838282a210 */ /* 0x000fe40007ffe0ff */
[----:B------:R-:W-:Y:S02]  /*5a10*/  @!P2 MOV R251, 0x700 ;  /* 0x0000070000fba802 */ /* 0x000fe40000000f00 */
[----:B------:R-:W-:-:S03]  /*5a20*/  SHF.R.U32.HI R131, RZ, 0x5, R114 ;  /* 0x00000005ff837819 */ /* 0x000fc60000011672 */
[----:B------:R-:W0:Y:S01]  /*5a30*/  SHFL.DOWN PT, R190, R251, 0x2, 0x1f ;  /* 0x08401f00fbbe7f89 */ /* 0x000e2200000e0000 */
[----:B------:R-:W-:-:S03]  /*5a40*/  LOP3.LUT R131, R131, 0x3, RZ, 0xc0, !PT ;  /* 0x0000000383837812 */ /* 0x000fc600078ec0ff */
[----:B------:R-:W1:Y:S01]  /*5a50*/  @!P2 LDS.64 R112, [R130.X8] ;  /* 0x000000008270a984 */ /* 0x000e620000008a00 */
[----:B------:R-:W-:Y:S02]  /*5a60*/  LOP3.LUT P1, RZ, R131, 0x1f, R114, 0xf8, !PT ;  /* 0x0000001f83ff7812 */ /* 0x000fe4000782f872 */
[----:B------:R2:W-:Y:S01]  /*5a70*/  I2F R131, R251 ;  /* 0x000000fb00837306 */ /* 0x0005e20000201400 */
[----:B------:R-:W-:Y:S02]  /*5a80*/  ISETP.NE.AND P2, PT, RZ, UR6, PT ;  /* 0x00000006ff007c0c */ /* 0x000fe4000bf45270 */
[----:B0-----:R-:W-:-:S05]  /*5a90*/  IADD3 R114, R190, R251, RZ ;  /* 0x000000fbbe727210 */ /* 0x001fca0007ffe0ff */
[----:B------:R-:W0:Y:S01]  /*5aa0*/  I2F R190, R190 ;  /* 0x000000be00be7306 */ /* 0x000e220000201400 */
[----:B--2---:R-:W-:Y:S04]  /*5ab0*/  SHFL.DOWN PT, R251, R114, 0x1, 0x1f ;  /* 0x08201f0072fb7f89 */ /* 0x004fe800000e0000 */
[----:B-1----:R-:W1:Y:S04]  /*5ac0*/  SHFL.DOWN PT, R115, R112, 0x2, 0x1f ;  /* 0x08401f0070737f89 */ /* 0x002e6800000e0000 */
[----:B------:R-:W2:Y:S01]  /*5ad0*/  SHFL.DOWN PT, R178, R113, 0x2, 0x1f ;  /* 0x08401f0071b27f89 */ /* 0x000ea200000e0000 */
[----:B-1----:R-:W-:-:S02]  /*5ae0*/  FADD.FTZ R130, -R115, R112 ;  /* 0x0000007073827221 */ /* 0x002fc40000010100 */
[----:B0-----:R-:W-:Y:S02]  /*5af0*/  FMUL.FTZ R115, R115, R190 ;  /* 0x000000be73737220 */ /* 0x001fe40000410000 */
[----:B------:R-:W-:Y:S02]  /*5b00*/  FMUL.FTZ R130, R130, R130 ;  /* 0x0000008282827220 */ /* 0x000fe40000410000 */
[----:B------:R-:W-:Y:S02]  /*5b10*/  FFMA.FTZ R115, R131, R112, R115 ;  /* 0x0000007083737223 */ /* 0x000fe40000010073 */
[----:B------:R-:W0:Y:S01]  /*5b20*/  I2F R112, R114 ;  /* 0x0000007200707306 */ /* 0x000e220000201400 */
[----:B------:R-:W-:Y:S02]  /*5b30*/  FMUL.FTZ R130, R130, R131 ;  /* 0x0000008382827220 */ /* 0x000fe40000410000 */
[----:B--2---:R-:W-:Y:S02]  /*5b40*/  FADD.FTZ R178, R178, R113 ;  /* 0x00000071b2b27221 */ /* 0x004fe40000010000 */
[----:B------:R-:W-:-:S03]  /*5b50*/  FMUL.FTZ R130, R130, R190 ;  /* 0x000000be82827220 */ /* 0x000fc60000410000 */
[----:B0-----:R-:W0:Y:S02]  /*5b60*/  MUFU.RCP R131, R112 ;  /* 0x0000007000837308 */ /* 0x001e240000001000 */
[C---:B0-----:R-:W-:Y:S02]  /*5b70*/  FMUL.FTZ R115, R131.reuse, R115 ;  /* 0x0000007383737220 */ /* 0x041fe40000410000 */
[----:B------:R-:W-:Y:S01]  /*5b80*/  FFMA.FTZ R130, R131, R130, R178 ;  /* 0x0000008283827223 */ /* 0x000fe200000100b2 */
[----:B------:R-:W-:Y:S02]  /*5b90*/  IADD3 R131, R114, R251, RZ ;  /* 0x000000fb72837210 */ /* 0x000fe40007ffe0ff */
[----:B------:R-:W0:Y:S01]  /*5ba0*/  SHFL.DOWN PT, R178, R115, 0x1, 0x1f ;  /* 0x08201f0073b27f89 */ /* 0x000e2200000e0000 */
[----:B------:R-:W-:Y:S08]  /*5bb0*/  I2F R251, R251 ;  /* 0x000000fb00fb7306 */ /* 0x000ff00000201400 */
[----:B------:R-:W1:Y:S01]  /*5bc0*/  I2F R131, R131 ;  /* 0x0000008300837306 */ /* 0x000e620000201400 */
[----:B0-----:R-:W-:-:S07]  /*5bd0*/  FADD.FTZ R190, R115, -R178 ;  /* 0x800000b273be7221 */ /* 0x001fce0000010000 */
[----:B-1----:R-:W0:Y:S01]  /*5be0*/  MUFU.RCP R114, R131 ;  /* 0x0000008300727308 */ /* 0x002e220000001000 */
[----:B------:R-:W-:Y:S02]  /*5bf0*/  FMUL.FTZ R178, R178, R251 ;  /* 0x000000fbb2b27220 */ /* 0x000fe40000410000 */
[----:B------:R-:W-:Y:S02]  /*5c00*/  FMUL.FTZ R113, R190, R190 ;  /* 0x000000bebe717220 */ /* 0x000fe40000410000 */
[C---:B------:R-:W-:Y:S02]  /*5c10*/  FFMA.FTZ R178, R112.reuse, R115, R178 ;  /* 0x0000007370b27223 */ /* 0x040fe400000100b2 */
[----:B------:R-:W-:Y:S02]  /*5c20*/  FMUL.FTZ R190, R112, R113 ;  /* 0x0000007170be7220 */ /* 0x000fe40000410000 */
[----:B------:R-:W1:Y:S02]  /*5c30*/  SHFL.DOWN PT, R112, R130, 0x1, 0x1f ;  /* 0x08201f0082707f89 */ /* 0x000e6400000e0000 */
[----:B------:R-:W-:-:S02]  /*5c40*/  FMUL.FTZ R113, R190, R251 ;  /* 0x000000fbbe717220 */ /* 0x000fc40000410000 */
[----:B0-----:R-:W-:-:S06]  /*5c50*/  FMUL.FTZ R115, R114, R178 ;  /* 0x000000b272737220 */ /* 0x001fcc0000410000 */
[----:B------:R-:W0:Y:S01]  /*5c60*/  SHFL.IDX PT, R115, R115, RZ, 0x1f ;  /* 0x00001fff73737589 */ /* 0x000e2200000e0000 */
[----:B-1----:R-:W-:-:S04]  /*5c70*/  FADD.FTZ R112, R130, R112 ;  /* 0x0000007082707221 */ /* 0x002fc80000010000 */
[----:B------:R-:W-:Y:S01]  /*5c80*/  FFMA.FTZ R114, R114, R113, R112 ;  /* 0x0000007172727223 */ /* 0x000fe20000010070 */
[----:B------:R-:W-:-:S04]  /*5c90*/  MOV R112, c[0x0][0x1e0] ;  /* 0x0000780000707a02 */ /* 0x000fc80000000f00 */
[----:B------:R1:W2:Y:S01]  /*5ca0*/  SHFL.IDX PT, R251, R114, RZ, 0x1f ;  /* 0x00001fff72fb7589 */ /* 0x0002a200000e0000 */
[----:B0-----:R-:W-:Y:S01]  /*5cb0*/  FMUL.FTZ R113, R115, R115 ;  /* 0x0000007373717220 */ /* 0x001fe20000410000 */
[----:B-1----:R-:W-:-:S04]  /*5cc0*/  @!P1 MOV R114, 0x4 ;  /* 0x0000000400729802 */ /* 0x002fc80000000f00 */
[----:B------:R-:W-:Y:S01]  /*5cd0*/  FSEL R113, R113, RZ, P2 ;  /* 0x000000ff71717208 */ /* 0x000fe20001000000 */
[----:B--2---:R-:W-:-:S04]  /*5ce0*/  FFMA.FTZ R112, R251, R112, c[0x0][0x228] ;  /* 0x00008a00fb707623 */ /* 0x004fc80000010070 */
[----:B------:R-:W-:Y:S01]  /*5cf0*/  FADD.FTZ R178, R112, R113 ;  /* 0x0000007170b27221 */ /* 0x000fe20000010000 */
[----:B------:R-:W-:-:S05]  /*5d00*/  @!P1 MOV R112, 0x4 ;  /* 0x0000000400709802 */ /* 0x000fca0000000f00 */
[C---:B------:R-:W-:Y:S01]  /*5d10*/  @!P1 IMAD.WIDE R112, R159.reuse, R112, c[0x0][0x1a0] ;  /* 0x000068009f709625 */ /* 0x040fe200078e0270 */
[----:B------:R-:W0:Y:S04]  /*5d20*/  MUFU.RSQ R178, R178 ;  /* 0x000000b200b27308 */ /* 0x000e280000001400 */
[----:B------:R1:W-:Y:S02]  /*5d30*/  @!P1 STG.E [R112.64], R115 ;  /* 0x0000007370009986 */ /* 0x0003e4000c101904 */
[----:B-1----:R-:W-:Y:S02]  /*5d40*/  @!P1 IMAD.WIDE R112, R159, R114, c[0x0][0x1a8] ;  /* 0x00006a009f709625 */ /* 0x002fe400078e0272 */
[----:B------:R-:W2:Y:S01]  /*5d50*/  LDL R114, [R1] ;  /* 0x0000000001727983 */ /* 0x000ea20000100800 */
[----:B------:R-:W-:Y:S01]  /*5d60*/  FSEL R190, R115, RZ, !P2 ;  /* 0x000000ff73be7208 */ /* 0x000fe20005000000 */
[--C-:B------:R-:W-:Y:S01]  /*5d70*/  HADD2.F32 R115, -RZ, R96.reuse.H0_H0 ;  /* 0x20000060ff737230 */ /* 0x100fe20000004100 */
[----:B------:R-:W-:Y:S01]  /*5d80*/  IADD3 R159, R159, c[0x0][0x160], RZ ;  /* 0x000058009f9f7a10 */ /* 0x000fe20007ffe0ff */
[----:B0-----:R0:W-:Y:S01]  /*5d90*/  @!P1 STG.E [R112.64], R178 ;  /* 0x000000b270009986 */ /* 0x0011e2000c101904 */
[----:B------:R-:W-:Y:S01]  /*5da0*/  HADD2.F32 R130, -RZ, R96.H1_H1 ;  /* 0x30000060ff827230 */ /* 0x000fe20000004100 */
[----:B------:R-:W-:-:S02]  /*5db0*/  FADD.FTZ R131, -R190, R170 ;  /* 0x000000aabe837221 */ /* 0x000fc40000010100 */
[C---:B------:R-:W-:Y:S02]  /*5dc0*/  FADD.FTZ R173, -R190.reuse, R173 ;  /* 0x000000adbead7221 */ /* 0x040fe40000010100 */
[C---:B------:R-:W-:Y:S02]  /*5dd0*/  FADD.FTZ R251, -R190.reuse, R174 ;  /* 0x000000aebefb7221 */ /* 0x040fe40000010100 */
[----:B------:R-:W-:Y:S02]  /*5de0*/  FADD.FTZ R170, -R190, R177 ;  /* 0x000000b1beaa7221 */ /* 0x000fe40000010100 */
[C---:B------:R-:W-:Y:S02]  /*5df0*/  FMUL.FTZ R174, R178.reuse, R131 ;  /* 0x00000083b2ae7220 */ /* 0x040fe40000410000 */
[C---:B------:R-:W-:Y:S01]  /*5e00*/  FMUL.FTZ R173, R178.reuse, R173 ;  /* 0x000000adb2ad7220 */ /* 0x040fe20000410000 */
[--C-:B0-----:R-:W-:Y:S01]  /*5e10*/  HADD2.F32 R113, -RZ, R97.reuse.H0_H0 ;  /* 0x20000061ff717230 */ /* 0x101fe20000004100 */
[C---:B------:R-:W-:Y:S01]  /*5e20*/  FMUL.FTZ R177, R178.reuse, R251 ;  /* 0x000000fbb2b17220 */ /* 0x040fe20000410000 */
[----:B------:R-:W-:Y:S01]  /*5e30*/  HADD2.F32 R112, -RZ, R97.H1_H1 ;  /* 0x30000061ff707230 */ /* 0x000fe20000004100 */
[----:B------:R-:W-:-:S02]  /*5e40*/  FMUL.FTZ R170, R178, R170 ;  /* 0x000000aab2aa7220 */ /* 0x000fc40000410000 */
[----:B------:R-:W-:Y:S02]  /*5e50*/  FFMA.FTZ R113, R177, R113, R250 ;  /* 0x00000071b1717223 */ /* 0x000fe400000100fa */
[C---:B------:R-:W-:Y:S01]  /*5e60*/  FADD.FTZ R251, -R190.reuse, R171 ;  /* 0x000000abbefb7221 */ /* 0x040fe20000010100 */
[----:B------:R-:W-:Y:S01]  /*5e70*/  SHF.L.U32 R171, R169, 0x4, RZ ;  /* 0x00000004a9ab7819 */ /* 0x000fe200000006ff */
[----:B------:R-:W-:Y:S01]  /*5e80*/  FADD.FTZ R175, -R190, R175 ;  /* 0x000000afbeaf7221 */ /* 0x000fe20000010100 */
[----:B------:R-:W-:Y:S01]  /*5e90*/  SHF.R.U32.HI R169, RZ, 0x1c, R169 ;  /* 0x0000001cffa97819 */ /* 0x000fe200000116a9 */
[C---:B------:R-:W-:Y:S02]  /*5ea0*/  FMUL.FTZ R251, R178.reuse, R251 ;  /* 0x000000fbb2fb7220 */ /* 0x040fe40000410000 */
[----:B------:R-:W-:Y:S02]  /*5eb0*/  FMUL.FTZ R175, R178, R175 ;  /* 0x000000afb2af7220 */ /* 0x000fe40000410000 */
[----:B------:R-:W-:-:S02]  /*5ec0*/  FADD.FTZ R131, -R190, R176 ;  /* 0x000000b0be837221 */ /* 0x000fc40000010100 */
[----:B------:R-:W-:Y:S02]  /*5ed0*/  FADD.FTZ R129, -R190, R129 ;  /* 0x00000081be817221 */ /* 0x000fe40000010100 */
[C---:B------:R-:W-:Y:S01]  /*5ee0*/  FMUL.FTZ R176, R178.reuse, R131 ;  /* 0x00000083b2b07220 */ /* 0x040fe20000410000 */
[----:B------:R-:W-:Y:S01]  /*5ef0*/  HADD2.F32 R131, -RZ, R99.H0_H0 ;  /* 0x20000063ff837230 */ /* 0x000fe20000004100 */
[----:B------:R-:W-:Y:S02]  /*5f00*/  FMUL.FTZ R129, R178, R129 ;  /* 0x00000081b2817220 */ /* 0x000fe40000410000 */
[C---:B------:R-:W-:Y:S02]  /*5f10*/  FADD.FTZ R127, -R190.reuse, R127 ;  /* 0x0000007fbe7f7221 */ /* 0x040fe40000010100 */
[C---:B------:R-:W-:Y:S02]  /*5f20*/  FADD.FTZ R165, -R190.reuse, R165 ;  /* 0x000000a5bea57221 */ /* 0x040fe40000010100 */
[----:B------:R-:W-:-:S02]  /*5f30*/  FADD.FTZ R167, -R190, R167 ;  /* 0x000000a7bea77221 */ /* 0x000fc40000010100 */
[----:B------:R-:W-:Y:S02]  /*5f40*/  FMUL.FTZ R165, R178, R165 ;  /* 0x000000a5b2a57220 */ /* 0x000fe40000410000 */
[C---:B------:R-:W-:Y:S02]  /*5f50*/  FADD.FTZ R125, -R190.reuse, R125 ;  /* 0x0000007dbe7d7221 */ /* 0x040fe40000010100 */
[----:B------:R-:W-:Y:S02]  /*5f60*/  FADD.FTZ R128, -R190, R128 ;  /* 0x00000080be807221 */ /* 0x000fe40000010100 */
[C---:B------:R-:W-:Y:S02]  /*5f70*/  FMUL.FTZ R125, R178.reuse, R125 ;  /* 0x0000007db27d7220 */ /* 0x040fe40000410000 */
[----:B------:R-:W-:Y:S02]  /*5f80*/  FMUL.FTZ R128, R178, R128 ;  /* 0x00000080b2807220 */ /* 0x000fe40000410000 */
[----:B------:R-:W-:-:S02]  /*5f90*/  FADD.FTZ R120, -R190, R120 ;  /* 0x00000078be787221 */ /* 0x000fc40000010100 */
[C---:B------:R-:W-:Y:S02]  /*5fa0*/  FADD.FTZ R123, -R190.reuse, R123 ;  /* 0x0000007bbe7b7221 */ /* 0x040fe40000010100 */
[----:B------:R-:W-:Y:S02]  /*5fb0*/  FADD.FTZ R124, -R190, R124 ;  /* 0x0000007cbe7c7221 */ /* 0x000fe40000010100 */
[C---:B------:R-:W-:Y:S02]  /*5fc0*/  FMUL.FTZ R120, R178.reuse, R120 ;  /* 0x00000078b2787220 */ /* 0x040fe40000410000 */
[C---:B------:R-:W-:Y:S02]  /*5fd0*/  FMUL.FTZ R123, R178.reuse, R123 ;  /* 0x0000007bb27b7220 */ /* 0x040fe40000410000 */
[----:B------:R-:W-:Y:S02]  /*5fe0*/  FMUL.FTZ R124, R178, R124 ;  /* 0x0000007cb27c7220 */ /* 0x000fe40000410000 */
[----:B------:R-:W-:-:S02]  /*5ff0*/  FADD.FTZ R121, -R190, R121 ;  /* 0x00000079be797221 */ /* 0x000fc40000010100 */
[----:B------:R-:W-:Y:S02]  /*6000*/  FADD.FTZ R122, -R190, R122 ;  /* 0x0000007abe7a7221 */ /* 0x000fe40000010100 */
[C---:B------:R-:W-:Y:S02]  /*6010*/  FMUL.FTZ R121, R178.reuse, R121 ;  /* 0x00000079b2797220 */ /* 0x040fe40000410000 */
[----:B------:R-:W-:Y:S02]  /*6020*/  FMUL.FTZ R122, R178, R122 ;  /* 0x0000007ab27a7220 */ /* 0x000fe40000410000 */
[C---:B------:R-:W-:Y:S02]  /*6030*/  FADD.FTZ R186, -R190.reuse, R186 ;  /* 0x000000babeba7221 */ /* 0x040fe40000010100 */
[----:B------:R-:W-:Y:S02]  /*6040*/  FADD.FTZ R184, -R190, R184 ;  /* 0x000000b8beb87221 */ /* 0x000fe40000010100 */
[----:B------:R-:W-:-:S02]  /*6050*/  FMUL.FTZ R186, R178, R186 ;  /* 0x000000bab2ba7220 */ /* 0x000fc40000410000 */
[----:B------:R-:W-:Y:S02]  /*6060*/  FADD.FTZ R185, -R190, R185 ;  /* 0x000000b9beb97221 */ /* 0x000fe40000010100 */
[----:B------:R-:W-:Y:S02]  /*6070*/  FMUL.FTZ R184, R178, R184 ;  /* 0x000000b8b2b87220 */ /* 0x000fe40000410000 */
[C---:B------:R-:W-:Y:S02]  /*6080*/  FADD.FTZ R183, -R190.reuse, R183 ;  /* 0x000000b7beb77221 */ /* 0x040fe40000010100 */
[----:B------:R-:W-:Y:S02]  /*6090*/  FADD.FTZ R182, -R190, R182 ;  /* 0x000000b6beb67221 */ /* 0x000fe40000010100 */
[C---:B------:R-:W-:Y:S02]  /*60a0*/  FMUL.FTZ R185, R178.reuse, R185 ;  /* 0x000000b9b2b97220 */ /* 0x040fe40000410000 */
[----:B------:R-:W-:-:S02]  /*60b0*/  FMUL.FTZ R183, R178, R183 ;  /* 0x000000b7b2b77220 */ /* 0x000fc40000410000 */
[----:B------:R-:W-:Y:S02]  /*60c0*/  FMUL.FTZ R182, R178, R182 ;  /* 0x000000b6b2b67220 */ /* 0x000fe40000410000 */
[C---:B------:R-:W-:Y:S02]  /*60d0*/  FADD.FTZ R180, -R190.reuse, R180 ;  /* 0x000000b4beb47221 */ /* 0x040fe40000010100 */
[----:B------:R-:W-:Y:S02]  /*60e0*/  FADD.FTZ R179, -R190, R179 ;  /* 0x000000b3beb37221 */ /* 0x000fe40000010100 */
[C---:B------:R-:W-:Y:S02]  /*60f0*/  FMUL.FTZ R180, R178.reuse, R180 ;  /* 0x000000b4b2b47220 */ /* 0x040fe40000410000 */
[----:B------:R-:W-:Y:S02]  /*6100*/  FMUL.FTZ R179, R178, R179 ;  /* 0x000000b3b2b37220 */ /* 0x000fe40000410000 */
[----:B------:R-:W-:-:S02]  /*6110*/  FADD.FTZ R194, -R190, R194 ;  /* 0x000000c2bec27221 */ /* 0x000fc40000010100 */
[----:B------:R-:W-:Y:S02]  /*6120*/  FADD.FTZ R181, -R190, R181 ;  /* 0x000000b5beb57221 */ /* 0x000fe40000010100 */
[C---:B------:R-:W-:Y:S02]  /*6130*/  FMUL.FTZ R194, R178.reuse, R194 ;  /* 0x000000c2b2c27220 */ /* 0x040fe40000410000 */
[----:B------:R-:W-:Y:S02]  /*6140*/  FMUL.FTZ R181, R178, R181 ;  /* 0x000000b5b2b57220 */ /* 0x000fe40000410000 */
[C---:B------:R-:W-:Y:S02]  /*6150*/  FADD.FTZ R197, -R190.reuse, R197 ;  /* 0x000000c5bec57221 */ /* 0x040fe40000010100 */
[C---:B------:R-:W-:Y:S02]  /*6160*/  FADD.FTZ R196, -R190.reuse, R196 ;  /* 0x000000c4bec47221 */ /* 0x040fe40000010100 */
[----:B------:R-:W-:-:S02]  /*6170*/  FADD.FTZ R195, -R190, R195 ;  /* 0x000000c3bec37221 */ /* 0x000fc40000010100 */
[C---:B------:R-:W-:Y:S02]  /*6180*/  FMUL.FTZ R197, R178.reuse, R197 ;  /* 0x000000c5b2c57220 */ /* 0x040fe40000410000 */
[C---:B------:R-:W-:Y:S02]  /*6190*/  FMUL.FTZ R196, R178.reuse, R196 ;  /* 0x000000c4b2c47220 */ /* 0x040fe40000410000 */
[----:B------:R-:W-:Y:S02]  /*61a0*/  FMUL.FTZ R195, R178, R195 ;  /* 0x000000c3b2c37220 */ /* 0x000fe40000410000 */
[C---:B------:R-:W-:Y:S02]  /*61b0*/  FADD.FTZ R192, -R190.reuse, R192 ;  /* 0x000000c0bec07221 */ /* 0x040fe40000010100 */
[----:B------:R-:W-:Y:S02]  /*61c0*/  FADD.FTZ R191, -R190, R191 ;  /* 0x000000bfbebf7221 */ /* 0x000fe40000010100 */
[----:B------:R-:W-:-:S02]  /*61d0*/  FMUL.FTZ R192, R178, R192 ;  /* 0x000000c0b2c07220 */ /* 0x000fc40000410000 */
        /* <DEDUP_REMOVED lines=8> */
[----:B------:R-:W-:Y:S02]  /*6260*/  FMUL.FTZ R204, R178, R204 ;  /* 0x000000ccb2cc7220 */ /* 0x000fe40000410000 */
[----:B------:R-:W-:Y:S02]  /*6270*/  FADD.FTZ R193, -R190, R193 ;  /* 0x000000c1bec17221 */ /* 0x000fe40000010100 */
[C---:B------:R-:W-:Y:S02]  /*6280*/  FMUL.FTZ R207, R178.reuse, R207 ;  /* 0x000000cfb2cf7220 */ /* 0x040fe40000410000 */
[----:B------:R-:W-:-:S02]  /*6290*/  FMUL.FTZ R209, R178, R209 ;  /* 0x000000d1b2d17220 */ /* 0x000fc40000410000 */
        /* <DEDUP_REMOVED lines=10> */
[----:B------:R-:W-:Y:S02]  /*6340*/  FADD.FTZ R215, -R190, R215 ;  /* 0x000000d7bed77221 */ /* 0x000fe40000010100 */
        /* <DEDUP_REMOVED lines=11> */
[----:B------:R-:W-:Y:S02]  /*6400*/  FMUL.FTZ R215, R178, R215 ;  /* 0x000000d7b2d77220 */ /* 0x000fe40000410000 */
[----:B--2---:R-:W-:-:S02]  /*6410*/  FFMA.FTZ R114, R174, R115, R114 ;  /* 0x00000073ae727223 */ /* 0x004fc40000010072 */
[----:B------:R-:W-:Y:S02]  /*6420*/  FFMA.FTZ R115, R173, R130, R252 ;  /* 0x00000082ad737223 */ /* 0x000fe400000100fc */
[----:B------:R-:W-:-:S03]  /*6430*/  FFMA.FTZ R130, R170, R112, R249 ;  /* 0x00000070aa827223 */ /* 0x000fc600000100f9 */
[----:B------:R-:W-:Y:S01]  /*6440*/  F2FP.PACK_AB R112, R115, R114 ;  /* 0x000000727370723e */ /* 0x000fe200000000ff */
[--C-:B------:R-:W-:Y:S01]  /*6450*/  HADD2.F32 R114, -RZ, R98.reuse.H0_H0 ;  /* 0x20000062ff727230 */ /* 0x100fe20000004100 */
[----:B------:R-:W-:Y:S01]  /*6460*/  F2FP.PACK_AB R113, R130, R113 ;  /* 0x000000718271723e */ /* 0x000fe200000000ff */
[----:B------:R-:W-:-:S03]  /*6470*/  HADD2.F32 R130, -RZ, R98.H1_H1 ;  /* 0x30000062ff827230 */ /* 0x000fc60000004100 */
[----:B------:R-:W-:Y:S02]  /*6480*/  FFMA.FTZ R114, R251, R114, R248 ;  /* 0x00000072fb727223 */ /* 0x000fe400000100f8 */
[----:B------:R-:W-:-:S05]  /*6490*/  FFMA.FTZ R115, R175, R130, R247 ;  /* 0x00000082af737223 */ /* 0x000fca00000100f7 */
[----:B------:R-:W-:Y:S01]  /*64a0*/  F2FP.PACK_AB R114, R115, R114 ;  /* 0x000000727372723e */ /* 0x000fe200000000ff */
[----:B------:R-:W-:-:S04]  /*64b0*/  FADD.FTZ R115, -R190, R172 ;  /* 0x000000acbe737221 */ /* 0x000fc80000010100 */
[----:B------:R-:W-:Y:S01]  /*64c0*/  FMUL.FTZ R172, R178, R115 ;  /* 0x00000073b2ac7220 */ /* 0x000fe20000410000 */
[----:B------:R-:W-:-:S03]  /*64d0*/  HADD2.F32 R115, -RZ, R99.H1_H1 ;  /* 0x30000063ff737230 */ /* 0x000fc60000004100 */
[----:B------:R-:W-:Y:S02]  /*64e0*/  FFMA.FTZ R130, R172, R131, R246 ;  /* 0x00000083ac827223 */ /* 0x000fe400000100f6 */
[----:B------:R-:W-:-:S05]  /*64f0*/  FFMA.FTZ R115, R176, R115, R245 ;  /* 0x00000073b0737223 */ /* 0x000fca00000100f5 */
[----:B------:R-:W-:Y:S02]  /*6500*/  F2FP.PACK_AB R115, R115, R130 ;  /* 0x000000827373723e */ /* 0x000fe400000000ff */
[----:B------:R-:W-:-:S04]  /*6510*/  IADD3 R130, P1, R171, c[0x0][0x208], RZ ;  /* 0x00008200ab827a10 */ /* 0x000fc80007f3e0ff */
[----:B------:R-:W-:-:S05]  /*6520*/  IADD3.X R131, R169, c[0x0][0x20c], RZ, P1, !PT ;  /* 0x00008300a9837a10 */ /* 0x000fca0000ffe4ff */
[----:B------:R0:W-:Y:S02]  /*6530*/  STG.E.128 [R130.64], R112 ;  /* 0x0000007082007986 */ /* 0x0001e4000c101d04 */
[--C-:B0-----:R-:W-:Y:S01]  /*6540*/  HADD2.F32 R112, -RZ, R95.reuse.H0_H0 ;  /* 0x2000005fff707230 */ /* 0x101fe20000004100 */
[----:B------:R-:W-:Y:S01]  /*6550*/  IADD3 R130, P1, R171, c[0x0][0x210], RZ ;  /* 0x00008400ab827a10 */ /* 0x000fe20007f3e0ff */
[----:B------:R-:W-:-:S03]  /*6560*/  HADD2.F32 R113, -RZ, R95.H1_H1 ;  /* 0x3000005fff717230 */ /* 0x000fc60000004100 */
[----:B------:R-:W-:Y:S01]  /*6570*/  FFMA.FTZ R172, R172, R112, R225 ;  /* 0x00000070acac7223 */ /* 0x000fe200000100e1 */
[--C-:B------:R-:W-:Y:S01]  /*6580*/  HADD2.F32 R112, -RZ, R94.reuse.H1_H1 ;  /* 0x3000005eff707230 */ /* 0x100fe20000004100 */
[----:B------:R-:W-:Y:S01]  /*6590*/  FFMA.FTZ R113, R176, R113, R224 ;  /* 0x00000071b0717223 */ /* 0x000fe200000100e0 */
[----:B------:R-:W-:Y:S01]  /*65a0*/  HADD2.F32 R176, -RZ, R94.H0_H0 ;  /* 0x2000005effb07230 */ /* 0x000fe20000004100 */
[----:B------:R-:W-:Y:S01]  /*65b0*/  IADD3.X R131, R169, c[0x0][0x214], RZ, P1, !PT ;  /* 0x00008500a9837a10 */ /* 0x000fe20000ffe4ff */
[----:B------:R-:W-:Y:S01]  /*65c0*/  FADD.FTZ R169, -R190, R126 ;  /* 0x0000007ebea97221 */ /* 0x000fe20000010100 */
[----:B------:R-:W-:Y:S01]  /*65d0*/  HADD2.F32 R126, -RZ, R88.H0_H0 ;  /* 0x20000058ff7e7230 */ /* 0x000fe20000004100 */
[----:B------:R-:W-:Y:S01]  /*65e0*/  FFMA.FTZ R175, R175, R112, R226 ;  /* 0x00000070afaf7223 */ /* 0x000fe200000100e2 */
[----:B------:R-:W-:Y:S01]  /*65f0*/  F2FP.PACK_AB R115, R113, R172 ;  /* 0x000000ac7173723e */ /* 0x000fe200000000ff */
[--C-:B------:R-:W-:Y:S01]  /*6600*/  HADD2.F32 R112, -RZ, R93.reuse.H0_H0 ;  /* 0x2000005dff707230 */ /* 0x100fe20000004100 */
[----:B------:R-:W-:Y:S01]  /*6610*/  FFMA.FTZ R176, R251, R176, R227 ;  /* 0x000000b0fbb07223 */ /* 0x000fe200000100e3 */
[----:B------:R-:W-:Y:S01]  /*6620*/  HADD2.F32 R113, -RZ, R93.H1_H1 ;  /* 0x3000005dff717230 */ /* 0x000fe20000004100 */
[----:B------:R-:W-:Y:S01]  /*6630*/  FMUL.FTZ R169, R178, R169 ;  /* 0x000000a9b2a97220 */ /* 0x000fe20000410000 */
[----:B------:R-:W-:Y:S01]  /*6640*/  HFMA2.MMA R172, -RZ, RZ, 0, 9.5367431640625e-07 ;  /* 0x00000010ffac7435 */ /* 0x000fe200000001ff */
[----:B------:R-:W-:Y:S01]  /*6650*/  FFMA.FTZ R177, R177, R112, R229 ;  /* 0x00000070b1b17223 */ /* 0x000fe200000100e5 */
[--C-:B------:R-:W-:Y:S01]  /*6660*/  HADD2.F32 R112, -RZ, R92.reuse.H0_H0 ;  /* 0x2000005cff707230 */ /* 0x100fe20000004100 */
[----:B------:R-:W-:Y:S01]  /*6670*/  FFMA.FTZ R170, R170, R113, R228 ;  /* 0x00000071aaaa7223 */ /* 0x000fe200000100e4 */
[----:B------:R-:W-:Y:S01]  /*6680*/  HADD2.F32 R113, -RZ, R92.H1_H1 ;  /* 0x3000005cff717230 */ /* 0x000fe20000004100 */
[----:B------:R-:W-:Y:S01]  /*6690*/  F2FP.PACK_AB R114, R175, R176 ;  /* 0x000000b0af72723e */ /* 0x000fe200000000ff */
[----:B------:R-:W-:Y:S01]  /*66a0*/  FFMA.FTZ R126, R169, R126, R244 ;  /* 0x0000007ea97e7223 */ /* 0x000fe200000100f4 */
[--C-:B------:R-:W-:Y:S01]  /*66b0*/  HADD2.F32 R176, -RZ, R49.reuse.H1_H1 ;  /* 0x30000031ffb07230 */ /* 0x100fe20000004100 */
[----:B------:R-:W-:Y:S01]  /*66c0*/  FFMA.FTZ R112, R174, R112, R237 ;  /* 0x00000070ae707223 */ /* 0x000fe200000100ed */
[----:B------:R-:W-:Y:S01]  /*66d0*/  HADD2.F32 R174, -RZ, R49.H0_H0 ;  /* 0x20000031ffae7230 */ /* 0x000fe20000004100 */
[----:B------:R-:W-:Y:S01]  /*66e0*/  FFMA.FTZ R173, R173, R113, R230 ;  /* 0x00000071adad7223 */ /* 0x000fe200000100e6 */
[----:B------:R-:W-:Y:S01]  /*66f0*/  F2FP.PACK_AB R113, R170, R177 ;  /* 0x000000b1aa71723e */ /* 0x000fe200000000ff */
[----:B------:R-:W-:Y:S01]  /*6700*/  HADD2.F32 R170, -RZ, R88.H1_H1 ;  /* 0x30000058ffaa7230 */ /* 0x000fe20000004100 */
[----:B------:R-:W-:Y:S01]  /*6710*/  ISETP.GE.AND P1, PT, R159, c[0x0][0x164], PT ;  /* 0x000059009f007a0c */ /* 0x000fe20003f26270 */
[----:B------:R-:W-:Y:S01]  /*6720*/  HADD2.F32 R175, -RZ, R45.H0_H0 ;  /* 0x2000002dffaf7230 */ /* 0x000fe20000004100 */
[----:B------:R-:W-:Y:S01]  /*6730*/  F2FP.PACK_AB R112, R173, R112 ;  /* 0x00000070ad70723e */ /* 0x000fe200000000ff */
[----:B------:R-:W-:Y:S01]  /*6740*/  HADD2.F32 R173, -RZ, R46.H1_H1 ;  /* 0x3000002effad7230 */ /* 0x000fe20000004100 */
[----:B------:R-:W-:Y:S01]  /*6750*/  FFMA.FTZ R171, R129, R170, R243 ;  /* 0x000000aa81ab7223 */ /* 0x000fe200000100f3 */
[----:B------:R-:W-:-:S02]  /*6760*/  HADD2.F32 R170, -RZ, R87.H1_H1 ;  /* 0x30000057ffaa7230 */ /* 0x000fc40000004100 */
[----:B------:R0:W-:Y:S02]  /*6770*/  STG.E.128 [R130.64], R112 ;  /* 0x0000007082007986 */ /* 0x0001e4000c101d04 */
[C---:B0-----:R-:W-:Y:S01]  /*6780*/  FADD.FTZ R113, -R190.reuse, R164 ;  /* 0x000000a4be717221 */ /* 0x041fe20000010100 */
[----:B------:R-:W-:Y:S01]  /*6790*/  F2FP.PACK_AB R112, R171, R126 ;  /* 0x0000007eab70723e */ /* 0x000fe200000000ff */
[C---:B------:R-:W-:Y:S01]  /*67a0*/  FADD.FTZ R115, -R190.reuse, R166 ;  /* 0x000000a6be737221 */ /* 0x040fe20000010100 */
[--C-:B------:R-:W-:Y:S01]  /*67b0*/  HADD2.F32 R114, -RZ, R89.reuse.H1_H1 ;  /* 0x30000059ff727230 */ /* 0x100fe20000004100 */
[----:B------:R-:W-:Y:S01]  /*67c0*/  FADD.FTZ R171, -R190, R168 ;  /* 0x000000a8beab7221 */ /* 0x000fe20000010100 */
[--C-:B------:R-:W-:Y:S01]  /*67d0*/  HADD2.F32 R126, -RZ, R90.reuse.H1_H1 ;  /* 0x3000005aff7e7230 */ /* 0x100fe20000004100 */
[C---:B------:R-:W-:Y:S01]  /*67e0*/  FMUL.FTZ R130, R178.reuse, R113 ;  /* 0x00000071b2827220 */ /* 0x040fe20000410000 */
[----:B------:R-:W-:Y:S01]  /*67f0*/  HADD2.F32 R113, -RZ, R89.H0_H0 ;  /* 0x20000059ff717230 */ /* 0x000fe20000004100 */
[C---:B------:R-:W-:Y:S01]  /*6800*/  FMUL.FTZ R164, R178.reuse, R115 ;  /* 0x00000073b2a47220 */ /* 0x040fe20000410000 */
[----:B------:R-:W-:Y:S01]  /*6810*/  HADD2.F32 R115, -RZ, R90.H0_H0 ;  /* 0x2000005aff737230 */ /* 0x000fe20000004100 */
[C---:B------:R-:W-:Y:S01]  /*6820*/  FMUL.FTZ R131, R178.reuse, R127 ;  /* 0x0000007fb2837220 */ /* 0x040fe20000410000 */
[--C-:B------:R-:W-:Y:S01]  /*6830*/  HADD2.F32 R127, -RZ, R91.reuse.H0_H0 ;  /* 0x2000005bff7f7230 */ /* 0x100fe20000004100 */
[C---:B------:R-:W-:Y:S01]  /*6840*/  FMUL.FTZ R166, R178.reuse, R167 ;  /* 0x000000a7b2a67220 */ /* 0x040fe20000410000 */
[----:B------:R-:W-:Y:S01]  /*6850*/  HADD2.F32 R168, -RZ, R91.H1_H1 ;  /* 0x3000005bffa87230 */ /* 0x000fe20000004100 */
[----:B------:R-:W-:-:S02]  /*6860*/  FMUL.FTZ R167, R178, R171 ;  /* 0x000000abb2a77220 */ /* 0x000fc40000410000 */
[----:B------:R-:W-:Y:S02]  /*6870*/  FFMA.FTZ R113, R131, R113, R242 ;  /* 0x0000007183717223 */ /* 0x000fe400000100f2 */
[----:B------:R-:W-:Y:S02]  /*6880*/  FFMA.FTZ R114, R130, R114, R241 ;  /* 0x0000007282727223 */ /* 0x000fe400000100f1 */
[----:B------:R-:W-:Y:S02]  /*6890*/  FFMA.FTZ R115, R165, R115, R240 ;  /* 0x00000073a5737223 */ /* 0x000fe400000100f0 */
[----:B------:R-:W-:Y:S01]  /*68a0*/  FFMA.FTZ R126, R164, R126, R239 ;  /* 0x0000007ea47e7223 */ /* 0x000fe200000100ef */
[----:B------:R-:W-:Y:S01]  /*68b0*/  F2FP.PACK_AB R113, R114, R113 ;  /* 0x000000717271723e */ /* 0x000fe200000000ff */
[----:B------:R-:W-:Y:S02]  /*68c0*/  FFMA.FTZ R127, R166, R127, R238 ;  /* 0x0000007fa67f7223 */ /* 0x000fe400000100ee */
[C---:B------:R-:W-:Y:S01]  /*68d0*/  FFMA.FTZ R168, R167.reuse, R168, R236 ;  /* 0x000000a8a7a87223 */ /* 0x040fe200000100ec */
[----:B------:R-:W-:Y:S01]  /*68e0*/  F2FP.PACK_AB R114, R126, R115 ;  /* 0x000000737e72723e */ /* 0x000fe200000000ff */
[----:B------:R-:W-:Y:S01]  /*68f0*/  FFMA.FTZ R171, R167, R170, R200 ;  /* 0x000000aaa7ab7223 */ /* 0x000fe200000100c8 */
[----:B------:R-:W-:-:S02]  /*6900*/  HADD2.F32 R167, -RZ, R86.H1_H1 ;  /* 0x30000056ffa77230 */ /* 0x000fc40000004100 */
[----:B------:R-:W-:Y:S01]  /*6910*/  F2FP.PACK_AB R115, R168, R127 ;  /* 0x0000007fa873723e */ /* 0x000fe200000000ff */
[----:B------:R-:W-:Y:S01]  /*6920*/  HADD2.F32 R168, -RZ, R87.H0_H0 ;  /* 0x20000057ffa87230 */ /* 0x000fe20000004100 */
[----:B------:R-:W-:Y:S01]  /*6930*/  IMAD.WIDE.U32 R126, R118, R172, c[0x0][0x208] ;  /* 0x00008200767e7625 */ /* 0x000fe200078e00ac */
[----:B------:R-:W-:-:S03]  /*6940*/  HADD2.F32 R170, -RZ, R50.H0_H0 ;  /* 0x20000032ffaa7230 */ /* 0x000fc60000004100 */
[----:B------:R-:W-:Y:S01]  /*6950*/  FFMA.FTZ R166, R166, R168, R201 ;  /* 0x000000a8a6a67223 */ /* 0x000fe200000100c9 */
[----:B------:R-:W-:Y:S01]  /*6960*/  HADD2.F32 R168, -RZ, R86.H0_H0 ;  /* 0x20000056ffa87230 */ /* 0x000fe20000004100 */
[----:B------:R0:W-:Y:S01]  /*6970*/  STG.E.128 [R126.64], R112 ;  /* 0x000000707e007986 */ /* 0x0001e2000c101d04 */
[----:B------:R-:W-:Y:S01]  /*6980*/  FFMA.FTZ R167, R164, R167, R202 ;  /* 0x000000a7a4a77223 */ /* 0x000fe200000100ca */
[--C-:B------:R-:W-:Y:S01]  /*6990*/  HADD2.F32 R164, -RZ, R85.reuse.H0_H0 ;  /* 0x20000055ffa47230 */ /* 0x100fe20000004100 */
[----:B------:R-:W-:Y:S02]  /*69a0*/  FFMA.FTZ R170, R214, R170, R9 ;  /* 0x000000aad6aa7223 */ /* 0x000fe40000010009 */
[----:B------:R-:W-:Y:S01]  /*69b0*/  FFMA.FTZ R168, R165, R168, R211 ;  /* 0x000000a8a5a87223 */ /* 0x000fe200000100d3 */
[----:B------:R-:W-:Y:S01]  /*69c0*/  HADD2.F32 R165, -RZ, R85.H1_H1 ;  /* 0x30000055ffa57230 */ /* 0x000fe20000004100 */
[----:B------:R-:W-:Y:S01]  /*69d0*/  FFMA.FTZ R164, R131, R164, R221 ;  /* 0x000000a483a47223 */ /* 0x000fe200000100dd */
[----:B------:R-:W-:-:S03]  /*69e0*/  HADD2.F32 R131, -RZ, R71.H1_H1 ;  /* 0x30000047ff837230 */ /* 0x000fc60000004100 */
[----:B------:R-:W-:Y:S01]  /*69f0*/  FFMA.FTZ R165, R130, R165, R212 ;  /* 0x000000a582a57223 */ /* 0x000fe200000100d4 */
[----:B------:R-:W-:Y:S02]  /*6a00*/  HADD2.F32 R130, -RZ, R78.H0_H0 ;  /* 0x2000004eff827230 */ /* 0x000fe40000004100 */
[--C-:B0-----:R-:W-:Y:S01]  /*6a10*/  HADD2.F32 R112, -RZ, R84.reuse.H0_H0 ;  /* 0x20000054ff707230 */ /* 0x101fe20000004100 */
[----:B------:R-:W-:Y:S01]  /*6a20*/  FADD.FTZ R126, -R190, R119 ;  /* 0x00000077be7e7221 */ /* 0x000fe20000010100 */
[----:B------:R-:W-:Y:S01]  /*6a30*/  HADD2.F32 R113, -RZ, R84.H1_H1 ;  /* 0x30000054ff717230 */ /* 0x000fe20000004100 */
[----:B------:R-:W-:Y:S01]  /*6a40*/  F2FP.PACK_AB R115, R171, R166 ;  /* 0x000000a6ab73723e */ /* 0x000fe200000000ff */
[----:B------:R-:W-:Y:S01]  /*6a50*/  IMAD.WIDE.U32 R118, R118, R172, c[0x0][0x210] ;  /* 0x0000840076767625 */ /* 0x000fe200078e00ac */
[----:B------:R-:W-:Y:S01]  /*6a60*/  F2FP.PACK_AB R114, R167, R168 ;  /* 0x000000a8a772723e */ /* 0x000fe200000000ff */
[----:B------:R-:W-:Y:S02]  /*6a70*/  HADD2.F32 R166, -RZ, R77.H1_H1 ;  /* 0x3000004dffa67230 */ /* 0x000fe40000004100 */
[----:B------:R-:W-:Y:S01]  /*6a80*/  FFMA.FTZ R112, R169, R112, R223 ;  /* 0x00000070a9707223 */ /* 0x000fe200000100df */
[----:B------:R-:W-:Y:S01]  /*6a90*/  HADD2.F32 R167, -RZ, R63.H1_H1 ;  /* 0x3000003fffa77230 */ /* 0x000fe20000004100 */
[----:B------:R-:W-:Y:S01]  /*6aa0*/  FFMA.FTZ R129, R129, R113, R222 ;  /* 0x0000007181817223 */ /* 0x000fe200000100de */
[----:B------:R-:W-:Y:S01]  /*6ab0*/  F2FP.PACK_AB R113, R165, R164 ;  /* 0x000000a4a571723e */ /* 0x000fe200000000ff */
[----:B------:R-:W-:Y:S01]  /*6ac0*/  FMUL.FTZ R126, R178, R126 ;  /* 0x0000007eb27e7220 */ /* 0x000fe20000410000 */
[----:B------:R-:W-:Y:S01]  /*6ad0*/  HADD2.F32 R165, -RZ, R76.H1_H1 ;  /* 0x3000004cffa57230 */ /* 0x000fe20000004100 */
[----:B------:R-:W-:Y:S01]  /*6ae0*/  FFMA.FTZ R127, R123, R130, R5 ;  /* 0x000000827b7f7223 */ /* 0x000fe20000010005 */
[----:B------:R-:W-:Y:S01]  /*6af0*/  F2FP.PACK_AB R112, R129, R112 ;  /* 0x000000708170723e */ /* 0x000fe200000000ff */
[----:B------:R-:W-:Y:S01]  /*6b00*/  HADD2.F32 R129, -RZ, R78.H1_H1 ;  /* 0x3000004eff817230 */ /* 0x000fe20000004100 */
[----:B------:R-:W-:Y:S01]  /*6b10*/  FFMA.FTZ R166, R122, R166, R187 ;  /* 0x000000a67aa67223 */ /* 0x000fe200000100bb */
[----:B------:R-:W-:Y:S01]  /*6b20*/  HADD2.F32 R130, -RZ, R70.H1_H1 ;  /* 0x30000046ff827230 */ /* 0x000fe20000004100 */
[----:B------:R-:W-:Y:S01]  /*6b30*/  FFMA.FTZ R165, R120, R165, R189 ;  /* 0x000000a578a57223 */ /* 0x000fe200000100bd */
[----:B------:R0:W-:Y:S01]  /*6b40*/  STG.E.128 [R118.64], R112 ;  /* 0x0000007076007986 */ /* 0x0001e2000c101d04 */
[----:B------:R-:W-:Y:S01]  /*6b50*/  FFMA.FTZ R164, R124, R129, R4 ;  /* 0x000000817ca47223 */ /* 0x000fe20000010004 */
[----:B------:R-:W-:Y:S01]  /*6b60*/  HADD2.F32 R129, -RZ, R74.H1_H1 ;  /* 0x3000004aff817230 */ /* 0x000fe20000004100 */
[----:B------:R-:W-:Y:S01]  /*6b70*/  FADD.FTZ R190, -R190, R220 ;  /* 0x000000dcbebe7221 */ /* 0x000fe20000010100 */
[----:B------:R-:W-:-:S02]  /*6b80*/  HADD2.F32 R168, -RZ, R56.H0_H0 ;  /* 0x20000038ffa87230 */ /* 0x000fc40000004100 */
[----:B------:R-:W-:Y:S01]  /*6b90*/  HADD2.F32 R169, -RZ, R56.H1_H1 ;  /* 0x30000038ffa97230 */ /* 0x000fe20000004100 */
[C---:B------:R-:W-:Y:S01]  /*6ba0*/  FFMA.FTZ R129, R185.reuse, R129, R32 ;  /* 0x00000081b9817223 */ /* 0x040fe20000010020 */
[----:B------:R-:W-:Y:S01]  /*6bb0*/  HADD2.F32 R171, -RZ, R46.H0_H0 ;  /* 0x2000002effab7230 */ /* 0x000fe20000004100 */
[----:B------:R-:W-:Y:S01]  /*6bc0*/  FFMA.FTZ R185, R185, R130, R134 ;  /* 0x00000082b9b97223 */ /* 0x000fe20000010086 */
[----:B------:R-:W-:Y:S01]  /*6bd0*/  HADD2.F32 R130, -RZ, R73.H0_H0 ;  /* 0x20000049ff827230 */ /* 0x000fe20000004100 */
[----:B------:R-:W-:Y:S01]  /*6be0*/  FMUL.FTZ R190, R178, R190 ;  /* 0x000000beb2be7220 */ /* 0x000fe20000410000 */
[----:B------:R-:W-:Y:S01]  /*6bf0*/  HADD2.F32 R178, -RZ, R45.H1_H1 ;  /* 0x3000002dffb27230 */ /* 0x000fe20000004100 */
[----:B------:R-:W-:Y:S02]  /*6c00*/  FFMA.FTZ R168, R203, R168, R21 ;  /* 0x000000a8cba87223 */ /* 0x000fe40000010015 */
[----:B------:R-:W-:Y:S02]  /*6c10*/  FFMA.FTZ R130, R180, R130, R35 ;  /* 0x00000082b4827223 */ /* 0x000fe40000010023 */
[----:B------:R-:W-:Y:S01]  /*6c20*/  FFMA.FTZ R169, R205, R169, R20 ;  /* 0x000000a9cda97223 */ /* 0x000fe20000010014 */
[--C-:B0-----:R-:W-:Y:S01]  /*6c30*/  HADD2.F32 R114, -RZ, R83.reuse.H0_H0 ;  /* 0x20000053ff727230 */ /* 0x101fe20000004100 */
[----:B------:R-:W-:Y:S01]  /*6c40*/  FFMA.FTZ R214, R214, R171, R156 ;  /* 0x000000abd6d67223 */ /* 0x000fe2000001009c */
[----:B------:R-:W-:-:S02]  /*6c50*/  HADD2.F32 R115, -RZ, R83.H1_H1 ;  /* 0x30000053ff737230 */ /* 0x000fc40000004100 */
[--C-:B------:R-:W-:Y:S01]  /*6c60*/  HADD2.F32 R112, -RZ, R79.reuse.H0_H0 ;  /* 0x2000004fff707230 */ /* 0x100fe20000004100 */
[C---:B------:R-:W-:Y:S01]  /*6c70*/  FFMA.FTZ R118, R125.reuse, R114, R39 ;  /* 0x000000727d767223 */ /* 0x040fe20000010027 */
[----:B------:R-:W-:Y:S01]  /*6c80*/  HADD2.F32 R113, -RZ, R79.H1_H1 ;  /* 0x3000004fff717230 */ /* 0x000fe20000004100 */
[C---:B------:R-:W-:Y:S01]  /*6c90*/  FFMA.FTZ R115, R128.reuse, R115, R38 ;  /* 0x0000007380737223 */ /* 0x040fe20000010026 */
[----:B------:R-:W-:Y:S01]  /*6ca0*/  HADD2.F32 R114, -RZ, R82.H0_H0 ;  /* 0x20000052ff727230 */ /* 0x000fe20000004100 */
[----:B------:R-:W-:Y:S01]  /*6cb0*/  FFMA.FTZ R125, R125, R112, R3 ;  /* 0x000000707d7d7223 */ /* 0x000fe20000010003 */
[--C-:B------:R-:W-:Y:S01]  /*6cc0*/  HADD2.F32 R112, -RZ, R80.reuse.H0_H0 ;  /* 0x20000050ff707230 */ /* 0x100fe20000004100 */
[----:B------:R-:W-:Y:S01]  /*6cd0*/  FFMA.FTZ R128, R128, R113, R2 ;  /* 0x0000007180807223 */ /* 0x000fe20000010002 */
[----:B------:R-:W-:Y:S01]  /*6ce0*/  HADD2.F32 R113, -RZ, R80.H1_H1 ;  /* 0x30000050ff717230 */ /* 0x000fe20000004100 */
[----:B------:R-:W-:Y:S01]  /*6cf0*/  FFMA.FTZ R114, R123, R114, R231 ;  /* 0x000000727b727223 */ /* 0x000fe200000100e7 */
[----:B------:R-:W-:Y:S01]  /*6d00*/  HADD2.F32 R119, -RZ, R82.H1_H1 ;  /* 0x30000052ff777230 */ /* 0x000fe20000004100 */
[----:B------:R-:W-:Y:S01]  /*6d10*/  FFMA.FTZ R112, R126, R112, R235 ;  /* 0x000000707e707223 */ /* 0x000fe200000100eb */
[----:B------:R-:W-:Y:S01]  /*6d20*/  F2FP.PACK_AB R115, R115, R118 ;  /* 0x000000767373723e */ /* 0x000fe200000000ff */
[----:B------:R-:W-:Y:S01]  /*6d30*/  FFMA.FTZ R113, R120, R113, R234 ;  /* 0x0000007178717223 */ /* 0x000fe200000100ea */
[----:B------:R-:W-:Y:S01]  /*6d40*/  HADD2.F32 R120, -RZ, R71.H0_H0 ;  /* 0x20000047ff787230 */ /* 0x000fe20000004100 */
[----:B------:R-:W-:Y:S01]  /*6d50*/  FFMA.FTZ R123, R124, R119, R40 ;  /* 0x000000777c7b7223 */ /* 0x000fe20000010028 */
[----:B------:R-:W-:-:S02]  /*6d60*/  HADD2.F32 R124, -RZ, R81.H0_H0 ;  /* 0x20000051ff7c7230 */ /* 0x000fc40000004100 */
[----:B------:R-:W-:Y:S01]  /*6d70*/  F2FP.PACK_AB R112, R113, R112 ;  /* 0x000000707170723e */ /* 0x000fe200000000ff */
[----:B------:R-:W-:Y:S01]  /*6d80*/  HADD2.F32 R113, -RZ, R77.H0_H0 ;  /* 0x2000004dff717230 */ /* 0x000fe20000004100 */
[----:B------:R-:W-:Y:S01]  /*6d90*/  F2FP.PACK_AB R114, R123, R114 ;  /* 0x000000727b72723e */ /* 0x000fe200000000ff */
[----:B------:R-:W-:Y:S01]  /*6da0*/  HADD2.F32 R119, -RZ, R81.H1_H1 ;  /* 0x30000051ff777230 */ /* 0x000fe20000004100 */
[C---:B------:R-:W-:Y:S01]  /*6db0*/  FFMA.FTZ R124, R121.reuse, R124, R233 ;  /* 0x0000007c797c7223 */ /* 0x040fe200000100e9 */
[--C-:B------:R-:W-:Y:S01]  /*6dc0*/  HADD2.F32 R123, -RZ, R75.reuse.H1_H1 ;  /* 0x3000004bff7b7230 */ /* 0x100fe20000004100 */
[----:B------:R-:W-:Y:S01]  /*6dd0*/  FFMA.FTZ R121, R121, R113, R188 ;  /* 0x0000007179797223 */ /* 0x000fe200000100bc */
[----:B------:R-:W-:Y:S01]  /*6de0*/  HADD2.F32 R113, -RZ, R76.H0_H0 ;  /* 0x2000004cff717230 */ /* 0x000fe20000004100 */
[----:B------:R-:W-:Y:S01]  /*6df0*/  FFMA.FTZ R119, R122, R119, R232 ;  /* 0x000000777a777223 */ /* 0x000fe200000100e8 */
[----:B------:R-:W-:Y:S01]  /*6e00*/  HADD2.F32 R122, -RZ, R75.H0_H0 ;  /* 0x2000004bff7a7230 */ /* 0x000fe20000004100 */
[----:B------:R-:W-:Y:S01]  /*6e10*/  FFMA.FTZ R123, R186, R123, R30 ;  /* 0x0000007bba7b7223 */ /* 0x000fe2000001001e */
[----:B------:R-:W-:Y:S01]  /*6e20*/  HADD2.F32 R171, -RZ, R50.H1_H1 ;  /* 0x30000032ffab7230 */ /* 0x000fe20000004100 */
[----:B------:R-:W-:Y:S01]  /*6e30*/  FFMA.FTZ R126, R126, R113, R199 ;  /* 0x000000717e7e7223 */ /* 0x000fe200000100c7 */
[----:B------:R-:W-:Y:S01]  /*6e40*/  F2FP.PACK_AB R113, R119, R124 ;  /* 0x0000007c7771723e */ /* 0x000fe200000000ff */
[----:B------:R-:W-:Y:S01]  /*6e50*/  IMAD.WIDE.U32 R118, R117, R172, c[0x0][0x208] ;  /* 0x0000820075767625 */ /* 0x000fe200078e00ac */
[----:B------:R-:W-:-:S03]  /*6e60*/  HADD2.F32 R124, -RZ, R74.H0_H0 ;  /* 0x2000004aff7c7230 */ /* 0x000fc60000004100 */
[----:B------:R-:W-:Y:S01]  /*6e70*/  FFMA.FTZ R122, R184, R122, R31 ;  /* 0x0000007ab87a7223 */ /* 0x000fe2000001001f */
[----:B------:R0:W-:Y:S01]  /*6e80*/  STG.E.128 [R118.64], R112 ;  /* 0x0000007076007986 */ /* 0x0001e2000c101d04 */
[----:B------:R-:W-:Y:S01]  /*6e90*/  FFMA.FTZ R186, R186, R131, R135 ;  /* 0x00000083baba7223 */ /* 0x000fe20000010087 */
[----:B------:R-:W-:Y:S01]  /*6ea0*/  HADD2.F32 R131, -RZ, R73.H1_H1 ;  /* 0x30000049ff837230 */ /* 0x000fe20000004100 */
[----:B------:R-:W-:Y:S01]  /*6eb0*/  FFMA.FTZ R184, R184, R120, R133 ;  /* 0x00000078b8b87223 */ /* 0x000fe20000010085 */
[----:B------:R-:W-:Y:S01]  /*6ec0*/  HADD2.F32 R120, -RZ, R70.H0_H0 ;  /* 0x20000046ff787230 */ /* 0x000fe20000004100 */
[C---:B------:R-:W-:Y:S02]  /*6ed0*/  FFMA.FTZ R124, R182.reuse, R124, R33 ;  /* 0x0000007cb67c7223 */ /* 0x040fe40000010021 */
[----:B------:R-:W-:Y:S02]  /*6ee0*/  FFMA.FTZ R131, R183, R131, R34 ;  /* 0x00000083b7837223 */ /* 0x000fe40000010022 */
[----:B------:R-:W-:Y:S01]  /*6ef0*/  FFMA.FTZ R182, R182, R120, R43 ;  /* 0x00000078b6b67223 */ /* 0x000fe2000001002b */
[----:B------:R-:W-:Y:S01]  /*6f00*/  HADD2.F32 R120, -RZ, R72.H0_H0 ;  /* 0x20000048ff787230 */ /* 0x000fe20000004100 */
[----:B------:R-:W-:-:S02]  /*6f10*/  FFMA.FTZ R171, R216, R171, R8 ;  /* 0x000000abd8ab7223 */ /* 0x000fc40000010008 */
[----:B------:R-:W-:Y:S02]  /*6f20*/  FFMA.FTZ R216, R216, R173, R157 ;  /* 0x000000add8d87223 */ /* 0x000fe4000001009d */
[----:B------:R-:W-:Y:S02]  /*6f30*/  FFMA.FTZ R173, R217, R174, R11 ;  /* 0x000000aed9ad7223 */ /* 0x000fe4000001000b */
[----:B------:R-:W-:Y:S01]  /*6f40*/  FFMA.FTZ R174, R219, R176, R10 ;  /* 0x000000b0dbae7223 */ /* 0x000fe2000001000a */
[--C-:B0-----:R-:W-:Y:S01]  /*6f50*/  HADD2.F32 R113, -RZ, R69.reuse.H1_H1 ;  /* 0x30000045ff717230 */ /* 0x101fe20000004100 */
[----:B------:R-:W-:Y:S01]  /*6f60*/  IMAD.WIDE.U32 R118, R117, R172, c[0x0][0x210] ;  /* 0x0000840075767625 */ /* 0x000fe200078e00ac */
[----:B------:R-:W-:Y:S01]  /*6f70*/  HADD2.F32 R112, -RZ, R69.H0_H0 ;  /* 0x20000045ff707230 */ /* 0x000fe20000004100 */
[----:B------:R-:W-:Y:S01]  /*6f80*/  F2FP.PACK_AB R114, R164, R127 ;  /* 0x0000007fa472723e */ /* 0x000fe200000000ff */
[----:B------:R-:W-:Y:S01]  /*6f90*/  HADD2.F32 R164, -RZ, R72.H1_H1 ;  /* 0x30000048ffa47230 */ /* 0x000fe20000004100 */
[----:B------:R-:W-:Y:S01]  /*6fa0*/  FFMA.FTZ R183, R183, R113, R132 ;  /* 0x00000071b7b77223 */ /* 0x000fe20000010084 */
[----:B------:R-:W-:Y:S01]  /*6fb0*/  F2FP.PACK_AB R113, R166, R121 ;  /* 0x00000079a671723e */ /* 0x000fe200000000ff */
[----:B------:R-:W-:Y:S01]  /*6fc0*/  HADD2.F32 R121, -RZ, R68.H0_H0 ;  /* 0x20000044ff797230 */ /* 0x000fe20000004100 */
[----:B------:R-:W-:Y:S01]  /*6fd0*/  FFMA.FTZ R180, R180, R112, R41 ;  /* 0x00000070b4b47223 */ /* 0x000fe20000010029 */
[----:B------:R-:W-:Y:S01]  /*6fe0*/  F2FP.PACK_AB R112, R165, R126 ;  /* 0x0000007ea570723e */ /* 0x000fe200000000ff */
[C---:B------:R-:W-:Y:S01]  /*6ff0*/  FFMA.FTZ R117, R179.reuse, R120, R37 ;  /* 0x00000078b3757223 */ /* 0x040fe20000010025 */
[----:B------:R-:W-:Y:S01]  /*7000*/  HADD2.F32 R126, -RZ, R66.H0_H0 ;  /* 0x20000042ff7e7230 */ /* 0x000fe20000004100 */
[----:B------:R-:W-:Y:S01]  /*7010*/  FFMA.FTZ R179, R179, R121, R0 ;  /* 0x00000079b3b37223 */ /* 0x000fe20000010000 */
[----:B------:R-:W-:Y:S01]  /*7020*/  F2FP.PACK_AB R115, R128, R125 ;  /* 0x0000007d8073723e */ /* 0x000fe200000000ff */
[----:B------:R-:W-:Y:S01]  /*7030*/  HADD2.F32 R121, -RZ, R62.H0_H0 ;  /* 0x2000003eff797230 */ /* 0x000fe20000004100 */
[C---:B------:R-:W-:Y:S01]  /*7040*/  FFMA.FTZ R164, R181.reuse, R164, R36 ;  /* 0x000000a4b5a47223 */ /* 0x040fe20000010024 */
[----:B------:R-:W-:Y:S01]  /*7050*/  HADD2.F32 R125, -RZ, R68.H1_H1 ;  /* 0x30000044ff7d7230 */ /* 0x000fe20000004100 */
[C---:B------:R-:W-:Y:S01]  /*7060*/  FFMA.FTZ R126, R194.reuse, R126, R25 ;  /* 0x0000007ec27e7223 */ /* 0x040fe20000010019 */
[----:B------:R0:W-:Y:S01]  /*7070*/  STG.E.128 [R118.64], R112 ;  /* 0x0000007076007986 */ /* 0x0001e2000c101d04 */
[----:B------:R-:W-:Y:S01]  /*7080*/  FFMA.FTZ R194, R194, R121, R140 ;  /* 0x00000079c2c27223 */ /* 0x000fe2000001008c */
[----:B------:R-:W-:Y:S01]  /*7090*/  HADD2.F32 R127, -RZ, R67.H0_H0 ;  /* 0x20000043ff7f7230 */ /* 0x000fe20000004100 */
[----:B------:R-:W-:Y:S01]  /*70a0*/  FFMA.FTZ R181, R181, R125, R42 ;  /* 0x0000007db5b57223 */ /* 0x000fe2000001002a */
[----:B------:R-:W-:Y:S01]  /*70b0*/  HADD2.F32 R121, -RZ, R66.H1_H1 ;  /* 0x30000042ff797230 */ /* 0x000fe20000004100 */
[----:B------:R-:W-:Y:S01]  /*70c0*/  FFMA.FTZ R217, R217, R175, R154 ;  /* 0x000000afd9d97223 */ /* 0x000fe2000001009a */
[----:B------:R-:W-:Y:S01]  /*70d0*/  HADD2.F32 R125, -RZ, R63.H0_H0 ;  /* 0x2000003fff7d7230 */ /* 0x000fe20000004100 */
[C---:B------:R-:W-:Y:S01]  /*70e0*/  FFMA.FTZ R127, R196.reuse, R127, R23 ;  /* 0x0000007fc47f7223 */ /* 0x040fe20000010017 */
[----:B------:R-:W-:Y:S01]  /*70f0*/  HADD2.F32 R128, -RZ, R65.H1_H1 ;  /* 0x30000041ff807230 */ /* 0x000fe20000004100 */
[----:B------:R-:W-:Y:S01]  /*7100*/  FFMA.FTZ R121, R197, R121, R24 ;  /* 0x00000079c5797223 */ /* 0x000fe20000010018 */
[----:B------:R-:W-:Y:S01]  /*7110*/  HADD2.F32 R165, -RZ, R67.H1_H1 ;  /* 0x30000043ffa57230 */ /* 0x000fe20000004100 */
[----:B------:R-:W-:Y:S01]  /*7120*/  FFMA.FTZ R196, R196, R125, R142 ;  /* 0x0000007dc4c47223 */ /* 0x000fe2000001008e */
[----:B------:R-:W-:Y:S01]  /*7130*/  HADD2.F32 R125, -RZ, R65.H0_H0 ;  /* 0x20000041ff7d7230 */ /* 0x000fe20000004100 */
[----:B------:R-:W-:Y:S01]  /*7140*/  FFMA.FTZ R128, R195, R128, R26 ;  /* 0x00000080c3807223 */ /* 0x000fe2000001001a */
[----:B------:R-:W-:Y:S01]  /*7150*/  HADD2.F32 R166, -RZ, R57.H0_H0 ;  /* 0x20000039ffa67230 */ /* 0x000fe20000004100 */
[----:B------:R-:W-:Y:S01]  /*7160*/  FFMA.FTZ R120, R198, R165, R22 ;  /* 0x000000a5c6787223 */ /* 0x000fe20000010016 */
[----:B------:R-:W-:Y:S01]  /*7170*/  HADD2.F32 R165, -RZ, R64.H1_H1 ;  /* 0x30000040ffa57230 */ /* 0x000fe20000004100 */
[----:B------:R-:W-:Y:S01]  /*7180*/  FFMA.FTZ R125, R192, R125, R27 ;  /* 0x0000007dc07d7223 */ /* 0x000fe2000001001b */
[----:B0-----:R-:W-:Y:S01]  /*7190*/  HADD2.F32 R114, -RZ, R62.H1_H1 ;  /* 0x3000003eff727230 */ /* 0x001fe20000004100 */
[----:B------:R-:W-:Y:S01]  /*71a0*/  F2FP.PACK_AB R115, R123, R122 ;  /* 0x0000007a7b73723e */ /* 0x000fe200000000ff */
[--C-:B------:R-:W-:Y:S01]  /*71b0*/  HADD2.F32 R112, -RZ, R61.reuse.H1_H1 ;  /* 0x3000003dff707230 */ /* 0x100fe20000004100 */
[----:B------:R-:W-:Y:S01]  /*71c0*/  IMAD.WIDE.U32 R118, R116, R172, c[0x0][0x208] ;  /* 0x0000820074767625 */ /* 0x000fe200078e00ac */
[----:B------:R-:W-:Y:S01]  /*71d0*/  HADD2.F32 R113, -RZ, R61.H0_H0 ;  /* 0x2000003dff717230 */ /* 0x000fe20000004100 */
[----:B------:R-:W-:Y:S01]  /*71e0*/  F2FP.PACK_AB R125, R128, R125 ;  /* 0x0000007d807d723e */ /* 0x000fe200000000ff */
[----:B------:R-:W-:Y:S01]  /*71f0*/  HADD2.F32 R122, -RZ, R60.H1_H1 ;  /* 0x3000003cff7a7230 */ /* 0x000fe20000004100 */
[----:B------:R-:W-:Y:S01]  /*7200*/  FFMA.FTZ R197, R197, R114, R141 ;  /* 0x00000072c5c57223 */ /* 0x000fe2000001008d */
[----:B------:R-:W-:Y:S01]  /*7210*/  F2FP.PACK_AB R114, R129, R124 ;  /* 0x0000007c8172723e */ /* 0x000fe200000000ff */
[----:B------:R-:W-:Y:S01]  /*7220*/  FFMA.FTZ R195, R195, R112, R139 ;  /* 0x00000070c3c37223 */ /* 0x000fe2000001008b */
[----:B------:R-:W-:Y:S01]  /*7230*/  F2FP.PACK_AB R112, R164, R117 ;  /* 0x00000075a470723e */ /* 0x000fe200000000ff */
[----:B------:R-:W-:Y:S01]  /*7240*/  HADD2.F32 R124, -RZ, R64.H0_H0 ;  /* 0x20000040ff7c7230 */ /* 0x000fe20000004100 */
[----:B------:R-:W-:Y:S01]  /*7250*/  FFMA.FTZ R192, R192, R113, R138 ;  /* 0x00000071c0c07223 */ /* 0x000fe2000001008a */
[----:B------:R-:W-:Y:S01]  /*7260*/  HADD2.F32 R117, -RZ, R60.H0_H0 ;  /* 0x2000003cff757230 */ /* 0x000fe20000004100 */
[----:B------:R-:W-:Y:S01]  /*7270*/  F2FP.PACK_AB R113, R131, R130 ;  /* 0x000000828371723e */ /* 0x000fe200000000ff */
[----:B------:R-:W-:Y:S01]  /*7280*/  HADD2.F32 R129, -RZ, R54.H0_H0 ;  /* 0x20000036ff817230 */ /* 0x000fe20000004100 */
[C---:B------:R-:W-:Y:S01]  /*7290*/  FFMA.FTZ R124, R191.reuse, R124, R29 ;  /* 0x0000007cbf7c7223 */ /* 0x040fe2000001001d */
[----:B------:R-:W-:Y:S01]  /*72a0*/  HADD2.F32 R131, -RZ, R59.H1_H1 ;  /* 0x3000003bff837230 */ /* 0x000fe20000004100 */
[----:B------:R-:W-:Y:S01]  /*72b0*/  FFMA.FTZ R191, R191, R117, R136 ;  /* 0x00000075bfbf7223 */ /* 0x000fe20000010088 */
[----:B------:R-:W-:Y:S01]  /*72c0*/  HADD2.F32 R117, -RZ, R58.H0_H0 ;  /* 0x2000003aff757230 */ /* 0x000fe20000004100 */
[----:B------:R0:W-:Y:S01]  /*72d0*/  STG.E.128 [R118.64], R112 ;  /* 0x0000007076007986 */ /* 0x0001e2000c101d04 */
[----:B------:R-:W-:Y:S01]  /*72e0*/  FFMA.FTZ R198, R198, R167, R144 ;  /* 0x000000a7c6c67223 */ /* 0x000fe20000010090 */
[----:B------:R-:W-:Y:S01]  /*72f0*/  HADD2.F32 R167, -RZ, R57.H1_H1 ;  /* 0x30000039ffa77230 */ /* 0x000fe20000004100 */
[----:B------:R-:W-:Y:S01]  /*7300*/  FFMA.FTZ R166, R204, R166, R19 ;  /* 0x000000a6cca67223 */ /* 0x000fe20000010013 */
[--C-:B------:R-:W-:Y:S01]  /*7310*/  HADD2.F32 R130, -RZ, R55.reuse.H1_H1 ;  /* 0x30000037ff827230 */ /* 0x100fe20000004100 */
[----:B------:R-:W-:Y:S01]  /*7320*/  FFMA.FTZ R165, R193, R165, R28 ;  /* 0x000000a5c1a57223 */ /* 0x000fe2000001001c */
[----:B------:R-:W-:Y:S01]  /*7330*/  HADD2.F32 R123, -RZ, R55.H0_H0 ;  /* 0x20000037ff7b7230 */ /* 0x000fe20000004100 */
[----:B------:R-:W-:Y:S01]  /*7340*/  FFMA.FTZ R167, R207, R167, R18 ;  /* 0x000000a7cfa77223 */ /* 0x000fe20000010012 */
[----:B------:R-:W-:Y:S01]  /*7350*/  F2FP.PACK_AB R126, R121, R126 ;  /* 0x0000007e797e723e */ /* 0x000fe200000000ff */
[----:B------:R-:W-:Y:S01]  /*7360*/  FFMA.FTZ R193, R193, R122, R137 ;  /* 0x0000007ac1c17223 */ /* 0x000fe20000010089 */
[----:B------:R-:W-:Y:S01]  /*7370*/  HADD2.F32 R122, -RZ, R59.H0_H0 ;  /* 0x2000003bff7a7230 */ /* 0x000fe20000004100 */
[----:B------:R-:W-:Y:S01]  /*7380*/  F2FP.PACK_AB R124, R165, R124 ;  /* 0x0000007ca57c723e */ /* 0x000fe200000000ff */
[----:B------:R-:W-:Y:S01]  /*7390*/  HADD2.F32 R128, -RZ, R44.H0_H0 ;  /* 0x2000002cff807230 */ /* 0x000fe20000004100 */
[----:B------:R-:W-:Y:S01]  /*73a0*/  F2FP.PACK_AB R127, R120, R127 ;  /* 0x0000007f787f723e */ /* 0x000fe200000000ff */
[----:B------:R-:W-:-:S02]  /*73b0*/  FFMA.FTZ R123, R208, R123, R150 ;  /* 0x0000007bd07b7223 */ /* 0x000fc40000010096 */
[----:B------:R-:W-:Y:S01]  /*73c0*/  FFMA.FTZ R219, R219, R178, R155 ;  /* 0x000000b2dbdb7223 */ /* 0x000fe2000001009b */
[----:B------:R-:W-:Y:S01]  /*73d0*/  SEL R178, RZ, 0x1, P3 ;  /* 0x00000001ffb27807 */ /* 0x000fe20001800000 */
[C---:B0-----:R-:W-:Y:S01]  /*73e0*/  FFMA.FTZ R118, R206.reuse, R117, R17 ;  /* 0x00000075ce767223 */ /* 0x041fe20000010011 */
[--C-:B------:R-:W-:Y:S01]  /*73f0*/  HADD2.F32 R113, -RZ, R53.reuse.H0_H0 ;  /* 0x20000035ff717230 */ /* 0x100fe20000004100 */
[----:B------:R-:W-:Y:S01]  /*7400*/  FFMA.FTZ R206, R206, R129, R148 ;  /* 0x00000081cece7223 */ /* 0x000fe20000010094 */
[----:B------:R-:W-:Y:S01]  /*7410*/  HADD2.F32 R129, -RZ, R58.H1_H1 ;  /* 0x3000003aff817230 */ /* 0x000fe20000004100 */
[----:B------:R-:W-:Y:S01]  /*7420*/  F2FP.PACK_AB R115, R186, R184 ;  /* 0x000000b8ba73723e */ /* 0x000fe200000000ff */
[----:B------:R-:W-:Y:S01]  /*7430*/  HADD2.F32 R114, -RZ, R54.H1_H1 ;  /* 0x30000036ff727230 */ /* 0x000fe20000004100 */
[----:B------:R-:W-:Y:S01]  /*7440*/  FFMA.FTZ R204, R204, R113, R146 ;  /* 0x00000071cccc7223 */ /* 0x000fe20000010092 */
[----:B------:R-:W-:Y:S01]  /*7450*/  HADD2.F32 R112, -RZ, R53.H1_H1 ;  /* 0x30000035ff707230 */ /* 0x000fe20000004100 */
[C---:B------:R-:W-:Y:S01]  /*7460*/  FFMA.FTZ R129, R209.reuse, R129, R16 ;  /* 0x00000081d1817223 */ /* 0x040fe20000010010 */
[----:B------:R-:W-:Y:S01]  /*7470*/  HADD2.F32 R113, -RZ, R51.H1_H1 ;  /* 0x30000033ff717230 */ /* 0x000fe20000004100 */
[----:B------:R-:W-:Y:S01]  /*7480*/  FFMA.FTZ R209, R209, R114, R149 ;  /* 0x00000072d1d17223 */ /* 0x000fe20000010095 */
[--C-:B------:R-:W-:Y:S01]  /*7490*/  HADD2.F32 R114, -RZ, R52.reuse.H1_H1 ;  /* 0x30000034ff727230 */ /* 0x100fe20000004100 */
[----:B------:R-:W-:Y:S01]  /*74a0*/  FFMA.FTZ R207, R207, R112, R147 ;  /* 0x00000070cfcf7223 */ /* 0x000fe20000010093 */
[----:B------:R-:W-:Y:S01]  /*74b0*/  HADD2.F32 R112, -RZ, R52.H0_H0 ;  /* 0x20000034ff707230 */ /* 0x000fe20000004100 */
[C---:B------:R-:W-:Y:S01]  /*74c0*/  FFMA.FTZ R164, R190.reuse, R113, R6 ;  /* 0x00000071bea47223 */ /* 0x040fe20000010006 */
[----:B------:R-:W-:Y:S01]  /*74d0*/  HADD2.F32 R117, -RZ, R47.H1_H1 ;  /* 0x3000002fff757230 */ /* 0x000fe20000004100 */
[----:B------:R-:W-:Y:S01]  /*74e0*/  FFMA.FTZ R205, R205, R114, R145 ;  /* 0x00000072cdcd7223 */ /* 0x000fe20000010091 */
[----:B------:R-:W-:Y:S01]  /*74f0*/  F2FP.PACK_AB R114, R185, R182 ;  /* 0x000000b6b972723e */ /* 0x000fe200000000ff */
[----:B------:R-:W-:Y:S01]  /*7500*/  FFMA.FTZ R203, R203, R112, R143 ;  /* 0x00000070cbcb7223 */ /* 0x000fe2000001008f */
[----:B------:R-:W-:Y:S01]  /*7510*/  F2FP.PACK_AB R113, R183, R180 ;  /* 0x000000b4b771723e */ /* 0x000fe200000000ff */
[----:B------:R-:W-:Y:S01]  /*7520*/  FFMA.FTZ R190, R190, R117, R160 ;  /* 0x00000075bebe7223 */ /* 0x000fe200000100a0 */
[----:B------:R-:W-:Y:S01]  /*7530*/  F2FP.PACK_AB R112, R181, R179 ;  /* 0x000000b3b570723e */ /* 0x000fe200000000ff */
[----:B------:R-:W-:Y:S01]  /*7540*/  IMAD.WIDE.U32 R116, R116, R172, c[0x0][0x210] ;  /* 0x0000840074747625 */ /* 0x000fe200078e00ac */
[----:B------:R-:W-:-:S02]  /*7550*/  F2FP.PACK_AB R118, R129, R118 ;  /* 0x000000768176723e */ /* 0x000fc400000000ff */
[----:B------:R-:W-:Y:S01]  /*7560*/  F2FP.PACK_AB R121, R207, R204 ;  /* 0x000000cccf79723e */ /* 0x000fe200000000ff */
[----:B------:R-:W-:Y:S01]  /*7570*/  FFMA.FTZ R119, R208, R122, R15 ;  /* 0x0000007ad0777223 */ /* 0x000fe2000001000f */
[----:B------:R0:W-:Y:S01]  /*7580*/  STG.E.128 [R116.64], R112 ;  /* 0x0000007074007986 */ /* 0x0001e2000c101d04 */
[C---:B------:R-:W-:Y:S01]  /*7590*/  FFMA.FTZ R122, R210.reuse, R131, R14 ;  /* 0x00000083d27a7223 */ /* 0x040fe2000001000e */
[----:B------:R-:W-:Y:S01]  /*75a0*/  HADD2.F32 R131, -RZ, R47.H0_H0 ;  /* 0x2000002fff837230 */ /* 0x000fe20000004100 */
[----:B------:R-:W-:Y:S01]  /*75b0*/  FFMA.FTZ R210, R210, R130, R151 ;  /* 0x00000082d2d27223 */ /* 0x000fe20000010097 */
[----:B------:R-:W-:Y:S01]  /*75c0*/  HADD2.F32 R130, -RZ, R51.H0_H0 ;  /* 0x20000033ff827230 */ /* 0x000fe20000004100 */
[----:B------:R-:W-:Y:S01]  /*75d0*/  FFMA.FTZ R128, R213, R128, R152 ;  /* 0x00000080d5807223 */ /* 0x000fe20000010098 */
[----:B------:R-:W-:Y:S01]  /*75e0*/  F2FP.PACK_AB R119, R122, R119 ;  /* 0x000000777a77723e */ /* 0x000fe200000000ff */
[C---:B------:R-:W-:Y:S01]  /*75f0*/  FFMA.FTZ R131, R215.reuse, R131, R158 ;  /* 0x00000083d7837223 */ /* 0x040fe2000001009e */
[----:B------:R-:W-:Y:S01]  /*7600*/  F2FP.PACK_AB R123, R210, R123 ;  /* 0x0000007bd27b723e */ /* 0x000fe200000000ff */
[----:B------:R-:W-:Y:S01]  /*7610*/  FFMA.FTZ R130, R215, R130, R7 ;  /* 0x00000082d7827223 */ /* 0x000fe20000010007 */
[----:B------:R-:W-:-:S02]  /*7620*/  F2FP.PACK_AB R122, R209, R206 ;  /* 0x000000ced17a723e */ /* 0x000fc400000000ff */
[----:B------:R-:W-:Y:S02]  /*7630*/  F2FP.PACK_AB R120, R205, R203 ;  /* 0x000000cbcd78723e */ /* 0x000fe400000000ff */
[----:B------:R-:W-:Y:S02]  /*7640*/  F2FP.PACK_AB R131, R190, R131 ;  /* 0x00000083be83723e */ /* 0x000fe400000000ff */
[----:B------:R-:W-:Y:S01]  /*7650*/  F2FP.PACK_AB R129, R219, R217 ;  /* 0x000000d9db81723e */ /* 0x000fe200000000ff */
[--C-:B0-----:R-:W-:Y:S01]  /*7660*/  HADD2.F32 R114, -RZ, R48.reuse.H0_H0 ;  /* 0x20000030ff727230 */ /* 0x101fe20000004100 */
[----:B------:R-:W-:Y:S01]  /*7670*/  IMAD.WIDE.U32 R112, R161, R172, c[0x0][0x208] ;  /* 0x00008200a1707625 */ /* 0x000fe200078e00ac */
[----:B------:R-:W-:Y:S01]  /*7680*/  HADD2.F32 R115, -RZ, R48.H1_H1 ;  /* 0x30000030ff737230 */ /* 0x000fe20000004100 */
[----:B------:R-:W-:Y:S01]  /*7690*/  F2FP.PACK_AB R117, R167, R166 ;  /* 0x000000a6a775723e */ /* 0x000fe200000000ff */
[----:B------:R-:W-:Y:S01]  /*76a0*/  HADD2.F32 R116, -RZ, R44.H1_H1 ;  /* 0x3000002cff747230 */ /* 0x000fe20000004100 */
[----:B------:R-:W-:Y:S01]  /*76b0*/  FFMA.FTZ R165, R213, R114, R13 ;  /* 0x00000072d5a57223 */ /* 0x000fe2000001000d */
[----:B------:R0:W-:Y:S01]  /*76c0*/  STG.E.128 [R112.64], R124 ;  /* 0x0000007c70007986 */ /* 0x0001e2000c101d04 */
[----:B------:R-:W-:Y:S01]  /*76d0*/  FFMA.FTZ R176, R218, R115, R12 ;  /* 0x00000073dab07223 */ /* 0x000fe2000001000c */
[----:B------:R-:W-:Y:S01]  /*76e0*/  F2FP.PACK_AB R115, R198, R196 ;  /* 0x000000c4c673723e */ /* 0x000fe200000000ff */
[----:B------:R-:W-:Y:S01]  /*76f0*/  FFMA.FTZ R175, R218, R116, R153 ;  /* 0x00000074daaf7223 */ /* 0x000fe20000010099 */
[----:B------:R-:W-:Y:S01]  /*7700*/  F2FP.PACK_AB R114, R197, R194 ;  /* 0x000000c2c572723e */ /* 0x000fe200000000ff */
[----:B------:R-:W-:Y:S01]  /*7710*/  IMAD.WIDE.U32 R166, R162, R172, c[0x0][0x208] ;  /* 0x00008200a2a67625 */ /* 0x000fe200078e00ac */
[----:B------:R-:W-:-:S02]  /*7720*/  F2FP.PACK_AB R116, R169, R168 ;  /* 0x000000a8a974723e */ /* 0x000fc400000000ff */
[----:B------:R-:W-:Y:S01]  /*7730*/  F2FP.PACK_AB R128, R175, R128 ;  /* 0x00000080af80723e */ /* 0x000fe200000000ff */
[----:B------:R-:W-:Y:S01]  /*7740*/  IMAD.WIDE.U32 R168, R163, R172, c[0x0][0x208] ;  /* 0x00008200a3a87625 */ /* 0x000fe200078e00ac */
[----:B0-----:R-:W-:Y:S02]  /*7750*/  F2FP.PACK_AB R124, R176, R165 ;  /* 0x000000a5b07c723e */ /* 0x001fe400000000ff */
[----:B------:R-:W-:Y:S01]  /*7760*/  F2FP.PACK_AB R127, R164, R130 ;  /* 0x00000082a47f723e */ /* 0x000fe200000000ff */
[----:B------:R-:W-:Y:S01]  /*7770*/  IMAD.WIDE.U32 R164, R161, R172, c[0x0][0x210] ;  /* 0x00008400a1a47625 */ /* 0x000fe200078e00ac */
[----:B------:R-:W-:Y:S02]  /*7780*/  F2FP.PACK_AB R113, R195, R192 ;  /* 0x000000c0c371723e */ /* 0x000fe400000000ff */
[----:B------:R-:W-:Y:S02]  /*7790*/  F2FP.PACK_AB R112, R193, R191 ;  /* 0x000000bfc170723e */ /* 0x000fe400000000ff */
[----:B------:R-:W-:Y:S01]  /*77a0*/  F2FP.PACK_AB R126, R171, R170 ;  /* 0x000000aaab7e723e */ /* 0x000fe200000000ff */
[----:B------:R-:W-:Y:S01]  /*77b0*/  IMAD.WIDE.U32 R170, R162, R172, c[0x0][0x210] ;  /* 0x00008400a2aa7625 */ /* 0x000fe200078e00ac */
[----:B------:R-:W-:Y:S01]  /*77c0*/  F2FP.PACK_AB R125, R174, R173 ;  /* 0x000000adae7d723e */ /* 0x000fe200000000ff */
[----:B------:R0:W-:Y:S01]  /*77d0*/  STG.E.128 [R164.64], R112 ;  /* 0x00000070a4007986 */ /* 0x0001e2000c101d04 */
[----:B------:R-:W-:Y:S01]  /*77e0*/  F2FP.PACK_AB R130, R216, R214 ;  /* 0x000000d6d882723e */ /* 0x000fe200000000ff */
[----:B------:R-:W-:-:S02]  /*77f0*/  IMAD.WIDE.U32 R162, R163, R172, c[0x0][0x210] ;  /* 0x00008400a3a27625 */ /* 0x000fc400078e00ac */
[----:B------:R0:W-:Y:S04]  /*7800*/  STG.E.128 [R166.64], R116 ;  /* 0x00000074a6007986 */ /* 0x0001e8000c101d04 */
[----:B------:R0:W-:Y:S04]  /*7810*/  STG.E.128 [R170.64], R120 ;  /* 0x00000078aa007986 */ /* 0x0001e8000c101d04 */
[----:B------:R0:W-:Y:S04]  /*7820*/  STG.E.128 [R168.64], R124 ;  /* 0x0000007ca8007986 */ /* 0x0001e8000c101d04 */
[----:B------:R0:W-:Y:S02]  /*7830*/  STG.E.128 [R162.64], R128 ;  /* 0x00000080a2007986 */ /* 0x0001e4000c101d04 */
[----:B0----5:R-:W-:Y:S01]  /*7840*/  @P1 CALL.REL.NOINC `(.L_x_5229) ;  /* 0x0000001000001944 */ /* 0x021fe20003c00000 */
[----:B------:R-:W-:Y:S05]  /*7850*/  BRA `(.L_x_5230) ;  /* 0xffff97a000007947 */ /* 0x000fea000383ffff */
.L_x_5229:
[----:B------:R-:W-:Y:S05]  /*7860*/  EXIT ;  /* 0x000000000000794d */ /* 0x000fea0003800000 */
.L_x_5227:
[----:B------:R-:W-:Y:S01]  /*7870*/  HFMA2.MMA R113, -RZ, RZ, 0, 5.9604644775390625e-08 ;  /* 0x00000001ff717435 */ /* 0x000fe200000001ff */
[----:B------:R-:W-:-:S02]  /*7880*/  MOV R131, R112 ;  /* 0x0000007000837202 */ /* 0x000fc40000000f00 */
[----:B------:R-:W-:Y:S02]  /*7890*/  MOV R251, 0x1f ;  /* 0x0000001f00fb7802 */ /* 0x000fe40000000f00 */
[----:B------:R-:W-:Y:S02]  /*78a0*/  MOV R115, 0xffffffff ;  /* 0xffffffff00737802 */ /* 0x000fe40000000f00 */
[----:B------:R-:W-:Y:S02]  /*78b0*/  MOV R114, 0x78d0 ;  /* 0x000078d000727802 */ /* 0x000fe40000000f00 */
[----:B-----5:R-:W-:Y:S05]  /*78c0*/  CALL.REL.NOINC `($__internal_9_$__cuda_sm70_shflsync_bfly_p) ;  /* 0x00000ac000007944 */ /* 0x020fea0003c00000 */
[----:B-1----:R-:W-:Y:S05]  /*78d0*/  BRA `(.L_x_5231) ;  /* 0xffffd80000007947 */ /* 0x002fea000383ffff */
.L_x_5228:
[----:B------:R-:W-:Y:S01]  /*78e0*/  HFMA2.MMA R113, -RZ, RZ, 0, 1.1920928955078125e-07 ;  /* 0x00000002ff717435 */ /* 0x000fe200000001ff */
[----:B------:R-:W-:Y:S02]  /*78f0*/  MOV R131, R112 ;  /* 0x0000007000837202 */ /* 0x000fe40000000f00 */
[----:B------:R-:W-:Y:S02]  /*7900*/  MOV R251, 0x1f ;  /* 0x0000001f00fb7802 */ /* 0x000fe40000000f00 */
[----:B------:R-:W-:Y:S02]  /*7910*/  MOV R115, 0xffffffff ;  /* 0xffffffff00737802 */ /* 0x000fe40000000f00 */
[----:B------:R-:W-:-:S02]  /*7920*/  MOV R114, 0x7940 ;  /* 0x0000794000727802 */ /* 0x000fc40000000f00 */
[----:B-----5:R-:W-:Y:S05]  /*7930*/  CALL.REL.NOINC `($__internal_9_$__cuda_sm70_shflsync_bfly_p) ;  /* 0x00000a5000007944 */ /* 0x020fea0003c00000 */
[----:B-1----:R-:W-:Y:S01]  /*7940*/  FADD.FTZ R112, R112, R113 ;  /* 0x0000007170707221 */ /* 0x002fe20000010000 */
[----:B------:R-:W-:Y:S01]  /*7950*/  HFMA2.MMA R113, -RZ, RZ, 0, 2.384185791015625e-07 ;  /* 0x00000004ff717435 */ /* 0x000fe200000001ff */
[----:B------:R-:W-:-:S02]  /*7960*/  MOV R251, 0x1f ;  /* 0x0000001f00fb7802 */ /* 0x000fc40000000f00 */
[----:B------:R-:W-:Y:S02]  /*7970*/  MOV R115, 0xffffffff ;  /* 0xffffffff00737802 */ /* 0x000fe40000000f00 */
[----:B------:R-:W-:Y:S02]  /*7980*/  MOV R131, R112 ;  /* 0x0000007000837202 */ /* 0x000fe40000000f00 */
[----:B------:R-:W-:Y:S02]  /*7990*/  MOV R114, 0x79b0 ;  /* 0x000079b000727802 */ /* 0x000fe40000000f00 */
[----:B------:R-:W-:Y:S05]  /*79a0*/  CALL.REL.NOINC `($__internal_9_$__cuda_sm70_shflsync_bfly_p) ;  /* 0x000009e000007944 */ /* 0x000fea0003c00000 */
[----:B-1----:R-:W-:Y:S01]  /*79b0*/  FADD.FTZ R112, R112, R113 ;  /* 0x0000007170707221 */ /* 0x002fe20000010000 */
[----:B------:R-:W-:Y:S01]  /*79c0*/  HFMA2.MMA R113, -RZ, RZ, 0, 4.76837158203125e-07 ;  /* 0x00000008ff717435 */ /* 0x000fe200000001ff */
[----:B------:R-:W-:Y:S02]  /*79d0*/  MOV R251, 0x1f ;  /* 0x0000001f00fb7802 */ /* 0x000fe40000000f00 */
[----:B------:R-:W-:Y:S02]  /*79e0*/  MOV R115, 0xffffffff ;  /* 0xffffffff00737802 */ /* 0x000fe40000000f00 */
[----:B------:R-:W-:-:S02]  /*79f0*/  MOV R131, R112 ;  /* 0x0000007000837202 */ /* 0x000fc40000000f00 */
[----:B------:R-:W-:Y:S02]  /*7a00*/  MOV R114, 0x7a20 ;  /* 0x00007a2000727802 */ /* 0x000fe40000000f00 */
[----:B------:R-:W-:Y:S05]  /*7a10*/  CALL.REL.NOINC `($__internal_9_$__cuda_sm70_shflsync_bfly_p) ;  /* 0x0000097000007944 */ /* 0x000fea0003c00000 */
[----:B-1----:R-:W-:Y:S01]  /*7a20*/  FADD.FTZ R112, R112, R113 ;  /* 0x0000007170707221 */ /* 0x002fe20000010000 */
[----:B------:R-:W-:Y:S01]  /*7a30*/  HFMA2.MMA R113, -RZ, RZ, 0, 9.5367431640625e-07 ;  /* 0x00000010ff717435 */ /* 0x000fe200000001ff */
[----:B------:R-:W-:Y:S02]  /*7a40*/  MOV R251, 0x1f ;  /* 0x0000001f00fb7802 */ /* 0x000fe40000000f00 */
[----:B------:R-:W-:Y:S02]  /*7a50*/  MOV R115, 0xffffffff ;  /* 0xffffffff00737802 */ /* 0x000fe40000000f00 */
[----:B------:R-:W-:Y:S02]  /*7a60*/  MOV R131, R112 ;  /* 0x0000007000837202 */ /* 0x000fe40000000f00 */
[----:B------:R-:W-:Y:S02]  /*7a70*/  MOV R114, 0x7a90 ;  /* 0x00007a9000727802 */ /* 0x000fe40000000f00 */
[----:B------:R-:W-:Y:S05]  /*7a80*/  CALL.REL.NOINC `($__internal_9_$__cuda_sm70_shflsync_bfly_p) ;  /* 0x0000090000007944 */ /* 0x000fea0003c00000 */
[----:B-1----:R-:W-:Y:S01]  /*7a90*/  FADD.FTZ R112, R112, R113 ;  /* 0x0000007170707221 */ /* 0x002fe20000010000 */
[----:B------:R-:W-:Y:S02]  /*7aa0*/  MOV R251, 0x1f ;  /* 0x0000001f00fb7802 */ /* 0x000fe40000000f00 */
[----:B------:R-:W-:Y:S01]  /*7ab0*/  MOV R115, 0xffffffff ;  /* 0xffffffff00737802 */ /* 0x000fe20000000f00 */
        /* <DEDUP_REMOVED lines=113> */
[----:B------:R-:W-:Y:S01]  /*81d0*/  HFMA2.MMA R113, -RZ, RZ, 0, 5.9604644775390625e-08 ;  /* 0x00000001ff717435 */ /* 0x000fe200000001ff */
[----:B------:R-:W-:-:S05]  /*81e0*/  MOV R114, 0x8200 ;  /* 0x0000820000727802 */ /* 0x000fca0000000f00 */
[----:B------:R-:W-:Y:S05]  /*81f0*/  CALL.REL.NOINC `($__internal_9_$__cuda_sm70_shflsync_bfly_p) ;  /* 0x0000019000007944 */ /* 0x000fea0003c00000 */
[----:B-1----:R-:W-:Y:S01]  /*8200*/  FADD.FTZ R131, R131, R113 ;  /* 0x0000007183837221 */ /* 0x002fe20000010000 */
[----:B------:R-:W-:Y:S01]  /*8210*/  HFMA2.MMA R113, -RZ, RZ, 0, 1.1920928955078125e-07 ;  /* 0x00000002ff717435 */ /* 0x000fe200000001ff */
[----:B------:R-:W-:Y:S02]  /*8220*/  MOV R251, 0x1f ;  /* 0x0000001f00fb7802 */ /* 0x000fe40000000f00 */
[----:B------:R-:W-:Y:S02]  /*8230*/  MOV R115, 0xffffffff ;  /* 0xffffffff00737802 */ /* 0x000fe40000000f00 */
[----:B------:R-:W-:Y:S02]  /*8240*/  MOV R114, 0x8260 ;  /* 0x0000826000727802 */ /* 0x000fe40000000f00 */
[----:B------:R-:W-:Y:S05]  /*8250*/  CALL.REL.NOINC `($__internal_9_$__cuda_sm70_shflsync_bfly_p) ;  /* 0x0000013000007944 */ /* 0x000fea0003c00000 */
[----:B-1----:R-:W-:Y:S01]  /*8260*/  FADD.FTZ R131, R131, R113 ;  /* 0x0000007183837221 */ /* 0x002fe20000010000 */
[----:B------:R-:W-:Y:S01]  /*8270*/  HFMA2.MMA R113, -RZ, RZ, 0, 2.384185791015625e-07 ;  /* 0x00000004ff717435 */ /* 0x000fe200000001ff */
[----:B------:R-:W-:-:S02]  /*8280*/  MOV R251, 0x1f ;  /* 0x0000001f00fb7802 */ /* 0x000fc40000000f00 */
[----:B------:R-:W-:Y:S02]  /*8290*/  MOV R115, 0xffffffff ;  /* 0xffffffff00737802 */ /* 0x000fe40000000f00 */
[----:B------:R-:W-:Y:S02]  /*82a0*/  MOV R114, 0x82c0 ;  /* 0x000082c000727802 */ /* 0x000fe40000000f00 */
[----:B------:R-:W-:Y:S05]  /*82b0*/  CALL.REL.NOINC `($__internal_9_$__cuda_sm70_shflsync_bfly_p) ;  /* 0x000000d000007944 */ /* 0x000fea0003c00000 */
[----:B-1----:R-:W-:Y:S01]  /*82c0*/  FADD.FTZ R131, R131, R113 ;  /* 0x0000007183837221 */ /* 0x002fe20000010000 */
[----:B------:R-:W-:Y:S01]  /*82d0*/  HFMA2.MMA R113, -RZ, RZ, 0, 4.76837158203125e-07 ;  /* 0x00000008ff717435 */ /* 0x000fe200000001ff */
[----:B------:R-:W-:Y:S02]  /*82e0*/  MOV R251, 0x1f ;  /* 0x0000001f00fb7802 */ /* 0x000fe40000000f00 */
[----:B------:R-:W-:Y:S02]  /*82f0*/  MOV R115, 0xffffffff ;  /* 0xffffffff00737802 */ /* 0x000fe40000000f00 */
[----:B------:R-:W-:Y:S02]  /*8300*/  MOV R114, 0x8320 ;  /* 0x0000832000727802 */ /* 0x000fe40000000f00 */
[----:B------:R-:W-:Y:S05]  /*8310*/  CALL.REL.NOINC `($__internal_9_$__cuda_sm70_shflsync_bfly_p) ;  /* 0x0000007000007944 */ /* 0x000fea0003c00000 */
[----:B-1----:R-:W-:Y:S01]  /*8320*/  FADD.FTZ R131, R131, R113 ;  /* 0x0000007183837221 */ /* 0x002fe20000010000 */
[----:B------:R-:W-:Y:S01]  /*8330*/  HFMA2.MMA R113, -RZ, RZ, 0, 9.5367431640625e-07 ;  /* 0x00000010ff717435 */ /* 0x000fe200000001ff */
[----:B------:R-:W-:-:S02]  /*8340*/  MOV R251, 0x1f ;  /* 0x0000001f00fb7802 */ /* 0x000fc40000000f00 */
[----:B------:R-:W-:Y:S02]  /*8350*/  MOV R115, 0xffffffff ;  /* 0xffffffff00737802 */ /* 0x000fe40000000f00 */
[----:B------:R-:W-:Y:S02]  /*8360*/  MOV R114, 0x8380 ;  /* 0x0000838000727802 */ /* 0x000fe40000000f00 */
[----:B------:R-:W-:Y:S05]  /*8370*/  CALL.REL.NOINC `($__internal_9_$__cuda_sm70_shflsync_bfly_p) ;  /* 0x0000001000007944 */ /* 0x000fea0003c00000 */
[----:B-1----:R-:W-:Y:S05]  /*8380*/  BRA `(.L_x_5232) ;  /* 0xffffd59000007947 */ /* 0x002fea000383ffff */
        .weak           $__internal_9_$__cuda_sm70_shflsync_bfly_p
        .type           $__internal_9_$__cuda_sm70_shflsync_bfly_p,@function
        .size           $__internal_9_$__cuda_sm70_shflsync_bfly_p,(.L_x_41037 - $__internal_9_$__cuda_sm70_shflsync_bfly_p)
$__internal_9_$__cuda_sm70_shflsync_bfly_p:
[----:B------:R-:W-:Y:S04]  /*8390*/  WARPSYNC R115 ;  /* 0x0000007300007348 */ /* 0x000fe80003800000 */
[----:B------:R0:W1:Y:S02]  /*83a0*/  SHFL.BFLY PT, R113, R131, R113, R251 ;  /* 0x0c00007183717389 */ /* 0x00006400000e00fb */
[----:B0-----:R-:W-:-:S06]  /*83b0*/  HFMA2.MMA R115, -RZ, RZ, 0, 0 ;  /* 0x00000000ff737435 */ /* 0x001fcc00000001ff */
[----:B------:R-:W-:Y:S05]  /*83c0*/  RET.REL.NODEC R114 `(_ZN10layer_norm31ln_parallel_residual_fwd_kernelINS_13Kernel_traitsI6__halfS2_S2_S2_fjLj7168ELj1ELj1ELj4ELj16ENS_18Kernel_traits_baseILj7168ES2_S2_S2_S2_fjLj128EEEEELb0ELb0ELb1EEEvNS_9FwdParamsE) ;  /* 0xffff7c3072007950 */ /* 0x000fea0003c3ffff */
.L_x_5233:
        /* <DEDUP_REMOVED lines=11> */
.L_x_41037:


//--------------------- .text._ZN10layer_norm31ln_parallel_residual_fwd_kernelINS_13Kernel_traitsI6__halfS2_S2_S2_fjLj7168ELj1ELj1ELj4ELj16ENS_18Kernel_traits_baseILj7168ES2_S2_S2_S2_fjLj128EEEEELb0ELb1ELb0EEEvNS_9FwdParamsE --------------------------
	.section	.text._ZN10layer_norm31ln_parallel_residual_fwd_kernelINS_13Kernel_traitsI6__halfS2_S2_S2_fjLj7168ELj1ELj1ELj4ELj16ENS_18Kernel_traits_baseILj7168ES2_S2_S2_S2_fjLj128EEEEELb0ELb1ELb0EEEvNS_9FwdParamsE,"ax",@progbits
	.sectioninfo	@"SHI_REGISTERS=254"
	.align	128
        .global         _ZN10layer_norm31ln_parallel_residual_fwd_kernelINS_13Kernel_traitsI6__halfS2_S2_S2_fjLj7168ELj1ELj1ELj4ELj16ENS_18Kernel_traits_baseILj7168ES2_S2_S2_S2_fjLj128EEEEELb0ELb1ELb0EEEvNS_9FwdParamsE
        .type           _ZN10layer_norm31ln_parallel_residual_fwd_kernelINS_13Kernel_traitsI6__halfS2_S2_S2_fjLj7168ELj1ELj1ELj4ELj16ENS_18Kernel_traits_baseILj7168ES2_S2_S2_S2_fjLj128EEEEELb0ELb1ELb0EEEvNS_9FwdParamsE,@function
        .size           _ZN10layer_norm31ln_parallel_residual_fwd_kernelINS_13Kernel_traitsI6__halfS2_S2_S2_fjLj7168ELj1ELj1ELj4ELj16ENS_18Kernel_traits_baseILj7168ES2_S2_S2_S2_fjLj128EEEEELb0ELb1ELb0EEEvNS_9FwdParamsE,(.L_x_41038 - _ZN10layer_norm31ln_parallel_residual_fwd_kernelINS_13Kernel_traitsI6__halfS2_S2_S2_fjLj7168ELj1ELj1ELj4ELj16ENS_18Kernel_traits_baseILj7168ES2_S2_S2_S2_fjLj128EEEEELb0ELb1ELb0EEEvNS_9FwdParamsE)
        .other          _ZN10layer_norm31ln_parallel_residual_fwd_kernelINS_13Kernel_traitsI6__halfS2_S2_S2_fjLj7168ELj1ELj1ELj4ELj16ENS_18Kernel_traits_baseILj7168ES2_S2_S2_S2_fjLj128EEEEELb0ELb1ELb0EEEvNS_9FwdParamsE,@"STO_CUDA_ENTRY STV_DEFAULT"
_ZN10layer_norm31ln_parallel_residual_fwd_kernelINS_13Kernel_traitsI6__halfS2_S2_S2_fjLj7168ELj1ELj1ELj4ELj16ENS_18Kernel_traits_baseILj7168ES2_S2_S2_S2_fjLj128EEEEELb0ELb1ELb0EEEvNS_9FwdParamsE:
.text._ZN10layer_norm31ln_parallel_residual_fwd_kernelINS_13Kernel_traitsI6__halfS2_S2_S2_fjLj7168ELj1ELj1ELj4ELj16ENS_18Kernel_traits_baseILj7168ES2_S2_S2_S2_fjLj128EEEEELb0ELb1ELb0EEEvNS_9FwdParamsE:
[----:B------:R-:W-:Y:S02]  /*0000*/  MOV R1, c[0x0][0x28] ;  /* 0x00000a0000017a02 */ /* 0x000fe40000000f00 */
[----:B------:R-:W0:Y:S01]  /*0010*/  S2R R51, SR_TID.X ;  /* 0x0000000000337919 */ /* 0x000e220000002100 */
[----:B------:R-:W-:Y:S01]  /*0020*/  MOV R0, c[0x0][0x168] ;  /* 0x00005a0000007a02 */ /* 0x000fe20000000f00 */
[----:B------:R-:W-:Y:S01]  /*0030*/  ULDC.64 UR4, c[0x0][0x118] ;  /* 0x0000460000047ab9 */ /* 0x000fe20000000a00 */
[----:B------:R-:W-:Y:S02]  /*0040*/  BSSY B0, `(.L_x_5234) ;  /* 0x000001b000007945 */ /* 0x000fe40003800000 */
        /* <DEDUP_REMOVED lines=16> */
[----:B------:R-:W-:-:S03]  /*0150*/  HFMA2.MMA R3, -RZ, RZ, 0, 9.5367431640625e-07 ;  /* 0x00000010ff037435 */ /* 0x000fc600000001ff */
[----:B------:R-:W-:-:S13]  /*0160*/  ISETP.NE.AND.EX P0, PT, RZ, c[0x0][0x21c], PT, P0 ;  /* 0x00008700ff007a0c */ /* 0x000fda0003f05300 */
[----:B------:R-:W-:-:S04]  /*0170*/  @P0 LEA R4, P2, R56, c[0x0][0x218], 0x4 ;  /* 0x0000860038040a11 */ /* 0x000fc800078420ff */
[C---:B------:R-:W-:Y:S01]  /*0180*/  @P0 LEA.HI.X R5, R56.reuse, c[0x0][0x21c], RZ, 0x4, P2 ;  /* 0x0000870038050a11 */ /* 0x040fe200010f24ff */
[----:B------:R-:W-:-:S04]  /*0190*/  IMAD.WIDE.U32 R2, R56, R3, c[0x0][0x1b0] ;  /* 0x00006c0038027625 */ /* 0x000fc800078e0003 */
[----:B------:R0:W5:Y:S04]  /*01a0*/  @P0 LDG.E.128 R12, [R4.64] ;  /* 0x00000004040c0981 */ /* 0x000168000c1e1d00 */
[----:B------:R0:W5:Y:S01]  /*01b0*/  LDG.E.128 R40, [R2.64] ;  /* 0x0000000402287981 */ /* 0x000162000c1e1d00 */
[----:B------:R-:W-:Y:S01]  /*01c0*/  LOP3.LUT R56, R56, 0x80, RZ, 0xfc, !PT ;  /* 0x0000008038387812 */ /* 0x000fe200078efcff */
[----:B------:R-:W-:Y:S01]  /*01d0*/  @!P0 CS2R R12, SRZ ;  /* 0x00000000000c8805 */ /* 0x000fe2000001ff00 */
[----:B------:R-:W-:Y:S02]  /*01e0*/  @!P0 CS2R R14, SRZ ;  /* 0x00000000000e8805 */ /* 0x000fe4000001ff00 */
.L_x_5235:
[----:B0-----:R-:W-:Y:S05]  /*01f0*/  BSYNC B0 ;  /* 0x0000000000007941 */ /* 0x001fea0003800000 */
.L_x_5234:
[----:B------:R-:W-:Y:S01]  /*0200*/  BSSY B0, `(.L_x_5236) ;  /* 0x000000d000007945 */ /* 0x000fe20003800000 */
[----:B------:R-:W-:Y:S05]  /*0210*/  @!P6 BRA `(.L_x_5237) ;  /* 0x000000b00000e947 */ /* 0x000fea0003800000 */
[----:B------:R-:W-:Y:S02]  /*0220*/  ISETP.NE.U32.AND P0, PT, RZ, c[0x0][0x218], PT ;  /* 0x00008600ff007a0c */ /* 0x000fe40003f05070 */
[----:B------:R-:W-:-:S02]  /*0230*/  MOV R9, 0x10 ;  /* 0x0000001000097802 */ /* 0x000fc40000000f00 */
[----:B------:R-:W-:-:S03]  /*0240*/  ISETP.NE.AND.EX P0, PT, RZ, c[0x0][0x21c], PT, P0 ;  /* 0x00008700ff007a0c */ /* 0x000fc60003f05300 */
[----:B------:R-:W-:-:S05]  /*0250*/  IMAD.WIDE.U32 R8, R56, R9, c[0x0][0x1b0] ;  /* 0x00006c0038087625 */ /* 0x000fca00078e0009 */
[----:B------:R0:W5:Y:S05]  /*0260*/  LDG.E.128 R24, [R8.64] ;  /* 0x0000000408187981 */ /* 0x00016a000c1e1d00 */
[----:B------:R-:W-:-:S04]  /*0270*/  @P0 LEA R2, P2, R56, c[0x0][0x218], 0x4 ;  /* 0x0000860038020a11 */ /* 0x000fc800078420ff */
[----:B------:R-:W-:-:S05]  /*0280*/  @P0 LEA.HI.X R3, R56, c[0x0][0x21c], RZ, 0x4, P2 ;  /* 0x0000870038030a11 */ /* 0x000fca00010f24ff */
[----:B------:R0:W5:Y:S01]  /*0290*/  @P0 LDG.E.128 R4, [R2.64] ;  /* 0x0000000402040981 */ /* 0x000162000c1e1d00 */
[----:B------:R-:W-:Y:S01]  /*02a0*/  IADD3 R56, R56, 0x80, RZ ;  /* 0x0000008038387810 */ /* 0x000fe20007ffe0ff */
[----:B------:R-:W-:Y:S01]  /*02b0*/  @!P0 CS2R R4, SRZ ;  /* 0x0000000000048805 */ /* 0x000fe2000001ff00 */
[----:B------:R-:W-:Y:S02]  /*02c0*/  @!P0 CS2R R6, SRZ ;  /* 0x0000000000068805 */ /* 0x000fe4000001ff00 */
.L_x_5237:
[----:B0-----:R-:W-:Y:S05]  /*02d0*/  BSYNC B0 ;  /* 0x0000000000007941 */ /* 0x001fea0003800000 */
.L_x_5236:
[----:B------:R-:W-:Y:S01]  /*02e0*/  BSSY B0, `(.L_x_5238) ;  /* 0x000000d000007945 */ /* 0x000fe20003800000 */
[----:B------:R-:W-:Y:S05]  /*02f0*/  @!P5 BRA `(.L_x_5239) ;  /* 0x000000b00000d947 */ /* 0x000fea0003800000 */
[----:B------:R-:W-:Y:S01]  /*0300*/  ISETP.NE.U32.AND P0, PT, RZ, c[0x0][0x218], PT ;  /* 0x00008600ff007a0c */ /* 0x000fe20003f05070 */
[----:B------:R-:W-:-:S03]  /*0310*/  HFMA2.MMA R9, -RZ, RZ, 0, 9.5367431640625e-07 ;  /* 0x00000010ff097435 */ /* 0x000fc600000001ff */
[----:B------:R-:W-:-:S13]  /*0320*/  ISETP.NE.AND.EX P0, PT, RZ, c[0x0][0x21c], PT, P0 ;  /* 0x00008700ff007a0c */ /* 0x000fda0003f05300 */
[C---:B------:R-:W-:Y:S01]  /*0330*/  @P0 LEA R2, P2, R56.reuse, c[0x0][0x218], 0x4 ;  /* 0x0000860038020a11 */ /* 0x040fe200078420ff */
[----:B------:R-:W-:-:S03]  /*0340*/  IMAD.WIDE.U32 R8, R56, R9, c[0x0][0x1b0] ;  /* 0x00006c0038087625 */ /* 0x000fc600078e0009 */
[----:B------:R-:W-:-:S03]  /*0350*/  @P0 LEA.HI.X R3, R56, c[0x0][0x21c], RZ, 0x4, P2 ;  /* 0x0000870038030a11 */ /* 0x000fc600010f24ff */
[----:B------:R-:W5:Y:S04]  /*0360*/  LDG.E.128 R8, [R8.64] ;  /* 0x0000000408087981 */ /* 0x000f68000c1e1d00 */
[----:B------:R0:W5:Y:S01]  /*0370*/  @P0 LDG.E.128 R52, [R2.64] ;  /* 0x0000000402340981 */ /* 0x000162000c1e1d00 */
[----:B------:R-:W-:Y:S01]  /*0380*/  IADD3 R56, R56, 0x80, RZ ;  /* 0x0000008038387810 */ /* 0x000fe20007ffe0ff */
[----:B------:R-:W-:Y:S01]  /*0390*/  @!P0 CS2R R52, SRZ ;  /* 0x0000000000348805 */ /* 0x000fe2000001ff00 */
[----:B------:R-:W-:Y:S02]  /*03a0*/  @!P0 CS2R R54, SRZ ;  /* 0x0000000000368805 */ /* 0x000fe4000001ff00 */
.L_x_5239:
[----:B0-----:R-:W-:Y:S05]  /*03b0*/  BSYNC B0 ;  /* 0x0000000000007941 */ /* 0x001fea0003800000 */
.L_x_5238:
[----:B------:R-:W-:Y:S01]  /*03c0*/  BSSY B0, `(.L_x_5240) ;  /* 0x000000d000007945 */ /* 0x000fe20003800000 */
[----:B------:R-:W-:Y:S05]  /*03d0*/  @!P4 BRA `(.L_x_5241) ;  /* 0x000000b00000c947 */ /* 0x000fea0003800000 */
[----:B------:R-:W-:Y:S02]  /*03e0*/  ISETP.NE.U32.AND P0, PT, RZ, c[0x0][0x218], PT ;  /* 0x00008600ff007a0c */ /* 0x000fe40003f05070 */
[----:B------:R-:W-:-:S02]  /*03f0*/  MOV R81, 0x10 ;  /* 0x0000001000517802 */ /* 0x000fc40000000f00 */
[----:B------:R-:W-:-:S03]  /*0400*/  ISETP.NE.AND.EX P0, PT, RZ, c[0x0][0x21c], PT, P0 ;  /* 0x00008700ff007a0c */ /* 0x000fc60003f05300 */
[----:B------:R-:W-:-:S06]  /*0410*/  IMAD.WIDE.U32 R80, R56, R81, c[0x0][0x1b0] ;  /* 0x00006c0038507625 */ /* 0x000fcc00078e0051 */
[----:B------:R-:W5:Y:S04]  /*0420*/  LDG.E.128 R80, [R80.64] ;  /* 0x0000000450507981 */ /* 0x000f68000c1e1d00 */
[----:B------:R-:W-:-:S04]  /*0430*/  @P0 LEA R2, P2, R56, c[0x0][0x218], 0x4 ;  /* 0x0000860038020a11 */ /* 0x000fc800078420ff */
[----:B------:R-:W-:-:S05]  /*0440*/  @P0 LEA.HI.X R3, R56, c[0x0][0x21c], RZ, 0x4, P2 ;  /* 0x0000870038030a11 */ /* 0x000fca00010f24ff */
[----:B------:R0:W5:Y:S01]  /*0450*/  @P0 LDG.E.128 R84, [R2.64] ;  /* 0x0000000402540981 */ /* 0x000162000c1e1d00 */
[----:B------:R-:W-:Y:S01]  /*0460*/  IADD3 R56, R56, 0x80, RZ ;  /* 0x0000008038387810 */ /* 0x000fe20007ffe0ff */
[----:B------:R-:W-:Y:S01]  /*0470*/  @!P0 CS2R R84, SRZ ;  /* 0x0000000000548805 */ /* 0x000fe2000001ff00 */
[----:B------:R-:W-:Y:S02]  /*0480*/  @!P0 CS2R R86, SRZ ;  /* 0x0000000000568805 */ /* 0x000fe4000001ff00 */
.L_x_5241:
[----:B0-----:R-:W-:Y:S05]  /*0490*/  BSYNC B0 ;  /* 0x0000000000007941 */ /* 0x001fea0003800000 */
.L_x_5240:
        /* <DEDUP_REMOVED lines=13> */
.L_x_5243:
[----:B0-----:R-:W-:Y:S05]  /*0570*/  BSYNC B0 ;  /* 0x0000000000007941 */ /* 0x001fea0003800000 */
.L_x_5242:
[----:B------:R-:W-:Y:S01]  /*0580*/  ISETP.GE.U32.AND P0, PT, R50, 0x300, PT ;  /* 0x000003003200780c */ /* 0x000fe20003f06070 */
[----:B------:R-:W-:Y:S03]  /*0590*/  BSSY B0, `(.L_x_5244) ;  /* 0x000000e000007945 */ /* 0x000fe60003800000 */
[----:B------:R-:W-:-:S09]  /*05a0*/  P2R R0, PR, RZ, 0x1 ;  /* 0x00000001ff007803 */ /* 0x000fd20000000000 */
[----:B------:R-:W-:Y:S05]  /*05b0*/  @!P0 BRA `(.L_x_5245) ;  /* 0x000000b000008947 */ /* 0x000fea0003800000 */
[----:B------:R-:W-:Y:S02]  /*05c0*/  ISETP.NE.U32.AND P0, PT, RZ, c[0x0][0x218], PT ;  /* 0x00008600ff007a0c */ /* 0x000fe40003f05070 */
[----:B------:R-:W-:Y:S02]  /*05d0*/  MOV R65, 0x10 ;  /* 0x0000001000417802 */ /* 0x000fe40000000f00 */
        /* <DEDUP_REMOVED lines=9> */
.L_x_5245:
[----:B0-----:R-:W-:Y:S05]  /*0670*/  BSYNC B0 ;  /* 0x0000000000007941 */ /* 0x001fea0003800000 */
.L_x_5244:
[----:B------:R-:W-:Y:S01]  /*0680*/  ISETP.GE.U32.AND P0, PT, R50, 0x380, PT ;  /* 0x000003803200780c */ /* 0x000fe20003f06070 */
[----:B------:R-:W-:Y:S03]  /*0690*/  BSSY B0, `(.L_x_5246) ;  /* 0x000000d000007945 */ /* 0x000fe60003800000 */
[----:B------:R-:W-:-:S09]  /*06a0*/  P2R R0, PR, RZ, 0x1 ;  /* 0x00000001ff007803 */ /* 0x000fd20000000000 */
[----:B------:R-:W-:Y:S05]  /*06b0*/  @!P0 BRA `(.L_x_5247) ;  /* 0x000000a000008947 */ /* 0x000fea0003800000 */
[----:B------:R-:W-:-:S04]  /*06c0*/  ISETP.NE.U32.AND P0, PT, RZ, c[0x0][0x218], PT ;  /* 0x00008600ff007a0c */ /* 0x000fc80003f05070 */
[----:B------:R-:W-:Y:S01]  /*06d0*/  ISETP.NE.AND.EX P0, PT, RZ, c[0x0][0x21c], PT, P0 ;  /* 0x00008700ff007a0c */ /* 0x000fe20003f05300 */
[----:B------:R-:W-:-:S12]  /*06e0*/  HFMA2.MMA R57, -RZ, RZ, 0, 9.5367431640625e-07 ;  /* 0x00000010ff397435 */ /* 0x000fd800000001ff */
[----:B------:R-:W-:-:S04]  /*06f0*/  @P0 LEA R2, P2, R56, c[0x0][0x218], 0x4 ;  /* 0x0000860038020a11 */ /* 0x000fc800078420ff */
[C---:B------:R-:W-:Y:S01]  /*0700*/  @P0 LEA.HI.X R3, R56.reuse, c[0x0][0x21c], RZ, 0x4, P2 ;  /* 0x0000870038030a11 */ /* 0x040fe200010f24ff */
[----:B------:R-:W-:-:S04]  /*0710*/  IMAD.WIDE.U32 R56, R56, R57, c[0x0][0x1b0] ;  /* 0x00006c0038387625 */ /* 0x000fc800078e0039 */
[----:B------:R0:W5:Y:S04]  /*0720*/  @P0 LDG.E.128 R60, [R2.64] ;  /* 0x00000004023c0981 */ /* 0x000168000c1e1d00 */
[----:B------:R-:W5:Y:S01]  /*0730*/  LDG.E.128 R56, [R56.64] ;  /* 0x0000000438387981 */ /* 0x000f62000c1e1d00 */
[----:B------:R-:W-:Y:S01]  /*0740*/  @!P0 CS2R R60, SRZ ;  /* 0x00000000003c8805 */ /* 0x000fe2000001ff00 */
[----:B------:R-:W-:Y:S02]  /*0750*/  @!P0 CS2R R62, SRZ ;  /* 0x00000000003e8805 */ /* 0x000fe4000001ff00 */
.L_x_5247:
[----:B0-----:R-:W-:Y:S05]  /*0760*/  BSYNC B0 ;  /* 0x0000000000007941 */ /* 0x001fea0003800000 */
.L_x_5246:
[----:B------:R-:W0:Y:S01]  /*0770*/  S2UR UR6, SR_CTAID.X ;  /* 0x00000000000679c3 */ /* 0x000e220000002500 */
[----:B------:R-:W-:Y:S02]  /*0780*/  MOV R0, c[0x0][0x180] ;  /* 0x0000600000007a02 */ /* 0x000fe40000000f00 */
[----:B------:R-:W-:Y:S02]  /*0790*/  MOV R2, c[0x0][0x184] ;  /* 0x0000610000027a02 */ /* 0x000fe40000000f00 */
[----:B------:R-:W-:-:S04]  /*07a0*/  LOP3.LUT P0, RZ, R0, c[0x0][0x178], RZ, 0xfc, !PT ;  /* 0x00005e0000ff7a12 */ /* 0x000fc8000780fcff */
[----:B------:R-:W-:Y:S02]  /*07b0*/  LOP3.LUT P0, RZ, R2, c[0x0][0x17c], RZ, 0xfc, P0 ;  /* 0x00005f0002ff7a12 */ /* 0x000fe4000000fcff */
[----:B0-----:R-:W-:-:S04]  /*07c0*/  LEA.HI R141, R51, UR6, RZ, 0x19 ;  /* 0x00000006338d7c11 */ /* 0x001fc8000f8fc8ff */
[----:B------:R-:W-:-:S13]  /*07d0*/  ISETP.GE.AND P2, PT, R141, c[0x0][0x164], PT ;  /* 0x000059008d007a0c */ /* 0x000fda0003f46270 */
[----:B------:R-:W-:Y:S05]  /*07e0*/  @P2 EXIT ;  /* 0x000000000000294d */ /* 0x000fea0003800000 */
[----:B------:R-:W-:Y:S01]  /*07f0*/  SHF.R.S32.HI R104, RZ, 0x3, R100 ;  /* 0x00000003ff687819 */ /* 0x000fe20000011464 */
[--C-:B-----5:R-:W-:Y:S01]  /*0800*/  HADD2.F32 R96, -RZ, R76.reuse.H0_H0 ;  /* 0x2000004cff607230 */ /* 0x120fe20000004100 */
[C---:B------:R-:W-:Y:S01]  /*0810*/  LOP3.LUT R105, R51.reuse, 0x60, RZ, 0xc0, !PT ;  /* 0x0000006033697812 */ /* 0x040fe200078ec0ff */
[----:B------:R-:W-:Y:S01]  /*0820*/  HADD2.F32 R97, -RZ, R76.H1_H1 ;  /* 0x3000004cff617230 */ /* 0x000fe20000004100 */
[----:B------:R-:W-:Y:S01]  /*0830*/  SHF.L.U32 R106, R51, 0x5, RZ ;  /* 0x00000005336a7819 */ /* 0x000fe200000006ff */
[--C-:B------:R-:W-:Y:S01]  /*0840*/  HADD2.F32 R76, -RZ, R78.reuse.H0_H0 ;  /* 0x2000004eff4c7230 */ /* 0x100fe20000004100 */
[----:B------:R-:W-:Y:S01]  /*0850*/  HFMA2.MMA R140, -RZ, RZ, 0, 5.9604644775390625e-08 ;  /* 0x00000001ff8c7435 */ /* 0x000fe200000001ff */
[----:B------:R-:W-:Y:S01]  /*0860*/  HADD2.F32 R101, -RZ, R78.H1_H1 ;  /* 0x3000004eff657230 */ /* 0x000fe20000004100 */
[----:B------:R-:W-:Y:S01]  /*0870*/  LOP3.LUT R107, R106, 0x3e0, RZ, 0xc0, !PT ;  /* 0x000003e06a6b7812 */ /* 0x000fe200078ec0ff */
[--C-:B------:R-:W-:Y:S01]  /*0880*/  HADD2.F32 R78, -RZ, R64.reuse.H0_H0 ;  /* 0x20000040ff4e7230 */ /* 0x100fe20000004100 */
[----:B------:R-:W-:Y:S01]  /*0890*/  ULDC.U8 UR6, c[0x0][0x1f0] ;  /* 0x00007c0000067ab9 */ /* 0x000fe20000000000 */
[----:B------:R-:W-:Y:S01]  /*08a0*/  HADD2.F32 R100, -RZ, R64.H1_H1 ;  /* 0x30000040ff647230 */ /* 0x000fe20000004100 */
[----:B------:R-:W-:Y:S01]  /*08b0*/  LOP3.LUT R64, R104, 0x7f, RZ, 0xc0, !PT ;  /* 0x0000007f68407812 */ /* 0x000fe200078ec0ff */
[----:B------:R-:W-:-:S02]  /*08c0*/  HADD2.F32 R99, -RZ, R79.H0_H0 ;  /* 0x2000004fff637230 */ /* 0x000fc40000004100 */
[----:B------:R-:W-:Y:S02]  /*08d0*/  HADD2.F32 R98, -RZ, R79.H1_H1 ;  /* 0x3000004fff627230 */ /* 0x000fe40000004100 */
[--C-:B------:R-:W-:Y:S02]  /*08e0*/  HADD2.F32 R79, -RZ, R65.reuse.H0_H0 ;  /* 0x20000041ff4f7230 */ /* 0x100fe40000004100 */
[----:B------:R-:W-:Y:S01]  /*08f0*/  HADD2.F32 R103, -RZ, R65.H1_H1 ;  /* 0x30000041ff677230 */ /* 0x000fe20000004100 */
[C---:B------:R-:W-:Y:S01]  /*0900*/  IADD3 R65, R64.reuse, -R105, RZ ;  /* 0x8000006940417210 */ /* 0x040fe20007ffe0ff */
[--C-:B------:R-:W-:Y:S01]  /*0910*/  HADD2.F32 R102, -RZ, R66.reuse.H0_H0 ;  /* 0x20000042ff667230 */ /* 0x100fe20000004100 */
[----:B------:R-:W-:Y:S01]  /*0920*/  IADD3 R64, R64, -R107, RZ ;  /* 0x8000006b40407210 */ /* 0x000fe20007ffe0ff */
[----:B------:R-:W-:Y:S01]  /*0930*/  HADD2.F32 R105, -RZ, R66.H1_H1 ;  /* 0x30000042ff697230 */ /* 0x000fe20000004100 */
[----:B------:R-:W-:Y:S01]  /*0940*/  SHF.R.U32.HI R66, RZ, 0x2, R104 ;  /* 0x00000002ff427819 */ /* 0x000fe20000011668 */
[--C-:B------:R-:W-:Y:S01]  /*0950*/  HADD2.F32 R116, -RZ, R57.reuse.H0_H0 ;  /* 0x20000039ff747230 */ /* 0x100fe20000004100 */
[----:B------:R-:W-:Y:S01]  /*0960*/  IMNMX R65, RZ, R65, !PT ;  /* 0x00000041ff417217 */ /* 0x000fe20007800200 */
[----:B------:R-:W-:Y:S01]  /*0970*/  HADD2.F32 R119, -RZ, R57.H1_H1 ;  /* 0x30000039ff777230 */ /* 0x000fe20000004100 */
[----:B------:R-:W-:Y:S01]  /*0980*/  LOP3.LUT R66, R66, 0x3fffffe0, RZ, 0xc0, !PT ;  /* 0x3fffffe042427812 */ /* 0x000fe200078ec0ff */
[--C-:B------:R-:W-:Y:S01]  /*0990*/  HADD2.F32 R89, -RZ, R85.reuse.H0_H0 ;  /* 0x20000055ff597230 */ /* 0x100fe20000004100 */
[----:B------:R-:W-:Y:S01]  /*09a0*/  IMNMX R65, R65, 0x20, PT ;  /* 0x0000002041417817 */ /* 0x000fe20003800200 */
[----:B------:R-:W-:Y:S01]  /*09b0*/  HADD2.F32 R88, -RZ, R85.H1_H1 ;  /* 0x30000055ff587230 */ /* 0x000fe20000004100 */
[----:B------:R-:W-:Y:S01]  /*09c0*/  IMNMX R64, RZ, R64, !PT ;  /* 0x00000040ff407217 */ /* 0x000fe20007800200 */
[--C-:B------:R-:W-:Y:S01]  /*09d0*/  HADD2.F32 R85, -RZ, R86.reuse.H0_H0 ;  /* 0x20000056ff557230 */ /* 0x100fe20000004100 */
[----:B------:R-:W-:Y:S01]  /*09e0*/  IADD3 R65, R65, R66, RZ ;  /* 0x0000004241417210 */ /* 0x000fe20007ffe0ff */
[----:B------:R-:W-:Y:S01]  /*09f0*/  HADD2.F32 R91, -RZ, R86.H1_H1 ;  /* 0x30000056ff5b7230 */ /* 0x000fe20000004100 */
[----:B------:R-:W-:Y:S01]  /*0a00*/  IMNMX R57, R64, 0x20, PT ;  /* 0x0000002040397817 */ /* 0x000fe20003800200 */
[--C-:B------:R-:W-:Y:S01]  /*0a10*/  HADD2.F32 R21, -RZ, R6.reuse.H0_H0 ;  /* 0x20000006ff157230 */ /* 0x100fe20000004100 */
[----:B------:R-:W-:Y:S01]  /*0a20*/  SHF.L.U32 R65, R65, 0x3, RZ ;  /* 0x0000000341417819 */ /* 0x000fe200000006ff */
[----:B------:R-:W-:Y:S01]  /*0a30*/  HADD2.F32 R20, -RZ, R6.H1_H1 ;  /* 0x30000006ff147230 */ /* 0x000fe20000004100 */
[----:B------:R-:W-:Y:S01]  /*0a40*/  IADD3 R57, R66, R57, RZ ;  /* 0x0000003942397210 */ /* 0x000fe20007ffe0ff */
[----:B------:R-:W-:-:S02]  /*0a50*/  HADD2.F32 R19, -RZ, R7.H0_H0 ;  /* 0x20000007ff137230 */ /* 0x000fc40000004100 */
[----:B------:R-:W-:Y:S01]  /*0a60*/  HADD2.F32 R18, -RZ, R7.H1_H1 ;  /* 0x30000007ff127230 */ /* 0x000fe20000004100 */
[----:B------:R-:W0:Y:S01]  /*0a70*/  I2F.U32 R65, R65 ;  /* 0x0000004100417306 */ /* 0x000e220000201000 */
[--C-:B------:R-:W-:Y:S01]  /*0a80*/  HADD2.F32 R86, -RZ, R87.reuse.H0_H0 ;  /* 0x20000057ff567230 */ /* 0x100fe20000004100 */
[----:B------:R-:W-:Y:S01]  /*0a90*/  SHF.L.U32 R139, R57, 0x3, RZ ;  /* 0x00000003398b7819 */ /* 0x000fe200000006ff */
[----:B------:R-:W-:Y:S02]  /*0aa0*/  HADD2.F32 R93, -RZ, R87.H1_H1 ;  /* 0x30000057ff5d7230 */ /* 0x000fe40000004100 */
[--C-:B------:R-:W-:Y:S02]  /*0ab0*/  HADD2.F32 R48, -RZ, R40.reuse.H0_H0 ;  /* 0x20000028ff307230 */ /* 0x100fe40000004100 */
[----:B------:R-:W-:Y:S02]  /*0ac0*/  HADD2.F32 R49, -RZ, R40.H1_H1 ;  /* 0x30000028ff317230 */ /* 0x000fe40000004100 */
[----:B------:R-:W-:-:S02]  /*0ad0*/  HADD2.F32 R46, -RZ, R41.H0_H0 ;  /* 0x20000029ff2e7230 */ /* 0x000fc40000004100 */
[----:B------:R-:W-:Y:S02]  /*0ae0*/  HADD2.F32 R47, -RZ, R41.H1_H1 ;  /* 0x30000029ff2f7230 */ /* 0x000fe40000004100 */
[--C-:B------:R-:W-:Y:S02]  /*0af0*/  HADD2.F32 R37, -RZ, R14.reuse.H0_H0 ;  /* 0x2000000eff257230 */ /* 0x100fe40000004100 */
[----:B------:R-:W-:Y:S01]  /*0b00*/  HADD2.F32 R36, -RZ, R14.H1_H1 ;  /* 0x3000000eff247230 */ /* 0x000fe20000004100 */
[----:B0-----:R0:W1:Y:S01]  /*0b10*/  MUFU.RCP R124, R65 ;  /* 0x00000041007c7308 */ /* 0x0010620000001000 */
        /* <DEDUP_REMOVED lines=49> */
[----:B------:R-:W-:Y:S02]  /*0e30*/  HADD2.F32 R95, -RZ, R77.H0_H0 ;  /* 0x2000004dff5f7230 */ /* 0x000fe40000004100 */
[----:B------:R-:W-:-:S02]  /*0e40*/  HADD2.F32 R43, -RZ, R43.H1_H1 ;  /* 0x3000002bff2b7230 */ /* 0x000fc40000004100 */
[----:B------:R-:W-:Y:S02]  /*0e50*/  HADD2.F32 R27, -RZ, R27.H1_H1 ;  /* 0x3000001bff1b7230 */ /* 0x000fe40000004100 */
[----:B------:R-:W-:Y:S02]  /*0e60*/  HADD2.F32 R11, -RZ, R11.H1_H1 ;  /* 0x3000000bff0b7230 */ /* 0x000fe40000004100 */
[----:B------:R-:W-:Y:S02]  /*0e70*/  HADD2.F32 R81, -RZ, R81.H1_H1 ;  /* 0x30000051ff517230 */ /* 0x000fe40000004100 */
[----:B------:R-:W-:Y:S02]  /*0e80*/  HADD2.F32 R82, -RZ, R82.H1_H1 ;  /* 0x30000052ff527230 */ /* 0x000fe40000004100 */
[----:B------:R-:W-:Y:S02]  /*0e90*/  HADD2.F32 R84, -RZ, R84.H1_H1 ;  /* 0x30000054ff547230 */ /* 0x000fe40000004100 */
[----:B------:R-:W-:-:S02]  /*0ea0*/  HADD2.F32 R75, -RZ, R75.H1_H1 ;  /* 0x3000004bff4b7230 */ /* 0x000fc40000004100 */
        /* <DEDUP_REMOVED lines=24> */
[----:B01----:R-:W-:Y:S02]  /*1030*/  HADD2.F32 R143, -RZ, R63.H1_H1 ;  /* 0x3000003fff8f7230 */ /* 0x003fe40000004100 */
.L_x_5503:
        /* <DEDUP_REMOVED lines=9> */
[----:B------:R-:W-:Y:S01]  /*10d0*/  ISETP.NE.AND.EX P3, PT, RZ, c[0x0][0x17c], PT, P3 ;  /* 0x00005f00ff007a0c */ /* 0x000fe20003f65330 */
[----:B------:R-:W-:-:S12]  /*10e0*/  HFMA2.MMA R69, -RZ, RZ, 0, 9.5367431640625e-07 ;  /* 0x00000010ff457435 */ /* 0x000fd800000001ff */
[----:B------:R-:W-:-:S04]  /*10f0*/  @P3 LEA R168, P2, R138, c[0x0][0x178], 0x4 ;  /* 0x00005e008aa83a11 */ /* 0x000fc800078420ff */
[C---:B------:R-:W-:Y:S02]  /*1100*/  @P3 LEA.HI.X R169, R138.reuse, c[0x0][0x17c], RZ, 0x4, P2 ;  /* 0x00005f008aa93a11 */ /* 0x040fe400010f24ff */
[----:B------:R-:W-:Y:S01]  /*1110*/  ISETP.NE.U32.AND P2, PT, RZ, c[0x0][0x180], PT ;  /* 0x00006000ff007a0c */ /* 0x000fe20003f45070 */
[----:B------:R-:W-:Y:S02]  /*1120*/  IMAD.WIDE.U32 R68, R138, R69, c[0x0][0x170] ;  /* 0x00005c008a447625 */ /* 0x000fe400078e0045 */
[----:B------:R0:W5:Y:S01]  /*1130*/  @P3 LDG.E.128 R64, [R168.64] ;  /* 0x00000004a8403981 */ /* 0x000162000c1e1d00 */
[----:B------:R-:W-:-:S03]  /*1140*/  ISETP.NE.AND.EX P2, PT, RZ, c[0x0][0x184], PT, P2 ;  /* 0x00006100ff007a0c */ /* 0x000fc60003f45320 */
[----:B------:R-:W2:Y:S10]  /*1150*/  LDG.E.128 R68, [R68.64] ;  /* 0x0000000444447981 */ /* 0x000eb4000c1e1d00 */
[----:B------:R-:W-:-:S04]  /*1160*/  @P2 LEA R134, P4, R138, c[0x0][0x180], 0x4 ;  /* 0x000060008a862a11 */ /* 0x000fc800078820ff */
[----:B------:R-:W-:-:S05]  /*1170*/  @P2 LEA.HI.X R135, R138, c[0x0][0x184], RZ, 0x4, P4 ;  /* 0x000061008a872a11 */ /* 0x000fca00020f24ff */
        /* <DEDUP_REMOVED lines=10> */
.L_x_5251:
[----:B-----5:R-:W-:-:S05]  /*1220*/  HADD2.F32 R134, -RZ, R60.H0_H0 ;  /* 0x2000003cff867230 */ /* 0x020fca0000004100 */
[----:B------:R-:W-:Y:S01]  /*1230*/  FADD.FTZ R137, R134, R137 ;  /* 0x0000008986897221 */ /* 0x000fe20000010000 */
[----:B------:R-:W-:Y:S05]  /*1240*/  BRA `(.L_x_5252) ;  /* 0x0000004000007947 */ /* 0x000fea0003800000 */
.L_x_5250:
[----:B0----5:R-:W-:Y:S02]  /*1250*/  HADD2.F32 R134, -RZ, R64.H0_H0 ;  /* 0x20000040ff867230 */ /* 0x021fe40000004100 */
[----:B------:R-:W-:-:S03]  /*1260*/  @P2 HADD2.F32 R142, -RZ, R60.H0_H0 ;  /* 0x2000003cff8e2230 */ /* 0x000fc60000004100 */
[----:B------:R-:W-:-:S04]  /*1270*/  FADD.FTZ R137, R134, R137 ;  /* 0x0000008986897221 */ /* 0x000fc80000010000 */
[----:B------:R-:W-:-:S05]  /*1280*/  @P2 FADD.FTZ R137, R142, R137 ;  /* 0x000000898e892221 */ /* 0x000fca0000010000 */
.L_x_5252:
[----:B------:R-:W-:-:S04]  /*1290*/  F2FP.PACK_AB R134, RZ, R137 ;  /* 0x00000089ff86723e */ /* 0x000fc800000000ff */
[----:B------:R-:W-:Y:S02]  /*12a0*/  PRMT R56, R134, 0x7610, R56 ;  /* 0x0000761086387816 */ /* 0x000fe40000000038 */
.L_x_5253:
[----:B------:R-:W-:Y:S01]  /*12b0*/  HADD2.F32 R171, -RZ, R68.H1_H1 ;  /* 0x30000044ffab7230 */ /* 0x000fe20000004100 */
[----:B------:R-:W-:Y:S05]  /*12c0*/  @P3 BRA `(.L_x_5254) ;  /* 0x0000008000003947 */ /* 0x000fea0003800000 */
[----:B------:R-:W-:-:S04]  /*12d0*/  ISETP.NE.U32.AND P4, PT, RZ, c[0x0][0x180], PT ;  /* 0x00006000ff007a0c */ /* 0x000fc80003f85070 */
[----:B------:R-:W-:-:S13]  /*12e0*/  ISETP.NE.AND.EX P4, PT, RZ, c[0x0][0x184], PT, P4 ;  /* 0x00006100ff007a0c */ /* 0x000fda0003f85340 */
[----:B------:R-:W-:Y:S05]  /*12f0*/  @P4 BRA `(.L_x_5255) ;  /* 0x0000002000004947 */ /* 0x000fea0003800000 */
[----:B------:R-:W-:Y:S05]  /*1300*/  @P0 BRA `(.L_x_5256) ;  /* 0x0000008000000947 */ /* 0x000fea0003800000 */
[----:B------:R-:W-:Y:S05]  /*1310*/  BRA `(.L_x_5257) ;  /* 0x0000009000007947 */ /* 0x000fea0003800000 */
.L_x_5255:
[----:B-----5:R-:W-:-:S05]  /*1320*/  HADD2.F32 R68, -RZ, R60.H1_H1 ;  /* 0x3000003cff447230 */ /* 0x020fca0000004100 */
[----:B------:R-:W-:Y:S01]  /*1330*/  FADD.FTZ R171, R68, R171 ;  /* 0x000000ab44ab7221 */ /* 0x000fe20000010000 */
[----:B------:R-:W-:Y:S05]  /*1340*/  BRA `(.L_x_5256) ;  /* 0x0000004000007947 */ /* 0x000fea0003800000 */
.L_x_5254:
[----:B-----5:R-:W-:Y:S02]  /*1350*/  HADD2.F32 R68, -RZ, R64.H1_H1 ;  /* 0x30000040ff447230 */ /* 0x020fe40000004100 */
[----:B------:R-:W-:-:S03]  /*1360*/  @P2 HADD2.F32 R134, -RZ, R60.H1_H1 ;  /* 0x3000003cff862230 */ /* 0x000fc60000004100 */
[----:B------:R-:W-:-:S04]  /*1370*/  FADD.FTZ R171, R68, R171 ;  /* 0x000000ab44ab7221 */ /* 0x000fc80000010000 */
[----:B------:R-:W-:-:S05]  /*1380*/  @P2 FADD.FTZ R171, R134, R171 ;  /* 0x000000ab86ab2221 */ /* 0x000fca0000010000 */
.L_x_5256:
[----:B------:R-:W-:-:S04]  /*1390*/  F2FP.PACK_AB R68, RZ, R171 ;  /* 0x000000abff44723e */ /* 0x000fc800000000ff */
[----:B------:R-:W-:Y:S02]  /*13a0*/  PRMT R56, R56, 0x5410, R68 ;  /* 0x0000541038387816 */ /* 0x000fe40000000044 */
.L_x_5257:
[----:B------:R-:W-:Y:S01]  /*13b0*/  HADD2.F32 R169, -RZ, R69.H0_H0 ;  /* 0x20000045ffa97230 */ /* 0x000fe20000004100 */
[----:B------:R-:W-:Y:S05]  /*13c0*/  @P3 BRA `(.L_x_5258) ;  /* 0x0000008000003947 */ /* 0x000fea0003800000 */
[----:B------:R-:W-:-:S04]  /*13d0*/  ISETP.NE.U32.AND P4, PT, RZ, c[0x0][0x180], PT ;  /* 0x00006000ff007a0c */ /* 0x000fc80003f85070 */
[----:B------:R-:W-:-:S13]  /*13e0*/  ISETP.NE.AND.EX P4, PT, RZ, c[0x0][0x184], PT, P4 ;  /* 0x00006100ff007a0c */ /* 0x000fda0003f85340 */
[----:B------:R-:W-:Y:S05]  /*13f0*/  @P4 BRA `(.L_x_5259) ;  /* 0x0000002000004947 */ /* 0x000fea0003800000 */
[----:B------:R-:W-:Y:S05]  /*1400*/  @P0 BRA `(.L_x_5260) ;  /* 0x0000008000000947 */ /* 0x000fea0003800000 */
[----:B------:R-:W-:Y:S05]  /*1410*/  BRA `(.L_x_5261) ;  /* 0x0000009000007947 */ /* 0x000fea0003800000 */
.L_x_5259:
[----:B-----5:R-:W-:-:S05]  /*1420*/  HADD2.F32 R68, -RZ, R61.H0_H0 ;  /* 0x2000003dff447230 */ /* 0x020fca0000004100 */
[----:B------:R-:W-:Y:S01]  /*1430*/  FADD.FTZ R169, R68, R169 ;  /* 0x000000a944a97221 */ /* 0x000fe20000010000 */
[----:B------:R-:W-:Y:S05]  /*1440*/  BRA `(.L_x_5260) ;  /* 0x0000004000007947 */ /* 0x000fea0003800000 */
.L_x_5258:
[----:B-----5:R-:W-:Y:S02]  /*1450*/  HADD2.F32 R68, -RZ, R65.H0_H0 ;  /* 0x20000041ff447230 */ /* 0x020fe40000004100 */
[----:B------:R-:W-:-:S03]  /*1460*/  @P2 HADD2.F32 R134, -RZ, R61.H0_H0 ;  /* 0x2000003dff862230 */ /* 0x000fc60000004100 */
[----:B------:R-:W-:-:S04]  /*1470*/  FADD.FTZ R169, R68, R169 ;  /* 0x000000a944a97221 */ /* 0x000fc80000010000 */
[----:B------:R-:W-:-:S05]  /*1480*/  @P2 FADD.FTZ R169, R134, R169 ;  /* 0x000000a986a92221 */ /* 0x000fca0000010000 */
.L_x_5260:
[----:B------:R-:W-:-:S04]  /*1490*/  F2FP.PACK_AB R68, RZ, R169 ;  /* 0x000000a9ff44723e */ /* 0x000fc800000000ff */
[----:B------:R-:W-:Y:S02]  /*14a0*/  PRMT R57, R68, 0x7610, R57 ;  /* 0x0000761044397816 */ /* 0x000fe40000000039 */
.L_x_5261:
[----:B------:R-:W-:Y:S01]  /*14b0*/  HADD2.F32 R203, -RZ, R69.H1_H1 ;  /* 0x30000045ffcb7230 */ /* 0x000fe20000004100 */
[----:B------:R-:W-:Y:S05]  /*14c0*/  @P3 BRA `(.L_x_5262) ;  /* 0x0000008000003947 */ /* 0x000fea0003800000 */
[----:B------:R-:W-:-:S04]  /*14d0*/  ISETP.NE.U32.AND P4, PT, RZ, c[0x0][0x180], PT ;  /* 0x00006000ff007a0c */ /* 0x000fc80003f85070 */
[----:B------:R-:W-:-:S13]  /*14e0*/  ISETP.NE.AND.EX P4, PT, RZ, c[0x0][0x184], PT, P4 ;  /* 0x00006100ff007a0c */ /* 0x000fda0003f85340 */
[----:B------:R-:W-:Y:S05]  /*14f0*/  @P4 BRA `(.L_x_5263) ;  /* 0x0000002000004947 */ /* 0x000fea0003800000 */
[----:B------:R-:W-:Y:S05]  /*1500*/  @P0 BRA `(.L_x_5264) ;  /* 0x0000008000000947 */ /* 0x000fea0003800000 */
[----:B------:R-:W-:Y:S05]  /*1510*/  BRA `(.L_x_5265) ;  /* 0x0000009000007947 */ /* 0x000fea0003800000 */
.L_x_5263:
[----:B-----5:R-:W-:-:S05]  /*1520*/  HADD2.F32 R68, -RZ, R61.H1_H1 ;  /* 0x3000003dff447230 */ /* 0x020fca0000004100 */
[----:B------:R-:W-:Y:S01]  /*1530*/  FADD.FTZ R203, R68, R203 ;  /* 0x000000cb44cb7221 */ /* 0x000fe20000010000 */
[----:B------:R-:W-:Y:S05]  /*1540*/  BRA `(.L_x_5264) ;  /* 0x0000004000007947 */ /* 0x000fea0003800000 */
.L_x_5262:
[----:B-----5:R-:W-:Y:S02]  /*1550*/  HADD2.F32 R68, -RZ, R65.H1_H1 ;  /* 0x30000041ff447230 */ /* 0x020fe40000004100 */
[----:B------:R-:W-:-:S03]  /*1560*/  @P2 HADD2.F32 R134, -RZ, R61.H1_H1 ;  /* 0x3000003dff862230 */ /* 0x000fc60000004100 */
[----:B------:R-:W-:-:S04]  /*1570*/  FADD.FTZ R203, R68, R203 ;  /* 0x000000cb44cb7221 */ /* 0x000fc80000010000 */
[----:B------:R-:W-:-:S05]  /*1580*/  @P2 FADD.FTZ R203, R134, R203 ;  /* 0x000000cb86cb2221 */ /* 0x000fca0000010000 */
.L_x_5264:
[----:B------:R-:W-:-:S04]  /*1590*/  F2FP.PACK_AB R68, RZ, R203 ;  /* 0x000000cbff44723e */ /* 0x000fc800000000ff */
[----:B------:R-:W-:Y:S02]  /*15a0*/  PRMT R57, R57, 0x5410, R68 ;  /* 0x0000541039397816 */ /* 0x000fe40000000044 */
.L_x_5265:
[----:B------:R-:W-:Y:S01]  /*15b0*/  HADD2.F32 R201, -RZ, R70.H0_H0 ;  /* 0x20000046ffc97230 */ /* 0x000fe20000004100 */
[----:B------:R-:W-:Y:S05]  /*15c0*/  @P3 BRA `(.L_x_5266) ;  /* 0x0000008000003947 */ /* 0x000fea0003800000 */
[----:B------:R-:W-:-:S04]  /*15d0*/  ISETP.NE.U32.AND P4, PT, RZ, c[0x0][0x180], PT ;  /* 0x00006000ff007a0c */ /* 0x000fc80003f85070 */
[----:B------:R-:W-:-:S13]  /*15e0*/  ISETP.NE.AND.EX P4, PT, RZ, c[0x0][0x184], PT, P4 ;  /* 0x00006100ff007a0c */ /* 0x000fda0003f85340 */
[----:B------:R-:W-:Y:S05]  /*15f0*/  @P4 BRA `(.L_x_5267) ;  /* 0x0000002000004947 */ /* 0x000fea0003800000 */
[----:B------:R-:W-:Y:S05]  /*1600*/  @P0 BRA `(.L_x_5268) ;  /* 0x0000008000000947 */ /* 0x000fea0003800000 */
[----:B------:R-:W-:Y:S05]  /*1610*/  BRA `(.L_x_5269) ;  /* 0x0000009000007947 */ /* 0x000fea0003800000 */
.L_x_5267:
[----:B-----5:R-:W-:-:S05]  /*1620*/  HADD2.F32 R68, -RZ, R62.H0_H0 ;  /* 0x2000003eff447230 */ /* 0x020fca0000004100 */
[----:B------:R-:W-:Y:S01]  /*1630*/  FADD.FTZ R201, R68, R201 ;  /* 0x000000c944c97221 */ /* 0x000fe20000010000 */
[----:B------:R-:W-:Y:S05]  /*1640*/  BRA `(.L_x_5268) ;  /* 0x0000004000007947 */ /* 0x000fea0003800000 */
.L_x_5266:
[----:B-----5:R-:W-:Y:S02]  /*1650*/  HADD2.F32 R68, -RZ, R66.H0_H0 ;  /* 0x20000042ff447230 */ /* 0x020fe40000004100 */
[----:B------:R-:W-:-:S03]  /*1660*/  @P2 HADD2.F32 R134, -RZ, R62.H0_H0 ;  /* 0x2000003eff862230 */ /* 0x000fc60000004100 */
[----:B------:R-:W-:-:S04]  /*1670*/  FADD.FTZ R201, R68, R201 ;  /* 0x000000c944c97221 */ /* 0x000fc80000010000 */
[----:B------:R-:W-:-:S05]  /*1680*/  @P2 FADD.FTZ R201, R134, R201 ;  /* 0x000000c986c92221 */ /* 0x000fca0000010000 */
.L_x_5268:
[----:B------:R-:W-:-:S04]  /*1690*/  F2FP.PACK_AB R68, RZ, R201 ;  /* 0x000000c9ff44723e */ /* 0x000fc800000000ff */
[----:B------:R-:W-:Y:S02]  /*16a0*/  PRMT R58, R68, 0x7610, R58 ;  /* 0x00007610443a7816 */ /* 0x000fe4000000003a */
.L_x_5269:
[----:B------:R-:W-:Y:S01]  /*16b0*/  HADD2.F32 R205, -RZ, R70.H1_H1 ;  /* 0x30000046ffcd7230 */ /* 0x000fe20000004100 */
[----:B------:R-:W-:Y:S05]  /*16c0*/  @P3 BRA `(.L_x_5270) ;  /* 0x0000008000003947 */ /* 0x000fea0003800000 */
[----:B------:R-:W-:-:S04]  /*16d0*/  ISETP.NE.U32.AND P4, PT, RZ, c[0x0][0x180], PT ;  /* 0x00006000ff007a0c */ /* 0x000fc80003f85070 */
[----:B------:R-:W-:-:S13]  /*16e0*/  ISETP.NE.AND.EX P4, PT, RZ, c[0x0][0x184], PT, P4 ;  /* 0x00006100ff007a0c */ /* 0x000fda0003f85340 */
[----:B------:R-:W-:Y:S05]  /*16f0*/  @P4 BRA `(.L_x_5271) ;  /* 0x0000002000004947 */ /* 0x000fea0003800000 */
[----:B------:R-:W-:Y:S05]  /*1700*/  @P0 BRA `(.L_x_5272) ;  /* 0x0000008000000947 */ /* 0x000fea0003800000 */
[----:B------:R-:W-:Y:S05]  /*1710*/  BRA `(.L_x_5273) ;  /* 0x0000009000007947 */ /* 0x000fea0003800000 */
.L_x_5271:
[----:B-----5:R-:W-:-:S05]  /*1720*/  HADD2.F32 R68, -RZ, R62.H1_H1 ;  /* 0x3000003eff447230 */ /* 0x020fca0000004100 */
[----:B------:R-:W-:Y:S01]  /*1730*/  FADD.FTZ R205, R68, R205 ;  /* 0x000000cd44cd7221 */ /* 0x000fe20000010000 */
[----:B------:R-:W-:Y:S05]  /*1740*/  BRA `(.L_x_5272) ;  /* 0x0000004000007947 */ /* 0x000fea0003800000 */
.L_x_5270:
[----:B-----5:R-:W-:Y:S02]  /*1750*/  HADD2.F32 R68, -RZ, R66.H1_H1 ;  /* 0x30000042ff447230 */ /* 0x020fe40000004100 */
[----:B------:R-:W-:-:S03]  /*1760*/  @P2 HADD2.F32 R70, -RZ, R62.H1_H1 ;  /* 0x3000003eff462230 */ /* 0x000fc60000004100 */
[----:B------:R-:W-:-:S04]  /*1770*/  FADD.FTZ R205, R68, R205 ;  /* 0x000000cd44cd7221 */ /* 0x000fc80000010000 */
[----:B------:R-:W-:-:S05]  /*1780*/  @P2 FADD.FTZ R205, R70, R205 ;  /* 0x000000cd46cd2221 */ /* 0x000fca0000010000 */
.L_x_5272:
[----:B------:R-:W-:-:S04]  /*1790*/  F2FP.PACK_AB R68, RZ, R205 ;  /* 0x000000cdff44723e */ /* 0x000fc800000000ff */
[----:B------:R-:W-:Y:S02]  /*17a0*/  PRMT R58, R58, 0x5410, R68 ;  /* 0x000054103a3a7816 */ /* 0x000fe40000000044 */
.L_x_5273:
[----:B------:R-:W-:Y:S01]  /*17b0*/  HADD2.F32 R207, -RZ, R71.H0_H0 ;  /* 0x20000047ffcf7230 */ /* 0x000fe20000004100 */
[----:B------:R-:W-:Y:S05]  /*17c0*/  @P3 BRA `(.L_x_5274) ;  /* 0x0000008000003947 */ /* 0x000fea0003800000 */
[----:B------:R-:W-:-:S04]  /*17d0*/  ISETP.NE.U32.AND P4, PT, RZ, c[0x0][0x180], PT ;  /* 0x00006000ff007a0c */ /* 0x000fc80003f85070 */
[----:B------:R-:W-:-:S13]  /*17e0*/  ISETP.NE.AND.EX P4, PT, RZ, c[0x0][0x184], PT, P4 ;  /* 0x00006100ff007a0c */ /* 0x000fda0003f85340 */
[----:B------:R-:W-:Y:S05]  /*17f0*/  @P4 BRA `(.L_x_5275) ;  /* 0x0000002000004947 */ /* 0x000fea0003800000 */
[----:B------:R-:W-:Y:S05]  /*1800*/  @P0 BRA `(.L_x_5276) ;  /* 0x0000008000000947 */ /* 0x000fea0003800000 */
[----:B------:R-:W-:Y:S05]  /*1810*/  BRA `(.L_x_5277) ;  /* 0x0000009000007947 */ /* 0x000fea0003800000 */
.L_x_5275:
[----:B-----5:R-:W-:-:S05]  /*1820*/  HADD2.F32 R68, -RZ, R63.H0_H0 ;  /* 0x2000003fff447230 */ /* 0x020fca0000004100 */
[----:B------:R-:W-:Y:S01]  /*1830*/  FADD.FTZ R207, R68, R207 ;  /* 0x000000cf44cf7221 */ /* 0x000fe20000010000 */
[----:B------:R-:W-:Y:S05]  /*1840*/  BRA `(.L_x_5276) ;  /* 0x0000004000007947 */ /* 0x000fea0003800000 */
.L_x_5274:
[----:B-----5:R-:W-:Y:S02]  /*1850*/  HADD2.F32 R68, -RZ, R67.H0_H0 ;  /* 0x20000043ff447230 */ /* 0x020fe40000004100 */
[----:B------:R-:W-:-:S03]  /*1860*/  @P2 HADD2.F32 R70, -RZ, R63.H0_H0 ;  /* 0x2000003fff462230 */ /* 0x000fc60000004100 */
[----:B------:R-:W-:-:S04]  /*1870*/  FADD.FTZ R207, R68, R207 ;  /* 0x000000cf44cf7221 */ /* 0x000fc80000010000 */
[----:B------:R-:W-:-:S05]  /*1880*/  @P2 FADD.FTZ R207, R70, R207 ;  /* 0x000000cf46cf2221 */ /* 0x000fca0000010000 */
.L_x_5276:
[----:B------:R-:W-:-:S04]  /*1890*/  F2FP.PACK_AB R68, RZ, R207 ;  /* 0x000000cfff44723e */ /* 0x000fc800000000ff */
[----:B------:R-:W-:Y:S02]  /*18a0*/  PRMT R59, R68, 0x7610, R59 ;  /* 0x00007610443b7816 */ /* 0x000fe4000000003b */
.L_x_5277:
[----:B------:R-:W-:Y:S01]  /*18b0*/  HADD2.F32 R233, -RZ, R71.H1_H1 ;  /* 0x30000047ffe97230 */ /* 0x000fe20000004100 */
[----:B------:R-:W-:Y:S05]  /*18c0*/  @P3 BRA `(.L_x_5278) ;  /* 0x0000008000003947 */ /* 0x000fea0003800000 */
[----:B------:R-:W-:-:S04]  /*18d0*/  ISETP.NE.U32.AND P2, PT, RZ, c[0x0][0x180], PT ;  /* 0x00006000ff007a0c */ /* 0x000fc80003f45070 */
[----:B------:R-:W-:-:S13]  /*18e0*/  ISETP.NE.AND.EX P2, PT, RZ, c[0x0][0x184], PT, P2 ;  /* 0x00006100ff007a0c */ /* 0x000fda0003f45320 */
[----:B------:R-:W-:Y:S05]  /*18f0*/  @P2 BRA `(.L_x_5279) ;  /* 0x0000002000002947 */ /* 0x000fea0003800000 */
[----:B------:R-:W-:Y:S05]  /*1900*/  @P0 BRA `(.L_x_5280) ;  /* 0x0000008000000947 */ /* 0x000fea0003800000 */
[----:B------:R-:W-:Y:S05]  /*1910*/  BRA `(.L_x_5281) ;  /* 0x0000009000007947 */ /* 0x000fea0003800000 */
.L_x_5279:
[----:B-----5:R-:W-:-:S05]  /*1920*/  HADD2.F32 R68, -RZ, R63.H1_H1 ;  /* 0x3000003fff447230 */ /* 0x020fca0000004100 */
[----:B------:R-:W-:Y:S01]  /*1930*/  FADD.FTZ R233, R68, R233 ;  /* 0x000000e944e97221 */ /* 0x000fe20000010000 */
[----:B------:R-:W-:Y:S05]  /*1940*/  BRA `(.L_x_5280) ;  /* 0x0000004000007947 */ /* 0x000fea0003800000 */
.L_x_5278:
[----:B-----5:R-:W-:Y:S02]  /*1950*/  HADD2.F32 R68, -RZ, R67.H1_H1 ;  /* 0x30000043ff447230 */ /* 0x020fe40000004100 */
[----:B------:R-:W-:-:S03]  /*1960*/  @P2 HADD2.F32 R70, -RZ, R63.H1_H1 ;  /* 0x3000003fff462230 */ /* 0x000fc60000004100 */
[----:B------:R-:W-:-:S04]  /*1970*/  FADD.FTZ R233, R68, R233 ;  /* 0x000000e944e97221 */ /* 0x000fc80000010000 */
[----:B------:R-:W-:-:S05]  /*1980*/  @P2 FADD.FTZ R233, R70, R233 ;  /* 0x000000e946e92221 */ /* 0x000fca0000010000 */
.L_x_5280:
[----:B------:R-:W-:-:S04]  /*1990*/  F2FP.PACK_AB R68, RZ, R233 ;  /* 0x000000e9ff44723e */ /* 0x000fc800000000ff */
[----:B------:R-:W-:Y:S02]  /*19a0*/  PRMT R59, R59, 0x5410, R68 ;  /* 0x000054103b3b7816 */ /* 0x000fe40000000044 */
.L_x_5281:
[C---:B------:R-:W-:Y:S02]  /*19b0*/  @P0 LEA R68, P2, R138.reuse, c[0x0][0x188], 0x4 ;  /* 0x000062008a440a11 */ /* 0x040fe400078420ff */
[C---:B------:R-:W-:Y:S02]  /*19c0*/  IADD3 R142, R138.reuse, 0x80, RZ ;  /* 0x000000808a8e7810 */ /* 0x040fe40007ffe0ff */
[----:B------:R-:W-:-:S05]  /*19d0*/  @P0 LEA.HI.X R69, R138, c[0x0][0x18c], RZ, 0x4, P2 ;  /* 0x000063008a450a11 */ /* 0x000fca00010f24ff */
[----:B------:R0:W-:Y:S04]  /*19e0*/  @P0 STG.E.128 [R68.64], R56 ;  /* 0x0000003844000986 */ /* 0x0001e8000c101d04 */
.L_x_5249:
[----:B------:R-:W-:Y:S05]  /*19f0*/  BSYNC B0 ;  /* 0x0000000000007941 */ /* 0x000fea0003800000 */
.L_x_5248:
[----:B------:R-:W-:Y:S01]  /*1a00*/  ISETP.GE.U32.AND P2, PT, R50, 0x100, PT ;  /* 0x000001003200780c */ /* 0x000fe20003f46070 */
[----:B------:R-:W-:-:S12]  /*1a10*/  BSSY B0, `(.L_x_5282) ;  /* 0x0000095000007945 */ /* 0x000fd80003800000 */
[----:B------:R-:W-:Y:S05]  /*1a20*/  @!P2 BRA `(.L_x_5283) ;  /* 0x000009300000a947 */ /* 0x000fea0003800000 */
[----:B------:R-:W-:-:S04]  /*1a30*/  ISETP.NE.U32.AND P3, PT, RZ, c[0x0][0x178], PT ;  /* 0x00005e00ff007a0c */ /* 0x000fc80003f65070 */
[----:B------:R-:W-:-:S13]  /*1a40*/  ISETP.NE.AND.EX P3, PT, RZ, c[0x0][0x17c], PT, P3 ;  /* 0x00005f00ff007a0c */ /* 0x000fda0003f65330 */
[----:B------:R-:W-:-:S04]  /*1a50*/  @P3 LEA R164, P2, R142, c[0x0][0x178], 0x4 ;  /* 0x00005e008ea43a11 */ /* 0x000fc800078420ff */
[----:B------:R-:W-:Y:S02]  /*1a60*/  @P3 LEA.HI.X R165, R142, c[0x0][0x17c], RZ, 0x4, P2 ;  /* 0x00005f008ea53a11 */ /* 0x000fe400010f24ff */
[----:B------:R-:W-:Y:S02]  /*1a70*/  ISETP.NE.U32.AND P2, PT, RZ, c[0x0][0x180], PT ;  /* 0x00006000ff007a0c */ /* 0x000fe40003f45070 */
[----:B0-----:R-:W-:Y:S01]  /*1a80*/  MOV R69, 0x10 ;  /* 0x0000001000457802 */ /* 0x001fe20000000f00 */
[----:B-----5:R0:W5:Y:S01]  /*1a90*/  @P3 LDG.E.128 R64, [R164.64] ;  /* 0x00000004a4403981 */ /* 0x020162000c1e1d00 */
[----:B------:R-:W-:-:S03]  /*1aa0*/  ISETP.NE.AND.EX P2, PT, RZ, c[0x0][0x184], PT, P2 ;  /* 0x00006100ff007a0c */ /* 0x000fc60003f45320 */
[----:B------:R-:W-:-:S06]  /*1ab0*/  IMAD.WIDE.U32 R68, R142, R69, c[0x0][0x170] ;  /* 0x00005c008e447625 */ /* 0x000fcc00078e0045 */
[----:B------:R-:W2:Y:S04]  /*1ac0*/  LDG.E.128 R68, [R68.64] ;  /* 0x0000000444447981 */ /* 0x000ea8000c1e1d00 */
        /* <DEDUP_REMOVED lines=12> */
.L_x_5285:
[----:B-----5:R-:W-:-:S05]  /*1b90*/  HADD2.F32 R135, -RZ, R60.H0_H0 ;  /* 0x2000003cff877230 */ /* 0x020fca0000004100 */
[----:B------:R-:W-:Y:S01]  /*1ba0*/  FADD.FTZ R136, R135, R136 ;  /* 0x0000008887887221 */ /* 0x000fe20000010000 */
[----:B------:R-:W-:Y:S05]  /*1bb0*/  BRA `(.L_x_5286) ;  /* 0x0000004000007947 */ /* 0x000fea0003800000 */
.L_x_5284:
[----:B0----5:R-:W-:Y:S02]  /*1bc0*/  HADD2.F32 R135, -RZ, R64.H0_H0 ;  /* 0x20000040ff877230 */ /* 0x021fe40000004100 */
[----:B------:R-:W-:-:S03]  /*1bd0*/  @P2 HADD2.F32 R165, -RZ, R60.H0_H0 ;  /* 0x2000003cffa52230 */ /* 0x000fc60000004100 */
[----:B------:R-:W-:-:S04]  /*1be0*/  FADD.FTZ R136, R135, R136 ;  /* 0x0000008887887221 */ /* 0x000fc80000010000 */
[----:B------:R-:W-:-:S05]  /*1bf0*/  @P2 FADD.FTZ R136, R165, R136 ;  /* 0x00000088a5882221 */ /* 0x000fca0000010000 */
.L_x_5286:
[----:B------:R-:W-:-:S04]  /*1c00*/  F2FP.PACK_AB R134, RZ, R136 ;  /* 0x00000088ff86723e */ /* 0x000fc800000000ff */
[----:B------:R-:W-:Y:S02]  /*1c10*/  PRMT R56, R134, 0x7610, R56 ;  /* 0x0000761086387816 */ /* 0x000fe40000000038 */
.L_x_5287:
[----:B------:R-:W-:Y:S01]  /*1c20*/  HADD2.F32 R167, -RZ, R68.H1_H1 ;  /* 0x30000044ffa77230 */ /* 0x000fe20000004100 */
[----:B------:R-:W-:Y:S05]  /*1c30*/  @P3 BRA `(.L_x_5288) ;  /* 0x0000008000003947 */ /* 0x000fea0003800000 */
[----:B------:R-:W-:-:S04]  /*1c40*/  ISETP.NE.U32.AND P4, PT, RZ, c[0x0][0x180], PT ;  /* 0x00006000ff007a0c */ /* 0x000fc80003f85070 */
[----:B------:R-:W-:-:S13]  /*1c50*/  ISETP.NE.AND.EX P4, PT, RZ, c[0x0][0x184], PT, P4 ;  /* 0x00006100ff007a0c */ /* 0x000fda0003f85340 */
[----:B------:R-:W-:Y:S05]  /*1c60*/  @P4 BRA `(.L_x_5289) ;  /* 0x0000002000004947 */ /* 0x000fea0003800000 */
[----:B------:R-:W-:Y:S05]  /*1c70*/  @P0 BRA `(.L_x_5290) ;  /* 0x0000008000000947 */ /* 0x000fea0003800000 */
[----:B------:R-:W-:Y:S05]  /*1c80*/  BRA `(.L_x_5291) ;  /* 0x0000009000007947 */ /* 0x000fea0003800000 */
.L_x_5289:
[----:B-----5:R-:W-:-:S05]  /*1c90*/  HADD2.F32 R68, -RZ, R60.H1_H1 ;  /* 0x3000003cff447230 */ /* 0x020fca0000004100 */
[----:B------:R-:W-:Y:S01]  /*1ca0*/  FADD.FTZ R167, R68, R167 ;  /* 0x000000a744a77221 */ /* 0x000fe20000010000 */
[----:B------:R-:W-:Y:S05]  /*1cb0*/  BRA `(.L_x_5290) ;  /* 0x0000004000007947 */ /* 0x000fea0003800000 */
.L_x_5288:
[----:B-----5:R-:W-:Y:S02]  /*1cc0*/  HADD2.F32 R68, -RZ, R64.H1_H1 ;  /* 0x30000040ff447230 */ /* 0x020fe40000004100 */
[----:B------:R-:W-:-:S03]  /*1cd0*/  @P2 HADD2.F32 R134, -RZ, R60.H1_H1 ;  /* 0x3000003cff862230 */ /* 0x000fc60000004100 */
[----:B------:R-:W-:-:S04]  /*1ce0*/  FADD.FTZ R167, R68, R167 ;  /* 0x000000a744a77221 */ /* 0x000fc80000010000 */
[----:B------:R-:W-:-:S05]  /*1cf0*/  @P2 FADD.FTZ R167, R134, R167 ;  /* 0x000000a786a72221 */ /* 0x000fca0000010000 */
.L_x_5290:
[----:B------:R-:W-:-:S04]  /*1d00*/  F2FP.PACK_AB R68, RZ, R167 ;  /* 0x000000a7ff44723e */ /* 0x000fc800000000ff */
[----:B------:R-:W-:Y:S02]  /*1d10*/  PRMT R56, R56, 0x5410, R68 ;  /* 0x0000541038387816 */ /* 0x000fe40000000044 */
.L_x_5291:
[----:B------:R-:W-:Y:S01]  /*1d20*/  HADD2.F32 R165, -RZ, R69.H0_H0 ;  /* 0x20000045ffa57230 */ /* 0x000fe20000004100 */
[----:B------:R-:W-:Y:S05]  /*1d30*/  @P3 BRA `(.L_x_5292) ;  /* 0x0000008000003947 */ /* 0x000fea0003800000 */
[----:B------:R-:W-:-:S04]  /*1d40*/  ISETP.NE.U32.AND P4, PT, RZ, c[0x0][0x180], PT ;  /* 0x00006000ff007a0c */ /* 0x000fc80003f85070 */
[----:B------:R-:W-:-:S13]  /*1d50*/  ISETP.NE.AND.EX P4, PT, RZ, c[0x0][0x184], PT, P4 ;  /* 0x00006100ff007a0c */ /* 0x000fda0003f85340 */
[----:B------:R-:W-:Y:S05]  /*1d60*/  @P4 BRA `(.L_x_5293) ;  /* 0x0000002000004947 */ /* 0x000fea0003800000 */
[----:B------:R-:W-:Y:S05]  /*1d70*/  @P0 BRA `(.L_x_5294) ;  /* 0x0000008000000947 */ /* 0x000fea0003800000 */
[----:B------:R-:W-:Y:S05]  /*1d80*/  BRA `(.L_x_5295) ;  /* 0x0000009000007947 */ /* 0x000fea0003800000 */
.L_x_5293:
[----:B-----5:R-:W-:-:S05]  /*1d90*/  HADD2.F32 R68, -RZ, R61.H0_H0 ;  /* 0x2000003dff447230 */ /* 0x020fca0000004100 */
[----:B------:R-:W-:Y:S01]  /*1da0*/  FADD.FTZ R165, R68, R165 ;  /* 0x000000a544a57221 */ /* 0x000fe20000010000 */
[----:B------:R-:W-:Y:S05]  /*1db0*/  BRA `(.L_x_5294) ;  /* 0x0000004000007947 */ /* 0x000fea0003800000 */
.L_x_5292:
[----:B-----5:R-:W-:Y:S02]  /*1dc0*/  HADD2.F32 R68, -RZ, R65.H0_H0 ;  /* 0x20000041ff447230 */ /* 0x020fe40000004100 */
[----:B------:R-:W-:-:S03]  /*1dd0*/  @P2 HADD2.F32 R134, -RZ, R61.H0_H0 ;  /* 0x2000003dff862230 */ /* 0x000fc60000004100 */
[----:B------:R-:W-:-:S04]  /*1de0*/  FADD.FTZ R165, R68, R165 ;  /* 0x000000a544a57221 */ /* 0x000fc80000010000 */
[----:B------:R-:W-:-:S05]  /*1df0*/  @P2 FADD.FTZ R165, R134, R165 ;  /* 0x000000a586a52221 */ /* 0x000fca0000010000 */
.L_x_5294:
[----:B------:R-:W-:-:S04]  /*1e00*/  F2FP.PACK_AB R68, RZ, R165 ;  /* 0x000000a5ff44723e */ /* 0x000fc800000000ff */
[----:B------:R-:W-:Y:S02]  /*1e10*/  PRMT R57, R68, 0x7610, R57 ;  /* 0x0000761044397816 */ /* 0x000fe40000000039 */
.L_x_5295:
[----:B------:R-:W-:Y:S01]  /*1e20*/  HADD2.F32 R199, -RZ, R69.H1_H1 ;  /* 0x30000045ffc77230 */ /* 0x000fe20000004100 */
[----:B------:R-:W-:Y:S05]  /*1e30*/  @P3 BRA `(.L_x_5296) ;  /* 0x0000008000003947 */ /* 0x000fea0003800000 */
[----:B------:R-:W-:-:S04]  /*1e40*/  ISETP.NE.U32.AND P4, PT, RZ, c[0x0][0x180], PT ;  /* 0x00006000ff007a0c */ /* 0x000fc80003f85070 */
[----:B------:R-:W-:-:S13]  /*1e50*/  ISETP.NE.AND.EX P4, PT, RZ, c[0x0][0x184], PT, P4 ;  /* 0x00006100ff007a0c */ /* 0x000fda0003f85340 */
[----:B------:R-:W-:Y:S05]  /*1e60*/  @P4 BRA `(.L_x_5297) ;  /* 0x0000002000004947 */ /* 0x000fea0003800000 */
[----:B------:R-:W-:Y:S05]  /*1e70*/  @P0 BRA `(.L_x_5298) ;  /* 0x0000008000000947 */ /* 0x000fea0003800000 */
[----:B------:R-:W-:Y:S05]  /*1e80*/  BRA `(.L_x_5299) ;  /* 0x0000009000007947 */ /* 0x000fea0003800000 */
.L_x_5297:
[----:B-----5:R-:W-:-:S05]  /*1e90*/  HADD2.F32 R68, -RZ, R61.H1_H1 ;  /* 0x3000003dff447230 */ /* 0x020fca0000004100 */
[----:B------:R-:W-:Y:S01]  /*1ea0*/  FADD.FTZ R199, R68, R199 ;  /* 0x000000c744c77221 */ /* 0x000fe20000010000 */
[----:B------:R-:W-:Y:S05]  /*1eb0*/  BRA `(.L_x_5298) ;  /* 0x0000004000007947 */ /* 0x000fea0003800000 */
.L_x_5296:
[----:B-----5:R-:W-:Y:S02]  /*1ec0*/  HADD2.F32 R68, -RZ, R65.H1_H1 ;  /* 0x30000041ff447230 */ /* 0x020fe40000004100 */
[----:B------:R-:W-:-:S03]  /*1ed0*/  @P2 HADD2.F32 R134, -RZ, R61.H1_H1 ;  /* 0x3000003dff862230 */ /* 0x000fc60000004100 */
[----:B------:R-:W-:-:S04]  /*1ee0*/  FADD.FTZ R199, R68, R199 ;  /* 0x000000c744c77221 */ /* 0x000fc80000010000 */
[----:B------:R-:W-:-:S05]  /*1ef0*/  @P2 FADD.FTZ R199, R134, R199 ;  /* 0x000000c786c72221 */ /* 0x000fca0000010000 */
.L_x_5298:
[----:B------:R-:W-:-:S04]  /*1f00*/  F2FP.PACK_AB R68, RZ, R199 ;  /* 0x000000c7ff44723e */ /* 0x000fc800000000ff */
[----:B------:R-:W-:Y:S02]  /*1f10*/  PRMT R57, R57, 0x5410, R68 ;  /* 0x0000541039397816 */ /* 0x000fe40000000044 */
.L_x_5299:
[----:B------:R-:W-:Y:S01]  /*1f20*/  HADD2.F32 R197, -RZ, R70.H0_H0 ;  /* 0x20000046ffc57230 */ /* 0x000fe20000004100 */
[----:B------:R-:W-:Y:S05]  /*1f30*/  @P3 BRA `(.L_x_5300) ;  /* 0x0000008000003947 */ /* 0x000fea0003800000 */
[----:B------:R-:W-:-:S04]  /*1f40*/  ISETP.NE.U32.AND P4, PT, RZ, c[0x0][0x180], PT ;  /* 0x00006000ff007a0c */ /* 0x000fc80003f85070 */
[----:B------:R-:W-:-:S13]  /*1f50*/  ISETP.NE.AND.EX P4, PT, RZ, c[0x0][0x184], PT, P4 ;  /* 0x00006100ff007a0c */ /* 0x000fda0003f85340 */
[----:B------:R-:W-:Y:S05]  /*1f60*/  @P4 BRA `(.L_x_5301) ;  /* 0x0000002000004947 */ /* 0x000fea0003800000 */
[----:B------:R-:W-:Y:S05]  /*1f70*/  @P0 BRA `(.L_x_5302) ;  /* 0x0000008000000947 */ /* 0x000fea0003800000 */
[----:B------:R-:W-:Y:S05]  /*1f80*/  BRA `(.L_x_5303) ;  /* 0x0000009000007947 */ /* 0x000fea0003800000 */
.L_x_5301:
[----:B-----5:R-:W-:-:S05]  /*1f90*/  HADD2.F32 R68, -RZ, R62.H0_H0 ;  /* 0x2000003eff447230 */ /* 0x020fca0000004100 */
[----:B------:R-:W-:Y:S01]  /*1fa0*/  FADD.FTZ R197, R68, R197 ;  /* 0x000000c544c57221 */ /* 0x000fe20000010000 */
[----:B------:R-:W-:Y:S05]  /*1fb0*/  BRA `(.L_x_5302) ;  /* 0x0000004000007947 */ /* 0x000fea0003800000 */
.L_x_5300:
[----:B-----5:R-:W-:Y:S02]  /*1fc0*/  HADD2.F32 R68, -RZ, R66.H0_H0 ;  /* 0x20000042ff447230 */ /* 0x020fe40000004100 */
[----:B------:R-:W-:-:S03]  /*1fd0*/  @P2 HADD2.F32 R134, -RZ, R62.H0_H0 ;  /* 0x2000003eff862230 */ /* 0x000fc60000004100 */
[----:B------:R-:W-:-:S04]  /*1fe0*/  FADD.FTZ R197, R68, R197 ;  /* 0x000000c544c57221 */ /* 0x000fc80000010000 */
[----:B------:R-:W-:-:S05]  /*1ff0*/  @P2 FADD.FTZ R197, R134, R197 ;  /* 0x000000c586c52221 */ /* 0x000fca0000010000 */
.L_x_5302:
[----:B------:R-:W-:-:S04]  /*2000*/  F2FP.PACK_AB R68, RZ, R197 ;  /* 0x000000c5ff44723e */ /* 0x000fc800000000ff */
[----:B------:R-:W-:Y:S02]  /*2010*/  PRMT R58, R68, 0x7610, R58 ;  /* 0x00007610443a7816 */ /* 0x000fe4000000003a */
.L_x_5303:
[----:B------:R-:W-:Y:S01]  /*2020*/  HADD2.F32 R209, -RZ, R70.H1_H1 ;  /* 0x30000046ffd17230 */ /* 0x000fe20000004100 */
[----:B------:R-:W-:Y:S05]  /*2030*/  @P3 BRA `(.L_x_5304) ;  /* 0x0000008000003947 */ /* 0x000fea0003800000 */
[----:B------:R-:W-:-:S04]  /*2040*/  ISETP.NE.U32.AND P4, PT, RZ, c[0x0][0x180], PT ;  /* 0x00006000ff007a0c */ /* 0x000fc80003f85070 */
[----:B------:R-:W-:-:S13]  /*2050*/  ISETP.NE.AND.EX P4, PT, RZ, c[0x0][0x184], PT, P4 ;  /* 0x00006100ff007a0c */ /* 0x000fda0003f85340 */
[----:B------:R-:W-:Y:S05]  /*2060*/  @P4 BRA `(.L_x_5305) ;  /* 0x0000002000004947 */ /* 0x000fea0003800000 */
[----:B------:R-:W-:Y:S05]  /*2070*/  @P0 BRA `(.L_x_5306) ;  /* 0x0000008000000947 */ /* 0x000fea0003800000 */
[----:B------:R-:W-:Y:S05]  /*2080*/  BRA `(.L_x_5307) ;  /* 0x0000009000007947 */ /* 0x000fea0003800000 */
.L_x_5305:
[----:B-----5:R-:W-:-:S05]  /*2090*/  HADD2.F32 R68, -RZ, R62.H1_H1 ;  /* 0x3000003eff447230 */ /* 0x020fca0000004100 */
[----:B------:R-:W-:Y:S01]  /*20a0*/  FADD.FTZ R209, R68, R209 ;  /* 0x000000d144d17221 */ /* 0x000fe20000010000 */
[----:B------:R-:W-:Y:S05]  /*20b0*/  BRA `(.L_x_5306) ;  /* 0x0000004000007947 */ /* 0x000fea0003800000 */
.L_x_5304:
[----:B-----5:R-:W-:Y:S02]  /*20c0*/  HADD2.F32 R68, -RZ, R66.H1_H1 ;  /* 0x30000042ff447230 */ /* 0x020fe40000004100 */
[----:B------:R-:W-:-:S03]  /*20d0*/  @P2 HADD2.F32 R70, -RZ, R62.H1_H1 ;  /* 0x3000003eff462230 */ /* 0x000fc60000004100 */
[----:B------:R-:W-:-:S04]  /*20e0*/  FADD.FTZ R209, R68, R209 ;  /* 0x000000d144d17221 */ /* 0x000fc80000010000 */
[----:B------:R-:W-:-:S05]  /*20f0*/  @P2 FADD.FTZ R209, R70, R209 ;  /* 0x000000d146d12221 */ /* 0x000fca0000010000 */
.L_x_5306:
[----:B------:R-:W-:-:S04]  /*2100*/  F2FP.PACK_AB R68, RZ, R209 ;  /* 0x000000d1ff44723e */ /* 0x000fc800000000ff */
[----:B------:R-:W-:Y:S02]  /*2110*/  PRMT R58, R58, 0x5410, R68 ;  /* 0x000054103a3a7816 */ /* 0x000fe40000000044 */
.L_x_5307:
[----:B------:R-:W-:Y:S01]  /*2120*/  HADD2.F32 R211, -RZ, R71.H0_H0 ;  /* 0x20000047ffd37230 */ /* 0x000fe20000004100 */
[----:B------:R-:W-:Y:S05]  /*2130*/  @P3 BRA `(.L_x_5308) ;  /* 0x0000008000003947 */ /* 0x000fea0003800000 */
[----:B------:R-:W-:-:S04]  /*2140*/  ISETP.NE.U32.AND P4, PT, RZ, c[0x0][0x180], PT ;  /* 0x00006000ff007a0c */ /* 0x000fc80003f85070 */
[----:B------:R-:W-:-:S13]  /*2150*/  ISETP.NE.AND.EX P4, PT, RZ, c[0x0][0x184], PT, P4 ;  /* 0x00006100ff007a0c */ /* 0x000fda0003f85340 */
[----:B------:R-:W-:Y:S05]  /*2160*/  @P4 BRA `(.L_x_5309) ;  /* 0x0000002000004947 */ /* 0x000fea0003800000 */
[----:B------:R-:W-:Y:S05]  /*2170*/  @P0 BRA `(.L_x_5310) ;  /* 0x0000008000000947 */ /* 0x000fea0003800000 */
[----:B------:R-:W-:Y:S05]  /*2180*/  BRA `(.L_x_5311) ;  /* 0x0000009000007947 */ /* 0x000fea0003800000 */
.L_x_5309:
[----:B-----5:R-:W-:-:S05]  /*2190*/  HADD2.F32 R68, -RZ, R63.H0_H0 ;  /* 0x2000003fff447230 */ /* 0x020fca0000004100 */
[----:B------:R-:W-:Y:S01]  /*21a0*/  FADD.FTZ R211, R68, R211 ;  /* 0x000000d344d37221 */ /* 0x000fe20000010000 */
[----:B------:R-:W-:Y:S05]  /*21b0*/  BRA `(.L_x_5310) ;  /* 0x0000004000007947 */ /* 0x000fea0003800000 */
.L_x_5308:
[----:B-----5:R-:W-:Y:S02]  /*21c0*/  HADD2.F32 R68, -RZ, R67.H0_H0 ;  /* 0x20000043ff447230 */ /* 0x020fe40000004100 */
[----:B------:R-:W-:-:S03]  /*21d0*/  @P2 HADD2.F32 R70, -RZ, R63.H0_H0 ;  /* 0x2000003fff462230 */ /* 0x000fc60000004100 */
[----:B------:R-:W-:-:S04]  /*21e0*/  FADD.FTZ R211, R68, R211 ;  /* 0x000000d344d37221 */ /* 0x000fc80000010000 */
[----:B------:R-:W-:-:S05]  /*21f0*/  @P2 FADD.FTZ R211, R70, R211 ;  /* 0x000000d346d32221 */ /* 0x000fca0000010000 */
.L_x_5310:
[----:B------:R-:W-:-:S04]  /*2200*/  F2FP.PACK_AB R68, RZ, R211 ;  /* 0x000000d3ff44723e */ /* 0x000fc800000000ff */
[----:B------:R-:W-:Y:S02]  /*2210*/  PRMT R59, R68, 0x7610, R59 ;  /* 0x00007610443b7816 */ /* 0x000fe4000000003b */
.L_x_5311:
[----:B------:R-:W-:Y:S01]  /*2220*/  HADD2.F32 R235, -RZ, R71.H1_H1 ;  /* 0x30000047ffeb7230 */ /* 0x000fe20000004100 */
[----:B------:R-:W-:Y:S05]  /*2230*/  @P3 BRA `(.L_x_5312) ;  /* 0x0000008000003947 */ /* 0x000fea0003800000 */
[----:B------:R-:W-:-:S04]  /*2240*/  ISETP.NE.U32.AND P2, PT, RZ, c[0x0][0x180], PT ;  /* 0x00006000ff007a0c */ /* 0x000fc80003f45070 */
[----:B------:R-:W-:-:S13]  /*2250*/  ISETP.NE.AND.EX P2, PT, RZ, c[0x0][0x184], PT, P2 ;  /* 0x00006100ff007a0c */ /* 0x000fda0003f45320 */
[----:B------:R-:W-:Y:S05]  /*2260*/  @P2 BRA `(.L_x_5313) ;  /* 0x0000002000002947 */ /* 0x000fea0003800000 */
[----:B------:R-:W-:Y:S05]  /*2270*/  @P0 BRA `(.L_x_5314) ;  /* 0x0000008000000947 */ /* 0x000fea0003800000 */
[----:B------:R-:W-:Y:S05]  /*2280*/  BRA `(.L_x_5315) ;  /* 0x0000009000007947 */ /* 0x000fea0003800000 */
.L_x_5313:
[----:B-----5:R-:W-:-:S05]  /*2290*/  HADD2.F32 R68, -RZ, R63.H1_H1 ;  /* 0x3000003fff447230 */ /* 0x020fca0000004100 */
[----:B------:R-:W-:Y:S01]  /*22a0*/  FADD.FTZ R235, R68, R235 ;  /* 0x000000eb44eb7221 */ /* 0x000fe20000010000 */
[----:B------:R-:W-:Y:S05]  /*22b0*/  BRA `(.L_x_5314) ;  /* 0x0000004000007947 */ /* 0x000fea0003800000 */
.L_x_5312:
[----:B-----5:R-:W-:Y:S02]  /*22c0*/  HADD2.F32 R68, -RZ, R67.H1_H1 ;  /* 0x30000043ff447230 */ /* 0x020fe40000004100 */
[----:B------:R-:W-:-:S03]  /*22d0*/  @P2 HADD2.F32 R70, -RZ, R63.H1_H1 ;  /* 0x3000003fff462230 */ /* 0x000fc60000004100 */
[----:B------:R-:W-:-:S04]  /*22e0*/  FADD.FTZ R235, R68, R235 ;  /* 0x000000eb44eb7221 */ /* 0x000fc80000010000 */
[----:B------:R-:W-:-:S05]  /*22f0*/  @P2 FADD.FTZ R235, R70, R235 ;  /* 0x000000eb46eb2221 */ /* 0x000fca0000010000 */
.L_x_5314:
[----:B------:R-:W-:-:S04]  /*2300*/  F2FP.PACK_AB R68, RZ, R235 ;  /* 0x000000ebff44723e */ /* 0x000fc800000000ff */
[----:B------:R-:W-:Y:S02]  /*2310*/  PRMT R59, R59, 0x5410, R68 ;  /* 0x000054103b3b7816 */ /* 0x000fe40000000044 */
.L_x_5315:
[----:B------:R-:W-:-:S04]  /*2320*/  @P0 LEA R68, P2, R142, c[0x0][0x188], 0x4 ;  /* 0x000062008e440a11 */ /* 0x000fc800078420ff */
[C---:B------:R-:W-:Y:S02]  /*2330*/  @P0 LEA.HI.X R69, R142.reuse, c[0x0][0x18c], RZ, 0x4, P2 ;  /* 0x000063008e450a11 */ /* 0x040fe400010f24ff */
[----:B------:R-:W-:-:S03]  /*2340*/  IADD3 R142, R142, 0x80, RZ ;  /* 0x000000808e8e7810 */ /* 0x000fc60007ffe0ff */
[----:B------:R0:W-:Y:S04]  /*2350*/  @P0 STG.E.128 [R68.64], R56 ;  /* 0x0000003844000986 */ /* 0x0001e8000c101d04 */
.L_x_5283:
[----:B------:R-:W-:Y:S05]  /*2360*/  BSYNC B0 ;  /* 0x0000000000007941 */ /* 0x000fea0003800000 */
.L_x_5282:
[----:B------:R-:W-:Y:S01]  /*2370*/  ISETP.GE.U32.AND P2, PT, R50, 0x180, PT ;  /* 0x000001803200780c */ /* 0x000fe20003f46070 */
[----:B------:R-:W-:-:S12]  /*2380*/  BSSY B0, `(.L_x_5316) ;  /* 0x0000095000007945 */ /* 0x000fd80003800000 */
[----:B------:R-:W-:Y:S05]  /*2390*/  @!P2 BRA `(.L_x_5317) ;  /* 0x000009300000a947 */ /* 0x000fea0003800000 */
[----:B------:R-:W-:-:S04]  /*23a0*/  ISETP.NE.U32.AND P3, PT, RZ, c[0x0][0x178], PT ;  /* 0x00005e00ff007a0c */ /* 0x000fc80003f65070 */
[----:B------:R-:W-:Y:S01]  /*23b0*/  ISETP.NE.AND.EX P3, PT, RZ, c[0x0][0x17c], PT, P3 ;  /* 0x00005f00ff007a0c */ /* 0x000fe20003f65330 */
[----:B0-----:R-:W-:-:S12]  /*23c0*/  HFMA2.MMA R69, -RZ, RZ, 0, 9.5367431640625e-07 ;  /* 0x00000010ff457435 */ /* 0x001fd800000001ff */
[----:B------:R-:W-:-:S04]  /*23d0*/  @P3 LEA R160, P2, R142, c[0x0][0x178], 0x4 ;  /* 0x00005e008ea03a11 */ /* 0x000fc800078420ff */
[C---:B------:R-:W-:Y:S02]  /*23e0*/  @P3 LEA.HI.X R161, R142.reuse, c[0x0][0x17c], RZ, 0x4, P2 ;  /* 0x00005f008ea13a11 */ /* 0x040fe400010f24ff */
[----:B------:R-:W-:Y:S01]  /*23f0*/  ISETP.NE.U32.AND P2, PT, RZ, c[0x0][0x180], PT ;  /* 0x00006000ff007a0c */ /* 0x000fe20003f45070 */
[----:B------:R-:W-:Y:S02]  /*2400*/  IMAD.WIDE.U32 R68, R142, R69, c[0x0][0x170] ;  /* 0x00005c008e447625 */ /* 0x000fe400078e0045 */
[----:B-----5:R0:W5:Y:S01]  /*2410*/  @P3 LDG.E.128 R64, [R160.64] ;  /* 0x00000004a0403981 */ /* 0x020162000c1e1d00 */
        /* <DEDUP_REMOVED lines=14> */
.L_x_5319:
[----:B-----5:R-:W-:-:S05]  /*2500*/  HADD2.F32 R134, -RZ, R60.H0_H0 ;  /* 0x2000003cff867230 */ /* 0x020fca0000004100 */
[----:B------:R-:W-:Y:S01]  /*2510*/  FADD.FTZ R133, R134, R133 ;  /* 0x0000008586857221 */ /* 0x000fe20000010000 */
[----:B------:R-:W-:Y:S05]  /*2520*/  BRA `(.L_x_5320) ;  /* 0x0000004000007947 */ /* 0x000fea0003800000 */
.L_x_5318:
[----:B0----5:R-:W-:Y:S02]  /*2530*/  HADD2.F32 R134, -RZ, R64.H0_H0 ;  /* 0x20000040ff867230 */ /* 0x021fe40000004100 */
[----:B------:R-:W-:-:S03]  /*2540*/  @P2 HADD2.F32 R144, -RZ, R60.H0_H0 ;  /* 0x2000003cff902230 */ /* 0x000fc60000004100 */
[----:B------:R-:W-:-:S04]  /*2550*/  FADD.FTZ R133, R134, R133 ;  /* 0x0000008586857221 */ /* 0x000fc80000010000 */
[----:B------:R-:W-:-:S05]  /*2560*/  @P2 FADD.FTZ R133, R144, R133 ;  /* 0x0000008590852221 */ /* 0x000fca0000010000 */
.L_x_5320:
[----:B------:R-:W-:-:S04]  /*2570*/  F2FP.PACK_AB R134, RZ, R133 ;  /* 0x00000085ff86723e */ /* 0x000fc800000000ff */
[----:B------:R-:W-:Y:S02]  /*2580*/  PRMT R56, R134, 0x7610, R56 ;  /* 0x0000761086387816 */ /* 0x000fe40000000038 */
.L_x_5321:
[----:B------:R-:W-:Y:S01]  /*2590*/  HADD2.F32 R163, -RZ, R68.H1_H1 ;  /* 0x30000044ffa37230 */ /* 0x000fe20000004100 */
[----:B------:R-:W-:Y:S05]  /*25a0*/  @P3 BRA `(.L_x_5322) ;  /* 0x0000008000003947 */ /* 0x000fea0003800000 */
[----:B------:R-:W-:-:S04]  /*25b0*/  ISETP.NE.U32.AND P4, PT, RZ, c[0x0][0x180], PT ;  /* 0x00006000ff007a0c */ /* 0x000fc80003f85070 */
[----:B------:R-:W-:-:S13]  /*25c0*/  ISETP.NE.AND.EX P4, PT, RZ, c[0x0][0x184], PT, P4 ;  /* 0x00006100ff007a0c */ /* 0x000fda0003f85340 */
[----:B------:R-:W-:Y:S05]  /*25d0*/  @P4 BRA `(.L_x_5323) ;  /* 0x0000002000004947 */ /* 0x000fea0003800000 */
[----:B------:R-:W-:Y:S05]  /*25e0*/  @P0 BRA `(.L_x_5324) ;  /* 0x0000008000000947 */ /* 0x000fea0003800000 */
[----:B------:R-:W-:Y:S05]  /*25f0*/  BRA `(.L_x_5325) ;  /* 0x0000009000007947 */ /* 0x000fea0003800000 */
.L_x_5323:
[----:B-----5:R-:W-:-:S05]  /*2600*/  HADD2.F32 R68, -RZ, R60.H1_H1 ;  /* 0x3000003cff447230 */ /* 0x020fca0000004100 */
[----:B------:R-:W-:Y:S01]  /*2610*/  FADD.FTZ R163, R68, R163 ;  /* 0x000000a344a37221 */ /* 0x000fe20000010000 */
[----:B------:R-:W-:Y:S05]  /*2620*/  BRA `(.L_x_5324) ;  /* 0x0000004000007947 */ /* 0x000fea0003800000 */
.L_x_5322:
[----:B-----5:R-:W-:Y:S02]  /*2630*/  HADD2.F32 R68, -RZ, R64.H1_H1 ;  /* 0x30000040ff447230 */ /* 0x020fe40000004100 */
[----:B------:R-:W-:-:S03]  /*2640*/  @P2 HADD2.F32 R134, -RZ, R60.H1_H1 ;  /* 0x3000003cff862230 */ /* 0x000fc60000004100 */
[----:B------:R-:W-:-:S04]  /*2650*/  FADD.FTZ R163, R68, R163 ;  /* 0x000000a344a37221 */ /* 0x000fc80000010000 */
[----:B------:R-:W-:-:S05]  /*2660*/  @P2 FADD.FTZ R163, R134, R163 ;  /* 0x000000a386a32221 */ /* 0x000fca0000010000 */
.L_x_5324:
[----:B------:R-:W-:-:S04]  /*2670*/  F2FP.PACK_AB R68, RZ, R163 ;  /* 0x000000a3ff44723e */ /* 0x000fc800000000ff */
[----:B------:R-:W-:Y:S02]  /*2680*/  PRMT R56, R56, 0x5410, R68 ;  /* 0x0000541038387816 */ /* 0x000fe40000000044 */
.L_x_5325:
[----:B------:R-:W-:Y:S01]  /*2690*/  HADD2.F32 R161, -RZ, R69.H0_H0 ;  /* 0x20000045ffa17230 */ /* 0x000fe20000004100 */
[----:B------:R-:W-:Y:S05]  /*26a0*/  @P3 BRA `(.L_x_5326) ;  /* 0x0000008000003947 */ /* 0x000fea0003800000 */
[----:B------:R-:W-:-:S04]  /*26b0*/  ISETP.NE.U32.AND P4, PT, RZ, c[0x0][0x180], PT ;  /* 0x00006000ff007a0c */ /* 0x000fc80003f85070 */
[----:B------:R-:W-:-:S13]  /*26c0*/  ISETP.NE.AND.EX P4, PT, RZ, c[0x0][0x184], PT, P4 ;  /* 0x00006100ff007a0c */ /* 0x000fda0003f85340 */
[----:B------:R-:W-:Y:S05]  /*26d0*/  @P4 BRA `(.L_x_5327) ;  /* 0x0000002000004947 */ /* 0x000fea0003800000 */
[----:B------:R-:W-:Y:S05]  /*26e0*/  @P0 BRA `(.L_x_5328) ;  /* 0x0000008000000947 */ /* 0x000fea0003800000 */
[----:B------:R-:W-:Y:S05]  /*26f0*/  BRA `(.L_x_5329) ;  /* 0x0000009000007947 */ /* 0x000fea0003800000 */
.L_x_5327:
[----:B-----5:R-:W-:-:S05]  /*2700*/  HADD2.F32 R68, -RZ, R61.H0_H0 ;  /* 0x2000003dff447230 */ /* 0x020fca0000004100 */
[----:B------:R-:W-:Y:S01]  /*2710*/  FADD.FTZ R161, R68, R161 ;  /* 0x000000a144a17221 */ /* 0x000fe20000010000 */
[----:B------:R-:W-:Y:S05]  /*2720*/  BRA `(.L_x_5328) ;  /* 0x0000004000007947 */ /* 0x000fea0003800000 */
.L_x_5326:
[----:B-----5:R-:W-:Y:S02]  /*2730*/  HADD2.F32 R68, -RZ, R65.H0_H0 ;  /* 0x20000041ff447230 */ /* 0x020fe40000004100 */
[----:B------:R-:W-:-:S03]  /*2740*/  @P2 HADD2.F32 R134, -RZ, R61.H0_H0 ;  /* 0x2000003dff862230 */ /* 0x000fc60000004100 */
[----:B------:R-:W-:-:S04]  /*2750*/  FADD.FTZ R161, R68, R161 ;  /* 0x000000a144a17221 */ /* 0x000fc80000010000 */
[----:B------:R-:W-:-:S05]  /*2760*/  @P2 FADD.FTZ R161, R134, R161 ;  /* 0x000000a186a12221 */ /* 0x000fca0000010000 */
.L_x_5328:
[----:B------:R-:W-:-:S04]  /*2770*/  F2FP.PACK_AB R68, RZ, R161 ;  /* 0x000000a1ff44723e */ /* 0x000fc800000000ff */
[----:B------:R-:W-:Y:S02]  /*2780*/  PRMT R57, R68, 0x7610, R57 ;  /* 0x0000761044397816 */ /* 0x000fe40000000039 */
.L_x_5329:
[----:B------:R-:W-:Y:S01]  /*2790*/  HADD2.F32 R195, -RZ, R69.H1_H1 ;  /* 0x30000045ffc37230 */ /* 0x000fe20000004100 */
[----:B------:R-:W-:Y:S05]  /*27a0*/  @P3 BRA `(.L_x_5330) ;  /* 0x0000008000003947 */ /* 0x000fea0003800000 */
[----:B------:R-:W-:-:S04]  /*27b0*/  ISETP.NE.U32.AND P4, PT, RZ, c[0x0][0x180], PT ;  /* 0x00006000ff007a0c */ /* 0x000fc80003f85070 */
[----:B------:R-:W-:-:S13]  /*27c0*/  ISETP.NE.AND.EX P4, PT, RZ, c[0x0][0x184], PT, P4 ;  /* 0x00006100ff007a0c */ /* 0x000fda0003f85340 */
[----:B------:R-:W-:Y:S05]  /*27d0*/  @P4 BRA `(.L_x_5331) ;  /* 0x0000002000004947 */ /* 0x000fea0003800000 */
[----:B------:R-:W-:Y:S05]  /*27e0*/  @P0 BRA `(.L_x_5332) ;  /* 0x0000008000000947 */ /* 0x000fea0003800000 */
[----:B------:R-:W-:Y:S05]  /*27f0*/  BRA `(.L_x_5333) ;  /* 0x0000009000007947 */ /* 0x000fea0003800000 */
.L_x_5331:
[----:B-----5:R-:W-:-:S05]  /*2800*/  HADD2.F32 R68, -RZ, R61.H1_H1 ;  /* 0x3000003dff447230 */ /* 0x020fca0000004100 */
[----:B------:R-:W-:Y:S01]  /*2810*/  FADD.FTZ R195, R68, R195 ;  /* 0x000000c344c37221 */ /* 0x000fe20000010000 */
[----:B------:R-:W-:Y:S05]  /*2820*/  BRA `(.L_x_5332) ;  /* 0x0000004000007947 */ /* 0x000fea0003800000 */
.L_x_5330:
[----:B-----5:R-:W-:Y:S02]  /*2830*/  HADD2.F32 R68, -RZ, R65.H1_H1 ;  /* 0x30000041ff447230 */ /* 0x020fe40000004100 */
[----:B------:R-:W-:-:S03]  /*2840*/  @P2 HADD2.F32 R134, -RZ, R61.H1_H1 ;  /* 0x3000003dff862230 */ /* 0x000fc60000004100 */
[----:B------:R-:W-:-:S04]  /*2850*/  FADD.FTZ R195, R68, R195 ;  /* 0x000000c344c37221 */ /* 0x000fc80000010000 */
[----:B------:R-:W-:-:S05]  /*2860*/  @P2 FADD.FTZ R195, R134, R195 ;  /* 0x000000c386c32221 */ /* 0x000fca0000010000 */
.L_x_5332:
[----:B------:R-:W-:-:S04]  /*2870*/  F2FP.PACK_AB R68, RZ, R195 ;  /* 0x000000c3ff44723e */ /* 0x000fc800000000ff */
[----:B------:R-:W-:Y:S02]  /*2880*/  PRMT R57, R57, 0x5410, R68 ;  /* 0x0000541039397816 */ /* 0x000fe40000000044 */
.L_x_5333:
[----:B------:R-:W-:Y:S01]  /*2890*/  HADD2.F32 R193, -RZ, R70.H0_H0 ;  /* 0x20000046ffc17230 */ /* 0x000fe20000004100 */
[----:B------:R-:W-:Y:S05]  /*28a0*/  @P3 BRA `(.L_x_5334) ;  /* 0x0000008000003947 */ /* 0x000fea0003800000 */
[----:B------:R-:W-:-:S04]  /*28b0*/  ISETP.NE.U32.AND P4, PT, RZ, c[0x0][0x180], PT ;  /* 0x00006000ff007a0c */ /* 0x000fc80003f85070 */
[----:B------:R-:W-:-:S13]  /*28c0*/  ISETP.NE.AND.EX P4, PT, RZ, c[0x0][0x184], PT, P4 ;  /* 0x00006100ff007a0c */ /* 0x000fda0003f85340 */
[----:B------:R-:W-:Y:S05]  /*28d0*/  @P4 BRA `(.L_x_5335) ;  /* 0x0000002000004947 */ /* 0x000fea0003800000 */
[----:B------:R-:W-:Y:S05]  /*28e0*/  @P0 BRA `(.L_x_5336) ;  /* 0x0000008000000947 */ /* 0x000fea0003800000 */
[----:B------:R-:W-:Y:S05]  /*28f0*/  BRA `(.L_x_5337) ;  /* 0x0000009000007947 */ /* 0x000fea0003800000 */
.L_x_5335:
[----:B-----5:R-:W-:-:S05]  /*2900*/  HADD2.F32 R68, -RZ, R62.H0_H0 ;  /* 0x2000003eff447230 */ /* 0x020fca0000004100 */
[----:B------:R-:W-:Y:S01]  /*2910*/  FADD.FTZ R193, R68, R193 ;  /* 0x000000c144c17221 */ /* 0x000fe20000010000 */
[----:B------:R-:W-:Y:S05]  /*2920*/  BRA `(.L_x_5336) ;  /* 0x0000004000007947 */ /* 0x000fea0003800000 */
.L_x_5334:
[----:B-----5:R-:W-:Y:S02]  /*2930*/  HADD2.F32 R68, -RZ, R66.H0_H0 ;  /* 0x20000042ff447230 */ /* 0x020fe40000004100 */
[----:B------:R-:W-:-:S03]  /*2940*/  @P2 HADD2.F32 R134, -RZ, R62.H0_H0 ;  /* 0x2000003eff862230 */ /* 0x000fc60000004100 */
[----:B------:R-:W-:-:S04]  /*2950*/  FADD.FTZ R193, R68, R193 ;  /* 0x000000c144c17221 */ /* 0x000fc80000010000 */
[----:B------:R-:W-:-:S05]  /*2960*/  @P2 FADD.FTZ R193, R134, R193 ;  /* 0x000000c186c12221 */ /* 0x000fca0000010000 */
.L_x_5336:
[----:B------:R-:W-:-:S04]  /*2970*/  F2FP.PACK_AB R68, RZ, R193 ;  /* 0x000000c1ff44723e */ /* 0x000fc800000000ff */
[----:B------:R-:W-:Y:S02]  /*2980*/  PRMT R58, R68, 0x7610, R58 ;  /* 0x00007610443a7816 */ /* 0x000fe4000000003a */
.L_x_5337:
[----:B------:R-:W-:Y:S01]  /*2990*/  HADD2.F32 R213, -RZ, R70.H1_H1 ;  /* 0x30000046ffd57230 */ /* 0x000fe20000004100 */
[----:B------:R-:W-:Y:S05]  /*29a0*/  @P3 BRA `(.L_x_5338) ;  /* 0x0000008000003947 */ /* 0x000fea0003800000 */
[----:B------:R-:W-:-:S04]  /*29b0*/  ISETP.NE.U32.AND P4, PT, RZ, c[0x0][0x180], PT ;  /* 0x00006000ff007a0c */ /* 0x000fc80003f85070 */
[----:B------:R-:W-:-:S13]  /*29c0*/  ISETP.NE.AND.EX P4, PT, RZ, c[0x0][0x184], PT, P4 ;  /* 0x00006100ff007a0c */ /* 0x000fda0003f85340 */
[----:B------:R-:W-:Y:S05]  /*29d0*/  @P4 BRA `(.L_x_5339) ;  /* 0x0000002000004947 */ /* 0x000fea0003800000 */
[----:B------:R-:W-:Y:S05]  /*29e0*/  @P0 BRA `(.L_x_5340) ;  /* 0x0000008000000947 */ /* 0x000fea0003800000 */
[----:B------:R-:W-:Y:S05]  /*29f0*/  BRA `(.L_x_5341) ;  /* 0x0000009000007947 */ /* 0x000fea0003800000 */
.L_x_5339:
[----:B-----5:R-:W-:-:S05]  /*2a00*/  HADD2.F32 R68, -RZ, R62.H1_H1 ;  /* 0x3000003eff447230 */ /* 0x020fca0000004100 */
[----:B------:R-:W-:Y:S01]  /*2a10*/  FADD.FTZ R213, R68, R213 ;  /* 0x000000d544d57221 */ /* 0x000fe20000010000 */
[----:B------:R-:W-:Y:S05]  /*2a20*/  BRA `(.L_x_5340) ;  /* 0x0000004000007947 */ /* 0x000fea0003800000 */
.L_x_5338:
[----:B-----5:R-:W-:Y:S02]  /*2a30*/  HADD2.F32 R68, -RZ, R66.H1_H1 ;  /* 0x30000042ff447230 */ /* 0x020fe40000004100 */
[----:B------:R-:W-:-:S03]  /*2a40*/  @P2 HADD2.F32 R70, -RZ, R62.H1_H1 ;  /* 0x3000003eff462230 */ /* 0x000fc60000004100 */
[----:B------:R-:W-:-:S04]  /*2a50*/  FADD.FTZ R213, R68, R213 ;  /* 0x000000d544d57221 */ /* 0x000fc80000010000 */
[----:B------:R-:W-:-:S05]  /*2a60*/  @P2 FADD.FTZ R213, R70, R213 ;  /* 0x000000d546d52221 */ /* 0x000fca0000010000 */
.L_x_5340:
[----:B------:R-:W-:-:S04]  /*2a70*/  F2FP.PACK_AB R68, RZ, R213 ;  /* 0x000000d5ff44723e */ /* 0x000fc800000000ff */
[----:B------:R-:W-:Y:S02]  /*2a80*/  PRMT R58, R58, 0x5410, R68 ;  /* 0x000054103a3a7816 */ /* 0x000fe40000000044 */
.L_x_5341:
[----:B------:R-:W-:Y:S01]  /*2a90*/  HADD2.F32 R215, -RZ, R71.H0_H0 ;  /* 0x20000047ffd77230 */ /* 0x000fe20000004100 */
[----:B------:R-:W-:Y:S05]  /*2aa0*/  @P3 BRA `(.L_x_5342) ;  /* 0x0000008000003947 */ /* 0x000fea0003800000 */
[----:B------:R-:W-:-:S04]  /*2ab0*/  ISETP.NE.U32.AND P4, PT, RZ, c[0x0][0x180], PT ;  /* 0x00006000ff007a0c */ /* 0x000fc80003f85070 */
[----:B------:R-:W-:-:S13]  /*2ac0*/  ISETP.NE.AND.EX P4, PT, RZ, c[0x0][0x184], PT, P4 ;  /* 0x00006100ff007a0c */ /* 0x000fda0003f85340 */
[----:B------:R-:W-:Y:S05]  /*2ad0*/  @P4 BRA `(.L_x_5343) ;  /* 0x0000002000004947 */ /* 0x000fea0003800000 */
[----:B------:R-:W-:Y:S05]  /*2ae0*/  @P0 BRA `(.L_x_5344) ;  /* 0x0000008000000947 */ /* 0x000fea0003800000 */
[----:B------:R-:W-:Y:S05]  /*2af0*/  BRA `(.L_x_5345) ;  /* 0x0000009000007947 */ /* 0x000fea0003800000 */
.L_x_5343:
[----:B-----5:R-:W-:-:S05]  /*2b00*/  HADD2.F32 R68, -RZ, R63.H0_H0 ;  /* 0x2000003fff447230 */ /* 0x020fca0000004100 */
[----:B------:R-:W-:Y:S01]  /*2b10*/  FADD.FTZ R215, R68, R215 ;  /* 0x000000d744d77221 */ /* 0x000fe20000010000 */
[----:B------:R-:W-:Y:S05]  /*2b20*/  BRA `(.L_x_5344) ;  /* 0x0000004000007947 */ /* 0x000fea0003800000 */
.L_x_5342:
[----:B-----5:R-:W-:Y:S02]  /*2b30*/  HADD2.F32 R68, -RZ, R67.H0_H0 ;  /* 0x20000043ff447230 */ /* 0x020fe40000004100 */
[----:B------:R-:W-:-:S03]  /*2b40*/  @P2 HADD2.F32 R70, -RZ, R63.H0_H0 ;  /* 0x2000003fff462230 */ /* 0x000fc60000004100 */
[----:B------:R-:W-:-:S04]  /*2b50*/  FADD.FTZ R215, R68, R215 ;  /* 0x000000d744d77221 */ /* 0x000fc80000010000 */
[----:B------:R-:W-:-:S05]  /*2b60*/  @P2 FADD.FTZ R215, R70, R215 ;  /* 0x000000d746d72221 */ /* 0x000fca0000010000 */
.L_x_5344:
[----:B------:R-:W-:-:S04]  /*2b70*/  F2FP.PACK_AB R68, RZ, R215 ;  /* 0x000000d7ff44723e */ /* 0x000fc800000000ff */
[----:B------:R-:W-:Y:S02]  /*2b80*/  PRMT R59, R68, 0x7610, R59 ;  /* 0x00007610443b7816 */ /* 0x000fe4000000003b */
.L_x_5345:
[----:B------:R-:W-:Y:S01]  /*2b90*/  HADD2.F32 R237, -RZ, R71.H1_H1 ;  /* 0x30000047ffed7230 */ /* 0x000fe20000004100 */
[----:B------:R-:W-:Y:S05]  /*2ba0*/  @P3 BRA `(.L_x_5346) ;  /* 0x0000008000003947 */ /* 0x000fea0003800000 */
[----:B------:R-:W-:-:S04]  /*2bb0*/  ISETP.NE.U32.AND P2, PT, RZ, c[0x0][0x180], PT ;  /* 0x00006000ff007a0c */ /* 0x000fc80003f45070 */
[----:B------:R-:W-:-:S13]  /*2bc0*/  ISETP.NE.AND.EX P2, PT, RZ, c[0x0][0x184], PT, P2 ;  /* 0x00006100ff007a0c */ /* 0x000fda0003f45320 */
[----:B------:R-:W-:Y:S05]  /*2bd0*/  @P2 BRA `(.L_x_5347) ;  /* 0x0000002000002947 */ /* 0x000fea0003800000 */
[----:B------:R-:W-:Y:S05]  /*2be0*/  @P0 BRA `(.L_x_5348) ;  /* 0x0000008000000947 */ /* 0x000fea0003800000 */
[----:B------:R-:W-:Y:S05]  /*2bf0*/  BRA `(.L_x_5349) ;  /* 0x0000009000007947 */ /* 0x000fea0003800000 */
.L_x_5347:
[----:B-----5:R-:W-:-:S05]  /*2c00*/  HADD2.F32 R68, -RZ, R63.H1_H1 ;  /* 0x3000003fff447230 */ /* 0x020fca0000004100 */
[----:B------:R-:W-:Y:S01]  /*2c10*/  FADD.FTZ R237, R68, R237 ;  /* 0x000000ed44ed7221 */ /* 0x000fe20000010000 */
[----:B------:R-:W-:Y:S05]  /*2c20*/  BRA `(.L_x_5348) ;  /* 0x0000004000007947 */ /* 0x000fea0003800000 */
.L_x_5346:
[----:B-----5:R-:W-:Y:S02]  /*2c30*/  HADD2.F32 R68, -RZ, R67.H1_H1 ;  /* 0x30000043ff447230 */ /* 0x020fe40000004100 */
[----:B------:R-:W-:-:S03]  /*2c40*/  @P2 HADD2.F32 R70, -RZ, R63.H1_H1 ;  /* 0x3000003fff462230 */ /* 0x000fc60000004100 */
[----:B------:R-:W-:-:S04]  /*2c50*/  FADD.FTZ R237, R68, R237 ;  /* 0x000000ed44ed7221 */ /* 0x000fc80000010000 */
[----:B------:R-:W-:-:S05]  /*2c60*/  @P2 FADD.FTZ R237, R70, R237 ;  /* 0x000000ed46ed2221 */ /* 0x000fca0000010000 */
.L_x_5348:
[----:B------:R-:W-:-:S04]  /*2c70*/  F2FP.PACK_AB R68, RZ, R237 ;  /* 0x000000edff44723e */ /* 0x000fc800000000ff */
[----:B------:R-:W-:Y:S02]  /*2c80*/  PRMT R59, R59, 0x5410, R68 ;  /* 0x000054103b3b7816 */ /* 0x000fe40000000044 */
.L_x_5349:
[----:B------:R-:W-:-:S04]  /*2c90*/  @P0 LEA R68, P2, R142, c[0x0][0x188], 0x4 ;  /* 0x000062008e440a11 */ /* 0x000fc800078420ff */
[C---:B------:R-:W-:Y:S02]  /*2ca0*/  @P0 LEA.HI.X R69, R142.reuse, c[0x0][0x18c], RZ, 0x4, P2 ;  /* 0x000063008e450a11 */ /* 0x040fe400010f24ff */
[----:B------:R-:W-:-:S03]  /*2cb0*/  IADD3 R142, R142, 0x80, RZ ;  /* 0x000000808e8e7810 */ /* 0x000fc60007ffe0ff */
[----:B------:R0:W-:Y:S04]  /*2cc0*/  @P0 STG.E.128 [R68.64], R56 ;  /* 0x0000003844000986 */ /* 0x0001e8000c101d04 */
.L_x_5317:
[----:B------:R-:W-:Y:S05]  /*2cd0*/  BSYNC B0 ;  /* 0x0000000000007941 */ /* 0x000fea0003800000 */
.L_x_5316:
        /* <DEDUP_REMOVED lines=25> */
.L_x_5353:
[----:B-----5:R-:W-:-:S05]  /*2e70*/  HADD2.F32 R135, -RZ, R60.H0_H0 ;  /* 0x2000003cff877230 */ /* 0x020fca0000004100 */
[----:B------:R-:W-:Y:S01]  /*2e80*/  FADD.FTZ R132, R135, R132 ;  /* 0x0000008487847221 */ /* 0x000fe20000010000 */
[----:B------:R-:W-:Y:S05]  /*2e90*/  BRA `(.L_x_5354) ;  /* 0x0000004000007947 */ /* 0x000fea0003800000 */
.L_x_5352:
[----:B0----5:R-:W-:Y:S02]  /*2ea0*/  HADD2.F32 R135, -RZ, R64.H0_H0 ;  /* 0x20000040ff877230 */ /* 0x021fe40000004100 */
[----:B------:R-:W-:-:S03]  /*2eb0*/  @P2 HADD2.F32 R157, -RZ, R60.H0_H0 ;  /* 0x2000003cff9d2230 */ /* 0x000fc60000004100 */
[----:B------:R-:W-:-:S04]  /*2ec0*/  FADD.FTZ R132, R135, R132 ;  /* 0x0000008487847221 */ /* 0x000fc80000010000 */
[----:B------:R-:W-:-:S05]  /*2ed0*/  @P2 FADD.FTZ R132, R157, R132 ;  /* 0x000000849d842221 */ /* 0x000fca0000010000 */
.L_x_5354:
[----:B------:R-:W-:-:S04]  /*2ee0*/  F2FP.PACK_AB R134, RZ, R132 ;  /* 0x00000084ff86723e */ /* 0x000fc800000000ff */
[----:B------:R-:W-:Y:S02]  /*2ef0*/  PRMT R56, R134, 0x7610, R56 ;  /* 0x0000761086387816 */ /* 0x000fe40000000038 */
.L_x_5355:
[----:B------:R-:W-:Y:S01]  /*2f00*/  HADD2.F32 R159, -RZ, R68.H1_H1 ;  /* 0x30000044ff9f7230 */ /* 0x000fe20000004100 */
[----:B------:R-:W-:Y:S05]  /*2f10*/  @P3 BRA `(.L_x_5356) ;  /* 0x0000008000003947 */ /* 0x000fea0003800000 */
[----:B------:R-:W-:-:S04]  /*2f20*/  ISETP.NE.U32.AND P4, PT, RZ, c[0x0][0x180], PT ;  /* 0x00006000ff007a0c */ /* 0x000fc80003f85070 */
[----:B------:R-:W-:-:S13]  /*2f30*/  ISETP.NE.AND.EX P4, PT, RZ, c[0x0][0x184], PT, P4 ;  /* 0x00006100ff007a0c */ /* 0x000fda0003f85340 */
[----:B------:R-:W-:Y:S05]  /*2f40*/  @P4 BRA `(.L_x_5357) ;  /* 0x0000002000004947 */ /* 0x000fea0003800000 */
[----:B------:R-:W-:Y:S05]  /*2f50*/  @P0 BRA `(.L_x_5358) ;  /* 0x0000008000000947 */ /* 0x000fea0003800000 */
[----:B------:R-:W-:Y:S05]  /*2f60*/  BRA `(.L_x_5359) ;  /* 0x0000009000007947 */ /* 0x000fea0003800000 */
.L_x_5357:
[----:B-----5:R-:W-:-:S05]  /*2f70*/  HADD2.F32 R68, -RZ, R60.H1_H1 ;  /* 0x3000003cff447230 */ /* 0x020fca0000004100 */
[----:B------:R-:W-:Y:S01]  /*2f80*/  FADD.FTZ R159, R68, R159 ;  /* 0x0000009f449f7221 */ /* 0x000fe20000010000 */
[----:B------:R-:W-:Y:S05]  /*2f90*/  BRA `(.L_x_5358) ;  /* 0x0000004000007947 */ /* 0x000fea0003800000 */
.L_x_5356:
[----:B-----5:R-:W-:Y:S02]  /*2fa0*/  HADD2.F32 R68, -RZ, R64.H1_H1 ;  /* 0x30000040ff447230 */ /* 0x020fe40000004100 */
[----:B------:R-:W-:-:S03]  /*2fb0*/  @P2 HADD2.F32 R134, -RZ, R60.H1_H1 ;  /* 0x3000003cff862230 */ /* 0x000fc60000004100 */
[----:B------:R-:W-:-:S04]  /*2fc0*/  FADD.FTZ R159, R68, R159 ;  /* 0x0000009f449f7221 */ /* 0x000fc80000010000 */
[----:B------:R-:W-:-:S05]  /*2fd0*/  @P2 FADD.FTZ R159, R134, R159 ;  /* 0x0000009f869f2221 */ /* 0x000fca0000010000 */
.L_x_5358:
[----:B------:R-:W-:-:S04]  /*2fe0*/  F2FP.PACK_AB R68, RZ, R159 ;  /* 0x0000009fff44723e */ /* 0x000fc800000000ff */
[----:B------:R-:W-:Y:S02]  /*2ff0*/  PRMT R56, R56, 0x5410, R68 ;  /* 0x0000541038387816 */ /* 0x000fe40000000044 */
.L_x_5359:
[----:B------:R-:W-:Y:S01]  /*3000*/  HADD2.F32 R157, -RZ, R69.H0_H0 ;  /* 0x20000045ff9d7230 */ /* 0x000fe20000004100 */
[----:B------:R-:W-:Y:S05]  /*3010*/  @P3 BRA `(.L_x_5360) ;  /* 0x0000008000003947 */ /* 0x000fea0003800000 */
[----:B------:R-:W-:-:S04]  /*3020*/  ISETP.NE.U32.AND P4, PT, RZ, c[0x0][0x180], PT ;  /* 0x00006000ff007a0c */ /* 0x000fc80003f85070 */
[----:B------:R-:W-:-:S13]  /*3030*/  ISETP.NE.AND.EX P4, PT, RZ, c[0x0][0x184], PT, P4 ;  /* 0x00006100ff007a0c */ /* 0x000fda0003f85340 */
[----:B------:R-:W-:Y:S05]  /*3040*/  @P4 BRA `(.L_x_5361) ;  /* 0x0000002000004947 */ /* 0x000fea0003800000 */
[----:B------:R-:W-:Y:S05]  /*3050*/  @P0 BRA `(.L_x_5362) ;  /* 0x0000008000000947 */ /* 0x000fea0003800000 */
[----:B------:R-:W-:Y:S05]  /*3060*/  BRA `(.L_x_5363) ;  /* 0x0000009000007947 */ /* 0x000fea0003800000 */
.L_x_5361:
[----:B-----5:R-:W-:-:S05]  /*3070*/  HADD2.F32 R68, -RZ, R61.H0_H0 ;  /* 0x2000003dff447230 */ /* 0x020fca0000004100 */
[----:B------:R-:W-:Y:S01]  /*3080*/  FADD.FTZ R157, R68, R157 ;  /* 0x0000009d449d7221 */ /* 0x000fe20000010000 */
[----:B------:R-:W-:Y:S05]  /*3090*/  BRA `(.L_x_5362) ;  /* 0x0000004000007947 */ /* 0x000fea0003800000 */
.L_x_5360:
[----:B-----5:R-:W-:Y:S02]  /*30a0*/  HADD2.F32 R68, -RZ, R65.H0_H0 ;  /* 0x20000041ff447230 */ /* 0x020fe40000004100 */
[----:B------:R-:W-:-:S03]  /*30b0*/  @P2 HADD2.F32 R134, -RZ, R61.H0_H0 ;  /* 0x2000003dff862230 */ /* 0x000fc60000004100 */
[----:B------:R-:W-:-:S04]  /*30c0*/  FADD.FTZ R157, R68, R157 ;  /* 0x0000009d449d7221 */ /* 0x000fc80000010000 */
[----:B------:R-:W-:-:S05]  /*30d0*/  @P2 FADD.FTZ R157, R134, R157 ;  /* 0x0000009d869d2221 */ /* 0x000fca0000010000 */
.L_x_5362:
[----:B------:R-:W-:-:S04]  /*30e0*/  F2FP.PACK_AB R68, RZ, R157 ;  /* 0x0000009dff44723e */ /* 0x000fc800000000ff */
[----:B------:R-:W-:Y:S02]  /*30f0*/  PRMT R57, R68, 0x7610, R57 ;  /* 0x0000761044397816 */ /* 0x000fe40000000039 */
.L_x_5363:
[----:B------:R-:W-:Y:S01]  /*3100*/  HADD2.F32 R191, -RZ, R69.H1_H1 ;  /* 0x30000045ffbf7230 */ /* 0x000fe20000004100 */
[----:B------:R-:W-:Y:S05]  /*3110*/  @P3 BRA `(.L_x_5364) ;  /* 0x0000008000003947 */ /* 0x000fea0003800000 */
[----:B------:R-:W-:-:S04]  /*3120*/  ISETP.NE.U32.AND P4, PT, RZ, c[0x0][0x180], PT ;  /* 0x00006000ff007a0c */ /* 0x000fc80003f85070 */
[----:B------:R-:W-:-:S13]  /*3130*/  ISETP.NE.AND.EX P4, PT, RZ, c[0x0][0x184], PT, P4 ;  /* 0x00006100ff007a0c */ /* 0x000fda0003f85340 */
[----:B------:R-:W-:Y:S05]  /*3140*/  @P4 BRA `(.L_x_5365) ;  /* 0x0000002000004947 */ /* 0x000fea0003800000 */
[----:B------:R-:W-:Y:S05]  /*3150*/  @P0 BRA `(.L_x_5366) ;  /* 0x0000008000000947 */ /* 0x000fea0003800000 */
[----:B------:R-:W-:Y:S05]  /*3160*/  BRA `(.L_x_5367) ;  /* 0x0000009000007947 */ /* 0x000fea0003800000 */
.L_x_5365:
[----:B-----5:R-:W-:-:S05]  /*3170*/  HADD2.F32 R68, -RZ, R61.H1_H1 ;  /* 0x3000003dff447230 */ /* 0x020fca0000004100 */
[----:B------:R-:W-:Y:S01]  /*3180*/  FADD.FTZ R191, R68, R191 ;  /* 0x000000bf44bf7221 */ /* 0x000fe20000010000 */
[----:B------:R-:W-:Y:S05]  /*3190*/  BRA `(.L_x_5366) ;  /* 0x0000004000007947 */ /* 0x000fea0003800000 */
.L_x_5364:
[----:B-----5:R-:W-:Y:S02]  /*31a0*/  HADD2.F32 R68, -RZ, R65.H1_H1 ;  /* 0x30000041ff447230 */ /* 0x020fe40000004100 */
[----:B------:R-:W-:-:S03]  /*31b0*/  @P2 HADD2.F32 R134, -RZ, R61.H1_H1 ;  /* 0x3000003dff862230 */ /* 0x000fc60000004100 */
[----:B------:R-:W-:-:S04]  /*31c0*/  FADD.FTZ R191, R68, R191 ;  /* 0x000000bf44bf7221 */ /* 0x000fc80000010000 */
[----:B------:R-:W-:-:S05]  /*31d0*/  @P2 FADD.FTZ R191, R134, R191 ;  /* 0x000000bf86bf2221 */ /* 0x000fca0000010000 */
.L_x_5366:
[----:B------:R-:W-:-:S04]  /*31e0*/  F2FP.PACK_AB R68, RZ, R191 ;  /* 0x000000bfff44723e */ /* 0x000fc800000000ff */
[----:B------:R-:W-:Y:S02]  /*31f0*/  PRMT R57, R57, 0x5410, R68 ;  /* 0x0000541039397816 */ /* 0x000fe40000000044 */
.L_x_5367:
[----:B------:R-:W-:Y:S01]  /*3200*/  HADD2.F32 R189, -RZ, R70.H0_H0 ;  /* 0x20000046ffbd7230 */ /* 0x000fe20000004100 */
[----:B------:R-:W-:Y:S05]  /*3210*/  @P3 BRA `(.L_x_5368) ;  /* 0x0000008000003947 */ /* 0x000fea0003800000 */
[----:B------:R-:W-:-:S04]  /*3220*/  ISETP.NE.U32.AND P4, PT, RZ, c[0x0][0x180], PT ;  /* 0x00006000ff007a0c */ /* 0x000fc80003f85070 */
[----:B------:R-:W-:-:S13]  /*3230*/  ISETP.NE.AND.EX P4, PT, RZ, c[0x0][0x184], PT, P4 ;  /* 0x00006100ff007a0c */ /* 0x000fda0003f85340 */
[----:B------:R-:W-:Y:S05]  /*3240*/  @P4 BRA `(.L_x_5369) ;  /* 0x0000002000004947 */ /* 0x000fea0003800000 */
[----:B------:R-:W-:Y:S05]  /*3250*/  @P0 BRA `(.L_x_5370) ;  /* 0x0000008000000947 */ /* 0x000fea0003800000 */
[----:B------:R-:W-:Y:S05]  /*3260*/  BRA `(.L_x_5371) ;  /* 0x0000009000007947 */ /* 0x000fea0003800000 */
.L_x_5369:
[----:B-----5:R-:W-:-:S05]  /*3270*/  HADD2.F32 R68, -RZ, R62.H0_H0 ;  /* 0x2000003eff447230 */ /* 0x020fca0000004100 */
[----:B------:R-:W-:Y:S01]  /*3280*/  FADD.FTZ R189, R68, R189 ;  /* 0x000000bd44bd7221 */ /* 0x000fe20000010000 */
[----:B------:R-:W-:Y:S05]  /*3290*/  BRA `(.L_x_5370) ;  /* 0x0000004000007947 */ /* 0x000fea0003800000 */
.L_x_5368:
[----:B-----5:R-:W-:Y:S02]  /*32a0*/  HADD2.F32 R68, -RZ, R66.H0_H0 ;  /* 0x20000042ff447230 */ /* 0x020fe40000004100 */
[----:B------:R-:W-:-:S03]  /*32b0*/  @P2 HADD2.F32 R134, -RZ, R62.H0_H0 ;  /* 0x2000003eff862230 */ /* 0x000fc60000004100 */
[----:B------:R-:W-:-:S04]  /*32c0*/  FADD.FTZ R189, R68, R189 ;  /* 0x000000bd44bd7221 */ /* 0x000fc80000010000 */
[----:B------:R-:W-:-:S05]  /*32d0*/  @P2 FADD.FTZ R189, R134, R189 ;  /* 0x000000bd86bd2221 */ /* 0x000fca0000010000 */
.L_x_5370:
[----:B------:R-:W-:-:S04]  /*32e0*/  F2FP.PACK_AB R68, RZ, R189 ;  /* 0x000000bdff44723e */ /* 0x000fc800000000ff */
[----:B------:R-:W-:Y:S02]  /*32f0*/  PRMT R58, R68, 0x7610, R58 ;  /* 0x00007610443a7816 */ /* 0x000fe4000000003a */
.L_x_5371:
[----:B------:R-:W-:Y:S01]  /*3300*/  HADD2.F32 R217, -RZ, R70.H1_H1 ;  /* 0x30000046ffd97230 */ /* 0x000fe20000004100 */
[----:B------:R-:W-:Y:S05]  /*3310*/  @P3 BRA `(.L_x_5372) ;  /* 0x0000008000003947 */ /* 0x000fea0003800000 */
[----:B------:R-:W-:-:S04]  /*3320*/  ISETP.NE.U32.AND P4, PT, RZ, c[0x0][0x180], PT ;  /* 0x00006000ff007a0c */ /* 0x000fc80003f85070 */
[----:B------:R-:W-:-:S13]  /*3330*/  ISETP.NE.AND.EX P4, PT, RZ, c[0x0][0x184], PT, P4 ;  /* 0x00006100ff007a0c */ /* 0x000fda0003f85340 */
[----:B------:R-:W-:Y:S05]  /*3340*/  @P4 BRA `(.L_x_5373) ;  /* 0x0000002000004947 */ /* 0x000fea0003800000 */
[----:B------:R-:W-:Y:S05]  /*3350*/  @P0 BRA `(.L_x_5374) ;  /* 0x0000008000000947 */ /* 0x000fea0003800000 */
[----:B------:R-:W-:Y:S05]  /*3360*/  BRA `(.L_x_5375) ;  /* 0x0000009000007947 */ /* 0x000fea0003800000 */
.L_x_5373:
[----:B-----5:R-:W-:-:S05]  /*3370*/  HADD2.F32 R68, -RZ, R62.H1_H1 ;  /* 0x3000003eff447230 */ /* 0x020fca0000004100 */
[----:B------:R-:W-:Y:S01]  /*3380*/  FADD.FTZ R217, R68, R217 ;  /* 0x000000d944d97221 */ /* 0x000fe20000010000 */
[----:B------:R-:W-:Y:S05]  /*3390*/  BRA `(.L_x_5374) ;  /* 0x0000004000007947 */ /* 0x000fea0003800000 */
.L_x_5372:
[----:B-----5:R-:W-:Y:S02]  /*33a0*/  HADD2.F32 R68, -RZ, R66.H1_H1 ;  /* 0x30000042ff447230 */ /* 0x020fe40000004100 */
[----:B------:R-:W-:-:S03]  /*33b0*/  @P2 HADD2.F32 R70, -RZ, R62.H1_H1 ;  /* 0x3000003eff462230 */ /* 0x000fc60000004100 */
[----:B------:R-:W-:-:S04]  /*33c0*/  FADD.FTZ R217, R68, R217 ;  /* 0x000000d944d97221 */ /* 0x000fc80000010000 */
[----:B------:R-:W-:-:S05]  /*33d0*/  @P2 FADD.FTZ R217, R70, R217 ;  /* 0x000000d946d92221 */ /* 0x000fca0000010000 */
.L_x_5374:
[----:B------:R-:W-:-:S04]  /*33e0*/  F2FP.PACK_AB R68, RZ, R217 ;  /* 0x000000d9ff44723e */ /* 0x000fc800000000ff */
[----:B------:R-:W-:Y:S02]  /*33f0*/  PRMT R58, R58, 0x5410, R68 ;  /* 0x000054103a3a7816 */ /* 0x000fe40000000044 */
.L_x_5375:
[----:B------:R-:W-:Y:S01]  /*3400*/  HADD2.F32 R219, -RZ, R71.H0_H0 ;  /* 0x20000047ffdb7230 */ /* 0x000fe20000004100 */
[----:B------:R-:W-:Y:S05]  /*3410*/  @P3 BRA `(.L_x_5376) ;  /* 0x0000008000003947 */ /* 0x000fea0003800000 */
[----:B------:R-:W-:-:S04]  /*3420*/  ISETP.NE.U32.AND P4, PT, RZ, c[0x0][0x180], PT ;  /* 0x00006000ff007a0c */ /* 0x000fc80003f85070 */
[----:B------:R-:W-:-:S13]  /*3430*/  ISETP.NE.AND.EX P4, PT, RZ, c[0x0][0x184], PT, P4 ;  /* 0x00006100ff007a0c */ /* 0x000fda0003f85340 */
[----:B------:R-:W-:Y:S05]  /*3440*/  @P4 BRA `(.L_x_5377) ;  /* 0x0000002000004947 */ /* 0x000fea0003800000 */
[----:B------:R-:W-:Y:S05]  /*3450*/  @P0 BRA `(.L_x_5378) ;  /* 0x0000008000000947 */ /* 0x000fea0003800000 */
[----:B------:R-:W-:Y:S05]  /*3460*/  BRA `(.L_x_5379) ;  /* 0x0000009000007947 */ /* 0x000fea0003800000 */
.L_x_5377:
[----:B-----5:R-:W-:-:S05]  /*3470*/  HADD2.F32 R68, -RZ, R63.H0_H0 ;  /* 0x2000003fff447230 */ /* 0x020fca0000004100 */
[----:B------:R-:W-:Y:S01]  /*3480*/  FADD.FTZ R219, R68, R219 ;  /* 0x000000db44db7221 */ /* 0x000fe20000010000 */
[----:B------:R-:W-:Y:S05]  /*3490*/  BRA `(.L_x_5378) ;  /* 0x0000004000007947 */ /* 0x000fea0003800000 */
.L_x_5376:
[----:B-----5:R-:W-:Y:S02]  /*34a0*/  HADD2.F32 R68, -RZ, R67.H0_H0 ;  /* 0x20000043ff447230 */ /* 0x020fe40000004100 */
[----:B------:R-:W-:-:S03]  /*34b0*/  @P2 HADD2.F32 R70, -RZ, R63.H0_H0 ;  /* 0x2000003fff462230 */ /* 0x000fc60000004100 */
[----:B------:R-:W-:-:S04]  /*34c0*/  FADD.FTZ R219, R68, R219 ;  /* 0x000000db44db7221 */ /* 0x000fc80000010000 */
[----:B------:R-:W-:-:S05]  /*34d0*/  @P2 FADD.FTZ R219, R70, R219 ;  /* 0x000000db46db2221 */ /* 0x000fca0000010000 */
.L_x_5378:
[----:B------:R-:W-:-:S04]  /*34e0*/  F2FP.PACK_AB R68, RZ, R219 ;  /* 0x000000dbff44723e */ /* 0x000fc800000000ff */
[----:B------:R-:W-:Y:S02]  /*34f0*/  PRMT R59, R68, 0x7610, R59 ;  /* 0x00007610443b7816 */ /* 0x000fe4000000003b */
.L_x_5379:
[----:B------:R-:W-:Y:S01]  /*3500*/  HADD2.F32 R239, -RZ, R71.H1_H1 ;  /* 0x30000047ffef7230 */ /* 0x000fe20000004100 */
[----:B------:R-:W-:Y:S05]  /*3510*/  @P3 BRA `(.L_x_5380) ;  /* 0x0000008000003947 */ /* 0x000fea0003800000 */
[----:B------:R-:W-:-:S04]  /*3520*/  ISETP.NE.U32.AND P2, PT, RZ, c[0x0][0x180], PT ;  /* 0x00006000ff007a0c */ /* 0x000fc80003f45070 */
[----:B------:R-:W-:-:S13]  /*3530*/  ISETP.NE.AND.EX P2, PT, RZ, c[0x0][0x184], PT, P2 ;  /* 0x00006100ff007a0c */ /* 0x000fda0003f45320 */
[----:B------:R-:W-:Y:S05]  /*3540*/  @P2 BRA `(.L_x_5381) ;  /* 0x0000002000002947 */ /* 0x000fea0003800000 */
[----:B------:R-:W-:Y:S05]  /*3550*/  @P0 BRA `(.L_x_5382) ;  /* 0x0000008000000947 */ /* 0x000fea0003800000 */
[----:B------:R-:W-:Y:S05]  /*3560*/  BRA `(.L_x_5383) ;  /* 0x0000009000007947 */ /* 0x000fea0003800000 */
.L_x_5381:
[----:B-----5:R-:W-:-:S05]  /*3570*/  HADD2.F32 R68, -RZ, R63.H1_H1 ;  /* 0x3000003fff447230 */ /* 0x020fca0000004100 */
[----:B------:R-:W-:Y:S01]  /*3580*/  FADD.FTZ R239, R68, R239 ;  /* 0x000000ef44ef7221 */ /* 0x000fe20000010000 */
[----:B------:R-:W-:Y:S05]  /*3590*/  BRA `(.L_x_5382) ;  /* 0x0000004000007947 */ /* 0x000fea0003800000 */
.L_x_5380:
[----:B-----5:R-:W-:Y:S02]  /*35a0*/  HADD2.F32 R68, -RZ, R67.H1_H1 ;  /* 0x30000043ff447230 */ /* 0x020fe40000004100 */
[----:B------:R-:W-:-:S03]  /*35b0*/  @P2 HADD2.F32 R70, -RZ, R63.H1_H1 ;  /* 0x3000003fff462230 */ /* 0x000fc60000004100 */
[----:B------:R-:W-:-:S04]  /*35c0*/  FADD.FTZ R239, R68, R239 ;  /* 0x000000ef44ef7221 */ /* 0x000fc80000010000 */
[----:B------:R-:W-:-:S05]  /*35d0*/  @P2 FADD.FTZ R239, R70, R239 ;  /* 0x000000ef46ef2221 */ /* 0x000fca0000010000 */
.L_x_5382:
[----:B------:R-:W-:-:S04]  /*35e0*/  F2FP.PACK_AB R68, RZ, R239 ;  /* 0x000000efff44723e */ /* 0x000fc800000000ff */
[----:B------:R-:W-:Y:S02]  /*35f0*/  PRMT R59, R59, 0x5410, R68 ;  /* 0x000054103b3b7816 */ /* 0x000fe40000000044 */
.L_x_5383:
[----:B------:R-:W-:-:S04]  /*3600*/  @P0 LEA R68, P2, R142, c[0x0][0x188], 0x4 ;  /* 0x000062008e440a11 */ /* 0x000fc800078420ff */
[C---:B------:R-:W-:Y:S02]  /*3610*/  @P0 LEA.HI.X R69, R142.reuse, c[0x0][0x18c], RZ, 0x4, P2 ;  /* 0x000063008e450a11 */ /* 0x040fe400010f24ff */
[----:B------:R-:W-:-:S03]  /*3620*/  IADD3 R142, R142, 0x80, RZ ;  /* 0x000000808e8e7810 */ /* 0x000fc60007ffe0ff */
[----:B------:R0:W-:Y:S04]  /*3630*/  @P0 STG.E.128 [R68.64], R56 ;  /* 0x0000003844000986 */ /* 0x0001e8000c101d04 */
.L_x_5351:
[----:B------:R-:W-:Y:S05]  /*3640*/  BSYNC B0 ;  /* 0x0000000000007941 */ /* 0x000fea0003800000 */
.L_x_5350:
        /* <DEDUP_REMOVED lines=25> */
.L_x_5387:
[----:B-----5:R-:W-:-:S05]  /*37e0*/  HADD2.F32 R134, -RZ, R60.H0_H0 ;  /* 0x2000003cff867230 */ /* 0x020fca0000004100 */
[----:B------:R-:W-:Y:S01]  /*37f0*/  FADD.FTZ R131, R134, R131 ;  /* 0x0000008386837221 */ /* 0x000fe20000010000 */
[----:B------:R-:W-:Y:S05]  /*3800*/  BRA `(.L_x_5388) ;  /* 0x0000004000007947 */ /* 0x000fea0003800000 */
.L_x_5386:
[----:B0----5:R-:W-:Y:S02]  /*3810*/  HADD2.F32 R134, -RZ, R64.H0_H0 ;  /* 0x20000040ff867230 */ /* 0x021fe40000004100 */
[----:B------:R-:W-:-:S03]  /*3820*/  @P2 HADD2.F32 R144, -RZ, R60.H0_H0 ;  /* 0x2000003cff902230 */ /* 0x000fc60000004100 */
[----:B------:R-:W-:-:S04]  /*3830*/  FADD.FTZ R131, R134, R131 ;  /* 0x0000008386837221 */ /* 0x000fc80000010000 */
[----:B------:R-:W-:-:S05]  /*3840*/  @P2 FADD.FTZ R131, R144, R131 ;  /* 0x0000008390832221 */ /* 0x000fca0000010000 */
.L_x_5388:
[----:B------:R-:W-:-:S04]  /*3850*/  F2FP.PACK_AB R134, RZ, R131 ;  /* 0x00000083ff86723e */ /* 0x000fc800000000ff */
[----:B------:R-:W-:Y:S02]  /*3860*/  PRMT R56, R134, 0x7610, R56 ;  /* 0x0000761086387816 */ /* 0x000fe40000000038 */
.L_x_5389:
[----:B------:R-:W-:Y:S01]  /*3870*/  HADD2.F32 R155, -RZ, R68.H1_H1 ;  /* 0x30000044ff9b7230 */ /* 0x000fe20000004100 */
[----:B------:R-:W-:Y:S05]  /*3880*/  @P3 BRA `(.L_x_5390) ;  /* 0x0000008000003947 */ /* 0x000fea0003800000 */
[----:B------:R-:W-:-:S04]  /*3890*/  ISETP.NE.U32.AND P4, PT, RZ, c[0x0][0x180], PT ;  /* 0x00006000ff007a0c */ /* 0x000fc80003f85070 */
[----:B------:R-:W-:-:S13]  /*38a0*/  ISETP.NE.AND.EX P4, PT, RZ, c[0x0][0x184], PT, P4 ;  /* 0x00006100ff007a0c */ /* 0x000fda0003f85340 */
[----:B------:R-:W-:Y:S05]  /*38b0*/  @P4 BRA `(.L_x_5391) ;  /* 0x0000002000004947 */ /* 0x000fea0003800000 */
[----:B------:R-:W-:Y:S05]  /*38c0*/  @P0 BRA `(.L_x_5392) ;  /* 0x0000008000000947 */ /* 0x000fea0003800000 */
[----:B------:R-:W-:Y:S05]  /*38d0*/  BRA `(.L_x_5393) ;  /* 0x0000009000007947 */ /* 0x000fea0003800000 */
.L_x_5391:
[----:B-----5:R-:W-:-:S05]  /*38e0*/  HADD2.F32 R68, -RZ, R60.H1_H1 ;  /* 0x3000003cff447230 */ /* 0x020fca0000004100 */
[----:B------:R-:W-:Y:S01]  /*38f0*/  FADD.FTZ R155, R68, R155 ;  /* 0x0000009b449b7221 */ /* 0x000fe20000010000 */
[----:B------:R-:W-:Y:S05]  /*3900*/  BRA `(.L_x_5392) ;  /* 0x0000004000007947 */ /* 0x000fea0003800000 */
.L_x_5390:
[----:B-----5:R-:W-:Y:S02]  /*3910*/  HADD2.F32 R68, -RZ, R64.H1_H1 ;  /* 0x30000040ff447230 */ /* 0x020fe40000004100 */
[----:B------:R-:W-:-:S03]  /*3920*/  @P2 HADD2.F32 R134, -RZ, R60.H1_H1 ;  /* 0x3000003cff862230 */ /* 0x000fc60000004100 */
[----:B------:R-:W-:-:S04]  /*3930*/  FADD.FTZ R155, R68, R155 ;  /* 0x0000009b449b7221 */ /* 0x000fc80000010000 */
[----:B------:R-:W-:-:S05]  /*3940*/  @P2 FADD.FTZ R155, R134, R155 ;  /* 0x0000009b869b2221 */ /* 0x000fca0000010000 */
.L_x_5392:
[----:B------:R-:W-:-:S04]  /*3950*/  F2FP.PACK_AB R68, RZ, R155 ;  /* 0x0000009bff44723e */ /* 0x000fc800000000ff */
[----:B------:R-:W-:Y:S02]  /*3960*/  PRMT R56, R56, 0x5410, R68 ;  /* 0x0000541038387816 */ /* 0x000fe40000000044 */
.L_x_5393:
[----:B------:R-:W-:Y:S01]  /*3970*/  HADD2.F32 R153, -RZ, R69.H0_H0 ;  /* 0x20000045ff997230 */ /* 0x000fe20000004100 */
[----:B------:R-:W-:Y:S05]  /*3980*/  @P3 BRA `(.L_x_5394) ;  /* 0x0000008000003947 */ /* 0x000fea0003800000 */
[----:B------:R-:W-:-:S04]  /*3990*/  ISETP.NE.U32.AND P4, PT, RZ, c[0x0][0x180], PT ;  /* 0x00006000ff007a0c */ /* 0x000fc80003f85070 */
[----:B------:R-:W-:-:S13]  /*39a0*/  ISETP.NE.AND.EX P4, PT, RZ, c[0x0][0x184], PT, P4 ;  /* 0x00006100ff007a0c */ /* 0x000fda0003f85340 */
[----:B------:R-:W-:Y:S05]  /*39b0*/  @P4 BRA `(.L_x_5395) ;  /* 0x0000002000004947 */ /* 0x000fea0003800000 */
[----:B------:R-:W-:Y:S05]  /*39c0*/  @P0 BRA `(.L_x_5396) ;  /* 0x0000008000000947 */ /* 0x000fea0003800000 */
[----:B------:R-:W-:Y:S05]  /*39d0*/  BRA `(.L_x_5397) ;  /* 0x0000009000007947 */ /* 0x000fea0003800000 */
.L_x_5395:
[----:B-----5:R-:W-:-:S05]  /*39e0*/  HADD2.F32 R68, -RZ, R61.H0_H0 ;  /* 0x2000003dff447230 */ /* 0x020fca0000004100 */
[----:B------:R-:W-:Y:S01]  /*39f0*/  FADD.FTZ R153, R68, R153 ;  /* 0x0000009944997221 */ /* 0x000fe20000010000 */
[----:B------:R-:W-:Y:S05]  /*3a00*/  BRA `(.L_x_5396) ;  /* 0x0000004000007947 */ /* 0x000fea0003800000 */
.L_x_5394:
[----:B-----5:R-:W-:Y:S02]  /*3a10*/  HADD2.F32 R68, -RZ, R65.H0_H0 ;  /* 0x20000041ff447230 */ /* 0x020fe40000004100 */
[----:B------:R-:W-:-:S03]  /*3a20*/  @P2 HADD2.F32 R134, -RZ, R61.H0_H0 ;  /* 0x2000003dff862230 */ /* 0x000fc60000004100 */
[----:B------:R-:W-:-:S04]  /*3a30*/  FADD.FTZ R153, R68, R153 ;  /* 0x0000009944997221 */ /* 0x000fc80000010000 */
[----:B------:R-:W-:-:S05]  /*3a40*/  @P2 FADD.FTZ R153, R134, R153 ;  /* 0x0000009986992221 */ /* 0x000fca0000010000 */
.L_x_5396:
[----:B------:R-:W-:-:S04]  /*3a50*/  F2FP.PACK_AB R68, RZ, R153 ;  /* 0x00000099ff44723e */ /* 0x000fc800000000ff */
[----:B------:R-:W-:Y:S02]  /*3a60*/  PRMT R57, R68, 0x7610, R57 ;  /* 0x0000761044397816 */ /* 0x000fe40000000039 */
.L_x_5397:
[----:B------:R-:W-:Y:S01]  /*3a70*/  HADD2.F32 R187, -RZ, R69.H1_H1 ;  /* 0x30000045ffbb7230 */ /* 0x000fe20000004100 */
[----:B------:R-:W-:Y:S05]  /*3a80*/  @P3 BRA `(.L_x_5398) ;  /* 0x0000008000003947 */ /* 0x000fea0003800000 */
[----:B------:R-:W-:-:S04]  /*3a90*/  ISETP.NE.U32.AND P4, PT, RZ, c[0x0][0x180], PT ;  /* 0x00006000ff007a0c */ /* 0x000fc80003f85070 */
[----:B------:R-:W-:-:S13]  /*3aa0*/  ISETP.NE.AND.EX P4, PT, RZ, c[0x0][0x184], PT, P4 ;  /* 0x00006100ff007a0c */ /* 0x000fda0003f85340 */
[----:B------:R-:W-:Y:S05]  /*3ab0*/  @P4 BRA `(.L_x_5399) ;  /* 0x0000002000004947 */ /* 0x000fea0003800000 */
[----:B------:R-:W-:Y:S05]  /*3ac0*/  @P0 BRA `(.L_x_5400) ;  /* 0x0000008000000947 */ /* 0x000fea0003800000 */
[----:B------:R-:W-:Y:S05]  /*3ad0*/  BRA `(.L_x_5401) ;  /* 0x0000009000007947 */ /* 0x000fea0003800000 */
.L_x_5399:
[----:B-----5:R-:W-:-:S05]  /*3ae0*/  HADD2.F32 R68, -RZ, R61.H1_H1 ;  /* 0x3000003dff447230 */ /* 0x020fca0000004100 */
[----:B------:R-:W-:Y:S01]  /*3af0*/  FADD.FTZ R187, R68, R187 ;  /* 0x000000bb44bb7221 */ /* 0x000fe20000010000 */
[----:B------:R-:W-:Y:S05]  /*3b00*/  BRA `(.L_x_5400) ;  /* 0x0000004000007947 */ /* 0x000fea0003800000 */
.L_x_5398:
[----:B-----5:R-:W-:Y:S02]  /*3b10*/  HADD2.F32 R68, -RZ, R65.H1_H1 ;  /* 0x30000041ff447230 */ /* 0x020fe40000004100 */
[----:B------:R-:W-:-:S03]  /*3b20*/  @P2 HADD2.F32 R134, -RZ, R61.H1_H1 ;  /* 0x3000003dff862230 */ /* 0x000fc60000004100 */
[----:B------:R-:W-:-:S04]  /*3b30*/  FADD.FTZ R187, R68, R187 ;  /* 0x000000bb44bb7221 */ /* 0x000fc80000010000 */
[----:B------:R-:W-:-:S05]  /*3b40*/  @P2 FADD.FTZ R187, R134, R187 ;  /* 0x000000bb86bb2221 */ /* 0x000fca0000010000 */
.L_x_5400:
[----:B------:R-:W-:-:S04]  /*3b50*/  F2FP.PACK_AB R68, RZ, R187 ;  /* 0x000000bbff44723e */ /* 0x000fc800000000ff */
[----:B------:R-:W-:Y:S02]  /*3b60*/  PRMT R57, R57, 0x5410, R68 ;  /* 0x0000541039397816 */ /* 0x000fe40000000044 */
.L_x_5401:
[----:B------:R-:W-:Y:S01]  /*3b70*/  HADD2.F32 R185, -RZ, R70.H0_H0 ;  /* 0x20000046ffb97230 */ /* 0x000fe20000004100 */
[----:B------:R-:W-:Y:S05]  /*3b80*/  @P3 BRA `(.L_x_5402) ;  /* 0x0000008000003947 */ /* 0x000fea0003800000 */
[----:B------:R-:W-:-:S04]  /*3b90*/  ISETP.NE.U32.AND P4, PT, RZ, c[0x0][0x180], PT ;  /* 0x00006000ff007a0c */ /* 0x000fc80003f85070 */
[----:B------:R-:W-:-:S13]  /*3ba0*/  ISETP.NE.AND.EX P4, PT, RZ, c[0x0][0x184], PT, P4 ;  /* 0x00006100ff007a0c */ /* 0x000fda0003f85340 */
[----:B------:R-:W-:Y:S05]  /*3bb0*/  @P4 BRA `(.L_x_5403) ;  /* 0x0000002000004947 */ /* 0x000fea0003800000 */
[----:B------:R-:W-:Y:S05]  /*3bc0*/  @P0 BRA `(.L_x_5404) ;  /* 0x0000008000000947 */ /* 0x000fea0003800000 */
[----:B------:R-:W-:Y:S05]  /*3bd0*/  BRA `(.L_x_5405) ;  /* 0x0000009000007947 */ /* 0x000fea0003800000 */
.L_x_5403:
[----:B-----5:R-:W-:-:S05]  /*3be0*/  HADD2.F32 R68, -RZ, R62.H0_H0 ;  /* 0x2000003eff447230 */ /* 0x020fca0000004100 */
[----:B------:R-:W-:Y:S01]  /*3bf0*/  FADD.FTZ R185, R68, R185 ;  /* 0x000000b944b97221 */ /* 0x000fe20000010000 */
[----:B------:R-:W-:Y:S05]  /*3c00*/  BRA `(.L_x_5404) ;  /* 0x0000004000007947 */ /* 0x000fea0003800000 */
.L_x_5402:
[----:B-----5:R-:W-:Y:S02]  /*3c10*/  HADD2.F32 R68, -RZ, R66.H0_H0 ;  /* 0x20000042ff447230 */ /* 0x020fe40000004100 */
[----:B------:R-:W-:-:S03]  /*3c20*/  @P2 HADD2.F32 R134, -RZ, R62.H0_H0 ;  /* 0x2000003eff862230 */ /* 0x000fc60000004100 */
[----:B------:R-:W-:-:S04]  /*3c30*/  FADD.FTZ R185, R68, R185 ;  /* 0x000000b944b97221 */ /* 0x000fc80000010000 */
[----:B------:R-:W-:-:S05]  /*3c40*/  @P2 FADD.FTZ R185, R134, R185 ;  /* 0x000000b986b92221 */ /* 0x000fca0000010000 */
.L_x_5404:
[----:B------:R-:W-:-:S04]  /*3c50*/  F2FP.PACK_AB R68, RZ, R185 ;  /* 0x000000b9ff44723e */ /* 0x000fc800000000ff */
[----:B------:R-:W-:Y:S02]  /*3c60*/  PRMT R58, R68, 0x7610, R58 ;  /* 0x00007610443a7816 */ /* 0x000fe4000000003a */
.L_x_5405:
[----:B------:R-:W-:Y:S01]  /*3c70*/  HADD2.F32 R221, -RZ, R70.H1_H1 ;  /* 0x30000046ffdd7230 */ /* 0x000fe20000004100 */
[----:B------:R-:W-:Y:S05]  /*3c80*/  @P3 BRA `(.L_x_5406) ;  /* 0x0000008000003947 */ /* 0x000fea0003800000 */
[----:B------:R-:W-:-:S04]  /*3c90*/  ISETP.NE.U32.AND P4, PT, RZ, c[0x0][0x180], PT ;  /* 0x00006000ff007a0c */ /* 0x000fc80003f85070 */
[----:B------:R-:W-:-:S13]  /*3ca0*/  ISETP.NE.AND.EX P4, PT, RZ, c[0x0][0x184], PT, P4 ;  /* 0x00006100ff007a0c */ /* 0x000fda0003f85340 */
[----:B------:R-:W-:Y:S05]  /*3cb0*/  @P4 BRA `(.L_x_5407) ;  /* 0x0000002000004947 */ /* 0x000fea0003800000 */
[----:B------:R-:W-:Y:S05]  /*3cc0*/  @P0 BRA `(.L_x_5408) ;  /* 0x0000008000000947 */ /* 0x000fea0003800000 */
[----:B------:R-:W-:Y:S05]  /*3cd0*/  BRA `(.L_x_5409) ;  /* 0x0000009000007947 */ /* 0x000fea0003800000 */
.L_x_5407:
[----:B-----5:R-:W-:-:S05]  /*3ce0*/  HADD2.F32 R68, -RZ, R62.H1_H1 ;  /* 0x3000003eff447230 */ /* 0x020fca0000004100 */
[----:B------:R-:W-:Y:S01]  /*3cf0*/  FADD.FTZ R221, R68, R221 ;  /* 0x000000dd44dd7221 */ /* 0x000fe20000010000 */
[----:B------:R-:W-:Y:S05]  /*3d00*/  BRA `(.L_x_5408) ;  /* 0x0000004000007947 */ /* 0x000fea0003800000 */
.L_x_5406:
[----:B-----5:R-:W-:Y:S02]  /*3d10*/  HADD2.F32 R68, -RZ, R66.H1_H1 ;  /* 0x30000042ff447230 */ /* 0x020fe40000004100 */
[----:B------:R-:W-:-:S03]  /*3d20*/  @P2 HADD2.F32 R70, -RZ, R62.H1_H1 ;  /* 0x3000003eff462230 */ /* 0x000fc60000004100 */
[----:B------:R-:W-:-:S04]  /*3d30*/  FADD.FTZ R221, R68, R221 ;  /* 0x000000dd44dd7221 */ /* 0x000fc80000010000 */
[----:B------:R-:W-:-:S05]  /*3d40*/  @P2 FADD.FTZ R221, R70, R221 ;  /* 0x000000dd46dd2221 */ /* 0x000fca0000010000 */
.L_x_5408:
[----:B------:R-:W-:-:S04]  /*3d50*/  F2FP.PACK_AB R68, RZ, R221 ;  /* 0x000000ddff44723e */ /* 0x000fc800000000ff */
[----:B------:R-:W-:Y:S02]  /*3d60*/  PRMT R58, R58, 0x5410, R68 ;  /* 0x000054103a3a7816 */ /* 0x000fe40000000044 */
.L_x_5409:
[----:B------:R-:W-:Y:S01]  /*3d70*/  HADD2.F32 R223, -RZ, R71.H0_H0 ;  /* 0x20000047ffdf7230 */ /* 0x000fe20000004100 */
[----:B------:R-:W-:Y:S05]  /*3d80*/  @P3 BRA `(.L_x_5410) ;  /* 0x0000008000003947 */ /* 0x000fea0003800000 */
[----:B------:R-:W-:-:S04]  /*3d90*/  ISETP.NE.U32.AND P4, PT, RZ, c[0x0][0x180], PT ;  /* 0x00006000ff007a0c */ /* 0x000fc80003f85070 */
[----:B------:R-:W-:-:S13]  /*3da0*/  ISETP.NE.AND.EX P4, PT, RZ, c[0x0][0x184], PT, P4 ;  /* 0x00006100ff007a0c */ /* 0x000fda0003f85340 */
[----:B------:R-:W-:Y:S05]  /*3db0*/  @P4 BRA `(.L_x_5411) ;  /* 0x0000002000004947 */ /* 0x000fea0003800000 */
[----:B------:R-:W-:Y:S05]  /*3dc0*/  @P0 BRA `(.L_x_5412) ;  /* 0x0000008000000947 */ /* 0x000fea0003800000 */
[----:B------:R-:W-:Y:S05]  /*3dd0*/  BRA `(.L_x_5413) ;  /* 0x0000009000007947 */ /* 0x000fea0003800000 */
.L_x_5411:
[----:B-----5:R-:W-:-:S05]  /*3de0*/  HADD2.F32 R68, -RZ, R63.H0_H0 ;  /* 0x2000003fff447230 */ /* 0x020fca0000004100 */
[----:B------:R-:W-:Y:S01]  /*3df0*/  FADD.FTZ R223, R68, R223 ;  /* 0x000000df44df7221 */ /* 0x000fe20000010000 */
[----:B------:R-:W-:Y:S05]  /*3e00*/  BRA `(.L_x_5412) ;  /* 0x0000004000007947 */ /* 0x000fea0003800000 */
.L_x_5410:
[----:B-----5:R-:W-:Y:S02]  /*3e10*/  HADD2.F32 R68, -RZ, R67.H0_H0 ;  /* 0x20000043ff447230 */ /* 0x020fe40000004100 */
[----:B------:R-:W-:-:S03]  /*3e20*/  @P2 HADD2.F32 R70, -RZ, R63.H0_H0 ;  /* 0x2000003fff462230 */ /* 0x000fc60000004100 */
[----:B------:R-:W-:-:S04]  /*3e30*/  FADD.FTZ R223, R68, R223 ;  /* 0x000000df44df7221 */ /* 0x000fc80000010000 */
[----:B------:R-:W-:-:S05]  /*3e40*/  @P2 FADD.FTZ R223, R70, R223 ;  /* 0x000000df46df2221 */ /* 0x000fca0000010000 */
.L_x_5412:
[----:B------:R-:W-:-:S04]  /*3e50*/  F2FP.PACK_AB R68, RZ, R223 ;  /* 0x000000dfff44723e */ /* 0x000fc800000000ff */
[----:B------:R-:W-:Y:S02]  /*3e60*/  PRMT R59, R68, 0x7610, R59 ;  /* 0x00007610443b7816 */ /* 0x000fe4000000003b */
.L_x_5413:
[----:B------:R-:W-:Y:S01]  /*3e70*/  HADD2.F32 R241, -RZ, R71.H1_H1 ;  /* 0x30000047fff17230 */ /* 0x000fe20000004100 */
[----:B------:R-:W-:Y:S05]  /*3e80*/  @P3 BRA `(.L_x_5414) ;  /* 0x0000008000003947 */ /* 0x000fea0003800000 */
[----:B------:R-:W-:-:S04]  /*3e90*/  ISETP.NE.U32.AND P2, PT, RZ, c[0x0][0x180], PT ;  /* 0x00006000ff007a0c */ /* 0x000fc80003f45070 */
[----:B------:R-:W-:-:S13]  /*3ea0*/  ISETP.NE.AND.EX P2, PT, RZ, c[0x0][0x184], PT, P2 ;  /* 0x00006100ff007a0c */ /* 0x000fda0003f45320 */
[----:B------:R-:W-:Y:S05]  /*3eb0*/  @P2 BRA `(.L_x_5415) ;  /* 0x0000002000002947 */ /* 0x000fea0003800000 */
[----:B------:R-:W-:Y:S05]  /*3ec0*/  @P0 BRA `(.L_x_5416) ;  /* 0x0000008000000947 */ /* 0x000fea0003800000 */
[----:B------:R-:W-:Y:S05]  /*3ed0*/  BRA `(.L_x_5417) ;  /* 0x0000009000007947 */ /* 0x000fea0003800000 */
.L_x_5415:
[----:B-----5:R-:W-:-:S05]  /*3ee0*/  HADD2.F32 R68, -RZ, R63.H1_H1 ;  /* 0x3000003fff447230 */ /* 0x020fca0000004100 */
[----:B------:R-:W-:Y:S01]  /*3ef0*/  FADD.FTZ R241, R68, R241 ;  /* 0x000000f144f17221 */ /* 0x000fe20000010000 */
[----:B------:R-:W-:Y:S05]  /*3f00*/  BRA `(.L_x_5416) ;  /* 0x0000004000007947 */ /* 0x000fea0003800000 */
.L_x_5414:
[----:B-----5:R-:W-:Y:S02]  /*3f10*/  HADD2.F32 R68, -RZ, R67.H1_H1 ;  /* 0x30000043ff447230 */ /* 0x020fe40000004100 */
[----:B------:R-:W-:-:S03]  /*3f20*/  @P2 HADD2.F32 R70, -RZ, R63.H1_H1 ;  /* 0x3000003fff462230 */ /* 0x000fc60000004100 */
[----:B------:R-:W-:-:S04]  /*3f30*/  FADD.FTZ R241, R68, R241 ;  /* 0x000000f144f17221 */ /* 0x000fc80000010000 */
[----:B------:R-:W-:-:S05]  /*3f40*/  @P2 FADD.FTZ R241, R70, R241 ;  /* 0x000000f146f12221 */ /* 0x000fca0000010000 */
.L_x_5416:
[----:B------:R-:W-:-:S04]  /*3f50*/  F2FP.PACK_AB R68, RZ, R241 ;  /* 0x000000f1ff44723e */ /* 0x000fc800000000ff */
[----:B------:R-:W-:Y:S02]  /*3f60*/  PRMT R59, R59, 0x5410, R68 ;  /* 0x000054103b3b7816 */ /* 0x000fe40000000044 */
.L_x_5417:
[----:B------:R-:W-:-:S04]  /*3f70*/  @P0 LEA R68, P2, R142, c[0x0][0x188], 0x4 ;  /* 0x000062008e440a11 */ /* 0x000fc800078420ff */
[C---:B------:R-:W-:Y:S02]  /*3f80*/  @P0 LEA.HI.X R69, R142.reuse, c[0x0][0x18c], RZ, 0x4, P2 ;  /* 0x000063008e450a11 */ /* 0x040fe400010f24ff */
[----:B------:R-:W-:-:S03]  /*3f90*/  IADD3 R142, R142, 0x80, RZ ;  /* 0x000000808e8e7810 */ /* 0x000fc60007ffe0ff */
[----:B------:R0:W-:Y:S04]  /*3fa0*/  @P0 STG.E.128 [R68.64], R56 ;  /* 0x0000003844000986 */ /* 0x0001e8000c101d04 */
.L_x_5385:
[----:B------:R-:W-:Y:S05]  /*3fb0*/  BSYNC B0 ;  /* 0x0000000000007941 */ /* 0x000fea0003800000 */
.L_x_5384:
        /* <DEDUP_REMOVED lines=25> */
.L_x_5421:
[----:B-----5:R-:W-:-:S05]  /*4150*/  HADD2.F32 R134, -RZ, R60.H0_H0 ;  /* 0x2000003cff867230 */ /* 0x020fca0000004100 */
[----:B------:R-:W-:Y:S01]  /*4160*/  FADD.FTZ R145, R134, R145 ;  /* 0x0000009186917221 */ /* 0x000fe20000010000 */
[----:B------:R-:W-:Y:S05]  /*4170*/  BRA `(.L_x_5422) ;  /* 0x0000004000007947 */ /* 0x000fea0003800000 */
.L_x_5420:
[----:B0----5:R-:W-:Y:S02]  /*4180*/  HADD2.F32 R134, -RZ, R64.H0_H0 ;  /* 0x20000040ff867230 */ /* 0x021fe40000004100 */
[----:B------:R-:W-:-:S03]  /*4190*/  @P2 HADD2.F32 R144, -RZ, R60.H0_H0 ;  /* 0x2000003cff902230 */ /* 0x000fc60000004100 */
[----:B------:R-:W-:-:S04]  /*41a0*/  FADD.FTZ R145, R134, R145 ;  /* 0x0000009186917221 */ /* 0x000fc80000010000 */
[----:B------:R-:W-:-:S05]  /*41b0*/  @P2 FADD.FTZ R145, R144, R145 ;  /* 0x0000009190912221 */ /* 0x000fca0000010000 */
.L_x_5422:
[----:B------:R-:W-:-:S04]  /*41c0*/  F2FP.PACK_AB R134, RZ, R145 ;  /* 0x00000091ff86723e */ /* 0x000fc800000000ff */
[----:B------:R-:W-:Y:S02]  /*41d0*/  PRMT R56, R134, 0x7610, R56 ;  /* 0x0000761086387816 */ /* 0x000fe40000000038 */
.L_x_5423:
[----:B------:R-:W-:Y:S01]  /*41e0*/  HADD2.F32 R151, -RZ, R68.H1_H1 ;  /* 0x30000044ff977230 */ /* 0x000fe20000004100 */
[----:B------:R-:W-:Y:S05]  /*41f0*/  @P3 BRA `(.L_x_5424) ;  /* 0x0000008000003947 */ /* 0x000fea0003800000 */
[----:B------:R-:W-:-:S04]  /*4200*/  ISETP.NE.U32.AND P4, PT, RZ, c[0x0][0x180], PT ;  /* 0x00006000ff007a0c */ /* 0x000fc80003f85070 */
[----:B------:R-:W-:-:S13]  /*4210*/  ISETP.NE.AND.EX P4, PT, RZ, c[0x0][0x184], PT, P4 ;  /* 0x00006100ff007a0c */ /* 0x000fda0003f85340 */
[----:B------:R-:W-:Y:S05]  /*4220*/  @P4 BRA `(.L_x_5425) ;  /* 0x0000002000004947 */ /* 0x000fea0003800000 */
[----:B------:R-:W-:Y:S05]  /*4230*/  @P0 BRA `(.L_x_5426) ;  /* 0x0000008000000947 */ /* 0x000fea0003800000 */
[----:B------:R-:W-:Y:S05]  /*4240*/  BRA `(.L_x_5427) ;  /* 0x0000009000007947 */ /* 0x000fea0003800000 */
.L_x_5425:
[----:B-----5:R-:W-:-:S05]  /*4250*/  HADD2.F32 R68, -RZ, R60.H1_H1 ;  /* 0x3000003cff447230 */ /* 0x020fca0000004100 */
[----:B------:R-:W-:Y:S01]  /*4260*/  FADD.FTZ R151, R68, R151 ;  /* 0x0000009744977221 */ /* 0x000fe20000010000 */
[----:B------:R-:W-:Y:S05]  /*4270*/  BRA `(.L_x_5426) ;  /* 0x0000004000007947 */ /* 0x000fea0003800000 */
.L_x_5424:
[----:B-----5:R-:W-:Y:S02]  /*4280*/  HADD2.F32 R68, -RZ, R64.H1_H1 ;  /* 0x30000040ff447230 */ /* 0x020fe40000004100 */
[----:B------:R-:W-:-:S03]  /*4290*/  @P2 HADD2.F32 R134, -RZ, R60.H1_H1 ;  /* 0x3000003cff862230 */ /* 0x000fc60000004100 */
[----:B------:R-:W-:-:S04]  /*42a0*/  FADD.FTZ R151, R68, R151 ;  /* 0x0000009744977221 */ /* 0x000fc80000010000 */
[----:B------:R-:W-:-:S05]  /*42b0*/  @P2 FADD.FTZ R151, R134, R151 ;  /* 0x0000009786972221 */ /* 0x000fca0000010000 */
.L_x_5426:
[----:B------:R-:W-:-:S04]  /*42c0*/  F2FP.PACK_AB R68, RZ, R151 ;  /* 0x00000097ff44723e */ /* 0x000fc800000000ff */
[----:B------:R-:W-:Y:S02]  /*42d0*/  PRMT R56, R56, 0x5410, R68 ;  /* 0x0000541038387816 */ /* 0x000fe40000000044 */
.L_x_5427:
[----:B------:R-:W-:Y:S01]  /*42e0*/  HADD2.F32 R149, -RZ, R69.H0_H0 ;  /* 0x20000045ff957230 */ /* 0x000fe20000004100 */
[----:B------:R-:W-:Y:S05]  /*42f0*/  @P3 BRA `(.L_x_5428) ;  /* 0x0000008000003947 */ /* 0x000fea0003800000 */
[----:B------:R-:W-:-:S04]  /*4300*/  ISETP.NE.U32.AND P4, PT, RZ, c[0x0][0x180], PT ;  /* 0x00006000ff007a0c */ /* 0x000fc80003f85070 */
[----:B------:R-:W-:-:S13]  /*4310*/  ISETP.NE.AND.EX P4, PT, RZ, c[0x0][0x184], PT, P4 ;  /* 0x00006100ff007a0c */ /* 0x000fda0003f85340 */
[----:B------:R-:W-:Y:S05]  /*4320*/  @P4 BRA `(.L_x_5429) ;  /* 0x0000002000004947 */ /* 0x000fea0003800000 */
[----:B------:R-:W-:Y:S05]  /*4330*/  @P0 BRA `(.L_x_5430) ;  /* 0x0000008000000947 */ /* 0x000fea0003800000 */
[----:B------:R-:W-:Y:S05]  /*4340*/  BRA `(.L_x_5431) ;  /* 0x0000009000007947 */ /* 0x000fea0003800000 */
.L_x_5429:
[----:B-----5:R-:W-:-:S05]  /*4350*/  HADD2.F32 R68, -RZ, R61.H0_H0 ;  /* 0x2000003dff447230 */ /* 0x020fca0000004100 */
[----:B------:R-:W-:Y:S01]  /*4360*/  FADD.FTZ R149, R68, R149 ;  /* 0x0000009544957221 */ /* 0x000fe20000010000 */
[----:B------:R-:W-:Y:S05]  /*4370*/  BRA `(.L_x_5430) ;  /* 0x0000004000007947 */ /* 0x000fea0003800000 */
.L_x_5428:
[----:B-----5:R-:W-:Y:S02]  /*4380*/  HADD2.F32 R68, -RZ, R65.H0_H0 ;  /* 0x20000041ff447230 */ /* 0x020fe40000004100 */
[----:B------:R-:W-:-:S03]  /*4390*/  @P2 HADD2.F32 R134, -RZ, R61.H0_H0 ;  /* 0x2000003dff862230 */ /* 0x000fc60000004100 */
[----:B------:R-:W-:-:S04]  /*43a0*/  FADD.FTZ R149, R68, R149 ;  /* 0x0000009544957221 */ /* 0x000fc80000010000 */
[----:B------:R-:W-:-:S05]  /*43b0*/  @P2 FADD.FTZ R149, R134, R149 ;  /* 0x0000009586952221 */ /* 0x000fca0000010000 */
.L_x_5430:
[----:B------:R-:W-:-:S04]  /*43c0*/  F2FP.PACK_AB R68, RZ, R149 ;  /* 0x00000095ff44723e */ /* 0x000fc800000000ff */
[----:B------:R-:W-:Y:S02]  /*43d0*/  PRMT R57, R68, 0x7610, R57 ;  /* 0x0000761044397816 */ /* 0x000fe40000000039 */
.L_x_5431:
[----:B------:R-:W-:Y:S01]  /*43e0*/  HADD2.F32 R183, -RZ, R69.H1_H1 ;  /* 0x30000045ffb77230 */ /* 0x000fe20000004100 */
[----:B------:R-:W-:Y:S05]  /*43f0*/  @P3 BRA `(.L_x_5432) ;  /* 0x0000008000003947 */ /* 0x000fea0003800000 */
[----:B------:R-:W-:-:S04]  /*4400*/  ISETP.NE.U32.AND P4, PT, RZ, c[0x0][0x180], PT ;  /* 0x00006000ff007a0c */ /* 0x000fc80003f85070 */
[----:B------:R-:W-:-:S13]  /*4410*/  ISETP.NE.AND.EX P4, PT, RZ, c[0x0][0x184], PT, P4 ;  /* 0x00006100ff007a0c */ /* 0x000fda0003f85340 */
[----:B------:R-:W-:Y:S05]  /*4420*/  @P4 BRA `(.L_x_5433) ;  /* 0x0000002000004947 */ /* 0x000fea0003800000 */
[----:B------:R-:W-:Y:S05]  /*4430*/  @P0 BRA `(.L_x_5434) ;  /* 0x0000008000000947 */ /* 0x000fea0003800000 */
[----:B------:R-:W-:Y:S05]  /*4440*/  BRA `(.L_x_5435) ;  /* 0x0000009000007947 */ /* 0x000fea0003800000 */
.L_x_5433:
[----:B-----5:R-:W-:-:S05]  /*4450*/  HADD2.F32 R68, -RZ, R61.H1_H1 ;  /* 0x3000003dff447230 */ /* 0x020fca0000004100 */
[----:B------:R-:W-:Y:S01]  /*4460*/  FADD.FTZ R183, R68, R183 ;  /* 0x000000b744b77221 */ /* 0x000fe20000010000 */
[----:B------:R-:W-:Y:S05]  /*4470*/  BRA `(.L_x_5434) ;  /* 0x0000004000007947 */ /* 0x000fea0003800000 */
.L_x_5432:
[----:B-----5:R-:W-:Y:S02]  /*4480*/  HADD2.F32 R68, -RZ, R65.H1_H1 ;  /* 0x30000041ff447230 */ /* 0x020fe40000004100 */
[----:B------:R-:W-:-:S03]  /*4490*/  @P2 HADD2.F32 R134, -RZ, R61.H1_H1 ;  /* 0x3000003dff862230 */ /* 0x000fc60000004100 */
[----:B------:R-:W-:-:S04]  /*44a0*/  FADD.FTZ R183, R68, R183 ;  /* 0x000000b744b77221 */ /* 0x000fc80000010000 */
[----:B------:R-:W-:-:S05]  /*44b0*/  @P2 FADD.FTZ R183, R134, R183 ;  /* 0x000000b786b72221 */ /* 0x000fca0000010000 */
.L_x_5434:
[----:B------:R-:W-:-:S04]  /*44c0*/  F2FP.PACK_AB R68, RZ, R183 ;  /* 0x000000b7ff44723e */ /* 0x000fc800000000ff */
[----:B------:R-:W-:Y:S02]  /*44d0*/  PRMT R57, R57, 0x5410, R68 ;  /* 0x0000541039397816 */ /* 0x000fe40000000044 */
.L_x_5435:
[----:B------:R-:W-:Y:S01]  /*44e0*/  HADD2.F32 R181, -RZ, R70.H0_H0 ;  /* 0x20000046ffb57230 */ /* 0x000fe20000004100 */
[----:B------:R-:W-:Y:S05]  /*44f0*/  @P3 BRA `(.L_x_5436) ;  /* 0x0000008000003947 */ /* 0x000fea0003800000 */
[----:B------:R-:W-:-:S04]  /*4500*/  ISETP.NE.U32.AND P4, PT, RZ, c[0x0][0x180], PT ;  /* 0x00006000ff007a0c */ /* 0x000fc80003f85070 */
[----:B------:R-:W-:-:S13]  /*4510*/  ISETP.NE.AND.EX P4, PT, RZ, c[0x0][0x184], PT, P4 ;  /* 0x00006100ff007a0c */ /* 0x000fda0003f85340 */
[----:B------:R-:W-:Y:S05]  /*4520*/  @P4 BRA `(.L_x_5437) ;  /* 0x0000002000004947 */ /* 0x000fea0003800000 */
[----:B------:R-:W-:Y:S05]  /*4530*/  @P0 BRA `(.L_x_5438) ;  /* 0x0000008000000947 */ /* 0x000fea0003800000 */
[----:B------:R-:W-:Y:S05]  /*4540*/  BRA `(.L_x_5439) ;  /* 0x0000009000007947 */ /* 0x000fea0003800000 */
.L_x_5437:
[----:B-----5:R-:W-:-:S05]  /*4550*/  HADD2.F32 R68, -RZ, R62.H0_H0 ;  /* 0x2000003eff447230 */ /* 0x020fca0000004100 */
[----:B------:R-:W-:Y:S01]  /*4560*/  FADD.FTZ R181, R68, R181 ;  /* 0x000000b544b57221 */ /* 0x000fe20000010000 */
[----:B------:R-:W-:Y:S05]  /*4570*/  BRA `(.L_x_5438) ;  /* 0x0000004000007947 */ /* 0x000fea0003800000 */
.L_x_5436:
[----:B-----5:R-:W-:Y:S02]  /*4580*/  HADD2.F32 R68, -RZ, R66.H0_H0 ;  /* 0x20000042ff447230 */ /* 0x020fe40000004100 */
[----:B------:R-:W-:-:S03]  /*4590*/  @P2 HADD2.F32 R134, -RZ, R62.H0_H0 ;  /* 0x2000003eff862230 */ /* 0x000fc60000004100 */
[----:B------:R-:W-:-:S04]  /*45a0*/  FADD.FTZ R181, R68, R181 ;  /* 0x000000b544b57221 */ /* 0x000fc80000010000 */
[----:B------:R-:W-:-:S05]  /*45b0*/  @P2 FADD.FTZ R181, R134, R181 ;  /* 0x000000b586b52221 */ /* 0x000fca0000010000 */
.L_x_5438:
[----:B------:R-:W-:-:S04]  /*45c0*/  F2FP.PACK_AB R68, RZ, R181 ;  /* 0x000000b5ff44723e */ /* 0x000fc800000000ff */
[----:B------:R-:W-:Y:S02]  /*45d0*/  PRMT R58, R68, 0x7610, R58 ;  /* 0x00007610443a7816 */ /* 0x000fe4000000003a */
.L_x_5439:
[----:B------:R-:W-:Y:S01]  /*45e0*/  HADD2.F32 R225, -RZ, R70.H1_H1 ;  /* 0x30000046ffe17230 */ /* 0x000fe20000004100 */
[----:B------:R-:W-:Y:S05]  /*45f0*/  @P3 BRA `(.L_x_5440) ;  /* 0x0000008000003947 */ /* 0x000fea0003800000 */
[----:B------:R-:W-:-:S04]  /*4600*/  ISETP.NE.U32.AND P4, PT, RZ, c[0x0][0x180], PT ;  /* 0x00006000ff007a0c */ /* 0x000fc80003f85070 */
[----:B------:R-:W-:-:S13]  /*4610*/  ISETP.NE.AND.EX P4, PT, RZ, c[0x0][0x184], PT, P4 ;  /* 0x00006100ff007a0c */ /* 0x000fda0003f85340 */
[----:B------:R-:W-:Y:S05]  /*4620*/  @P4 BRA `(.L_x_5441) ;  /* 0x0000002000004947 */ /* 0x000fea0003800000 */
[----:B------:R-:W-:Y:S05]  /*4630*/  @P0 BRA `(.L_x_5442) ;  /* 0x0000008000000947 */ /* 0x000fea0003800000 */
[----:B------:R-:W-:Y:S05]  /*4640*/  BRA `(.L_x_5443) ;  /* 0x0000009000007947 */ /* 0x000fea0003800000 */
.L_x_5441:
[----:B-----5:R-:W-:-:S05]  /*4650*/  HADD2.F32 R68, -RZ, R62.H1_H1 ;  /* 0x3000003eff447230 */ /* 0x020fca0000004100 */
[----:B------:R-:W-:Y:S01]  /*4660*/  FADD.FTZ R225, R68, R225 ;  /* 0x000000e144e17221 */ /* 0x000fe20000010000 */
[----:B------:R-:W-:Y:S05]  /*4670*/  BRA `(.L_x_5442) ;  /* 0x0000004000007947 */ /* 0x000fea0003800000 */
.L_x_5440:
[----:B-----5:R-:W-:Y:S02]  /*4680*/  HADD2.F32 R68, -RZ, R66.H1_H1 ;  /* 0x30000042ff447230 */ /* 0x020fe40000004100 */
[----:B------:R-:W-:-:S03]  /*4690*/  @P2 HADD2.F32 R70, -RZ, R62.H1_H1 ;  /* 0x3000003eff462230 */ /* 0x000fc60000004100 */
[----:B------:R-:W-:-:S04]  /*46a0*/  FADD.FTZ R225, R68, R225 ;  /* 0x000000e144e17221 */ /* 0x000fc80000010000 */
[----:B------:R-:W-:-:S05]  /*46b0*/  @P2 FADD.FTZ R225, R70, R225 ;  /* 0x000000e146e12221 */ /* 0x000fca0000010000 */
.L_x_5442:
[----:B------:R-:W-:-:S04]  /*46c0*/  F2FP.PACK_AB R68, RZ, R225 ;  /* 0x000000e1ff44723e */ /* 0x000fc800000000ff */
[----:B------:R-:W-:Y:S02]  /*46d0*/  PRMT R58, R58, 0x5410, R68 ;  /* 0x000054103a3a7816 */ /* 0x000fe40000000044 */
.L_x_5443:
[----:B------:R-:W-:Y:S01]  /*46e0*/  HADD2.F32 R227, -RZ, R71.H0_H0 ;  /* 0x20000047ffe37230 */ /* 0x000fe20000004100 */
[----:B------:R-:W-:Y:S05]  /*46f0*/  @P3 BRA `(.L_x_5444) ;  /* 0x0000008000003947 */ /* 0x000fea0003800000 */
[----:B------:R-:W-:-:S04]  /*4700*/  ISETP.NE.U32.AND P4, PT, RZ, c[0x0][0x180], PT ;  /* 0x00006000ff007a0c */ /* 0x000fc80003f85070 */
[----:B------:R-:W-:-:S13]  /*4710*/  ISETP.NE.AND.EX P4, PT, RZ, c[0x0][0x184], PT, P4 ;  /* 0x00006100ff007a0c */ /* 0x000fda0003f85340 */
[----:B------:R-:W-:Y:S05]  /*4720*/  @P4 BRA `(.L_x_5445) ;  /* 0x0000002000004947 */ /* 0x000fea0003800000 */
[----:B------:R-:W-:Y:S05]  /*4730*/  @P0 BRA `(.L_x_5446) ;  /* 0x0000008000000947 */ /* 0x000fea0003800000 */
[----:B------:R-:W-:Y:S05]  /*4740*/  BRA `(.L_x_5447) ;  /* 0x0000009000007947 */ /* 0x000fea0003800000 */
.L_x_5445:
[----:B-----5:R-:W-:-:S05]  /*4750*/  HADD2.F32 R68, -RZ, R63.H0_H0 ;  /* 0x2000003fff447230 */ /* 0x020fca0000004100 */
[----:B------:R-:W-:Y:S01]  /*4760*/  FADD.FTZ R227, R68, R227 ;  /* 0x000000e344e37221 */ /* 0x000fe20000010000 */
[----:B------:R-:W-:Y:S05]  /*4770*/  BRA `(.L_x_5446) ;  /* 0x0000004000007947 */ /* 0x000fea0003800000 */
.L_x_5444:
[----:B-----5:R-:W-:Y:S02]  /*4780*/  HADD2.F32 R68, -RZ, R67.H0_H0 ;  /* 0x20000043ff447230 */ /* 0x020fe40000004100 */
[----:B------:R-:W-:-:S03]  /*4790*/  @P2 HADD2.F32 R70, -RZ, R63.H0_H0 ;  /* 0x2000003fff462230 */ /* 0x000fc60000004100 */
[----:B------:R-:W-:-:S04]  /*47a0*/  FADD.FTZ R227, R68, R227 ;  /* 0x000000e344e37221 */ /* 0x000fc80000010000 */
[----:B------:R-:W-:-:S05]  /*47b0*/  @P2 FADD.FTZ R227, R70, R227 ;  /* 0x000000e346e32221 */ /* 0x000fca0000010000 */
.L_x_5446:
[----:B------:R-:W-:-:S04]  /*47c0*/  F2FP.PACK_AB R68, RZ, R227 ;  /* 0x000000e3ff44723e */ /* 0x000fc800000000ff */
[----:B------:R-:W-:Y:S02]  /*47d0*/  PRMT R59, R68, 0x7610, R59 ;  /* 0x00007610443b7816 */ /* 0x000fe4000000003b */
.L_x_5447:
[----:B------:R-:W-:Y:S01]  /*47e0*/  HADD2.F32 R243, -RZ, R71.H1_H1 ;  /* 0x30000047fff37230 */ /* 0x000fe20000004100 */
[----:B------:R-:W-:Y:S05]  /*47f0*/  @P3 BRA `(.L_x_5448) ;  /* 0x0000008000003947 */ /* 0x000fea0003800000 */
[----:B------:R-:W-:-:S04]  /*4800*/  ISETP.NE.U32.AND P2, PT, RZ, c[0x0][0x180], PT ;  /* 0x00006000ff007a0c */ /* 0x000fc80003f45070 */
[----:B------:R-:W-:-:S13]  /*4810*/  ISETP.NE.AND.EX P2, PT, RZ, c[0x0][0x184], PT, P2 ;  /* 0x00006100ff007a0c */ /* 0x000fda0003f45320 */
[----:B------:R-:W-:Y:S05]  /*4820*/  @P2 BRA `(.L_x_5449) ;  /* 0x0000002000002947 */ /* 0x000fea0003800000 */
[----:B------:R-:W-:Y:S05]  /*4830*/  @P0 BRA `(.L_x_5450) ;  /* 0x0000008000000947 */ /* 0x000fea0003800000 */
[----:B------:R-:W-:Y:S05]  /*4840*/  BRA `(.L_x_5451) ;  /* 0x0000009000007947 */ /* 0x000fea0003800000 */
.L_x_5449:
[----:B-----5:R-:W-:-:S05]  /*4850*/  HADD2.F32 R68, -RZ, R63.H1_H1 ;  /* 0x3000003fff447230 */ /* 0x020fca0000004100 */
[----:B------:R-:W-:Y:S01]  /*4860*/  FADD.FTZ R243, R68, R243 ;  /* 0x000000f344f37221 */ /* 0x000fe20000010000 */
[----:B------:R-:W-:Y:S05]  /*4870*/  BRA `(.L_x_5450) ;  /* 0x0000004000007947 */ /* 0x000fea0003800000 */
.L_x_5448:
[----:B-----5:R-:W-:Y:S02]  /*4880*/  HADD2.F32 R68, -RZ, R67.H1_H1 ;  /* 0x30000043ff447230 */ /* 0x020fe40000004100 */
[----:B------:R-:W-:-:S03]  /*4890*/  @P2 HADD2.F32 R70, -RZ, R63.H1_H1 ;  /* 0x3000003fff462230 */ /* 0x000fc60000004100 */
[----:B------:R-:W-:-:S04]  /*48a0*/  FADD.FTZ R243, R68, R243 ;  /* 0x000000f344f37221 */ /* 0x000fc80000010000 */
[----:B------:R-:W-:-:S05]  /*48b0*/  @P2 FADD.FTZ R243, R70, R243 ;  /* 0x000000f346f32221 */ /* 0x000fca0000010000 */
.L_x_5450:
[----:B------:R-:W-:-:S04]  /*48c0*/  F2FP.PACK_AB R68, RZ, R243 ;  /* 0x000000f3ff44723e */ /* 0x000fc800000000ff */
[----:B------:R-:W-:Y:S02]  /*48d0*/  PRMT R59, R59, 0x5410, R68 ;  /* 0x000054103b3b7816 */ /* 0x000fe40000000044 */
.L_x_5451:
[----:B------:R-:W-:-:S04]  /*48e0*/  @P0 LEA R68, P2, R142, c[0x0][0x188], 0x4 ;  /* 0x000062008e440a11 */ /* 0x000fc800078420ff */
[C---:B------:R-:W-:Y:S02]  /*48f0*/  @P0 LEA.HI.X R69, R142.reuse, c[0x0][0x18c], RZ, 0x4, P2 ;  /* 0x000063008e450a11 */ /* 0x040fe400010f24ff */
[----:B------:R-:W-:-:S03]  /*4900*/  IADD3 R142, R142, 0x80, RZ ;  /* 0x000000808e8e7810 */ /* 0x000fc60007ffe0ff */
[----:B------:R0:W-:Y:S04]  /*4910*/  @P0 STG.E.128 [R68.64], R56 ;  /* 0x0000003844000986 */ /* 0x0001e8000c101d04 */
.L_x_5419:
[----:B------:R-:W-:Y:S05]  /*4920*/  BSYNC B0 ;  /* 0x0000000000007941 */ /* 0x000fea0003800000 */
.L_x_5418:
        /* <DEDUP_REMOVED lines=25> */
.L_x_5455:
[----:B-----5:R-:W-:-:S05]  /*4ac0*/  HADD2.F32 R134, -RZ, R60.H0_H0 ;  /* 0x2000003cff867230 */ /* 0x020fca0000004100 */
[----:B------:R-:W-:Y:S01]  /*4ad0*/  FADD.FTZ R147, R134, R147 ;  /* 0x0000009386937221 */ /* 0x000fe20000010000 */
[----:B------:R-:W-:Y:S05]  /*4ae0*/  BRA `(.L_x_5456) ;  /* 0x0000004000007947 */ /* 0x000fea0003800000 */
.L_x_5454:
[----:B0----5:R-:W-:Y:S02]  /*4af0*/  HADD2.F32 R134, -RZ, R64.H0_H0 ;  /* 0x20000040ff867230 */ /* 0x021fe40000004100 */
[----:B------:R-:W-:-:S03]  /*4b00*/  @P2 HADD2.F32 R144, -RZ, R60.H0_H0 ;  /* 0x2000003cff902230 */ /* 0x000fc60000004100 */
[----:B------:R-:W-:-:S04]  /*4b10*/  FADD.FTZ R147, R134, R147 ;  /* 0x0000009386937221 */ /* 0x000fc80000010000 */
[----:B------:R-:W-:-:S05]  /*4b20*/  @P2 FADD.FTZ R147, R144, R147 ;  /* 0x0000009390932221 */ /* 0x000fca0000010000 */
.L_x_5456:
[----:B------:R-:W-:-:S04]  /*4b30*/  F2FP.PACK_AB R134, RZ, R147 ;  /* 0x00000093ff86723e */ /* 0x000fc800000000ff */
[----:B------:R-:W-:Y:S02]  /*4b40*/  PRMT R56, R134, 0x7610, R56 ;  /* 0x0000761086387816 */ /* 0x000fe40000000038 */
.L_x_5457:
[----:B------:R-:W-:Y:S01]  /*4b50*/  HADD2.F32 R173, -RZ, R68.H1_H1 ;  /* 0x30000044ffad7230 */ /* 0x000fe20000004100 */
[----:B------:R-:W-:Y:S05]  /*4b60*/  @P3 BRA `(.L_x_5458) ;  /* 0x0000008000003947 */ /* 0x000fea0003800000 */
[----:B------:R-:W-:-:S04]  /*4b70*/  ISETP.NE.U32.AND P4, PT, RZ, c[0x0][0x180], PT ;  /* 0x00006000ff007a0c */ /* 0x000fc80003f85070 */
[----:B------:R-:W-:-:S13]  /*4b80*/  ISETP.NE.AND.EX P4, PT, RZ, c[0x0][0x184], PT, P4 ;  /* 0x00006100ff007a0c */ /* 0x000fda0003f85340 */
[----:B------:R-:W-:Y:S05]  /*4b90*/  @P4 BRA `(.L_x_5459) ;  /* 0x0000002000004947 */ /* 0x000fea0003800000 */
[----:B------:R-:W-:Y:S05]  /*4ba0*/  @P0 BRA `(.L_x_5460) ;  /* 0x0000008000000947 */ /* 0x000fea0003800000 */
[----:B------:R-:W-:Y:S05]  /*4bb0*/  BRA `(.L_x_5461) ;  /* 0x0000009000007947 */ /* 0x000fea0003800000 */
.L_x_5459:
[----:B-----5:R-:W-:-:S05]  /*4bc0*/  HADD2.F32 R68, -RZ, R60.H1_H1 ;  /* 0x3000003cff447230 */ /* 0x020fca0000004100 */
[----:B------:R-:W-:Y:S01]  /*4bd0*/  FADD.FTZ R173, R68, R173 ;  /* 0x000000ad44ad7221 */ /* 0x000fe20000010000 */
[----:B------:R-:W-:Y:S05]  /*4be0*/  BRA `(.L_x_5460) ;  /* 0x0000004000007947 */ /* 0x000fea0003800000 */
.L_x_5458:
[----:B-----5:R-:W-:Y:S02]  /*4bf0*/  HADD2.F32 R68, -RZ, R64.H1_H1 ;  /* 0x30000040ff447230 */ /* 0x020fe40000004100 */
[----:B------:R-:W-:-:S03]  /*4c00*/  @P2 HADD2.F32 R134, -RZ, R60.H1_H1 ;  /* 0x3000003cff862230 */ /* 0x000fc60000004100 */
[----:B------:R-:W-:-:S04]  /*4c10*/  FADD.FTZ R173, R68, R173 ;  /* 0x000000ad44ad7221 */ /* 0x000fc80000010000 */
[----:B------:R-:W-:-:S05]  /*4c20*/  @P2 FADD.FTZ R173, R134, R173 ;  /* 0x000000ad86ad2221 */ /* 0x000fca0000010000 */
.L_x_5460:
[----:B------:R-:W-:-:S04]  /*4c30*/  F2FP.PACK_AB R68, RZ, R173 ;  /* 0x000000adff44723e */ /* 0x000fc800000000ff */
[----:B------:R-:W-:Y:S02]  /*4c40*/  PRMT R56, R56, 0x5410, R68 ;  /* 0x0000541038387816 */ /* 0x000fe40000000044 */
.L_x_5461:
[----:B------:R-:W-:Y:S01]  /*4c50*/  HADD2.F32 R175, -RZ, R69.H0_H0 ;  /* 0x20000045ffaf7230 */ /* 0x000fe20000004100 */
[----:B------:R-:W-:Y:S05]  /*4c60*/  @P3 BRA `(.L_x_5462) ;  /* 0x0000008000003947 */ /* 0x000fea0003800000 */
[----:B------:R-:W-:-:S04]  /*4c70*/  ISETP.NE.U32.AND P4, PT, RZ, c[0x0][0x180], PT ;  /* 0x00006000ff007a0c */ /* 0x000fc80003f85070 */
[----:B------:R-:W-:-:S13]  /*4c80*/  ISETP.NE.AND.EX P4, PT, RZ, c[0x0][0x184], PT, P4 ;  /* 0x00006100ff007a0c */ /* 0x000fda0003f85340 */
[----:B------:R-:W-:Y:S05]  /*4c90*/  @P4 BRA `(.L_x_5463) ;  /* 0x0000002000004947 */ /* 0x000fea0003800000 */
[----:B------:R-:W-:Y:S05]  /*4ca0*/  @P0 BRA `(.L_x_5464) ;  /* 0x0000008000000947 */ /* 0x000fea0003800000 */
[----:B------:R-:W-:Y:S05]  /*4cb0*/  BRA `(.L_x_5465) ;  /* 0x0000009000007947 */ /* 0x000fea0003800000 */
.L_x_5463:
[----:B-----5:R-:W-:-:S05]  /*4cc0*/  HADD2.F32 R68, -RZ, R61.H0_H0 ;  /* 0x2000003dff447230 */ /* 0x020fca0000004100 */
[----:B------:R-:W-:Y:S01]  /*4cd0*/  FADD.FTZ R175, R68, R175 ;  /* 0x000000af44af7221 */ /* 0x000fe20000010000 */
[----:B------:R-:W-:Y:S05]  /*4ce0*/  BRA `(.L_x_5464) ;  /* 0x0000004000007947 */ /* 0x000fea0003800000 */
.L_x_5462:
[----:B-----5:R-:W-:Y:S02]  /*4cf0*/  HADD2.F32 R68, -RZ, R65.H0_H0 ;  /* 0x20000041ff447230 */ /* 0x020fe40000004100 */
[----:B------:R-:W-:-:S03]  /*4d00*/  @P2 HADD2.F32 R134, -RZ, R61.H0_H0 ;  /* 0x2000003dff862230 */ /* 0x000fc60000004100 */
[----:B------:R-:W-:-:S04]  /*4d10*/  FADD.FTZ R175, R68, R175 ;  /* 0x000000af44af7221 */ /* 0x000fc80000010000 */
[----:B------:R-:W-:-:S05]  /*4d20*/  @P2 FADD.FTZ R175, R134, R175 ;  /* 0x000000af86af2221 */ /* 0x000fca0000010000 */
.L_x_5464:
[----:B------:R-:W-:-:S04]  /*4d30*/  F2FP.PACK_AB R68, RZ, R175 ;  /* 0x000000afff44723e */ /* 0x000fc800000000ff */
[----:B------:R-:W-:Y:S02]  /*4d40*/  PRMT R57, R68, 0x7610, R57 ;  /* 0x0000761044397816 */ /* 0x000fe40000000039 */
.L_x_5465:
[----:B------:R-:W-:Y:S01]  /*4d50*/  HADD2.F32 R179, -RZ, R69.H1_H1 ;  /* 0x30000045ffb37230 */ /* 0x000fe20000004100 */
[----:B------:R-:W-:Y:S05]  /*4d60*/  @P3 BRA `(.L_x_5466) ;  /* 0x0000008000003947 */ /* 0x000fea0003800000 */
[----:B------:R-:W-:-:S04]  /*4d70*/  ISETP.NE.U32.AND P4, PT, RZ, c[0x0][0x180], PT ;  /* 0x00006000ff007a0c */ /* 0x000fc80003f85070 */
[----:B------:R-:W-:-:S13]  /*4d80*/  ISETP.NE.AND.EX P4, PT, RZ, c[0x0][0x184], PT, P4 ;  /* 0x00006100ff007a0c */ /* 0x000fda0003f85340 */
[----:B------:R-:W-:Y:S05]  /*4d90*/  @P4 BRA `(.L_x_5467) ;  /* 0x0000002000004947 */ /* 0x000fea0003800000 */
[----:B------:R-:W-:Y:S05]  /*4da0*/  @P0 BRA `(.L_x_5468) ;  /* 0x0000008000000947 */ /* 0x000fea0003800000 */
[----:B------:R-:W-:Y:S05]  /*4db0*/  BRA `(.L_x_5469) ;  /* 0x0000009000007947 */ /* 0x000fea0003800000 */
.L_x_5467:
[----:B-----5:R-:W-:-:S05]  /*4dc0*/  HADD2.F32 R68, -RZ, R61.H1_H1 ;  /* 0x3000003dff447230 */ /* 0x020fca0000004100 */
[----:B------:R-:W-:Y:S01]  /*4dd0*/  FADD.FTZ R179, R68, R179 ;  /* 0x000000b344b37221 */ /* 0x000fe20000010000 */
[----:B------:R-:W-:Y:S05]  /*4de0*/  BRA `(.L_x_5468) ;  /* 0x0000004000007947 */ /* 0x000fea0003800000 */
.L_x_5466:
[----:B-----5:R-:W-:Y:S02]  /*4df0*/  HADD2.F32 R68, -RZ, R65.H1_H1 ;  /* 0x30000041ff447230 */ /* 0x020fe40000004100 */
[----:B------:R-:W-:-:S03]  /*4e00*/  @P2 HADD2.F32 R134, -RZ, R61.H1_H1 ;  /* 0x3000003dff862230 */ /* 0x000fc60000004100 */
[----:B------:R-:W-:-:S04]  /*4e10*/  FADD.FTZ R179, R68, R179 ;  /* 0x000000b344b37221 */ /* 0x000fc80000010000 */
[----:B------:R-:W-:-:S05]  /*4e20*/  @P2 FADD.FTZ R179, R134, R179 ;  /* 0x000000b386b32221 */ /* 0x000fca0000010000 */
.L_x_5468:
[----:B------:R-:W-:-:S04]  /*4e30*/  F2FP.PACK_AB R68, RZ, R179 ;  /* 0x000000b3ff44723e */ /* 0x000fc800000000ff */
[----:B------:R-:W-:Y:S02]  /*4e40*/  PRMT R57, R57, 0x5410, R68 ;  /* 0x0000541039397816 */ /* 0x000fe40000000044 */
.L_x_5469:
[----:B------:R-:W-:Y:S01]  /*4e50*/  HADD2.F32 R177, -RZ, R70.H0_H0 ;  /* 0x20000046ffb17230 */ /* 0x000fe20000004100 */
[----:B------:R-:W-:Y:S05]  /*4e60*/  @P3 BRA `(.L_x_5470) ;  /* 0x0000008000003947 */ /* 0x000fea0003800000 */
[----:B------:R-:W-:-:S04]  /*4e70*/  ISETP.NE.U32.AND P4, PT, RZ, c[0x0][0x180], PT ;  /* 0x00006000ff007a0c */ /* 0x000fc80003f85070 */
[----:B------:R-:W-:-:S13]  /*4e80*/  ISETP.NE.AND.EX P4, PT, RZ, c[0x0][0x184], PT, P4 ;  /* 0x00006100ff007a0c */ /* 0x000fda0003f85340 */
[----:B------:R-:W-:Y:S05]  /*4e90*/  @P4 BRA `(.L_x_5471) ;  /* 0x0000002000004947 */ /* 0x000fea0003800000 */
[----:B------:R-:W-:Y:S05]  /*4ea0*/  @P0 BRA `(.L_x_5472) ;  /* 0x0000008000000947 */ /* 0x000fea0003800000 */
[----:B------:R-:W-:Y:S05]  /*4eb0*/  BRA `(.L_x_5473) ;  /* 0x0000009000007947 */ /* 0x000fea0003800000 */
.L_x_5471:
[----:B-----5:R-:W-:-:S05]  /*4ec0*/  HADD2.F32 R68, -RZ, R62.H0_H0 ;  /* 0x2000003eff447230 */ /* 0x020fca0000004100 */
[----:B------:R-:W-:Y:S01]  /*4ed0*/  FADD.FTZ R177, R68, R177 ;  /* 0x000000b144b17221 */ /* 0x000fe20000010000 */
[----:B------:R-:W-:Y:S05]  /*4ee0*/  BRA `(.L_x_5472) ;  /* 0x0000004000007947 */ /* 0x000fea0003800000 */
.L_x_5470:
[----:B-----5:R-:W-:Y:S02]  /*4ef0*/  HADD2.F32 R68, -RZ, R66.H0_H0 ;  /* 0x20000042ff447230 */ /* 0x020fe40000004100 */
[----:B------:R-:W-:-:S03]  /*4f00*/  @P2 HADD2.F32 R134, -RZ, R62.H0_H0 ;  /* 0x2000003eff862230 */ /* 0x000fc60000004100 */
[----:B------:R-:W-:-:S04]  /*4f10*/  FADD.FTZ R177, R68, R177 ;  /* 0x000000b144b17221 */ /* 0x000fc80000010000 */
[----:B------:R-:W-:-:S05]  /*4f20*/  @P2 FADD.FTZ R177, R134, R177 ;  /* 0x000000b186b12221 */ /* 0x000fca0000010000 */
.L_x_5472:
[----:B------:R-:W-:-:S04]  /*4f30*/  F2FP.PACK_AB R68, RZ, R177 ;  /* 0x000000b1ff44723e */ /* 0x000fc800000000ff */
[----:B------:R-:W-:Y:S02]  /*4f40*/  PRMT R58, R68, 0x7610, R58 ;  /* 0x00007610443a7816 */ /* 0x000fe4000000003a */
.L_x_5473:
[----:B------:R-:W-:Y:S01]  /*4f50*/  HADD2.F32 R229, -RZ, R70.H1_H1 ;  /* 0x30000046ffe57230 */ /* 0x000fe20000004100 */
[----:B------:R-:W-:Y:S05]  /*4f60*/  @P3 BRA `(.L_x_5474) ;  /* 0x0000008000003947 */ /* 0x000fea0003800000 */
[----:B------:R-:W-:-:S04]  /*4f70*/  ISETP.NE.U32.AND P4, PT, RZ, c[0x0][0x180], PT ;  /* 0x00006000ff007a0c */ /* 0x000fc80003f85070 */
[----:B------:R-:W-:-:S13]  /*4f80*/  ISETP.NE.AND.EX P4, PT, RZ, c[0x0][0x184], PT, P4 ;  /* 0x00006100ff007a0c */ /* 0x000fda0003f85340 */
[----:B------:R-:W-:Y:S05]  /*4f90*/  @P4 BRA `(.L_x_5475) ;  /* 0x0000002000004947 */ /* 0x000fea0003800000 */
[----:B------:R-:W-:Y:S05]  /*4fa0*/  @P0 BRA `(.L_x_5476) ;  /* 0x0000008000000947 */ /* 0x000fea0003800000 */
[----:B------:R-:W-:Y:S05]  /*4fb0*/  BRA `(.L_x_5477) ;  /* 0x0000009000007947 */ /* 0x000fea0003800000 */
.L_x_5475:
[----:B-----5:R-:W-:-:S05]  /*4fc0*/  HADD2.F32 R68, -RZ, R62.H1_H1 ;  /* 0x3000003eff447230 */ /* 0x020fca0000004100 */
[----:B------:R-:W-:Y:S01]  /*4fd0*/  FADD.FTZ R229, R68, R229 ;  /* 0x000000e544e57221 */ /* 0x000fe20000010000 */
[----:B------:R-:W-:Y:S05]  /*4fe0*/  BRA `(.L_x_5476) ;  /* 0x0000004000007947 */ /* 0x000fea0003800000 */
.L_x_5474:
[----:B-----5:R-:W-:Y:S02]  /*4ff0*/  HADD2.F32 R68, -RZ, R66.H1_H1 ;  /* 0x30000042ff447230 */ /* 0x020fe40000004100 */
[----:B------:R-:W-:-:S03]  /*5000*/  @P2 HADD2.F32 R70, -RZ, R62.H1_H1 ;  /* 0x3000003eff462230 */ /* 0x000fc60000004100 */
[----:B------:R-:W-:-:S04]  /*5010*/  FADD.FTZ R229, R68, R229 ;  /* 0x000000e544e57221 */ /* 0x000fc80000010000 */
[----:B------:R-:W-:-:S05]  /*5020*/  @P2 FADD.FTZ R229, R70, R229 ;  /* 0x000000e546e52221 */ /* 0x000fca0000010000 */
.L_x_5476:
[----:B------:R-:W-:-:S04]  /*5030*/  F2FP.PACK_AB R68, RZ, R229 ;  /* 0x000000e5ff44723e */ /* 0x000fc800000000ff */
[----:B------:R-:W-:Y:S02]  /*5040*/  PRMT R58, R58, 0x5410, R68 ;  /* 0x000054103a3a7816 */ /* 0x000fe40000000044 */
.L_x_5477:
[----:B------:R-:W-:Y:S01]  /*5050*/  HADD2.F32 R231, -RZ, R71.H0_H0 ;  /* 0x20000047ffe77230 */ /* 0x000fe20000004100 */
[----:B------:R-:W-:Y:S05]  /*5060*/  @P3 BRA `(.L_x_5478) ;  /* 0x0000008000003947 */ /* 0x000fea0003800000 */
[----:B------:R-:W-:-:S04]  /*5070*/  ISETP.NE.U32.AND P4, PT, RZ, c[0x0][0x180], PT ;  /* 0x00006000ff007a0c */ /* 0x000fc80003f85070 */
[----:B------:R-:W-:-:S13]  /*5080*/  ISETP.NE.AND.EX P4, PT, RZ, c[0x0][0x184], PT, P4 ;  /* 0x00006100ff007a0c */ /* 0x000fda0003f85340 */
[----:B------:R-:W-:Y:S05]  /*5090*/  @P4 BRA `(.L_x_5479) ;  /* 0x0000002000004947 */ /* 0x000fea0003800000 */
[----:B------:R-:W-:Y:S05]  /*50a0*/  @P0 BRA `(.L_x_5480) ;  /* 0x0000008000000947 */ /* 0x000fea0003800000 */
[----:B------:R-:W-:Y:S05]  /*50b0*/  BRA `(.L_x_5481) ;  /* 0x0000009000007947 */ /* 0x000fea0003800000 */
.L_x_5479:
[----:B-----5:R-:W-:-:S05]  /*50c0*/  HADD2.F32 R68, -RZ, R63.H0_H0 ;  /* 0x2000003fff447230 */ /* 0x020fca0000004100 */
[----:B------:R-:W-:Y:S01]  /*50d0*/  FADD.FTZ R231, R68, R231 ;  /* 0x000000e744e77221 */ /* 0x000fe20000010000 */
[----:B------:R-:W-:Y:S05]  /*50e0*/  BRA `(.L_x_5480) ;  /* 0x0000004000007947 */ /* 0x000fea0003800000 */
.L_x_5478:
[----:B-----5:R-:W-:Y:S02]  /*50f0*/  HADD2.F32 R68, -RZ, R67.H0_H0 ;  /* 0x20000043ff447230 */ /* 0x020fe40000004100 */
[----:B------:R-:W-:-:S03]  /*5100*/  @P2 HADD2.F32 R70, -RZ, R63.H0_H0 ;  /* 0x2000003fff462230 */ /* 0x000fc60000004100 */
[----:B------:R-:W-:-:S04]  /*5110*/  FADD.FTZ R231, R68, R231 ;  /* 0x000000e744e77221 */ /* 0x000fc80000010000 */
[----:B------:R-:W-:-:S05]  /*5120*/  @P2 FADD.FTZ R231, R70, R231 ;  /* 0x000000e746e72221 */ /* 0x000fca0000010000 */
.L_x_5480:
[----:B------:R-:W-:-:S04]  /*5130*/  F2FP.PACK_AB R68, RZ, R231 ;  /* 0x000000e7ff44723e */ /* 0x000fc800000000ff */
[----:B------:R-:W-:Y:S02]  /*5140*/  PRMT R59, R68, 0x7610, R59 ;  /* 0x00007610443b7816 */ /* 0x000fe4000000003b */
.L_x_5481:
[----:B------:R-:W-:Y:S01]  /*5150*/  HADD2.F32 R245, -RZ, R71.H1_H1 ;  /* 0x30000047fff57230 */ /* 0x000fe20000004100 */
[----:B------:R-:W-:Y:S05]  /*5160*/  @P3 BRA `(.L_x_5482) ;  /* 0x0000008000003947 */ /* 0x000fea0003800000 */
[----:B------:R-:W-:-:S04]  /*5170*/  ISETP.NE.U32.AND P2, PT, RZ, c[0x0][0x180], PT ;  /* 0x00006000ff007a0c */ /* 0x000fc80003f45070 */
[----:B------:R-:W-:-:S13]  /*5180*/  ISETP.NE.AND.EX P2, PT, RZ, c[0x0][0x184], PT, P2 ;  /* 0x00006100ff007a0c */ /* 0x000fda0003f45320 */
[----:B------:R-:W-:Y:S05]  /*5190*/  @P2 BRA `(.L_x_5483) ;  /* 0x0000002000002947 */ /* 0x000fea0003800000 */
[----:B------:R-:W-:Y:S05]  /*51a0*/  @P0 BRA `(.L_x_5484) ;  /* 0x0000008000000947 */ /* 0x000fea0003800000 */
[----:B------:R-:W-:Y:S05]  /*51b0*/  BRA `(.L_x_5485) ;  /* 0x0000009000007947 */ /* 0x000fea0003800000 */
.L_x_5483:
[----:B-----5:R-:W-:-:S05]  /*51c0*/  HADD2.F32 R68, -RZ, R63.H1_H1 ;  /* 0x3000003fff447230 */ /* 0x020fca0000004100 */
[----:B------:R-:W-:Y:S01]  /*51d0*/  FADD.FTZ R245, R68, R245 ;  /* 0x000000f544f57221 */ /* 0x000fe20000010000 */
[----:B------:R-:W-:Y:S05]  /*51e0*/  BRA `(.L_x_5484) ;  /* 0x0000004000007947 */ /* 0x000fea0003800000 */
.L_x_5482:
[----:B-----5:R-:W-:Y:S02]  /*51f0*/  HADD2.F32 R68, -RZ, R67.H1_H1 ;  /* 0x30000043ff447230 */ /* 0x020fe40000004100 */
[----:B------:R-:W-:-:S03]  /*5200*/  @P2 HADD2.F32 R70, -RZ, R63.H1_H1 ;  /* 0x3000003fff462230 */ /* 0x000fc60000004100 */
[----:B------:R-:W-:-:S04]  /*5210*/  FADD.FTZ R245, R68, R245 ;  /* 0x000000f544f57221 */ /* 0x000fc80000010000 */
[----:B------:R-:W-:-:S05]  /*5220*/  @P2 FADD.FTZ R245, R70, R245 ;  /* 0x000000f546f52221 */ /* 0x000fca0000010000 */
.L_x_5484:
[----:B------:R-:W-:-:S04]  /*5230*/  F2FP.PACK_AB R68, RZ, R245 ;  /* 0x000000f5ff44723e */ /* 0x000fc800000000ff */
[----:B------:R-:W-:Y:S02]  /*5240*/  PRMT R59, R59, 0x5410, R68 ;  /* 0x000054103b3b7816 */ /* 0x000fe40000000044 */
.L_x_5485:
[----:B------:R-:W-:-:S04]  /*5250*/  @P0 LEA R68, P2, R142, c[0x0][0x188], 0x4 ;  /* 0x000062008e440a11 */ /* 0x000fc800078420ff */
[----:B------:R-:W-:-:S05]  /*5260*/  @P0 LEA.HI.X R69, R142, c[0x0][0x18c], RZ, 0x4, P2 ;  /* 0x000063008e450a11 */ /* 0x000fca00010f24ff */
[----:B------:R0:W-:Y:S04]  /*5270*/  @P0 STG.E.128 [R68.64], R56 ;  /* 0x0000003844000986 */ /* 0x0001e8000c101d04 */
.L_x_5453:
[----:B------:R-:W-:Y:S05]  /*5280*/  BSYNC B0 ;  /* 0x0000000000007941 */ /* 0x000fea0003800000 */
.L_x_5452:
        /* <DEDUP_REMOVED lines=70> */
.L_x_5504:
        /* <DEDUP_REMOVED lines=136> */
.L_x_5505:
[C---:B------:R-:W-:Y:S01]  /*5f70*/  LOP3.LUT P2, RZ, R51.reuse, 0x1f, RZ, 0xc0, !PT ;  /* 0x0000001f33ff7812 */ /* 0x040fe2000784c0ff */
[----:B-1----:R-:W-:Y:S01]  /*5f80*/  FADD.FTZ R69, R144, R135 ;  /* 0x0000008790457221 */ /* 0x002fe20000010000 */
[----:B------:R-:W-:Y:S01]  /*5f90*/  SHF.R.U32.HI R70, RZ, 0x5, R51 ;  /* 0x00000005ff467819 */ /* 0x000fe20000011633 */
[----:B------:R-:W-:Y:S01]  /*5fa0*/  WARPSYNC 0xffffffff ;  /* 0xffffffff00007948 */ /* 0x000fe20003800000 */
[----:B0-----:R-:W-:Y:S02]  /*5fb0*/  LOP3.LUT R135, R51, 0x1f, RZ, 0xc0, !PT ;  /* 0x0000001f33877812 */ /* 0x001fe400078ec0ff */
[----:B------:R-:W-:-:S07]  /*5fc0*/  LOP3.LUT R70, R70, 0x3, RZ, 0xc0, !PT ;  /* 0x0000000346467812 */ /* 0x000fce00078ec0ff */
[----:B------:R-:W-:-:S05]  /*5fd0*/  @!P2 IADD3 R71, R134, R70, RZ ;  /* 0x000000468647a210 */ /* 0x000fca0007ffe0ff */
[----:B------:R0:W-:Y:S01]  /*5fe0*/  @!P2 STS.64 [R71.X8], R68 ;  /* 0x000000444700a388 */ /* 0x0001e20000008a00 */
[----:B------:R-:W-:-:S11]  /*5ff0*/  ISETP.GT.U32.AND P2, PT, R135, 0x3, PT ;  /* 0x000000038700780c */ /* 0x000fd60003f44070 */
[----:B------:R-:W-:Y:S01]  /*6000*/  BAR.SYNC.DEFER_BLOCKING 0x0 ;  /* 0x0000000000007b1d */ /* 0x000fe20000010000 */
[----:B0-----:R-:W-:Y:S01]  /*6010*/  CS2R R68, SRZ ;  /* 0x0000000000447805 */ /* 0x001fe2000001ff00 */
[----:B------:R-:W-:Y:S02]  /*6020*/  @!P2 IADD3 R134, R134, R135, RZ ;  /* 0x000000878686a210 */ /* 0x000fe40007ffe0ff */
[----:B------:R-:W-:Y:S02]  /*6030*/  MOV R71, RZ ;  /* 0x000000ff00477202 */ /* 0x000fe40000000f00 */
[----:B------:R-:W-:Y:S01]  /*6040*/  @!P2 MOV R71, R139 ;  /* 0x0000008b0047a202 */ /* 0x000fe20000000f00 */
[----:B------:R-:W-:Y:S03]  /*6050*/  BSSY B0, `(.L_x_5488) ;  /* 0x0000055000007945 */ /* 0x000fe60003800000 */
[----:B------:R-:W-:Y:S01]  /*6060*/  I2F R247, R71 ;  /* 0x0000004700f77306 */ /* 0x000fe20000201400 */
[----:B------:R-:W0:Y:S04]  /*6070*/  SHFL.DOWN PT, R142, R71, 0x2, 0x1f ;  /* 0x08401f00478e7f89 */ /* 0x000e2800000e0000 */
[----:B------:R-:W1:Y:S01]  /*6080*/  @!P2 LDS.64 R68, [R134.X8] ;  /* 0x000000008644a984 */ /* 0x000e620000008a00 */
[----:B------:R-:W-:-:S02]  /*6090*/  ISETP.NE.AND P2, PT, RZ, UR6, PT ;  /* 0x00000006ff007c0c */ /* 0x000fc4000bf45270 */
[----:B0-----:R-:W-:Y:S01]  /*60a0*/  IADD3 R144, R142, R71, RZ ;  /* 0x000000478e907210 */ /* 0x001fe20007ffe0ff */
[----:B------:R-:W-:Y:S04]  /*60b0*/  I2F R150, R142 ;  /* 0x0000008e00967306 */ /* 0x000fe80000201400 */
[----:B------:R-:W-:Y:S04]  /*60c0*/  SHFL.DOWN PT, R251, R144, 0x1, 0x1f ;  /* 0x08201f0090fb7f89 */ /* 0x000fe800000e0000 */
[----:B------:R-:W0:Y:S08]  /*60d0*/  I2F R146, R144 ;  /* 0x0000009000927306 */ /* 0x000e300000201400 */
[----:B0-----:R-:W0:Y:S01]  /*60e0*/  MUFU.RCP R148, R146 ;  /* 0x0000009200947308 */ /* 0x001e220000001000 */
[----:B-1----:R-:W1:Y:S02]  /*60f0*/  SHFL.DOWN PT, R135, R68, 0x2, 0x1f ;  /* 0x08401f0044877f89 */ /* 0x002e6400000e0000 */
[----:B-1----:R-:W-:-:S04]  /*6100*/  FMUL.FTZ R134, R135, R150 ;  /* 0x0000009687867220 */ /* 0x002fc80000410000 */
[----:B------:R-:W-:Y:S01]  /*6110*/  FFMA.FTZ R249, R247, R68, R134 ;  /* 0x00000044f7f97223 */ /* 0x000fe20000010086 */
[----:B------:R-:W-:Y:S01]  /*6120*/  IADD3 R134, R144, R251, RZ ;  /* 0x000000fb90867210 */ /* 0x000fe20007ffe0ff */
        /* <DEDUP_REMOVED lines=15> */
[----:B-1----:R-:W-:Y:S01]  /*6220*/  FADD.FTZ R71, R134, R69 ;  /* 0x0000004586477221 */ /* 0x002fe20000010000 */
[----:B------:R-:W-:Y:S01]  /*6230*/  MOV R69, c[0x0][0x1e0] ;  /* 0x0000780000457a02 */ /* 0x000fe20000000f00 */
[----:B--2---:R-:W-:Y:S02]  /*6240*/  FMUL.FTZ R144, R154, R144 ;  /* 0x000000909a907220 */ /* 0x004fe40000410000 */
[----:B------:R-:W-:Y:S02]  /*6250*/  FFMA.FTZ R68, R148, R68, R71 ;  /* 0x0000004494447223 */ /* 0x000fe40000010047 */
[----:B------:R-:W-:Y:S02]  /*6260*/  FMUL.FTZ R135, R135, R251 ;  /* 0x000000fb87877220 */ /* 0x000fe40000410000 */
[----:B------:R-:W0:Y:S04]  /*6270*/  SHFL.IDX PT, R144, R144, RZ, 0x1f ;  /* 0x00001fff90907589 */ /* 0x000e2800000e0000 */
        /* <DEDUP_REMOVED lines=8> */
[----:B------:R-:W-:Y:S02]  /*6300*/  @!P2 MOV R70, 0x4 ;  /* 0x000000040046a802 */ /* 0x000fe40000000f00 */
[----:B------:R-:W-:-:S03]  /*6310*/  @!P2 MOV R68, 0x4 ;  /* 0x000000040044a802 */ /* 0x000fc60000000f00 */
[----:B------:R-:W-:-:S05]  /*6320*/  @!P2 IMAD.WIDE R70, R141, R70, c[0x0][0x1a0] ;  /* 0x000068008d46a625 */ /* 0x000fca00078e0246 */
[----:B------:R1:W-:Y:S01]  /*6330*/  @!P2 STG.E [R70.64], R144 ;  /* 0x000000904600a986 */ /* 0x0003e2000c101904 */
[----:B0-----:R-:W-:-:S04]  /*6340*/  FFMA.FTZ R69, R134, R69, c[0x0][0x228] ;  /* 0x00008a0086457623 */ /* 0x001fc80000010045 */
[----:B------:R-:W-:Y:S02]  /*6350*/  FADD.FTZ R156, R69, R156 ;  /* 0x0000009c459c7221 */ /* 0x000fe40000010000 */
[----:B------:R-:W-:Y:S02]  /*6360*/  @!P2 IMAD.WIDE R68, R141, R68, c[0x0][0x1a8] ;  /* 0x00006a008d44a625 */ /* 0x000fe400078e0244 */
[----:B------:R-:W0:Y:S03]  /*6370*/  MUFU.RSQ R247, R156 ;  /* 0x0000009c00f77308 */ /* 0x000e260000001400 */
[----:B0-----:R1:W-:Y:S01]  /*6380*/  @!P2 STG.E [R68.64], R247 ;  /* 0x000000f74400a986 */ /* 0x0013e2000c101904 */
[----:B------:R-:W-:Y:S05]  /*6390*/  @!P1 BRA `(.L_x_5489) ;  /* 0x0000020000009947 */ /* 0x000fea0003800000 */
[--C-:B-1----:R-:W-:Y:S01]  /*63a0*/  FADD.FTZ R68, R137, -R142.reuse ;  /* 0x8000008e89447221 */ /* 0x102fe20000010000 */
[----:B------:R-:W-:Y:S01]  /*63b0*/  HFMA2.MMA R251, -RZ, RZ, 0, 9.5367431640625e-07 ;  /* 0x00000010fffb7435 */ /* 0x000fe200000001ff */
[----:B------:R-:W-:-:S02]  /*63c0*/  FADD.FTZ R70, R171, -R142 ;  /* 0x8000008eab467221 */ /* 0x000fc40000010000 */
[--C-:B------:R-:W-:Y:S02]  /*63d0*/  FADD.FTZ R134, R169, -R142.reuse ;  /* 0x8000008ea9867221 */ /* 0x100fe40000010000 */
[--C-:B------:R-:W-:Y:S02]  /*63e0*/  FADD.FTZ R144, R203, -R142.reuse ;  /* 0x8000008ecb907221 */ /* 0x100fe40000010000 */
[--C-:B------:R-:W-:Y:S02]  /*63f0*/  FADD.FTZ R146, R201, -R142.reuse ;  /* 0x8000008ec9927221 */ /* 0x100fe40000010000 */
[--C-:B------:R-:W-:Y:S02]  /*6400*/  FADD.FTZ R148, R205, -R142.reuse ;  /* 0x8000008ecd947221 */ /* 0x100fe40000010000 */
[--C-:B------:R-:W-:Y:S02]  /*6410*/  FADD.FTZ R150, R207, -R142.reuse ;  /* 0x8000008ecf967221 */ /* 0x100fe40000010000 */
[----:B------:R-:W-:-:S02]  /*6420*/  FADD.FTZ R152, R233, -R142 ;  /* 0x8000008ee9987221 */ /* 0x000fc40000010000 */
        /* <DEDUP_REMOVED lines=8> */
[----:B------:R-:W-:Y:S02]  /*64b0*/  FFMA.FTZ R68, R48, R68, R41 ;  /* 0x0000004430447223 */ /* 0x000fe40000010029 */
[----:B------:R-:W-:Y:S02]  /*64c0*/  FFMA.FTZ R69, R49, R70, R40 ;  /* 0x0000004631457223 */ /* 0x000fe40000010028 */
[----:B------:R-:W-:Y:S02]  /*64d0*/  FFMA.FTZ R134, R46, R134, R39 ;  /* 0x000000862e867223 */ /* 0x000fe40000010027 */
[----:B------:R-:W-:Y:S01]  /*64e0*/  FFMA.FTZ R71, R47, R144, R38 ;  /* 0x000000902f477223 */ /* 0x000fe20000010026 */
[----:B------:R-:W-:Y:S01]  /*64f0*/  F2FP.PACK_AB R68, R69, R68 ;  /* 0x000000444544723e */ /* 0x000fe200000000ff */
[----:B------:R-:W-:-:S02]  /*6500*/  FFMA.FTZ R70, R44, R146, R37 ;  /* 0x000000922c467223 */ /* 0x000fc40000010025 */
[----:B------:R-:W-:Y:S01]  /*6510*/  FFMA.FTZ R135, R45, R148, R36 ;  /* 0x000000942d877223 */ /* 0x000fe20000010024 */
[----:B------:R-:W-:Y:S01]  /*6520*/  F2FP.PACK_AB R69, R71, R134 ;  /* 0x000000864745723e */ /* 0x000fe200000000ff */
[----:B------:R-:W-:Y:S02]  /*6530*/  FFMA.FTZ R150, R42, R150, R35 ;  /* 0x000000962a967223 */ /* 0x000fe40000010023 */
[----:B------:R-:W-:Y:S01]  /*6540*/  FFMA.FTZ R249, R43, R152, R34 ;  /* 0x000000982bf97223 */ /* 0x000fe20000010022 */
[----:B------:R-:W-:Y:S01]  /*6550*/  F2FP.PACK_AB R70, R135, R70 ;  /* 0x000000468746723e */ /* 0x000fe200000000ff */
[C---:B------:R-:W-:Y:S01]  /*6560*/  IMAD.WIDE.U32 R134, R138.reuse, R251, c[0x0][0x208] ;  /* 0x000082008a867625 */ /* 0x040fe200078e00fb */
[----:B------:R-:W-:Y:S02]  /*6570*/  IADD3 R138, R138, 0x80, RZ ;  /* 0x000000808a8a7810 */ /* 0x000fe40007ffe0ff */
[----:B------:R-:W-:-:S05]  /*6580*/  F2FP.PACK_AB R71, R249, R150 ;  /* 0x00000096f947723e */ /* 0x000fca00000000ff */
[----:B------:R0:W-:Y:S02]  /*6590*/  STG.E.128 [R134.64], R68 ;  /* 0x0000004486007986 */ /* 0x0001e4000c101d04 */
.L_x_5489:
[----:B------:R-:W-:Y:S05]  /*65a0*/  BSYNC B0 ;  /* 0x0000000000007941 */ /* 0x000fea0003800000 */
.L_x_5488:
[----:B------:R-:W-:Y:S01]  /*65b0*/  ISETP.GE.U32.AND P2, PT, R50, 0x100, PT ;  /* 0x000001003200780c */ /* 0x000fe20003f46070 */
[----:B------:R-:W-:-:S12]  /*65c0*/  BSSY B0, `(.L_x_5490) ;  /* 0x0000022000007945 */ /* 0x000fd80003800000 */
[----:B------:R-:W-:Y:S05]  /*65d0*/  @!P2 BRA `(.L_x_5491) ;  /* 0x000002000000a947 */ /* 0x000fea0003800000 */
[--C-:B01----:R-:W-:Y:S01]  /*65e0*/  FADD.FTZ R68, R136, -R142.reuse ;  /* 0x8000008e88447221 */ /* 0x103fe20000010000 */
[----:B------:R-:W-:Y:S01]  /*65f0*/  MOV R251, 0x10 ;  /* 0x0000001000fb7802 */ /* 0x000fe20000000f00 */
        /* <DEDUP_REMOVED lines=24> */
[----:B------:R-:W-:Y:S01]  /*6780*/  FFMA.FTZ R249, R27, R152, R18 ;  /* 0x000000981bf97223 */ /* 0x000fe20000010012 */
[----:B------:R-:W-:Y:S01]  /*6790*/  F2FP.PACK_AB R70, R135, R70 ;  /* 0x000000468746723e */ /* 0x000fe200000000ff */
[C---:B------:R-:W-:Y:S01]  /*67a0*/  IMAD.WIDE.U32 R134, R138.reuse, R251, c[0x0][0x208] ;  /* 0x000082008a867625 */ /* 0x040fe200078e00fb */
[----:B------:R-:W-:-:S02]  /*67b0*/  IADD3 R138, R138, 0x80, RZ ;  /* 0x000000808a8a7810 */ /* 0x000fc40007ffe0ff */
[----:B------:R-:W-:-:S05]  /*67c0*/  F2FP.PACK_AB R71, R249, R150 ;  /* 0x00000096f947723e */ /* 0x000fca00000000ff */
[----:B------:R0:W-:Y:S02]  /*67d0*/  STG.E.128 [R134.64], R68 ;  /* 0x0000004486007986 */ /* 0x0001e4000c101d04 */
.L_x_5491:
[----:B------:R-:W-:Y:S05]  /*67e0*/  BSYNC B0 ;  /* 0x0000000000007941 */ /* 0x000fea0003800000 */
.L_x_5490:
[----:B------:R-:W-:Y:S01]  /*67f0*/  ISETP.GE.U32.AND P2, PT, R50, 0x180, PT ;  /* 0x000001803200780c */ /* 0x000fe20003f46070 */
[----:B------:R-:W-:-:S12]  /*6800*/  BSSY B0, `(.L_x_5492) ;  /* 0x0000022000007945 */ /* 0x000fd80003800000 */
[----:B------:R-:W-:Y:S05]  /*6810*/  @!P2 BRA `(.L_x_5493) ;  /* 0x000002000000a947 */ /* 0x000fea0003800000 */
[--C-:B01----:R-:W-:Y:S01]  /*6820*/  FADD.FTZ R68, R133, -R142.reuse ;  /* 0x8000008e85447221 */ /* 0x103fe20000010000 */
[----:B------:R-:W-:Y:S01]  /*6830*/  HFMA2.MMA R251, -RZ, RZ, 0, 9.5367431640625e-07 ;  /* 0x00000010fffb7435 */ /* 0x000fe200000001ff */
        /* <DEDUP_REMOVED lines=30> */
.L_x_5493:
[----:B------:R-:W-:Y:S05]  /*6a20*/  BSYNC B0 ;  /* 0x0000000000007941 */ /* 0x000fea0003800000 */
.L_x_5492:
        /* <DEDUP_REMOVED lines=35> */
.L_x_5495:
[----:B------:R-:W-:Y:S05]  /*6c60*/  BSYNC B0 ;  /* 0x0000000000007941 */ /* 0x000fea0003800000 */
.L_x_5494:
        /* <DEDUP_REMOVED lines=35> */
.L_x_5497:
[----:B------:R-:W-:Y:S05]  /*6ea0*/  BSYNC B0 ;  /* 0x0000000000007941 */ /* 0x000fea0003800000 */
.L_x_5496:
        /* <DEDUP_REMOVED lines=35> */
.L_x_5499:
[----:B------:R-:W-:Y:S05]  /*70e0*/  BSYNC B0 ;  /* 0x0000000000007941 */ /* 0x000fea0003800000 */
.L_x_5498:
        /* <DEDUP_REMOVED lines=26> */
[----:B------:R-:W-:Y:S02]  /*7290*/  FFMA.FTZ R142, R122, R142, R143 ;  /* 0x0000008e7a8e7223 */ /* 0x000fe4000001008f */
[----:B------:R-:W-:Y:S02]  /*72a0*/  FFMA.FTZ R247, R121, R148, R130 ;  /* 0x0000009479f77223 */ /* 0x000fe40000010082 */
[----:B------:R-:W-:Y:S01]  /*72b0*/  FFMA.FTZ R144, R119, R144, R128 ;  /* 0x0000009077907223 */ /* 0x000fe20000010080 */
[----:B------:R-:W-:Y:S01]  /*72c0*/  F2FP.PACK_AB R71, R142, R71 ;  /* 0x000000478e47723e */ /* 0x000fe200000000ff */
[----:B------:R-:W-:Y:S01]  /*72d0*/  IMAD.WIDE.U32 R134, R138, R249, c[0x0][0x208] ;  /* 0x000082008a867625 */ /* 0x000fe200078e00f9 */
[----:B------:R-:W-:-:S02]  /*72e0*/  F2FP.PACK_AB R70, R247, R146 ;  /* 0x00000092f746723e */ /* 0x000fc400000000ff */
[----:B------:R-:W-:-:S05]  /*72f0*/  F2FP.PACK_AB R69, R144, R69 ;  /* 0x000000459045723e */ /* 0x000fca00000000ff */
[----:B------:R0:W-:Y:S02]  /*7300*/  STG.E.128 [R134.64], R68 ;  /* 0x0000004486007986 */ /* 0x0001e4000c101d04 */
.L_x_5501:
[----:B------:R-:W-:Y:S05]  /*7310*/  BSYNC B0 ;  /* 0x0000000000007941 */ /* 0x000fea0003800000 */
.L_x_5500:
[----:B------:R-:W-:Y:S02]  /*7320*/  LOP3.LUT P2, RZ, R140, 0xff, RZ, 0xc0, !PT ;  /* 0x000000ff8cff7812 */ /* 0x000fe4000784c0ff */
[----:B------:R-:W-:Y:S02]  /*7330*/  IADD3 R141, R141, c[0x0][0x160], RZ ;  /* 0x000058008d8d7a10 */ /* 0x000fe40007ffe0ff */
[----:B------:R-:W-:Y:S02]  /*7340*/  SEL R140, RZ, 0x1, P2 ;  /* 0x00000001ff8c7807 */ /* 0x000fe40001000000 */
[----:B------:R-:W-:-:S13]  /*7350*/  ISETP.GE.AND P2, PT, R141, c[0x0][0x164], PT ;  /* 0x000059008d007a0c */ /* 0x000fda0003f46270 */
[----:B01---5:R-:W-:Y:S01]  /*7360*/  @P2 CALL.REL.NOINC `(.L_x_5502) ;  /* 0x0000001000002944 */ /* 0x023fe20003c00000 */
[----:B------:R-:W-:Y:S05]  /*7370*/  BRA `(.L_x_5503) ;  /* 0xffff9cc000007947 */ /* 0x000fea000383ffff */
.L_x_5502:
[----:B------:R-:W-:Y:S05]  /*7380*/  EXIT ;  /* 0x000000000000794d */ /* 0x000fea0003800000 */
.L_x_5486:
[----:B------:R-:W-:Y:S01]  /*7390*/  HFMA2.MMA R144, -RZ, RZ, 0, 5.9604644775390625e-08 ;  /* 0x00000001ff907435 */ /* 0x000fe200000001ff */
[----:B------:R-:W-:Y:S02]  /*73a0*/  MOV R69, R68 ;  /* 0x0000004400457202 */ /* 0x000fe40000000f00 */
[----:B------:R-:W-:Y:S02]  /*73b0*/  MOV R142, 0x1f ;  /* 0x0000001f008e7802 */ /* 0x000fe40000000f00 */
[----:B------:R-:W-:Y:S02]  /*73c0*/  MOV R247, 0xffffffff ;  /* 0xffffffff00f77802 */ /* 0x000fe40000000f00 */
[----:B------:R-:W-:Y:S02]  /*73d0*/  MOV R70, 0x73f0 ;  /* 0x000073f000467802 */ /* 0x000fe40000000f00 */
[----:B-----5:R-:W-:Y:S05]  /*73e0*/  CALL.REL.NOINC `($__internal_10_$__cuda_sm70_shflsync_bfly_p) ;  /* 0x00000ae000007944 */ /* 0x020fea0003c00000 */
[----:B01----:R-:W-:Y:S01]  /*73f0*/  MOV R69, R144 ;  /* 0x0000009000457202 */ /* 0x003fe20000000f00 */
[----:B------:R-:W-:Y:S05]  /*7400*/  BRA `(.L_x_5504) ;  /* 0xffffe2e000007947 */ /* 0x000fea000383ffff */
.L_x_5487:
[----:B------:R-:W-:Y:S01]  /*7410*/  HFMA2.MMA R144, -RZ, RZ, 0, 1.1920928955078125e-07 ;  /* 0x00000002ff907435 */ /* 0x000fe200000001ff */
[----:B------:R-:W-:Y:S02]  /*7420*/  MOV R142, 0x1f ;  /* 0x0000001f008e7802 */ /* 0x000fe40000000f00 */
[----:B------:R-:W-:-:S02]  /*7430*/  MOV R247, 0xffffffff ;  /* 0xffffffff00f77802 */ /* 0x000fc40000000f00 */
[----:B------:R-:W-:Y:S02]  /*7440*/  MOV R70, 0x7460 ;  /* 0x0000746000467802 */ /* 0x000fe40000000f00 */
[----:B0----5:R-:W-:Y:S05]  /*7450*/  CALL.REL.NOINC `($__internal_10_$__cuda_sm70_shflsync_bfly_p) ;  /* 0x00000a7000007944 */ /* 0x021fea0003c00000 */
[----:B01----:R-:W-:Y:S01]  /*7460*/  FADD.FTZ R69, R69, R144 ;  /* 0x0000009045457221 */ /* 0x003fe20000010000 */
[----:B------:R-:W-:Y:S01]  /*7470*/  HFMA2.MMA R144, -RZ, RZ, 0, 2.384185791015625e-07 ;  /* 0x00000004ff907435 */ /* 0x000fe200000001ff */
[----:B------:R-:W-:Y:S02]  /*7480*/  MOV R142, 0x1f ;  /* 0x0000001f008e7802 */ /* 0x000fe40000000f00 */
[----:B------:R-:W-:Y:S02]  /*7490*/  MOV R247, 0xffffffff ;  /* 0xffffffff00f77802 */ /* 0x000fe40000000f00 */
[----:B------:R-:W-:Y:S02]  /*74a0*/  MOV R70, 0x74c0 ;  /* 0x000074c000467802 */ /* 0x000fe40000000f00 */
[----:B------:R-:W-:Y:S05]  /*74b0*/  CALL.REL.NOINC `($__internal_10_$__cuda_sm70_shflsync_bfly_p) ;  /* 0x00000a1000007944 */ /* 0x000fea0003c00000 */
[----:B01----:R-:W-:Y:S01]  /*74c0*/  FADD.FTZ R69, R69, R144 ;  /* 0x0000009045457221 */ /* 0x003fe20000010000 */
[----:B------:R-:W-:Y:S01]  /*74d0*/  HFMA2.MMA R144, -RZ, RZ, 0, 4.76837158203125e-07 ;  /* 0x00000008ff907435 */ /* 0x000fe200000001ff */
[----:B------:R-:W-:Y:S02]  /*74e0*/  MOV R142, 0x1f ;  /* 0x0000001f008e7802 */ /* 0x000fe40000000f00 */
[----:B------:R-:W-:-:S02]  /*74f0*/  MOV R247, 0xffffffff ;  /* 0xffffffff00f77802 */ /* 0x000fc40000000f00 */
[----:B------:R-:W-:Y:S02]  /*7500*/  MOV R70, 0x7520 ;  /* 0x0000752000467802 */ /* 0x000fe40000000f00 */
[----:B------:R-:W-:Y:S05]  /*7510*/  CALL.REL.NOINC `($__internal_10_$__cuda_sm70_shflsync_bfly_p) ;  /* 0x000009b000007944 */ /* 0x000fea0003c00000 */
[----:B01----:R-:W-:Y:S01]  /*7520*/  FADD.FTZ R69, R69, R144 ;  /* 0x0000009045457221 */ /* 0x003fe20000010000 */
[----:B------:R-:W-:Y:S01]  /*7530*/  HFMA2.MMA R144, -RZ, RZ, 0, 9.5367431640625e-07 ;  /* 0x00000010ff907435 */ /* 0x000fe200000001ff */
[----:B------:R-:W-:Y:S02]  /*7540*/  MOV R142, 0x1f ;  /* 0x0000001f008e7802 */ /* 0x000fe40000000f00 */
[----:B------:R-:W-:Y:S02]  /*7550*/  MOV R247, 0xffffffff ;  /* 0xffffffff00f77802 */ /* 0x000fe40000000f00 */
[----:B------:R-:W-:Y:S02]  /*7560*/  MOV R70, 0x7580 ;  /* 0x0000758000467802 */ /* 0x000fe40000000f00 */
[----:B------:R-:W-:Y:S05]  /*7570*/  CALL.REL.NOINC `($__internal_10_$__cuda_sm70_shflsync_bfly_p) ;  /* 0x0000095000007944 */ /* 0x000fea0003c00000 */
[----:B01----:R-:W-:Y:S01]  /*7580*/  FADD.FTZ R69, R69, R144 ;  /* 0x0000009045457221 */ /* 0x003fe20000010000 */
[----:B------:R-:W-:Y:S01]  /*7590*/  P2R R146, PR, RZ, 0x1 ;  /* 0x00000001ff927803 */ /* 0x000fe20000000000 */
[----:B------:R-:W-:Y:S01]  /*75a0*/  HFMA2.MMA R144, -RZ, RZ, 0, 5.9604644775390625e-08 ;  /* 0x00000001ff907435 */ /* 0x000fe200000001ff */
[----:B------:R-:W-:Y:S01]  /*75b0*/  ISETP.GT.U32.AND P0, PT, R50, 0xff, PT ;  /* 0x000000ff3200780c */ /* 0x000fe20003f04070 */
[----:B------:R-:W-:Y:S01]  /*75c0*/  FMUL.FTZ R68, R124, R69 ;  /* 0x000000457c447220 */ /* 0x000fe20000410000 */
[----:B------:R-:W-:-:S03]  /*75d0*/  MOV R247, 0xffffffff ;  /* 0xffffffff00f77802 */ /* 0x000fc60000000f00 */
        /* <DEDUP_REMOVED lines=14> */
[----:B------:R-:W-:Y:S01]  /*76c0*/  FFMA.FTZ R69, R142, R142, R69 ;  /* 0x0000008e8e457223 */ /* 0x000fe20000010045 */
[----:B------:R-:W-:Y:S01]  /*76d0*/  MOV R142, 0x1f ;  /* 0x0000001f008e7802 */ /* 0x000fe20000000f00 */
[--C-:B------:R-:W-:Y:S02]  /*76e0*/  FADD.FTZ R71, R167, -R68.reuse ;  /* 0x80000044a7477221 */ /* 0x100fe40000010000 */
[----:B------:R-:W-:Y:S02]  /*76f0*/  FFMA.FTZ R69, R70, R70, R69 ;  /* 0x0000004646457223 */ /* 0x000fe40000010045 */
[----:B------:R-:W-:-:S02]  /*7700*/  FADD.FTZ R70, R136, -R68 ;  /* 0x8000004488467221 */ /* 0x000fc40000010000 */
[----:B------:R-:W-:Y:S01]  /*7710*/  FADD.FTZ R135, R165, -R68 ;  /* 0x80000044a5877221 */ /* 0x000fe20000010000 */
[----:B------:R-:W-:-:S05]  /*7720*/  FSEL R69, R69, RZ, P1 ;  /* 0x000000ff45457208 */ /* 0x000fca0000800000 */
        /* <DEDUP_REMOVED lines=95> */
[----:B------:R-:W-:Y:S05]  /*7d20*/  CALL.REL.NOINC `($__internal_10_$__cuda_sm70_shflsync_bfly_p) ;  /* 0x000001a000007944 */ /* 0x000fea0003c00000 */
[----:B01----:R-:W-:Y:S01]  /*7d30*/  FADD.FTZ R69, R69, R144 ;  /* 0x0000009045457221 */ /* 0x003fe20000010000 */
[----:B------:R-:W-:Y:S01]  /*7d40*/  HFMA2.MMA R144, -RZ, RZ, 0, 1.1920928955078125e-07 ;  /* 0x00000002ff907435 */ /* 0x000fe200000001ff */
[----:B------:R-:W-:Y:S02]  /*7d50*/  MOV R142, 0x1f ;  /* 0x0000001f008e7802 */ /* 0x000fe40000000f00 */
[----:B------:R-:W-:Y:S02]  /*7d60*/  MOV R247, 0xffffffff ;  /* 0xffffffff00f77802 */ /* 0x000fe40000000f00 */
[----:B------:R-:W-:Y:S02]  /*7d70*/  MOV R70, 0x7d90 ;  /* 0x00007d9000467802 */ /* 0x000fe40000000f00 */
[----:B------:R-:W-:Y:S05]  /*7d80*/  CALL.REL.NOINC `($__internal_10_$__cuda_sm70_shflsync_bfly_p) ;  /* 0x0000014000007944 */ /* 0x000fea0003c00000 */
[----:B01----:R-:W-:Y:S01]  /*7d90*/  FADD.FTZ R69, R69, R144 ;  /* 0x0000009045457221 */ /* 0x003fe20000010000 */
[----:B------:R-:W-:Y:S01]  /*7da0*/  HFMA2.MMA R144, -RZ, RZ, 0, 2.384185791015625e-07 ;  /* 0x00000004ff907435 */ /* 0x000fe200000001ff */
[----:B------:R-:W-:Y:S02]  /*7db0*/  MOV R142, 0x1f ;  /* 0x0000001f008e7802 */ /* 0x000fe40000000f00 */
[----:B------:R-:W-:-:S02]  /*7dc0*/  MOV R247, 0xffffffff ;  /* 0xffffffff00f77802 */ /* 0x000fc40000000f00 */
[----:B------:R-:W-:Y:S02]  /*7dd0*/  MOV R70, 0x7df0 ;  /* 0x00007df000467802 */ /* 0x000fe40000000f00 */
[----:B------:R-:W-:Y:S05]  /*7de0*/  CALL.REL.NOINC `($__internal_10_$__cuda_sm70_shflsync_bfly_p) ;  /* 0x000000e000007944 */ /* 0x000fea0003c00000 */
[----:B01----:R-:W-:Y:S01]  /*7df0*/  FADD.FTZ R69, R69, R144 ;  /* 0x0000009045457221 */ /* 0x003fe20000010000 */
[----:B------:R-:W-:Y:S01]  /*7e00*/  HFMA2.MMA R144, -RZ, RZ, 0, 4.76837158203125e-07 ;  /* 0x00000008ff907435 */ /* 0x000fe200000001ff */
[----:B------:R-:W-:Y:S02]  /*7e10*/  MOV R142, 0x1f ;  /* 0x0000001f008e7802 */ /* 0x000fe40000000f00 */
[----:B------:R-:W-:Y:S02]  /*7e20*/  MOV R247, 0xffffffff ;  /* 0xffffffff00f77802 */ /* 0x000fe40000000f00 */
[----:B------:R-:W-:Y:S02]  /*7e30*/  MOV R70, 0x7e50 ;  /* 0x00007e5000467802 */ /* 0x000fe40000000f00 */
[----:B------:R-:W-:Y:S05]  /*7e40*/  CALL.REL.NOINC `($__internal_10_$__cuda_sm70_shflsync_bfly_p) ;  /* 0x0000008000007944 */ /* 0x000fea0003c00000 */
[----:B-1----:R-:W-:Y:S01]  /*7e50*/  FADD.FTZ R135, R69, R144 ;  /* 0x0000009045877221 */ /* 0x002fe20000010000 */
[----:B------:R-:W-:Y:S01]  /*7e60*/  HFMA2.MMA R144, -RZ, RZ, 0, 9.5367431640625e-07 ;  /* 0x00000010ff907435 */ /* 0x000fe200000001ff */
[----:B0-----:R-:W-:Y:S02]  /*7e70*/  MOV R142, 0x1f ;  /* 0x0000001f008e7802 */ /* 0x001fe40000000f00 */
[----:B------:R-:W-:-:S02]  /*7e80*/  MOV R247, 0xffffffff ;  /* 0xffffffff00f77802 */ /* 0x000fc40000000f00 */
[----:B------:R-:W-:Y:S02]  /*7e90*/  MOV R69, R135 ;  /* 0x0000008700457202 */ /* 0x000fe40000000f00 */
[----:B------:R-:W-:Y:S02]  /*7ea0*/  MOV R70, 0x7ec0 ;  /* 0x00007ec000467802 */ /* 0x000fe40000000f00 */
[----:B------:R-:W-:Y:S05]  /*7eb0*/  CALL.REL.NOINC `($__internal_10_$__cuda_sm70_shflsync_bfly_p) ;  /* 0x0000001000007944 */ /* 0x000fea0003c00000 */
[----:B01----:R-:W-:Y:S05]  /*7ec0*/  BRA `(.L_x_5505) ;  /* 0xffffe0a000007947 */ /* 0x003fea000383ffff */
        .weak           $__internal_10_$__cuda_sm70_shflsync_bfly_p
        .type           $__internal_10_$__cuda_sm70_shflsync_bfly_p,@function
        .size           $__internal_10_$__cuda_sm70_shflsync_bfly_p,(.L_x_41038 - $__internal_10_$__cuda_sm70_shflsync_bfly_p)
$__internal_10_$__cuda_sm70_shflsync_bfly_p:
[----:B------:R-:W-:Y:S01]  /*7ed0*/  HFMA2.MMA R71, -RZ, RZ, 0, 0 ;  /* 0x00000000ff477435 */ /* 0x000fe200000001ff */
[----:B------:R-:W-:Y:S04]  /*7ee0*/  WARPSYNC R247 ;  /* 0x000000f700007348 */ /* 0x000fe80003800000 */
[----:B------:R0:W1:Y:S01]  /*7ef0*/  SHFL.BFLY PT, R144, R69, R144, R142 ;  /* 0x0c00009045907389 */ /* 0x00006200000e008e */
[----:B------:R-:W-:Y:S05]  /*7f00*/  RET.REL.NODEC R70 `(_ZN10layer_norm31ln_parallel_residual_fwd_kernelINS_13Kernel_traitsI6__halfS2_S2_S2_fjLj7168ELj1ELj1ELj4ELj16ENS_18Kernel_traits_baseILj7168ES2_S2_S2_S2_fjLj128EEEEELb0ELb1ELb0EEEvNS_9FwdParamsE) ;  /* 0xffff80f046007950 */ /* 0x000fea0003c3ffff */
.L_x_5506:
        /* <DEDUP_REMOVED lines=15> */
.L_x_41038:


//--------------------- .text._ZN10layer_norm31ln_parallel_residual_fwd_kernelINS_13Kernel_traitsI6__halfS2_S2_S2_fjLj7168ELj1ELj1ELj4ELj16ENS_18Kernel_traits_baseILj7168ES2_S2_S2_S2_fjLj128EEEEELb0ELb1ELb1EEEvNS_9FwdParamsE --------------------------
	.section	.text._ZN10layer_norm31ln_parallel_residual_fwd_kernelINS_13Kernel_traitsI6__halfS2_S2_S2_fjLj7168ELj1ELj1ELj4ELj16ENS_18Kernel_traits_baseILj7168ES2_S2_S2_S2_fjLj128EEEEELb0ELb1ELb1EEEvNS_9FwdParamsE,"ax",@progbits
	.sectioninfo	@"SHI_REGISTERS=234"
	.align	128
        .global         _ZN10layer_norm31ln_parallel_residual_fwd_kernelINS_13Kernel_traitsI6__halfS2_S2_S2_fjLj7168ELj1ELj1ELj4ELj16ENS_18Kernel_traits_baseILj7168ES2_S2_S2_S2_fjLj128EEEEELb0ELb1ELb1EEEvNS_9FwdParamsE
        .type           _ZN10layer_norm31ln_parallel_residual_fwd_kernelINS_13Kernel_traitsI6__halfS2_S2_S2_fjLj7168ELj1ELj1ELj4ELj16ENS_18Kernel_traits_baseILj7168ES2_S2_S2_S2_fjLj128EEEEELb0ELb1ELb1EEEvNS_9FwdParamsE,@function
        .size           _ZN10layer_norm31ln_parallel_residual_fwd_kernelINS_13Kernel_traitsI6__halfS2_S2_S2_fjLj7168ELj1ELj1ELj4ELj16ENS_18Kernel_traits_baseILj7168ES2_S2_S2_S2_fjLj128EEEEELb0ELb1ELb1EEEvNS_9FwdParamsE,(.L_x_41039 - _ZN10layer_norm31ln_parallel_residual_fwd_kernelINS_13Kernel_traitsI6__halfS2_S2_S2_fjLj7168ELj1ELj1ELj4ELj16ENS_18Kernel_traits_baseILj7168ES2_S2_S2_S2_fjLj128EEEEELb0ELb1ELb1EEEvNS_9FwdParamsE)
        .other          _ZN10layer_norm31ln_parallel_residual_fwd_kernelINS_13Kernel_traitsI6__halfS2_S2_S2_fjLj7168ELj1ELj1ELj4ELj16ENS_18Kernel_traits_baseILj7168ES2_S2_S2_S2_fjLj128EEEEELb0ELb1ELb1EEEvNS_9FwdParamsE,@"STO_CUDA_ENTRY STV_DEFAULT"
_ZN10layer_norm31ln_parallel_residual_fwd_kernelINS_13Kernel_traitsI6__halfS2_S2_S2_fjLj7168ELj1ELj1ELj4ELj16ENS_18Kernel_traits_baseILj7168ES2_S2_S2_S2_fjLj128EEEEELb0ELb1ELb1EEEvNS_9FwdParamsE:
.text._ZN10layer_norm31ln_parallel_residual_fwd_kernelINS_13Kernel_traitsI6__halfS2_S2_S2_fjLj7168ELj1ELj1ELj4ELj16ENS_18Kernel_traits_baseILj7168ES2_S2_S2_S2_fjLj128EEEEELb0ELb1ELb1EEEvNS_9FwdParamsE:
        /* <DEDUP_REMOVED lines=12> */
[----:B------:R0:W5:Y:S04]  /*00c0*/  @P1 LDG.E.128 R44, [R4.64+0x1800] ;  /* 0x00180004042c1981 */ /* 0x000168000c1e1d00 */
[----:B------:R0:W5:Y:S01]  /*00d0*/  @P1 LDG.E.128 R48, [R4.64+0x2000] ;  /* 0x0020000404301981 */ /* 0x000162000c1e1d00 */
[----:B------:R-:W1:Y:S03]  /*00e0*/  S2UR UR6, SR_CTAID.X ;  /* 0x00000000000679c3 */ /* 0x000e660000002500 */
[----:B------:R0:W5:Y:S04]  /*00f0*/  @P1 LDG.E.128 R108, [R4.64+0x2800] ;  /* 0x00280004046c1981 */ /* 0x000168000c1e1d00 */
[----:B------:R0:W5:Y:S01]  /*0100*/  @P1 LDG.E.128 R28, [R4.64+0x3000] ;  /* 0x00300004041c1981 */ /* 0x000162000c1e1d00 */
[----:B------:R-:W-:-:S04]  /*0110*/  IADD3 R2, P2, R0, c[0x0][0x1b0], RZ ;  /* 0x00006c0000027a10 */ /* 0x000fc80007f5e0ff */
        /* <DEDUP_REMOVED lines=29> */
[--C-:B------:R-:W-:Y:S01]  /*02f0*/  HADD2.F32 R0, -RZ, R108.reuse.H0_H0 ;  /* 0x2000006cff007230 */ /* 0x100fe20000004100 */
[----:B------:R-:W-:Y:S01]  /*0300*/  HFMA2.MMA R120, -RZ, RZ, 0, 5.9604644775390625e-08 ;  /* 0x00000001ff787435 */ /* 0x000fe200000001ff */
[----:B------:R-:W-:Y:S01]  /*0310*/  HADD2.F32 R106, -RZ, R108.H1_H1 ;  /* 0x3000006cff6a7230 */ /* 0x000fe20000004100 */
[----:B------:R-:W-:Y:S01]  /*0320*/  ULDC.U8 UR6, c[0x0][0x1f0] ;  /* 0x00007c0000067ab9 */ /* 0x000fe20000000000 */
[----:B------:R-:W-:-:S02]  /*0330*/  HADD2.F32 R105, -RZ, R109.H0_H0 ;  /* 0x2000006dff697230 */ /* 0x000fc40000004100 */
[----:B------:R-:W-:Y:S02]  /*0340*/  HADD2.F32 R108, -RZ, R109.H1_H1 ;  /* 0x3000006dff6c7230 */ /* 0x000fe40000004100 */
[----:B------:R-:W-:Y:S02]  /*0350*/  HADD2.F32 R107, -RZ, R110.H0_H0 ;  /* 0x2000006eff6b7230 */ /* 0x000fe40000004100 */
        /* <DEDUP_REMOVED lines=50> */
[----:B0-----:R-:W-:Y:S02]  /*0680*/  HADD2.F32 R119, -RZ, R31.H1_H1 ;  /* 0x3000001fff777230 */ /* 0x001fe40000004100 */
.L_x_5734:
[----:B------:R-:W-:Y:S01]  /*0690*/  IMAD R2, R121, c[0x0][0x168], RZ ;  /* 0x00005a0079027a24 */ /* 0x000fe200078e02ff */
[----:B------:R-:W-:Y:S02]  /*06a0*/  ISETP.NE.U32.AND P1, PT, RZ, c[0x0][0x178], PT ;  /* 0x00005e00ff007a0c */ /* 0x000fe40003f25070 */
[----:B------:R-:W-:-:S02]  /*06b0*/  ISETP.NE.U32.AND P2, PT, RZ, c[0x0][0x180], PT ;  /* 0x00006000ff007a0c */ /* 0x000fc40003f45070 */
[----:B------:R-:W-:Y:S02]  /*06c0*/  SHF.R.S32.HI R3, RZ, 0x1f, R2 ;  /* 0x0000001fff037819 */ /* 0x000fe40000011402 */
[----:B------:R-:W-:Y:S02]  /*06d0*/  ISETP.NE.AND.EX P1, PT, RZ, c[0x0][0x17c], PT, P1 ;  /* 0x00005f00ff007a0c */ /* 0x000fe40003f25310 */
[----:B------:R-:W-:Y:S02]  /*06e0*/  ISETP.NE.AND.EX P2, PT, RZ, c[0x0][0x184], PT, P2 ;  /* 0x00006100ff007a0c */ /* 0x000fe40003f45320 */
[----:B------:R-:W-:Y:S02]  /*06f0*/  LEA.HI R3, R3, R2, RZ, 0x3 ;  /* 0x0000000203037211 */ /* 0x000fe400078f18ff */
[----:B------:R-:W-:Y:S02]  /*0700*/  LOP3.LUT R48, R104, 0x7f, RZ, 0xc0, !PT ;  /* 0x0000007f68307812 */ /* 0x000fe400078ec0ff */
[----:B------:R-:W-:-:S02]  /*0710*/  MOV R57, 0x10 ;  /* 0x0000001000397802 */ /* 0x000fc40000000f00 */
        /* <DEDUP_REMOVED lines=18> */
.L_x_5508:
[----:B-----5:R-:W-:-:S05]  /*0840*/  HADD2.F32 R2, -RZ, R32.H0_H0 ;  /* 0x20000020ff027230 */ /* 0x020fca0000004100 */
[----:B------:R-:W-:Y:S01]  /*0850*/  FADD.FTZ R51, R51, R2 ;  /* 0x0000000233337221 */ /* 0x000fe20000010000 */
[----:B------:R-:W-:Y:S05]  /*0860*/  BRA `(.L_x_5509) ;  /* 0x0000004000007947 */ /* 0x000fea0003800000 */
.L_x_5507:
[----:B0----5:R-:W-:Y:S02]  /*0870*/  HADD2.F32 R2, -RZ, R28.H0_H0 ;  /* 0x2000001cff027230 */ /* 0x021fe40000004100 */
[----:B------:R-:W-:-:S03]  /*0880*/  @P2 HADD2.F32 R44, -RZ, R32.H0_H0 ;  /* 0x20000020ff2c2230 */ /* 0x000fc60000004100 */
[----:B------:R-:W-:-:S04]  /*0890*/  FADD.FTZ R51, R51, R2 ;  /* 0x0000000233337221 */ /* 0x000fc80000010000 */
[----:B------:R-:W-:-:S05]  /*08a0*/  @P2 FADD.FTZ R51, R51, R44 ;  /* 0x0000002c33332221 */ /* 0x000fca0000010000 */
.L_x_5509:
[----:B------:R-:W-:-:S04]  /*08b0*/  F2FP.PACK_AB R2, RZ, R51 ;  /* 0x00000033ff02723e */ /* 0x000fc800000000ff */
[----:B------:R-:W-:Y:S02]  /*08c0*/  PRMT R36, R2, 0x7610, R36 ;  /* 0x0000761002247816 */ /* 0x000fe40000000024 */
.L_x_5510:
[----:B------:R-:W-:Y:S01]  /*08d0*/  HADD2.F32 R53, -RZ, R40.H1_H1 ;  /* 0x30000028ff357230 */ /* 0x000fe20000004100 */
[----:B------:R-:W-:Y:S05]  /*08e0*/  @P3 BRA `(.L_x_5511) ;  /* 0x0000008000003947 */ /* 0x000fea0003800000 */
[----:B------:R-:W-:-:S04]  /*08f0*/  ISETP.NE.U32.AND P4, PT, RZ, c[0x0][0x180], PT ;  /* 0x00006000ff007a0c */ /* 0x000fc80003f85070 */
[----:B------:R-:W-:-:S13]  /*0900*/  ISETP.NE.AND.EX P4, PT, RZ, c[0x0][0x184], PT, P4 ;  /* 0x00006100ff007a0c */ /* 0x000fda0003f85340 */
[----:B------:R-:W-:Y:S05]  /*0910*/  @P4 BRA `(.L_x_5512) ;  /* 0x0000002000004947 */ /* 0x000fea0003800000 */
[----:B------:R-:W-:Y:S05]  /*0920*/  @P0 BRA `(.L_x_5513) ;  /* 0x0000008000000947 */ /* 0x000fea0003800000 */
[----:B------:R-:W-:Y:S05]  /*0930*/  BRA `(.L_x_5514) ;  /* 0x0000009000007947 */ /* 0x000fea0003800000 */
.L_x_5512:
[----:B-----5:R-:W-:-:S05]  /*0940*/  HADD2.F32 R2, -RZ, R32.H1_H1 ;  /* 0x30000020ff027230 */ /* 0x020fca0000004100 */
[----:B------:R-:W-:Y:S01]  /*0950*/  FADD.FTZ R53, R53, R2 ;  /* 0x0000000235357221 */ /* 0x000fe20000010000 */
[----:B------:R-:W-:Y:S05]  /*0960*/  BRA `(.L_x_5513) ;  /* 0x0000004000007947 */ /* 0x000fea0003800000 */
.L_x_5511:
[----:B-----5:R-:W-:Y:S02]  /*0970*/  HADD2.F32 R2, -RZ, R28.H1_H1 ;  /* 0x3000001cff027230 */ /* 0x020fe40000004100 */
[----:B------:R-:W-:-:S03]  /*0980*/  @P2 HADD2.F32 R40, -RZ, R32.H1_H1 ;  /* 0x30000020ff282230 */ /* 0x000fc60000004100 */
[----:B------:R-:W-:-:S04]  /*0990*/  FADD.FTZ R53, R53, R2 ;  /* 0x0000000235357221 */ /* 0x000fc80000010000 */
[----:B------:R-:W-:-:S05]  /*09a0*/  @P2 FADD.FTZ R53, R53, R40 ;  /* 0x0000002835352221 */ /* 0x000fca0000010000 */
.L_x_5513:
[----:B------:R-:W-:-:S04]  /*09b0*/  F2FP.PACK_AB R2, RZ, R53 ;  /* 0x00000035ff02723e */ /* 0x000fc800000000ff */
[----:B------:R-:W-:Y:S02]  /*09c0*/  PRMT R36, R36, 0x5410, R2 ;  /* 0x0000541024247816 */ /* 0x000fe40000000002 */
.L_x_5514:
[----:B------:R-:W-:Y:S01]  /*09d0*/  HADD2.F32 R55, -RZ, R41.H0_H0 ;  /* 0x20000029ff377230 */ /* 0x000fe20000004100 */
[----:B------:R-:W-:Y:S05]  /*09e0*/  @P3 BRA `(.L_x_5515) ;  /* 0x0000008000003947 */ /* 0x000fea0003800000 */
[----:B------:R-:W-:-:S04]  /*09f0*/  ISETP.NE.U32.AND P4, PT, RZ, c[0x0][0x180], PT ;  /* 0x00006000ff007a0c */ /* 0x000fc80003f85070 */
[----:B------:R-:W-:-:S13]  /*0a00*/  ISETP.NE.AND.EX P4, PT, RZ, c[0x0][0x184], PT, P4 ;  /* 0x00006100ff007a0c */ /* 0x000fda0003f85340 */
[----:B------:R-:W-:Y:S05]  /*0a10*/  @P4 BRA `(.L_x_5516) ;  /* 0x0000002000004947 */ /* 0x000fea0003800000 */
[----:B------:R-:W-:Y:S05]  /*0a20*/  @P0 BRA `(.L_x_5517) ;  /* 0x0000008000000947 */ /* 0x000fea0003800000 */
[----:B------:R-:W-:Y:S05]  /*0a30*/  BRA `(.L_x_5518) ;  /* 0x0000009000007947 */ /* 0x000fea0003800000 */
.L_x_5516:
[----:B-----5:R-:W-:-:S05]  /*0a40*/  HADD2.F32 R2, -RZ, R33.H0_H0 ;  /* 0x20000021ff027230 */ /* 0x020fca0000004100 */
[----:B------:R-:W-:Y:S01]  /*0a50*/  FADD.FTZ R55, R55, R2 ;  /* 0x0000000237377221 */ /* 0x000fe20000010000 */
[----:B------:R-:W-:Y:S05]  /*0a60*/  BRA `(.L_x_5517) ;  /* 0x0000004000007947 */ /* 0x000fea0003800000 */
.L_x_5515:
[----:B-----5:R-:W-:Y:S02]  /*0a70*/  HADD2.F32 R2, -RZ, R29.H0_H0 ;  /* 0x2000001dff027230 */ /* 0x020fe40000004100 */
[----:B------:R-:W-:-:S03]  /*0a80*/  @P2 HADD2.F32 R40, -RZ, R33.H0_H0 ;  /* 0x20000021ff282230 */ /* 0x000fc60000004100 */
[----:B------:R-:W-:-:S04]  /*0a90*/  FADD.FTZ R55, R55, R2 ;  /* 0x0000000237377221 */ /* 0x000fc80000010000 */
[----:B------:R-:W-:-:S05]  /*0aa0*/  @P2 FADD.FTZ R55, R55, R40 ;  /* 0x0000002837372221 */ /* 0x000fca0000010000 */
.L_x_5517:
[----:B------:R-:W-:-:S04]  /*0ab0*/  F2FP.PACK_AB R2, RZ, R55 ;  /* 0x00000037ff02723e */ /* 0x000fc800000000ff */
[----:B------:R-:W-:Y:S02]  /*0ac0*/  PRMT R37, R2, 0x7610, R37 ;  /* 0x0000761002257816 */ /* 0x000fe40000000025 */
.L_x_5518:
[----:B------:R-:W-:Y:S01]  /*0ad0*/  HADD2.F32 R59, -RZ, R41.H1_H1 ;  /* 0x30000029ff3b7230 */ /* 0x000fe20000004100 */
[----:B------:R-:W-:Y:S05]  /*0ae0*/  @P3 BRA `(.L_x_5519) ;  /* 0x0000008000003947 */ /* 0x000fea0003800000 */
[----:B------:R-:W-:-:S04]  /*0af0*/  ISETP.NE.U32.AND P4, PT, RZ, c[0x0][0x180], PT ;  /* 0x00006000ff007a0c */ /* 0x000fc80003f85070 */
[----:B------:R-:W-:-:S13]  /*0b00*/  ISETP.NE.AND.EX P4, PT, RZ, c[0x0][0x184], PT, P4 ;  /* 0x00006100ff007a0c */ /* 0x000fda0003f85340 */
[----:B------:R-:W-:Y:S05]  /*0b10*/  @P4 BRA `(.L_x_5520) ;  /* 0x0000002000004947 */ /* 0x000fea0003800000 */
[----:B------:R-:W-:Y:S05]  /*0b20*/  @P0 BRA `(.L_x_5521) ;  /* 0x0000008000000947 */ /* 0x000fea0003800000 */
[----:B------:R-:W-:Y:S05]  /*0b30*/  BRA `(.L_x_5522) ;  /* 0x0000009000007947 */ /* 0x000fea0003800000 */
.L_x_5520:
[----:B-----5:R-:W-:-:S05]  /*0b40*/  HADD2.F32 R2, -RZ, R33.H1_H1 ;  /* 0x30000021ff027230 */ /* 0x020fca0000004100 */
[----:B------:R-:W-:Y:S01]  /*0b50*/  FADD.FTZ R59, R59, R2 ;  /* 0x000000023b3b7221 */ /* 0x000fe20000010000 */
[----:B------:R-:W-:Y:S05]  /*0b60*/  BRA `(.L_x_5521) ;  /* 0x0000004000007947 */ /* 0x000fea0003800000 */
.L_x_5519:
[----:B-----5:R-:W-:Y:S02]  /*0b70*/  HADD2.F32 R2, -RZ, R29.H1_H1 ;  /* 0x3000001dff027230 */ /* 0x020fe40000004100 */
[----:B------:R-:W-:-:S03]  /*0b80*/  @P2 HADD2.F32 R40, -RZ, R33.H1_H1 ;  /* 0x30000021ff282230 */ /* 0x000fc60000004100 */
[----:B------:R-:W-:-:S04]  /*0b90*/  FADD.FTZ R59, R59, R2 ;  /* 0x000000023b3b7221 */ /* 0x000fc80000010000 */
[----:B------:R-:W-:-:S05]  /*0ba0*/  @P2 FADD.FTZ R59, R59, R40 ;  /* 0x000000283b3b2221 */ /* 0x000fca0000010000 */
.L_x_5521:
[----:B------:R-:W-:-:S04]  /*0bb0*/  F2FP.PACK_AB R2, RZ, R59 ;  /* 0x0000003bff02723e */ /* 0x000fc800000000ff */
[----:B------:R-:W-:Y:S02]  /*0bc0*/  PRMT R37, R37, 0x5410, R2 ;  /* 0x0000541025257816 */ /* 0x000fe40000000002 */
.L_x_5522:
[----:B------:R-:W-:Y:S01]  /*0bd0*/  HADD2.F32 R127, -RZ, R42.H0_H0 ;  /* 0x2000002aff7f7230 */ /* 0x000fe20000004100 */
[----:B------:R-:W-:Y:S05]  /*0be0*/  @P3 BRA `(.L_x_5523) ;  /* 0x0000008000003947 */ /* 0x000fea0003800000 */
[----:B------:R-:W-:-:S04]  /*0bf0*/  ISETP.NE.U32.AND P4, PT, RZ, c[0x0][0x180], PT ;  /* 0x00006000ff007a0c */ /* 0x000fc80003f85070 */
[----:B------:R-:W-:-:S13]  /*0c00*/  ISETP.NE.AND.EX P4, PT, RZ, c[0x0][0x184], PT, P4 ;  /* 0x00006100ff007a0c */ /* 0x000fda0003f85340 */
[----:B------:R-:W-:Y:S05]  /*0c10*/  @P4 BRA `(.L_x_5524) ;  /* 0x0000002000004947 */ /* 0x000fea0003800000 */
[----:B------:R-:W-:Y:S05]  /*0c20*/  @P0 BRA `(.L_x_5525) ;  /* 0x0000008000000947 */ /* 0x000fea0003800000 */
[----:B------:R-:W-:Y:S05]  /*0c30*/  BRA `(.L_x_5526) ;  /* 0x0000009000007947 */ /* 0x000fea0003800000 */
.L_x_5524:
[----:B-----5:R-:W-:-:S05]  /*0c40*/  HADD2.F32 R2, -RZ, R34.H0_H0 ;  /* 0x20000022ff027230 */ /* 0x020fca0000004100 */
[----:B------:R-:W-:Y:S01]  /*0c50*/  FADD.FTZ R127, R127, R2 ;  /* 0x000000027f7f7221 */ /* 0x000fe20000010000 */
[----:B------:R-:W-:Y:S05]  /*0c60*/  BRA `(.L_x_5525) ;  /* 0x0000004000007947 */ /* 0x000fea0003800000 */
.L_x_5523:
[----:B-----5:R-:W-:Y:S02]  /*0c70*/  HADD2.F32 R2, -RZ, R30.H0_H0 ;  /* 0x2000001eff027230 */ /* 0x020fe40000004100 */
[----:B------:R-:W-:-:S03]  /*0c80*/  @P2 HADD2.F32 R40, -RZ, R34.H0_H0 ;  /* 0x20000022ff282230 */ /* 0x000fc60000004100 */
[----:B------:R-:W-:-:S04]  /*0c90*/  FADD.FTZ R127, R127, R2 ;  /* 0x000000027f7f7221 */ /* 0x000fc80000010000 */
[----:B------:R-:W-:-:S05]  /*0ca0*/  @P2 FADD.FTZ R127, R127, R40 ;  /* 0x000000287f7f2221 */ /* 0x000fca0000010000 */
.L_x_5525:
[----:B------:R-:W-:-:S04]  /*0cb0*/  F2FP.PACK_AB R2, RZ, R127 ;  /* 0x0000007fff02723e */ /* 0x000fc800000000ff */
[----:B------:R-:W-:Y:S02]  /*0cc0*/  PRMT R38, R2, 0x7610, R38 ;  /* 0x0000761002267816 */ /* 0x000fe40000000026 */
.L_x_5526:
[----:B------:R-:W-:Y:S01]  /*0cd0*/  HADD2.F32 R129, -RZ, R42.H1_H1 ;  /* 0x3000002aff817230 */ /* 0x000fe20000004100 */
[----:B------:R-:W-:Y:S05]  /*0ce0*/  @P3 BRA `(.L_x_5527) ;  /* 0x0000008000003947 */ /* 0x000fea0003800000 */
[----:B------:R-:W-:-:S04]  /*0cf0*/  ISETP.NE.U32.AND P4, PT, RZ, c[0x0][0x180], PT ;  /* 0x00006000ff007a0c */ /* 0x000fc80003f85070 */
[----:B------:R-:W-:-:S13]  /*0d00*/  ISETP.NE.AND.EX P4, PT, RZ, c[0x0][0x184], PT, P4 ;  /* 0x00006100ff007a0c */ /* 0x000fda0003f85340 */
[----:B------:R-:W-:Y:S05]  /*0d10*/  @P4 BRA `(.L_x_5528) ;  /* 0x0000002000004947 */ /* 0x000fea0003800000 */
[----:B------:R-:W-:Y:S05]  /*0d20*/  @P0 BRA `(.L_x_5529) ;  /* 0x0000008000000947 */ /* 0x000fea0003800000 */
[----:B------:R-:W-:Y:S05]  /*0d30*/  BRA `(.L_x_5530) ;  /* 0x0000009000007947 */ /* 0x000fea0003800000 */
.L_x_5528:
[----:B-----5:R-:W-:-:S05]  /*0d40*/  HADD2.F32 R2, -RZ, R34.H1_H1 ;  /* 0x30000022ff027230 */ /* 0x020fca0000004100 */
[----:B------:R-:W-:Y:S01]  /*0d50*/  FADD.FTZ R129, R129, R2 ;  /* 0x0000000281817221 */ /* 0x000fe20000010000 */
[----:B------:R-:W-:Y:S05]  /*0d60*/  BRA `(.L_x_5529) ;  /* 0x0000004000007947 */ /* 0x000fea0003800000 */
.L_x_5527:
[----:B-----5:R-:W-:Y:S02]  /*0d70*/  HADD2.F32 R2, -RZ, R30.H1_H1 ;  /* 0x3000001eff027230 */ /* 0x020fe40000004100 */
[----:B------:R-:W-:-:S03]  /*0d80*/  @P2 HADD2.F32 R40, -RZ, R34.H1_H1 ;  /* 0x30000022ff282230 */ /* 0x000fc60000004100 */
[----:B------:R-:W-:-:S04]  /*0d90*/  FADD.FTZ R129, R129, R2 ;  /* 0x0000000281817221 */ /* 0x000fc80000010000 */
[----:B------:R-:W-:-:S05]  /*0da0*/  @P2 FADD.FTZ R129, R129, R40 ;  /* 0x0000002881812221 */ /* 0x000fca0000010000 */
.L_x_5529:
[----:B------:R-:W-:-:S04]  /*0db0*/  F2FP.PACK_AB R2, RZ, R129 ;  /* 0x00000081ff02723e */ /* 0x000fc800000000ff */
[----:B------:R-:W-:Y:S02]  /*0dc0*/  PRMT R38, R38, 0x5410, R2 ;  /* 0x0000541026267816 */ /* 0x000fe40000000002 */
.L_x_5530:
[----:B------:R-:W-:Y:S01]  /*0dd0*/  HADD2.F32 R131, -RZ, R43.H0_H0 ;  /* 0x2000002bff837230 */ /* 0x000fe20000004100 */
[----:B------:R-:W-:Y:S05]  /*0de0*/  @P3 BRA `(.L_x_5531) ;  /* 0x0000008000003947 */ /* 0x000fea0003800000 */
[----:B------:R-:W-:-:S04]  /*0df0*/  ISETP.NE.U32.AND P4, PT, RZ, c[0x0][0x180], PT ;  /* 0x00006000ff007a0c */ /* 0x000fc80003f85070 */
[----:B------:R-:W-:-:S13]  /*0e00*/  ISETP.NE.AND.EX P4, PT, RZ, c[0x0][0x184], PT, P4 ;  /* 0x00006100ff007a0c */ /* 0x000fda0003f85340 */
[----:B------:R-:W-:Y:S05]  /*0e10*/  @P4 BRA `(.L_x_5532) ;  /* 0x0000002000004947 */ /* 0x000fea0003800000 */
[----:B------:R-:W-:Y:S05]  /*0e20*/  @P0 BRA `(.L_x_5533) ;  /* 0x0000008000000947 */ /* 0x000fea0003800000 */
[----:B------:R-:W-:Y:S05]  /*0e30*/  BRA `(.L_x_5534) ;  /* 0x0000009000007947 */ /* 0x000fea0003800000 */
.L_x_5532:
[----:B-----5:R-:W-:-:S05]  /*0e40*/  HADD2.F32 R2, -RZ, R35.H0_H0 ;  /* 0x20000023ff027230 */ /* 0x020fca0000004100 */
[----:B------:R-:W-:Y:S01]  /*0e50*/  FADD.FTZ R131, R131, R2 ;  /* 0x0000000283837221 */ /* 0x000fe20000010000 */
[----:B------:R-:W-:Y:S05]  /*0e60*/  BRA `(.L_x_5533) ;  /* 0x0000004000007947 */ /* 0x000fea0003800000 */
.L_x_5531:
[----:B-----5:R-:W-:Y:S02]  /*0e70*/  HADD2.F32 R2, -RZ, R31.H0_H0 ;  /* 0x2000001fff027230 */ /* 0x020fe40000004100 */
[----:B------:R-:W-:-:S03]  /*0e80*/  @P2 HADD2.F32 R40, -RZ, R35.H0_H0 ;  /* 0x20000023ff282230 */ /* 0x000fc60000004100 */
[----:B------:R-:W-:-:S04]  /*0e90*/  FADD.FTZ R131, R131, R2 ;  /* 0x0000000283837221 */ /* 0x000fc80000010000 */
[----:B------:R-:W-:-:S05]  /*0ea0*/  @P2 FADD.FTZ R131, R131, R40 ;  /* 0x0000002883832221 */ /* 0x000fca0000010000 */
.L_x_5533:
[----:B------:R-:W-:-:S04]  /*0eb0*/  F2FP.PACK_AB R2, RZ, R131 ;  /* 0x00000083ff02723e */ /* 0x000fc800000000ff */
[----:B------:R-:W-:Y:S02]  /*0ec0*/  PRMT R39, R2, 0x7610, R39 ;  /* 0x0000761002277816 */ /* 0x000fe40000000027 */
.L_x_5534:
[----:B------:R-:W-:Y:S01]  /*0ed0*/  HADD2.F32 R133, -RZ, R43.H1_H1 ;  /* 0x3000002bff857230 */ /* 0x000fe20000004100 */
[----:B------:R-:W-:Y:S05]  /*0ee0*/  @P3 BRA `(.L_x_5535) ;  /* 0x0000008000003947 */ /* 0x000fea0003800000 */
[----:B------:R-:W-:-:S04]  /*0ef0*/  ISETP.NE.U32.AND P4, PT, RZ, c[0x0][0x180], PT ;  /* 0x00006000ff007a0c */ /* 0x000fc80003f85070 */
[----:B------:R-:W-:-:S13]  /*0f00*/  ISETP.NE.AND.EX P4, PT, RZ, c[0x0][0x184], PT, P4 ;  /* 0x00006100ff007a0c */ /* 0x000fda0003f85340 */
[----:B------:R-:W-:Y:S05]  /*0f10*/  @P4 BRA `(.L_x_5536) ;  /* 0x0000002000004947 */ /* 0x000fea0003800000 */
[----:B------:R-:W-:Y:S05]  /*0f20*/  @P0 BRA `(.L_x_5537) ;  /* 0x0000008000000947 */ /* 0x000fea0003800000 */
[----:B------:R-:W-:Y:S05]  /*0f30*/  BRA `(.L_x_5538) ;  /* 0x0000009000007947 */ /* 0x000fea0003800000 */
.L_x_5536:
[----:B-----5:R-:W-:-:S05]  /*0f40*/  HADD2.F32 R2, -RZ, R35.H1_H1 ;  /* 0x30000023ff027230 */ /* 0x020fca0000004100 */
[----:B------:R-:W-:Y:S01]  /*0f50*/  FADD.FTZ R133, R133, R2 ;  /* 0x0000000285857221 */ /* 0x000fe20000010000 */
[----:B------:R-:W-:Y:S05]  /*0f60*/  BRA `(.L_x_5537) ;  /* 0x0000004000007947 */ /* 0x000fea0003800000 */
.L_x_5535:
[----:B-----5:R-:W-:Y:S02]  /*0f70*/  HADD2.F32 R2, -RZ, R31.H1_H1 ;  /* 0x3000001fff027230 */ /* 0x020fe40000004100 */
[----:B------:R-:W-:-:S03]  /*0f80*/  @P2 HADD2.F32 R40, -RZ, R35.H1_H1 ;  /* 0x30000023ff282230 */ /* 0x000fc60000004100 */
[----:B------:R-:W-:-:S04]  /*0f90*/  FADD.FTZ R133, R133, R2 ;  /* 0x0000000285857221 */ /* 0x000fc80000010000 */
[----:B------:R-:W-:-:S05]  /*0fa0*/  @P2 FADD.FTZ R133, R133, R40 ;  /* 0x0000002885852221 */ /* 0x000fca0000010000 */
.L_x_5537:
[----:B------:R-:W-:-:S04]  /*0fb0*/  F2FP.PACK_AB R2, RZ, R133 ;  /* 0x00000085ff02723e */ /* 0x000fc800000000ff */
[----:B------:R-:W-:Y:S02]  /*0fc0*/  PRMT R39, R39, 0x5410, R2 ;  /* 0x0000541027277816 */ /* 0x000fe40000000002 */
.L_x_5538:
        /* <DEDUP_REMOVED lines=10> */
[----:B--2---:R-:W-:Y:S01]  /*1070*/  HADD2.F32 R135, -RZ, R40.H0_H0 ;  /* 0x20000028ff877230 */ /* 0x004fe20000004100 */
[----:B------:R-:W-:Y:S05]  /*1080*/  @P3 BRA `(.L_x_5539) ;  /* 0x0000008000003947 */ /* 0x000fea0003800000 */
[----:B0-----:R-:W-:-:S04]  /*1090*/  ISETP.NE.U32.AND P4, PT, RZ, c[0x0][0x180], PT ;  /* 0x00006000ff007a0c */ /* 0x001fc80003f85070 */
[----:B------:R-:W-:-:S13]  /*10a0*/  ISETP.NE.AND.EX P4, PT, RZ, c[0x0][0x184], PT, P4 ;  /* 0x00006100ff007a0c */ /* 0x000fda0003f85340 */
[----:B------:R-:W-:Y:S05]  /*10b0*/  @P4 BRA `(.L_x_5540) ;  /* 0x0000002000004947 */ /* 0x000fea0003800000 */
[----:B------:R-:W-:Y:S05]  /*10c0*/  @P0 BRA `(.L_x_5541) ;  /* 0x0000008000000947 */ /* 0x000fea0003800000 */
[----:B------:R-:W-:Y:S05]  /*10d0*/  BRA `(.L_x_5542) ;  /* 0x0000009000007947 */ /* 0x000fea0003800000 */
.L_x_5540:
[----:B-----5:R-:W-:-:S05]  /*10e0*/  HADD2.F32 R2, -RZ, R32.H0_H0 ;  /* 0x20000020ff027230 */ /* 0x020fca0000004100 */
[----:B------:R-:W-:Y:S01]  /*10f0*/  FADD.FTZ R135, R2, R135 ;  /* 0x0000008702877221 */ /* 0x000fe20000010000 */
[----:B------:R-:W-:Y:S05]  /*1100*/  BRA `(.L_x_5541) ;  /* 0x0000004000007947 */ /* 0x000fea0003800000 */
.L_x_5539:
[----:B0----5:R-:W-:Y:S02]  /*1110*/  HADD2.F32 R2, -RZ, R28.H0_H0 ;  /* 0x2000001cff027230 */ /* 0x021fe40000004100 */
[----:B------:R-:W-:-:S03]  /*1120*/  @P2 HADD2.F32 R44, -RZ, R32.H0_H0 ;  /* 0x20000020ff2c2230 */ /* 0x000fc60000004100 */
[----:B------:R-:W-:-:S04]  /*1130*/  FADD.FTZ R135, R2, R135 ;  /* 0x0000008702877221 */ /* 0x000fc80000010000 */
[----:B------:R-:W-:-:S05]  /*1140*/  @P2 FADD.FTZ R135, R44, R135 ;  /* 0x000000872c872221 */ /* 0x000fca0000010000 */
.L_x_5541:
[----:B------:R-:W-:-:S04]  /*1150*/  F2FP.PACK_AB R2, RZ, R135 ;  /* 0x00000087ff02723e */ /* 0x000fc800000000ff */
[----:B------:R-:W-:Y:S02]  /*1160*/  PRMT R36, R2, 0x7610, R36 ;  /* 0x0000761002247816 */ /* 0x000fe40000000024 */
.L_x_5542:
[----:B------:R-:W-:Y:S01]  /*1170*/  HADD2.F32 R137, -RZ, R40.H1_H1 ;  /* 0x30000028ff897230 */ /* 0x000fe20000004100 */
[----:B------:R-:W-:Y:S05]  /*1180*/  @P3 BRA `(.L_x_5543) ;  /* 0x0000008000003947 */ /* 0x000fea0003800000 */
[----:B------:R-:W-:-:S04]  /*1190*/  ISETP.NE.U32.AND P4, PT, RZ, c[0x0][0x180], PT ;  /* 0x00006000ff007a0c */ /* 0x000fc80003f85070 */
[----:B------:R-:W-:-:S13]  /*11a0*/  ISETP.NE.AND.EX P4, PT, RZ, c[0x0][0x184], PT, P4 ;  /* 0x00006100ff007a0c */ /* 0x000fda0003f85340 */
[----:B------:R-:W-:Y:S05]  /*11b0*/  @P4 BRA `(.L_x_5544) ;  /* 0x0000002000004947 */ /* 0x000fea0003800000 */
[----:B------:R-:W-:Y:S05]  /*11c0*/  @P0 BRA `(.L_x_5545) ;  /* 0x0000008000000947 */ /* 0x000fea0003800000 */
[----:B------:R-:W-:Y:S05]  /*11d0*/  BRA `(.L_x_5546) ;  /* 0x0000009000007947 */ /* 0x000fea0003800000 */
.L_x_5544:
[----:B-----5:R-:W-:-:S05]  /*11e0*/  HADD2.F32 R2, -RZ, R32.H1_H1 ;  /* 0x30000020ff027230 */ /* 0x020fca0000004100 */
[----:B------:R-:W-:Y:S01]  /*11f0*/  FADD.FTZ R137, R2, R137 ;  /* 0x0000008902897221 */ /* 0x000fe20000010000 */
[----:B------:R-:W-:Y:S05]  /*1200*/  BRA `(.L_x_5545) ;  /* 0x0000004000007947 */ /* 0x000fea0003800000 */
.L_x_5543:
[----:B-----5:R-:W-:Y:S02]  /*1210*/  HADD2.F32 R2, -RZ, R28.H1_H1 ;  /* 0x3000001cff027230 */ /* 0x020fe40000004100 */
[----:B------:R-:W-:-:S03]  /*1220*/  @P2 HADD2.F32 R40, -RZ, R32.H1_H1 ;  /* 0x30000020ff282230 */ /* 0x000fc60000004100 */
[----:B------:R-:W-:-:S04]  /*1230*/  FADD.FTZ R137, R2, R137 ;  /* 0x0000008902897221 */ /* 0x000fc80000010000 */
[----:B------:R-:W-:-:S05]  /*1240*/  @P2 FADD.FTZ R137, R40, R137 ;  /* 0x0000008928892221 */ /* 0x000fca0000010000 */
.L_x_5545:
[----:B------:R-:W-:-:S04]  /*1250*/  F2FP.PACK_AB R2, RZ, R137 ;  /* 0x00000089ff02723e */ /* 0x000fc800000000ff */
[----:B------:R-:W-:Y:S02]  /*1260*/  PRMT R36, R36, 0x5410, R2 ;  /* 0x0000541024247816 */ /* 0x000fe40000000002 */
.L_x_5546:
[----:B------:R-:W-:Y:S01]  /*1270*/  HADD2.F32 R139, -RZ, R41.H0_H0 ;  /* 0x20000029ff8b7230 */ /* 0x000fe20000004100 */
[----:B------:R-:W-:Y:S05]  /*1280*/  @P3 BRA `(.L_x_5547) ;  /* 0x0000008000003947 */ /* 0x000fea0003800000 */
[----:B------:R-:W-:-:S04]  /*1290*/  ISETP.NE.U32.AND P4, PT, RZ, c[0x0][0x180], PT ;  /* 0x00006000ff007a0c */ /* 0x000fc80003f85070 */
[----:B------:R-:W-:-:S13]  /*12a0*/  ISETP.NE.AND.EX P4, PT, RZ, c[0x0][0x184], PT, P4 ;  /* 0x00006100ff007a0c */ /* 0x000fda0003f85340 */
[----:B------:R-:W-:Y:S05]  /*12b0*/  @P4 BRA `(.L_x_5548) ;  /* 0x0000002000004947 */ /* 0x000fea0003800000 */
[----:B------:R-:W-:Y:S05]  /*12c0*/  @P0 BRA `(.L_x_5549) ;  /* 0x0000008000000947 */ /* 0x000fea0003800000 */
[----:B------:R-:W-:Y:S05]  /*12d0*/  BRA `(.L_x_5550) ;  /* 0x0000009000007947 */ /* 0x000fea0003800000 */
.L_x_5548:
[----:B-----5:R-:W-:-:S05]  /*12e0*/  HADD2.F32 R2, -RZ, R33.H0_H0 ;  /* 0x20000021ff027230 */ /* 0x020fca0000004100 */
[----:B------:R-:W-:Y:S01]  /*12f0*/  FADD.FTZ R139, R2, R139 ;  /* 0x0000008b028b7221 */ /* 0x000fe20000010000 */
[----:B------:R-:W-:Y:S05]  /*1300*/  BRA `(.L_x_5549) ;  /* 0x0000004000007947 */ /* 0x000fea0003800000 */
.L_x_5547:
[----:B-----5:R-:W-:Y:S02]  /*1310*/  HADD2.F32 R2, -RZ, R29.H0_H0 ;  /* 0x2000001dff027230 */ /* 0x020fe40000004100 */
[----:B------:R-:W-:-:S03]  /*1320*/  @P2 HADD2.F32 R40, -RZ, R33.H0_H0 ;  /* 0x20000021ff282230 */ /* 0x000fc60000004100 */
[----:B------:R-:W-:-:S04]  /*1330*/  FADD.FTZ R139, R2, R139 ;  /* 0x0000008b028b7221 */ /* 0x000fc80000010000 */
[----:B------:R-:W-:-:S05]  /*1340*/  @P2 FADD.FTZ R139, R40, R139 ;  /* 0x0000008b288b2221 */ /* 0x000fca0000010000 */
.L_x_5549:
[----:B------:R-:W-:-:S04]  /*1350*/  F2FP.PACK_AB R2, RZ, R139 ;  /* 0x0000008bff02723e */ /* 0x000fc800000000ff */
[----:B------:R-:W-:Y:S02]  /*1360*/  PRMT R37, R2, 0x7610, R37 ;  /* 0x0000761002257816 */ /* 0x000fe40000000025 */
.L_x_5550:
[----:B------:R-:W-:Y:S01]  /*1370*/  HADD2.F32 R141, -RZ, R41.H1_H1 ;  /* 0x30000029ff8d7230 */ /* 0x000fe20000004100 */
[----:B------:R-:W-:Y:S05]  /*1380*/  @P3 BRA `(.L_x_5551) ;  /* 0x0000008000003947 */ /* 0x000fea0003800000 */
[----:B------:R-:W-:-:S04]  /*1390*/  ISETP.NE.U32.AND P4, PT, RZ, c[0x0][0x180], PT ;  /* 0x00006000ff007a0c */ /* 0x000fc80003f85070 */
[----:B------:R-:W-:-:S13]  /*13a0*/  ISETP.NE.AND.EX P4, PT, RZ, c[0x0][0x184], PT, P4 ;  /* 0x00006100ff007a0c */ /* 0x000fda0003f85340 */
[----:B------:R-:W-:Y:S05]  /*13b0*/  @P4 BRA `(.L_x_5552) ;  /* 0x0000002000004947 */ /* 0x000fea0003800000 */
[----:B------:R-:W-:Y:S05]  /*13c0*/  @P0 BRA `(.L_x_5553) ;  /* 0x0000008000000947 */ /* 0x000fea0003800000 */
[----:B------:R-:W-:Y:S05]  /*13d0*/  BRA `(.L_x_5554) ;  /* 0x0000009000007947 */ /* 0x000fea0003800000 */
.L_x_5552:
[----:B-----5:R-:W-:-:S05]  /*13e0*/  HADD2.F32 R2, -RZ, R33.H1_H1 ;  /* 0x30000021ff027230 */ /* 0x020fca0000004100 */
[----:B------:R-:W-:Y:S01]  /*13f0*/  FADD.FTZ R141, R2, R141 ;  /* 0x0000008d028d7221 */ /* 0x000fe20000010000 */
[----:B------:R-:W-:Y:S05]  /*1400*/  BRA `(.L_x_5553) ;  /* 0x0000004000007947 */ /* 0x000fea0003800000 */
.L_x_5551:
[----:B-----5:R-:W-:Y:S02]  /*1410*/  HADD2.F32 R2, -RZ, R29.H1_H1 ;  /* 0x3000001dff027230 */ /* 0x020fe40000004100 */
[----:B------:R-:W-:-:S03]  /*1420*/  @P2 HADD2.F32 R40, -RZ, R33.H1_H1 ;  /* 0x30000021ff282230 */ /* 0x000fc60000004100 */
[----:B------:R-:W-:-:S04]  /*1430*/  FADD.FTZ R141, R2, R141 ;  /* 0x0000008d028d7221 */ /* 0x000fc80000010000 */
[----:B------:R-:W-:-:S05]  /*1440*/  @P2 FADD.FTZ R141, R40, R141 ;  /* 0x0000008d288d2221 */ /* 0x000fca0000010000 */
.L_x_5553:
[----:B------:R-:W-:-:S04]  /*1450*/  F2FP.PACK_AB R2, RZ, R141 ;  /* 0x0000008dff02723e */ /* 0x000fc800000000ff */
[----:B------:R-:W-:Y:S02]  /*1460*/  PRMT R37, R37, 0x5410, R2 ;  /* 0x0000541025257816 */ /* 0x000fe40000000002 */
.L_x_5554:
[----:B------:R-:W-:Y:S01]  /*1470*/  HADD2.F32 R143, -RZ, R42.H0_H0 ;  /* 0x2000002aff8f7230 */ /* 0x000fe20000004100 */
[----:B------:R-:W-:Y:S05]  /*1480*/  @P3 BRA `(.L_x_5555) ;  /* 0x0000008000003947 */ /* 0x000fea0003800000 */
[----:B------:R-:W-:-:S04]  /*1490*/  ISETP.NE.U32.AND P4, PT, RZ, c[0x0][0x180], PT ;  /* 0x00006000ff007a0c */ /* 0x000fc80003f85070 */
[----:B------:R-:W-:-:S13]  /*14a0*/  ISETP.NE.AND.EX P4, PT, RZ, c[0x0][0x184], PT, P4 ;  /* 0x00006100ff007a0c */ /* 0x000fda0003f85340 */
[----:B------:R-:W-:Y:S05]  /*14b0*/  @P4 BRA `(.L_x_5556) ;  /* 0x0000002000004947 */ /* 0x000fea0003800000 */
[----:B------:R-:W-:Y:S05]  /*14c0*/  @P0 BRA `(.L_x_5557) ;  /* 0x0000008000000947 */ /* 0x000fea0003800000 */
[----:B------:R-:W-:Y:S05]  /*14d0*/  BRA `(.L_x_5558) ;  /* 0x0000009000007947 */ /* 0x000fea0003800000 */
.L_x_5556:
[----:B-----5:R-:W-:-:S05]  /*14e0*/  HADD2.F32 R2, -RZ, R34.H0_H0 ;  /* 0x20000022ff027230 */ /* 0x020fca0000004100 */
[----:B------:R-:W-:Y:S01]  /*14f0*/  FADD.FTZ R143, R2, R143 ;  /* 0x0000008f028f7221 */ /* 0x000fe20000010000 */
[----:B------:R-:W-:Y:S05]  /*1500*/  BRA `(.L_x_5557) ;  /* 0x0000004000007947 */ /* 0x000fea0003800000 */
.L_x_5555:
[----:B-----5:R-:W-:Y:S02]  /*1510*/  HADD2.F32 R2, -RZ, R30.H0_H0 ;  /* 0x2000001eff027230 */ /* 0x020fe40000004100 */
[----:B------:R-:W-:-:S03]  /*1520*/  @P2 HADD2.F32 R40, -RZ, R34.H0_H0 ;  /* 0x20000022ff282230 */ /* 0x000fc60000004100 */
[----:B------:R-:W-:-:S04]  /*1530*/  FADD.FTZ R143, R2, R143 ;  /* 0x0000008f028f7221 */ /* 0x000fc80000010000 */
[----:B------:R-:W-:-:S05]  /*1540*/  @P2 FADD.FTZ R143, R40, R143 ;  /* 0x0000008f288f2221 */ /* 0x000fca0000010000 */
.L_x_5557:
[----:B------:R-:W-:-:S04]  /*1550*/  F2FP.PACK_AB R2, RZ, R143 ;  /* 0x0000008fff02723e */ /* 0x000fc800000000ff */
[----:B------:R-:W-:Y:S02]  /*1560*/  PRMT R38, R2, 0x7610, R38 ;  /* 0x0000761002267816 */ /* 0x000fe40000000026 */
.L_x_5558:
[----:B------:R-:W-:Y:S01]  /*1570*/  HADD2.F32 R145, -RZ, R42.H1_H1 ;  /* 0x3000002aff917230 */ /* 0x000fe20000004100 */
[----:B------:R-:W-:Y:S05]  /*1580*/  @P3 BRA `(.L_x_5559) ;  /* 0x0000008000003947 */ /* 0x000fea0003800000 */
[----:B------:R-:W-:-:S04]  /*1590*/  ISETP.NE.U32.AND P4, PT, RZ, c[0x0][0x180], PT ;  /* 0x00006000ff007a0c */ /* 0x000fc80003f85070 */
[----:B------:R-:W-:-:S13]  /*15a0*/  ISETP.NE.AND.EX P4, PT, RZ, c[0x0][0x184], PT, P4 ;  /* 0x00006100ff007a0c */ /* 0x000fda0003f85340 */
[----:B------:R-:W-:Y:S05]  /*15b0*/  @P4 BRA `(.L_x_5560) ;  /* 0x0000002000004947 */ /* 0x000fea0003800000 */
[----:B------:R-:W-:Y:S05]  /*15c0*/  @P0 BRA `(.L_x_5561) ;  /* 0x0000008000000947 */ /* 0x000fea0003800000 */
[----:B------:R-:W-:Y:S05]  /*15d0*/  BRA `(.L_x_5562) ;  /* 0x0000009000007947 */ /* 0x000fea0003800000 */
.L_x_5560:
[----:B-----5:R-:W-:-:S05]  /*15e0*/  HADD2.F32 R2, -RZ, R34.H1_H1 ;  /* 0x30000022ff027230 */ /* 0x020fca0000004100 */
[----:B------:R-:W-:Y:S01]  /*15f0*/  FADD.FTZ R145, R2, R145 ;  /* 0x0000009102917221 */ /* 0x000fe20000010000 */
[----:B------:R-:W-:Y:S05]  /*1600*/  BRA `(.L_x_5561) ;  /* 0x0000004000007947 */ /* 0x000fea0003800000 */
.L_x_5559:
[----:B-----5:R-:W-:Y:S02]  /*1610*/  HADD2.F32 R2, -RZ, R30.H1_H1 ;  /* 0x3000001eff027230 */ /* 0x020fe40000004100 */
[----:B------:R-:W-:-:S03]  /*1620*/  @P2 HADD2.F32 R40, -RZ, R34.H1_H1 ;  /* 0x30000022ff282230 */ /* 0x000fc60000004100 */
[----:B------:R-:W-:-:S04]  /*1630*/  FADD.FTZ R145, R2, R145 ;  /* 0x0000009102917221 */ /* 0x000fc80000010000 */
[----:B------:R-:W-:-:S05]  /*1640*/  @P2 FADD.FTZ R145, R40, R145 ;  /* 0x0000009128912221 */ /* 0x000fca0000010000 */
.L_x_5561:
[----:B------:R-:W-:-:S04]  /*1650*/  F2FP.PACK_AB R2, RZ, R145 ;  /* 0x00000091ff02723e */ /* 0x000fc800000000ff */
[----:B------:R-:W-:Y:S02]  /*1660*/  PRMT R38, R38, 0x5410, R2 ;  /* 0x0000541026267816 */ /* 0x000fe40000000002 */
.L_x_5562:
[----:B------:R-:W-:Y:S01]  /*1670*/  HADD2.F32 R147, -RZ, R43.H0_H0 ;  /* 0x2000002bff937230 */ /* 0x000fe20000004100 */
[----:B------:R-:W-:Y:S05]  /*1680*/  @P3 BRA `(.L_x_5563) ;  /* 0x0000008000003947 */ /* 0x000fea0003800000 */
[----:B------:R-:W-:-:S04]  /*1690*/  ISETP.NE.U32.AND P4, PT, RZ, c[0x0][0x180], PT ;  /* 0x00006000ff007a0c */ /* 0x000fc80003f85070 */
[----:B------:R-:W-:-:S13]  /*16a0*/  ISETP.NE.AND.EX P4, PT, RZ, c[0x0][0x184], PT, P4 ;  /* 0x00006100ff007a0c */ /* 0x000fda0003f85340 */
[----:B------:R-:W-:Y:S05]  /*16b0*/  @P4 BRA `(.L_x_5564) ;  /* 0x0000002000004947 */ /* 0x000fea0003800000 */
[----:B------:R-:W-:Y:S05]  /*16c0*/  @P0 BRA `(.L_x_5565) ;  /* 0x0000008000000947 */ /* 0x000fea0003800000 */
[----:B------:R-:W-:Y:S05]  /*16d0*/  BRA `(.L_x_5566) ;  /* 0x0000009000007947 */ /* 0x000fea0003800000 */
.L_x_5564:
[----:B-----5:R-:W-:-:S05]  /*16e0*/  HADD2.F32 R2, -RZ, R35.H0_H0 ;  /* 0x20000023ff027230 */ /* 0x020fca0000004100 */
[----:B------:R-:W-:Y:S01]  /*16f0*/  FADD.FTZ R147, R2, R147 ;  /* 0x0000009302937221 */ /* 0x000fe20000010000 */
[----:B------:R-:W-:Y:S05]  /*1700*/  BRA `(.L_x_5565) ;  /* 0x0000004000007947 */ /* 0x000fea0003800000 */
.L_x_5563:
[----:B-----5:R-:W-:Y:S02]  /*1710*/  HADD2.F32 R2, -RZ, R31.H0_H0 ;  /* 0x2000001fff027230 */ /* 0x020fe40000004100 */
[----:B------:R-:W-:-:S03]  /*1720*/  @P2 HADD2.F32 R40, -RZ, R35.H0_H0 ;  /* 0x20000023ff282230 */ /* 0x000fc60000004100 */
[----:B------:R-:W-:-:S04]  /*1730*/  FADD.FTZ R147, R2, R147 ;  /* 0x0000009302937221 */ /* 0x000fc80000010000 */
[----:B------:R-:W-:-:S05]  /*1740*/  @P2 FADD.FTZ R147, R40, R147 ;  /* 0x0000009328932221 */ /* 0x000fca0000010000 */
.L_x_5565:
[----:B------:R-:W-:-:S04]  /*1750*/  F2FP.PACK_AB R2, RZ, R147 ;  /* 0x00000093ff02723e */ /* 0x000fc800000000ff */
[----:B------:R-:W-:Y:S02]  /*1760*/  PRMT R39, R2, 0x7610, R39 ;  /* 0x0000761002277816 */ /* 0x000fe40000000027 */
.L_x_5566:
[----:B------:R-:W-:Y:S01]  /*1770*/  HADD2.F32 R149, -RZ, R43.H1_H1 ;  /* 0x3000002bff957230 */ /* 0x000fe20000004100 */
[----:B------:R-:W-:Y:S05]  /*1780*/  @P3 BRA `(.L_x_5567) ;  /* 0x0000008000003947 */ /* 0x000fea0003800000 */
[----:B------:R-:W-:-:S04]  /*1790*/  ISETP.NE.U32.AND P4, PT, RZ, c[0x0][0x180], PT ;  /* 0x00006000ff007a0c */ /* 0x000fc80003f85070 */
[----:B------:R-:W-:-:S13]  /*17a0*/  ISETP.NE.AND.EX P4, PT, RZ, c[0x0][0x184], PT, P4 ;  /* 0x00006100ff007a0c */ /* 0x000fda0003f85340 */
[----:B------:R-:W-:Y:S05]  /*17b0*/  @P4 BRA `(.L_x_5568) ;  /* 0x0000002000004947 */ /* 0x000fea0003800000 */
[----:B------:R-:W-:Y:S05]  /*17c0*/  @P0 BRA `(.L_x_5569) ;  /* 0x0000008000000947 */ /* 0x000fea0003800000 */
[----:B------:R-:W-:Y:S05]  /*17d0*/  BRA `(.L_x_5570) ;  /* 0x0000009000007947 */ /* 0x000fea0003800000 */
.L_x_5568:
[----:B-----5:R-:W-:-:S05]  /*17e0*/  HADD2.F32 R2, -RZ, R35.H1_H1 ;  /* 0x30000023ff027230 */ /* 0x020fca0000004100 */
[----:B------:R-:W-:Y:S01]  /*17f0*/  FADD.FTZ R149, R2, R149 ;  /* 0x0000009502957221 */ /* 0x000fe20000010000 */
[----:B------:R-:W-:Y:S05]  /*1800*/  BRA `(.L_x_5569) ;  /* 0x0000004000007947 */ /* 0x000fea0003800000 */
.L_x_5567:
[----:B-----5:R-:W-:Y:S02]  /*1810*/  HADD2.F32 R2, -RZ, R31.H1_H1 ;  /* 0x3000001fff027230 */ /* 0x020fe40000004100 */
[----:B------:R-:W-:-:S03]  /*1820*/  @P2 HADD2.F32 R40, -RZ, R35.H1_H1 ;  /* 0x30000023ff282230 */ /* 0x000fc60000004100 */
[----:B------:R-:W-:-:S04]  /*1830*/  FADD.FTZ R149, R2, R149 ;  /* 0x0000009502957221 */ /* 0x000fc80000010000 */
[----:B------:R-:W-:-:S05]  /*1840*/  @P2 FADD.FTZ R149, R40, R149 ;  /* 0x0000009528952221 */ /* 0x000fca0000010000 */
.L_x_5569:
[----:B------:R-:W-:-:S04]  /*1850*/  F2FP.PACK_AB R2, RZ, R149 ;  /* 0x00000095ff02723e */ /* 0x000fc800000000ff */
[----:B------:R-:W-:Y:S02]  /*1860*/  PRMT R39, R39, 0x5410, R2 ;  /* 0x0000541027277816 */ /* 0x000fe40000000002 */
.L_x_5570:
        /* <DEDUP_REMOVED lines=16> */
.L_x_5572:
[----:B-----5:R-:W-:-:S05]  /*1970*/  HADD2.F32 R2, -RZ, R32.H0_H0 ;  /* 0x20000020ff027230 */ /* 0x020fca0000004100 */
[----:B------:R-:W-:Y:S01]  /*1980*/  FADD.FTZ R151, R2, R151 ;  /* 0x0000009702977221 */ /* 0x000fe20000010000 */
[----:B------:R-:W-:Y:S05]  /*1990*/  BRA `(.L_x_5573) ;  /* 0x0000004000007947 */ /* 0x000fea0003800000 */
.L_x_5571:
[----:B0----5:R-:W-:Y:S02]  /*19a0*/  HADD2.F32 R2, -RZ, R28.H0_H0 ;  /* 0x2000001cff027230 */ /* 0x021fe40000004100 */
[----:B------:R-:W-:-:S03]  /*19b0*/  @P2 HADD2.F32 R44, -RZ, R32.H0_H0 ;  /* 0x20000020ff2c2230 */ /* 0x000fc60000004100 */
[----:B------:R-:W-:-:S04]  /*19c0*/  FADD.FTZ R151, R2, R151 ;  /* 0x0000009702977221 */ /* 0x000fc80000010000 */
[----:B------:R-:W-:-:S05]  /*19d0*/  @P2 FADD.FTZ R151, R44, R151 ;  /* 0x000000972c972221 */ /* 0x000fca0000010000 */
.L_x_5573:
[----:B------:R-:W-:-:S04]  /*19e0*/  F2FP.PACK_AB R2, RZ, R151 ;  /* 0x00000097ff02723e */ /* 0x000fc800000000ff */
[----:B------:R-:W-:Y:S02]  /*19f0*/  PRMT R36, R2, 0x7610, R36 ;  /* 0x0000761002247816 */ /* 0x000fe40000000024 */
.L_x_5574:
[----:B------:R-:W-:Y:S01]  /*1a00*/  HADD2.F32 R153, -RZ, R40.H1_H1 ;  /* 0x30000028ff997230 */ /* 0x000fe20000004100 */
[----:B------:R-:W-:Y:S05]  /*1a10*/  @P3 BRA `(.L_x_5575) ;  /* 0x0000008000003947 */ /* 0x000fea0003800000 */
[----:B------:R-:W-:-:S04]  /*1a20*/  ISETP.NE.U32.AND P4, PT, RZ, c[0x0][0x180], PT ;  /* 0x00006000ff007a0c */ /* 0x000fc80003f85070 */
[----:B------:R-:W-:-:S13]  /*1a30*/  ISETP.NE.AND.EX P4, PT, RZ, c[0x0][0x184], PT, P4 ;  /* 0x00006100ff007a0c */ /* 0x000fda0003f85340 */
[----:B------:R-:W-:Y:S05]  /*1a40*/  @P4 BRA `(.L_x_5576) ;  /* 0x0000002000004947 */ /* 0x000fea0003800000 */
[----:B------:R-:W-:Y:S05]  /*1a50*/  @P0 BRA `(.L_x_5577) ;  /* 0x0000008000000947 */ /* 0x000fea0003800000 */
[----:B------:R-:W-:Y:S05]  /*1a60*/  BRA `(.L_x_5578) ;  /* 0x0000009000007947 */ /* 0x000fea0003800000 */
.L_x_5576:
[----:B-----5:R-:W-:-:S05]  /*1a70*/  HADD2.F32 R2, -RZ, R32.H1_H1 ;  /* 0x30000020ff027230 */ /* 0x020fca0000004100 */
[----:B------:R-:W-:Y:S01]  /*1a80*/  FADD.FTZ R153, R2, R153 ;  /* 0x0000009902997221 */ /* 0x000fe20000010000 */
[----:B------:R-:W-:Y:S05]  /*1a90*/  BRA `(.L_x_5577) ;  /* 0x0000004000007947 */ /* 0x000fea0003800000 */
.L_x_5575:
[----:B-----5:R-:W-:Y:S02]  /*1aa0*/  HADD2.F32 R2, -RZ, R28.H1_H1 ;  /* 0x3000001cff027230 */ /* 0x020fe40000004100 */
[----:B------:R-:W-:-:S03]  /*1ab0*/  @P2 HADD2.F32 R40, -RZ, R32.H1_H1 ;  /* 0x30000020ff282230 */ /* 0x000fc60000004100 */
[----:B------:R-:W-:-:S04]  /*1ac0*/  FADD.FTZ R153, R2, R153 ;  /* 0x0000009902997221 */ /* 0x000fc80000010000 */
[----:B------:R-:W-:-:S05]  /*1ad0*/  @P2 FADD.FTZ R153, R40, R153 ;  /* 0x0000009928992221 */ /* 0x000fca0000010000 */
.L_x_5577:
[----:B------:R-:W-:-:S04]  /*1ae0*/  F2FP.PACK_AB R2, RZ, R153 ;  /* 0x00000099ff02723e */ /* 0x000fc800000000ff */
[----:B------:R-:W-:Y:S02]  /*1af0*/  PRMT R36, R36, 0x5410, R2 ;  /* 0x0000541024247816 */ /* 0x000fe40000000002 */
.L_x_5578:
[----:B------:R-:W-:Y:S01]  /*1b00*/  HADD2.F32 R155, -RZ, R41.H0_H0 ;  /* 0x20000029ff9b7230 */ /* 0x000fe20000004100 */
[----:B------:R-:W-:Y:S05]  /*1b10*/  @P3 BRA `(.L_x_5579) ;  /* 0x0000008000003947 */ /* 0x000fea0003800000 */
[----:B------:R-:W-:-:S04]  /*1b20*/  ISETP.NE.U32.AND P4, PT, RZ, c[0x0][0x180], PT ;  /* 0x00006000ff007a0c */ /* 0x000fc80003f85070 */
[----:B------:R-:W-:-:S13]  /*1b30*/  ISETP.NE.AND.EX P4, PT, RZ, c[0x0][0x184], PT, P4 ;  /* 0x00006100ff007a0c */ /* 0x000fda0003f85340 */
[----:B------:R-:W-:Y:S05]  /*1b40*/  @P4 BRA `(.L_x_5580) ;  /* 0x0000002000004947 */ /* 0x000fea0003800000 */
[----:B------:R-:W-:Y:S05]  /*1b50*/  @P0 BRA `(.L_x_5581) ;  /* 0x0000008000000947 */ /* 0x000fea0003800000 */
[----:B------:R-:W-:Y:S05]  /*1b60*/  BRA `(.L_x_5582) ;  /* 0x0000009000007947 */ /* 0x000fea0003800000 */
.L_x_5580:
[----:B-----5:R-:W-:-:S05]  /*1b70*/  HADD2.F32 R2, -RZ, R33.H0_H0 ;  /* 0x20000021ff027230 */ /* 0x020fca0000004100 */
[----:B------:R-:W-:Y:S01]  /*1b80*/  FADD.FTZ R155, R2, R155 ;  /* 0x0000009b029b7221 */ /* 0x000fe20000010000 */
[----:B------:R-:W-:Y:S05]  /*1b90*/  BRA `(.L_x_5581) ;  /* 0x0000004000007947 */ /* 0x000fea0003800000 */
.L_x_5579:
[----:B-----5:R-:W-:Y:S02]  /*1ba0*/  HADD2.F32 R2, -RZ, R29.H0_H0 ;  /* 0x2000001dff027230 */ /* 0x020fe40000004100 */
[----:B------:R-:W-:-:S03]  /*1bb0*/  @P2 HADD2.F32 R40, -RZ, R33.H0_H0 ;  /* 0x20000021ff282230 */ /* 0x000fc60000004100 */
[----:B------:R-:W-:-:S04]  /*1bc0*/  FADD.FTZ R155, R2, R155 ;  /* 0x0000009b029b7221 */ /* 0x000fc80000010000 */
[----:B------:R-:W-:-:S05]  /*1bd0*/  @P2 FADD.FTZ R155, R40, R155 ;  /* 0x0000009b289b2221 */ /* 0x000fca0000010000 */
.L_x_5581:
[----:B------:R-:W-:-:S04]  /*1be0*/  F2FP.PACK_AB R2, RZ, R155 ;  /* 0x0000009bff02723e */ /* 0x000fc800000000ff */
[----:B------:R-:W-:Y:S02]  /*1bf0*/  PRMT R37, R2, 0x7610, R37 ;  /* 0x0000761002257816 */ /* 0x000fe40000000025 */
.L_x_5582:
[----:B------:R-:W-:Y:S01]  /*1c00*/  HADD2.F32 R157, -RZ, R41.H1_H1 ;  /* 0x30000029ff9d7230 */ /* 0x000fe20000004100 */
[----:B------:R-:W-:Y:S05]  /*1c10*/  @P3 BRA `(.L_x_5583) ;  /* 0x0000008000003947 */ /* 0x000fea0003800000 */
[----:B------:R-:W-:-:S04]  /*1c20*/  ISETP.NE.U32.AND P4, PT, RZ, c[0x0][0x180], PT ;  /* 0x00006000ff007a0c */ /* 0x000fc80003f85070 */
[----:B------:R-:W-:-:S13]  /*1c30*/  ISETP.NE.AND.EX P4, PT, RZ, c[0x0][0x184], PT, P4 ;  /* 0x00006100ff007a0c */ /* 0x000fda0003f85340 */
[----:B------:R-:W-:Y:S05]  /*1c40*/  @P4 BRA `(.L_x_5584) ;  /* 0x0000002000004947 */ /* 0x000fea0003800000 */
[----:B------:R-:W-:Y:S05]  /*1c50*/  @P0 BRA `(.L_x_5585) ;  /* 0x0000008000000947 */ /* 0x000fea0003800000 */
[----:B------:R-:W-:Y:S05]  /*1c60*/  BRA `(.L_x_5586) ;  /* 0x0000009000007947 */ /* 0x000fea0003800000 */
.L_x_5584:
[----:B-----5:R-:W-:-:S05]  /*1c70*/  HADD2.F32 R2, -RZ, R33.H1_H1 ;  /* 0x30000021ff027230 */ /* 0x020fca0000004100 */
[----:B------:R-:W-:Y:S01]  /*1c80*/  FADD.FTZ R157, R2, R157 ;  /* 0x0000009d029d7221 */ /* 0x000fe20000010000 */
[----:B------:R-:W-:Y:S05]  /*1c90*/  BRA `(.L_x_5585) ;  /* 0x0000004000007947 */ /* 0x000fea0003800000 */
.L_x_5583:
[----:B-----5:R-:W-:Y:S02]  /*1ca0*/  HADD2.F32 R2, -RZ, R29.H1_H1 ;  /* 0x3000001dff027230 */ /* 0x020fe40000004100 */
[----:B------:R-:W-:-:S03]  /*1cb0*/  @P2 HADD2.F32 R40, -RZ, R33.H1_H1 ;  /* 0x30000021ff282230 */ /* 0x000fc60000004100 */
[----:B------:R-:W-:-:S04]  /*1cc0*/  FADD.FTZ R157, R2, R157 ;  /* 0x0000009d029d7221 */ /* 0x000fc80000010000 */
[----:B------:R-:W-:-:S05]  /*1cd0*/  @P2 FADD.FTZ R157, R40, R157 ;  /* 0x0000009d289d2221 */ /* 0x000fca0000010000 */
.L_x_5585:
[----:B------:R-:W-:-:S04]  /*1ce0*/  F2FP.PACK_AB R2, RZ, R157 ;  /* 0x0000009dff02723e */ /* 0x000fc800000000ff */
[----:B------:R-:W-:Y:S02]  /*1cf0*/  PRMT R37, R37, 0x5410, R2 ;  /* 0x0000541025257816 */ /* 0x000fe40000000002 */
.L_x_5586:
[----:B------:R-:W-:Y:S01]  /*1d00*/  HADD2.F32 R159, -RZ, R42.H0_H0 ;  /* 0x2000002aff9f7230 */ /* 0x000fe20000004100 */
[----:B------:R-:W-:Y:S05]  /*1d10*/  @P3 BRA `(.L_x_5587) ;  /* 0x0000008000003947 */ /* 0x000fea0003800000 */
[----:B------:R-:W-:-:S04]  /*1d20*/  ISETP.NE.U32.AND P4, PT, RZ, c[0x0][0x180], PT ;  /* 0x00006000ff007a0c */ /* 0x000fc80003f85070 */
[----:B------:R-:W-:-:S13]  /*1d30*/  ISETP.NE.AND.EX P4, PT, RZ, c[0x0][0x184], PT, P4 ;  /* 0x00006100ff007a0c */ /* 0x000fda0003f85340 */
[----:B------:R-:W-:Y:S05]  /*1d40*/  @P4 BRA `(.L_x_5588) ;  /* 0x0000002000004947 */ /* 0x000fea0003800000 */
[----:B------:R-:W-:Y:S05]  /*1d50*/  @P0 BRA `(.L_x_5589) ;  /* 0x0000008000000947 */ /* 0x000fea0003800000 */
[----:B------:R-:W-:Y:S05]  /*1d60*/  BRA `(.L_x_5590) ;  /* 0x0000009000007947 */ /* 0x000fea0003800000 */
.L_x_5588:
[----:B-----5:R-:W-:-:S05]  /*1d70*/  HADD2.F32 R2, -RZ, R34.H0_H0 ;  /* 0x20000022ff027230 */ /* 0x020fca0000004100 */
[----:B------:R-:W-:Y:S01]  /*1d80*/  FADD.FTZ R159, R2, R159 ;  /* 0x0000009f029f7221 */ /* 0x000fe20000010000 */
[----:B------:R-:W-:Y:S05]  /*1d90*/  BRA `(.L_x_5589) ;  /* 0x0000004000007947 */ /* 0x000fea0003800000 */
.L_x_5587:
[----:B-----5:R-:W-:Y:S02]  /*1da0*/  HADD2.F32 R2, -RZ, R30.H0_H0 ;  /* 0x2000001eff027230 */ /* 0x020fe40000004100 */
[----:B------:R-:W-:-:S03]  /*1db0*/  @P2 HADD2.F32 R40, -RZ, R34.H0_H0 ;  /* 0x20000022ff282230 */ /* 0x000fc60000004100 */
[----:B------:R-:W-:-:S04]  /*1dc0*/  FADD.FTZ R159, R2, R159 ;  /* 0x0000009f029f7221 */ /* 0x000fc80000010000 */
[----:B------:R-:W-:-:S05]  /*1dd0*/  @P2 FADD.FTZ R159, R40, R159 ;  /* 0x0000009f289f2221 */ /* 0x000fca0000010000 */
.L_x_5589:
[----:B------:R-:W-:-:S04]  /*1de0*/  F2FP.PACK_AB R2, RZ, R159 ;  /* 0x0000009fff02723e */ /* 0x000fc800000000ff */
[----:B------:R-:W-:Y:S02]  /*1df0*/  PRMT R38, R2, 0x7610, R38 ;  /* 0x0000761002267816 */ /* 0x000fe40000000026 */
.L_x_5590:
[----:B------:R-:W-:Y:S01]  /*1e00*/  HADD2.F32 R161, -RZ, R42.H1_H1 ;  /* 0x3000002affa17230 */ /* 0x000fe20000004100 */
[----:B------:R-:W-:Y:S05]  /*1e10*/  @P3 BRA `(.L_x_5591) ;  /* 0x0000008000003947 */ /* 0x000fea0003800000 */
[----:B------:R-:W-:-:S04]  /*1e20*/  ISETP.NE.U32.AND P4, PT, RZ, c[0x0][0x180], PT ;  /* 0x00006000ff007a0c */ /* 0x000fc80003f85070 */
[----:B------:R-:W-:-:S13]  /*1e30*/  ISETP.NE.AND.EX P4, PT, RZ, c[0x0][0x184], PT, P4 ;  /* 0x00006100ff007a0c */ /* 0x000fda0003f85340 */
[----:B------:R-:W-:Y:S05]  /*1e40*/  @P4 BRA `(.L_x_5592) ;  /* 0x0000002000004947 */ /* 0x000fea0003800000 */
[----:B------:R-:W-:Y:S05]  /*1e50*/  @P0 BRA `(.L_x_5593) ;  /* 0x0000008000000947 */ /* 0x000fea0003800000 */
[----:B------:R-:W-:Y:S05]  /*1e60*/  BRA `(.L_x_5594) ;  /* 0x0000009000007947 */ /* 0x000fea0003800000 */
.L_x_5592:
[----:B-----5:R-:W-:-:S05]  /*1e70*/  HADD2.F32 R2, -RZ, R34.H1_H1 ;  /* 0x30000022ff027230 */ /* 0x020fca0000004100 */
[----:B------:R-:W-:Y:S01]  /*1e80*/  FADD.FTZ R161, R2, R161 ;  /* 0x000000a102a17221 */ /* 0x000fe20000010000 */
[----:B------:R-:W-:Y:S05]  /*1e90*/  BRA `(.L_x_5593) ;  /* 0x0000004000007947 */ /* 0x000fea0003800000 */
.L_x_5591:
[----:B-----5:R-:W-:Y:S02]  /*1ea0*/  HADD2.F32 R2, -RZ, R30.H1_H1 ;  /* 0x3000001eff027230 */ /* 0x020fe40000004100 */
[----:B------:R-:W-:-:S03]  /*1eb0*/  @P2 HADD2.F32 R40, -RZ, R34.H1_H1 ;  /* 0x30000022ff282230 */ /* 0x000fc60000004100 */
[----:B------:R-:W-:-:S04]  /*1ec0*/  FADD.FTZ R161, R2, R161 ;  /* 0x000000a102a17221 */ /* 0x000fc80000010000 */
[----:B------:R-:W-:-:S05]  /*1ed0*/  @P2 FADD.FTZ R161, R40, R161 ;  /* 0x000000a128a12221 */ /* 0x000fca0000010000 */
.L_x_5593:
[----:B------:R-:W-:-:S04]  /*1ee0*/  F2FP.PACK_AB R2, RZ, R161 ;  /* 0x000000a1ff02723e */ /* 0x000fc800000000ff */
[----:B------:R-:W-:Y:S02]  /*1ef0*/  PRMT R38, R38, 0x5410, R2 ;  /* 0x0000541026267816 */ /* 0x000fe40000000002 */
.L_x_5594:
[----:B------:R-:W-:Y:S01]  /*1f00*/  HADD2.F32 R163, -RZ, R43.H0_H0 ;  /* 0x2000002bffa37230 */ /* 0x000fe20000004100 */
[----:B------:R-:W-:Y:S05]  /*1f10*/  @P3 BRA `(.L_x_5595) ;  /* 0x0000008000003947 */ /* 0x000fea0003800000 */
[----:B------:R-:W-:-:S04]  /*1f20*/  ISETP.NE.U32.AND P4, PT, RZ, c[0x0][0x180], PT ;  /* 0x00006000ff007a0c */ /* 0x000fc80003f85070 */
[----:B------:R-:W-:-:S13]  /*1f30*/  ISETP.NE.AND.EX P4, PT, RZ, c[0x0][0x184], PT, P4 ;  /* 0x00006100ff007a0c */ /* 0x000fda0003f85340 */
[----:B------:R-:W-:Y:S05]  /*1f40*/  @P4 BRA `(.L_x_5596) ;  /* 0x0000002000004947 */ /* 0x000fea0003800000 */
[----:B------:R-:W-:Y:S05]  /*1f50*/  @P0 BRA `(.L_x_5597) ;  /* 0x0000008000000947 */ /* 0x000fea0003800000 */
[----:B------:R-:W-:Y:S05]  /*1f60*/  BRA `(.L_x_5598) ;  /* 0x0000009000007947 */ /* 0x000fea0003800000 */
.L_x_5596:
[----:B-----5:R-:W-:-:S05]  /*1f70*/  HADD2.F32 R2, -RZ, R35.H0_H0 ;  /* 0x20000023ff027230 */ /* 0x020fca0000004100 */
[----:B------:R-:W-:Y:S01]  /*1f80*/  FADD.FTZ R163, R2, R163 ;  /* 0x000000a302a37221 */ /* 0x000fe20000010000 */
[----:B------:R-:W-:Y:S05]  /*1f90*/  BRA `(.L_x_5597) ;  /* 0x0000004000007947 */ /* 0x000fea0003800000 */
.L_x_5595:
[----:B-----5:R-:W-:Y:S02]  /*1fa0*/  HADD2.F32 R2, -RZ, R31.H0_H0 ;  /* 0x2000001fff027230 */ /* 0x020fe40000004100 */
[----:B------:R-:W-:-:S03]  /*1fb0*/  @P2 HADD2.F32 R40, -RZ, R35.H0_H0 ;  /* 0x20000023ff282230 */ /* 0x000fc60000004100 */
[----:B------:R-:W-:-:S04]  /*1fc0*/  FADD.FTZ R163, R2, R163 ;  /* 0x000000a302a37221 */ /* 0x000fc80000010000 */
[----:B------:R-:W-:-:S05]  /*1fd0*/  @P2 FADD.FTZ R163, R40, R163 ;  /* 0x000000a328a32221 */ /* 0x000fca0000010000 */
.L_x_5597:
[----:B------:R-:W-:-:S04]  /*1fe0*/  F2FP.PACK_AB R2, RZ, R163 ;  /* 0x000000a3ff02723e */ /* 0x000fc800000000ff */
[----:B------:R-:W-:Y:S02]  /*1ff0*/  PRMT R39, R2, 0x7610, R39 ;  /* 0x0000761002277816 */ /* 0x000fe40000000027 */
.L_x_5598:
[----:B------:R-:W-:Y:S01]  /*2000*/  HADD2.F32 R165, -RZ, R43.H1_H1 ;  /* 0x3000002bffa57230 */ /* 0x000fe20000004100 */
[----:B------:R-:W-:Y:S05]  /*2010*/  @P3 BRA `(.L_x_5599) ;  /* 0x0000008000003947 */ /* 0x000fea0003800000 */
[----:B------:R-:W-:-:S04]  /*2020*/  ISETP.NE.U32.AND P4, PT, RZ, c[0x0][0x180], PT ;  /* 0x00006000ff007a0c */ /* 0x000fc80003f85070 */
[----:B------:R-:W-:-:S13]  /*2030*/  ISETP.NE.AND.EX P4, PT, RZ, c[0x0][0x184], PT, P4 ;  /* 0x00006100ff007a0c */ /* 0x000fda0003f85340 */
[----:B------:R-:W-:Y:S05]  /*2040*/  @P4 BRA `(.L_x_5600) ;  /* 0x0000002000004947 */ /* 0x000fea0003800000 */
[----:B------:R-:W-:Y:S05]  /*2050*/  @P0 BRA `(.L_x_5601) ;  /* 0x0000008000000947 */ /* 0x000fea0003800000 */
[----:B------:R-:W-:Y:S05]  /*2060*/  BRA `(.L_x_5602) ;  /* 0x0000009000007947 */ /* 0x000fea0003800000 */
.L_x_5600:
[----:B-----5:R-:W-:-:S05]  /*2070*/  HADD2.F32 R2, -RZ, R35.H1_H1 ;  /* 0x30000023ff027230 */ /* 0x020fca0000004100 */
[----:B------:R-:W-:Y:S01]  /*2080*/  FADD.FTZ R165, R2, R165 ;  /* 0x000000a502a57221 */ /* 0x000fe20000010000 */
[----:B------:R-:W-:Y:S05]  /*2090*/  BRA `(.L_x_5601) ;  /* 0x0000004000007947 */ /* 0x000fea0003800000 */
.L_x_5599:
[----:B-----5:R-:W-:Y:S02]  /*20a0*/  HADD2.F32 R2, -RZ, R31.H1_H1 ;  /* 0x3000001fff027230 */ /* 0x020fe40000004100 */
[----:B------:R-:W-:-:S03]  /*20b0*/  @P2 HADD2.F32 R40, -RZ, R35.H1_H1 ;  /* 0x30000023ff282230 */ /* 0x000fc60000004100 */
[----:B------:R-:W-:-:S04]  /*20c0*/  FADD.FTZ R165, R2, R165 ;  /* 0x000000a502a57221 */ /* 0x000fc80000010000 */
[----:B------:R-:W-:-:S05]  /*20d0*/  @P2 FADD.FTZ R165, R40, R165 ;  /* 0x000000a528a52221 */ /* 0x000fca0000010000 */
.L_x_5601:
[----:B------:R-:W-:-:S04]  /*20e0*/  F2FP.PACK_AB R2, RZ, R165 ;  /* 0x000000a5ff02723e */ /* 0x000fc800000000ff */
[----:B------:R-:W-:Y:S02]  /*20f0*/  PRMT R39, R39, 0x5410, R2 ;  /* 0x0000541027277816 */ /* 0x000fe40000000002 */
.L_x_5602:
        /* <DEDUP_REMOVED lines=16> */
.L_x_5604:
[----:B-----5:R-:W-:-:S05]  /*2200*/  HADD2.F32 R2, -RZ, R32.H0_H0 ;  /* 0x20000020ff027230 */ /* 0x020fca0000004100 */
[----:B------:R-:W-:Y:S01]  /*2210*/  FADD.FTZ R167, R2, R167 ;  /* 0x000000a702a77221 */ /* 0x000fe20000010000 */
[----:B------:R-:W-:Y:S05]  /*2220*/  BRA `(.L_x_5605) ;  /* 0x0000004000007947 */ /* 0x000fea0003800000 */
.L_x_5603:
[----:B0----5:R-:W-:Y:S02]  /*2230*/  HADD2.F32 R2, -RZ, R28.H0_H0 ;  /* 0x2000001cff027230 */ /* 0x021fe40000004100 */
[----:B------:R-:W-:-:S03]  /*2240*/  @P2 HADD2.F32 R44, -RZ, R32.H0_H0 ;  /* 0x20000020ff2c2230 */ /* 0x000fc60000004100 */
[----:B------:R-:W-:-:S04]  /*2250*/  FADD.FTZ R167, R2, R167 ;  /* 0x000000a702a77221 */ /* 0x000fc80000010000 */
[----:B------:R-:W-:-:S05]  /*2260*/  @P2 FADD.FTZ R167, R44, R167 ;  /* 0x000000a72ca72221 */ /* 0x000fca0000010000 */
.L_x_5605:
[----:B------:R-:W-:-:S04]  /*2270*/  F2FP.PACK_AB R2, RZ, R167 ;  /* 0x000000a7ff02723e */ /* 0x000fc800000000ff */
[----:B------:R-:W-:Y:S02]  /*2280*/  PRMT R36, R2, 0x7610, R36 ;  /* 0x0000761002247816 */ /* 0x000fe40000000024 */
.L_x_5606:
[----:B------:R-:W-:Y:S01]  /*2290*/  HADD2.F32 R169, -RZ, R40.H1_H1 ;  /* 0x30000028ffa97230 */ /* 0x000fe20000004100 */
[----:B------:R-:W-:Y:S05]  /*22a0*/  @P3 BRA `(.L_x_5607) ;  /* 0x0000008000003947 */ /* 0x000fea0003800000 */
[----:B------:R-:W-:-:S04]  /*22b0*/  ISETP.NE.U32.AND P4, PT, RZ, c[0x0][0x180], PT ;  /* 0x00006000ff007a0c */ /* 0x000fc80003f85070 */
[----:B------:R-:W-:-:S13]  /*22c0*/  ISETP.NE.AND.EX P4, PT, RZ, c[0x0][0x184], PT, P4 ;  /* 0x00006100ff007a0c */ /* 0x000fda0003f85340 */
[----:B------:R-:W-:Y:S05]  /*22d0*/  @P4 BRA `(.L_x_5608) ;  /* 0x0000002000004947 */ /* 0x000fea0003800000 */
[----:B------:R-:W-:Y:S05]  /*22e0*/  @P0 BRA `(.L_x_5609) ;  /* 0x0000008000000947 */ /* 0x000fea0003800000 */
[----:B------:R-:W-:Y:S05]  /*22f0*/  BRA `(.L_x_5610) ;  /* 0x0000009000007947 */ /* 0x000fea0003800000 */
.L_x_5608:
[----:B-----5:R-:W-:-:S05]  /*2300*/  HADD2.F32 R2, -RZ, R32.H1_H1 ;  /* 0x30000020ff027230 */ /* 0x020fca0000004100 */
[----:B------:R-:W-:Y:S01]  /*2310*/  FADD.FTZ R169, R2, R169 ;  /* 0x000000a902a97221 */ /* 0x000fe20000010000 */
[----:B------:R-:W-:Y:S05]  /*2320*/  BRA `(.L_x_5609) ;  /* 0x0000004000007947 */ /* 0x000fea0003800000 */
.L_x_5607:
[----:B-----5:R-:W-:Y:S02]  /*2330*/  HADD2.F32 R2, -RZ, R28.H1_H1 ;  /* 0x3000001cff027230 */ /* 0x020fe40000004100 */
[----:B------:R-:W-:-:S03]  /*2340*/  @P2 HADD2.F32 R40, -RZ, R32.H1_H1 ;  /* 0x30000020ff282230 */ /* 0x000fc60000004100 */
[----:B------:R-:W-:-:S04]  /*2350*/  FADD.FTZ R169, R2, R169 ;  /* 0x000000a902a97221 */ /* 0x000fc80000010000 */
[----:B------:R-:W-:-:S05]  /*2360*/  @P2 FADD.FTZ R169, R40, R169 ;  /* 0x000000a928a92221 */ /* 0x000fca0000010000 */
.L_x_5609:
[----:B------:R-:W-:-:S04]  /*2370*/  F2FP.PACK_AB R2, RZ, R169 ;  /* 0x000000a9ff02723e */ /* 0x000fc800000000ff */
[----:B------:R-:W-:Y:S02]  /*2380*/  PRMT R36, R36, 0x5410, R2 ;  /* 0x0000541024247816 */ /* 0x000fe40000000002 */
.L_x_5610:
[----:B------:R-:W-:Y:S01]  /*2390*/  HADD2.F32 R171, -RZ, R41.H0_H0 ;  /* 0x20000029ffab7230 */ /* 0x000fe20000004100 */
[----:B------:R-:W-:Y:S05]  /*23a0*/  @P3 BRA `(.L_x_5611) ;  /* 0x0000008000003947 */ /* 0x000fea0003800000 */
[----:B------:R-:W-:-:S04]  /*23b0*/  ISETP.NE.U32.AND P4, PT, RZ, c[0x0][0x180], PT ;  /* 0x00006000ff007a0c */ /* 0x000fc80003f85070 */
[----:B------:R-:W-:-:S13]  /*23c0*/  ISETP.NE.AND.EX P4, PT, RZ, c[0x0][0x184], PT, P4 ;  /* 0x00006100ff007a0c */ /* 0x000fda0003f85340 */
[----:B------:R-:W-:Y:S05]  /*23d0*/  @P4 BRA `(.L_x_5612) ;  /* 0x0000002000004947 */ /* 0x000fea0003800000 */
[----:B------:R-:W-:Y:S05]  /*23e0*/  @P0 BRA `(.L_x_5613) ;  /* 0x0000008000000947 */ /* 0x000fea0003800000 */
[----:B------:R-:W-:Y:S05]  /*23f0*/  BRA `(.L_x_5614) ;  /* 0x0000009000007947 */ /* 0x000fea0003800000 */
.L_x_5612:
[----:B-----5:R-:W-:-:S05]  /*2400*/  HADD2.F32 R2, -RZ, R33.H0_H0 ;  /* 0x20000021ff027230 */ /* 0x020fca0000004100 */
[----:B------:R-:W-:Y:S01]  /*2410*/  FADD.FTZ R171, R2, R171 ;  /* 0x000000ab02ab7221 */ /* 0x000fe20000010000 */
[----:B------:R-:W-:Y:S05]  /*2420*/  BRA `(.L_x_5613) ;  /* 0x0000004000007947 */ /* 0x000fea0003800000 */
.L_x_5611:
[----:B-----5:R-:W-:Y:S02]  /*2430*/  HADD2.F32 R2, -RZ, R29.H0_H0 ;  /* 0x2000001dff027230 */ /* 0x020fe40000004100 */
[----:B------:R-:W-:-:S03]  /*2440*/  @P2 HADD2.F32 R40, -RZ, R33.H0_H0 ;  /* 0x20000021ff282230 */ /* 0x000fc60000004100 */
[----:B------:R-:W-:-:S04]  /*2450*/  FADD.FTZ R171, R2, R171 ;  /* 0x000000ab02ab7221 */ /* 0x000fc80000010000 */
[----:B------:R-:W-:-:S05]  /*2460*/  @P2 FADD.FTZ R171, R40, R171 ;  /* 0x000000ab28ab2221 */ /* 0x000fca0000010000 */
.L_x_5613:
[----:B------:R-:W-:-:S04]  /*2470*/  F2FP.PACK_AB R2, RZ, R171 ;  /* 0x000000abff02723e */ /* 0x000fc800000000ff */
[----:B------:R-:W-:Y:S02]  /*2480*/  PRMT R37, R2, 0x7610, R37 ;  /* 0x0000761002257816 */ /* 0x000fe40000000025 */
.L_x_5614:
[----:B------:R-:W-:Y:S01]  /*2490*/  HADD2.F32 R173, -RZ, R41.H1_H1 ;  /* 0x30000029ffad7230 */ /* 0x000fe20000004100 */
[----:B------:R-:W-:Y:S05]  /*24a0*/  @P3 BRA `(.L_x_5615) ;  /* 0x0000008000003947 */ /* 0x000fea0003800000 */
[----:B------:R-:W-:-:S04]  /*24b0*/  ISETP.NE.U32.AND P4, PT, RZ, c[0x0][0x180], PT ;  /* 0x00006000ff007a0c */ /* 0x000fc80003f85070 */
[----:B------:R-:W-:-:S13]  /*24c0*/  ISETP.NE.AND.EX P4, PT, RZ, c[0x0][0x184], PT, P4 ;  /* 0x00006100ff007a0c */ /* 0x000fda0003f85340 */
[----:B------:R-:W-:Y:S05]  /*24d0*/  @P4 BRA `(.L_x_5616) ;  /* 0x0000002000004947 */ /* 0x000fea0003800000 */
[----:B------:R-:W-:Y:S05]  /*24e0*/  @P0 BRA `(.L_x_5617) ;  /* 0x0000008000000947 */ /* 0x000fea0003800000 */
[----:B------:R-:W-:Y:S05]  /*24f0*/  BRA `(.L_x_5618) ;  /* 0x0000009000007947 */ /* 0x000fea0003800000 */
.L_x_5616:
[----:B-----5:R-:W-:-:S05]  /*2500*/  HADD2.F32 R2, -RZ, R33.H1_H1 ;  /* 0x30000021ff027230 */ /* 0x020fca0000004100 */
[----:B------:R-:W-:Y:S01]  /*2510*/  FADD.FTZ R173, R2, R173 ;  /* 0x000000ad02ad7221 */ /* 0x000fe20000010000 */
[----:B------:R-:W-:Y:S05]  /*2520*/  BRA `(.L_x_5617) ;  /* 0x0000004000007947 */ /* 0x000fea0003800000 */
.L_x_5615:
[----:B-----5:R-:W-:Y:S02]  /*2530*/  HADD2.F32 R2, -RZ, R29.H1_H1 ;  /* 0x3000001dff027230 */ /* 0x020fe40000004100 */
[----:B------:R-:W-:-:S03]  /*2540*/  @P2 HADD2.F32 R40, -RZ, R33.H1_H1 ;  /* 0x30000021ff282230 */ /* 0x000fc60000004100 */
[----:B------:R-:W-:-:S04]  /*2550*/  FADD.FTZ R173, R2, R173 ;  /* 0x000000ad02ad7221 */ /* 0x000fc80000010000 */
[----:B------:R-:W-:-:S05]  /*2560*/  @P2 FADD.FTZ R173, R40, R173 ;  /* 0x000000ad28ad2221 */ /* 0x000fca0000010000 */
.L_x_5617:
[----:B------:R-:W-:-:S04]  /*2570*/  F2FP.PACK_AB R2, RZ, R173 ;  /* 0x000000adff02723e */ /* 0x000fc800000000ff */
[----:B------:R-:W-:Y:S02]  /*2580*/  PRMT R37, R37, 0x5410, R2 ;  /* 0x0000541025257816 */ /* 0x000fe40000000002 */
.L_x_5618:
[----:B------:R-:W-:Y:S01]  /*2590*/  HADD2.F32 R175, -RZ, R42.H0_H0 ;  /* 0x2000002affaf7230 */ /* 0x000fe20000004100 */
[----:B------:R-:W-:Y:S05]  /*25a0*/  @P3 BRA `(.L_x_5619) ;  /* 0x0000008000003947 */ /* 0x000fea0003800000 */
[----:B------:R-:W-:-:S04]  /*25b0*/  ISETP.NE.U32.AND P4, PT, RZ, c[0x0][0x180], PT ;  /* 0x00006000ff007a0c */ /* 0x000fc80003f85070 */
[----:B------:R-:W-:-:S13]  /*25c0*/  ISETP.NE.AND.EX P4, PT, RZ, c[0x0][0x184], PT, P4 ;  /* 0x00006100ff007a0c */ /* 0x000fda0003f85340 */
[----:B------:R-:W-:Y:S05]  /*25d0*/  @P4 BRA `(.L_x_5620) ;  /* 0x0000002000004947 */ /* 0x000fea0003800000 */
[----:B------:R-:W-:Y:S05]  /*25e0*/  @P0 BRA `(.L_x_5621) ;  /* 0x0000008000000947 */ /* 0x000fea0003800000 */
[----:B------:R-:W-:Y:S05]  /*25f0*/  BRA `(.L_x_5622) ;  /* 0x0000009000007947 */ /* 0x000fea0003800000 */
.L_x_5620:
[----:B-----5:R-:W-:-:S05]  /*2600*/  HADD2.F32 R2, -RZ, R34.H0_H0 ;  /* 0x20000022ff027230 */ /* 0x020fca0000004100 */
[----:B------:R-:W-:Y:S01]  /*2610*/  FADD.FTZ R175, R2, R175 ;  /* 0x000000af02af7221 */ /* 0x000fe20000010000 */
[----:B------:R-:W-:Y:S05]  /*2620*/  BRA `(.L_x_5621) ;  /* 0x0000004000007947 */ /* 0x000fea0003800000 */
.L_x_5619:
[----:B-----5:R-:W-:Y:S02]  /*2630*/  HADD2.F32 R2, -RZ, R30.H0_H0 ;  /* 0x2000001eff027230 */ /* 0x020fe40000004100 */
[----:B------:R-:W-:-:S03]  /*2640*/  @P2 HADD2.F32 R40, -RZ, R34.H0_H0 ;  /* 0x20000022ff282230 */ /* 0x000fc60000004100 */
[----:B------:R-:W-:-:S04]  /*2650*/  FADD.FTZ R175, R2, R175 ;  /* 0x000000af02af7221 */ /* 0x000fc80000010000 */
[----:B------:R-:W-:-:S05]  /*2660*/  @P2 FADD.FTZ R175, R40, R175 ;  /* 0x000000af28af2221 */ /* 0x000fca0000010000 */
.L_x_5621:
[----:B------:R-:W-:-:S04]  /*2670*/  F2FP.PACK_AB R2, RZ, R175 ;  /* 0x000000afff02723e */ /* 0x000fc800000000ff */
[----:B------:R-:W-:Y:S02]  /*2680*/  PRMT R38, R2, 0x7610, R38 ;  /* 0x0000761002267816 */ /* 0x000fe40000000026 */
.L_x_5622:
[----:B------:R-:W-:Y:S01]  /*2690*/  HADD2.F32 R177, -RZ, R42.H1_H1 ;  /* 0x3000002affb17230 */ /* 0x000fe20000004100 */
[----:B------:R-:W-:Y:S05]  /*26a0*/  @P3 BRA `(.L_x_5623) ;  /* 0x0000008000003947 */ /* 0x000fea0003800000 */
[----:B------:R-:W-:-:S04]  /*26b0*/  ISETP.NE.U32.AND P4, PT, RZ, c[0x0][0x180], PT ;  /* 0x00006000ff007a0c */ /* 0x000fc80003f85070 */
[----:B------:R-:W-:-:S13]  /*26c0*/  ISETP.NE.AND.EX P4, PT, RZ, c[0x0][0x184], PT, P4 ;  /* 0x00006100ff007a0c */ /* 0x000fda0003f85340 */
[----:B------:R-:W-:Y:S05]  /*26d0*/  @P4 BRA `(.L_x_5624) ;  /* 0x0000002000004947 */ /* 0x000fea0003800000 */
[----:B------:R-:W-:Y:S05]  /*26e0*/  @P0 BRA `(.L_x_5625) ;  /* 0x0000008000000947 */ /* 0x000fea0003800000 */
[----:B------:R-:W-:Y:S05]  /*26f0*/  BRA `(.L_x_5626) ;  /* 0x0000009000007947 */ /* 0x000fea0003800000 */
.L_x_5624:
[----:B-----5:R-:W-:-:S05]  /*2700*/  HADD2.F32 R2, -RZ, R34.H1_H1 ;  /* 0x30000022ff027230 */ /* 0x020fca0000004100 */
[----:B------:R-:W-:Y:S01]  /*2710*/  FADD.FTZ R177, R2, R177 ;  /* 0x000000b102b17221 */ /* 0x000fe20000010000 */
[----:B------:R-:W-:Y:S05]  /*2720*/  BRA `(.L_x_5625) ;  /* 0x0000004000007947 */ /* 0x000fea0003800000 */
.L_x_5623:
[----:B-----5:R-:W-:Y:S02]  /*2730*/  HADD2.F32 R2, -RZ, R30.H1_H1 ;  /* 0x3000001eff027230 */ /* 0x020fe40000004100 */
[----:B------:R-:W-:-:S03]  /*2740*/  @P2 HADD2.F32 R40, -RZ, R34.H1_H1 ;  /* 0x30000022ff282230 */ /* 0x000fc60000004100 */
[----:B------:R-:W-:-:S04]  /*2750*/  FADD.FTZ R177, R2, R177 ;  /* 0x000000b102b17221 */ /* 0x000fc80000010000 */
[----:B------:R-:W-:-:S05]  /*2760*/  @P2 FADD.FTZ R177, R40, R177 ;  /* 0x000000b128b12221 */ /* 0x000fca0000010000 */
.L_x_5625:
[----:B------:R-:W-:-:S04]  /*2770*/  F2FP.PACK_AB R2, RZ, R177 ;  /* 0x000000b1ff02723e */ /* 0x000fc800000000ff */
[----:B------:R-:W-:Y:S02]  /*2780*/  PRMT R38, R38, 0x5410, R2 ;  /* 0x0000541026267816 */ /* 0x000fe40000000002 */
.L_x_5626:
[----:B------:R-:W-:Y:S01]  /*2790*/  HADD2.F32 R179, -RZ, R43.H0_H0 ;  /* 0x2000002bffb37230 */ /* 0x000fe20000004100 */
[----:B------:R-:W-:Y:S05]  /*27a0*/  @P3 BRA `(.L_x_5627) ;  /* 0x0000008000003947 */ /* 0x000fea0003800000 */
[----:B------:R-:W-:-:S04]  /*27b0*/  ISETP.NE.U32.AND P4, PT, RZ, c[0x0][0x180], PT ;  /* 0x00006000ff007a0c */ /* 0x000fc80003f85070 */
[----:B------:R-:W-:-:S13]  /*27c0*/  ISETP.NE.AND.EX P4, PT, RZ, c[0x0][0x184], PT, P4 ;  /* 0x00006100ff007a0c */ /* 0x000fda0003f85340 */
[----:B------:R-:W-:Y:S05]  /*27d0*/  @P4 BRA `(.L_x_5628) ;  /* 0x0000002000004947 */ /* 0x000fea0003800000 */
[----:B------:R-:W-:Y:S05]  /*27e0*/  @P0 BRA `(.L_x_5629) ;  /* 0x0000008000000947 */ /* 0x000fea0003800000 */
[----:B------:R-:W-:Y:S05]  /*27f0*/  BRA `(.L_x_5630) ;  /* 0x0000009000007947 */ /* 0x000fea0003800000 */
.L_x_5628:
[----:B-----5:R-:W-:-:S05]  /*2800*/  HADD2.F32 R2, -RZ, R35.H0_H0 ;  /* 0x20000023ff027230 */ /* 0x020fca0000004100 */
[----:B------:R-:W-:Y:S01]  /*2810*/  FADD.FTZ R179, R2, R179 ;  /* 0x000000b302b37221 */ /* 0x000fe20000010000 */
[----:B------:R-:W-:Y:S05]  /*2820*/  BRA `(.L_x_5629) ;  /* 0x0000004000007947 */ /* 0x000fea0003800000 */
.L_x_5627:
[----:B-----5:R-:W-:Y:S02]  /*2830*/  HADD2.F32 R2, -RZ, R31.H0_H0 ;  /* 0x2000001fff027230 */ /* 0x020fe40000004100 */
[----:B------:R-:W-:-:S03]  /*2840*/  @P2 HADD2.F32 R40, -RZ, R35.H0_H0 ;  /* 0x20000023ff282230 */ /* 0x000fc60000004100 */
[----:B------:R-:W-:-:S04]  /*2850*/  FADD.FTZ R179, R2, R179 ;  /* 0x000000b302b37221 */ /* 0x000fc80000010000 */
[----:B------:R-:W-:-:S05]  /*2860*/  @P2 FADD.FTZ R179, R40, R179 ;  /* 0x000000b328b32221 */ /* 0x000fca0000010000 */
.L_x_5629:
[----:B------:R-:W-:-:S04]  /*2870*/  F2FP.PACK_AB R2, RZ, R179 ;  /* 0x000000b3ff02723e */ /* 0x000fc800000000ff */
[----:B------:R-:W-:Y:S02]  /*2880*/  PRMT R39, R2, 0x7610, R39 ;  /* 0x0000761002277816 */ /* 0x000fe40000000027 */
.L_x_5630:
[----:B------:R-:W-:Y:S01]  /*2890*/  HADD2.F32 R181, -RZ, R43.H1_H1 ;  /* 0x3000002bffb57230 */ /* 0x000fe20000004100 */
[----:B------:R-:W-:Y:S05]  /*28a0*/  @P3 BRA `(.L_x_5631) ;  /* 0x0000008000003947 */ /* 0x000fea0003800000 */
[----:B------:R-:W-:-:S04]  /*28b0*/  ISETP.NE.U32.AND P4, PT, RZ, c[0x0][0x180], PT ;  /* 0x00006000ff007a0c */ /* 0x000fc80003f85070 */
[----:B------:R-:W-:-:S13]  /*28c0*/  ISETP.NE.AND.EX P4, PT, RZ, c[0x0][0x184], PT, P4 ;  /* 0x00006100ff007a0c */ /* 0x000fda0003f85340 */
[----:B------:R-:W-:Y:S05]  /*28d0*/  @P4 BRA `(.L_x_5632) ;  /* 0x0000002000004947 */ /* 0x000fea0003800000 */
[----:B------:R-:W-:Y:S05]  /*28e0*/  @P0 BRA `(.L_x_5633) ;  /* 0x0000008000000947 */ /* 0x000fea0003800000 */
[----:B------:R-:W-:Y:S05]  /*28f0*/  BRA `(.L_x_5634) ;  /* 0x0000009000007947 */ /* 0x000fea0003800000 */
.L_x_5632:
[----:B-----5:R-:W-:-:S05]  /*2900*/  HADD2.F32 R2, -RZ, R35.H1_H1 ;  /* 0x30000023ff027230 */ /* 0x020fca0000004100 */
[----:B------:R-:W-:Y:S01]  /*2910*/  FADD.FTZ R181, R2, R181 ;  /* 0x000000b502b57221 */ /* 0x000fe20000010000 */
[----:B------:R-:W-:Y:S05]  /*2920*/  BRA `(.L_x_5633) ;  /* 0x0000004000007947 */ /* 0x000fea0003800000 */
.L_x_5631:
[----:B-----5:R-:W-:Y:S02]  /*2930*/  HADD2.F32 R2, -RZ, R31.H1_H1 ;  /* 0x3000001fff027230 */ /* 0x020fe40000004100 */
[----:B------:R-:W-:-:S03]  /*2940*/  @P2 HADD2.F32 R40, -RZ, R35.H1_H1 ;  /* 0x30000023ff282230 */ /* 0x000fc60000004100 */
[----:B------:R-:W-:-:S04]  /*2950*/  FADD.FTZ R181, R2, R181 ;  /* 0x000000b502b57221 */ /* 0x000fc80000010000 */
[----:B------:R-:W-:-:S05]  /*2960*/  @P2 FADD.FTZ R181, R40, R181 ;  /* 0x000000b528b52221 */ /* 0x000fca0000010000 */
.L_x_5633:
[----:B------:R-:W-:-:S04]  /*2970*/  F2FP.PACK_AB R2, RZ, R181 ;  /* 0x000000b5ff02723e */ /* 0x000fc800000000ff */
[----:B------:R-:W-:Y:S02]  /*2980*/  PRMT R39, R39, 0x5410, R2 ;  /* 0x0000541027277816 */ /* 0x000fe40000000002 */
.L_x_5634:
        /* <DEDUP_REMOVED lines=16> */
.L_x_5636:
[----:B-----5:R-:W-:-:S05]  /*2a90*/  HADD2.F32 R2, -RZ, R32.H0_H0 ;  /* 0x20000020ff027230 */ /* 0x020fca0000004100 */
[----:B------:R-:W-:Y:S01]  /*2aa0*/  FADD.FTZ R183, R2, R183 ;  /* 0x000000b702b77221 */ /* 0x000fe20000010000 */
[----:B------:R-:W-:Y:S05]  /*2ab0*/  BRA `(.L_x_5637) ;  /* 0x0000004000007947 */ /* 0x000fea0003800000 */
.L_x_5635:
[----:B0----5:R-:W-:Y:S02]  /*2ac0*/  HADD2.F32 R2, -RZ, R28.H0_H0 ;  /* 0x2000001cff027230 */ /* 0x021fe40000004100 */
[----:B------:R-:W-:-:S03]  /*2ad0*/  @P2 HADD2.F32 R44, -RZ, R32.H0_H0 ;  /* 0x20000020ff2c2230 */ /* 0x000fc60000004100 */
[----:B------:R-:W-:-:S04]  /*2ae0*/  FADD.FTZ R183, R2, R183 ;  /* 0x000000b702b77221 */ /* 0x000fc80000010000 */
[----:B------:R-:W-:-:S05]  /*2af0*/  @P2 FADD.FTZ R183, R44, R183 ;  /* 0x000000b72cb72221 */ /* 0x000fca0000010000 */
.L_x_5637:
[----:B------:R-:W-:-:S04]  /*2b00*/  F2FP.PACK_AB R2, RZ, R183 ;  /* 0x000000b7ff02723e */ /* 0x000fc800000000ff */
[----:B------:R-:W-:Y:S02]  /*2b10*/  PRMT R36, R2, 0x7610, R36 ;  /* 0x0000761002247816 */ /* 0x000fe40000000024 */
.L_x_5638:
[----:B------:R-:W-:Y:S01]  /*2b20*/  HADD2.F32 R185, -RZ, R40.H1_H1 ;  /* 0x30000028ffb97230 */ /* 0x000fe20000004100 */
[----:B------:R-:W-:Y:S05]  /*2b30*/  @P3 BRA `(.L_x_5639) ;  /* 0x0000008000003947 */ /* 0x000fea0003800000 */
[----:B------:R-:W-:-:S04]  /*2b40*/  ISETP.NE.U32.AND P4, PT, RZ, c[0x0][0x180], PT ;  /* 0x00006000ff007a0c */ /* 0x000fc80003f85070 */
[----:B------:R-:W-:-:S13]  /*2b50*/  ISETP.NE.AND.EX P4, PT, RZ, c[0x0][0x184], PT, P4 ;  /* 0x00006100ff007a0c */ /* 0x000fda0003f85340 */
[----:B------:R-:W-:Y:S05]  /*2b60*/  @P4 BRA `(.L_x_5640) ;  /* 0x0000002000004947 */ /* 0x000fea0003800000 */
[----:B------:R-:W-:Y:S05]  /*2b70*/  @P0 BRA `(.L_x_5641) ;  /* 0x0000008000000947 */ /* 0x000fea0003800000 */
[----:B------:R-:W-:Y:S05]  /*2b80*/  BRA `(.L_x_5642) ;  /* 0x0000009000007947 */ /* 0x000fea0003800000 */
.L_x_5640:
[----:B-----5:R-:W-:-:S05]  /*2b90*/  HADD2.F32 R2, -RZ, R32.H1_H1 ;  /* 0x30000020ff027230 */ /* 0x020fca0000004100 */
[----:B------:R-:W-:Y:S01]  /*2ba0*/  FADD.FTZ R185, R2, R185 ;  /* 0x000000b902b97221 */ /* 0x000fe20000010000 */
[----:B------:R-:W-:Y:S05]  /*2bb0*/  BRA `(.L_x_5641) ;  /* 0x0000004000007947 */ /* 0x000fea0003800000 */
.L_x_5639:
[----:B-----5:R-:W-:Y:S02]  /*2bc0*/  HADD2.F32 R2, -RZ, R28.H1_H1 ;  /* 0x3000001cff027230 */ /* 0x020fe40000004100 */
[----:B------:R-:W-:-:S03]  /*2bd0*/  @P2 HADD2.F32 R40, -RZ, R32.H1_H1 ;  /* 0x30000020ff282230 */ /* 0x000fc60000004100 */
[----:B------:R-:W-:-:S04]  /*2be0*/  FADD.FTZ R185, R2, R185 ;  /* 0x000000b902b97221 */ /* 0x000fc80000010000 */
[----:B------:R-:W-:-:S05]  /*2bf0*/  @P2 FADD.FTZ R185, R40, R185 ;  /* 0x000000b928b92221 */ /* 0x000fca0000010000 */
.L_x_5641:
[----:B------:R-:W-:-:S04]  /*2c00*/  F2FP.PACK_AB R2, RZ, R185 ;  /* 0x000000b9ff02723e */ /* 0x000fc800000000ff */
[----:B------:R-:W-:Y:S02]  /*2c10*/  PRMT R36, R36, 0x5410, R2 ;  /* 0x0000541024247816 */ /* 0x000fe40000000002 */
.L_x_5642:
[----:B------:R-:W-:Y:S01]  /*2c20*/  HADD2.F32 R187, -RZ, R41.H0_H0 ;  /* 0x20000029ffbb7230 */ /* 0x000fe20000004100 */
[----:B------:R-:W-:Y:S05]  /*2c30*/  @P3 BRA `(.L_x_5643) ;  /* 0x0000008000003947 */ /* 0x000fea0003800000 */
[----:B------:R-:W-:-:S04]  /*2c40*/  ISETP.NE.U32.AND P4, PT, RZ, c[0x0][0x180], PT ;  /* 0x00006000ff007a0c */ /* 0x000fc80003f85070 */
[----:B------:R-:W-:-:S13]  /*2c50*/  ISETP.NE.AND.EX P4, PT, RZ, c[0x0][0x184], PT, P4 ;  /* 0x00006100ff007a0c */ /* 0x000fda0003f85340 */
[----:B------:R-:W-:Y:S05]  /*2c60*/  @P4 BRA `(.L_x_5644) ;  /* 0x0000002000004947 */ /* 0x000fea0003800000 */
[----:B------:R-:W-:Y:S05]  /*2c70*/  @P0 BRA `(.L_x_5645) ;  /* 0x0000008000000947 */ /* 0x000fea0003800000 */
[----:B------:R-:W-:Y:S05]  /*2c80*/  BRA `(.L_x_5646) ;  /* 0x0000009000007947 */ /* 0x000fea0003800000 */
.L_x_5644:
[----:B-----5:R-:W-:-:S05]  /*2c90*/  HADD2.F32 R2, -RZ, R33.H0_H0 ;  /* 0x20000021ff027230 */ /* 0x020fca0000004100 */
[----:B------:R-:W-:Y:S01]  /*2ca0*/  FADD.FTZ R187, R2, R187 ;  /* 0x000000bb02bb7221 */ /* 0x000fe20000010000 */
[----:B------:R-:W-:Y:S05]  /*2cb0*/  BRA `(.L_x_5645) ;  /* 0x0000004000007947 */ /* 0x000fea0003800000 */
.L_x_5643:
[----:B-----5:R-:W-:Y:S02]  /*2cc0*/  HADD2.F32 R2, -RZ, R29.H0_H0 ;  /* 0x2000001dff027230 */ /* 0x020fe40000004100 */
[----:B------:R-:W-:-:S03]  /*2cd0*/  @P2 HADD2.F32 R40, -RZ, R33.H0_H0 ;  /* 0x20000021ff282230 */ /* 0x000fc60000004100 */
[----:B------:R-:W-:-:S04]  /*2ce0*/  FADD.FTZ R187, R2, R187 ;  /* 0x000000bb02bb7221 */ /* 0x000fc80000010000 */
[----:B------:R-:W-:-:S05]  /*2cf0*/  @P2 FADD.FTZ R187, R40, R187 ;  /* 0x000000bb28bb2221 */ /* 0x000fca0000010000 */
.L_x_5645:
[----:B------:R-:W-:-:S04]  /*2d00*/  F2FP.PACK_AB R2, RZ, R187 ;  /* 0x000000bbff02723e */ /* 0x000fc800000000ff */
[----:B------:R-:W-:Y:S02]  /*2d10*/  PRMT R37, R2, 0x7610, R37 ;  /* 0x0000761002257816 */ /* 0x000fe40000000025 */
.L_x_5646:
[----:B------:R-:W-:Y:S01]  /*2d20*/  HADD2.F32 R189, -RZ, R41.H1_H1 ;  /* 0x30000029ffbd7230 */ /* 0x000fe20000004100 */
[----:B------:R-:W-:Y:S05]  /*2d30*/  @P3 BRA `(.L_x_5647) ;  /* 0x0000008000003947 */ /* 0x000fea0003800000 */
[----:B------:R-:W-:-:S04]  /*2d40*/  ISETP.NE.U32.AND P4, PT, RZ, c[0x0][0x180], PT ;  /* 0x00006000ff007a0c */ /* 0x000fc80003f85070 */
[----:B------:R-:W-:-:S13]  /*2d50*/  ISETP.NE.AND.EX P4, PT, RZ, c[0x0][0x184], PT, P4 ;  /* 0x00006100ff007a0c */ /* 0x000fda0003f85340 */
[----:B------:R-:W-:Y:S05]  /*2d60*/  @P4 BRA `(.L_x_5648) ;  /* 0x0000002000004947 */ /* 0x000fea0003800000 */
[----:B------:R-:W-:Y:S05]  /*2d70*/  @P0 BRA `(.L_x_5649) ;  /* 0x0000008000000947 */ /* 0x000fea0003800000 */
[----:B------:R-:W-:Y:S05]  /*2d80*/  BRA `(.L_x_5650) ;  /* 0x0000009000007947 */ /* 0x000fea0003800000 */
.L_x_5648:
[----:B-----5:R-:W-:-:S05]  /*2d90*/  HADD2.F32 R2, -RZ, R33.H1_H1 ;  /* 0x30000021ff027230 */ /* 0x020fca0000004100 */
[----:B------:R-:W-:Y:S01]  /*2da0*/  FADD.FTZ R189, R2, R189 ;  /* 0x000000bd02bd7221 */ /* 0x000fe20000010000 */
[----:B------:R-:W-:Y:S05]  /*2db0*/  BRA `(.L_x_5649) ;  /* 0x0000004000007947 */ /* 0x000fea0003800000 */
.L_x_5647:
[----:B-----5:R-:W-:Y:S02]  /*2dc0*/  HADD2.F32 R2, -RZ, R29.H1_H1 ;  /* 0x3000001dff027230 */ /* 0x020fe40000004100 */
[----:B------:R-:W-:-:S03]  /*2dd0*/  @P2 HADD2.F32 R40, -RZ, R33.H1_H1 ;  /* 0x30000021ff282230 */ /* 0x000fc60000004100 */
[----:B------:R-:W-:-:S04]  /*2de0*/  FADD.FTZ R189, R2, R189 ;  /* 0x000000bd02bd7221 */ /* 0x000fc80000010000 */
[----:B------:R-:W-:-:S05]  /*2df0*/  @P2 FADD.FTZ R189, R40, R189 ;  /* 0x000000bd28bd2221 */ /* 0x000fca0000010000 */
.L_x_5649:
[----:B------:R-:W-:-:S04]  /*2e00*/  F2FP.PACK_AB R2, RZ, R189 ;  /* 0x000000bdff02723e */ /* 0x000fc800000000ff */
[----:B------:R-:W-:Y:S02]  /*2e10*/  PRMT R37, R37, 0x5410, R2 ;  /* 0x0000541025257816 */ /* 0x000fe40000000002 */
.L_x_5650:
[----:B------:R-:W-:Y:S01]  /*2e20*/  HADD2.F32 R191, -RZ, R42.H0_H0 ;  /* 0x2000002affbf7230 */ /* 0x000fe20000004100 */
[----:B------:R-:W-:Y:S05]  /*2e30*/  @P3 BRA `(.L_x_5651) ;  /* 0x0000008000003947 */ /* 0x000fea0003800000 */
[----:B------:R-:W-:-:S04]  /*2e40*/  ISETP.NE.U32.AND P4, PT, RZ, c[0x0][0x180], PT ;  /* 0x00006000ff007a0c */ /* 0x000fc80003f85070 */
[----:B------:R-:W-:-:S13]  /*2e50*/  ISETP.NE.AND.EX P4, PT, RZ, c[0x0][0x184], PT, P4 ;  /* 0x00006100ff007a0c */ /* 0x000fda0003f85340 */
[----:B------:R-:W-:Y:S05]  /*2e60*/  @P4 BRA `(.L_x_5652) ;  /* 0x0000002000004947 */ /* 0x000fea0003800000 */
[----:B------:R-:W-:Y:S05]  /*2e70*/  @P0 BRA `(.L_x_5653) ;  /* 0x0000008000000947 */ /* 0x000fea0003800000 */
[----:B------:R-:W-:Y:S05]  /*2e80*/  BRA `(.L_x_5654) ;  /* 0x0000009000007947 */ /* 0x000fea0003800000 */
.L_x_5652:
[----:B-----5:R-:W-:-:S05]  /*2e90*/  HADD2.F32 R2, -RZ, R34.H0_H0 ;  /* 0x20000022ff027230 */ /* 0x020fca0000004100 */
[----:B------:R-:W-:Y:S01]  /*2ea0*/  FADD.FTZ R191, R2, R191 ;  /* 0x000000bf02bf7221 */ /* 0x000fe20000010000 */
[----:B------:R-:W-:Y:S05]  /*2eb0*/  BRA `(.L_x_5653) ;  /* 0x0000004000007947 */ /* 0x000fea0003800000 */
.L_x_5651:
[----:B-----5:R-:W-:Y:S02]  /*2ec0*/  HADD2.F32 R2, -RZ, R30.H0_H0 ;  /* 0x2000001eff027230 */ /* 0x020fe40000004100 */
[----:B------:R-:W-:-:S03]  /*2ed0*/  @P2 HADD2.F32 R40, -RZ, R34.H0_H0 ;  /* 0x20000022ff282230 */ /* 0x000fc60000004100 */
[----:B------:R-:W-:-:S04]  /*2ee0*/  FADD.FTZ R191, R2, R191 ;  /* 0x000000bf02bf7221 */ /* 0x000fc80000010000 */
[----:B------:R-:W-:-:S05]  /*2ef0*/  @P2 FADD.FTZ R191, R40, R191 ;  /* 0x000000bf28bf2221 */ /* 0x000fca0000010000 */
.L_x_5653:
[----:B------:R-:W-:-:S04]  /*2f00*/  F2FP.PACK_AB R2, RZ, R191 ;  /* 0x000000bfff02723e */ /* 0x000fc800000000ff */
[----:B------:R-:W-:Y:S02]  /*2f10*/  PRMT R38, R2, 0x7610, R38 ;  /* 0x0000761002267816 */ /* 0x000fe40000000026 */
.L_x_5654:
[----:B------:R-:W-:Y:S01]  /*2f20*/  HADD2.F32 R193, -RZ, R42.H1_H1 ;  /* 0x3000002affc17230 */ /* 0x000fe20000004100 */
[----:B------:R-:W-:Y:S05]  /*2f30*/  @P3 BRA `(.L_x_5655) ;  /* 0x0000008000003947 */ /* 0x000fea0003800000 */
[----:B------:R-:W-:-:S04]  /*2f40*/  ISETP.NE.U32.AND P4, PT, RZ, c[0x0][0x180], PT ;  /* 0x00006000ff007a0c */ /* 0x000fc80003f85070 */
[----:B------:R-:W-:-:S13]  /*2f50*/  ISETP.NE.AND.EX P4, PT, RZ, c[0x0][0x184], PT, P4 ;  /* 0x00006100ff007a0c */ /* 0x000fda0003f85340 */
[----:B------:R-:W-:Y:S05]  /*2f60*/  @P4 BRA `(.L_x_5656) ;  /* 0x0000002000004947 */ /* 0x000fea0003800000 */
[----:B------:R-:W-:Y:S05]  /*2f70*/  @P0 BRA `(.L_x_5657) ;  /* 0x0000008000000947 */ /* 0x000fea0003800000 */
[----:B------:R-:W-:Y:S05]  /*2f80*/  BRA `(.L_x_5658) ;  /* 0x0000009000007947 */ /* 0x000fea0003800000 */
.L_x_5656:
[----:B-----5:R-:W-:-:S05]  /*2f90*/  HADD2.F32 R2, -RZ, R34.H1_H1 ;  /* 0x30000022ff027230 */ /* 0x020fca0000004100 */
[----:B------:R-:W-:Y:S01]  /*2fa0*/  FADD.FTZ R193, R2, R193 ;  /* 0x000000c102c17221 */ /* 0x000fe20000010000 */
[----:B------:R-:W-:Y:S05]  /*2fb0*/  BRA `(.L_x_5657) ;  /* 0x0000004000007947 */ /* 0x000fea0003800000 */
.L_x_5655:
[----:B-----5:R-:W-:Y:S02]  /*2fc0*/  HADD2.F32 R2, -RZ, R30.H1_H1 ;  /* 0x3000001eff027230 */ /* 0x020fe40000004100 */
[----:B------:R-:W-:-:S03]  /*2fd0*/  @P2 HADD2.F32 R40, -RZ, R34.H1_H1 ;  /* 0x30000022ff282230 */ /* 0x000fc60000004100 */
[----:B------:R-:W-:-:S04]  /*2fe0*/  FADD.FTZ R193, R2, R193 ;  /* 0x000000c102c17221 */ /* 0x000fc80000010000 */
[----:B------:R-:W-:-:S05]  /*2ff0*/  @P2 FADD.FTZ R193, R40, R193 ;  /* 0x000000c128c12221 */ /* 0x000fca0000010000 */
.L_x_5657:
[----:B------:R-:W-:-:S04]  /*3000*/  F2FP.PACK_AB R2, RZ, R193 ;  /* 0x000000c1ff02723e */ /* 0x000fc800000000ff */
[----:B------:R-:W-:Y:S02]  /*3010*/  PRMT R38, R38, 0x5410, R2 ;  /* 0x0000541026267816 */ /* 0x000fe40000000002 */
.L_x_5658:
[----:B------:R-:W-:Y:S01]  /*3020*/  HADD2.F32 R195, -RZ, R43.H0_H0 ;  /* 0x2000002bffc37230 */ /* 0x000fe20000004100 */
[----:B------:R-:W-:Y:S05]  /*3030*/  @P3 BRA `(.L_x_5659) ;  /* 0x0000008000003947 */ /* 0x000fea0003800000 */
[----:B------:R-:W-:-:S04]  /*3040*/  ISETP.NE.U32.AND P4, PT, RZ, c[0x0][0x180], PT ;  /* 0x00006000ff007a0c */ /* 0x000fc80003f85070 */
[----:B------:R-:W-:-:S13]  /*3050*/  ISETP.NE.AND.EX P4, PT, RZ, c[0x0][0x184], PT, P4 ;  /* 0x00006100ff007a0c */ /* 0x000fda0003f85340 */
[----:B------:R-:W-:Y:S05]  /*3060*/  @P4 BRA `(.L_x_5660) ;  /* 0x0000002000004947 */ /* 0x000fea0003800000 */
[----:B------:R-:W-:Y:S05]  /*3070*/  @P0 BRA `(.L_x_5661) ;  /* 0x0000008000000947 */ /* 0x000fea0003800000 */
[----:B------:R-:W-:Y:S05]  /*3080*/  BRA `(.L_x_5662) ;  /* 0x0000009000007947 */ /* 0x000fea0003800000 */
.L_x_5660:
[----:B-----5:R-:W-:-:S05]  /*3090*/  HADD2.F32 R2, -RZ, R35.H0_H0 ;  /* 0x20000023ff027230 */ /* 0x020fca0000004100 */
[----:B------:R-:W-:Y:S01]  /*30a0*/  FADD.FTZ R195, R2, R195 ;  /* 0x000000c302c37221 */ /* 0x000fe20000010000 */
[----:B------:R-:W-:Y:S05]  /*30b0*/  BRA `(.L_x_5661) ;  /* 0x0000004000007947 */ /* 0x000fea0003800000 */
.L_x_5659:
[----:B-----5:R-:W-:Y:S02]  /*30c0*/  HADD2.F32 R2, -RZ, R31.H0_H0 ;  /* 0x2000001fff027230 */ /* 0x020fe40000004100 */
[----:B------:R-:W-:-:S03]  /*30d0*/  @P2 HADD2.F32 R40, -RZ, R35.H0_H0 ;  /* 0x20000023ff282230 */ /* 0x000fc60000004100 */
[----:B------:R-:W-:-:S04]  /*30e0*/  FADD.FTZ R195, R2, R195 ;  /* 0x000000c302c37221 */ /* 0x000fc80000010000 */
[----:B------:R-:W-:-:S05]  /*30f0*/  @P2 FADD.FTZ R195, R40, R195 ;  /* 0x000000c328c32221 */ /* 0x000fca0000010000 */
.L_x_5661:
[----:B------:R-:W-:-:S04]  /*3100*/  F2FP.PACK_AB R2, RZ, R195 ;  /* 0x000000c3ff02723e */ /* 0x000fc800000000ff */
[----:B------:R-:W-:Y:S02]  /*3110*/  PRMT R39, R2, 0x7610, R39 ;  /* 0x0000761002277816 */ /* 0x000fe40000000027 */
.L_x_5662:
[----:B------:R-:W-:Y:S01]  /*3120*/  HADD2.F32 R197, -RZ, R43.H1_H1 ;  /* 0x3000002bffc57230 */ /* 0x000fe20000004100 */
[----:B------:R-:W-:Y:S05]  /*3130*/  @P3 BRA `(.L_x_5663) ;  /* 0x0000008000003947 */ /* 0x000fea0003800000 */
[----:B------:R-:W-:-:S04]  /*3140*/  ISETP.NE.U32.AND P4, PT, RZ, c[0x0][0x180], PT ;  /* 0x00006000ff007a0c */ /* 0x000fc80003f85070 */
[----:B------:R-:W-:-:S13]  /*3150*/  ISETP.NE.AND.EX P4, PT, RZ, c[0x0][0x184], PT, P4 ;  /* 0x00006100ff007a0c */ /* 0x000fda0003f85340 */
[----:B------:R-:W-:Y:S05]  /*3160*/  @P4 BRA `(.L_x_5664) ;  /* 0x0000002000004947 */ /* 0x000fea0003800000 */
[----:B------:R-:W-:Y:S05]  /*3170*/  @P0 BRA `(.L_x_5665) ;  /* 0x0000008000000947 */ /* 0x000fea0003800000 */
[----:B------:R-:W-:Y:S05]  /*3180*/  BRA `(.L_x_5666) ;  /* 0x0000009000007947 */ /* 0x000fea0003800000 */
.L_x_5664:
[----:B-----5:R-:W-:-:S05]  /*3190*/  HADD2.F32 R2, -RZ, R35.H1_H1 ;  /* 0x30000023ff027230 */ /* 0x020fca0000004100 */
[----:B------:R-:W-:Y:S01]  /*31a0*/  FADD.FTZ R197, R2, R197 ;  /* 0x000000c502c57221 */ /* 0x000fe20000010000 */
[----:B------:R-:W-:Y:S05]  /*31b0*/  BRA `(.L_x_5665) ;  /* 0x0000004000007947 */ /* 0x000fea0003800000 */
.L_x_5663:
[----:B-----5:R-:W-:Y:S02]  /*31c0*/  HADD2.F32 R2, -RZ, R31.H1_H1 ;  /* 0x3000001fff027230 */ /* 0x020fe40000004100 */
[----:B------:R-:W-:-:S03]  /*31d0*/  @P2 HADD2.F32 R40, -RZ, R35.H1_H1 ;  /* 0x30000023ff282230 */ /* 0x000fc60000004100 */
[----:B------:R-:W-:-:S04]  /*31e0*/  FADD.FTZ R197, R2, R197 ;  /* 0x000000c502c57221 */ /* 0x000fc80000010000 */
[----:B------:R-:W-:-:S05]  /*31f0*/  @P2 FADD.FTZ R197, R40, R197 ;  /* 0x000000c528c52221 */ /* 0x000fca0000010000 */
.L_x_5665:
[----:B------:R-:W-:-:S04]  /*3200*/  F2FP.PACK_AB R2, RZ, R197 ;  /* 0x000000c5ff02723e */ /* 0x000fc800000000ff */
[----:B------:R-:W-:Y:S02]  /*3210*/  PRMT R39, R39, 0x5410, R2 ;  /* 0x0000541027277816 */ /* 0x000fe40000000002 */
.L_x_5666:
        /* <DEDUP_REMOVED lines=16> */
.L_x_5668:
[----:B-----5:R-:W-:-:S05]  /*3320*/  HADD2.F32 R2, -RZ, R32.H0_H0 ;  /* 0x20000020ff027230 */ /* 0x020fca0000004100 */
[----:B------:R-:W-:Y:S01]  /*3330*/  FADD.FTZ R199, R2, R199 ;  /* 0x000000c702c77221 */ /* 0x000fe20000010000 */
[----:B------:R-:W-:Y:S05]  /*3340*/  BRA `(.L_x_5669) ;  /* 0x0000004000007947 */ /* 0x000fea0003800000 */
.L_x_5667:
[----:B0----5:R-:W-:Y:S02]  /*3350*/  HADD2.F32 R2, -RZ, R28.H0_H0 ;  /* 0x2000001cff027230 */ /* 0x021fe40000004100 */
[----:B------:R-:W-:-:S03]  /*3360*/  @P2 HADD2.F32 R44, -RZ, R32.H0_H0 ;  /* 0x20000020ff2c2230 */ /* 0x000fc60000004100 */
[----:B------:R-:W-:-:S04]  /*3370*/  FADD.FTZ R199, R2, R199 ;  /* 0x000000c702c77221 */ /* 0x000fc80000010000 */
[----:B------:R-:W-:-:S05]  /*3380*/  @P2 FADD.FTZ R199, R44, R199 ;  /* 0x000000c72cc72221 */ /* 0x000fca0000010000 */
.L_x_5669:
[----:B------:R-:W-:-:S04]  /*3390*/  F2FP.PACK_AB R2, RZ, R199 ;  /* 0x000000c7ff02723e */ /* 0x000fc800000000ff */
[----:B------:R-:W-:Y:S02]  /*33a0*/  PRMT R36, R2, 0x7610, R36 ;  /* 0x0000761002247816 */ /* 0x000fe40000000024 */
.L_x_5670:
[----:B------:R-:W-:Y:S01]  /*33b0*/  HADD2.F32 R201, -RZ, R40.H1_H1 ;  /* 0x30000028ffc97230 */ /* 0x000fe20000004100 */
[----:B------:R-:W-:Y:S05]  /*33c0*/  @P3 BRA `(.L_x_5671) ;  /* 0x0000008000003947 */ /* 0x000fea0003800000 */
[----:B------:R-:W-:-:S04]  /*33d0*/  ISETP.NE.U32.AND P4, PT, RZ, c[0x0][0x180], PT ;  /* 0x00006000ff007a0c */ /* 0x000fc80003f85070 */
[----:B------:R-:W-:-:S13]  /*33e0*/  ISETP.NE.AND.EX P4, PT, RZ, c[0x0][0x184], PT, P4 ;  /* 0x00006100ff007a0c */ /* 0x000fda0003f85340 */
[----:B------:R-:W-:Y:S05]  /*33f0*/  @P4 BRA `(.L_x_5672) ;  /* 0x0000002000004947 */ /* 0x000fea0003800000 */
[----:B------:R-:W-:Y:S05]  /*3400*/  @P0 BRA `(.L_x_5673) ;  /* 0x0000008000000947 */ /* 0x000fea0003800000 */
[----:B------:R-:W-:Y:S05]  /*3410*/  BRA `(.L_x_5674) ;  /* 0x0000009000007947 */ /* 0x000fea0003800000 */
.L_x_5672:
[----:B-----5:R-:W-:-:S05]  /*3420*/  HADD2.F32 R2, -RZ, R32.H1_H1 ;  /* 0x30000020ff027230 */ /* 0x020fca0000004100 */
[----:B------:R-:W-:Y:S01]  /*3430*/  FADD.FTZ R201, R2, R201 ;  /* 0x000000c902c97221 */ /* 0x000fe20000010000 */
[----:B------:R-:W-:Y:S05]  /*3440*/  BRA `(.L_x_5673) ;  /* 0x0000004000007947 */ /* 0x000fea0003800000 */
.L_x_5671:
[----:B-----5:R-:W-:Y:S02]  /*3450*/  HADD2.F32 R2, -RZ, R28.H1_H1 ;  /* 0x3000001cff027230 */ /* 0x020fe40000004100 */
[----:B------:R-:W-:-:S03]  /*3460*/  @P2 HADD2.F32 R40, -RZ, R32.H1_H1 ;  /* 0x30000020ff282230 */ /* 0x000fc60000004100 */
[----:B------:R-:W-:-:S04]  /*3470*/  FADD.FTZ R201, R2, R201 ;  /* 0x000000c902c97221 */ /* 0x000fc80000010000 */
[----:B------:R-:W-:-:S05]  /*3480*/  @P2 FADD.FTZ R201, R40, R201 ;  /* 0x000000c928c92221 */ /* 0x000fca0000010000 */
.L_x_5673:
[----:B------:R-:W-:-:S04]  /*3490*/  F2FP.PACK_AB R2, RZ, R201 ;  /* 0x000000c9ff02723e */ /* 0x000fc800000000ff */
[----:B------:R-:W-:Y:S02]  /*34a0*/  PRMT R36, R36, 0x5410, R2 ;  /* 0x0000541024247816 */ /* 0x000fe40000000002 */
.L_x_5674:
[----:B------:R-:W-:Y:S01]  /*34b0*/  HADD2.F32 R203, -RZ, R41.H0_H0 ;  /* 0x20000029ffcb7230 */ /* 0x000fe20000004100 */
[----:B------:R-:W-:Y:S05]  /*34c0*/  @P3 BRA `(.L_x_5675) ;  /* 0x0000008000003947 */ /* 0x000fea0003800000 */
[----:B------:R-:W-:-:S04]  /*34d0*/  ISETP.NE.U32.AND P4, PT, RZ, c[0x0][0x180], PT ;  /* 0x00006000ff007a0c */ /* 0x000fc80003f85070 */
[----:B------:R-:W-:-:S13]  /*34e0*/  ISETP.NE.AND.EX P4, PT, RZ, c[0x0][0x184], PT, P4 ;  /* 0x00006100ff007a0c */ /* 0x000fda0003f85340 */
[----:B------:R-:W-:Y:S05]  /*34f0*/  @P4 BRA `(.L_x_5676) ;  /* 0x0000002000004947 */ /* 0x000fea0003800000 */
[----:B------:R-:W-:Y:S05]  /*3500*/  @P0 BRA `(.L_x_5677) ;  /* 0x0000008000000947 */ /* 0x000fea0003800000 */
[----:B------:R-:W-:Y:S05]  /*3510*/  BRA `(.L_x_5678) ;  /* 0x0000009000007947 */ /* 0x000fea0003800000 */
.L_x_5676:
[----:B-----5:R-:W-:-:S05]  /*3520*/  HADD2.F32 R2, -RZ, R33.H0_H0 ;  /* 0x20000021ff027230 */ /* 0x020fca0000004100 */
[----:B------:R-:W-:Y:S01]  /*3530*/  FADD.FTZ R203, R2, R203 ;  /* 0x000000cb02cb7221 */ /* 0x000fe20000010000 */
[----:B------:R-:W-:Y:S05]  /*3540*/  BRA `(.L_x_5677) ;  /* 0x0000004000007947 */ /* 0x000fea0003800000 */
.L_x_5675:
[----:B-----5:R-:W-:Y:S02]  /*3550*/  HADD2.F32 R2, -RZ, R29.H0_H0 ;  /* 0x2000001dff027230 */ /* 0x020fe40000004100 */
[----:B------:R-:W-:-:S03]  /*3560*/  @P2 HADD2.F32 R40, -RZ, R33.H0_H0 ;  /* 0x20000021ff282230 */ /* 0x000fc60000004100 */
[----:B------:R-:W-:-:S04]  /*3570*/  FADD.FTZ R203, R2, R203 ;  /* 0x000000cb02cb7221 */ /* 0x000fc80000010000 */
[----:B------:R-:W-:-:S05]  /*3580*/  @P2 FADD.FTZ R203, R40, R203 ;  /* 0x000000cb28cb2221 */ /* 0x000fca0000010000 */
.L_x_5677:
[----:B------:R-:W-:-:S04]  /*3590*/  F2FP.PACK_AB R2, RZ, R203 ;  /* 0x000000cbff02723e */ /* 0x000fc800000000ff */
[----:B------:R-:W-:Y:S02]  /*35a0*/  PRMT R37, R2, 0x7610, R37 ;  /* 0x0000761002257816 */ /* 0x000fe40000000025 */
.L_x_5678:
[----:B------:R-:W-:Y:S01]  /*35b0*/  HADD2.F32 R205, -RZ, R41.H1_H1 ;  /* 0x30000029ffcd7230 */ /* 0x000fe20000004100 */
[----:B------:R-:W-:Y:S05]  /*35c0*/  @P3 BRA `(.L_x_5679) ;  /* 0x0000008000003947 */ /* 0x000fea0003800000 */
[----:B------:R-:W-:-:S04]  /*35d0*/  ISETP.NE.U32.AND P4, PT, RZ, c[0x0][0x180], PT ;  /* 0x00006000ff007a0c */ /* 0x000fc80003f85070 */
[----:B------:R-:W-:-:S13]  /*35e0*/  ISETP.NE.AND.EX P4, PT, RZ, c[0x0][0x184], PT, P4 ;  /* 0x00006100ff007a0c */ /* 0x000fda0003f85340 */
[----:B------:R-:W-:Y:S05]  /*35f0*/  @P4 BRA `(.L_x_5680) ;  /* 0x0000002000004947 */ /* 0x000fea0003800000 */
[----:B------:R-:W-:Y:S05]  /*3600*/  @P0 BRA `(.L_x_5681) ;  /* 0x0000008000000947 */ /* 0x000fea0003800000 */
[----:B------:R-:W-:Y:S05]  /*3610*/  BRA `(.L_x_5682) ;  /* 0x0000009000007947 */ /* 0x000fea0003800000 */
.L_x_5680:
[----:B-----5:R-:W-:-:S05]  /*3620*/  HADD2.F32 R2, -RZ, R33.H1_H1 ;  /* 0x30000021ff027230 */ /* 0x020fca0000004100 */
[----:B------:R-:W-:Y:S01]  /*3630*/  FADD.FTZ R205, R2, R205 ;  /* 0x000000cd02cd7221 */ /* 0x000fe20000010000 */
[----:B------:R-:W-:Y:S05]  /*3640*/  BRA `(.L_x_5681) ;  /* 0x0000004000007947 */ /* 0x000fea0003800000 */
.L_x_5679:
[----:B-----5:R-:W-:Y:S02]  /*3650*/  HADD2.F32 R2, -RZ, R29.H1_H1 ;  /* 0x3000001dff027230 */ /* 0x020fe40000004100 */
[----:B------:R-:W-:-:S03]  /*3660*/  @P2 HADD2.F32 R40, -RZ, R33.H1_H1 ;  /* 0x30000021ff282230 */ /* 0x000fc60000004100 */
[----:B------:R-:W-:-:S04]  /*3670*/  FADD.FTZ R205, R2, R205 ;  /* 0x000000cd02cd7221 */ /* 0x000fc80000010000 */
[----:B------:R-:W-:-:S05]  /*3680*/  @P2 FADD.FTZ R205, R40, R205 ;  /* 0x000000cd28cd2221 */ /* 0x000fca0000010000 */
.L_x_5681:
[----:B------:R-:W-:-:S04]  /*3690*/  F2FP.PACK_AB R2, RZ, R205 ;  /* 0x000000cdff02723e */ /* 0x000fc800000000ff */
[----:B------:R-:W-:Y:S02]  /*36a0*/  PRMT R37, R37, 0x5410, R2 ;  /* 0x0000541025257816 */ /* 0x000fe40000000002 */
.L_x_5682:
[----:B------:R-:W-:Y:S01]  /*36b0*/  HADD2.F32 R207, -RZ, R42.H0_H0 ;  /* 0x2000002affcf7230 */ /* 0x000fe20000004100 */
[----:B------:R-:W-:Y:S05]  /*36c0*/  @P3 BRA `(.L_x_5683) ;  /* 0x0000008000003947 */ /* 0x000fea0003800000 */
[----:B------:R-:W-:-:S04]  /*36d0*/  ISETP.NE.U32.AND P4, PT, RZ, c[0x0][0x180], PT ;  /* 0x00006000ff007a0c */ /* 0x000fc80003f85070 */
[----:B------:R-:W-:-:S13]  /*36e0*/  ISETP.NE.AND.EX P4, PT, RZ, c[0x0][0x184], PT, P4 ;  /* 0x00006100ff007a0c */ /* 0x000fda0003f85340 */
[----:B------:R-:W-:Y:S05]  /*36f0*/  @P4 BRA `(.L_x_5684) ;  /* 0x0000002000004947 */ /* 0x000fea0003800000 */
[----:B------:R-:W-:Y:S05]  /*3700*/  @P0 BRA `(.L_x_5685) ;  /* 0x0000008000000947 */ /* 0x000fea0003800000 */
[----:B------:R-:W-:Y:S05]  /*3710*/  BRA `(.L_x_5686) ;  /* 0x0000009000007947 */ /* 0x000fea0003800000 */
.L_x_5684:
[----:B-----5:R-:W-:-:S05]  /*3720*/  HADD2.F32 R2, -RZ, R34.H0_H0 ;  /* 0x20000022ff027230 */ /* 0x020fca0000004100 */
[----:B------:R-:W-:Y:S01]  /*3730*/  FADD.FTZ R207, R2, R207 ;  /* 0x000000cf02cf7221 */ /* 0x000fe20000010000 */
[----:B------:R-:W-:Y:S05]  /*3740*/  BRA `(.L_x_5685) ;  /* 0x0000004000007947 */ /* 0x000fea0003800000 */
.L_x_5683:
[----:B-----5:R-:W-:Y:S02]  /*3750*/  HADD2.F32 R2, -RZ, R30.H0_H0 ;  /* 0x2000001eff027230 */ /* 0x020fe40000004100 */
[----:B------:R-:W-:-:S03]  /*3760*/  @P2 HADD2.F32 R40, -RZ, R34.H0_H0 ;  /* 0x20000022ff282230 */ /* 0x000fc60000004100 */
[----:B------:R-:W-:-:S04]  /*3770*/  FADD.FTZ R207, R2, R207 ;  /* 0x000000cf02cf7221 */ /* 0x000fc80000010000 */
[----:B------:R-:W-:-:S05]  /*3780*/  @P2 FADD.FTZ R207, R40, R207 ;  /* 0x000000cf28cf2221 */ /* 0x000fca0000010000 */
.L_x_5685:
[----:B------:R-:W-:-:S04]  /*3790*/  F2FP.PACK_AB R2, RZ, R207 ;  /* 0x000000cfff02723e */ /* 0x000fc800000000ff */
[----:B------:R-:W-:Y:S02]  /*37a0*/  PRMT R38, R2, 0x7610, R38 ;  /* 0x0000761002267816 */ /* 0x000fe40000000026 */
.L_x_5686:
[----:B------:R-:W-:Y:S01]  /*37b0*/  HADD2.F32 R209, -RZ, R42.H1_H1 ;  /* 0x3000002affd17230 */ /* 0x000fe20000004100 */
[----:B------:R-:W-:Y:S05]  /*37c0*/  @P3 BRA `(.L_x_5687) ;  /* 0x0000008000003947 */ /* 0x000fea0003800000 */
[----:B------:R-:W-:-:S04]  /*37d0*/  ISETP.NE.U32.AND P4, PT, RZ, c[0x0][0x180], PT ;  /* 0x00006000ff007a0c */ /* 0x000fc80003f85070 */
[----:B------:R-:W-:-:S13]  /*37e0*/  ISETP.NE.AND.EX P4, PT, RZ, c[0x0][0x184], PT, P4 ;  /* 0x00006100ff007a0c */ /* 0x000fda0003f85340 */
[----:B------:R-:W-:Y:S05]  /*37f0*/  @P4 BRA `(.L_x_5688) ;  /* 0x0000002000004947 */ /* 0x000fea0003800000 */
[----:B------:R-:W-:Y:S05]  /*3800*/  @P0 BRA `(.L_x_5689) ;  /* 0x0000008000000947 */ /* 0x000fea0003800000 */
[----:B------:R-:W-:Y:S05]  /*3810*/  BRA `(.L_x_5690) ;  /* 0x0000009000007947 */ /* 0x000fea0003800000 */
.L_x_5688:
[----:B-----5:R-:W-:-:S05]  /*3820*/  HADD2.F32 R2, -RZ, R34.H1_H1 ;  /* 0x30000022ff027230 */ /* 0x020fca0000004100 */
[----:B------:R-:W-:Y:S01]  /*3830*/  FADD.FTZ R209, R2, R209 ;  /* 0x000000d102d17221 */ /* 0x000fe20000010000 */
[----:B------:R-:W-:Y:S05]  /*3840*/  BRA `(.L_x_5689) ;  /* 0x0000004000007947 */ /* 0x000fea0003800000 */
.L_x_5687:
[----:B-----5:R-:W-:Y:S02]  /*3850*/  HADD2.F32 R2, -RZ, R30.H1_H1 ;  /* 0x3000001eff027230 */ /* 0x020fe40000004100 */
[----:B------:R-:W-:-:S03]  /*3860*/  @P2 HADD2.F32 R40, -RZ, R34.H1_H1 ;  /* 0x30000022ff282230 */ /* 0x000fc60000004100 */
[----:B------:R-:W-:-:S04]  /*3870*/  FADD.FTZ R209, R2, R209 ;  /* 0x000000d102d17221 */ /* 0x000fc80000010000 */
[----:B------:R-:W-:-:S05]  /*3880*/  @P2 FADD.FTZ R209, R40, R209 ;  /* 0x000000d128d12221 */ /* 0x000fca0000010000 */
.L_x_5689:
[----:B------:R-:W-:-:S04]  /*3890*/  F2FP.PACK_AB R2, RZ, R209 ;  /* 0x000000d1ff02723e */ /* 0x000fc800000000ff */
[----:B------:R-:W-:Y:S02]  /*38a0*/  PRMT R38, R38, 0x5410, R2 ;  /* 0x0000541026267816 */ /* 0x000fe40000000002 */
.L_x_5690:
[----:B------:R-:W-:Y:S01]  /*38b0*/  HADD2.F32 R211, -RZ, R43.H0_H0 ;  /* 0x2000002bffd37230 */ /* 0x000fe20000004100 */
[----:B------:R-:W-:Y:S05]  /*38c0*/  @P3 BRA `(.L_x_5691) ;  /* 0x0000008000003947 */ /* 0x000fea0003800000 */
[----:B------:R-:W-:-:S04]  /*38d0*/  ISETP.NE.U32.AND P4, PT, RZ, c[0x0][0x180], PT ;  /* 0x00006000ff007a0c */ /* 0x000fc80003f85070 */
[----:B------:R-:W-:-:S13]  /*38e0*/  ISETP.NE.AND.EX P4, PT, RZ, c[0x0][0x184], PT, P4 ;  /* 0x00006100ff007a0c */ /* 0x000fda0003f85340 */
[----:B------:R-:W-:Y:S05]  /*38f0*/  @P4 BRA `(.L_x_5692) ;  /* 0x0000002000004947 */ /* 0x000fea0003800000 */
[----:B------:R-:W-:Y:S05]  /*3900*/  @P0 BRA `(.L_x_5693) ;  /* 0x0000008000000947 */ /* 0x000fea0003800000 */
[----:B------:R-:W-:Y:S05]  /*3910*/  BRA `(.L_x_5694) ;  /* 0x0000009000007947 */ /* 0x000fea0003800000 */
.L_x_5692:
[----:B-----5:R-:W-:-:S05]  /*3920*/  HADD2.F32 R2, -RZ, R35.H0_H0 ;  /* 0x20000023ff027230 */ /* 0x020fca0000004100 */
[----:B------:R-:W-:Y:S01]  /*3930*/  FADD.FTZ R211, R2, R211 ;  /* 0x000000d302d37221 */ /* 0x000fe20000010000 */
[----:B------:R-:W-:Y:S05]  /*3940*/  BRA `(.L_x_5693) ;  /* 0x0000004000007947 */ /* 0x000fea0003800000 */
.L_x_5691:
[----:B-----5:R-:W-:Y:S02]  /*3950*/  HADD2.F32 R2, -RZ, R31.H0_H0 ;  /* 0x2000001fff027230 */ /* 0x020fe40000004100 */
[----:B------:R-:W-:-:S03]  /*3960*/  @P2 HADD2.F32 R40, -RZ, R35.H0_H0 ;  /* 0x20000023ff282230 */ /* 0x000fc60000004100 */
[----:B------:R-:W-:-:S04]  /*3970*/  FADD.FTZ R211, R2, R211 ;  /* 0x000000d302d37221 */ /* 0x000fc80000010000 */
[----:B------:R-:W-:-:S05]  /*3980*/  @P2 FADD.FTZ R211, R40, R211 ;  /* 0x000000d328d32221 */ /* 0x000fca0000010000 */
.L_x_5693:
[----:B------:R-:W-:-:S04]  /*3990*/  F2FP.PACK_AB R2, RZ, R211 ;  /* 0x000000d3ff02723e */ /* 0x000fc800000000ff */
[----:B------:R-:W-:Y:S02]  /*39a0*/  PRMT R39, R2, 0x7610, R39 ;  /* 0x0000761002277816 */ /* 0x000fe40000000027 */
.L_x_5694:
[----:B------:R-:W-:Y:S01]  /*39b0*/  HADD2.F32 R213, -RZ, R43.H1_H1 ;  /* 0x3000002bffd57230 */ /* 0x000fe20000004100 */
[----:B------:R-:W-:Y:S05]  /*39c0*/  @P3 BRA `(.L_x_5695) ;  /* 0x0000008000003947 */ /* 0x000fea0003800000 */
[----:B------:R-:W-:-:S04]  /*39d0*/  ISETP.NE.U32.AND P4, PT, RZ, c[0x0][0x180], PT ;  /* 0x00006000ff007a0c */ /* 0x000fc80003f85070 */
[----:B------:R-:W-:-:S13]  /*39e0*/  ISETP.NE.AND.EX P4, PT, RZ, c[0x0][0x184], PT, P4 ;  /* 0x00006100ff007a0c */ /* 0x000fda0003f85340 */
[----:B------:R-:W-:Y:S05]  /*39f0*/  @P4 BRA `(.L_x_5696) ;  /* 0x0000002000004947 */ /* 0x000fea0003800000 */
[----:B------:R-:W-:Y:S05]  /*3a00*/  @P0 BRA `(.L_x_5697) ;  /* 0x0000008000000947 */ /* 0x000fea0003800000 */
[----:B------:R-:W-:Y:S05]  /*3a10*/  BRA `(.L_x_5698) ;  /* 0x0000009000007947 */ /* 0x000fea0003800000 */
.L_x_5696:
[----:B-----5:R-:W-:-:S05]  /*3a20*/  HADD2.F32 R2, -RZ, R35.H1_H1 ;  /* 0x30000023ff027230 */ /* 0x020fca0000004100 */
[----:B------:R-:W-:Y:S01]  /*3a30*/  FADD.FTZ R213, R2, R213 ;  /* 0x000000d502d57221 */ /* 0x000fe20000010000 */
[----:B------:R-:W-:Y:S05]  /*3a40*/  BRA `(.L_x_5697) ;  /* 0x0000004000007947 */ /* 0x000fea0003800000 */
.L_x_5695:
[----:B-----5:R-:W-:Y:S02]  /*3a50*/  HADD2.F32 R2, -RZ, R31.H1_H1 ;  /* 0x3000001fff027230 */ /* 0x020fe40000004100 */
[----:B------:R-:W-:-:S03]  /*3a60*/  @P2 HADD2.F32 R40, -RZ, R35.H1_H1 ;  /* 0x30000023ff282230 */ /* 0x000fc60000004100 */
[----:B------:R-:W-:-:S04]  /*3a70*/  FADD.FTZ R213, R2, R213 ;  /* 0x000000d502d57221 */ /* 0x000fc80000010000 */
[----:B------:R-:W-:-:S05]  /*3a80*/  @P2 FADD.FTZ R213, R40, R213 ;  /* 0x000000d528d52221 */ /* 0x000fca0000010000 */
.L_x_5697:
[----:B------:R-:W-:-:S04]  /*3a90*/  F2FP.PACK_AB R2, RZ, R213 ;  /* 0x000000d5ff02723e */ /* 0x000fc800000000ff */
[----:B------:R-:W-:Y:S02]  /*3aa0*/  PRMT R39, R39, 0x5410, R2 ;  /* 0x0000541027277816 */ /* 0x000fe40000000002 */
.L_x_5698:
        /* <DEDUP_REMOVED lines=16> */
.L_x_5700:
[----:B-----5:R-:W-:-:S05]  /*3bb0*/  HADD2.F32 R2, -RZ, R32.H0_H0 ;  /* 0x20000020ff027230 */ /* 0x020fca0000004100 */
[----:B------:R-:W-:Y:S01]  /*3bc0*/  FADD.FTZ R215, R2, R215 ;  /* 0x000000d702d77221 */ /* 0x000fe20000010000 */
[----:B------:R-:W-:Y:S05]  /*3bd0*/  BRA `(.L_x_5701) ;  /* 0x0000004000007947 */ /* 0x000fea0003800000 */
.L_x_5699:
[----:B0----5:R-:W-:Y:S02]  /*3be0*/  HADD2.F32 R2, -RZ, R28.H0_H0 ;  /* 0x2000001cff027230 */ /* 0x021fe40000004100 */
[----:B------:R-:W-:-:S03]  /*3bf0*/  @P2 HADD2.F32 R44, -RZ, R32.H0_H0 ;  /* 0x20000020ff2c2230 */ /* 0x000fc60000004100 */
[----:B------:R-:W-:-:S04]  /*3c00*/  FADD.FTZ R215, R2, R215 ;  /* 0x000000d702d77221 */ /* 0x000fc80000010000 */
[----:B------:R-:W-:-:S05]  /*3c10*/  @P2 FADD.FTZ R215, R44, R215 ;  /* 0x000000d72cd72221 */ /* 0x000fca0000010000 */
.L_x_5701:
[----:B------:R-:W-:-:S04]  /*3c20*/  F2FP.PACK_AB R2, RZ, R215 ;  /* 0x000000d7ff02723e */ /* 0x000fc800000000ff */
[----:B------:R-:W-:Y:S02]  /*3c30*/  PRMT R36, R2, 0x7610, R36 ;  /* 0x0000761002247816 */ /* 0x000fe40000000024 */
.L_x_5702:
[----:B------:R-:W-:Y:S01]  /*3c40*/  HADD2.F32 R45, -RZ, R40.H1_H1 ;  /* 0x30000028ff2d7230 */ /* 0x000fe20000004100 */
[----:B------:R-:W-:Y:S05]  /*3c50*/  @P3 BRA `(.L_x_5703) ;  /* 0x0000008000003947 */ /* 0x000fea0003800000 */
[----:B------:R-:W-:-:S04]  /*3c60*/  ISETP.NE.U32.AND P1, PT, RZ, c[0x0][0x180], PT ;  /* 0x00006000ff007a0c */ /* 0x000fc80003f25070 */
[----:B------:R-:W-:-:S13]  /*3c70*/  ISETP.NE.AND.EX P1, PT, RZ, c[0x0][0x184], PT, P1 ;  /* 0x00006100ff007a0c */ /* 0x000fda0003f25310 */
[----:B------:R-:W-:Y:S05]  /*3c80*/  @P1 BRA `(.L_x_5704) ;  /* 0x0000002000001947 */ /* 0x000fea0003800000 */
[----:B------:R-:W-:Y:S05]  /*3c90*/  @P0 BRA `(.L_x_5705) ;  /* 0x0000008000000947 */ /* 0x000fea0003800000 */
[----:B------:R-:W-:Y:S05]  /*3ca0*/  BRA `(.L_x_5706) ;  /* 0x0000009000007947 */ /* 0x000fea0003800000 */
.L_x_5704:
[----:B-----5:R-:W-:-:S05]  /*3cb0*/  HADD2.F32 R2, -RZ, R32.H1_H1 ;  /* 0x30000020ff027230 */ /* 0x020fca0000004100 */
[----:B------:R-:W-:Y:S01]  /*3cc0*/  FADD.FTZ R45, R2, R45 ;  /* 0x0000002d022d7221 */ /* 0x000fe20000010000 */
[----:B------:R-:W-:Y:S05]  /*3cd0*/  BRA `(.L_x_5705) ;  /* 0x0000004000007947 */ /* 0x000fea0003800000 */
.L_x_5703:
[----:B-----5:R-:W-:Y:S02]  /*3ce0*/  HADD2.F32 R2, -RZ, R28.H1_H1 ;  /* 0x3000001cff027230 */ /* 0x020fe40000004100 */
[----:B------:R-:W-:-:S03]  /*3cf0*/  @P2 HADD2.F32 R40, -RZ, R32.H1_H1 ;  /* 0x30000020ff282230 */ /* 0x000fc60000004100 */
[----:B------:R-:W-:-:S04]  /*3d00*/  FADD.FTZ R45, R2, R45 ;  /* 0x0000002d022d7221 */ /* 0x000fc80000010000 */
[----:B------:R-:W-:-:S05]  /*3d10*/  @P2 FADD.FTZ R45, R40, R45 ;  /* 0x0000002d282d2221 */ /* 0x000fca0000010000 */
.L_x_5705:
[----:B------:R-:W-:-:S04]  /*3d20*/  F2FP.PACK_AB R2, RZ, R45 ;  /* 0x0000002dff02723e */ /* 0x000fc800000000ff */
[----:B------:R-:W-:Y:S02]  /*3d30*/  PRMT R36, R36, 0x5410, R2 ;  /* 0x0000541024247816 */ /* 0x000fe40000000002 */
.L_x_5706:
[----:B------:R-:W-:Y:S01]  /*3d40*/  HADD2.F32 R47, -RZ, R41.H0_H0 ;  /* 0x20000029ff2f7230 */ /* 0x000fe20000004100 */
[----:B------:R-:W-:Y:S05]  /*3d50*/  @P3 BRA `(.L_x_5707) ;  /* 0x0000008000003947 */ /* 0x000fea0003800000 */
[----:B------:R-:W-:-:S04]  /*3d60*/  ISETP.NE.U32.AND P1, PT, RZ, c[0x0][0x180], PT ;  /* 0x00006000ff007a0c */ /* 0x000fc80003f25070 */
[----:B------:R-:W-:-:S13]  /*3d70*/  ISETP.NE.AND.EX P1, PT, RZ, c[0x0][0x184], PT, P1 ;  /* 0x00006100ff007a0c */ /* 0x000fda0003f25310 */
[----:B------:R-:W-:Y:S05]  /*3d80*/  @P1 BRA `(.L_x_5708) ;  /* 0x0000002000001947 */ /* 0x000fea0003800000 */
[----:B------:R-:W-:Y:S05]  /*3d90*/  @P0 BRA `(.L_x_5709) ;  /* 0x0000008000000947 */ /* 0x000fea0003800000 */
[----:B------:R-:W-:Y:S05]  /*3da0*/  BRA `(.L_x_5710) ;  /* 0x0000009000007947 */ /* 0x000fea0003800000 */
.L_x_5708:
[----:B-----5:R-:W-:-:S05]  /*3db0*/  HADD2.F32 R2, -RZ, R33.H0_H0 ;  /* 0x20000021ff027230 */ /* 0x020fca0000004100 */
[----:B------:R-:W-:Y:S01]  /*3dc0*/  FADD.FTZ R47, R2, R47 ;  /* 0x0000002f022f7221 */ /* 0x000fe20000010000 */
[----:B------:R-:W-:Y:S05]  /*3dd0*/  BRA `(.L_x_5709) ;  /* 0x0000004000007947 */ /* 0x000fea0003800000 */
.L_x_5707:
[----:B-----5:R-:W-:Y:S02]  /*3de0*/  HADD2.F32 R2, -RZ, R29.H0_H0 ;  /* 0x2000001dff027230 */ /* 0x020fe40000004100 */
[----:B------:R-:W-:-:S03]  /*3df0*/  @P2 HADD2.F32 R40, -RZ, R33.H0_H0 ;  /* 0x20000021ff282230 */ /* 0x000fc60000004100 */
[----:B------:R-:W-:-:S04]  /*3e00*/  FADD.FTZ R47, R2, R47 ;  /* 0x0000002f022f7221 */ /* 0x000fc80000010000 */
[----:B------:R-:W-:-:S05]  /*3e10*/  @P2 FADD.FTZ R47, R40, R47 ;  /* 0x0000002f282f2221 */ /* 0x000fca0000010000 */
.L_x_5709:
[----:B------:R-:W-:-:S04]  /*3e20*/  F2FP.PACK_AB R2, RZ, R47 ;  /* 0x0000002fff02723e */ /* 0x000fc800000000ff */
[----:B------:R-:W-:Y:S02]  /*3e30*/  PRMT R37, R2, 0x7610, R37 ;  /* 0x0000761002257816 */ /* 0x000fe40000000025 */
.L_x_5710:
[----:B------:R-:W-:Y:S01]  /*3e40*/  HADD2.F32 R217, -RZ, R41.H1_H1 ;  /* 0x30000029ffd97230 */ /* 0x000fe20000004100 */
[----:B------:R-:W-:Y:S05]  /*3e50*/  @P3 BRA `(.L_x_5711) ;  /* 0x0000008000003947 */ /* 0x000fea0003800000 */
[----:B------:R-:W-:-:S04]  /*3e60*/  ISETP.NE.U32.AND P1, PT, RZ, c[0x0][0x180], PT ;  /* 0x00006000ff007a0c */ /* 0x000fc80003f25070 */
[----:B------:R-:W-:-:S13]  /*3e70*/  ISETP.NE.AND.EX P1, PT, RZ, c[0x0][0x184], PT, P1 ;  /* 0x00006100ff007a0c */ /* 0x000fda0003f25310 */
[----:B------:R-:W-:Y:S05]  /*3e80*/  @P1 BRA `(.L_x_5712) ;  /* 0x0000002000001947 */ /* 0x000fea0003800000 */
[----:B------:R-:W-:Y:S05]  /*3e90*/  @P0 BRA `(.L_x_5713) ;  /* 0x0000008000000947 */ /* 0x000fea0003800000 */
[----:B------:R-:W-:Y:S05]  /*3ea0*/  BRA `(.L_x_5714) ;  /* 0x0000009000007947 */ /* 0x000fea0003800000 */
.L_x_5712:
[----:B-----5:R-:W-:-:S05]  /*3eb0*/  HADD2.F32 R2, -RZ, R33.H1_H1 ;  /* 0x30000021ff027230 */ /* 0x020fca0000004100 */
[----:B------:R-:W-:Y:S01]  /*3ec0*/  FADD.FTZ R217, R2, R217 ;  /* 0x000000d902d97221 */ /* 0x000fe20000010000 */
[----:B------:R-:W-:Y:S05]  /*3ed0*/  BRA `(.L_x_5713) ;  /* 0x0000004000007947 */ /* 0x000fea0003800000 */
.L_x_5711:
[----:B-----5:R-:W-:Y:S02]  /*3ee0*/  HADD2.F32 R2, -RZ, R29.H1_H1 ;  /* 0x3000001dff027230 */ /* 0x020fe40000004100 */
[----:B------:R-:W-:-:S03]  /*3ef0*/  @P2 HADD2.F32 R40, -RZ, R33.H1_H1 ;  /* 0x30000021ff282230 */ /* 0x000fc60000004100 */
[----:B------:R-:W-:-:S04]  /*3f00*/  FADD.FTZ R217, R2, R217 ;  /* 0x000000d902d97221 */ /* 0x000fc80000010000 */
[----:B------:R-:W-:-:S05]  /*3f10*/  @P2 FADD.FTZ R217, R40, R217 ;  /* 0x000000d928d92221 */ /* 0x000fca0000010000 */
.L_x_5713:
[----:B------:R-:W-:-:S04]  /*3f20*/  F2FP.PACK_AB R2, RZ, R217 ;  /* 0x000000d9ff02723e */ /* 0x000fc800000000ff */
[----:B------:R-:W-:Y:S02]  /*3f30*/  PRMT R37, R37, 0x5410, R2 ;  /* 0x0000541025257816 */ /* 0x000fe40000000002 */
.L_x_5714:
[----:B------:R-:W-:Y:S01]  /*3f40*/  HADD2.F32 R219, -RZ, R42.H0_H0 ;  /* 0x2000002affdb7230 */ /* 0x000fe20000004100 */
[----:B------:R-:W-:Y:S05]  /*3f50*/  @P3 BRA `(.L_x_5715) ;  /* 0x0000008000003947 */ /* 0x000fea0003800000 */
[----:B------:R-:W-:-:S04]  /*3f60*/  ISETP.NE.U32.AND P1, PT, RZ, c[0x0][0x180], PT ;  /* 0x00006000ff007a0c */ /* 0x000fc80003f25070 */
[----:B------:R-:W-:-:S13]  /*3f70*/  ISETP.NE.AND.EX P1, PT, RZ, c[0x0][0x184], PT, P1 ;  /* 0x00006100ff007a0c */ /* 0x000fda0003f25310 */
[----:B------:R-:W-:Y:S05]  /*3f80*/  @P1 BRA `(.L_x_5716) ;  /* 0x0000002000001947 */ /* 0x000fea0003800000 */
[----:B------:R-:W-:Y:S05]  /*3f90*/  @P0 BRA `(.L_x_5717) ;  /* 0x0000008000000947 */ /* 0x000fea0003800000 */
[----:B------:R-:W-:Y:S05]  /*3fa0*/  BRA `(.L_x_5718) ;  /* 0x0000009000007947 */ /* 0x000fea0003800000 */
.L_x_5716:
[----:B-----5:R-:W-:-:S05]  /*3fb0*/  HADD2.F32 R2, -RZ, R34.H0_H0 ;  /* 0x20000022ff027230 */ /* 0x020fca0000004100 */
[----:B------:R-:W-:Y:S01]  /*3fc0*/  FADD.FTZ R219, R2, R219 ;  /* 0x000000db02db7221 */ /* 0x000fe20000010000 */
[----:B------:R-:W-:Y:S05]  /*3fd0*/  BRA `(.L_x_5717) ;  /* 0x0000004000007947 */ /* 0x000fea0003800000 */
.L_x_5715:
[----:B-----5:R-:W-:Y:S02]  /*3fe0*/  HADD2.F32 R2, -RZ, R30.H0_H0 ;  /* 0x2000001eff027230 */ /* 0x020fe40000004100 */
[----:B------:R-:W-:-:S03]  /*3ff0*/  @P2 HADD2.F32 R40, -RZ, R34.H0_H0 ;  /* 0x20000022ff282230 */ /* 0x000fc60000004100 */
[----:B------:R-:W-:-:S04]  /*4000*/  FADD.FTZ R219, R2, R219 ;  /* 0x000000db02db7221 */ /* 0x000fc80000010000 */
[----:B------:R-:W-:-:S05]  /*4010*/  @P2 FADD.FTZ R219, R40, R219 ;  /* 0x000000db28db2221 */ /* 0x000fca0000010000 */
.L_x_5717:
[----:B------:R-:W-:-:S04]  /*4020*/  F2FP.PACK_AB R2, RZ, R219 ;  /* 0x000000dbff02723e */ /* 0x000fc800000000ff */
[----:B------:R-:W-:Y:S02]  /*4030*/  PRMT R38, R2, 0x7610, R38 ;  /* 0x0000761002267816 */ /* 0x000fe40000000026 */
.L_x_5718:
[----:B------:R-:W-:Y:S01]  /*4040*/  HADD2.F32 R221, -RZ, R42.H1_H1 ;  /* 0x3000002affdd7230 */ /* 0x000fe20000004100 */
[----:B------:R-:W-:Y:S05]  /*4050*/  @P3 BRA `(.L_x_5719) ;  /* 0x0000008000003947 */ /* 0x000fea0003800000 */
[----:B------:R-:W-:-:S04]  /*4060*/  ISETP.NE.U32.AND P1, PT, RZ, c[0x0][0x180], PT ;  /* 0x00006000ff007a0c */ /* 0x000fc80003f25070 */
[----:B------:R-:W-:-:S13]  /*4070*/  ISETP.NE.AND.EX P1, PT, RZ, c[0x0][0x184], PT, P1 ;  /* 0x00006100ff007a0c */ /* 0x000fda0003f25310 */
[----:B------:R-:W-:Y:S05]  /*4080*/  @P1 BRA `(.L_x_5720) ;  /* 0x0000002000001947 */ /* 0x000fea0003800000 */
[----:B------:R-:W-:Y:S05]  /*4090*/  @P0 BRA `(.L_x_5721) ;  /* 0x0000008000000947 */ /* 0x000fea0003800000 */
[----:B------:R-:W-:Y:S05]  /*40a0*/  BRA `(.L_x_5722) ;  /* 0x0000009000007947 */ /* 0x000fea0003800000 */
.L_x_5720:
[----:B-----5:R-:W-:-:S05]  /*40b0*/  HADD2.F32 R2, -RZ, R34.H1_H1 ;  /* 0x30000022ff027230 */ /* 0x020fca0000004100 */
[----:B------:R-:W-:Y:S01]  /*40c0*/  FADD.FTZ R221, R2, R221 ;  /* 0x000000dd02dd7221 */ /* 0x000fe20000010000 */
[----:B------:R-:W-:Y:S05]  /*40d0*/  BRA `(.L_x_5721) ;  /* 0x0000004000007947 */ /* 0x000fea0003800000 */
.L_x_5719:
[----:B-----5:R-:W-:Y:S02]  /*40e0*/  HADD2.F32 R2, -RZ, R30.H1_H1 ;  /* 0x3000001eff027230 */ /* 0x020fe40000004100 */
[----:B------:R-:W-:-:S03]  /*40f0*/  @P2 HADD2.F32 R40, -RZ, R34.H1_H1 ;  /* 0x30000022ff282230 */ /* 0x000fc60000004100 */
[----:B------:R-:W-:-:S04]  /*4100*/  FADD.FTZ R221, R2, R221 ;  /* 0x000000dd02dd7221 */ /* 0x000fc80000010000 */
[----:B------:R-:W-:-:S05]  /*4110*/  @P2 FADD.FTZ R221, R40, R221 ;  /* 0x000000dd28dd2221 */ /* 0x000fca0000010000 */
.L_x_5721:
[----:B------:R-:W-:-:S04]  /*4120*/  F2FP.PACK_AB R2, RZ, R221 ;  /* 0x000000ddff02723e */ /* 0x000fc800000000ff */
[----:B------:R-:W-:Y:S02]  /*4130*/  PRMT R38, R38, 0x5410, R2 ;  /* 0x0000541026267816 */ /* 0x000fe40000000002 */
.L_x_5722:
[----:B------:R-:W-:Y:S01]  /*4140*/  HADD2.F32 R223, -RZ, R43.H0_H0 ;  /* 0x2000002bffdf7230 */ /* 0x000fe20000004100 */
[----:B------:R-:W-:Y:S05]  /*4150*/  @P3 BRA `(.L_x_5723) ;  /* 0x0000008000003947 */ /* 0x000fea0003800000 */
[----:B------:R-:W-:-:S04]  /*4160*/  ISETP.NE.U32.AND P1, PT, RZ, c[0x0][0x180], PT ;  /* 0x00006000ff007a0c */ /* 0x000fc80003f25070 */
[----:B------:R-:W-:-:S13]  /*4170*/  ISETP.NE.AND.EX P1, PT, RZ, c[0x0][0x184], PT, P1 ;  /* 0x00006100ff007a0c */ /* 0x000fda0003f25310 */
[----:B------:R-:W-:Y:S05]  /*4180*/  @P1 BRA `(.L_x_5724) ;  /* 0x0000002000001947 */ /* 0x000fea0003800000 */
[----:B------:R-:W-:Y:S05]  /*4190*/  @P0 BRA `(.L_x_5725) ;  /* 0x0000008000000947 */ /* 0x000fea0003800000 */
[----:B------:R-:W-:Y:S05]  /*41a0*/  BRA `(.L_x_5726) ;  /* 0x0000009000007947 */ /* 0x000fea0003800000 */
.L_x_5724:
[----:B-----5:R-:W-:-:S05]  /*41b0*/  HADD2.F32 R2, -RZ, R35.H0_H0 ;  /* 0x20000023ff027230 */ /* 0x020fca0000004100 */
[----:B------:R-:W-:Y:S01]  /*41c0*/  FADD.FTZ R223, R2, R223 ;  /* 0x000000df02df7221 */ /* 0x000fe20000010000 */
[----:B------:R-:W-:Y:S05]  /*41d0*/  BRA `(.L_x_5725) ;  /* 0x0000004000007947 */ /* 0x000fea0003800000 */
.L_x_5723:
[----:B-----5:R-:W-:Y:S02]  /*41e0*/  HADD2.F32 R2, -RZ, R31.H0_H0 ;  /* 0x2000001fff027230 */ /* 0x020fe40000004100 */
[----:B------:R-:W-:-:S03]  /*41f0*/  @P2 HADD2.F32 R40, -RZ, R35.H0_H0 ;  /* 0x20000023ff282230 */ /* 0x000fc60000004100 */
[----:B------:R-:W-:-:S04]  /*4200*/  FADD.FTZ R223, R2, R223 ;  /* 0x000000df02df7221 */ /* 0x000fc80000010000 */
[----:B------:R-:W-:-:S05]  /*4210*/  @P2 FADD.FTZ R223, R40, R223 ;  /* 0x000000df28df2221 */ /* 0x000fca0000010000 */
.L_x_5725:
[----:B------:R-:W-:-:S04]  /*4220*/  F2FP.PACK_AB R2, RZ, R223 ;  /* 0x000000dfff02723e */ /* 0x000fc800000000ff */
[----:B------:R-:W-:Y:S02]  /*4230*/  PRMT R39, R2, 0x7610, R39 ;  /* 0x0000761002277816 */ /* 0x000fe40000000027 */
.L_x_5726:
[----:B------:R-:W-:Y:S01]  /*4240*/  HADD2.F32 R43, -RZ, R43.H1_H1 ;  /* 0x3000002bff2b7230 */ /* 0x000fe20000004100 */
[----:B------:R-:W-:Y:S05]  /*4250*/  @P3 BRA `(.L_x_5727) ;  /* 0x0000008000003947 */ /* 0x000fea0003800000 */
[----:B------:R-:W-:-:S04]  /*4260*/  ISETP.NE.U32.AND P1, PT, RZ, c[0x0][0x180], PT ;  /* 0x00006000ff007a0c */ /* 0x000fc80003f25070 */
[----:B------:R-:W-:-:S13]  /*4270*/  ISETP.NE.AND.EX P1, PT, RZ, c[0x0][0x184], PT, P1 ;  /* 0x00006100ff007a0c */ /* 0x000fda0003f25310 */
[----:B------:R-:W-:Y:S05]  /*4280*/  @P1 BRA `(.L_x_5728) ;  /* 0x0000002000001947 */ /* 0x000fea0003800000 */
[----:B------:R-:W-:Y:S05]  /*4290*/  @P0 BRA `(.L_x_5729) ;  /* 0x0000008000000947 */ /* 0x000fea0003800000 */
[----:B------:R-:W-:Y:S05]  /*42a0*/  BRA `(.L_x_5730) ;  /* 0x0000009000007947 */ /* 0x000fea0003800000 */
.L_x_5728:
[----:B-----5:R-:W-:-:S05]  /*42b0*/  HADD2.F32 R2, -RZ, R35.H1_H1 ;  /* 0x30000023ff027230 */ /* 0x020fca0000004100 */
[----:B------:R-:W-:Y:S01]  /*42c0*/  FADD.FTZ R43, R2, R43 ;  /* 0x0000002b022b7221 */ /* 0x000fe20000010000 */
[----:B------:R-:W-:Y:S05]  /*42d0*/  BRA `(.L_x_5729) ;  /* 0x0000004000007947 */ /* 0x000fea0003800000 */
.L_x_5727:
[----:B-----5:R-:W-:Y:S02]  /*42e0*/  HADD2.F32 R2, -RZ, R31.H1_H1 ;  /* 0x3000001fff027230 */ /* 0x020fe40000004100 */
[----:B------:R-:W-:-:S03]  /*42f0*/  @P2 HADD2.F32 R40, -RZ, R35.H1_H1 ;  /* 0x30000023ff282230 */ /* 0x000fc60000004100 */
[----:B------:R-:W-:-:S04]  /*4300*/  FADD.FTZ R43, R2, R43 ;  /* 0x0000002b022b7221 */ /* 0x000fc80000010000 */
[----:B------:R-:W-:-:S05]  /*4310*/  @P2 FADD.FTZ R43, R40, R43 ;  /* 0x0000002b282b2221 */ /* 0x000fca0000010000 */
.L_x_5729:
[----:B------:R-:W-:-:S04]  /*4320*/  F2FP.PACK_AB R2, RZ, R43 ;  /* 0x0000002bff02723e */ /* 0x000fc800000000ff */
[----:B------:R-:W-:Y:S02]  /*4330*/  PRMT R39, R39, 0x5410, R2 ;  /* 0x0000541027277816 */ /* 0x000fe40000000002 */
.L_x_5730:
        /* <DEDUP_REMOVED lines=65> */
.L_x_5735:
        /* <DEDUP_REMOVED lines=132> */
.L_x_5736:
[----:B------:R-:W-:Y:S01]  /*4f90*/  SHF.R.U32.HI R225, RZ, 0x5, R104 ;  /* 0x00000005ffe17819 */ /* 0x000fe20000011668 */
[----:B-1----:R-:W-:Y:S01]  /*4fa0*/  FADD.FTZ R3, R57, R46 ;  /* 0x0000002e39037221 */ /* 0x002fe20000010000 */
[----:B------:R-:W-:Y:S01]  /*4fb0*/  WARPSYNC 0xffffffff ;  /* 0xffffffff00007948 */ /* 0x000fe20003800000 */
[----:B------:R-:W-:Y:S01]  /*4fc0*/  LOP3.LUT R41, R104, 0x1f, RZ, 0xc0, !PT ;  /* 0x0000001f68297812 */ /* 0x000fe200078ec0ff */
[--C-:B------:R-:W-:Y:S01]  /*4fd0*/  HADD2.F32 R140, -RZ, R87.reuse.H0_H0 ;  /* 0x20000057ff8c7230 */ /* 0x100fe20000004100 */
[----:B------:R-:W-:Y:S01]  /*4fe0*/  LOP3.LUT R225, R225, 0x3, RZ, 0xc0, !PT ;  /* 0x00000003e1e17812 */ /* 0x000fe200078ec0ff */
[----:B------:R-:W-:Y:S01]  /*4ff0*/  HADD2.F32 R142, -RZ, R87.H1_H1 ;  /* 0x30000057ff8e7230 */ /* 0x000fe20000004100 */
        /* <DEDUP_REMOVED lines=27> */
[----:B--2---:R-:W-:Y:S01]  /*51b0*/  FMUL.FTZ R229, R3, R46 ;  /* 0x0000002e03e57220 */ /* 0x004fe20000410000 */
[----:B------:R-:W-:Y:S01]  /*51c0*/  MOV R46, c[0x0][0x1e0] ;  /* 0x00007800002e7a02 */ /* 0x000fe20000000f00 */
[----:B------:R-:W-:Y:S02]  /*51d0*/  FMUL.FTZ R227, R227, R54 ;  /* 0x00000036e3e37220 */ /* 0x000fe40000410000 */
[----:B---3--:R-:W-:Y:S01]  /*51e0*/  FADD.FTZ R2, R2, R41 ;  /* 0x0000002902027221 */ /* 0x008fe20000010000 */
[----:B------:R-:W1:Y:S01]  /*51f0*/  SHFL.DOWN PT, R40, R229, 0x1, 0x1f ;  /* 0x08201f00e5287f89 */ /* 0x000e6200000e0000 */
[----:B------:R-:W-:Y:S01]  /*5200*/  FMUL.FTZ R227, R227, R44 ;  /* 0x0000002ce3e37220 */ /* 0x000fe20000410000 */
[----:B0-----:R-:W0:Y:S03]  /*5210*/  MUFU.RCP R41, R42 ;  /* 0x0000002a00297308 */ /* 0x001e260000001000 */
        /* <DEDUP_REMOVED lines=29> */
[C---:B------:R-:W-:Y:S01]  /*53f0*/  FADD.FTZ R46, -R44.reuse, R131 ;  /* 0x000000832c2e7221 */ /* 0x040fe20000010100 */
[--C-:B------:R-:W-:Y:S01]  /*5400*/  HADD2.F32 R131, -RZ, R86.reuse.H0_H0 ;  /* 0x20000056ff837230 */ /* 0x100fe20000004100 */
[C---:B------:R-:W-:Y:S01]  /*5410*/  FADD.FTZ R50, -R44.reuse, R133 ;  /* 0x000000852c327221 */ /* 0x040fe20000010100 */
[----:B------:R-:W-:Y:S01]  /*5420*/  HADD2.F32 R133, -RZ, R86.H1_H1 ;  /* 0x30000056ff857230 */ /* 0x000fe20000004100 */
[C---:B------:R-:W-:Y:S02]  /*5430*/  FADD.FTZ R55, -R44.reuse, R55 ;  /* 0x000000372c377221 */ /* 0x040fe40000010100 */
[----:B------:R-:W-:-:S02]  /*5440*/  FADD.FTZ R52, -R44, R145 ;  /* 0x000000912c347221 */ /* 0x000fc40000010100 */
[C---:B------:R-:W-:Y:S02]  /*5450*/  FADD.FTZ R51, -R44.reuse, R51 ;  /* 0x000000332c337221 */ /* 0x040fe40000010100 */
[C---:B------:R-:W-:Y:S02]  /*5460*/  FADD.FTZ R53, -R44.reuse, R53 ;  /* 0x000000352c357221 */ /* 0x040fe40000010100 */
[----:B------:R-:W-:Y:S02]  /*5470*/  FADD.FTZ R59, -R44, R59 ;  /* 0x0000003b2c3b7221 */ /* 0x000fe40000010100 */
[C---:B-1----:R-:W-:Y:S01]  /*5480*/  FMUL.FTZ R56, R172.reuse, R127 ;  /* 0x0000007fac387220 */ /* 0x042fe20000410000 */
[----:B------:R1:W-:Y:S01]  /*5490*/  @!P1 STG.E [R40.64], R172 ;  /* 0x000000ac28009986 */ /* 0x0003e2000c101904 */
[C---:B------:R-:W-:Y:S02]  /*54a0*/  FMUL.FTZ R127, R172.reuse, R129 ;  /* 0x00000081ac7f7220 */ /* 0x040fe40000410000 */
[----:B------:R-:W-:-:S02]  /*54b0*/  FMUL.FTZ R54, R172, R46 ;  /* 0x0000002eac367220 */ /* 0x000fc40000410000 */
[C---:B------:R-:W-:Y:S02]  /*54c0*/  FMUL.FTZ R145, R172.reuse, R50 ;  /* 0x00000032ac917220 */ /* 0x040fe40000410000 */
[----:B------:R-:W-:Y:S02]  /*54d0*/  FMUL.FTZ R132, R172, R55 ;  /* 0x00000037ac847220 */ /* 0x000fe40000410000 */
[----:B------:R-:W-:Y:S02]  /*54e0*/  FADD.FTZ R57, -R44, R147 ;  /* 0x000000932c397221 */ /* 0x000fe40000010100 */
[----:B------:R-:W-:Y:S01]  /*54f0*/  FFMA.FTZ R55, R54, R140, R97 ;  /* 0x0000008c36377223 */ /* 0x000fe20000010061 */
[--C-:B------:R-:W-:Y:S01]  /*5500*/  HADD2.F32 R140, -RZ, R84.reuse.H1_H1 ;  /* 0x30000054ff8c7230 */ /* 0x100fe20000004100 */
[----:B------:R-:W-:Y:S01]  /*5510*/  FFMA.FTZ R56, R56, R131, R99 ;  /* 0x0000008338387223 */ /* 0x000fe20000010063 */
[--C-:B------:R-:W-:Y:S01]  /*5520*/  HADD2.F32 R131, -RZ, R85.reuse.H0_H0 ;  /* 0x20000055ff837230 */ /* 0x100fe20000004100 */
[----:B------:R-:W-:Y:S01]  /*5530*/  FFMA.FTZ R127, R127, R133, R98 ;  /* 0x000000857f7f7223 */ /* 0x000fe20000010062 */
[----:B------:R-:W-:Y:S01]  /*5540*/  HADD2.F32 R133, -RZ, R84.H0_H0 ;  /* 0x20000054ff857230 */ /* 0x000fe20000004100 */
[----:B------:R-:W-:Y:S01]  /*5550*/  FFMA.FTZ R54, R145, R142, R96 ;  /* 0x0000008e91367223 */ /* 0x000fe20000010060 */
[----:B------:R-:W-:Y:S01]  /*5560*/  HADD2.F32 R142, -RZ, R85.H1_H1 ;  /* 0x30000055ff8e7230 */ /* 0x000fe20000004100 */
[C---:B0-----:R-:W-:Y:S01]  /*5570*/  FADD.FTZ R2, -R44.reuse, R139 ;  /* 0x0000008b2c027221 */ /* 0x041fe20000010100 */
[----:B------:R-:W-:Y:S01]  /*5580*/  HADD2.F32 R145, -RZ, R27.H0_H0 ;  /* 0x2000001bff917230 */ /* 0x000fe20000004100 */
[----:B------:R-:W-:Y:S01]  /*5590*/  FADD.FTZ R3, -R44, R143 ;  /* 0x0000008f2c037221 */ /* 0x000fe20000010100 */
[----:B------:R-:W-:Y:S01]  /*55a0*/  F2FP.PACK_AB R55, R54, R55 ;  /* 0x000000373637723e */ /* 0x000fe200000000ff */
[C---:B------:R-:W-:Y:S01]  /*55b0*/  FMUL.FTZ R136, R172.reuse, R51 ;  /* 0x00000033ac887220 */ /* 0x040fe20000410000 */
[----:B------:R-:W-:Y:S01]  /*55c0*/  F2FP.PACK_AB R54, R127, R56 ;  /* 0x000000387f36723e */ /* 0x000fe200000000ff */
[C---:B------:R-:W-:Y:S01]  /*55d0*/  FMUL.FTZ R139, R172.reuse, R53 ;  /* 0x00000035ac8b7220 */ /* 0x040fe20000410000 */
[----:B------:R-:W-:Y:S01]  /*55e0*/  HFMA2.MMA R127, -RZ, RZ, 0, 9.5367431640625e-07 ;  /* 0x00000010ff7f7435 */ /* 0x000fe200000001ff */
[----:B------:R-:W-:-:S02]  /*55f0*/  FMUL.FTZ R143, R172, R59 ;  /* 0x0000003bac8f7220 */ /* 0x000fc40000410000 */
[----:B------:R-:W-:Y:S02]  /*5600*/  FMUL.FTZ R150, R172, R57 ;  /* 0x00000039ac967220 */ /* 0x000fe40000410000 */
[----:B------:R-:W-:Y:S02]  /*5610*/  FADD.FTZ R141, -R44, R141 ;  /* 0x0000008d2c8d7221 */ /* 0x000fe40000010100 */
[----:B------:R-:W-:Y:S02]  /*5620*/  FFMA.FTZ R131, R132, R131, R101 ;  /* 0x0000008384837223 */ /* 0x000fe40000010065 */
[----:B------:R-:W-:Y:S02]  /*5630*/  FFMA.FTZ R133, R136, R133, R103 ;  /* 0x0000008588857223 */ /* 0x000fe40000010067 */
[----:B------:R-:W-:Y:S01]  /*5640*/  FFMA.FTZ R132, R143, R142, R100 ;  /* 0x0000008e8f847223 */ /* 0x000fe20000010064 */
[--C-:B------:R-:W-:Y:S01]  /*5650*/  HADD2.F32 R142, -RZ, R26.reuse.H0_H0 ;  /* 0x2000001aff8e7230 */ /* 0x100fe20000004100 */
[----:B------:R-:W-:Y:S01]  /*5660*/  FFMA.FTZ R136, R139, R140, R102 ;  /* 0x0000008c8b887223 */ /* 0x000fe20000010066 */
[--C-:B------:R-:W-:Y:S01]  /*5670*/  HADD2.F32 R143, -RZ, R25.reuse.H0_H0 ;  /* 0x20000019ff8f7230 */ /* 0x100fe20000004100 */
[----:B------:R-:W-:Y:S01]  /*5680*/  FFMA.FTZ R139, R150, R145, R89 ;  /* 0x00000091968b7223 */ /* 0x000fe20000010059 */
[----:B------:R-:W-:Y:S01]  /*5690*/  HADD2.F32 R150, -RZ, R26.H1_H1 ;  /* 0x3000001aff967230 */ /* 0x000fe20000004100 */
[C---:B------:R-:W-:Y:S01]  /*56a0*/  FADD.FTZ R58, -R44.reuse, R149 ;  /* 0x000000952c3a7221 */ /* 0x040fe20000010100 */
[----:B------:R-:W-:Y:S01]  /*56b0*/  HADD2.F32 R145, -RZ, R25.H1_H1 ;  /* 0x30000019ff917230 */ /* 0x000fe20000004100 */
[----:B------:R-:W-:Y:S01]  /*56c0*/  FADD.FTZ R128, -R44, R151 ;  /* 0x000000972c807221 */ /* 0x000fe20000010100 */
[----:B------:R-:W-:Y:S01]  /*56d0*/  HADD2.F32 R140, -RZ, R27.H1_H1 ;  /* 0x3000001bff8c7230 */ /* 0x000fe20000004100 */
[----:B------:R-:W-:-:S02]  /*56e0*/  FMUL.FTZ R146, R172, R2 ;  /* 0x00000002ac927220 */ /* 0x000fc40000410000 */
[C---:B------:R-:W-:Y:S02]  /*56f0*/  FMUL.FTZ R148, R172.reuse, R3 ;  /* 0x00000003ac947220 */ /* 0x040fe40000410000 */
[C---:B------:R-:W-:Y:S02]  /*5700*/  FMUL.FTZ R149, R172.reuse, R141 ;  /* 0x0000008dac957220 */ /* 0x040fe40000410000 */
[----:B------:R-:W-:Y:S02]  /*5710*/  FMUL.FTZ R151, R172, R52 ;  /* 0x00000034ac977220 */ /* 0x000fe40000410000 */
[C---:B------:R-:W-:Y:S02]  /*5720*/  FADD.FTZ R135, -R44.reuse, R135 ;  /* 0x000000872c877221 */ /* 0x040fe40000010100 */
[C---:B------:R-:W-:Y:S02]  /*5730*/  FADD.FTZ R159, -R44.reuse, R159 ;  /* 0x0000009f2c9f7221 */ /* 0x040fe40000010100 */
[----:B------:R-:W-:-:S02]  /*5740*/  FADD.FTZ R137, -R44, R137 ;  /* 0x000000892c897221 */ /* 0x000fc40000010100 */
[----:B------:R-:W-:Y:S02]  /*5750*/  FADD.FTZ R163, -R44, R163 ;  /* 0x000000a32ca37221 */ /* 0x000fe40000010100 */
[----:B------:R-:W-:Y:S01]  /*5760*/  FFMA.FTZ R142, R148, R142, R91 ;  /* 0x0000008e948e7223 */ /* 0x000fe2000001005b */
[----:B------:R-:W-:Y:S01]  /*5770*/  HADD2.F32 R148, -RZ, R22.H0_H0 ;  /* 0x20000016ff947230 */ /* 0x000fe20000004100 */
[----:B------:R-:W-:Y:S01]  /*5780*/  FFMA.FTZ R146, R146, R143, R93 ;  /* 0x0000008f92927223 */ /* 0x000fe2000001005d */
[--C-:B------:R-:W-:Y:S01]  /*5790*/  HADD2.F32 R143, -RZ, R24.reuse.H0_H0 ;  /* 0x20000018ff8f7230 */ /* 0x100fe20000004100 */
[----:B------:R-:W-:Y:S01]  /*57a0*/  FFMA.FTZ R151, R151, R150, R90 ;  /* 0x0000009697977223 */ /* 0x000fe2000001005a */
[----:B------:R-:W-:Y:S01]  /*57b0*/  HADD2.F32 R150, -RZ, R23.H0_H0 ;  /* 0x20000017ff967230 */ /* 0x000fe20000004100 */
[----:B------:R-:W-:Y:S01]  /*57c0*/  FFMA.FTZ R149, R149, R145, R92 ;  /* 0x0000009195957223 */ /* 0x000fe2000001005c */
[----:B------:R-:W-:Y:S01]  /*57d0*/  HADD2.F32 R145, -RZ, R24.H1_H1 ;  /* 0x30000018ff917230 */ /* 0x000fe20000004100 */
[----:B------:R-:W-:-:S02]  /*57e0*/  FMUL.FTZ R144, R172, R135 ;  /* 0x00000087ac907220 */ /* 0x000fc40000410000 */
[C---:B------:R-:W-:Y:S01]  /*57f0*/  FMUL.FTZ R156, R172.reuse, R159 ;  /* 0x0000009fac9c7220 */ /* 0x040fe20000410000 */
[--C-:B------:R-:W-:Y:S01]  /*5800*/  HADD2.F32 R159, -RZ, R15.reuse.H0_H0 ;  /* 0x2000000fff9f7230 */ /* 0x100fe20000004100 */
[C---:B------:R-:W-:Y:S02]  /*5810*/  FMUL.FTZ R147, R172.reuse, R137 ;  /* 0x00000089ac937220 */ /* 0x040fe40000410000 */
[----:B------:R-:W-:Y:S01]  /*5820*/  FMUL.FTZ R158, R172, R163 ;  /* 0x000000a3ac9e7220 */ /* 0x000fe20000410000 */
[----:B------:R-:W-:Y:S01]  /*5830*/  HADD2.F32 R163, -RZ, R15.H1_H1 ;  /* 0x3000000fffa37230 */ /* 0x000fe20000004100 */
[C---:B------:R-:W-:Y:S02]  /*5840*/  FADD.FTZ R130, -R44.reuse, R153 ;  /* 0x000000992c827221 */ /* 0x040fe40000010100 */
[----:B------:R-:W-:Y:S02]  /*5850*/  FADD.FTZ R134, -R44, R155 ;  /* 0x0000009b2c867221 */ /* 0x000fe40000010100 */
[----:B------:R-:W-:-:S02]  /*5860*/  FFMA.FTZ R144, R144, R143, R95 ;  /* 0x0000008f90907223 */ /* 0x000fc4000001005f */
[----:B------:R-:W-:Y:S01]  /*5870*/  FFMA.FTZ R156, R156, R148, R79 ;  /* 0x000000949c9c7223 */ /* 0x000fe2000001004f */
[--C-:B------:R-:W-:Y:S01]  /*5880*/  HADD2.F32 R148, -RZ, R20.reuse.H1_H1 ;  /* 0x30000014ff947230 */ /* 0x100fe20000004100 */
[----:B------:R-:W-:Y:S02]  /*5890*/  FMUL.FTZ R153, R172, R58 ;  /* 0x0000003aac997220 */ /* 0x000fe40000410000 */
[----:B------:R-:W-:Y:S01]  /*58a0*/  FFMA.FTZ R145, R147, R145, R94 ;  /* 0x0000009193917223 */ /* 0x000fe2000001005e */
[----:B------:R-:W-:Y:S01]  /*58b0*/  HADD2.F32 R147, -RZ, R20.H0_H0 ;  /* 0x20000014ff937230 */ /* 0x000fe20000004100 */
[----:B------:R-:W-:Y:S01]  /*58c0*/  FFMA.FTZ R143, R158, R150, R77 ;  /* 0x000000969e8f7223 */ /* 0x000fe2000001004d */
[----:B------:R-:W-:Y:S01]  /*58d0*/  HADD2.F32 R150, -RZ, R21.H0_H0 ;  /* 0x20000015ff967230 */ /* 0x000fe20000004100 */
[----:B------:R-:W-:Y:S01]  /*58e0*/  FMUL.FTZ R155, R172, R130 ;  /* 0x00000082ac9b7220 */ /* 0x000fe20000410000 */
[----:B------:R-:W-:Y:S01]  /*58f0*/  HADD2.F32 R158, -RZ, R22.H1_H1 ;  /* 0x30000016ff9e7230 */ /* 0x000fe20000004100 */
[----:B------:R-:W-:Y:S01]  /*5900*/  FADD.FTZ R165, -R44, R165 ;  /* 0x000000a52ca57221 */ /* 0x000fe20000010100 */
[----:B------:R-:W-:Y:S01]  /*5910*/  F2FP.PACK_AB R56, R145, R144 ;  /* 0x000000909138723e */ /* 0x000fe200000000ff */
[----:B------:R-:W-:-:S02]  /*5920*/  FMUL.FTZ R152, R172, R128 ;  /* 0x00000080ac987220 */ /* 0x000fc40000410000 */
[----:B------:R-:W-:Y:S02]  /*5930*/  FMUL.FTZ R154, R172, R134 ;  /* 0x00000086ac9a7220 */ /* 0x000fe40000410000 */
[C---:B------:R-:W-:Y:S02]  /*5940*/  FADD.FTZ R177, -R44.reuse, R177 ;  /* 0x000000b12cb17221 */ /* 0x040fe40000010100 */
[C---:B------:R-:W-:Y:S02]  /*5950*/  FADD.FTZ R171, -R44.reuse, R171 ;  /* 0x000000ab2cab7221 */ /* 0x040fe40000010100 */
[C---:B------:R-:W-:Y:S02]  /*5960*/  FADD.FTZ R175, -R44.reuse, R175 ;  /* 0x000000af2caf7221 */ /* 0x040fe40000010100 */
[----:B------:R-:W-:Y:S01]  /*5970*/  FFMA.FTZ R140, R153, R140, R88 ;  /* 0x0000008c998c7223 */ /* 0x000fe20000010058 */
[----:B------:R-:W-:Y:S01]  /*5980*/  HADD2.F32 R153, -RZ, R23.H1_H1 ;  /* 0x30000017ff997230 */ /* 0x000fe20000004100 */
[----:B------:R-:W-:-:S02]  /*5990*/  FADD.FTZ R160, -R44, R45 ;  /* 0x0000002d2ca07221 */ /* 0x000fc40000010100 */
[----:B------:R-:W-:Y:S01]  /*59a0*/  FFMA.FTZ R148, R155, R148, R82 ;  /* 0x000000949b947223 */ /* 0x000fe20000010052 */
[--C-:B------:R-:W-:Y:S01]  /*59b0*/  HADD2.F32 R155, -RZ, R18.reuse.H1_H1 ;  /* 0x30000012ff9b7230 */ /* 0x100fe20000004100 */
[----:B------:R-:W-:Y:S02]  /*59c0*/  FMUL.FTZ R165, R172, R165 ;  /* 0x000000a5aca57220 */ /* 0x000fe40000410000 */
[----:B------:R-:W-:Y:S01]  /*59d0*/  FFMA.FTZ R150, R154, R150, R81 ;  /* 0x000000969a967223 */ /* 0x000fe20000010051 */
[----:B------:R-:W-:Y:S01]  /*59e0*/  HADD2.F32 R154, -RZ, R18.H0_H0 ;  /* 0x20000012ff9a7230 */ /* 0x000fe20000004100 */
[----:B------:R-:W-:Y:S01]  /*59f0*/  FFMA.FTZ R147, R152, R147, R83 ;  /* 0x0000009398937223 */ /* 0x000fe20000010053 */
[----:B------:R-:W-:Y:S01]  /*5a00*/  HADD2.F32 R152, -RZ, R17.H0_H0 ;  /* 0x20000011ff987230 */ /* 0x000fe20000004100 */
[----:B------:R-:W-:Y:S02]  /*5a10*/  FMUL.FTZ R177, R172, R177 ;  /* 0x000000b1acb17220 */ /* 0x000fe40000410000 */
[----:B------:R-:W-:-:S02]  /*5a20*/  FADD.FTZ R157, -R44, R157 ;  /* 0x0000009d2c9d7221 */ /* 0x000fc40000010100 */
[C---:B------:R-:W-:Y:S02]  /*5a30*/  FMUL.FTZ R162, R172.reuse, R171 ;  /* 0x000000abaca27220 */ /* 0x040fe40000410000 */
[----:B------:R-:W-:Y:S02]  /*5a40*/  FMUL.FTZ R164, R172, R175 ;  /* 0x000000afaca47220 */ /* 0x000fe40000410000 */
[----:B------:R-:W-:Y:S02]  /*5a50*/  FADD.FTZ R173, -R44, R173 ;  /* 0x000000ad2cad7221 */ /* 0x000fe40000010100 */
[----:B------:R-:W-:Y:S02]  /*5a60*/  FMUL.FTZ R3, R172, R160 ;  /* 0x000000a0ac037220 */ /* 0x000fe40000410000 */
[C---:B------:R-:W-:Y:S02]  /*5a70*/  FADD.FTZ R167, -R44.reuse, R167 ;  /* 0x000000a72ca77221 */ /* 0x040fe40000010100 */
[----:B------:R-:W-:-:S02]  /*5a80*/  FADD.FTZ R169, -R44, R169 ;  /* 0x000000a92ca97221 */ /* 0x000fc40000010100 */
[----:B------:R-:W-:Y:S01]  /*5a90*/  FFMA.FTZ R160, R165, R153, R76 ;  /* 0x00000099a5a07223 */ /* 0x000fe2000001004c */
[----:B------:R-:W-:Y:S01]  /*5aa0*/  HADD2.F32 R153, -RZ, R21.H1_H1 ;  /* 0x30000015ff997230 */ /* 0x000fe20000004100 */
[----:B------:R-:W-:Y:S01]  /*5ab0*/  FFMA.FTZ R177, R177, R155, R70 ;  /* 0x0000009bb1b17223 */ /* 0x000fe20000010046 */
[----:B------:R-:W-:Y:S01]  /*5ac0*/  HADD2.F32 R155, -RZ, R17.H1_H1 ;  /* 0x30000011ff9b7230 */ /* 0x000fe20000004100 */
[----:B------:R-:W-:Y:S01]  /*5ad0*/  FMUL.FTZ R157, R172, R157 ;  /* 0x0000009dac9d7220 */ /* 0x000fe20000410000 */
[----:B------:R-:W-:Y:S01]  /*5ae0*/  HADD2.F32 R165, -RZ, R14.H1_H1 ;  /* 0x3000000effa57230 */ /* 0x000fe20000004100 */
[----:B------:R-:W-:Y:S01]  /*5af0*/  FFMA.FTZ R164, R164, R154, R71 ;  /* 0x0000009aa4a47223 */ /* 0x000fe20000010047 */
[--C-:B------:R-:W-:Y:S01]  /*5b00*/  HADD2.F32 R154, -RZ, R16.reuse.H1_H1 ;  /* 0x30000010ff9a7230 */ /* 0x100fe20000004100 */
[----:B------:R-:W-:Y:S01]  /*5b10*/  FFMA.FTZ R162, R162, R152, R73 ;  /* 0x00000098a2a27223 */ /* 0x000fe20000010049 */
[----:B------:R-:W-:Y:S01]  /*5b20*/  HADD2.F32 R152, -RZ, R16.H0_H0 ;  /* 0x20000010ff987230 */ /* 0x000fe20000004100 */
[----:B------:R-:W-:-:S02]  /*5b30*/  FMUL.FTZ R141, R172, R173 ;  /* 0x000000adac8d7220 */ /* 0x000fc40000410000 */
[C---:B------:R-:W-:Y:S02]  /*5b40*/  FADD.FTZ R179, -R44.reuse, R179 ;  /* 0x000000b32cb37221 */ /* 0x040fe40000010100 */
[----:B------:R-:W-:Y:S02]  /*5b50*/  FADD.FTZ R195, -R44, R195 ;  /* 0x000000c32cc37221 */ /* 0x000fe40000010100 */
[C---:B------:R-:W-:Y:S02]  /*5b60*/  FMUL.FTZ R130, R172.reuse, R167 ;  /* 0x000000a7ac827220 */ /* 0x040fe40000410000 */
[----:B------:R-:W-:Y:S02]  /*5b70*/  FMUL.FTZ R129, R172, R169 ;  /* 0x000000a9ac817220 */ /* 0x000fe40000410000 */
[C---:B------:R-:W-:Y:S02]  /*5b80*/  FADD.FTZ R193, -R44.reuse, R193 ;  /* 0x000000c12cc17221 */ /* 0x040fe40000010100 */
[----:B------:R-:W-:-:S02]  /*5b90*/  FADD.FTZ R183, -R44, R183 ;  /* 0x000000b72cb77221 */ /* 0x000fc40000010100 */
[----:B------:R-:W-:Y:S02]  /*5ba0*/  FADD.FTZ R187, -R44, R187 ;  /* 0x000000bb2cbb7221 */ /* 0x000fe40000010100 */
[----:B------:R-:W-:Y:S01]  /*5bb0*/  FFMA.FTZ R153, R157, R153, R80 ;  /* 0x000000999d997223 */ /* 0x000fe20000010050 */
[----:B------:R-:W-:Y:S01]  /*5bc0*/  HADD2.F32 R157, -RZ, R19.H0_H0 ;  /* 0x20000013ff9d7230 */ /* 0x000fe20000004100 */
[----:B------:R-:W-:Y:S02]  /*5bd0*/  FFMA.FTZ R155, R141, R155, R72 ;  /* 0x0000009b8d9b7223 */ /* 0x000fe40000010048 */
[C---:B------:R-:W-:Y:S02]  /*5be0*/  FMUL.FTZ R166, R172.reuse, R179 ;  /* 0x000000b3aca67220 */ /* 0x040fe40000410000 */
[----:B------:R-:W-:Y:S02]  /*5bf0*/  FMUL.FTZ R168, R172, R195 ;  /* 0x000000c3aca87220 */ /* 0x000fe40000410000 */
[----:B------:R-:W-:Y:S01]  /*5c00*/  FFMA.FTZ R130, R130, R152, R75 ;  /* 0x0000009882827223 */ /* 0x000fe2000001004b */
[--C-:B------:R-:W-:Y:S01]  /*5c10*/  HADD2.F32 R152, -RZ, R13.reuse.H0_H0 ;  /* 0x2000000dff987230 */ /* 0x100fe20000004100 */
[----:B------:R-:W-:Y:S01]  /*5c20*/  FFMA.FTZ R141, R129, R154, R74 ;  /* 0x0000009a818d7223 */ /* 0x000fe2000001004a */
[----:B------:R-:W-:Y:S01]  /*5c30*/  HADD2.F32 R129, -RZ, R12.H0_H0 ;  /* 0x2000000cff817230 */ /* 0x000fe20000004100 */
[----:B------:R-:W-:Y:S01]  /*5c40*/  FADD.FTZ R197, -R44, R197 ;  /* 0x000000c52cc57221 */ /* 0x000fe20000010100 */
[----:B------:R-:W-:Y:S01]  /*5c50*/  HADD2.F32 R154, -RZ, R13.H1_H1 ;  /* 0x3000000dff9a7230 */ /* 0x000fe20000004100 */
[----:B------:R-:W-:-:S02]  /*5c60*/  FMUL.FTZ R137, R172, R193 ;  /* 0x000000c1ac897220 */ /* 0x000fc40000410000 */
[----:B------:R-:W-:Y:S02]  /*5c70*/  FADD.FTZ R138, -R44, R191 ;  /* 0x000000bf2c8a7221 */ /* 0x000fe40000010100 */
[C---:B------:R-:W-:Y:S02]  /*5c80*/  FMUL.FTZ R52, R172.reuse, R183 ;  /* 0x000000b7ac347220 */ /* 0x040fe40000410000 */
[----:B------:R-:W-:Y:S02]  /*5c90*/  FMUL.FTZ R128, R172, R187 ;  /* 0x000000bbac807220 */ /* 0x000fe40000410000 */
[C---:B------:R-:W-:Y:S02]  /*5ca0*/  FADD.FTZ R189, -R44.reuse, R189 ;  /* 0x000000bd2cbd7221 */ /* 0x040fe40000010100 */
[C---:B------:R-:W-:Y:S02]  /*5cb0*/  FADD.FTZ R185, -R44.reuse, R185 ;  /* 0x000000b92cb97221 */ /* 0x040fe40000010100 */
[----:B------:R-:W-:-:S02]  /*5cc0*/  FADD.FTZ R209, -R44, R209 ;  /* 0x000000d12cd17221 */ /* 0x000fc40000010100 */
[----:B------:R-:W-:Y:S02]  /*5cd0*/  FFMA.FTZ R157, R166, R157, R69 ;  /* 0x0000009da69d7223 */ /* 0x000fe40000010045 */
[----:B------:R-:W-:Y:S01]  /*5ce0*/  FFMA.FTZ R168, R168, R159, R61 ;  /* 0x0000009fa8a87223 */ /* 0x000fe2000001003d */
[----:B------:R-:W-:Y:S01]  /*5cf0*/  HADD2.F32 R159, -RZ, R14.H0_H0 ;  /* 0x2000000eff9f7230 */ /* 0x000fe20000004100 */
[C---:B------:R-:W-:Y:S02]  /*5d00*/  FMUL.FTZ R197, R172.reuse, R197 ;  /* 0x000000c5acc57220 */ /* 0x040fe40000410000 */
[----:B------:R-:W-:Y:S02]  /*5d10*/  FFMA.FTZ R166, R137, R165, R62 ;  /* 0x000000a589a67223 */ /* 0x000fe4000001003e */
[----:B------:R-:W-:Y:S02]  /*5d20*/  FMUL.FTZ R138, R172, R138 ;  /* 0x0000008aac8a7220 */ /* 0x000fe40000410000 */
[----:B------:R-:W-:Y:S01]  /*5d30*/  FFMA.FTZ R152, R128, R152, R65 ;  /* 0x0000009880987223 */ /* 0x000fe20000010041 */
[----:B------:R-:W-:Y:S01]  /*5d40*/  HADD2.F32 R128, -RZ, R10.H1_H1 ;  /* 0x3000000aff807230 */ /* 0x000fe20000004100 */
[----:B------:R-:W-:Y:S01]  /*5d50*/  FFMA.FTZ R137, R52, R129, R67 ;  /* 0x0000008134897223 */ /* 0x000fe20000010043 */
[----:B------:R-:W-:Y:S01]  /*5d60*/  HADD2.F32 R52, -RZ, R12.H1_H1 ;  /* 0x3000000cff347230 */ /* 0x000fe20000004100 */
[----:B------:R-:W-:Y:S01]  /*5d70*/  FADD.FTZ R170, -R44, R43 ;  /* 0x0000002b2caa7221 */ /* 0x000fe20000010100 */
[----:B------:R-:W-:Y:S01]  /*5d80*/  HADD2.F32 R129, -RZ, R11.H0_H0 ;  /* 0x2000000bff817230 */ /* 0x000fe20000004100 */
[----:B------:R-:W-:-:S02]  /*5d90*/  FMUL.FTZ R59, R172, R189 ;  /* 0x000000bdac3b7220 */ /* 0x000fc40000410000 */
[C---:B------:R-:W-:Y:S02]  /*5da0*/  FMUL.FTZ R45, R172.reuse, R185 ;  /* 0x000000b9ac2d7220 */ /* 0x040fe40000410000 */
[----:B------:R-:W-:Y:S02]  /*5db0*/  FMUL.FTZ R57, R172, R209 ;  /* 0x000000d1ac397220 */ /* 0x000fe40000410000 */
[C---:B------:R-:W-:Y:S02]  /*5dc0*/  FADD.FTZ R213, -R44.reuse, R213 ;  /* 0x000000d52cd57221 */ /* 0x040fe40000010100 */
[----:B------:R-:W-:Y:S02]  /*5dd0*/  FFMA.FTZ R197, R197, R163, R60 ;  /* 0x000000a3c5c57223 */ /* 0x000fe4000001003c */
[C---:B------:R-:W-:Y:S02]  /*5de0*/  FADD.FTZ R201, -R44.reuse, R201 ;  /* 0x000000c92cc97221 */ /* 0x040fe40000010100 */
[----:B------:R-:W-:-:S02]  /*5df0*/  FADD.FTZ R203, -R44, R203 ;  /* 0x000000cb2ccb7221 */ /* 0x000fc40000010100 */
[----:B------:R-:W-:Y:S02]  /*5e00*/  FFMA.FTZ R163, R138, R159, R63 ;  /* 0x0000009f8aa37223 */ /* 0x000fe4000001003f */
[----:B------:R-:W-:Y:S02]  /*5e10*/  FADD.FTZ R47, -R44, R47 ;  /* 0x0000002f2c2f7221 */ /* 0x000fe40000010100 */
[----:B-1----:R-:W-:Y:S02]  /*5e20*/  FMUL.FTZ R40, R172, R170 ;  /* 0x000000aaac287220 */ /* 0x002fe40000410000 */
[----:B------:R-:W-:Y:S01]  /*5e30*/  FFMA.FTZ R159, R59, R154, R64 ;  /* 0x0000009a3b9f7223 */ /* 0x000fe20000010040 */
[----:B------:R-:W-:Y:S01]  /*5e40*/  HADD2.F32 R154, -RZ, R11.H1_H1 ;  /* 0x3000000bff9a7230 */ /* 0x000fe20000004100 */
[C---:B------:R-:W-:Y:S01]  /*5e50*/  FADD.FTZ R161, -R44.reuse, R161 ;  /* 0x000000a12ca17221 */ /* 0x040fe20000010100 */
[----:B------:R-:W-:Y:S01]  /*5e60*/  HADD2.F32 R59, -RZ, R10.H0_H0 ;  /* 0x2000000aff3b7230 */ /* 0x000fe20000004100 */
        /* <DEDUP_REMOVED lines=10> */
[----:B------:R-:W-:Y:S01]  /*5f10*/  FFMA.FTZ R138, R45, R52, R66 ;  /* 0x000000342d8a7223 */ /* 0x000fe20000010042 */
[--C-:B------:R-:W-:Y:S01]  /*5f20*/  HADD2.F32 R52, -RZ, R8.reuse.H1_H1 ;  /* 0x30000008ff347230 */ /* 0x100fe20000004100 */
[----:B------:R-:W-:Y:S01]  /*5f30*/  FFMA.FTZ R170, R57, R128, R110 ;  /* 0x0000008039aa7223 */ /* 0x000fe2000001006e */
[----:B------:R-:W-:Y:S01]  /*5f40*/  HADD2.F32 R57, -RZ, R9.H0_H0 ;  /* 0x20000009ff397230 */ /* 0x000fe20000004100 */
[C---:B------:R-:W-:Y:S01]  /*5f50*/  FMUL.FTZ R135, R172.reuse, R213 ;  /* 0x000000d5ac877220 */ /* 0x040fe20000410000 */
[----:B------:R-:W-:Y:S01]  /*5f60*/  HADD2.F32 R45, -RZ, R8.H0_H0 ;  /* 0x20000008ff2d7230 */ /* 0x000fe20000004100 */
[----:B------:R-:W-:Y:S01]  /*5f70*/  FMUL.FTZ R41, R172, R201 ;  /* 0x000000c9ac297220 */ /* 0x000fe20000410000 */
[----:B------:R-:W-:Y:S01]  /*5f80*/  LEA R128, P1, R48, c[0x0][0x208], 0x4 ;  /* 0x0000820030807a11 */ /* 0x000fe200078220ff */
        /* <DEDUP_REMOVED lines=13> */
[----:B------:R-:W-:Y:S02]  /*6060*/  FFMA.FTZ R172, R135, R154, R112 ;  /* 0x0000009a87ac7223 */ /* 0x000fe40000010070 */
[----:B------:R-:W-:Y:S01]  /*6070*/  FFMA.FTZ R154, R50, R57, R105 ;  /* 0x00000039329a7223 */ /* 0x000fe20000010069 */
[----:B------:R-:W-:Y:S01]  /*6080*/  HADD2.F32 R50, -RZ, R7.H1_H1 ;  /* 0x30000007ff327230 */ /* 0x000fe20000004100 */
[----:B------:R-:W-:Y:S01]  /*6090*/  FFMA.FTZ R135, R41, R52, R106 ;  /* 0x0000003429877223 */ /* 0x000fe2000001006a */
[----:B------:R-:W-:Y:S01]  /*60a0*/  HADD2.F32 R41, -RZ, R5.H0_H0 ;  /* 0x20000005ff297230 */ /* 0x000fe20000004100 */
[----:B------:R-:W-:Y:S01]  /*60b0*/  FFMA.FTZ R167, R58, R59, R107 ;  /* 0x0000003b3aa77223 */ /* 0x000fe2000001006b */
[----:B------:R-:W-:Y:S01]  /*60c0*/  HADD2.F32 R58, -RZ, R9.H1_H1 ;  /* 0x30000009ff3a7230 */ /* 0x000fe20000004100 */
[----:B------:R-:W-:Y:S01]  /*60d0*/  FFMA.FTZ R178, R40, R50, R119 ;  /* 0x0000003228b27223 */ /* 0x000fe20000010077 */
        /* <DEDUP_REMOVED lines=10> */
[----:B------:R-:W-:Y:S01]  /*6180*/  F2FP.PACK_AB R52, R136, R133 ;  /* 0x000000858834723e */ /* 0x000fe200000000ff */
[----:B------:R-:W-:Y:S01]  /*6190*/  FFMA.FTZ R134, R43, R45, R0 ;  /* 0x0000002d2b867223 */ /* 0x000fe20000010000 */
[----:B------:R-:W-:Y:S01]  /*61a0*/  LEA.HI.X R129, R48, c[0x0][0x20c], RZ, 0x4, P1 ;  /* 0x0000830030817a11 */ /* 0x000fe200008f24ff */
[----:B------:R-:W-:Y:S01]  /*61b0*/  IMAD.WIDE.U32 R48, R49, R127, c[0x0][0x208] ;  /* 0x0000820031307625 */ /* 0x000fe200078e007f */
[----:B------:R-:W-:Y:S01]  /*61c0*/  F2FP.PACK_AB R59, R140, R139 ;  /* 0x0000008b8c3b723e */ /* 0x000fe200000000ff */
[--C-:B------:R-:W-:Y:S01]  /*61d0*/  HADD2.F32 R45, -RZ, R6.reuse.H0_H0 ;  /* 0x20000006ff2d7230 */ /* 0x100fe20000004100 */
[----:B------:R-:W-:Y:S01]  /*61e0*/  F2FP.PACK_AB R58, R151, R142 ;  /* 0x0000008e973a723e */ /* 0x000fe200000000ff */
        /* <DEDUP_REMOVED lines=8> */
[----:B------:R1:W-:Y:S01]  /*6270*/  STG.E.128 [R48.64], R56 ;  /* 0x0000003830007986 */ /* 0x0003e2000c101d04 */
[----:B------:R-:W-:Y:S01]  /*6280*/  FFMA.FTZ R173, R51, R45, R116 ;  /* 0x0000002d33ad7223 */ /* 0x000fe20000010074 */
[----:B------:R-:W-:Y:S01]  /*6290*/  F2FP.PACK_AB R40, R148, R147 ;  /* 0x000000939428723e */ /* 0x000fe200000000ff */
[----:B------:R-:W-:Y:S01]  /*62a0*/  FFMA.FTZ R176, R42, R47, R117 ;  /* 0x0000002f2ab07223 */ /* 0x000fe20000010075 */
[----:B------:R-:W-:Y:S01]  /*62b0*/  F2FP.PACK_AB R42, R161, R156 ;  /* 0x0000009ca12a723e */ /* 0x000fe200000000ff */
[----:B------:R-:W-:Y:S01]  /*62c0*/  FFMA.FTZ R174, R46, R43, R115 ;  /* 0x0000002b2eae7223 */ /* 0x000fe20000010073 */
[----:B------:R-:W-:-:S02]  /*62d0*/  F2FP.PACK_AB R43, R160, R143 ;  /* 0x0000008fa02b723e */ /* 0x000fc400000000ff */
[----:B------:R-:W-:Y:S02]  /*62e0*/  F2FP.PACK_AB R47, R158, R157 ;  /* 0x0000009d9e2f723e */ /* 0x000fe400000000ff */
[----:B------:R-:W-:Y:S02]  /*62f0*/  F2FP.PACK_AB R46, R177, R164 ;  /* 0x000000a4b12e723e */ /* 0x000fe400000000ff */
[----:B------:R-:W-:Y:S02]  /*6300*/  F2FP.PACK_AB R45, R155, R162 ;  /* 0x000000a29b2d723e */ /* 0x000fe400000000ff */
[----:B------:R-:W-:Y:S01]  /*6310*/  F2FP.PACK_AB R44, R141, R130 ;  /* 0x000000828d2c723e */ /* 0x000fe200000000ff */
[-C--:B0-----:R-:W-:Y:S01]  /*6320*/  IMAD.WIDE.U32 R128, R124, R127.reuse, c[0x0][0x208] ;  /* 0x000082007c807625 */ /* 0x081fe200078e007f */
[----:B------:R-:W-:Y:S02]  /*6330*/  F2FP.PACK_AB R51, R197, R168 ;  /* 0x000000a8c533723e */ /* 0x000fe400000000ff */
[----:B-1----:R-:W-:Y:S01]  /*6340*/  F2FP.PACK_AB R56, R3, R2 ;  /* 0x000000020338723e */ /* 0x002fe200000000ff */
[----:B------:R-:W-:Y:S01]  /*6350*/  IMAD.WIDE.U32 R2, R122, R127, c[0x0][0x208] ;  /* 0x000082007a027625 */ /* 0x000fe200078e007f */
[----:B------:R-:W-:-:S02]  /*6360*/  F2FP.PACK_AB R50, R166, R163 ;  /* 0x000000a3a632723e */ /* 0x000fc400000000ff */
[----:B------:R-:W-:Y:S01]  /*6370*/  F2FP.PACK_AB R49, R159, R152 ;  /* 0x000000989f31723e */ /* 0x000fe200000000ff */
[----:B------:R-:W-:Y:S01]  /*6380*/  IMAD.WIDE.U32 R122, R123, R127, c[0x0][0x208] ;  /* 0x000082007b7a7625 */ /* 0x000fe200078e007f */
[----:B------:R-:W-:Y:S01]  /*6390*/  F2FP.PACK_AB R48, R138, R137 ;  /* 0x000000898a30723e */ /* 0x000fe200000000ff */
[----:B------:R0:W-:Y:S01]  /*63a0*/  STG.E.128 [R2.64], R40 ;  /* 0x0000002802007986 */ /* 0x0001e2000c101d04 */
        /* <DEDUP_REMOVED lines=8> */
[----:B------:R-:W-:-:S02]  /*6430*/  F2FP.PACK_AB R59, R178, R175 ;  /* 0x000000afb23b723e */ /* 0x000fc400000000ff */
[----:B------:R-:W-:Y:S01]  /*6440*/  F2FP.PACK_AB R58, R176, R173 ;  /* 0x000000adb03a723e */ /* 0x000fe200000000ff */
[----:B------:R0:W-:Y:S01]  /*6450*/  STG.E.128 [R124.64], R52 ;  /* 0x000000347c007986 */ /* 0x0001e2000c101d04 */
[----:B------:R-:W-:Y:S02]  /*6460*/  F2FP.PACK_AB R57, R174, R171 ;  /* 0x000000abae39723e */ /* 0x000fe400000000ff */
[----:B------:R-:W-:-:S03]  /*6470*/  ISETP.GE.AND P1, PT, R121, c[0x0][0x164], PT ;  /* 0x0000590079007a0c */ /* 0x000fc60003f26270 */
[----:B------:R0:W-:Y:S10]  /*6480*/  STG.E.128 [R126.64], R56 ;  /* 0x000000387e007986 */ /* 0x0001f4000c101d04 */
[----:B0----5:R-:W-:Y:S01]  /*6490*/  @P1 CALL.REL.NOINC `(.L_x_5733) ;  /* 0x0000001000001944 */ /* 0x021fe20003c00000 */
[----:B------:R-:W-:Y:S05]  /*64a0*/  BRA `(.L_x_5734) ;  /* 0xffffa1e000007947 */ /* 0x000fea000383ffff */
.L_x_5733:
[----:B------:R-:W-:Y:S05]  /*64b0*/  EXIT ;  /* 0x000000000000794d */ /* 0x000fea0003800000 */
.L_x_5731:
[----:B0-----:R-:W-:Y:S01]  /*64c0*/  HFMA2.MMA R3, -RZ, RZ, 0, 1.847743988037109375e-06 ;  /* 0x0000001fff037435 */ /* 0x001fe200000001ff */
[----:B------:R-:W-:-:S02]  /*64d0*/  MOV R57, 0x1 ;  /* 0x0000000100397802 */ /* 0x000fc40000000f00 */
[----:B------:R-:W-:Y:S02]  /*64e0*/  MOV R44, 0xffffffff ;  /* 0xffffffff002c7802 */ /* 0x000fe40000000f00 */
[----:B------:R-:W-:Y:S02]  /*64f0*/  MOV R40, 0x6510 ;  /* 0x0000651000287802 */ /* 0x000fe40000000f00 */
[----:B-----5:R-:W-:Y:S05]  /*6500*/  CALL.REL.NOINC `($__internal_11_$__cuda_sm70_shflsync_bfly_p) ;  /* 0x00000a9000007944 */ /* 0x020fea0003c00000 */
[----:B-1----:R-:W-:Y:S01]  /*6510*/  MOV R2, R57 ;  /* 0x0000003900027202 */ /* 0x002fe20000000f00 */
[----:B0-----:R-:W-:Y:S05]  /*6520*/  BRA `(.L_x_5735) ;  /* 0xffffe22000007947 */ /* 0x001fea000383ffff */
.L_x_5732:
[----:B------:R-:W-:Y:S01]  /*6530*/  HFMA2.MMA R57, -RZ, RZ, 0, 1.1920928955078125e-07 ;  /* 0x00000002ff397435 */ /* 0x000fe200000001ff */
[----:B------:R-:W-:Y:S02]  /*6540*/  MOV R3, 0x1f ;  /* 0x0000001f00037802 */ /* 0x000fe40000000f00 */
[----:B------:R-:W-:Y:S02]  /*6550*/  MOV R44, 0xffffffff ;  /* 0xffffffff002c7802 */ /* 0x000fe40000000f00 */
[----:B------:R-:W-:Y:S02]  /*6560*/  MOV R40, 0x6580 ;  /* 0x0000658000287802 */ /* 0x000fe40000000f00 */
[----:B-----5:R-:W-:Y:S05]  /*6570*/  CALL.REL.NOINC `($__internal_11_$__cuda_sm70_shflsync_bfly_p) ;  /* 0x00000a2000007944 */ /* 0x020fea0003c00000 */
[----:B01----:R-:W-:Y:S01]  /*6580*/  FADD.FTZ R46, R46, R57 ;  /* 0x000000392e2e7221 */ /* 0x003fe20000010000 */
[----:B------:R-:W-:Y:S01]  /*6590*/  HFMA2.MMA R57, -RZ, RZ, 0, 2.384185791015625e-07 ;  /* 0x00000004ff397435 */ /* 0x000fe200000001ff */
[----:B------:R-:W-:-:S02]  /*65a0*/  MOV R3, 0x1f ;  /* 0x0000001f00037802 */ /* 0x000fc40000000f00 */
[----:B------:R-:W-:Y:S02]  /*65b0*/  MOV R44, 0xffffffff ;  /* 0xffffffff002c7802 */ /* 0x000fe40000000f00 */
[----:B------:R-:W-:Y:S02]  /*65c0*/  MOV R40, 0x65e0 ;  /* 0x000065e000287802 */ /* 0x000fe40000000f00 */
[----:B------:R-:W-:Y:S05]  /*65d0*/  CALL.REL.NOINC `($__internal_11_$__cuda_sm70_shflsync_bfly_p) ;  /* 0x000009c000007944 */ /* 0x000fea0003c00000 */
[----:B01----:R-:W-:Y:S01]  /*65e0*/  FADD.FTZ R46, R46, R57 ;  /* 0x000000392e2e7221 */ /* 0x003fe20000010000 */
[----:B------:R-:W-:Y:S01]  /*65f0*/  HFMA2.MMA R57, -RZ, RZ, 0, 4.76837158203125e-07 ;  /* 0x00000008ff397435 */ /* 0x000fe200000001ff */
[----:B------:R-:W-:Y:S02]  /*6600*/  MOV R3, 0x1f ;  /* 0x0000001f00037802 */ /* 0x000fe40000000f00 */
[----:B------:R-:W-:Y:S02]  /*6610*/  MOV R44, 0xffffffff ;  /* 0xffffffff002c7802 */ /* 0x000fe40000000f00 */
[----:B------:R-:W-:Y:S02]  /*6620*/  MOV R40, 0x6640 ;  /* 0x0000664000287802 */ /* 0x000fe40000000f00 */
[----:B------:R-:W-:Y:S05]  /*6630*/  CALL.REL.NOINC `($__internal_11_$__cuda_sm70_shflsync_bfly_p) ;  /* 0x0000096000007944 */ /* 0x000fea0003c00000 */
[----:B01----:R-:W-:Y:S01]  /*6640*/  FADD.FTZ R46, R46, R57 ;  /* 0x000000392e2e7221 */ /* 0x003fe20000010000 */
[----:B------:R-:W-:Y:S01]  /*6650*/  HFMA2.MMA R57, -RZ, RZ, 0, 9.5367431640625e-07 ;  /* 0x00000010ff397435 */ /* 0x000fe200000001ff */
[----:B------:R-:W-:-:S02]  /*6660*/  MOV R3, 0x1f ;  /* 0x0000001f00037802 */ /* 0x000fc40000000f00 */
[----:B------:R-:W-:Y:S02]  /*6670*/  MOV R44, 0xffffffff ;  /* 0xffffffff002c7802 */ /* 0x000fe40000000f00 */
[----:B------:R-:W-:Y:S02]  /*6680*/  MOV R40, 0x66a0 ;  /* 0x000066a000287802 */ /* 0x000fe40000000f00 */
[----:B------:R-:W-:Y:S05]  /*6690*/  CALL.REL.NOINC `($__internal_11_$__cuda_sm70_shflsync_bfly_p) ;  /* 0x0000090000007944 */ /* 0x000fea0003c00000 */
        /* <DEDUP_REMOVED lines=118> */
[----:B------:R-:W-:Y:S05]  /*6e00*/  CALL.REL.NOINC `($__internal_11_$__cuda_sm70_shflsync_bfly_p) ;  /* 0x0000019000007944 */ /* 0x000fea0003c00000 */
[----:B01----:R-:W-:Y:S01]  /*6e10*/  FADD.FTZ R46, R46, R57 ;  /* 0x000000392e2e7221 */ /* 0x003fe20000010000 */
[----:B------:R-:W-:Y:S01]  /*6e20*/  HFMA2.MMA R57, -RZ, RZ, 0, 1.1920928955078125e-07 ;  /* 0x00000002ff397435 */ /* 0x000fe200000001ff */
[----:B------:R-:W-:Y:S02]  /*6e30*/  MOV R3, 0x1f ;  /* 0x0000001f00037802 */ /* 0x000fe40000000f00 */
[----:B------:R-:W-:Y:S02]  /*6e40*/  MOV R44, 0xffffffff ;  /* 0xffffffff002c7802 */ /* 0x000fe40000000f00 */
[----:B------:R-:W-:Y:S02]  /*6e50*/  MOV R40, 0x6e70 ;  /* 0x00006e7000287802 */ /* 0x000fe40000000f00 */
[----:B------:R-:W-:Y:S05]  /*6e60*/  CALL.REL.NOINC `($__internal_11_$__cuda_sm70_shflsync_bfly_p) ;  /* 0x0000013000007944 */ /* 0x000fea0003c00000 */
        /* <DEDUP_REMOVED lines=18> */
[----:B01----:R-:W-:Y:S05]  /*6f90*/  BRA `(.L_x_5736) ;  /* 0xffffdff000007947 */ /* 0x003fea000383ffff */
        .weak           $__internal_11_$__cuda_sm70_shflsync_bfly_p
        .type           $__internal_11_$__cuda_sm70_shflsync_bfly_p,@function
        .size           $__internal_11_$__cuda_sm70_shflsync_bfly_p,(.L_x_41039 - $__internal_11_$__cuda_sm70_shflsync_bfly_p)
$__internal_11_$__cuda_sm70_shflsync_bfly_p:
[----:B------:R-:W-:Y:S01]  /*6fa0*/  HFMA2.MMA R41, -RZ, RZ, 0, 0 ;  /* 0x00000000ff297435 */ /* 0x000fe200000001ff */
[----:B------:R-:W-:Y:S04]  /*6fb0*/  WARPSYNC R44 ;  /* 0x0000002c00007348 */ /* 0x000fe80003800000 */
[----:B------:R0:W1:Y:S01]  /*6fc0*/  SHFL.BFLY PT, R57, R46, R57, R3 ;  /* 0x0c0000392e397389 */ /* 0x00006200000e0003 */
[----:B------:R-:W-:Y:S05]  /*6fd0*/  RET.REL.NODEC R40 `(_ZN10layer_norm31ln_parallel_residual_fwd_kernelINS_13Kernel_traitsI6__halfS2_S2_S2_fjLj7168ELj1ELj1ELj4ELj16ENS_18Kernel_traits_baseILj7168ES2_S2_S2_S2_fjLj128EEEEELb0ELb1ELb1EEEvNS_9FwdParamsE) ;  /* 0xffff902028007950 */ /* 0x000fea0003c3ffff */
.L_x_5737:
        /* <DEDUP_REMOVED lines=10> */
.L_x_41039:


//--------------------- .text._ZN10layer_norm31ln_parallel_residual_fwd_kernelINS_13Kernel_traitsI6__halfS2_S2_S2_fjLj7168ELj1ELj1ELj4ELj16ENS_18Kernel_traits_baseILj7168ES2_S2_S2_S2_fjLj128EEEEELb1ELb0ELb0EEEvNS_9FwdParamsE --------------------------
	.section	.text._ZN10layer_norm31ln_parallel_residual_fwd_kernelINS_13Kernel_traitsI6__halfS2_S2_S2_fjLj7168ELj1ELj1ELj4ELj16ENS_18Kernel_traits_baseILj7168ES2_S2_S2_S2_fjLj128EEEEELb1ELb0ELb0EEEvNS_9FwdParamsE,"ax",@progbits
	.sectioninfo	@"SHI_REGISTERS=255"
	.align	128
        .global         _ZN10layer_norm31ln_parallel_residual_fwd_kernelINS_13Kernel_traitsI6__halfS2_S2_S2_fjLj7168ELj1ELj1ELj4ELj16ENS_18Kernel_traits_baseILj7168ES2_S2_S2_S2_fjLj128EEEEELb1ELb0ELb0EEEvNS_9FwdParamsE
        .type           _ZN10layer_norm31ln_parallel_residual_fwd_kernelINS_13Kernel_traitsI6__halfS2_S2_S2_fjLj7168ELj1ELj1ELj4ELj16ENS_18Kernel_traits_baseILj7168ES2_S2_S2_S2_fjLj128EEEEELb1ELb0ELb0EEEvNS_9FwdParamsE,@function
        .size           _ZN10layer_norm31ln_parallel_residual_fwd_kernelINS_13Kernel_traitsI6__halfS2_S2_S2_fjLj7168ELj1ELj1ELj4ELj16ENS_18Kernel_traits_baseILj7168ES2_S2_S2_S2_fjLj128EEEEELb1ELb0ELb0EEEvNS_9FwdParamsE,(.L_x_41040 - _ZN10layer_norm31ln_parallel_residual_fwd_kernelINS_13Kernel_traitsI6__halfS2_S2_S2_fjLj7168ELj1ELj1ELj4ELj16ENS_18Kernel_traits_baseILj7168ES2_S2_S2_S2_fjLj128EEEEELb1ELb0ELb0EEEvNS_9FwdParamsE)
        .other          _ZN10layer_norm31ln_parallel_residual_fwd_kernelINS_13Kernel_traitsI6__halfS2_S2_S2_fjLj7168ELj1ELj1ELj4ELj16ENS_18Kernel_traits_baseILj7168ES2_S2_S2_S2_fjLj128EEEEELb1ELb0ELb0EEEvNS_9FwdParamsE,@"STO_CUDA_ENTRY STV_DEFAULT"
_ZN10layer_norm31ln_parallel_residual_fwd_kernelINS_13Kernel_traitsI6__halfS2_S2_S2_fjLj7168ELj1ELj1ELj4ELj16ENS_18Kernel_traits_baseILj7168ES2_S2_S2_S2_fjLj128EEEEELb1ELb0ELb0EEEvNS_9FwdParamsE:
.text._ZN10layer_norm31ln_parallel_residual_fwd_kernelINS_13Kernel_traitsI6__halfS2_S2_S2_fjLj7168ELj1ELj1ELj4ELj16ENS_18Kernel_traits_baseILj7168ES2_S2_S2_S2_fjLj128EEEEELb1ELb0ELb0EEEvNS_9FwdParamsE:
        /* <DEDUP_REMOVED lines=80> */
[----:B------:R-:W-:Y:S02]  /*0500*/  ISETP.NE.U32.AND P0, PT, RZ, c[0x0][0x218], PT ;  /* 0x00008600ff007a0c */ /* 0x000fe40003f05070 */
[----:B------:R-:W-:Y:S02]  /*0510*/  ISETP.NE.U32.AND P1, PT, RZ, c[0x0][0x220], PT ;  /* 0x00008800ff007a0c */ /* 0x000fe40003f25070 */
[----:B------:R-:W-:Y:S02]  /*0520*/  ISETP.NE.AND.EX P0, PT, RZ, c[0x0][0x21c], PT, P0 ;  /* 0x00008700ff007a0c */ /* 0x000fe40003f05300 */
[----:B------:R-:W-:Y:S02]  /*0530*/  ISETP.NE.AND.EX P1, PT, RZ, c[0x0][0x224], PT, P1 ;  /* 0x00008900ff007a0c */ /* 0x000fe40003f25310 */
[C---:B------:R-:W-:Y:S02]  /*0540*/  SHF.L.U32 R88, R38.reuse, 0x4, RZ ;  /* 0x0000000426587819 */ /* 0x040fe400000006ff */
[----:B------:R-:W-:-:S07]  /*0550*/  SHF.L.U64.HI R10, R38, 0x4, RZ ;  /* 0x00000004260a7819 */ /* 0x000fce00000102ff */
        /* <DEDUP_REMOVED lines=17> */
.L_x_5739:
[----:B------:R-:W-:Y:S05]  /*0670*/  BSYNC B0 ;  /* 0x0000000000007941 */ /* 0x000fea0003800000 */
.L_x_5738:
        /* <DEDUP_REMOVED lines=25> */
.L_x_5741:
[----:B------:R-:W-:Y:S05]  /*0810*/  BSYNC B0 ;  /* 0x0000000000007941 */ /* 0x000fea0003800000 */
.L_x_5740:
        /* <DEDUP_REMOVED lines=25> */
.L_x_5743:
[----:B------:R-:W-:Y:S05]  /*09b0*/  BSYNC B0 ;  /* 0x0000000000007941 */ /* 0x000fea0003800000 */
.L_x_5742:
        /* <DEDUP_REMOVED lines=25> */
.L_x_5745:
[----:B------:R-:W-:Y:S05]  /*0b50*/  BSYNC B0 ;  /* 0x0000000000007941 */ /* 0x000fea0003800000 */
.L_x_5744:
        /* <DEDUP_REMOVED lines=33> */
.L_x_5747:
[----:B0-----:R-:W-:Y:S05]  /*0d70*/  BSYNC B0 ;  /* 0x0000000000007941 */ /* 0x001fea0003800000 */
.L_x_5746:
        /* <DEDUP_REMOVED lines=33> */
.L_x_5749:
[----:B0-----:R-:W-:Y:S05]  /*0f90*/  BSYNC B0 ;  /* 0x0000000000007941 */ /* 0x001fea0003800000 */
.L_x_5748:
        /* <DEDUP_REMOVED lines=33> */
.L_x_5751:
[----:B0-----:R-:W-:Y:S05]  /*11b0*/  BSYNC B0 ;  /* 0x0000000000007941 */ /* 0x001fea0003800000 */
.L_x_5750:
[----:B------:R-:W-:Y:S02]  /*11c0*/  ISETP.GE.AND P0, PT, R7, c[0x0][0x164], PT ;  /* 0x0000590007007a0c */ /* 0x000fe40003f06270 */
[----:B------:R-:W-:-:S02]  /*11d0*/  LOP3.LUT R56, R105, UR23, R56, 0x96, !PT ;  /* 0x0000001769387c12 */ /* 0x000fc4000f8e9638 */
[----:B------:R-:W-:-:S09]  /*11e0*/  LOP3.LUT R57, R103, UR24, R66, 0x96, !PT ;  /* 0x0000001867397c12 */ /* 0x000fd2000f8e9642 */
[----:B------:R-:W-:Y:S05]  /*11f0*/  @P0 EXIT ;  /* 0x000000000000094d */ /* 0x000fea0003800000 */
[--C-:B-----5:R-:W-:Y:S01]  /*1200*/  HADD2.F32 R66, -RZ, R96.reuse.H0_H0 ;  /* 0x20000060ff427230 */ /* 0x120fe20000004100 */
[----:B------:R-:W-:Y:S01]  /*1210*/  SHF.R.S32.HI R65, RZ, 0x3, R65 ;  /* 0x00000003ff417819 */ /* 0x000fe20000011441 */
[----:B------:R-:W-:Y:S01]  /*1220*/  HADD2.F32 R96, -RZ, R96.H1_H1 ;  /* 0x30000060ff607230 */ /* 0x000fe20000004100 */
[----:B------:R-:W-:Y:S01]  /*1230*/  IMAD R59, R59, -0x2daee0ad, RZ ;  /* 0xd2511f533b3b7824 */ /* 0x000fe200078e02ff */
        /* <DEDUP_REMOVED lines=27> */
[----:B------:R-:W-:Y:S01]  /*13f0*/  STL [R1+0xb4], R96 ;  /* 0x0000b46001007387 */ /* 0x000fe20000100800 */
[--C-:B------:R-:W-:Y:S02]  /*1400*/  HADD2.F32 R163, -RZ, R16.reuse.H0_H0 ;  /* 0x20000010ffa37230 */ /* 0x100fe40000004100 */
[----:B------:R-:W-:Y:S01]  /*1410*/  HADD2.F32 R159, -RZ, R16.H1_H1 ;  /* 0x30000010ff9f7230 */ /* 0x000fe20000004100 */
[----:B------:R1:W-:Y:S01]  /*1420*/  STL [R1+0x120], R67 ;  /* 0x0001204301007387 */ /* 0x0003e20000100800 */
[----:B------:R-:W-:-:S02]  /*1430*/  HADD2.F32 R155, -RZ, R17.H0_H0 ;  /* 0x20000011ff9b7230 */ /* 0x000fc40000004100 */
[----:B0-----:R-:W-:Y:S02]  /*1440*/  HADD2.F32 R66, -RZ, R92.H1_H1 ;  /* 0x3000005cff427230 */ /* 0x001fe40000004100 */
[----:B------:R-:W-:Y:S02]  /*1450*/  HADD2.F32 R92, -RZ, R93.H0_H0 ;  /* 0x2000005dff5c7230 */ /* 0x000fe40000004100 */
[----:B------:R-:W-:Y:S01]  /*1460*/  HADD2.F32 R150, -RZ, R17.H1_H1 ;  /* 0x30000011ff967230 */ /* 0x000fe20000004100 */
[----:B------:R0:W-:Y:S01]  /*1470*/  STL [R1+0x110], R66 ;  /* 0x0001104201007387 */ /* 0x0001e20000100800 */
[--C-:B------:R-:W-:Y:S02]  /*1480*/  HADD2.F32 R146, -RZ, R18.reuse.H0_H0 ;  /* 0x20000012ff927230 */ /* 0x100fe40000004100 */
[----:B-1----:R-:W-:Y:S01]  /*1490*/  HADD2.F32 R67, -RZ, R93.H1_H1 ;  /* 0x3000005dff437230 */ /* 0x002fe20000004100 */
        /* <DEDUP_REMOVED lines=9> */
[----:B------:R-:W-:Y:S01]  /*1530*/  HADD2.F32 R16, -RZ, R21.H1_H1 ;  /* 0x30000015ff107230 */ /* 0x000fe20000004100 */
[----:B------:R-:W-:Y:S01]  /*1540*/  LOP3.LUT R21, R65, 0x7f, RZ, 0xc0, !PT ;  /* 0x0000007f41157812 */ /* 0x000fe200078ec0ff */
[--C-:B--2---:R-:W-:Y:S01]  /*1550*/  HADD2.F32 R67, -RZ, R95.reuse.H0_H0 ;  /* 0x2000005fff437230 */ /* 0x104fe20000004100 */
[----:B------:R1:W-:Y:S01]  /*1560*/  STL [R1+0xd0], R92 ;  /* 0x0000d05c01007387 */ /* 0x0003e20000100800 */
[--C-:B------:R-:W-:Y:S01]  /*1570*/  HADD2.F32 R17, -RZ, R22.reuse.H0_H0 ;  /* 0x20000016ff117230 */ /* 0x100fe20000004100 */
[----:B------:R-:W-:Y:S01]  /*1580*/  SHF.R.U32.HI R65, RZ, 0x2, R65 ;  /* 0x00000002ff417819 */ /* 0x000fe20000011641 */
[----:B------:R-:W-:Y:S01]  /*1590*/  HADD2.F32 R18, -RZ, R22.H1_H1 ;  /* 0x30000016ff127230 */ /* 0x000fe20000004100 */
[----:B------:R2:W-:Y:S01]  /*15a0*/  STL [R1+0xc0], R67 ;  /* 0x0000c04301007387 */ /* 0x0005e20000100800 */
[----:B------:R-:W-:Y:S01]  /*15b0*/  LOP3.LUT R22, R0, 0x60, RZ, 0xc0, !PT ;  /* 0x0000006000167812 */ /* 0x000fe200078ec0ff */
[----:B0-----:R-:W-:-:S02]  /*15c0*/  HADD2.F32 R66, -RZ, R95.H1_H1 ;  /* 0x3000005fff427230 */ /* 0x001fc40000004100 */
[--C-:B------:R-:W-:Y:S02]  /*15d0*/  HADD2.F32 R157, -RZ, R141.reuse.H0_H0 ;  /* 0x2000008dff9d7230 */ /* 0x100fe40000004100 */
[--C-:B-1----:R-:W-:Y:S01]  /*15e0*/  HADD2.F32 R92, -RZ, R88.reuse.H0_H0 ;  /* 0x20000058ff5c7230 */ /* 0x102fe20000004100 */
[----:B------:R0:W-:Y:S01]  /*15f0*/  STL [R1+0xb0], R66 ;  /* 0x0000b04201007387 */ /* 0x0001e20000100800 */
[----:B------:R-:W-:Y:S02]  /*1600*/  HADD2.F32 R152, -RZ, R141.H1_H1 ;  /* 0x3000008dff987230 */ /* 0x000fe40000004100 */
[----:B--2---:R-:W-:Y:S01]  /*1610*/  HADD2.F32 R67, -RZ, R88.H1_H1 ;  /* 0x30000058ff437230 */ /* 0x004fe20000004100 */
[----:B------:R-:W-:Y:S01]  /*1620*/  STL [R1+0x11c], R92 ;  /* 0x00011c5c01007387 */ /* 0x000fe20000100800 */
[--C-:B------:R-:W-:Y:S02]  /*1630*/  HADD2.F32 R88, -RZ, R89.reuse.H1_H1 ;  /* 0x30000059ff587230 */ /* 0x100fe40000004100 */
[--C-:B------:R-:W-:Y:S01]  /*1640*/  HADD2.F32 R147, -RZ, R26.reuse.H0_H0 ;  /* 0x2000001aff937230 */ /* 0x100fe20000004100 */
[----:B------:R1:W-:Y:S01]  /*1650*/  STL [R1+0x10c], R67 ;  /* 0x00010c4301007387 */ /* 0x0003e20000100800 */
[----:B------:R-:W-:Y:S01]  /*1660*/  HADD2.F32 R141, -RZ, R26.H1_H1 ;  /* 0x3000001aff8d7230 */ /* 0x000fe20000004100 */
[----:B------:R-:W-:Y:S01]  /*1670*/  IMAD.IADD R26, R21, 0x1, -R22 ;  /* 0x00000001151a7824 */ /* 0x000fe200078e0a16 */
[----:B0-----:R-:W-:-:S02]  /*1680*/  HADD2.F32 R66, -RZ, R89.H0_H0 ;  /* 0x20000059ff427230 */ /* 0x001fc40000004100 */
[--C-:B------:R-:W-:Y:S02]  /*1690*/  HADD2.F32 R178, -RZ, R10.reuse.H0_H0 ;  /* 0x2000000affb27230 */ /* 0x100fe40000004100 */
[----:B------:R-:W-:Y:S01]  /*16a0*/  HADD2.F32 R174, -RZ, R10.H1_H1 ;  /* 0x3000000affae7230 */ /* 0x000fe20000004100 */
[----:B------:R0:W-:Y:S01]  /*16b0*/  STL [R1+0xfc], R66 ;  /* 0x0000fc4201007387 */ /* 0x0001e20000100800 */
[--C-:B------:R-:W-:Y:S02]  /*16c0*/  HADD2.F32 R136, -RZ, R19.reuse.H0_H0 ;  /* 0x20000013ff887230 */ /* 0x100fe40000004100 */
[----:B-1----:R-:W-:Y:S01]  /*16d0*/  HADD2.F32 R67, -RZ, R90.H0_H0 ;  /* 0x2000005aff437230 */ /* 0x002fe20000004100 */
[----:B------:R1:W-:Y:S01]  /*16e0*/  STL [R1+0xec], R88 ;  /* 0x0000ec5801007387 */ /* 0x0003e20000100800 */
[----:B------:R-:W-:Y:S01]  /*16f0*/  HADD2.F32 R10, -RZ, R19.H1_H1 ;  /* 0x30000013ff0a7230 */ /* 0x000fe20000004100 */
[----:B------:R-:W-:Y:S01]  /*1700*/  IMAD.SHL.U32 R19, R0, 0x20, RZ ;  /* 0x0000002000137824 */ /* 0x000fe200078e00ff */
[--C-:B------:R-:W-:Y:S01]  /*1710*/  HADD2.F32 R181, -RZ, R186.reuse.H0_H0 ;  /* 0x200000baffb57230 */ /* 0x100fe20000004100 */
[----:B------:R2:W-:Y:S01]  /*1720*/  STL [R1+0xdc], R67 ;  /* 0x0000dc4301007387 */ /* 0x0005e20000100800 */
[----:B------:R-:W-:-:S02]  /*1730*/  HADD2.F32 R177, -RZ, R186.H1_H1 ;  /* 0x300000baffb17230 */ /* 0x000fc40000004100 */
[----:B0-----:R-:W-:Y:S02]  /*1740*/  HADD2.F32 R66, -RZ, R90.H1_H1 ;  /* 0x3000005aff427230 */ /* 0x001fe40000004100 */
[----:B------:R-:W-:Y:S02]  /*1750*/  HADD2.F32 R186, -RZ, R9.H0_H0 ;  /* 0x20000009ffba7230 */ /* 0x000fe40000004100 */
[----:B-1----:R-:W-:Y:S01]  /*1760*/  HADD2.F32 R88, -RZ, R91.H0_H0 ;  /* 0x2000005bff587230 */ /* 0x002fe20000004100 */
[----:B------:R0:W-:Y:S01]  /*1770*/  STL [R1+0xcc], R66 ;  /* 0x0000cc4201007387 */ /* 0x0001e20000100800 */
[----:B------:R-:W-:Y:S02]  /*1780*/  HADD2.F32 R182, -RZ, R9.H1_H1 ;  /* 0x30000009ffb67230 */ /* 0x000fe40000004100 */
[----:B--2---:R-:W-:Y:S01]  /*1790*/  HADD2.F32 R67, -RZ, R91.H1_H1 ;  /* 0x3000005bff437230 */ /* 0x004fe20000004100 */
[----:B------:R-:W-:Y:S01]  /*17a0*/  STL [R1+0xbc], R88 ;  /* 0x0000bc5801007387 */ /* 0x000fe20000100800 */
[----:B------:R-:W-:-:S02]  /*17b0*/  HADD2.F32 R137, -RZ, R27.H0_H0 ;  /* 0x2000001bff897230 */ /* 0x000fc40000004100 */
[----:B------:R-:W-:Y:S01]  /*17c0*/  HADD2.F32 R9, -RZ, R27.H1_H1 ;  /* 0x3000001bff097230 */ /* 0x000fe20000004100 */
[----:B------:R1:W-:Y:S01]  /*17d0*/  STL [R1+0xac], R67 ;  /* 0x0000ac4301007387 */ /* 0x0003e20000100800 */
[----:B------:R-:W-:Y:S01]  /*17e0*/  HADD2.F32 R195, -RZ, R164.H0_H0 ;  /* 0x200000a4ffc37230 */ /* 0x000fe20000004100 */
[----:B------:R-:W-:Y:S01]  /*17f0*/  IMNMX R27, RZ, R26, !PT ;  /* 0x0000001aff1b7217 */ /* 0x000fe20007800200 */
[--C-:B0-----:R-:W-:Y:S02]  /*1800*/  HADD2.F32 R66, -RZ, R84.reuse.H0_H0 ;  /* 0x20000054ff427230 */ /* 0x101fe40000004100 */
[----:B------:R-:W-:Y:S01]  /*1810*/  HADD2.F32 R84, -RZ, R84.H1_H1 ;  /* 0x30000054ff547230 */ /* 0x000fe20000004100 */
[----:B------:R-:W-:Y:S01]  /*1820*/  IMNMX R27, R27, 0x20, PT ;  /* 0x000000201b1b7817 */ /* 0x000fe20003800200 */
[----:B------:R-:W-:Y:S01]  /*1830*/  HADD2.F32 R191, -RZ, R164.H1_H1 ;  /* 0x300000a4ffbf7230 */ /* 0x000fe20000004100 */
[----:B------:R0:W-:Y:S01]  /*1840*/  STL [R1+0x118], R66 ;  /* 0x0001184201007387 */ /* 0x0001e20000100800 */
[----:B------:R-:W-:-:S02]  /*1850*/  HADD2.F32 R164, -RZ, R24.H0_H0 ;  /* 0x20000018ffa47230 */ /* 0x000fc40000004100 */
[--C-:B-1----:R-:W-:Y:S01]  /*1860*/  HADD2.F32 R67, -RZ, R85.reuse.H0_H0 ;  /* 0x20000055ff437230 */ /* 0x102fe20000004100 */
[----:B------:R1:W-:Y:S01]  /*1870*/  STL [R1+0x108], R84 ;  /* 0x0001085401007387 */ /* 0x0003e20000100800 */
[----:B------:R-:W-:Y:S01]  /*1880*/  HADD2.F32 R160, -RZ, R24.H1_H1 ;  /* 0x30000018ffa07230 */ /* 0x000fe20000004100 */
[----:B------:R-:W-:Y:S01]  /*1890*/  LOP3.LUT R24, R19, 0x3e0, RZ, 0xc0, !PT ;  /* 0x000003e013187812 */ /* 0x000fe200078ec0ff */
[--C-:B------:R-:W-:Y:S01]  /*18a0*/  HADD2.F32 R227, -RZ, R196.reuse.H0_H0 ;  /* 0x200000c4ffe37230 */ /* 0x100fe20000004100 */
[----:B------:R2:W-:Y:S01]  /*18b0*/  STL [R1+0xf8], R67 ;  /* 0x0000f84301007387 */ /* 0x0005e20000100800 */
[----:B------:R-:W-:Y:S02]  /*18c0*/  HADD2.F32 R223, -RZ, R196.H1_H1 ;  /* 0x300000c4ffdf7230 */ /* 0x000fe40000004100 */
[----:B0-----:R-:W-:Y:S02]  /*18d0*/  HADD2.F32 R66, -RZ, R85.H1_H1 ;  /* 0x30000055ff427230 */ /* 0x001fe40000004100 */
[----:B------:R-:W-:-:S02]  /*18e0*/  HADD2.F32 R205, -RZ, R219.H0_H0 ;  /* 0x200000dbffcd7230 */ /* 0x000fc40000004100 */
[--C-:B-1----:R-:W-:Y:S01]  /*18f0*/  HADD2.F32 R84, -RZ, R86.reuse.H0_H0 ;  /* 0x20000056ff547230 */ /* 0x102fe20000004100 */
[----:B------:R0:W-:Y:S01]  /*1900*/  STL [R1+0xe8], R66 ;  /* 0x0000e84201007387 */ /* 0x0001e20000100800 */
[----:B------:R-:W-:Y:S02]  /*1910*/  HADD2.F32 R201, -RZ, R219.H1_H1 ;  /* 0x300000dbffc97230 */ /* 0x000fe40000004100 */
[----:B--2---:R-:W-:Y:S01]  /*1920*/  HADD2.F32 R67, -RZ, R86.H1_H1 ;  /* 0x30000056ff437230 */ /* 0x004fe20000004100 */
[----:B------:R1:W-:Y:S01]  /*1930*/  STL [R1+0xd8], R84 ;  /* 0x0000d85401007387 */ /* 0x0003e20000100800 */
[--C-:B------:R-:W-:Y:S02]  /*1940*/  HADD2.F32 R196, -RZ, R32.reuse.H0_H0 ;  /* 0x20000020ffc47230 */ /* 0x100fe40000004100 */
[----:B------:R-:W-:Y:S01]  /*1950*/  HADD2.F32 R192, -RZ, R32.H1_H1 ;  /* 0x30000020ffc07230 */ /* 0x000fe20000004100 */
[----:B------:R2:W-:Y:S01]  /*1960*/  STL [R1+0xc8], R67 ;  /* 0x0000c84301007387 */ /* 0x0005e20000100800 */
[----:B------:R-:W-:Y:S01]  /*1970*/  HADD2.F32 R194, -RZ, R8.H0_H0 ;  /* 0x20000008ffc27230 */ /* 0x000fe20000004100 */
[----:B------:R-:W-:Y:S01]  /*1980*/  LOP3.LUT R32, R65, 0x3fffffe0, RZ, 0xc0, !PT ;  /* 0x3fffffe041207812 */ /* 0x000fe200078ec0ff */
[----:B0-----:R-:W-:-:S02]  /*1990*/  HADD2.F32 R66, -RZ, R87.H0_H0 ;  /* 0x20000057ff427230 */ /* 0x001fc40000004100 */
[----:B------:R-:W-:Y:S02]  /*19a0*/  HADD2.F32 R190, -RZ, R8.H1_H1 ;  /* 0x30000008ffbe7230 */ /* 0x000fe40000004100 */
[----:B-1----:R-:W-:Y:S01]  /*19b0*/  HADD2.F32 R84, -RZ, R87.H1_H1 ;  /* 0x30000057ff547230 */ /* 0x002fe20000004100 */
[----:B------:R0:W-:Y:S01]  /*19c0*/  STL [R1+0xb8], R66 ;  /* 0x0000b84201007387 */ /* 0x0001e20000100800 */
[--C-:B------:R-:W-:Y:S02]  /*19d0*/  HADD2.F32 R219, -RZ, R197.reuse.H0_H0 ;  /* 0x200000c5ffdb7230 */ /* 0x100fe40000004100 */
[----:B--2---:R-:W-:Y:S01]  /*19e0*/  HADD2.F32 R67, -RZ, R80.H0_H0 ;  /* 0x20000050ff437230 */ /* 0x004fe20000004100 */
[----:B------:R-:W-:Y:S01]  /*19f0*/  STL [R1+0xa8], R84 ;  /* 0x0000a85401007387 */ /* 0x000fe20000100800 */
[----:B------:R-:W-:Y:S02]  /*1a00*/  HADD2.F32 R215, -RZ, R197.H1_H1 ;  /* 0x300000c5ffd77230 */ /* 0x000fe40000004100 */
[--C-:B------:R-:W-:Y:S01]  /*1a10*/  HADD2.F32 R138, -RZ, R143.reuse.H0_H0 ;  /* 0x2000008fff8a7230 */ /* 0x100fe20000004100 */
[----:B------:R1:W-:Y:S01]  /*1a20*/  STL [R1+0xa4], R67 ;  /* 0x0000a44301007387 */ /* 0x0003e20000100800 */
[----:B------:R-:W-:-:S02]  /*1a30*/  HADD2.F32 R8, -RZ, R143.H1_H1 ;  /* 0x3000008fff087230 */ /* 0x000fc40000004100 */
[----:B0-----:R-:W-:Y:S02]  /*1a40*/  HADD2.F32 R66, -RZ, R80.H1_H1 ;  /* 0x30000050ff427230 */ /* 0x001fe40000004100 */
[--C-:B------:R-:W-:Y:S02]  /*1a50*/  HADD2.F32 R80, -RZ, R81.reuse.H0_H0 ;  /* 0x20000051ff507230 */ /* 0x100fe40000004100 */
[--C-:B------:R-:W-:Y:S01]  /*1a60*/  HADD2.F32 R197, -RZ, R184.reuse.H0_H0 ;  /* 0x200000b8ffc57230 */ /* 0x100fe20000004100 */
[----:B------:R0:W-:Y:S01]  /*1a70*/  STL [R1+0x94], R66 ;  /* 0x0000944201007387 */ /* 0x0001e20000100800 */
[----:B------:R-:W-:Y:S02]  /*1a80*/  HADD2.F32 R193, -RZ, R184.H1_H1 ;  /* 0x300000b8ffc17230 */ /* 0x000fe40000004100 */
[----:B-1----:R-:W-:Y:S01]  /*1a90*/  HADD2.F32 R67, -RZ, R81.H1_H1 ;  /* 0x30000051ff437230 */ /* 0x002fe20000004100 */
[----:B------:R1:W-:Y:S01]  /*1aa0*/  STL [R1+0x84], R80 ;  /* 0x0000845001007387 */ /* 0x0003e20000100800 */
[----:B------:R-:W-:-:S02]  /*1ab0*/  HADD2.F32 R154, -RZ, R13.H0_H0 ;  /* 0x2000000dff9a7230 */ /* 0x000fc40000004100 */
[----:B------:R-:W-:Y:S01]  /*1ac0*/  HADD2.F32 R149, -RZ, R13.H1_H1 ;  /* 0x3000000dff957230 */ /* 0x000fe20000004100 */
[----:B------:R2:W-:Y:S01]  /*1ad0*/  STL [R1+0x74], R67 ;  /* 0x0000744301007387 */ /* 0x0005e20000100800 */
[----:B------:R-:W-:Y:S02]  /*1ae0*/  HADD2.F32 R143, -RZ, R14.H0_H0 ;  /* 0x2000000eff8f7230 */ /* 0x000fe40000004100 */
[----:B0-----:R-:W-:Y:S02]  /*1af0*/  HADD2.F32 R66, -RZ, R82.H0_H0 ;  /* 0x20000052ff427230 */ /* 0x001fe40000004100 */
[----:B------:R-:W-:Y:S02]  /*1b00*/  HADD2.F32 R139, -RZ, R14.H1_H1 ;  /* 0x3000000eff8b7230 */ /* 0x000fe40000004100 */
[----:B-1----:R-:W-:Y:S01]  /*1b10*/  HADD2.F32 R80, -RZ, R82.H1_H1 ;  /* 0x30000052ff507230 */ /* 0x002fe20000004100 */
[----:B------:R0:W-:Y:S01]  /*1b20*/  STL [R1+0x64], R66 ;  /* 0x0000644201007387 */ /* 0x0001e20000100800 */
[----:B------:R-:W-:-:S02]  /*1b30*/  HADD2.F32 R188, -RZ, R33.H0_H0 ;  /* 0x20000021ffbc7230 */ /* 0x000fc40000004100 */
[----:B--2---:R-:W-:Y:S01]  /*1b40*/  HADD2.F32 R67, -RZ, R83.H0_H0 ;  /* 0x20000053ff437230 */ /* 0x004fe20000004100 */
[----:B------:R1:W-:Y:S01]  /*1b50*/  STL [R1+0x54], R80 ;  /* 0x0000545001007387 */ /* 0x0003e20000100800 */
[----:B------:R-:W-:Y:S01]  /*1b60*/  HADD2.F32 R184, -RZ, R33.H1_H1 ;  /* 0x30000021ffb87230 */ /* 0x000fe20000004100 */
[----:B------:R-:W-:Y:S01]  /*1b70*/  IMAD.IADD R33, R21, 0x1, -R24 ;  /* 0x0000000115217824 */ /* 0x000fe200078e0a18 */
[--C-:B------:R-:W-:Y:S01]  /*1b80*/  HADD2.F32 R13, -RZ, R20.reuse.H0_H0 ;  /* 0x20000014ff0d7230 */ /* 0x100fe20000004100 */
[----:B------:R2:W-:Y:S01]  /*1b90*/  STL [R1+0x44], R67 ;  /* 0x0000444301007387 */ /* 0x0005e20000100800 */
[----:B------:R-:W-:Y:S02]  /*1ba0*/  HADD2.F32 R14, -RZ, R20.H1_H1 ;  /* 0x30000014ff0e7230 */ /* 0x000fe40000004100 */
[----:B0-----:R-:W-:Y:S01]  /*1bb0*/  HADD2.F32 R66, -RZ, R83.H1_H1 ;  /* 0x30000053ff427230 */ /* 0x001fe20000004100 */
[----:B------:R-:W-:Y:S01]  /*1bc0*/  IMNMX R33, RZ, R33, !PT ;  /* 0x00000021ff217217 */ /* 0x000fe20007800200 */
[----:B------:R-:W-:-:S02]  /*1bd0*/  HADD2.F32 R19, -RZ, R23.H0_H0 ;  /* 0x20000017ff137230 */ /* 0x000fc40000004100 */
[--C-:B-1----:R-:W-:Y:S01]  /*1be0*/  HADD2.F32 R80, -RZ, R76.reuse.H0_H0 ;  /* 0x2000004cff507230 */ /* 0x102fe20000004100 */
[----:B------:R0:W-:Y:S01]  /*1bf0*/  STL [R1+0x34], R66 ;  /* 0x0000344201007387 */ /* 0x0001e20000100800 */
[----:B------:R-:W-:Y:S01]  /*1c00*/  HADD2.F32 R20, -RZ, R23.H1_H1 ;  /* 0x30000017ff147230 */ /* 0x000fe20000004100 */
[----:B------:R-:W-:Y:S01]  /*1c10*/  IMNMX R33, R33, 0x20, PT ;  /* 0x0000002021217817 */ /* 0x000fe20003800200 */
[----:B--2---:R-:W-:Y:S01]  /*1c20*/  HADD2.F32 R67, -RZ, R76.H1_H1 ;  /* 0x3000004cff437230 */ /* 0x004fe20000004100 */
[----:B------:R-:W-:Y:S01]  /*1c30*/  STL [R1+0xa0], R80 ;  /* 0x0000a05001007387 */ /* 0x000fe20000100800 */
[----:B------:R-:W-:Y:S02]  /*1c40*/  HADD2.F32 R76, -RZ, R77.H1_H1 ;  /* 0x3000004dff4c7230 */ /* 0x000fe40000004100 */
[--C-:B------:R-:W-:Y:S01]  /*1c50*/  HADD2.F32 R23, -RZ, R29.reuse.H0_H0 ;  /* 0x2000001dff177230 */ /* 0x100fe20000004100 */
[----:B------:R1:W-:Y:S01]  /*1c60*/  STL [R1+0x90], R67 ;  /* 0x0000904301007387 */ /* 0x0003e20000100800 */
[----:B------:R-:W-:Y:S01]  /*1c70*/  HADD2.F32 R24, -RZ, R29.H1_H1 ;  /* 0x3000001dff187230 */ /* 0x000fe20000004100 */
[----:B------:R-:W-:Y:S01]  /*1c80*/  IMAD.IADD R29, R27, 0x1, R32 ;  /* 0x000000011b1d7824 */ /* 0x000fe200078e0220 */
[----:B0-----:R-:W-:Y:S01]  /*1c90*/  HADD2.F32 R66, -RZ, R77.H0_H0 ;  /* 0x2000004dff427230 */ /* 0x001fe20000004100 */
[----:B------:R-:W-:Y:S01]  /*1ca0*/  IMAD.IADD R153, R32, 0x1, R33 ;  /* 0x0000000120997824 */ /* 0x000fe200078e0221 */
[----:B------:R-:W-:-:S02]  /*1cb0*/  HADD2.F32 R226, -RZ, R40.H0_H0 ;  /* 0x20000028ffe27230 */ /* 0x000fc40000004100 */
[----:B------:R-:W-:Y:S01]  /*1cc0*/  HADD2.F32 R222, -RZ, R40.H1_H1 ;  /* 0x30000028ffde7230 */ /* 0x000fe20000004100 */
[----:B------:R0:W-:Y:S01]  /*1cd0*/  STL [R1+0x80], R66 ;  /* 0x0000804201007387 */ /* 0x0001e20000100800 */
[----:B------:R-:W-:Y:S01]  /*1ce0*/  IMAD.SHL.U32 R40, R29, 0x8, RZ ;  /* 0x000000081d287824 */ /* 0x000fe200078e00ff */
[----:B-1----:R-:W-:Y:S01]  /*1cf0*/  HADD2.F32 R67, -RZ, R78.H0_H0 ;  /* 0x2000004eff437230 */ /* 0x002fe20000004100 */
[----:B------:R-:W-:Y:S01]  /*1d00*/  IMAD.SHL.U32 R153, R153, 0x8, RZ ;  /* 0x0000000899997824 */ /* 0x000fe200078e00ff */
[----:B------:R1:W-:Y:S01]  /*1d10*/  STL [R1+0x70], R76 ;  /* 0x0000704c01007387 */ /* 0x0003e20000100800 */
[--C-:B------:R-:W-:Y:S02]  /*1d20*/  HADD2.F32 R245, -RZ, R250.reuse.H0_H0 ;  /* 0x200000fafff57230 */ /* 0x100fe40000004100 */
[----:B------:R-:W-:Y:S01]  /*1d30*/  HADD2.F32 R241, -RZ, R250.H1_H1 ;  /* 0x300000fafff17230 */ /* 0x000fe20000004100 */
[----:B------:R2:W-:Y:S01]  /*1d40*/  STL [R1+0x60], R67 ;  /* 0x0000604301007387 */ /* 0x0005e20000100800 */
[----:B------:R-:W-:-:S02]  /*1d50*/  HADD2.F32 R250, -RZ, R53.H0_H0 ;  /* 0x20000035fffa7230 */ /* 0x000fc40000004100 */
[----:B0-----:R-:W-:Y:S02]  /*1d60*/  HADD2.F32 R66, -RZ, R78.H1_H1 ;  /* 0x3000004eff427230 */ /* 0x001fe40000004100 */
[----:B------:R-:W-:Y:S02]  /*1d70*/  HADD2.F32 R246, -RZ, R53.H1_H1 ;  /* 0x30000035fff67230 */ /* 0x000fe40000004100 */
[--C-:B-1----:R-:W-:Y:S01]  /*1d80*/  HADD2.F32 R76, -RZ, R79.reuse.H0_H0 ;  /* 0x2000004fff4c7230 */ /* 0x102fe20000004100 */
[----:B------:R0:W-:Y:S01]  /*1d90*/  STL [R1+0x50], R66 ;  /* 0x0000504201007387 */ /* 0x0001e20000100800 */
[----:B------:R-:W1:Y:S01]  /*1da0*/  I2F.U32 R53, R40 ;  /* 0x0000002800357306 */ /* 0x000e620000201000 */
[----:B--2---:R-:W-:Y:S02]  /*1db0*/  HADD2.F32 R67, -RZ, R79.H1_H1 ;  /* 0x3000004fff437230 */ /* 0x004fe40000004100 */
[----:B------:R-:W-:Y:S01]  /*1dc0*/  STL [R1+0x40], R76 ;  /* 0x0000404c01007387 */ /* 0x000fe20000100800 */
[----:B------:R-:W-:-:S02]  /*1dd0*/  HADD2.F32 R213, -RZ, R218.H0_H0 ;  /* 0x200000daffd57230 */ /* 0x000fc40000004100 */
[----:B------:R-:W-:Y:S01]  /*1de0*/  HADD2.F32 R209, -RZ, R218.H1_H1 ;  /* 0x300000daffd17230 */ /* 0x000fe20000004100 */
[----:B------:R2:W-:Y:S01]  /*1df0*/  STL [R1+0x30], R67 ;  /* 0x0000304301007387 */ /* 0x0005e20000100800 */
[--C-:B------:R-:W-:Y:S02]  /*1e00*/  HADD2.F32 R218, -RZ, R41.reuse.H0_H0 ;  /* 0x20000029ffda7230 */ /* 0x100fe40000004100 */
[--C-:B0-----:R-:W-:Y:S02]  /*1e10*/  HADD2.F32 R66, -RZ, R72.reuse.H0_H0 ;  /* 0x20000048ff427230 */ /* 0x101fe40000004100 */
[----:B------:R-:W-:Y:S02]  /*1e20*/  HADD2.F32 R72, -RZ, R72.H1_H1 ;  /* 0x30000048ff487230 */ /* 0x000fe40000004100 */
[----:B------:R-:W-:Y:S01]  /*1e30*/  HADD2.F32 R214, -RZ, R41.H1_H1 ;  /* 0x30000029ffd67230 */ /* 0x000fe20000004100 */
[----:B------:R0:W-:Y:S01]  /*1e40*/  STL [R1+0x9c], R66 ;  /* 0x00009c4201007387 */ /* 0x0001e20000100800 */
[----:B------:R-:W-:-:S02]  /*1e50*/  HADD2.F32 R210, -RZ, R42.H0_H0 ;  /* 0x2000002affd27230 */ /* 0x000fc40000004100 */
[----:B--2---:R-:W-:Y:S01]  /*1e60*/  HADD2.F32 R67, -RZ, R73.H0_H0 ;  /* 0x20000049ff437230 */ /* 0x004fe20000004100 */
[----:B------:R2:W-:Y:S01]  /*1e70*/  STL [R1+0x8c], R72 ;  /* 0x00008c4801007387 */ /* 0x0005e20000100800 */
[----:B------:R-:W-:Y:S02]  /*1e80*/  HADD2.F32 R206, -RZ, R42.H1_H1 ;  /* 0x3000002affce7230 */ /* 0x000fe40000004100 */
[--C-:B------:R-:W-:Y:S01]  /*1e90*/  HADD2.F32 R41, -RZ, R45.reuse.H0_H0 ;  /* 0x2000002dff297230 */ /* 0x100fe20000004100 */
[----:B------:R3:W-:Y:S01]  /*1ea0*/  STL [R1+0x7c], R67 ;  /* 0x00007c4301007387 */ /* 0x0007e20000100800 */
[----:B------:R-:W-:Y:S02]  /*1eb0*/  HADD2.F32 R42, -RZ, R45.H1_H1 ;  /* 0x3000002dff2a7230 */ /* 0x000fe40000004100 */
[----:B0-----:R-:W-:Y:S01]  /*1ec0*/  HADD2.F32 R66, -RZ, R73.H1_H1 ;  /* 0x30000049ff427230 */ /* 0x001fe20000004100 */
[----:B-1----:R0:W1:Y:S01]  /*1ed0*/  MUFU.RCP R45, R53 ;  /* 0x00000035002d7308 */ /* 0x0020620000001000 */
[----:B------:R-:W-:-:S02]  /*1ee0*/  HADD2.F32 R180, -RZ, R34.H0_H0 ;  /* 0x20000022ffb47230 */ /* 0x000fc40000004100 */
[----:B--2---:R-:W-:Y:S01]  /*1ef0*/  HADD2.F32 R72, -RZ, R74.H0_H0 ;  /* 0x2000004aff487230 */ /* 0x004fe20000004100 */
[----:B------:R2:W-:Y:S01]  /*1f00*/  STL [R1+0x6c], R66 ;  /* 0x00006c4201007387 */ /* 0x0005e20000100800 */
[----:B------:R-:W-:Y:S01]  /*1f10*/  HADD2.F32 R176, -RZ, R34.H1_H1 ;  /* 0x30000022ffb07230 */ /* 0x000fe20000004100 */
[----:B------:R-:W-:Y:S01]  /*1f20*/  IMAD.HI.U32 R34, R57, -0x326172a9, RZ ;  /* 0xcd9e8d5739227827 */ /* 0x000fe200078e00ff */
[----:B---3--:R-:W-:Y:S01]  /*1f30*/  HADD2.F32 R67, -RZ, R74.H1_H1 ;  /* 0x3000004aff437230 */ /* 0x008fe20000004100 */
[----:B------:R3:W-:Y:S01]  /*1f40*/  STL [R1+0x5c], R72 ;  /* 0x00005c4801007387 */ /* 0x0007e20000100800 */
[--C-:B------:R-:W-:Y:S02]  /*1f50*/  HADD2.F32 R172, -RZ, R35.reuse.H0_H0 ;  /* 0x20000023ffac7230 */ /* 0x100fe40000004100 */
[----:B------:R-:W-:Y:S01]  /*1f60*/  HADD2.F32 R168, -RZ, R35.H1_H1 ;  /* 0x30000023ffa87230 */ /* 0x000fe20000004100 */
[----:B------:R4:W-:Y:S01]  /*1f70*/  STL [R1+0x4c], R67 ;  /* 0x00004c4301007387 */ /* 0x0009e20000100800 */
[----:B------:R-:W-:Y:S01]  /*1f80*/  IMAD R35, R64, -0x326172a9, RZ ;  /* 0xcd9e8d5740237824 */ /* 0x000fe200078e02ff */
[----:B--2---:R-:W-:-:S02]  /*1f90*/  HADD2.F32 R66, -RZ, R75.H0_H0 ;  /* 0x2000004bff427230 */ /* 0x004fc40000004100 */
[--C-:B------:R-:W-:Y:S02]  /*1fa0*/  HADD2.F32 R21, -RZ, R28.reuse.H0_H0 ;  /* 0x2000001cff157230 */ /* 0x100fe40000004100 */
[----:B---3--:R-:W-:Y:S01]  /*1fb0*/  HADD2.F32 R72, -RZ, R75.H1_H1 ;  /* 0x3000004bff487230 */ /* 0x008fe20000004100 */
[----:B------:R2:W-:Y:S01]  /*1fc0*/  STL [R1+0x3c], R66 ;  /* 0x00003c4201007387 */ /* 0x0005e20000100800 */
[----:B------:R-:W-:Y:S01]  /*1fd0*/  HADD2.F32 R22, -RZ, R28.H1_H1 ;  /* 0x3000001cff167230 */ /* 0x000fe20000004100 */
[----:B------:R-:W-:Y:S01]  /*1fe0*/  LOP3.LUT R29, R34, UR25, R35, 0x96, !PT ;  /* 0x00000019221d7c12 */ /* 0x000fe2000f8e9623 */
[----:B----4-:R-:W-:Y:S01]  /*1ff0*/  HADD2.F32 R67, -RZ, R68.H0_H0 ;  /* 0x20000044ff437230 */ /* 0x010fe20000004100 */
[----:B------:R-:W-:Y:S01]  /*2000*/  STL [R1+0x2c], R72 ;  /* 0x00002c4801007387 */ /* 0x000fe20000100800 */
[--C-:B------:R-:W-:Y:S02]  /*2010*/  HADD2.F32 R156, -RZ, R25.reuse.H0_H0 ;  /* 0x20000019ff9c7230 */ /* 0x100fe40000004100 */
[----:B------:R-:W-:Y:S01]  /*2020*/  HADD2.F32 R151, -RZ, R25.H1_H1 ;  /* 0x30000019ff977230 */ /* 0x000fe20000004100 */
[----:B------:R3:W-:Y:S01]  /*2030*/  STL [R1+0x98], R67 ;  /* 0x0000984301007387 */ /* 0x0007e20000100800 */
[----:B------:R-:W-:-:S02]  /*2040*/  HADD2.F32 R27, -RZ, R31.H0_H0 ;  /* 0x2000001fff1b7230 */ /* 0x000fc40000004100 */
[----:B--2---:R-:W-:Y:S02]  /*2050*/  HADD2.F32 R66, -RZ, R68.H1_H1 ;  /* 0x30000044ff427230 */ /* 0x004fe40000004100 */
[----:B------:R-:W-:Y:S02]  /*2060*/  HADD2.F32 R68, -RZ, R69.H0_H0 ;  /* 0x20000045ff447230 */ /* 0x000fe40000004100 */
[----:B------:R-:W-:Y:S01]  /*2070*/  HADD2.F32 R28, -RZ, R31.H1_H1 ;  /* 0x3000001fff1c7230 */ /* 0x000fe20000004100 */
[----:B------:R2:W-:Y:S01]  /*2080*/  STL [R1+0x88], R66 ;  /* 0x0000884201007387 */ /* 0x0005e20000100800 */
[----:B------:R-:W-:Y:S02]  /*2090*/  HADD2.F32 R237, -RZ, R251.H0_H0 ;  /* 0x200000fbffed7230 */ /* 0x000fe40000004100 */
[----:B---3--:R-:W-:Y:S01]  /*20a0*/  HADD2.F32 R67, -RZ, R69.H1_H1 ;  /* 0x30000045ff437230 */ /* 0x008fe20000004100 */
[----:B------:R3:W-:Y:S01]  /*20b0*/  STL [R1+0x78], R68 ;  /* 0x0000784401007387 */ /* 0x0007e20000100800 */
[----:B------:R-:W-:-:S02]  /*20c0*/  HADD2.F32 R233, -RZ, R251.H1_H1 ;  /* 0x300000fbffe97230 */ /* 0x000fc40000004100 */
[--C-:B------:R-:W-:Y:S01]  /*20d0*/  HADD2.F32 R25, -RZ, R30.reuse.H0_H0 ;  /* 0x2000001eff197230 */ /* 0x100fe20000004100 */
[----:B------:R4:W-:Y:S01]  /*20e0*/  STL [R1+0x68], R67 ;  /* 0x0000684301007387 */ /* 0x0009e20000100800 */
[----:B------:R-:W-:Y:S01]  /*20f0*/  HADD2.F32 R26, -RZ, R30.H1_H1 ;  /* 0x3000001eff1a7230 */ /* 0x000fe20000004100 */
[----:B------:R-:W-:Y:S01]  /*2100*/  IMAD.HI.U32 R30, R56, -0x2daee0ad, RZ ;  /* 0xd2511f53381e7827 */ /* 0x000fe200078e00ff */
[----:B--2---:R-:W-:Y:S02]  /*2110*/  HADD2.F32 R66, -RZ, R70.H0_H0 ;  /* 0x20000046ff427230 */ /* 0x004fe40000004100 */
[----:B------:R-:W-:Y:S02]  /*2120*/  HADD2.F32 R31, -RZ, R36.H0_H0 ;  /* 0x20000024ff1f7230 */ /* 0x000fe40000004100 */
[----:B---3--:R-:W-:Y:S01]  /*2130*/  HADD2.F32 R68, -RZ, R70.H1_H1 ;  /* 0x30000046ff447230 */ /* 0x008fe20000004100 */
[----:B------:R2:W-:Y:S01]  /*2140*/  STL [R1+0x58], R66 ;  /* 0x0000584201007387 */ /* 0x0005e20000100800 */
[----:B------:R-:W-:Y:S01]  /*2150*/  HADD2.F32 R32, -RZ, R36.H1_H1 ;  /* 0x30000024ff207230 */ /* 0x000fe20000004100 */
[----:B------:R-:W-:Y:S01]  /*2160*/  LOP3.LUT R30, R30, UR26, R59, 0x96, !PT ;  /* 0x0000001a1e1e7c12 */ /* 0x000fe2000f8e963b */
[----:B----4-:R-:W-:Y:S01]  /*2170*/  HADD2.F32 R67, -RZ, R71.H0_H0 ;  /* 0x20000047ff437230 */ /* 0x010fe20000004100 */
[----:B------:R3:W-:Y:S01]  /*2180*/  STL [R1+0x48], R68 ;  /* 0x0000484401007387 */ /* 0x0007e20000100800 */
[----:B------:R-:W-:-:S02]  /*2190*/  HADD2.F32 R251, -RZ, R229.H0_H0 ;  /* 0x200000e5fffb7230 */ /* 0x000fc40000004100 */
[----:B------:R-:W-:Y:S01]  /*21a0*/  HADD2.F32 R247, -RZ, R229.H1_H1 ;  /* 0x300000e5fff77230 */ /* 0x000fe20000004100 */
[----:B------:R4:W-:Y:S01]  /*21b0*/  STL [R1+0x38], R67 ;  /* 0x0000384301007387 */ /* 0x0009e20000100800 */
[----:B------:R-:W-:Y:S02]  /*21c0*/  HADD2.F32 R33, -RZ, R37.H0_H0 ;  /* 0x20000025ff217230 */ /* 0x000fe40000004100 */
[----:B--2---:R-:W-:Y:S02]  /*21d0*/  HADD2.F32 R66, -RZ, R71.H1_H1 ;  /* 0x30000047ff427230 */ /* 0x004fe40000004100 */
[----:B------:R-:W-:Y:S02]  /*21e0*/  HADD2.F32 R34, -RZ, R37.H1_H1 ;  /* 0x30000025ff227230 */ /* 0x000fe40000004100 */
[----:B---3--:R-:W-:Y:S01]  /*21f0*/  HADD2.F32 R68, -RZ, R248.H0_H0 ;  /* 0x200000f8ff447230 */ /* 0x008fe20000004100 */
[----:B------:R2:W-:Y:S01]  /*2200*/  STL [R1+0x28], R66 ;  /* 0x0000284201007387 */ /* 0x0005e20000100800 */
[----:B------:R-:W-:-:S02]  /*2210*/  HADD2.F32 R35, -RZ, R38.H0_H0 ;  /* 0x20000026ff237230 */ /* 0x000fc40000004100 */
[----:B----4-:R-:W-:Y:S01]  /*2220*/  HADD2.F32 R67, -RZ, R248.H1_H1 ;  /* 0x300000f8ff437230 */ /* 0x010fe20000004100 */
[----:B------:R-:W-:Y:S01]  /*2230*/  STL [R1+0x24], R68 ;  /* 0x0000244401007387 */ /* 0x000fe20000100800 */
[----:B------:R-:W-:Y:S02]  /*2240*/  HADD2.F32 R248, -RZ, R61.H1_H1 ;  /* 0x3000003dfff87230 */ /* 0x000fe40000004100 */
[----:B------:R-:W-:Y:S01]  /*2250*/  HADD2.F32 R36, -RZ, R38.H1_H1 ;  /* 0x30000026ff247230 */ /* 0x000fe20000004100 */
[----:B------:R3:W-:Y:S01]  /*2260*/  STL [R1+0x14], R67 ;  /* 0x0000144301007387 */ /* 0x0007e20000100800 */
[--C-:B------:R-:W-:Y:S02]  /*2270*/  HADD2.F32 R229, -RZ, R216.reuse.H0_H0 ;  /* 0x200000d8ffe57230 */ /* 0x100fe40000004100 */
[----:B--2---:R-:W-:Y:S02]  /*2280*/  HADD2.F32 R66, -RZ, R249.H0_H0 ;  /* 0x200000f9ff427230 */ /* 0x004fe40000004100 */
[----:B------:R-:W-:-:S02]  /*2290*/  HADD2.F32 R225, -RZ, R216.H1_H1 ;  /* 0x300000d8ffe17230 */ /* 0x000fc40000004100 */
[--C-:B------:R-:W-:Y:S01]  /*22a0*/  HADD2.F32 R211, -RZ, R198.reuse.H0_H0 ;  /* 0x200000c6ffd37230 */ /* 0x100fe20000004100 */
[----:B------:R2:W-:Y:S01]  /*22b0*/  STL [R1+0x4], R66 ;  /* 0x0000044201007387 */ /* 0x0005e20000100800 */
[----:B------:R-:W-:Y:S02]  /*22c0*/  HADD2.F32 R207, -RZ, R198.H1_H1 ;  /* 0x300000c6ffcf7230 */ /* 0x000fe40000004100 */
[----:B---3--:R-:W-:Y:S02]  /*22d0*/  HADD2.F32 R67, -RZ, R60.H0_H0 ;  /* 0x2000003cff437230 */ /* 0x008fe40000004100 */
[--C-:B------:R-:W-:Y:S02]  /*22e0*/  HADD2.F32 R37, -RZ, R39.reuse.H0_H0 ;  /* 0x20000027ff257230 */ /* 0x100fe40000004100 */
[----:B------:R-:W-:Y:S01]  /*22f0*/  HADD2.F32 R38, -RZ, R39.H1_H1 ;  /* 0x30000027ff267230 */ /* 0x000fe20000004100 */
[----:B------:R-:W-:Y:S01]  /*2300*/  STL [R1+0x20], R67 ;  /* 0x0000204301007387 */ /* 0x000fe20000100800 */
[----:B------:R-:W-:-:S02]  /*2310*/  HADD2.F32 R220, -RZ, R49.H0_H0 ;  /* 0x20000031ffdc7230 */ /* 0x000fc40000004100 */
[----:B--2---:R-:W-:Y:S02]  /*2320*/  HADD2.F32 R66, -RZ, R60.H1_H1 ;  /* 0x3000003cff427230 */ /* 0x004fe40000004100 */
[----:B------:R-:W-:Y:S02]  /*2330*/  HADD2.F32 R60, -RZ, R61.H0_H0 ;  /* 0x2000003dff3c7230 */ /* 0x000fe40000004100 */
[----:B------:R-:W-:Y:S01]  /*2340*/  HADD2.F32 R61, -RZ, R228.H0_H0 ;  /* 0x200000e4ff3d7230 */ /* 0x000fe20000004100 */
[----:B------:R-:W-:Y:S01]  /*2350*/  STL [R1+0x10], R66 ;  /* 0x0000104201007387 */ /* 0x000fe20000100800 */
[----:B------:R-:W-:Y:S01]  /*2360*/  HADD2.F32 R216, -RZ, R49.H1_H1 ;  /* 0x30000031ffd87230 */ /* 0x000fe20000004100 */
[----:B------:R-:W-:Y:S01]  /*2370*/  HFMA2.MMA R49, -RZ, RZ, 0, 5.9604644775390625e-08 ;  /* 0x00000001ff317435 */ /* 0x000fe200000001ff */
[--C-:B------:R-:W-:Y:S01]  /*2380*/  HADD2.F32 R202, -RZ, R43.reuse.H0_H0 ;  /* 0x2000002bffca7230 */ /* 0x100fe20000004100 */
[----:B------:R2:W-:Y:S01]  /*2390*/  STL [R1], R60 ;  /* 0x0000003c01007387 */ /* 0x0005e20000100800 */
[----:B------:R-:W-:-:S02]  /*23a0*/  HADD2.F32 R198, -RZ, R43.H1_H1 ;  /* 0x3000002bffc67230 */ /* 0x000fc40000004100 */
[--C-:B------:R-:W-:Y:S01]  /*23b0*/  HADD2.F32 R39, -RZ, R44.reuse.H0_H0 ;  /* 0x2000002cff277230 */ /* 0x100fe20000004100 */
[----:B------:R-:W-:Y:S01]  /*23c0*/  STL [R1+0x1c], R61 ;  /* 0x00001c3d01007387 */ /* 0x000fe20000100800 */
[----:B------:R-:W-:Y:S02]  /*23d0*/  HADD2.F32 R40, -RZ, R44.H1_H1 ;  /* 0x3000002cff287230 */ /* 0x000fe40000004100 */
[--C-:B------:R-:W-:Y:S02]  /*23e0*/  HADD2.F32 R43, -RZ, R46.reuse.H0_H0 ;  /* 0x2000002eff2b7230 */ /* 0x100fe40000004100 */
[----:B------:R-:W-:Y:S02]  /*23f0*/  HADD2.F32 R44, -RZ, R46.H1_H1 ;  /* 0x3000002eff2c7230 */ /* 0x000fe40000004100 */
[----:B--2---:R-:W-:Y:S02]  /*2400*/  HADD2.F32 R60, -RZ, R228.H1_H1 ;  /* 0x300000e4ff3c7230 */ /* 0x004fe40000004100 */
[----:B------:R-:W-:-:S02]  /*2410*/  HADD2.F32 R243, -RZ, R230.H0_H0 ;  /* 0x200000e6fff37230 */ /* 0x000fc40000004100 */
[----:B------:R-:W-:Y:S01]  /*2420*/  HADD2.F32 R239, -RZ, R230.H1_H1 ;  /* 0x300000e6ffef7230 */ /* 0x000fe20000004100 */
[----:B------:R2:W-:Y:S01]  /*2430*/  STL [R1+0xc], R60 ;  /* 0x00000c3c01007387 */ /* 0x0005e20000100800 */
[----:B------:R-:W-:Y:S02]  /*2440*/  HADD2.F32 R235, -RZ, R231.H0_H0 ;  /* 0x200000e7ffeb7230 */ /* 0x000fe40000004100 */
[----:B------:R-:W-:Y:S02]  /*2450*/  HADD2.F32 R221, -RZ, R217.H0_H0 ;  /* 0x200000d9ffdd7230 */ /* 0x000fe40000004100 */
[--C-:B------:R-:W-:Y:S02]  /*2460*/  HADD2.F32 R228, -RZ, R48.reuse.H0_H0 ;  /* 0x20000030ffe47230 */ /* 0x100fe40000004100 */
[----:B------:R-:W-:Y:S01]  /*2470*/  HADD2.F32 R224, -RZ, R48.H1_H1 ;  /* 0x30000030ffe07230 */ /* 0x000fe20000004100 */
[----:B------:R-:W-:Y:S01]  /*2480*/  LOP3.LUT R48, R58, 0x3, RZ, 0xc0, !PT ;  /* 0x000000033a307812 */ /* 0x000fe200078ec0ff */
[----:B------:R-:W-:-:S02]  /*2490*/  HADD2.F32 R212, -RZ, R50.H0_H0 ;  /* 0x20000032ffd47230 */ /* 0x000fc40000004100 */
[--C-:B--2---:R-:W-:Y:S02]  /*24a0*/  HADD2.F32 R60, -RZ, R52.reuse.H0_H0 ;  /* 0x20000034ff3c7230 */ /* 0x104fe40000004100 */
[----:B------:R-:W-:Y:S02]  /*24b0*/  HADD2.F32 R52, -RZ, R52.H1_H1 ;  /* 0x30000034ff347230 */ /* 0x000fe40000004100 */
[----:B------:R-:W-:Y:S01]  /*24c0*/  HADD2.F32 R208, -RZ, R50.H1_H1 ;  /* 0x30000032ffd07230 */ /* 0x000fe20000004100 */
[----:B------:R-:W-:Y:S01]  /*24d0*/  STL [R1+0x18], R60 ;  /* 0x0000183c01007387 */ /* 0x000fe20000100800 */
[--C-:B------:R-:W-:Y:S01]  /*24e0*/  HADD2.F32 R204, -RZ, R51.reuse.H0_H0 ;  /* 0x20000033ffcc7230 */ /* 0x100fe20000004100 */
[----:B------:R-:W-:Y:S01]  /*24f0*/  IMAD R50, R57, -0x326172a9, RZ ;  /* 0xcd9e8d5739327824 */ /* 0x000fe200078e02ff */
[----:B------:R-:W-:Y:S01]  /*2500*/  HADD2.F32 R200, -RZ, R51.H1_H1 ;  /* 0x30000033ffc87230 */ /* 0x000fe20000004100 */
[----:B------:R2:W-:Y:S01]  /*2510*/  STL [R1+0x8], R52 ;  /* 0x0000083401007387 */ /* 0x0005e20000100800 */
[----:B------:R-:W-:Y:S01]  /*2520*/  HADD2.F32 R203, -RZ, R199.H0_H0 ;  /* 0x200000c7ffcb7230 */ /* 0x000fe20000004100 */
[----:B------:R-:W-:Y:S01]  /*2530*/  IMAD.MOV.U32 R51, RZ, RZ, RZ ;  /* 0x000000ffff337224 */ /* 0x000fe200078e00ff */
[----:B------:R-:W-:-:S02]  /*2540*/  HADD2.F32 R189, -RZ, R185.H0_H0 ;  /* 0x200000b9ffbd7230 */ /* 0x000fc40000004100 */
[----:B------:R-:W-:Y:S02]  /*2550*/  HADD2.F32 R171, -RZ, R167.H0_H0 ;  /* 0x200000a7ffab7230 */ /* 0x000fe40000004100 */
[----:B------:R-:W-:Y:S02]  /*2560*/  HADD2.F32 R148, -RZ, R142.H0_H0 ;  /* 0x2000008eff947230 */ /* 0x000fe40000004100 */
[----:B------:R-:W-:Y:S01]  /*2570*/  HADD2.F32 R46, -RZ, R47.H0_H0 ;  /* 0x2000002fff2e7230 */ /* 0x000fe20000004100 */
[----:B--2---:R-:W-:Y:S01]  /*2580*/  IMAD R52, R56, -0x2daee0ad, RZ ;  /* 0xd2511f5338347824 */ /* 0x004fe200078e02ff */
        /* <DEDUP_REMOVED lines=10> */
[----:B------:R-:W-:Y:S02]  /*2630*/  HADD2.F32 R217, -RZ, R217.H1_H1 ;  /* 0x300000d9ffd97230 */ /* 0x000fe40000004100 */
[----:B------:R-:W-:Y:S02]  /*2640*/  HADD2.F32 R199, -RZ, R199.H1_H1 ;  /* 0x300000c7ffc77230 */ /* 0x000fe40000004100 */
[----:B------:R-:W-:Y:S02]  /*2650*/  HADD2.F32 R185, -RZ, R185.H1_H1 ;  /* 0x300000b9ffb97230 */ /* 0x000fe40000004100 */
[----:B------:R-:W-:Y:S02]  /*2660*/  HADD2.F32 R167, -RZ, R167.H1_H1 ;  /* 0x300000a7ffa77230 */ /* 0x000fe40000004100 */
[----:B------:R-:W-:-:S02]  /*2670*/  HADD2.F32 R142, -RZ, R142.H1_H1 ;  /* 0x3000008eff8e7230 */ /* 0x000fc40000004100 */
[----:B01----:R-:W-:Y:S02]  /*2680*/  HADD2.F32 R47, -RZ, R47.H1_H1 ;  /* 0x3000002fff2f7230 */ /* 0x003fe40000004100 */
.L_x_6685:
        /* <DEDUP_REMOVED lines=36> */
.L_x_5755:
[----:B------:R-:W-:Y:S02]  /*28d0*/  IMAD.MOV.U32 R54, RZ, RZ, R50 ;  /* 0x000000ffff367224 */ /* 0x000fe400078e0032 */
.L_x_5756:
[----:B------:R-:W-:Y:S05]  /*28e0*/  BSYNC B1 ;  /* 0x0000000000017941 */ /* 0x000fea0003800000 */
.L_x_5754:
        /* <DEDUP_REMOVED lines=16> */
.L_x_5760:
[----:B------:R-:W-:Y:S05]  /*29f0*/  BSYNC B2 ;  /* 0x0000000000027941 */ /* 0x000fea0003800000 */
.L_x_5759:
        /* <DEDUP_REMOVED lines=44> */
.L_x_5758:
[----:B------:R-:W-:Y:S05]  /*2cc0*/  BSYNC B1 ;  /* 0x0000000000017941 */ /* 0x000fea0003800000 */
.L_x_5757:
[----:B------:R-:W0:Y:S01]  /*2cd0*/  I2F.U32 R48, R54 ;  /* 0x0000003600307306 */ /* 0x000e220000201000 */
[----:B------:R-:W-:Y:S01]  /*2ce0*/  IMAD.MOV.U32 R134, RZ, RZ, 0x2f800000 ;  /* 0x2f800000ff867424 */ /* 0x000fe200078e00ff */
[----:B------:R-:W-:Y:S02]  /*2cf0*/  ISETP.NE.U32.AND P1, PT, RZ, c[0x0][0x178], PT ;  /* 0x00005e00ff007a0c */ /* 0x000fe40003f25070 */
[----:B------:R-:W-:Y:S02]  /*2d00*/  LOP3.LUT R6, R6, 0xfffffff7, RZ, 0xc0, !PT ;  /* 0xfffffff706067812 */ /* 0x000fe400078ec0ff */
[----:B------:R-:W-:Y:S01]  /*2d10*/  ISETP.NE.AND.EX P1, PT, RZ, c[0x0][0x17c], PT, P1 ;  /* 0x00005f00ff007a0c */ /* 0x000fe20003f25310 */
[----:B0-----:R-:W-:-:S05]  /*2d20*/  FFMA.FTZ R48, R48, R134, 1.1641532182693481445e-10 ;  /* 0x2f00000030307423 */ /* 0x001fca0000010086 */
[----:B------:R-:W-:Y:S01]  /*2d30*/  FSETP.GTU.FTZ.AND P2, PT, R48, c[0x0][0x1e4], PT ;  /* 0x0000790030007a0b */ /* 0x000fe20003f5c000 */
[----:B-----5:R-:W-:-:S05]  /*2d40*/  HADD2.F32 R48, -RZ, R68.H0_H0 ;  /* 0x20000044ff307230 */ /* 0x020fca0000004100 */
[----:B------:R-:W-:-:S05]  /*2d50*/  FMUL.FTZ R48, R48, c[0x0][0x1e8] ;  /* 0x00007a0030307a20 */ /* 0x000fca0000410000 */
[----:B------:R-:W-:Y:S02]  /*2d60*/  FSEL R54, R48, RZ, !P2 ;  /* 0x000000ff30367208 */ /* 0x000fe40005000000 */
[----:B------:R-:W-:Y:S01]  /*2d70*/  @P2 LOP3.LUT R6, R6, 0x8, RZ, 0xfc, !PT ;  /* 0x0000000806062812 */ /* 0x000fe200078efcff */
[----:B------:R-:W-:Y:S05]  /*2d80*/  @P1 BRA `(.L_x_5761) ;  /* 0x0000006000001947 */ /* 0x000fea0003800000 */
[----:B------:R-:W-:Y:S01]  /*2d90*/  IMAD.MOV.U32 R73, RZ, RZ, R72 ;  /* 0x000000ffff497224 */ /* 0x000fe200078e0048 */
[----:B------:R-:W-:Y:S05]  /*2da0*/  @!P0 BRA `(.L_x_5762) ;  /* 0x000005a000008947 */ /* 0x000fea0003800000 */
[----:B------:R-:W-:Y:S01]  /*2db0*/  HADD2.F32 R48, -RZ, R64.H0_H0 ;  /* 0x20000040ff307230 */ /* 0x000fe20000004100 */
[----:B------:R-:W-:-:S04]  /*2dc0*/  IMAD.MOV.U32 R73, RZ, RZ, R72 ;  /* 0x000000ffff497224 */ /* 0x000fc800078e0048 */
[----:B------:R-:W-:Y:S01]  /*2dd0*/  FADD.FTZ R54, R48, R54 ;  /* 0x0000003630367221 */ /* 0x000fe20000010000 */
[----:B------:R-:W-:Y:S05]  /*2de0*/  BRA `(.L_x_5762) ;  /* 0x0000056000007947 */ /* 0x000fea0003800000 */
.L_x_5761:
        /* <DEDUP_REMOVED lines=10> */
[----:B------:R-:W-:Y:S01]  /*2e90*/  MOV R48, R52 ;  /* 0x0000003400307202 */ /* 0x000fe20000000f00 */
[----:B------:R-:W-:Y:S05]  /*2ea0*/  BRA `(.L_x_5765) ;  /* 0x0000001000007947 */ /* 0x000fea0003800000 */
.L_x_5764:
[----:B------:R-:W-:Y:S02]  /*2eb0*/  IMAD.MOV.U32 R48, RZ, RZ, R50 ;  /* 0x000000ffff307224 */ /* 0x000fe400078e0032 */
.L_x_5765:
[----:B------:R-:W-:Y:S05]  /*2ec0*/  BSYNC B1 ;  /* 0x0000000000017941 */ /* 0x000fea0003800000 */
.L_x_5763:
        /* <DEDUP_REMOVED lines=16> */
.L_x_5769:
[----:B------:R-:W-:Y:S05]  /*2fd0*/  BSYNC B2 ;  /* 0x0000000000027941 */ /* 0x000fea0003800000 */
.L_x_5768:
        /* <DEDUP_REMOVED lines=44> */
.L_x_5767:
[----:B------:R-:W-:Y:S05]  /*32a0*/  BSYNC B1 ;  /* 0x0000000000017941 */ /* 0x000fea0003800000 */
.L_x_5766:
[----:B------:R-:W0:Y:S02]  /*32b0*/  I2F.U32 R48, R48 ;  /* 0x0000003000307306 */ /* 0x000e240000201000 */
[----:B0-----:R-:W-:-:S05]  /*32c0*/  FFMA.FTZ R48, R48, R134, 1.1641532182693481445e-10 ;  /* 0x2f00000030307423 */ /* 0x001fca0000010086 */
[----:B------:R-:W-:Y:S01]  /*32d0*/  FSETP.GTU.FTZ.AND P2, PT, R48, c[0x0][0x1e4], PT ;  /* 0x0000790030007a0b */ /* 0x000fe20003f5c000 */
[----:B------:R-:W-:-:S03]  /*32e0*/  HADD2.F32 R48, -RZ, R60.H0_H0 ;  /* 0x2000003cff307230 */ /* 0x000fc60000004100 */
[----:B------:R-:W-:Y:S02]  /*32f0*/  SEL R55, RZ, 0x1, P2 ;  /* 0x00000001ff377807 */ /* 0x000fe40001000000 */
[----:B------:R-:W-:-:S05]  /*3300*/  FMUL.FTZ R48, R48, c[0x0][0x1e8] ;  /* 0x00007a0030307a20 */ /* 0x000fca0000410000 */
[----:B------:R-:W-:-:S05]  /*3310*/  FSEL R48, R48, RZ, !P2 ;  /* 0x000000ff30307208 */ /* 0x000fca0005000000 */
[----:B------:R-:W-:Y:S01]  /*3320*/  FADD.FTZ R54, R48, R54 ;  /* 0x0000003630367221 */ /* 0x000fe20000010000 */
[----:B------:R-:W-:-:S05]  /*3330*/  @P0 HADD2.F32 R48, -RZ, R64.H0_H0 ;  /* 0x20000040ff300230 */ /* 0x000fca0000004100 */
[----:B------:R-:W-:Y:S02]  /*3340*/  @P0 FADD.FTZ R54, R48, R54 ;  /* 0x0000003630360221 */ /* 0x000fe40000010000 */
.L_x_5762:
        /* <DEDUP_REMOVED lines=12> */
.L_x_5771:
[----:B------:R-:W-:Y:S02]  /*3410*/  IMAD.MOV.U32 R48, RZ, RZ, R50 ;  /* 0x000000ffff307224 */ /* 0x000fe400078e0032 */
.L_x_5772:
[----:B------:R-:W-:Y:S05]  /*3420*/  BSYNC B1 ;  /* 0x0000000000017941 */ /* 0x000fea0003800000 */
.L_x_5770:
        /* <DEDUP_REMOVED lines=16> */
.L_x_5776:
[----:B------:R-:W-:Y:S05]  /*3530*/  BSYNC B2 ;  /* 0x0000000000027941 */ /* 0x000fea0003800000 */
.L_x_5775:
        /* <DEDUP_REMOVED lines=44> */
.L_x_5774:
[----:B------:R-:W-:Y:S05]  /*3800*/  BSYNC B1 ;  /* 0x0000000000017941 */ /* 0x000fea0003800000 */
.L_x_5773:
[----:B------:R-:W0:Y:S01]  /*3810*/  I2F.U32 R48, R48 ;  /* 0x0000003000307306 */ /* 0x000e220000201000 */
[----:B------:R-:W-:Y:S01]  /*3820*/  HADD2.F32 R68, -RZ, R68.H1_H1 ;  /* 0x30000044ff447230 */ /* 0x000fe20000004100 */
[----:B------:R-:W-:-:S04]  /*3830*/  LOP3.LUT R6, R6, 0xfffffffb, RZ, 0xc0, !PT ;  /* 0xfffffffb06067812 */ /* 0x000fc800078ec0ff */
        /* <DEDUP_REMOVED lines=8> */
[----:B------:R-:W-:Y:S01]  /*38c0*/  HADD2.F32 R48, -RZ, R64.H1_H1 ;  /* 0x30000040ff307230 */ /* 0x000fe20000004100 */
[----:B------:R-:W-:-:S04]  /*38d0*/  IMAD.MOV.U32 R73, RZ, RZ, R72 ;  /* 0x000000ffff497224 */ /* 0x000fc800078e0048 */
[----:B------:R-:W-:Y:S01]  /*38e0*/  FADD.FTZ R85, R48, R85 ;  /* 0x0000005530557221 */ /* 0x000fe20000010000 */
[----:B------:R-:W-:Y:S05]  /*38f0*/  BRA `(.L_x_5778) ;  /* 0x0000056000007947 */ /* 0x000fea0003800000 */
.L_x_5777:
[C---:B------:R-:W-:Y:S01]  /*3900*/  ISETP.NE.AND P2, PT, R72.reuse, 0x1, PT ;  /* 0x000000014800780c */ /* 0x040fe20003f45270 */
[----:B------:R-:W-:Y:S01]  /*3910*/  BSSY B1, `(.L_x_5779) ;  /* 0x000000c000017945 */ /* 0x000fe20003800000 */
[----:B------:R-:W-:-:S11]  /*3920*/  IADD3 R73, R72, 0x1, RZ ;  /* 0x0000000148497810 */ /* 0x000fd60007ffe0ff */
[----:B------:R-:W-:Y:S05]  /*3930*/  @!P2 BRA `(.L_x_5780) ;  /* 0x000000800000a947 */ /* 0x000fea0003800000 */
[----:B------:R-:W-:Y:S02]  /*3940*/  ISETP.NE.AND P2, PT, R72, 0x2, PT ;  /* 0x000000024800780c */ /* 0x000fe40003f45270 */
[----:B------:R-:W-:-:S11]  /*3950*/  MOV R48, R30 ;  /* 0x0000001e00307202 */ /* 0x000fd60000000f00 */
[----:B------:R-:W-:Y:S05]  /*3960*/  @!P2 BRA `(.L_x_5781) ;  /* 0x000000600000a947 */ /* 0x000fea0003800000 */
[----:B------:R-:W-:Y:S01]  /*3970*/  ISETP.NE.AND P2, PT, R72, 0x3, PT ;  /* 0x000000034800780c */ /* 0x000fe20003f45270 */
[----:B------:R-:W-:-:S12]  /*3980*/  IMAD.MOV.U32 R48, RZ, RZ, R29 ;  /* 0x000000ffff307224 */ /* 0x000fd800078e001d */
[----:B------:R-:W-:Y:S05]  /*3990*/  @P2 BRA `(.L_x_5781) ;  /* 0x0000003000002947 */ /* 0x000fea0003800000 */
[----:B------:R-:W-:Y:S01]  /*39a0*/  IMAD.MOV.U32 R48, RZ, RZ, R52 ;  /* 0x000000ffff307224 */ /* 0x000fe200078e0034 */
[----:B------:R-:W-:Y:S05]  /*39b0*/  BRA `(.L_x_5781) ;  /* 0x0000001000007947 */ /* 0x000fea0003800000 */
.L_x_5780:
[----:B------:R-:W-:Y:S02]  /*39c0*/  IMAD.MOV.U32 R48, RZ, RZ, R50 ;  /* 0x000000ffff307224 */ /* 0x000fe400078e0032 */
.L_x_5781:
[----:B------:R-:W-:Y:S05]  /*39d0*/  BSYNC B1 ;  /* 0x0000000000017941 */ /* 0x000fea0003800000 */
.L_x_5779:
        /* <DEDUP_REMOVED lines=16> */
.L_x_5785:
[----:B------:R-:W-:Y:S05]  /*3ae0*/  BSYNC B2 ;  /* 0x0000000000027941 */ /* 0x000fea0003800000 */
.L_x_5784:
        /* <DEDUP_REMOVED lines=44> */
.L_x_5783:
[----:B------:R-:W-:Y:S05]  /*3db0*/  BSYNC B1 ;  /* 0x0000000000017941 */ /* 0x000fea0003800000 */
.L_x_5782:
[----:B------:R-:W0:Y:S02]  /*3dc0*/  I2F.U32 R48, R48 ;  /* 0x0000003000307306 */ /* 0x000e240000201000 */
[----:B0-----:R-:W-:-:S05]  /*3dd0*/  FFMA.FTZ R48, R48, R134, 1.1641532182693481445e-10 ;  /* 0x2f00000030307423 */ /* 0x001fca0000010086 */
[----:B------:R-:W-:Y:S01]  /*3de0*/  FSETP.GTU.FTZ.AND P2, PT, R48, c[0x0][0x1e4], PT ;  /* 0x0000790030007a0b */ /* 0x000fe20003f5c000 */
[----:B------:R-:W-:-:S03]  /*3df0*/  HADD2.F32 R48, -RZ, R60.H1_H1 ;  /* 0x3000003cff307230 */ /* 0x000fc60000004100 */
[----:B------:R-:W-:Y:S02]  /*3e00*/  SEL R56, RZ, 0x1, P2 ;  /* 0x00000001ff387807 */ /* 0x000fe40001000000 */
[----:B------:R-:W-:-:S05]  /*3e10*/  FMUL.FTZ R48, R48, c[0x0][0x1e8] ;  /* 0x00007a0030307a20 */ /* 0x000fca0000410000 */
[----:B------:R-:W-:-:S05]  /*3e20*/  FSEL R48, R48, RZ, !P2 ;  /* 0x000000ff30307208 */ /* 0x000fca0005000000 */
[----:B------:R-:W-:Y:S01]  /*3e30*/  FADD.FTZ R85, R48, R85 ;  /* 0x0000005530557221 */ /* 0x000fe20000010000 */
[----:B------:R-:W-:-:S05]  /*3e40*/  @P0 HADD2.F32 R48, -RZ, R64.H1_H1 ;  /* 0x30000040ff300230 */ /* 0x000fca0000004100 */
[----:B------:R-:W-:Y:S02]  /*3e50*/  @P0 FADD.FTZ R85, R48, R85 ;  /* 0x0000005530550221 */ /* 0x000fe40000010000 */
.L_x_5778:
        /* <DEDUP_REMOVED lines=12> */
.L_x_5787:
[----:B------:R-:W-:Y:S02]  /*3f20*/  IMAD.MOV.U32 R48, RZ, RZ, R50 ;  /* 0x000000ffff307224 */ /* 0x000fe400078e0032 */
.L_x_5788:
[----:B------:R-:W-:Y:S05]  /*3f30*/  BSYNC B1 ;  /* 0x0000000000017941 */ /* 0x000fea0003800000 */
.L_x_5786:
        /* <DEDUP_REMOVED lines=16> */
.L_x_5792:
[----:B------:R-:W-:Y:S05]  /*4040*/  BSYNC B2 ;  /* 0x0000000000027941 */ /* 0x000fea0003800000 */
.L_x_5791:
        /* <DEDUP_REMOVED lines=44> */
.L_x_5790:
[----:B------:R-:W-:Y:S05]  /*4310*/  BSYNC B1 ;  /* 0x0000000000017941 */ /* 0x000fea0003800000 */
.L_x_5789:
[----:B------:R-:W0:Y:S01]  /*4320*/  I2F.U32 R48, R48 ;  /* 0x0000003000307306 */ /* 0x000e220000201000 */
[----:B------:R-:W-:Y:S01]  /*4330*/  LOP3.LUT R6, R6, 0xfffffffd, RZ, 0xc0, !PT ;  /* 0xfffffffd06067812 */ /* 0x000fe200078ec0ff */
[----:B0-----:R-:W-:-:S05]  /*4340*/  FFMA.FTZ R48, R48, R134, 1.1641532182693481445e-10 ;  /* 0x2f00000030307423 */ /* 0x001fca0000010086 */
[----:B------:R-:W-:Y:S01]  /*4350*/  FSETP.GTU.FTZ.AND P2, PT, R48, c[0x0][0x1e4], PT ;  /* 0x0000790030007a0b */ /* 0x000fe20003f5c000 */
[----:B------:R-:W-:-:S05]  /*4360*/  HADD2.F32 R48, -RZ, R69.H0_H0 ;  /* 0x20000045ff307230 */ /* 0x000fca0000004100 */
[----:B------:R-:W-:-:S05]  /*4370*/  FMUL.FTZ R48, R48, c[0x0][0x1e8] ;  /* 0x00007a0030307a20 */ /* 0x000fca0000410000 */
[----:B------:R-:W-:Y:S02]  /*4380*/  FSEL R86, R48, RZ, !P2 ;  /* 0x000000ff30567208 */ /* 0x000fe40005000000 */
[----:B------:R-:W-:Y:S01]  /*4390*/  @P2 LOP3.LUT R6, R6, 0x2, RZ, 0xfc, !PT ;  /* 0x0000000206062812 */ /* 0x000fe200078efcff */
[----:B------:R-:W-:Y:S05]  /*43a0*/  @P1 BRA `(.L_x_5793) ;  /* 0x0000006000001947 */ /* 0x000fea0003800000 */
[----:B------:R-:W-:Y:S01]  /*43b0*/  MOV R72, R68 ;  /* 0x0000004400487202 */ /* 0x000fe20000000f00 */
[----:B------:R-:W-:Y:S05]  /*43c0*/  @!P0 BRA `(.L_x_5794) ;  /* 0x000005a000008947 */ /* 0x000fea0003800000 */
[----:B------:R-:W-:Y:S01]  /*43d0*/  HADD2.F32 R48, -RZ, R65.H0_H0 ;  /* 0x20000041ff307230 */ /* 0x000fe20000004100 */
[----:B------:R-:W-:-:S04]  /*43e0*/  IMAD.MOV.U32 R72, RZ, RZ, R68 ;  /* 0x000000ffff487224 */ /* 0x000fc800078e0044 */
[----:B------:R-:W-:Y:S01]  /*43f0*/  FADD.FTZ R86, R48, R86 ;  /* 0x0000005630567221 */ /* 0x000fe20000010000 */
[----:B------:R-:W-:Y:S05]  /*4400*/  BRA `(.L_x_5794) ;  /* 0x0000056000007947 */ /* 0x000fea0003800000 */
.L_x_5793:
        /* <DEDUP_REMOVED lines=12> */
.L_x_5796:
[----:B------:R-:W-:Y:S02]  /*44d0*/  IMAD.MOV.U32 R48, RZ, RZ, R50 ;  /* 0x000000ffff307224 */ /* 0x000fe400078e0032 */
.L_x_5797:
[----:B------:R-:W-:Y:S05]  /*44e0*/  BSYNC B1 ;  /* 0x0000000000017941 */ /* 0x000fea0003800000 */
.L_x_5795:
        /* <DEDUP_REMOVED lines=16> */
.L_x_5801:
[----:B------:R-:W-:Y:S05]  /*45f0*/  BSYNC B2 ;  /* 0x0000000000027941 */ /* 0x000fea0003800000 */
.L_x_5800:
        /* <DEDUP_REMOVED lines=40> */
[----:B------:R-:W-:-:S05]  /*4880*/  IMAD.WIDE.U32 R72, R29, -0x326172a9, RZ ;  /* 0xcd9e8d571d487825 */ /* 0x000fca00078e00ff */
[----:B------:R-:W-:Y:S01]  /*4890*/  MOV R50, R72 ;  /* 0x0000004800327202 */ /* 0x000fe20000000f00 */
[----:B------:R-:W-:Y:S01]  /*48a0*/  IMAD.MOV.U32 R72, RZ, RZ, RZ ;  /* 0x000000ffff487224 */ /* 0x000fe200078e00ff */
[----:B------:R-:W-:Y:S02]  /*48b0*/  LOP3.LUT R29, R73, UR25, R74, 0x96, !PT ;  /* 0x00000019491d7c12 */ /* 0x000fe4000f8e964a */
.L_x_5799:
[----:B------:R-:W-:Y:S05]  /*48c0*/  BSYNC B1 ;  /* 0x0000000000017941 */ /* 0x000fea0003800000 */
.L_x_5798:
        /* <DEDUP_REMOVED lines=10> */
.L_x_5794:
        /* <DEDUP_REMOVED lines=12> */
.L_x_5803:
[----:B------:R-:W-:Y:S02]  /*4a30*/  IMAD.MOV.U32 R48, RZ, RZ, R50 ;  /* 0x000000ffff307224 */ /* 0x000fe400078e0032 */
.L_x_5804:
[----:B------:R-:W-:Y:S05]  /*4a40*/  BSYNC B1 ;  /* 0x0000000000017941 */ /* 0x000fea0003800000 */
.L_x_5802:
        /* <DEDUP_REMOVED lines=16> */
.L_x_5808:
[----:B------:R-:W-:Y:S05]  /*4b50*/  BSYNC B2 ;  /* 0x0000000000027941 */ /* 0x000fea0003800000 */
.L_x_5807:
        /* <DEDUP_REMOVED lines=42> */
[----:B------:R-:W-:Y:S02]  /*4e00*/  LOP3.LUT R29, R73, UR25, R74, 0x96, !PT ;  /* 0x00000019491d7c12 */ /* 0x000fe4000f8e964a */
[----:B------:R-:W-:Y:S02]  /*4e10*/  MOV R50, R72 ;  /* 0x0000004800327202 */ /* 0x000fe40000000f00 */
.L_x_5806:
[----:B------:R-:W-:Y:S05]  /*4e20*/  BSYNC B1 ;  /* 0x0000000000017941 */ /* 0x000fea0003800000 */
.L_x_5805:
        /* <DEDUP_REMOVED lines=15> */
.L_x_5809:
        /* <DEDUP_REMOVED lines=12> */
.L_x_5812:
[----:B------:R-:W-:Y:S02]  /*4fe0*/  IMAD.MOV.U32 R48, RZ, RZ, R50 ;  /* 0x000000ffff307224 */ /* 0x000fe400078e0032 */
.L_x_5813:
[----:B------:R-:W-:Y:S05]  /*4ff0*/  BSYNC B1 ;  /* 0x0000000000017941 */ /* 0x000fea0003800000 */
.L_x_5811:
        /* <DEDUP_REMOVED lines=16> */
.L_x_5817:
[----:B------:R-:W-:Y:S05]  /*5100*/  BSYNC B2 ;  /* 0x0000000000027941 */ /* 0x000fea0003800000 */
.L_x_5816:
        /* <DEDUP_REMOVED lines=44> */
.L_x_5815:
[----:B------:R-:W-:Y:S05]  /*53d0*/  BSYNC B1 ;  /* 0x0000000000017941 */ /* 0x000fea0003800000 */
.L_x_5814:
        /* <DEDUP_REMOVED lines=10> */
.L_x_5810:
        /* <DEDUP_REMOVED lines=12> */
.L_x_5819:
[----:B------:R-:W-:Y:S02]  /*5540*/  IMAD.MOV.U32 R48, RZ, RZ, R50 ;  /* 0x000000ffff307224 */ /* 0x000fe400078e0032 */
.L_x_5820:
[----:B------:R-:W-:Y:S05]  /*5550*/  BSYNC B1 ;  /* 0x0000000000017941 */ /* 0x000fea0003800000 */
.L_x_5818:
        /* <DEDUP_REMOVED lines=16> */
.L_x_5824:
[----:B------:R-:W-:Y:S05]  /*5660*/  BSYNC B2 ;  /* 0x0000000000027941 */ /* 0x000fea0003800000 */
.L_x_5823:
        /* <DEDUP_REMOVED lines=44> */
.L_x_5822:
[----:B------:R-:W-:Y:S05]  /*5930*/  BSYNC B1 ;  /* 0x0000000000017941 */ /* 0x000fea0003800000 */
.L_x_5821:
[----:B------:R-:W0:Y:S02]  /*5940*/  I2F.U32 R48, R48 ;  /* 0x0000003000307306 */ /* 0x000e240000201000 */
[----:B0-----:R-:W-:-:S05]  /*5950*/  FFMA.FTZ R48, R48, R134, 1.1641532182693481445e-10 ;  /* 0x2f00000030307423 */ /* 0x001fca0000010086 */
[----:B------:R-:W-:Y:S01]  /*5960*/  FSETP.GTU.FTZ.AND P2, PT, R48, c[0x0][0x1e4], PT ;  /* 0x0000790030007a0b */ /* 0x000fe20003f5c000 */
[----:B------:R-:W-:-:S05]  /*5970*/  HADD2.F32 R48, -RZ, R70.H0_H0 ;  /* 0x20000046ff307230 */ /* 0x000fca0000004100 */
[----:B------:R-:W-:-:S05]  /*5980*/  FMUL.FTZ R48, R48, c[0x0][0x1e8] ;  /* 0x00007a0030307a20 */ /* 0x000fca0000410000 */
[----:B------:R-:W-:Y:S01]  /*5990*/  FSEL R100, R48, RZ, !P2 ;  /* 0x000000ff30647208 */ /* 0x000fe20005000000 */
[----:B------:R-:W-:Y:S05]  /*59a0*/  @P1 BRA `(.L_x_5825) ;  /* 0x0000006000001947 */ /* 0x000fea0003800000 */
[----:B------:R-:W-:Y:S01]  /*59b0*/  IMAD.MOV.U32 R69, RZ, RZ, R68 ;  /* 0x000000ffff457224 */ /* 0x000fe200078e0044 */
[----:B------:R-:W-:Y:S05]  /*59c0*/  @!P0 BRA `(.L_x_5826) ;  /* 0x000005a000008947 */ /* 0x000fea0003800000 */
[----:B------:R-:W-:Y:S01]  /*59d0*/  HADD2.F32 R48, -RZ, R66.H0_H0 ;  /* 0x20000042ff307230 */ /* 0x000fe20000004100 */
[----:B------:R-:W-:-:S04]  /*59e0*/  IMAD.MOV.U32 R69, RZ, RZ, R68 ;  /* 0x000000ffff457224 */ /* 0x000fc800078e0044 */
[----:B------:R-:W-:Y:S01]  /*59f0*/  FADD.FTZ R100, R48, R100 ;  /* 0x0000006430647221 */ /* 0x000fe20000010000 */
[----:B------:R-:W-:Y:S05]  /*5a00*/  BRA `(.L_x_5826) ;  /* 0x0000056000007947 */ /* 0x000fea0003800000 */
.L_x_5825:
        /* <DEDUP_REMOVED lines=12> */
.L_x_5828:
[----:B------:R-:W-:Y:S02]  /*5ad0*/  IMAD.MOV.U32 R48, RZ, RZ, R50 ;  /* 0x000000ffff307224 */ /* 0x000fe400078e0032 */
.L_x_5829:
[----:B------:R-:W-:Y:S05]  /*5ae0*/  BSYNC B1 ;  /* 0x0000000000017941 */ /* 0x000fea0003800000 */
.L_x_5827:
        /* <DEDUP_REMOVED lines=16> */
.L_x_5833:
[----:B------:R-:W-:Y:S05]  /*5bf0*/  BSYNC B2 ;  /* 0x0000000000027941 */ /* 0x000fea0003800000 */
.L_x_5832:
        /* <DEDUP_REMOVED lines=44> */
.L_x_5831:
[----:B------:R-:W-:Y:S05]  /*5ec0*/  BSYNC B1 ;  /* 0x0000000000017941 */ /* 0x000fea0003800000 */
.L_x_5830:
        /* <DEDUP_REMOVED lines=10> */
.L_x_5826:
        /* <DEDUP_REMOVED lines=12> */
.L_x_5835:
[----:B------:R-:W-:Y:S02]  /*6030*/  IMAD.MOV.U32 R48, RZ, RZ, R50 ;  /* 0x000000ffff307224 */ /* 0x000fe400078e0032 */
.L_x_5836:
[----:B------:R-:W-:Y:S05]  /*6040*/  BSYNC B1 ;  /* 0x0000000000017941 */ /* 0x000fea0003800000 */
.L_x_5834:
        /* <DEDUP_REMOVED lines=16> */
.L_x_5840:
[----:B------:R-:W-:Y:S05]  /*6150*/  BSYNC B2 ;  /* 0x0000000000027941 */ /* 0x000fea0003800000 */
.L_x_5839:
        /* <DEDUP_REMOVED lines=44> */
.L_x_5838:
[----:B------:R-:W-:Y:S05]  /*6420*/  BSYNC B1 ;  /* 0x0000000000017941 */ /* 0x000fea0003800000 */
.L_x_5837:
[----:B------:R-:W0:Y:S01]  /*6430*/  I2F.U32 R48, R48 ;  /* 0x0000003000307306 */ /* 0x000e220000201000 */
[----:B------:R-:W-:-:S05]  /*6440*/  HADD2.F32 R70, -RZ, R70.H1_H1 ;  /* 0x30000046ff467230 */ /* 0x000fca0000004100 */
[----:B------:R-:W-:Y:S02]  /*6450*/  FMUL.FTZ R70, R70, c[0x0][0x1e8] ;  /* 0x00007a0046467a20 */ /* 0x000fe40000410000 */
[----:B0-----:R-:W-:-:S05]  /*6460*/  FFMA.FTZ R48, R48, R134, 1.1641532182693481445e-10 ;  /* 0x2f00000030307423 */ /* 0x001fca0000010086 */
[----:B------:R-:W-:-:S04]  /*6470*/  FSETP.GTU.FTZ.AND P3, PT, R48, c[0x0][0x1e4], PT ;  /* 0x0000790030007a0b */ /* 0x000fc80003f7c000 */
[----:B------:R-:W-:Y:S01]  /*6480*/  FSEL R113, R70, RZ, !P3 ;  /* 0x000000ff46717208 */ /* 0x000fe20005800000 */
[----:B------:R-:W-:Y:S05]  /*6490*/  @P1 BRA `(.L_x_5841) ;  /* 0x0000006000001947 */ /* 0x000fea0003800000 */
[----:B------:R-:W-:Y:S01]  /*64a0*/  IMAD.MOV.U32 R69, RZ, RZ, R68 ;  /* 0x000000ffff457224 */ /* 0x000fe200078e0044 */
[----:B------:R-:W-:Y:S05]  /*64b0*/  @!P0 BRA `(.L_x_5842) ;  /* 0x000005a000008947 */ /* 0x000fea0003800000 */
[----:B------:R-:W-:Y:S01]  /*64c0*/  HADD2.F32 R48, -RZ, R66.H1_H1 ;  /* 0x30000042ff307230 */ /* 0x000fe20000004100 */
[----:B------:R-:W-:-:S04]  /*64d0*/  IMAD.MOV.U32 R69, RZ, RZ, R68 ;  /* 0x000000ffff457224 */ /* 0x000fc800078e0044 */
[----:B------:R-:W-:Y:S01]  /*64e0*/  FADD.FTZ R113, R48, R113 ;  /* 0x0000007130717221 */ /* 0x000fe20000010000 */
[----:B------:R-:W-:Y:S05]  /*64f0*/  BRA `(.L_x_5842) ;  /* 0x0000056000007947 */ /* 0x000fea0003800000 */
.L_x_5841:
        /* <DEDUP_REMOVED lines=12> */
.L_x_5844:
[----:B------:R-:W-:Y:S02]  /*65c0*/  IMAD.MOV.U32 R48, RZ, RZ, R50 ;  /* 0x000000ffff307224 */ /* 0x000fe400078e0032 */
.L_x_5845:
[----:B------:R-:W-:Y:S05]  /*65d0*/  BSYNC B1 ;  /* 0x0000000000017941 */ /* 0x000fea0003800000 */
.L_x_5843:
        /* <DEDUP_REMOVED lines=16> */
.L_x_5849:
[----:B------:R-:W-:Y:S05]  /*66e0*/  BSYNC B2 ;  /* 0x0000000000027941 */ /* 0x000fea0003800000 */
.L_x_5848:
        /* <DEDUP_REMOVED lines=44> */
.L_x_5847:
[----:B------:R-:W-:Y:S05]  /*69b0*/  BSYNC B1 ;  /* 0x0000000000017941 */ /* 0x000fea0003800000 */
.L_x_5846:
        /* <DEDUP_REMOVED lines=10> */
.L_x_5842:
        /* <DEDUP_REMOVED lines=12> */
.L_x_5851:
[----:B------:R-:W-:Y:S02]  /*6b20*/  IMAD.MOV.U32 R48, RZ, RZ, R50 ;  /* 0x000000ffff307224 */ /* 0x000fe400078e0032 */
.L_x_5852:
[----:B------:R-:W-:Y:S05]  /*6b30*/  BSYNC B1 ;  /* 0x0000000000017941 */ /* 0x000fea0003800000 */
.L_x_5850:
        /* <DEDUP_REMOVED lines=16> */
.L_x_5856:
[----:B------:R-:W-:Y:S05]  /*6c40*/  BSYNC B2 ;  /* 0x0000000000027941 */ /* 0x000fea0003800000 */
.L_x_5855:
        /* <DEDUP_REMOVED lines=44> */
.L_x_5854:
[----:B------:R-:W-:Y:S05]  /*6f10*/  BSYNC B1 ;  /* 0x0000000000017941 */ /* 0x000fea0003800000 */
.L_x_5853:
        /* <DEDUP_REMOVED lines=13> */
.L_x_5857:
        /* <DEDUP_REMOVED lines=12> */
.L_x_5860:
[----:B------:R-:W-:Y:S02]  /*70b0*/  IMAD.MOV.U32 R48, RZ, RZ, R50 ;  /* 0x000000ffff307224 */ /* 0x000fe400078e0032 */
.L_x_5861:
[----:B------:R-:W-:Y:S05]  /*70c0*/  BSYNC B1 ;  /* 0x0000000000017941 */ /* 0x000fea0003800000 */
.L_x_5859:
        /* <DEDUP_REMOVED lines=16> */
.L_x_5865:
[----:B------:R-:W-:Y:S05]  /*71d0*/  BSYNC B2 ;  /* 0x0000000000027941 */ /* 0x000fea0003800000 */
.L_x_5864:
        /* <DEDUP_REMOVED lines=44> */
.L_x_5863:
[----:B------:R-:W-:Y:S05]  /*74a0*/  BSYNC B1 ;  /* 0x0000000000017941 */ /* 0x000fea0003800000 */
.L_x_5862:
        /* <DEDUP_REMOVED lines=10> */
.L_x_5858:
        /* <DEDUP_REMOVED lines=12> */
.L_x_5867:
[----:B------:R-:W-:Y:S02]  /*7610*/  IMAD.MOV.U32 R48, RZ, RZ, R50 ;  /* 0x000000ffff307224 */ /* 0x000fe400078e0032 */
.L_x_5868:
[----:B------:R-:W-:Y:S05]  /*7620*/  BSYNC B1 ;  /* 0x0000000000017941 */ /* 0x000fea0003800000 */
.L_x_5866:
        /* <DEDUP_REMOVED lines=16> */
.L_x_5872:
[----:B------:R-:W-:Y:S05]  /*7730*/  BSYNC B2 ;  /* 0x0000000000027941 */ /* 0x000fea0003800000 */
.L_x_5871:
        /* <DEDUP_REMOVED lines=44> */
.L_x_5870:
[----:B------:R-:W-:Y:S05]  /*7a00*/  BSYNC B1 ;  /* 0x0000000000017941 */ /* 0x000fea0003800000 */
.L_x_5869:
[----:B------:R-:W0:Y:S01]  /*7a10*/  I2F.U32 R48, R48 ;  /* 0x0000003000307306 */ /* 0x000e220000201000 */
[----:B------:R-:W-:-:S05]  /*7a20*/  HADD2.F32 R71, -RZ, R71.H1_H1 ;  /* 0x30000047ff477230 */ /* 0x000fca0000004100 */
[----:B------:R-:W-:Y:S02]  /*7a30*/  FMUL.FTZ R71, R71, c[0x0][0x1e8] ;  /* 0x00007a0047477a20 */ /* 0x000fe40000410000 */
[----:B0-----:R-:W-:-:S05]  /*7a40*/  FFMA.FTZ R48, R48, R134, 1.1641532182693481445e-10 ;  /* 0x2f00000030307423 */ /* 0x001fca0000010086 */
[----:B------:R-:W-:-:S04]  /*7a50*/  FSETP.GTU.FTZ.AND P5, PT, R48, c[0x0][0x1e4], PT ;  /* 0x0000790030007a0b */ /* 0x000fc80003fbc000 */
[----:B------:R-:W-:Y:S01]  /*7a60*/  FSEL R127, R71, RZ, !P5 ;  /* 0x000000ff477f7208 */ /* 0x000fe20006800000 */
[----:B------:R-:W-:Y:S05]  /*7a70*/  @P1 BRA `(.L_x_5873) ;  /* 0x0000006000001947 */ /* 0x000fea0003800000 */
[----:B------:R-:W-:Y:S01]  /*7a80*/  MOV R48, R68 ;  /* 0x0000004400307202 */ /* 0x000fe20000000f00 */
[----:B------:R-:W-:Y:S05]  /*7a90*/  @!P0 BRA `(.L_x_5874) ;  /* 0x000005a000008947 */ /* 0x000fea0003800000 */
[----:B------:R-:W-:-:S05]  /*7aa0*/  HADD2.F32 R48, -RZ, R67.H1_H1 ;  /* 0x30000043ff307230 */ /* 0x000fca0000004100 */
[----:B------:R-:W-:Y:S02]  /*7ab0*/  FADD.FTZ R127, R48, R127 ;  /* 0x0000007f307f7221 */ /* 0x000fe40000010000 */
[----:B------:R-:W-:Y:S01]  /*7ac0*/  IMAD.MOV.U32 R48, RZ, RZ, R68 ;  /* 0x000000ffff307224 */ /* 0x000fe200078e0044 */
[----:B------:R-:W-:Y:S05]  /*7ad0*/  BRA `(.L_x_5874) ;  /* 0x0000056000007947 */ /* 0x000fea0003800000 */
.L_x_5873:
        /* <DEDUP_REMOVED lines=12> */
.L_x_5876:
[----:B------:R-:W-:Y:S02]  /*7ba0*/  IMAD.MOV.U32 R74, RZ, RZ, R50 ;  /* 0x000000ffff4a7224 */ /* 0x000fe400078e0032 */
.L_x_5877:
[----:B------:R-:W-:Y:S05]  /*7bb0*/  BSYNC B1 ;  /* 0x0000000000017941 */ /* 0x000fea0003800000 */
.L_x_5875:
        /* <DEDUP_REMOVED lines=16> */
.L_x_5881:
[----:B------:R-:W-:Y:S05]  /*7cc0*/  BSYNC B2 ;  /* 0x0000000000027941 */ /* 0x000fea0003800000 */
.L_x_5880:
        /* <DEDUP_REMOVED lines=44> */
.L_x_5879:
[----:B------:R-:W-:Y:S05]  /*7f90*/  BSYNC B1 ;  /* 0x0000000000017941 */ /* 0x000fea0003800000 */
.L_x_5878:
        /* <DEDUP_REMOVED lines=9> */
[----:B------:R-:W-:-:S03]  /*8030*/  @P0 FADD.FTZ R127, R68, R127 ;  /* 0x0000007f447f0221 */ /* 0x000fc60000010000 */
.L_x_5874:
[C---:B------:R-:W-:Y:S01]  /*8040*/  LEA R72, P0, R53.reuse, c[0x0][0x188], 0x4 ;  /* 0x0000620035487a11 */ /* 0x040fe200078020ff */
[----:B------:R-:W-:Y:S01]  /*8050*/  IMAD.SHL.U32 R75, R53, 0x8, RZ ;  /* 0x00000008354b7824 */ /* 0x000fe200078e00ff */
[----:B------:R-:W-:Y:S02]  /*8060*/  F2FP.PACK_AB R71, R127, R114 ;  /* 0x000000727f47723e */ /* 0x000fe400000000ff */
[----:B------:R-:W-:Y:S02]  /*8070*/  LEA.HI.X R73, R53, c[0x0][0x18c], RZ, 0x4, P0 ;  /* 0x0000630035497a11 */ /* 0x000fe400000f24ff */
[----:B------:R-:W-:Y:S02]  /*8080*/  F2FP.PACK_AB R70, R113, R100 ;  /* 0x000000647146723e */ /* 0x000fe400000000ff */
[----:B------:R-:W-:Y:S02]  /*8090*/  F2FP.PACK_AB R69, R99, R86 ;  /* 0x000000566345723e */ /* 0x000fe400000000ff */
[----:B------:R-:W-:-:S02]  /*80a0*/  F2FP.PACK_AB R68, R85, R54 ;  /* 0x000000365544723e */ /* 0x000fc400000000ff */
        /* <DEDUP_REMOVED lines=47> */
.L_x_5882:
[----:B0-----:R-:W-:Y:S02]  /*83a0*/  IADD3 R72, R53, 0x80, RZ ;  /* 0x0000008035487810 */ /* 0x001fe40007ffe0ff */
.L_x_5753:
[----:B------:R-:W-:Y:S05]  /*83b0*/  BSYNC B0 ;  /* 0x0000000000007941 */ /* 0x000fea0003800000 */
.L_x_5752:
        /* <DEDUP_REMOVED lines=30> */
.L_x_5886:
[----:B------:R-:W-:Y:S02]  /*85a0*/  IMAD.MOV.U32 R73, RZ, RZ, R50 ;  /* 0x000000ffff497224 */ /* 0x000fe400078e0032 */
.L_x_5887:
[----:B------:R-:W-:Y:S05]  /*85b0*/  BSYNC B1 ;  /* 0x0000000000017941 */ /* 0x000fea0003800000 */
.L_x_5885:
        /* <DEDUP_REMOVED lines=16> */
.L_x_5891:
[----:B------:R-:W-:Y:S05]  /*86c0*/  BSYNC B2 ;  /* 0x0000000000027941 */ /* 0x000fea0003800000 */
.L_x_5890:
        /* <DEDUP_REMOVED lines=44> */
.L_x_5889:
[----:B------:R-:W-:Y:S05]  /*8990*/  BSYNC B1 ;  /* 0x0000000000017941 */ /* 0x000fea0003800000 */
.L_x_5888:
[----:B------:R0:W1:Y:S01]  /*89a0*/  I2F.U32 R48, R73 ;  /* 0x0000004900307306 */ /* 0x0000620000201000 */
[----:B------:R-:W-:Y:S02]  /*89b0*/  ISETP.NE.U32.AND P1, PT, RZ, c[0x0][0x178], PT ;  /* 0x00005e00ff007a0c */ /* 0x000fe40003f25070 */
[----:B------:R-:W-:Y:S02]  /*89c0*/  LOP3.LUT R6, R6, 0xfffffff7, RZ, 0xc0, !PT ;  /* 0xfffffff706067812 */ /* 0x000fe400078ec0ff */
[----:B------:R-:W-:Y:S01]  /*89d0*/  ISETP.NE.AND.EX P1, PT, RZ, c[0x0][0x17c], PT, P1 ;  /* 0x00005f00ff007a0c */ /* 0x000fe20003f25310 */
[----:B0-----:R-:W-:-:S04]  /*89e0*/  IMAD.MOV.U32 R73, RZ, RZ, 0x2f800000 ;  /* 0x2f800000ff497424 */ /* 0x001fc800078e00ff */
[----:B-1----:R-:W-:-:S05]  /*89f0*/  FFMA.FTZ R48, R48, R73, 1.1641532182693481445e-10 ;  /* 0x2f00000030307423 */ /* 0x002fca0000010049 */
        /* <DEDUP_REMOVED lines=12> */
.L_x_5892:
        /* <DEDUP_REMOVED lines=12> */
.L_x_5895:
[----:B------:R-:W-:Y:S02]  /*8b80*/  IMAD.MOV.U32 R48, RZ, RZ, R50 ;  /* 0x000000ffff307224 */ /* 0x000fe400078e0032 */
.L_x_5896:
[----:B------:R-:W-:Y:S05]  /*8b90*/  BSYNC B1 ;  /* 0x0000000000017941 */ /* 0x000fea0003800000 */
.L_x_5894:
        /* <DEDUP_REMOVED lines=16> */
.L_x_5900:
[----:B------:R-:W-:Y:S05]  /*8ca0*/  BSYNC B2 ;  /* 0x0000000000027941 */ /* 0x000fea0003800000 */
.L_x_5899:
        /* <DEDUP_REMOVED lines=44> */
.L_x_5898:
[----:B------:R-:W-:Y:S05]  /*8f70*/  BSYNC B1 ;  /* 0x0000000000017941 */ /* 0x000fea0003800000 */
.L_x_5897:
        /* <DEDUP_REMOVED lines=10> */
.L_x_5893:
        /* <DEDUP_REMOVED lines=12> */
.L_x_5902:
[----:B------:R-:W-:Y:S02]  /*90e0*/  IMAD.MOV.U32 R48, RZ, RZ, R50 ;  /* 0x000000ffff307224 */ /* 0x000fe400078e0032 */
.L_x_5903:
[----:B------:R-:W-:Y:S05]  /*90f0*/  BSYNC B1 ;  /* 0x0000000000017941 */ /* 0x000fea0003800000 */
.L_x_5901:
        /* <DEDUP_REMOVED lines=16> */
.L_x_5907:
[----:B------:R-:W-:Y:S05]  /*9200*/  BSYNC B2 ;  /* 0x0000000000027941 */ /* 0x000fea0003800000 */
.L_x_5906:
        /* <DEDUP_REMOVED lines=44> */
.L_x_5905:
[----:B------:R-:W-:Y:S05]  /*94d0*/  BSYNC B1 ;  /* 0x0000000000017941 */ /* 0x000fea0003800000 */
.L_x_5904:
        /* <DEDUP_REMOVED lines=15> */
.L_x_5908:
        /* <DEDUP_REMOVED lines=12> */
.L_x_5911:
[----:B------:R-:W-:Y:S02]  /*9690*/  IMAD.MOV.U32 R48, RZ, RZ, R50 ;  /* 0x000000ffff307224 */ /* 0x000fe400078e0032 */
.L_x_5912:
[----:B------:R-:W-:Y:S05]  /*96a0*/  BSYNC B1 ;  /* 0x0000000000017941 */ /* 0x000fea0003800000 */
.L_x_5910:
        /* <DEDUP_REMOVED lines=16> */
.L_x_5916:
[----:B------:R-:W-:Y:S05]  /*97b0*/  BSYNC B2 ;  /* 0x0000000000027941 */ /* 0x000fea0003800000 */
.L_x_5915:
        /* <DEDUP_REMOVED lines=44> */
.L_x_5914:
[----:B------:R-:W-:Y:S05]  /*9a80*/  BSYNC B1 ;  /* 0x0000000000017941 */ /* 0x000fea0003800000 */
.L_x_5913:
        /* <DEDUP_REMOVED lines=10> */
.L_x_5909:
        /* <DEDUP_REMOVED lines=12> */
.L_x_5918:
[----:B------:R-:W-:Y:S02]  /*9bf0*/  IMAD.MOV.U32 R48, RZ, RZ, R50 ;  /* 0x000000ffff307224 */ /* 0x000fe400078e0032 */
.L_x_5919:
[----:B------:R-:W-:Y:S05]  /*9c00*/  BSYNC B1 ;  /* 0x0000000000017941 */ /* 0x000fea0003800000 */
.L_x_5917:
        /* <DEDUP_REMOVED lines=16> */
.L_x_5923:
[----:B------:R-:W-:Y:S05]  /*9d10*/  BSYNC B2 ;  /* 0x0000000000027941 */ /* 0x000fea0003800000 */
.L_x_5922:
        /* <DEDUP_REMOVED lines=44> */
.L_x_5921:
[----:B------:R-:W-:Y:S05]  /*9fe0*/  BSYNC B1 ;  /* 0x0000000000017941 */ /* 0x000fea0003800000 */
.L_x_5920:
        /* <DEDUP_REMOVED lines=15> */
.L_x_5924:
        /* <DEDUP_REMOVED lines=12> */
.L_x_5927:
[----:B------:R-:W-:Y:S02]  /*a1a0*/  IMAD.MOV.U32 R48, RZ, RZ, R50 ;  /* 0x000000ffff307224 */ /* 0x000fe400078e0032 */
.L_x_5928:
[----:B------:R-:W-:Y:S05]  /*a1b0*/  BSYNC B1 ;  /* 0x0000000000017941 */ /* 0x000fea0003800000 */
.L_x_5926:
        /* <DEDUP_REMOVED lines=16> */
.L_x_5932:
[----:B------:R-:W-:Y:S05]  /*a2c0*/  BSYNC B2 ;  /* 0x0000000000027941 */ /* 0x000fea0003800000 */
.L_x_5931:
        /* <DEDUP_REMOVED lines=44> */
.L_x_5930:
[----:B------:R-:W-:Y:S05]  /*a590*/  BSYNC B1 ;  /* 0x0000000000017941 */ /* 0x000fea0003800000 */
.L_x_5929:
        /* <DEDUP_REMOVED lines=10> */
.L_x_5925:
        /* <DEDUP_REMOVED lines=12> */
.L_x_5934:
[----:B------:R-:W-:Y:S02]  /*a700*/  IMAD.MOV.U32 R48, RZ, RZ, R50 ;  /* 0x000000ffff307224 */ /* 0x000fe400078e0032 */
.L_x_5935:
[----:B------:R-:W-:Y:S05]  /*a710*/  BSYNC B1 ;  /* 0x0000000000017941 */ /* 0x000fea0003800000 */
.L_x_5933:
        /* <DEDUP_REMOVED lines=16> */
.L_x_5939:
[----:B------:R-:W-:Y:S05]  /*a820*/  BSYNC B2 ;  /* 0x0000000000027941 */ /* 0x000fea0003800000 */
.L_x_5938:
        /* <DEDUP_REMOVED lines=44> */
.L_x_5937:
[----:B------:R-:W-:Y:S05]  /*aaf0*/  BSYNC B1 ;  /* 0x0000000000017941 */ /* 0x000fea0003800000 */
.L_x_5936:
        /* <DEDUP_REMOVED lines=15> */
.L_x_5940:
        /* <DEDUP_REMOVED lines=12> */
.L_x_5943:
[----:B------:R-:W-:Y:S02]  /*acb0*/  IMAD.MOV.U32 R48, RZ, RZ, R50 ;  /* 0x000000ffff307224 */ /* 0x000fe400078e0032 */
.L_x_5944:
[----:B------:R-:W-:Y:S05]  /*acc0*/  BSYNC B1 ;  /* 0x0000000000017941 */ /* 0x000fea0003800000 */
.L_x_5942:
        /* <DEDUP_REMOVED lines=16> */
.L_x_5948:
[----:B------:R-:W-:Y:S05]  /*add0*/  BSYNC B2 ;  /* 0x0000000000027941 */ /* 0x000fea0003800000 */
.L_x_5947:
        /* <DEDUP_REMOVED lines=44> */
.L_x_5946:
[----:B------:R-:W-:Y:S05]  /*b0a0*/  BSYNC B1 ;  /* 0x0000000000017941 */ /* 0x000fea0003800000 */
.L_x_5945:
        /* <DEDUP_REMOVED lines=10> */
.L_x_5941:
        /* <DEDUP_REMOVED lines=12> */
.L_x_5950:
[----:B------:R-:W-:Y:S02]  /*b210*/  IMAD.MOV.U32 R48, RZ, RZ, R50 ;  /* 0x000000ffff307224 */ /* 0x000fe400078e0032 */
.L_x_5951:
[----:B------:R-:W-:Y:S05]  /*b220*/  BSYNC B1 ;  /* 0x0000000000017941 */ /* 0x000fea0003800000 */
.L_x_5949:
        /* <DEDUP_REMOVED lines=16> */
.L_x_5955:
[----:B------:R-:W-:Y:S05]  /*b330*/  BSYNC B2 ;  /* 0x0000000000027941 */ /* 0x000fea0003800000 */
.L_x_5954:
        /* <DEDUP_REMOVED lines=44> */
.L_x_5953:
[----:B------:R-:W-:Y:S05]  /*b600*/  BSYNC B1 ;  /* 0x0000000000017941 */ /* 0x000fea0003800000 */
.L_x_5952:
        /* <DEDUP_REMOVED lines=13> */
.L_x_5956:
        /* <DEDUP_REMOVED lines=12> */
.L_x_5959:
[----:B------:R-:W-:Y:S02]  /*b7a0*/  IMAD.MOV.U32 R48, RZ, RZ, R50 ;  /* 0x000000ffff307224 */ /* 0x000fe400078e0032 */
.L_x_5960:
[----:B------:R-:W-:Y:S05]  /*b7b0*/  BSYNC B1 ;  /* 0x0000000000017941 */ /* 0x000fea0003800000 */
.L_x_5958:
        /* <DEDUP_REMOVED lines=16> */
.L_x_5964:
[----:B------:R-:W-:Y:S05]  /*b8c0*/  BSYNC B2 ;  /* 0x0000000000027941 */ /* 0x000fea0003800000 */
.L_x_5963:
        /* <DEDUP_REMOVED lines=44> */
.L_x_5962:
[----:B------:R-:W-:Y:S05]  /*bb90*/  BSYNC B1 ;  /* 0x0000000000017941 */ /* 0x000fea0003800000 */
.L_x_5961:
        /* <DEDUP_REMOVED lines=10> */
.L_x_5957:
        /* <DEDUP_REMOVED lines=12> */
.L_x_5966:
[----:B------:R-:W-:Y:S02]  /*bd00*/  IMAD.MOV.U32 R48, RZ, RZ, R50 ;  /* 0x000000ffff307224 */ /* 0x000fe400078e0032 */
.L_x_5967:
[----:B------:R-:W-:Y:S05]  /*bd10*/  BSYNC B1 ;  /* 0x0000000000017941 */ /* 0x000fea0003800000 */
.L_x_5965:
        /* <DEDUP_REMOVED lines=16> */
.L_x_5971:
[----:B------:R-:W-:Y:S05]  /*be20*/  BSYNC B2 ;  /* 0x0000000000027941 */ /* 0x000fea0003800000 */
.L_x_5970:
        /* <DEDUP_REMOVED lines=44> */
.L_x_5969:
[----:B------:R-:W-:Y:S05]  /*c0f0*/  BSYNC B1 ;  /* 0x0000000000017941 */ /* 0x000fea0003800000 */
.L_x_5968:
        /* <DEDUP_REMOVED lines=13> */
.L_x_5972:
        /* <DEDUP_REMOVED lines=12> */
.L_x_5975:
[----:B------:R-:W-:Y:S02]  /*c290*/  IMAD.MOV.U32 R48, RZ, RZ, R50 ;  /* 0x000000ffff307224 */ /* 0x000fe400078e0032 */
.L_x_5976:
[----:B------:R-:W-:Y:S05]  /*c2a0*/  BSYNC B1 ;  /* 0x0000000000017941 */ /* 0x000fea0003800000 */
.L_x_5974:
        /* <DEDUP_REMOVED lines=16> */
.L_x_5980:
[----:B------:R-:W-:Y:S05]  /*c3b0*/  BSYNC B2 ;  /* 0x0000000000027941 */ /* 0x000fea0003800000 */
.L_x_5979:
        /* <DEDUP_REMOVED lines=44> */
.L_x_5978:
[----:B------:R-:W-:Y:S05]  /*c680*/  BSYNC B1 ;  /* 0x0000000000017941 */ /* 0x000fea0003800000 */
.L_x_5977:
        /* <DEDUP_REMOVED lines=10> */
.L_x_5973:
        /* <DEDUP_REMOVED lines=12> */
.L_x_5982:
[----:B------:R-:W-:Y:S02]  /*c7f0*/  IMAD.MOV.U32 R48, RZ, RZ, R50 ;  /* 0x000000ffff307224 */ /* 0x000fe400078e0032 */
.L_x_5983:
[----:B------:R-:W-:Y:S05]  /*c800*/  BSYNC B1 ;  /* 0x0000000000017941 */ /* 0x000fea0003800000 */
.L_x_5981:
        /* <DEDUP_REMOVED lines=16> */
.L_x_5987:
[----:B------:R-:W-:Y:S05]  /*c910*/  BSYNC B2 ;  /* 0x0000000000027941 */ /* 0x000fea0003800000 */
.L_x_5986:
        /* <DEDUP_REMOVED lines=44> */
.L_x_5985:
[----:B------:R-:W-:Y:S05]  /*cbe0*/  BSYNC B1 ;  /* 0x0000000000017941 */ /* 0x000fea0003800000 */
.L_x_5984:
        /* <DEDUP_REMOVED lines=13> */
.L_x_5988:
        /* <DEDUP_REMOVED lines=12> */
.L_x_5991:
[----:B------:R-:W-:Y:S02]  /*cd80*/  IMAD.MOV.U32 R48, RZ, RZ, R50 ;  /* 0x000000ffff307224 */ /* 0x000fe400078e0032 */
.L_x_5992:
[----:B------:R-:W-:Y:S05]  /*cd90*/  BSYNC B1 ;  /* 0x0000000000017941 */ /* 0x000fea0003800000 */
.L_x_5990:
        /* <DEDUP_REMOVED lines=16> */
.L_x_5996:
[----:B------:R-:W-:Y:S05]  /*cea0*/  BSYNC B2 ;  /* 0x0000000000027941 */ /* 0x000fea0003800000 */
.L_x_5995:
        /* <DEDUP_REMOVED lines=44> */
.L_x_5994:
[----:B------:R-:W-:Y:S05]  /*d170*/  BSYNC B1 ;  /* 0x0000000000017941 */ /* 0x000fea0003800000 */
.L_x_5993:
        /* <DEDUP_REMOVED lines=10> */
.L_x_5989:
        /* <DEDUP_REMOVED lines=12> */
.L_x_5998:
[----:B------:R-:W-:Y:S02]  /*d2e0*/  IMAD.MOV.U32 R48, RZ, RZ, R50 ;  /* 0x000000ffff307224 */ /* 0x000fe400078e0032 */
.L_x_5999:
[----:B------:R-:W-:Y:S05]  /*d2f0*/  BSYNC B1 ;  /* 0x0000000000017941 */ /* 0x000fea0003800000 */
.L_x_5997:
        /* <DEDUP_REMOVED lines=16> */
.L_x_6003:
[----:B------:R-:W-:Y:S05]  /*d400*/  BSYNC B2 ;  /* 0x0000000000027941 */ /* 0x000fea0003800000 */
.L_x_6002:
        /* <DEDUP_REMOVED lines=44> */
.L_x_6001:
[----:B------:R-:W-:Y:S05]  /*d6d0*/  BSYNC B1 ;  /* 0x0000000000017941 */ /* 0x000fea0003800000 */
.L_x_6000:
        /* <DEDUP_REMOVED lines=13> */
.L_x_6004:
        /* <DEDUP_REMOVED lines=12> */
.L_x_6007:
[----:B------:R-:W-:Y:S02]  /*d870*/  IMAD.MOV.U32 R78, RZ, RZ, R50 ;  /* 0x000000ffff4e7224 */ /* 0x000fe400078e0032 */
.L_x_6008:
[----:B------:R-:W-:Y:S05]  /*d880*/  BSYNC B1 ;  /* 0x0000000000017941 */ /* 0x000fea0003800000 */
.L_x_6006:
        /* <DEDUP_REMOVED lines=16> */
.L_x_6012:
[----:B------:R-:W-:Y:S05]  /*d990*/  BSYNC B2 ;  /* 0x0000000000027941 */ /* 0x000fea0003800000 */
.L_x_6011:
        /* <DEDUP_REMOVED lines=44> */
.L_x_6010:
[----:B------:R-:W-:Y:S05]  /*dc60*/  BSYNC B1 ;  /* 0x0000000000017941 */ /* 0x000fea0003800000 */
.L_x_6009:
        /* <DEDUP_REMOVED lines=10> */
.L_x_6005:
[C---:B------:R-:W-:Y:S01]  /*dd10*/  LEA R74, P0, R72.reuse, c[0x0][0x188], 0x4 ;  /* 0x00006200484a7a11 */ /* 0x040fe200078020ff */
[----:B------:R-:W-:Y:S01]  /*dd20*/  IMAD.SHL.U32 R134, R72, 0x8, RZ ;  /* 0x0000000848867824 */ /* 0x000fe200078e00ff */
[----:B------:R-:W-:Y:S02]  /*dd30*/  F2FP.PACK_AB R71, R128, R116 ;  /* 0x000000748047723e */ /* 0x000fe400000000ff */
[----:B------:R-:W-:Y:S02]  /*dd40*/  LEA.HI.X R75, R72, c[0x0][0x18c], RZ, 0x4, P0 ;  /* 0x00006300484b7a11 */ /* 0x000fe400000f24ff */
[----:B------:R-:W-:Y:S02]  /*dd50*/  F2FP.PACK_AB R70, R115, R102 ;  /* 0x000000667346723e */ /* 0x000fe400000000ff */
[----:B------:R-:W-:Y:S02]  /*dd60*/  F2FP.PACK_AB R69, R101, R88 ;  /* 0x000000586545723e */ /* 0x000fe400000000ff */
[----:B------:R-:W-:-:S02]  /*dd70*/  F2FP.PACK_AB R68, R87, R79 ;  /* 0x0000004f5744723e */ /* 0x000fc400000000ff */
        /* <DEDUP_REMOVED lines=47> */
.L_x_6013:
[----:B------:R-:W-:Y:S02]  /*e070*/  IADD3 R72, R72, 0x80, RZ ;  /* 0x0000008048487810 */ /* 0x000fe40007ffe0ff */
.L_x_5884:
[----:B------:R-:W-:Y:S05]  /*e080*/  BSYNC B0 ;  /* 0x0000000000007941 */ /* 0x000fea0003800000 */
.L_x_5883:
        /* <DEDUP_REMOVED lines=30> */
.L_x_6017:
[----:B------:R-:W-:Y:S02]  /*e270*/  IMAD.MOV.U32 R73, RZ, RZ, R50 ;  /* 0x000000ffff497224 */ /* 0x000fe400078e0032 */
.L_x_6018:
[----:B------:R-:W-:Y:S05]  /*e280*/  BSYNC B1 ;  /* 0x0000000000017941 */ /* 0x000fea0003800000 */
.L_x_6016:
        /* <DEDUP_REMOVED lines=16> */
.L_x_6022:
[----:B------:R-:W-:Y:S05]  /*e390*/  BSYNC B2 ;  /* 0x0000000000027941 */ /* 0x000fea0003800000 */
.L_x_6021:
        /* <DEDUP_REMOVED lines=44> */
.L_x_6020:
[----:B------:R-:W-:Y:S05]  /*e660*/  BSYNC B1 ;  /* 0x0000000000017941 */ /* 0x000fea0003800000 */
.L_x_6019:
        /* <DEDUP_REMOVED lines=18> */
.L_x_6023:
        /* <DEDUP_REMOVED lines=12> */
.L_x_6026:
[----:B------:R-:W-:Y:S02]  /*e850*/  IMAD.MOV.U32 R48, RZ, RZ, R50 ;  /* 0x000000ffff307224 */ /* 0x000fe400078e0032 */
.L_x_6027:
[----:B------:R-:W-:Y:S05]  /*e860*/  BSYNC B1 ;  /* 0x0000000000017941 */ /* 0x000fea0003800000 */
.L_x_6025:
        /* <DEDUP_REMOVED lines=16> */
.L_x_6031:
[----:B------:R-:W-:Y:S05]  /*e970*/  BSYNC B2 ;  /* 0x0000000000027941 */ /* 0x000fea0003800000 */
.L_x_6030:
        /* <DEDUP_REMOVED lines=44> */
.L_x_6029:
[----:B------:R-:W-:Y:S05]  /*ec40*/  BSYNC B1 ;  /* 0x0000000000017941 */ /* 0x000fea0003800000 */
.L_x_6028:
        /* <DEDUP_REMOVED lines=10> */
.L_x_6024:
        /* <DEDUP_REMOVED lines=12> */
.L_x_6033:
[----:B------:R-:W-:Y:S02]  /*edb0*/  IMAD.MOV.U32 R48, RZ, RZ, R50 ;  /* 0x000000ffff307224 */ /* 0x000fe400078e0032 */
.L_x_6034:
[----:B------:R-:W-:Y:S05]  /*edc0*/  BSYNC B1 ;  /* 0x0000000000017941 */ /* 0x000fea0003800000 */
.L_x_6032:
        /* <DEDUP_REMOVED lines=16> */
.L_x_6038:
[----:B------:R-:W-:Y:S05]  /*eed0*/  BSYNC B2 ;  /* 0x0000000000027941 */ /* 0x000fea0003800000 */
.L_x_6037:
        /* <DEDUP_REMOVED lines=44> */
.L_x_6036:
[----:B------:R-:W-:Y:S05]  /*f1a0*/  BSYNC B1 ;  /* 0x0000000000017941 */ /* 0x000fea0003800000 */
.L_x_6035:
        /* <DEDUP_REMOVED lines=15> */
.L_x_6039:
        /* <DEDUP_REMOVED lines=12> */
.L_x_6042:
[----:B------:R-:W-:Y:S02]  /*f360*/  IMAD.MOV.U32 R48, RZ, RZ, R50 ;  /* 0x000000ffff307224 */ /* 0x000fe400078e0032 */
.L_x_6043:
[----:B------:R-:W-:Y:S05]  /*f370*/  BSYNC B1 ;  /* 0x0000000000017941 */ /* 0x000fea0003800000 */
.L_x_6041:
        /* <DEDUP_REMOVED lines=16> */
.L_x_6047:
[----:B------:R-:W-:Y:S05]  /*f480*/  BSYNC B2 ;  /* 0x0000000000027941 */ /* 0x000fea0003800000 */
.L_x_6046:
        /* <DEDUP_REMOVED lines=44> */
.L_x_6045:
[----:B------:R-:W-:Y:S05]  /*f750*/  BSYNC B1 ;  /* 0x0000000000017941 */ /* 0x000fea0003800000 */
.L_x_6044:
        /* <DEDUP_REMOVED lines=10> */
.L_x_6040:
        /* <DEDUP_REMOVED lines=12> */
.L_x_6049:
[----:B------:R-:W-:Y:S02]  /*f8c0*/  IMAD.MOV.U32 R48, RZ, RZ, R50 ;  /* 0x000000ffff307224 */ /* 0x000fe400078e0032 */
.L_x_6050:
[----:B------:R-:W-:Y:S05]  /*f8d0*/  BSYNC B1 ;  /* 0x0000000000017941 */ /* 0x000fea0003800000 */
.L_x_6048:
        /* <DEDUP_REMOVED lines=16> */
.L_x_6054:
[----:B------:R-:W-:Y:S05]  /*f9e0*/  BSYNC B2 ;  /* 0x0000000000027941 */ /* 0x000fea0003800000 */
.L_x_6053:
        /* <DEDUP_REMOVED lines=44> */
.L_x_6052:
[----:B------:R-:W-:Y:S05]  /*fcb0*/  BSYNC B1 ;  /* 0x0000000000017941 */ /* 0x000fea0003800000 */
.L_x_6051:
        /* <DEDUP_REMOVED lines=15> */
.L_x_6055:
        /* <DEDUP_REMOVED lines=12> */
.L_x_6058:
[----:B------:R-:W-:Y:S02]  /*fe70*/  IMAD.MOV.U32 R48, RZ, RZ, R50 ;  /* 0x000000ffff307224 */ /* 0x000fe400078e0032 */
.L_x_6059:
[----:B------:R-:W-:Y:S05]  /*fe80*/  BSYNC B1 ;  /* 0x0000000000017941 */ /* 0x000fea0003800000 */
.L_x_6057:
        /* <DEDUP_REMOVED lines=16> */
.L_x_6063:
[----:B------:R-:W-:Y:S05]  /*ff90*/  BSYNC B2 ;  /* 0x0000000000027941 */ /* 0x000fea0003800000 */
.L_x_6062:
        /* <DEDUP_REMOVED lines=44> */
.L_x_6061:
[----:B------:R-:W-:Y:S05]  /*10260*/  BSYNC B1 ;  /* 0x0000000000017941 */ /* 0x000fea0003800000 */
.L_x_6060:
        /* <DEDUP_REMOVED lines=10> */
.L_x_6056:
        /* <DEDUP_REMOVED lines=12> */
.L_x_6065:
[----:B------:R-:W-:Y:S02]  /*103d0*/  IMAD.MOV.U32 R48, RZ, RZ, R50 ;  /* 0x000000ffff307224 */ /* 0x000fe400078e0032 */
.L_x_6066:
[----:B------:R-:W-:Y:S05]  /*103e0*/  BSYNC B1 ;  /* 0x0000000000017941 */ /* 0x000fea0003800000 */
.L_x_6064:
        /* <DEDUP_REMOVED lines=16> */
.L_x_6070:
[----:B------:R-:W-:Y:S05]  /*104f0*/  BSYNC B2 ;  /* 0x0000000000027941 */ /* 0x000fea0003800000 */
.L_x_6069:
        /* <DEDUP_REMOVED lines=44> */
.L_x_6068:
[----:B------:R-:W-:Y:S05]  /*107c0*/  BSYNC B1 ;  /* 0x0000000000017941 */ /* 0x000fea0003800000 */
.L_x_6067:
        /* <DEDUP_REMOVED lines=15> */
.L_x_6071:
        /* <DEDUP_REMOVED lines=12> */
.L_x_6074:
[----:B------:R-:W-:Y:S02]  /*10980*/  IMAD.MOV.U32 R48, RZ, RZ, R50 ;  /* 0x000000ffff307224 */ /* 0x000fe400078e0032 */
.L_x_6075:
[----:B------:R-:W-:Y:S05]  /*10990*/  BSYNC B1 ;  /* 0x0000000000017941 */ /* 0x000fea0003800000 */
.L_x_6073:
        /* <DEDUP_REMOVED lines=16> */
.L_x_6079:
[----:B------:R-:W-:Y:S05]  /*10aa0*/  BSYNC B2 ;  /* 0x0000000000027941 */ /* 0x000fea0003800000 */
.L_x_6078:
        /* <DEDUP_REMOVED lines=44> */
.L_x_6077:
[----:B------:R-:W-:Y:S05]  /*10d70*/  BSYNC B1 ;  /* 0x0000000000017941 */ /* 0x000fea0003800000 */
.L_x_6076:
        /* <DEDUP_REMOVED lines=10> */
.L_x_6072:
        /* <DEDUP_REMOVED lines=12> */
.L_x_6081:
[----:B------:R-:W-:Y:S02]  /*10ee0*/  IMAD.MOV.U32 R48, RZ, RZ, R50 ;  /* 0x000000ffff307224 */ /* 0x000fe400078e0032 */
.L_x_6082:
[----:B------:R-:W-:Y:S05]  /*10ef0*/  BSYNC B1 ;  /* 0x0000000000017941 */ /* 0x000fea0003800000 */
.L_x_6080:
        /* <DEDUP_REMOVED lines=16> */
.L_x_6086:
[----:B------:R-:W-:Y:S05]  /*11000*/  BSYNC B2 ;  /* 0x0000000000027941 */ /* 0x000fea0003800000 */
.L_x_6085:
        /* <DEDUP_REMOVED lines=44> */
.L_x_6084:
[----:B------:R-:W-:Y:S05]  /*112d0*/  BSYNC B1 ;  /* 0x0000000000017941 */ /* 0x000fea0003800000 */
.L_x_6083:
        /* <DEDUP_REMOVED lines=13> */
.L_x_6087:
        /* <DEDUP_REMOVED lines=12> */
.L_x_6090:
[----:B------:R-:W-:Y:S02]  /*11470*/  IMAD.MOV.U32 R48, RZ, RZ, R50 ;  /* 0x000000ffff307224 */ /* 0x000fe400078e0032 */
.L_x_6091:
[----:B------:R-:W-:Y:S05]  /*11480*/  BSYNC B1 ;  /* 0x0000000000017941 */ /* 0x000fea0003800000 */
.L_x_6089:
        /* <DEDUP_REMOVED lines=16> */
.L_x_6095:
[----:B------:R-:W-:Y:S05]  /*11590*/  BSYNC B2 ;  /* 0x0000000000027941 */ /* 0x000fea0003800000 */
.L_x_6094:
        /* <DEDUP_REMOVED lines=44> */
.L_x_6093:
[----:B------:R-:W-:Y:S05]  /*11860*/  BSYNC B1 ;  /* 0x0000000000017941 */ /* 0x000fea0003800000 */
.L_x_6092:
        /* <DEDUP_REMOVED lines=10> */
.L_x_6088:
        /* <DEDUP_REMOVED lines=12> */
.L_x_6097:
[----:B------:R-:W-:Y:S02]  /*119d0*/  IMAD.MOV.U32 R48, RZ, RZ, R50 ;  /* 0x000000ffff307224 */ /* 0x000fe400078e0032 */
.L_x_6098:
[----:B------:R-:W-:Y:S05]  /*119e0*/  BSYNC B1 ;  /* 0x0000000000017941 */ /* 0x000fea0003800000 */
.L_x_6096:
        /* <DEDUP_REMOVED lines=16> */
.L_x_6102:
[----:B------:R-:W-:Y:S05]  /*11af0*/  BSYNC B2 ;  /* 0x0000000000027941 */ /* 0x000fea0003800000 */
.L_x_6101:
        /* <DEDUP_REMOVED lines=44> */
.L_x_6100:
[----:B------:R-:W-:Y:S05]  /*11dc0*/  BSYNC B1 ;  /* 0x0000000000017941 */ /* 0x000fea0003800000 */
.L_x_6099:
        /* <DEDUP_REMOVED lines=13> */
.L_x_6103:
        /* <DEDUP_REMOVED lines=12> */
.L_x_6106:
[----:B------:R-:W-:Y:S02]  /*11f60*/  IMAD.MOV.U32 R48, RZ, RZ, R50 ;  /* 0x000000ffff307224 */ /* 0x000fe400078e0032 */
.L_x_6107:
[----:B------:R-:W-:Y:S05]  /*11f70*/  BSYNC B1 ;  /* 0x0000000000017941 */ /* 0x000fea0003800000 */
.L_x_6105:
        /* <DEDUP_REMOVED lines=16> */
.L_x_6111:
[----:B------:R-:W-:Y:S05]  /*12080*/  BSYNC B2 ;  /* 0x0000000000027941 */ /* 0x000fea0003800000 */
.L_x_6110:
        /* <DEDUP_REMOVED lines=44> */
.L_x_6109:
[----:B------:R-:W-:Y:S05]  /*12350*/  BSYNC B1 ;  /* 0x0000000000017941 */ /* 0x000fea0003800000 */
.L_x_6108:
        /* <DEDUP_REMOVED lines=10> */
.L_x_6104:
        /* <DEDUP_REMOVED lines=12> */
.L_x_6113:
[----:B------:R-:W-:Y:S02]  /*124c0*/  IMAD.MOV.U32 R48, RZ, RZ, R50 ;  /* 0x000000ffff307224 */ /* 0x000fe400078e0032 */
.L_x_6114:
[----:B------:R-:W-:Y:S05]  /*124d0*/  BSYNC B1 ;  /* 0x0000000000017941 */ /* 0x000fea0003800000 */
.L_x_6112:
        /* <DEDUP_REMOVED lines=16> */
.L_x_6118:
[----:B------:R-:W-:Y:S05]  /*125e0*/  BSYNC B2 ;  /* 0x0000000000027941 */ /* 0x000fea0003800000 */
.L_x_6117:
        /* <DEDUP_REMOVED lines=44> */
.L_x_6116:
[----:B------:R-:W-:Y:S05]  /*128b0*/  BSYNC B1 ;  /* 0x0000000000017941 */ /* 0x000fea0003800000 */
.L_x_6115:
        /* <DEDUP_REMOVED lines=13> */
.L_x_6119:
        /* <DEDUP_REMOVED lines=12> */
.L_x_6122:
[----:B------:R-:W-:Y:S02]  /*12a50*/  IMAD.MOV.U32 R48, RZ, RZ, R50 ;  /* 0x000000ffff307224 */ /* 0x000fe400078e0032 */
.L_x_6123:
[----:B------:R-:W-:Y:S05]  /*12a60*/  BSYNC B1 ;  /* 0x0000000000017941 */ /* 0x000fea0003800000 */
.L_x_6121:
        /* <DEDUP_REMOVED lines=16> */
.L_x_6127:
[----:B------:R-:W-:Y:S05]  /*12b70*/  BSYNC B2 ;  /* 0x0000000000027941 */ /* 0x000fea0003800000 */
.L_x_6126:
        /* <DEDUP_REMOVED lines=44> */
.L_x_6125:
[----:B------:R-:W-:Y:S05]  /*12e40*/  BSYNC B1 ;  /* 0x0000000000017941 */ /* 0x000fea0003800000 */
.L_x_6124:
        /* <DEDUP_REMOVED lines=10> */
.L_x_6120:
        /* <DEDUP_REMOVED lines=12> */
.L_x_6129:
[----:B------:R-:W-:Y:S02]  /*12fb0*/  IMAD.MOV.U32 R48, RZ, RZ, R50 ;  /* 0x000000ffff307224 */ /* 0x000fe400078e0032 */
.L_x_6130:
[----:B------:R-:W-:Y:S05]  /*12fc0*/  BSYNC B1 ;  /* 0x0000000000017941 */ /* 0x000fea0003800000 */
.L_x_6128:
        /* <DEDUP_REMOVED lines=16> */
.L_x_6134:
[----:B------:R-:W-:Y:S05]  /*130d0*/  BSYNC B2 ;  /* 0x0000000000027941 */ /* 0x000fea0003800000 */
.L_x_6133:
        /* <DEDUP_REMOVED lines=44> */
.L_x_6132:
[----:B------:R-:W-:Y:S05]  /*133a0*/  BSYNC B1 ;  /* 0x0000000000017941 */ /* 0x000fea0003800000 */
.L_x_6131:
        /* <DEDUP_REMOVED lines=13> */
.L_x_6135:
        /* <DEDUP_REMOVED lines=12> */
.L_x_6138:
[----:B------:R-:W-:Y:S02]  /*13540*/  IMAD.MOV.U32 R78, RZ, RZ, R50 ;  /* 0x000000ffff4e7224 */ /* 0x000fe400078e0032 */
.L_x_6139:
[----:B------:R-:W-:Y:S05]  /*13550*/  BSYNC B1 ;  /* 0x0000000000017941 */ /* 0x000fea0003800000 */
.L_x_6137:
        /* <DEDUP_REMOVED lines=16> */
.L_x_6143:
[----:B------:R-:W-:Y:S05]  /*13660*/  BSYNC B2 ;  /* 0x0000000000027941 */ /* 0x000fea0003800000 */
.L_x_6142:
        /* <DEDUP_REMOVED lines=44> */
.L_x_6141:
[----:B------:R-:W-:Y:S05]  /*13930*/  BSYNC B1 ;  /* 0x0000000000017941 */ /* 0x000fea0003800000 */
.L_x_6140:
        /* <DEDUP_REMOVED lines=10> */
.L_x_6136:
        /* <DEDUP_REMOVED lines=54> */
.L_x_6144:
[----:B------:R-:W-:Y:S02]  /*13d40*/  IADD3 R72, R72, 0x80, RZ ;  /* 0x0000008048487810 */ /* 0x000fe40007ffe0ff */
.L_x_6015:
[----:B------:R-:W-:Y:S05]  /*13d50*/  BSYNC B0 ;  /* 0x0000000000007941 */ /* 0x000fea0003800000 */
.L_x_6014:
        /* <DEDUP_REMOVED lines=30> */
.L_x_6148:
[----:B------:R-:W-:Y:S02]  /*13f40*/  IMAD.MOV.U32 R73, RZ, RZ, R50 ;  /* 0x000000ffff497224 */ /* 0x000fe400078e0032 */
.L_x_6149:
[----:B------:R-:W-:Y:S05]  /*13f50*/  BSYNC B1 ;  /* 0x0000000000017941 */ /* 0x000fea0003800000 */
.L_x_6147:
        /* <DEDUP_REMOVED lines=16> */
.L_x_6153:
[----:B------:R-:W-:Y:S05]  /*14060*/  BSYNC B2 ;  /* 0x0000000000027941 */ /* 0x000fea0003800000 */
.L_x_6152:
        /* <DEDUP_REMOVED lines=44> */
.L_x_6151:
[----:B------:R-:W-:Y:S05]  /*14330*/  BSYNC B1 ;  /* 0x0000000000017941 */ /* 0x000fea0003800000 */
.L_x_6150:
        /* <DEDUP_REMOVED lines=18> */
.L_x_6154:
        /* <DEDUP_REMOVED lines=12> */
.L_x_6157:
[----:B------:R-:W-:Y:S02]  /*14520*/  IMAD.MOV.U32 R48, RZ, RZ, R50 ;  /* 0x000000ffff307224 */ /* 0x000fe400078e0032 */
.L_x_6158:
[----:B------:R-:W-:Y:S05]  /*14530*/  BSYNC B1 ;  /* 0x0000000000017941 */ /* 0x000fea0003800000 */
.L_x_6156:
        /* <DEDUP_REMOVED lines=16> */
.L_x_6162:
[----:B------:R-:W-:Y:S05]  /*14640*/  BSYNC B2 ;  /* 0x0000000000027941 */ /* 0x000fea0003800000 */
.L_x_6161:
        /* <DEDUP_REMOVED lines=44> */
.L_x_6160:
[----:B------:R-:W-:Y:S05]  /*14910*/  BSYNC B1 ;  /* 0x0000000000017941 */ /* 0x000fea0003800000 */
.L_x_6159:
        /* <DEDUP_REMOVED lines=10> */
.L_x_6155:
        /* <DEDUP_REMOVED lines=12> */
.L_x_6164:
[----:B------:R-:W-:Y:S02]  /*14a80*/  IMAD.MOV.U32 R48, RZ, RZ, R50 ;  /* 0x000000ffff307224 */ /* 0x000fe400078e0032 */
.L_x_6165:
[----:B------:R-:W-:Y:S05]  /*14a90*/  BSYNC B1 ;  /* 0x0000000000017941 */ /* 0x000fea0003800000 */
.L_x_6163:
        /* <DEDUP_REMOVED lines=16> */
.L_x_6169:
[----:B------:R-:W-:Y:S05]  /*14ba0*/  BSYNC B2 ;  /* 0x0000000000027941 */ /* 0x000fea0003800000 */
.L_x_6168:
        /* <DEDUP_REMOVED lines=44> */
.L_x_6167:
[----:B------:R-:W-:Y:S05]  /*14e70*/  BSYNC B1 ;  /* 0x0000000000017941 */ /* 0x000fea0003800000 */
.L_x_6166:
        /* <DEDUP_REMOVED lines=15> */
.L_x_6170:
        /* <DEDUP_REMOVED lines=12> */
.L_x_6173:
[----:B------:R-:W-:Y:S02]  /*15030*/  IMAD.MOV.U32 R48, RZ, RZ, R50 ;  /* 0x000000ffff307224 */ /* 0x000fe400078e0032 */
.L_x_6174:
[----:B------:R-:W-:Y:S05]  /*15040*/  BSYNC B1 ;  /* 0x0000000000017941 */ /* 0x000fea0003800000 */
.L_x_6172:
        /* <DEDUP_REMOVED lines=16> */
.L_x_6178:
[----:B------:R-:W-:Y:S05]  /*15150*/  BSYNC B2 ;  /* 0x0000000000027941 */ /* 0x000fea0003800000 */
.L_x_6177:
        /* <DEDUP_REMOVED lines=44> */
.L_x_6176:
[----:B------:R-:W-:Y:S05]  /*15420*/  BSYNC B1 ;  /* 0x0000000000017941 */ /* 0x000fea0003800000 */
.L_x_6175:
        /* <DEDUP_REMOVED lines=10> */
.L_x_6171:
        /* <DEDUP_REMOVED lines=12> */
.L_x_6180:
[----:B------:R-:W-:Y:S02]  /*15590*/  IMAD.MOV.U32 R48, RZ, RZ, R50 ;  /* 0x000000ffff307224 */ /* 0x000fe400078e0032 */
.L_x_6181:
[----:B------:R-:W-:Y:S05]  /*155a0*/  BSYNC B1 ;  /* 0x0000000000017941 */ /* 0x000fea0003800000 */
.L_x_6179:
        /* <DEDUP_REMOVED lines=16> */
.L_x_6185:
[----:B------:R-:W-:Y:S05]  /*156b0*/  BSYNC B2 ;  /* 0x0000000000027941 */ /* 0x000fea0003800000 */
.L_x_6184:
        /* <DEDUP_REMOVED lines=44> */
.L_x_6183:
[----:B------:R-:W-:Y:S05]  /*15980*/  BSYNC B1 ;  /* 0x0000000000017941 */ /* 0x000fea0003800000 */
.L_x_6182:
        /* <DEDUP_REMOVED lines=15> */
.L_x_6186:
        /* <DEDUP_REMOVED lines=12> */
.L_x_6189:
[----:B------:R-:W-:Y:S02]  /*15b40*/  IMAD.MOV.U32 R48, RZ, RZ, R50 ;  /* 0x000000ffff307224 */ /* 0x000fe400078e0032 */
.L_x_6190:
[----:B------:R-:W-:Y:S05]  /*15b50*/  BSYNC B1 ;  /* 0x0000000000017941 */ /* 0x000fea0003800000 */
.L_x_6188:
        /* <DEDUP_REMOVED lines=16> */
.L_x_6194:
[----:B------:R-:W-:Y:S05]  /*15c60*/  BSYNC B2 ;  /* 0x0000000000027941 */ /* 0x000fea0003800000 */
.L_x_6193:
        /* <DEDUP_REMOVED lines=44> */
.L_x_6192:
[----:B------:R-:W-:Y:S05]  /*15f30*/  BSYNC B1 ;  /* 0x0000000000017941 */ /* 0x000fea0003800000 */
.L_x_6191:
        /* <DEDUP_REMOVED lines=10> */
.L_x_6187:
        /* <DEDUP_REMOVED lines=12> */
.L_x_6196:
[----:B------:R-:W-:Y:S02]  /*160a0*/  IMAD.MOV.U32 R48, RZ, RZ, R50 ;  /* 0x000000ffff307224 */ /* 0x000fe400078e0032 */
.L_x_6197:
[----:B------:R-:W-:Y:S05]  /*160b0*/  BSYNC B1 ;  /* 0x0000000000017941 */ /* 0x000fea0003800000 */
.L_x_6195:
        /* <DEDUP_REMOVED lines=16> */
.L_x_6201:
[----:B------:R-:W-:Y:S05]  /*161c0*/  BSYNC B2 ;  /* 0x0000000000027941 */ /* 0x000fea0003800000 */
.L_x_6200:
        /* <DEDUP_REMOVED lines=44> */
.L_x_6199:
[----:B------:R-:W-:Y:S05]  /*16490*/  BSYNC B1 ;  /* 0x0000000000017941 */ /* 0x000fea0003800000 */
.L_x_6198:
        /* <DEDUP_REMOVED lines=15> */
.L_x_6202:
        /* <DEDUP_REMOVED lines=12> */
.L_x_6205:
[----:B------:R-:W-:Y:S02]  /*16650*/  IMAD.MOV.U32 R48, RZ, RZ, R50 ;  /* 0x000000ffff307224 */ /* 0x000fe400078e0032 */
.L_x_6206:
[----:B------:R-:W-:Y:S05]  /*16660*/  BSYNC B1 ;  /* 0x0000000000017941 */ /* 0x000fea0003800000 */
.L_x_6204:
        /* <DEDUP_REMOVED lines=16> */
.L_x_6210:
[----:B------:R-:W-:Y:S05]  /*16770*/  BSYNC B2 ;  /* 0x0000000000027941 */ /* 0x000fea0003800000 */
.L_x_6209:
        /* <DEDUP_REMOVED lines=44> */
.L_x_6208:
[----:B------:R-:W-:Y:S05]  /*16a40*/  BSYNC B1 ;  /* 0x0000000000017941 */ /* 0x000fea0003800000 */
.L_x_6207:
        /* <DEDUP_REMOVED lines=10> */
.L_x_6203:
        /* <DEDUP_REMOVED lines=12> */
.L_x_6212:
[----:B------:R-:W-:Y:S02]  /*16bb0*/  IMAD.MOV.U32 R48, RZ, RZ, R50 ;  /* 0x000000ffff307224 */ /* 0x000fe400078e0032 */
.L_x_6213:
[----:B------:R-:W-:Y:S05]  /*16bc0*/  BSYNC B1 ;  /* 0x0000000000017941 */ /* 0x000fea0003800000 */
.L_x_6211:
        /* <DEDUP_REMOVED lines=16> */
.L_x_6217:
[----:B------:R-:W-:Y:S05]  /*16cd0*/  BSYNC B2 ;  /* 0x0000000000027941 */ /* 0x000fea0003800000 */
.L_x_6216:
        /* <DEDUP_REMOVED lines=44> */
.L_x_6215:
[----:B------:R-:W-:Y:S05]  /*16fa0*/  BSYNC B1 ;  /* 0x0000000000017941 */ /* 0x000fea0003800000 */
.L_x_6214:
        /* <DEDUP_REMOVED lines=13> */
.L_x_6218:
        /* <DEDUP_REMOVED lines=12> */
.L_x_6221:
[----:B------:R-:W-:Y:S02]  /*17140*/  IMAD.MOV.U32 R48, RZ, RZ, R50 ;  /* 0x000000ffff307224 */ /* 0x000fe400078e0032 */
.L_x_6222:
[----:B------:R-:W-:Y:S05]  /*17150*/  BSYNC B1 ;  /* 0x0000000000017941 */ /* 0x000fea0003800000 */
.L_x_6220:
        /* <DEDUP_REMOVED lines=16> */
.L_x_6226:
[----:B------:R-:W-:Y:S05]  /*17260*/  BSYNC B2 ;  /* 0x0000000000027941 */ /* 0x000fea0003800000 */
.L_x_6225:
        /* <DEDUP_REMOVED lines=44> */
.L_x_6224:
[----:B------:R-:W-:Y:S05]  /*17530*/  BSYNC B1 ;  /* 0x0000000000017941 */ /* 0x000fea0003800000 */
.L_x_6223:
        /* <DEDUP_REMOVED lines=10> */
.L_x_6219:
        /* <DEDUP_REMOVED lines=12> */
.L_x_6228:
[----:B------:R-:W-:Y:S02]  /*176a0*/  IMAD.MOV.U32 R48, RZ, RZ, R50 ;  /* 0x000000ffff307224 */ /* 0x000fe400078e0032 */
.L_x_6229:
[----:B------:R-:W-:Y:S05]  /*176b0*/  BSYNC B1 ;  /* 0x0000000000017941 */ /* 0x000fea0003800000 */
.L_x_6227:
        /* <DEDUP_REMOVED lines=16> */
.L_x_6233:
[----:B------:R-:W-:Y:S05]  /*177c0*/  BSYNC B2 ;  /* 0x0000000000027941 */ /* 0x000fea0003800000 */
.L_x_6232:
        /* <DEDUP_REMOVED lines=44> */
.L_x_6231:
[----:B------:R-:W-:Y:S05]  /*17a90*/  BSYNC B1 ;  /* 0x0000000000017941 */ /* 0x000fea0003800000 */
.L_x_6230:
        /* <DEDUP_REMOVED lines=13> */
.L_x_6234:
        /* <DEDUP_REMOVED lines=12> */
.L_x_6237:
[----:B------:R-:W-:Y:S02]  /*17c30*/  IMAD.MOV.U32 R48, RZ, RZ, R50 ;  /* 0x000000ffff307224 */ /* 0x000fe400078e0032 */
.L_x_6238:
[----:B------:R-:W-:Y:S05]  /*17c40*/  BSYNC B1 ;  /* 0x0000000000017941 */ /* 0x000fea0003800000 */
.L_x_6236:
        /* <DEDUP_REMOVED lines=16> */
.L_x_6242:
[----:B------:R-:W-:Y:S05]  /*17d50*/  BSYNC B2 ;  /* 0x0000000000027941 */ /* 0x000fea0003800000 */
.L_x_6241:
        /* <DEDUP_REMOVED lines=44> */
.L_x_6240:
[----:B------:R-:W-:Y:S05]  /*18020*/  BSYNC B1 ;  /* 0x0000000000017941 */ /* 0x000fea0003800000 */
.L_x_6239:
        /* <DEDUP_REMOVED lines=10> */
.L_x_6235:
        /* <DEDUP_REMOVED lines=12> */
.L_x_6244:
[----:B------:R-:W-:Y:S02]  /*18190*/  IMAD.MOV.U32 R48, RZ, RZ, R50 ;  /* 0x000000ffff307224 */ /* 0x000fe400078e0032 */
.L_x_6245:
[----:B------:R-:W-:Y:S05]  /*181a0*/  BSYNC B1 ;  /* 0x0000000000017941 */ /* 0x000fea0003800000 */
.L_x_6243:
        /* <DEDUP_REMOVED lines=16> */
.L_x_6249:
[----:B------:R-:W-:Y:S05]  /*182b0*/  BSYNC B2 ;  /* 0x0000000000027941 */ /* 0x000fea0003800000 */
.L_x_6248:
        /* <DEDUP_REMOVED lines=44> */
.L_x_6247:
[----:B------:R-:W-:Y:S05]  /*18580*/  BSYNC B1 ;  /* 0x0000000000017941 */ /* 0x000fea0003800000 */
.L_x_6246:
        /* <DEDUP_REMOVED lines=13> */
.L_x_6250:
        /* <DEDUP_REMOVED lines=12> */
.L_x_6253:
[----:B------:R-:W-:Y:S02]  /*18720*/  IMAD.MOV.U32 R48, RZ, RZ, R50 ;  /* 0x000000ffff307224 */ /* 0x000fe400078e0032 */
.L_x_6254:
[----:B------:R-:W-:Y:S05]  /*18730*/  BSYNC B1 ;  /* 0x0000000000017941 */ /* 0x000fea0003800000 */
.L_x_6252:
        /* <DEDUP_REMOVED lines=16> */
.L_x_6258:
[----:B------:R-:W-:Y:S05]  /*18840*/  BSYNC B2 ;  /* 0x0000000000027941 */ /* 0x000fea0003800000 */
.L_x_6257:
        /* <DEDUP_REMOVED lines=44> */
.L_x_6256:
[----:B------:R-:W-:Y:S05]  /*18b10*/  BSYNC B1 ;  /* 0x0000000000017941 */ /* 0x000fea0003800000 */
.L_x_6255:
        /* <DEDUP_REMOVED lines=10> */
.L_x_6251:
        /* <DEDUP_REMOVED lines=12> */
.L_x_6260:
[----:B------:R-:W-:Y:S02]  /*18c80*/  IMAD.MOV.U32 R48, RZ, RZ, R50 ;  /* 0x000000ffff307224 */ /* 0x000fe400078e0032 */
.L_x_6261:
[----:B------:R-:W-:Y:S05]  /*18c90*/  BSYNC B1 ;  /* 0x0000000000017941 */ /* 0x000fea0003800000 */
.L_x_6259:
        /* <DEDUP_REMOVED lines=16> */
.L_x_6265:
[----:B------:R-:W-:Y:S05]  /*18da0*/  BSYNC B2 ;  /* 0x0000000000027941 */ /* 0x000fea0003800000 */
.L_x_6264:
        /* <DEDUP_REMOVED lines=44> */
.L_x_6263:
[----:B------:R-:W-:Y:S05]  /*19070*/  BSYNC B1 ;  /* 0x0000000000017941 */ /* 0x000fea0003800000 */
.L_x_6262:
        /* <DEDUP_REMOVED lines=13> */
.L_x_6266:
        /* <DEDUP_REMOVED lines=12> */
.L_x_6269:
[----:B------:R-:W-:Y:S02]  /*19210*/  IMAD.MOV.U32 R78, RZ, RZ, R50 ;  /* 0x000000ffff4e7224 */ /* 0x000fe400078e0032 */
.L_x_6270:
[----:B------:R-:W-:Y:S05]  /*19220*/  BSYNC B1 ;  /* 0x0000000000017941 */ /* 0x000fea0003800000 */
.L_x_6268:
        /* <DEDUP_REMOVED lines=16> */
.L_x_6274:
[----:B------:R-:W-:Y:S05]  /*19330*/  BSYNC B2 ;  /* 0x0000000000027941 */ /* 0x000fea0003800000 */
.L_x_6273:
        /* <DEDUP_REMOVED lines=44> */
.L_x_6272:
[----:B------:R-:W-:Y:S05]  /*19600*/  BSYNC B1 ;  /* 0x0000000000017941 */ /* 0x000fea0003800000 */
.L_x_6271:
        /* <DEDUP_REMOVED lines=10> */
.L_x_6267:
[C---:B------:R-:W-:Y:S01]  /*196b0*/  LEA R74, P0, R72.reuse, c[0x0][0x188], 0x4 ;  /* 0x00006200484a7a11 */ /* 0x040fe200078020ff */
[C---:B------:R-:W-:Y:S01]  /*196c0*/  IMAD.SHL.U32 R134, R72.reuse, 0x8, RZ ;  /* 0x0000000848867824 */ /* 0x040fe200078e00ff */
        /* <DEDUP_REMOVED lines=52> */
.L_x_6275:
[----:B------:R-:W-:Y:S02]  /*19a10*/  IADD3 R72, R72, 0x80, RZ ;  /* 0x0000008048487810 */ /* 0x000fe40007ffe0ff */
.L_x_6146:
[----:B------:R-:W-:Y:S05]  /*19a20*/  BSYNC B0 ;  /* 0x0000000000007941 */ /* 0x000fea0003800000 */
.L_x_6145:
        /* <DEDUP_REMOVED lines=30> */
.L_x_6279:
[----:B------:R-:W-:Y:S02]  /*19c10*/  IMAD.MOV.U32 R73, RZ, RZ, R50 ;  /* 0x000000ffff497224 */ /* 0x000fe400078e0032 */
.L_x_6280:
[----:B------:R-:W-:Y:S05]  /*19c20*/  BSYNC B1 ;  /* 0x0000000000017941 */ /* 0x000fea0003800000 */
.L_x_6278:
        /* <DEDUP_REMOVED lines=16> */
.L_x_6284:
[----:B------:R-:W-:Y:S05]  /*19d30*/  BSYNC B2 ;  /* 0x0000000000027941 */ /* 0x000fea0003800000 */
.L_x_6283:
        /* <DEDUP_REMOVED lines=44> */
.L_x_6282:
[----:B------:R-:W-:Y:S05]  /*1a000*/  BSYNC B1 ;  /* 0x0000000000017941 */ /* 0x000fea0003800000 */
.L_x_6281:
        /* <DEDUP_REMOVED lines=18> */
.L_x_6285:
        /* <DEDUP_REMOVED lines=12> */
.L_x_6288:
[----:B------:R-:W-:Y:S02]  /*1a1f0*/  IMAD.MOV.U32 R48, RZ, RZ, R50 ;  /* 0x000000ffff307224 */ /* 0x000fe400078e0032 */
.L_x_6289:
[----:B------:R-:W-:Y:S05]  /*1a200*/  BSYNC B1 ;  /* 0x0000000000017941 */ /* 0x000fea0003800000 */
.L_x_6287:
        /* <DEDUP_REMOVED lines=16> */
.L_x_6293:
[----:B------:R-:W-:Y:S05]  /*1a310*/  BSYNC B2 ;  /* 0x0000000000027941 */ /* 0x000fea0003800000 */
.L_x_6292:
        /* <DEDUP_REMOVED lines=44> */
.L_x_6291:
[----:B------:R-:W-:Y:S05]  /*1a5e0*/  BSYNC B1 ;  /* 0x0000000000017941 */ /* 0x000fea0003800000 */
.L_x_6290:
        /* <DEDUP_REMOVED lines=10> */
.L_x_6286:
        /* <DEDUP_REMOVED lines=12> */
.L_x_6295:
[----:B------:R-:W-:Y:S02]  /*1a750*/  IMAD.MOV.U32 R48, RZ, RZ, R50 ;  /* 0x000000ffff307224 */ /* 0x000fe400078e0032 */
.L_x_6296:
[----:B------:R-:W-:Y:S05]  /*1a760*/  BSYNC B1 ;  /* 0x0000000000017941 */ /* 0x000fea0003800000 */
.L_x_6294:
        /* <DEDUP_REMOVED lines=16> */
.L_x_6300:
[----:B------:R-:W-:Y:S05]  /*1a870*/  BSYNC B2 ;  /* 0x0000000000027941 */ /* 0x000fea0003800000 */
.L_x_6299:
        /* <DEDUP_REMOVED lines=44> */
.L_x_6298:
[----:B------:R-:W-:Y:S05]  /*1ab40*/  BSYNC B1 ;  /* 0x0000000000017941 */ /* 0x000fea0003800000 */
.L_x_6297:
        /* <DEDUP_REMOVED lines=15> */
.L_x_6301:
        /* <DEDUP_REMOVED lines=12> */
.L_x_6304:
[----:B------:R-:W-:Y:S02]  /*1ad00*/  IMAD.MOV.U32 R48, RZ, RZ, R50 ;  /* 0x000000ffff307224 */ /* 0x000fe400078e0032 */
.L_x_6305:
[----:B------:R-:W-:Y:S05]  /*1ad10*/  BSYNC B1 ;  /* 0x0000000000017941 */ /* 0x000fea0003800000 */
.L_x_6303:
        /* <DEDUP_REMOVED lines=16> */
.L_x_6309:
[----:B------:R-:W-:Y:S05]  /*1ae20*/  BSYNC B2 ;  /* 0x0000000000027941 */ /* 0x000fea0003800000 */
.L_x_6308:
        /* <DEDUP_REMOVED lines=44> */
.L_x_6307:
[----:B------:R-:W-:Y:S05]  /*1b0f0*/  BSYNC B1 ;  /* 0x0000000000017941 */ /* 0x000fea0003800000 */
.L_x_6306:
        /* <DEDUP_REMOVED lines=10> */
.L_x_6302:
        /* <DEDUP_REMOVED lines=12> */
.L_x_6311:
[----:B------:R-:W-:Y:S02]  /*1b260*/  IMAD.MOV.U32 R48, RZ, RZ, R50 ;  /* 0x000000ffff307224 */ /* 0x000fe400078e0032 */
.L_x_6312:
[----:B------:R-:W-:Y:S05]  /*1b270*/  BSYNC B1 ;  /* 0x0000000000017941 */ /* 0x000fea0003800000 */
.L_x_6310:
        /* <DEDUP_REMOVED lines=16> */
.L_x_6316:
[----:B------:R-:W-:Y:S05]  /*1b380*/  BSYNC B2 ;  /* 0x0000000000027941 */ /* 0x000fea0003800000 */
.L_x_6315:
        /* <DEDUP_REMOVED lines=44> */
.L_x_6314:
[----:B------:R-:W-:Y:S05]  /*1b650*/  BSYNC B1 ;  /* 0x0000000000017941 */ /* 0x000fea0003800000 */
.L_x_6313:
        /* <DEDUP_REMOVED lines=15> */
.L_x_6317:
        /* <DEDUP_REMOVED lines=12> */
.L_x_6320:
[----:B------:R-:W-:Y:S02]  /*1b810*/  IMAD.MOV.U32 R48, RZ, RZ, R50 ;  /* 0x000000ffff307224 */ /* 0x000fe400078e0032 */
.L_x_6321:
[----:B------:R-:W-:Y:S05]  /*1b820*/  BSYNC B1 ;  /* 0x0000000000017941 */ /* 0x000fea0003800000 */
.L_x_6319:
        /* <DEDUP_REMOVED lines=16> */
.L_x_6325:
[----:B------:R-:W-:Y:S05]  /*1b930*/  BSYNC B2 ;  /* 0x0000000000027941 */ /* 0x000fea0003800000 */
.L_x_6324:
        /* <DEDUP_REMOVED lines=44> */
.L_x_6323:
[----:B------:R-:W-:Y:S05]  /*1bc00*/  BSYNC B1 ;  /* 0x0000000000017941 */ /* 0x000fea0003800000 */
.L_x_6322:
        /* <DEDUP_REMOVED lines=10> */
.L_x_6318:
        /* <DEDUP_REMOVED lines=12> */
.L_x_6327:
[----:B------:R-:W-:Y:S02]  /*1bd70*/  IMAD.MOV.U32 R48, RZ, RZ, R50 ;  /* 0x000000ffff307224 */ /* 0x000fe400078e0032 */
.L_x_6328:
[----:B------:R-:W-:Y:S05]  /*1bd80*/  BSYNC B1 ;  /* 0x0000000000017941 */ /* 0x000fea0003800000 */
.L_x_6326:
        /* <DEDUP_REMOVED lines=16> */
.L_x_6332:
[----:B------:R-:W-:Y:S05]  /*1be90*/  BSYNC B2 ;  /* 0x0000000000027941 */ /* 0x000fea0003800000 */
.L_x_6331:
        /* <DEDUP_REMOVED lines=44> */
.L_x_6330:
[----:B------:R-:W-:Y:S05]  /*1c160*/  BSYNC B1 ;  /* 0x0000000000017941 */ /* 0x000fea0003800000 */
.L_x_6329:
        /* <DEDUP_REMOVED lines=15> */
.L_x_6333:
        /* <DEDUP_REMOVED lines=12> */
.L_x_6336:
[----:B------:R-:W-:Y:S02]  /*1c320*/  IMAD.MOV.U32 R48, RZ, RZ, R50 ;  /* 0x000000ffff307224 */ /* 0x000fe400078e0032 */
.L_x_6337:
[----:B------:R-:W-:Y:S05]  /*1c330*/  BSYNC B1 ;  /* 0x0000000000017941 */ /* 0x000fea0003800000 */
.L_x_6335:
        /* <DEDUP_REMOVED lines=16> */
.L_x_6341:
[----:B------:R-:W-:Y:S05]  /*1c440*/  BSYNC B2 ;  /* 0x0000000000027941 */ /* 0x000fea0003800000 */
.L_x_6340:
        /* <DEDUP_REMOVED lines=44> */
.L_x_6339:
[----:B------:R-:W-:Y:S05]  /*1c710*/  BSYNC B1 ;  /* 0x0000000000017941 */ /* 0x000fea0003800000 */
.L_x_6338:
        /* <DEDUP_REMOVED lines=10> */
.L_x_6334:
        /* <DEDUP_REMOVED lines=12> */
.L_x_6343:
[----:B------:R-:W-:Y:S02]  /*1c880*/  IMAD.MOV.U32 R48, RZ, RZ, R50 ;  /* 0x000000ffff307224 */ /* 0x000fe400078e0032 */
.L_x_6344:
[----:B------:R-:W-:Y:S05]  /*1c890*/  BSYNC B1 ;  /* 0x0000000000017941 */ /* 0x000fea0003800000 */
.L_x_6342:
        /* <DEDUP_REMOVED lines=16> */
.L_x_6348:
[----:B------:R-:W-:Y:S05]  /*1c9a0*/  BSYNC B2 ;  /* 0x0000000000027941 */ /* 0x000fea0003800000 */
.L_x_6347:
        /* <DEDUP_REMOVED lines=44> */
.L_x_6346:
[----:B------:R-:W-:Y:S05]  /*1cc70*/  BSYNC B1 ;  /* 0x0000000000017941 */ /* 0x000fea0003800000 */
.L_x_6345:
        /* <DEDUP_REMOVED lines=13> */
.L_x_6349:
        /* <DEDUP_REMOVED lines=12> */
.L_x_6352:
[----:B------:R-:W-:Y:S02]  /*1ce10*/  IMAD.MOV.U32 R48, RZ, RZ, R50 ;  /* 0x000000ffff307224 */ /* 0x000fe400078e0032 */
.L_x_6353:
[----:B------:R-:W-:Y:S05]  /*1ce20*/  BSYNC B1 ;  /* 0x0000000000017941 */ /* 0x000fea0003800000 */
.L_x_6351:
        /* <DEDUP_REMOVED lines=16> */
.L_x_6357:
[----:B------:R-:W-:Y:S05]  /*1cf30*/  BSYNC B2 ;  /* 0x0000000000027941 */ /* 0x000fea0003800000 */
.L_x_6356:
        /* <DEDUP_REMOVED lines=44> */
.L_x_6355:
[----:B------:R-:W-:Y:S05]  /*1d200*/  BSYNC B1 ;  /* 0x0000000000017941 */ /* 0x000fea0003800000 */
.L_x_6354:
        /* <DEDUP_REMOVED lines=10> */
.L_x_6350:
        /* <DEDUP_REMOVED lines=12> */
.L_x_6359:
[----:B------:R-:W-:Y:S02]  /*1d370*/  IMAD.MOV.U32 R48, RZ, RZ, R50 ;  /* 0x000000ffff307224 */ /* 0x000fe400078e0032 */
.L_x_6360:
[----:B------:R-:W-:Y:S05]  /*1d380*/  BSYNC B1 ;  /* 0x0000000000017941 */ /* 0x000fea0003800000 */
.L_x_6358:
        /* <DEDUP_REMOVED lines=16> */
.L_x_6364:
[----:B------:R-:W-:Y:S05]  /*1d490*/  BSYNC B2 ;  /* 0x0000000000027941 */ /* 0x000fea0003800000 */
.L_x_6363:
        /* <DEDUP_REMOVED lines=44> */
.L_x_6362:
[----:B------:R-:W-:Y:S05]  /*1d760*/  BSYNC B1 ;  /* 0x0000000000017941 */ /* 0x000fea0003800000 */
.L_x_6361:
        /* <DEDUP_REMOVED lines=13> */
.L_x_6365:
        /* <DEDUP_REMOVED lines=12> */
.L_x_6368:
[----:B------:R-:W-:Y:S02]  /*1d900*/  IMAD.MOV.U32 R48, RZ, RZ, R50 ;  /* 0x000000ffff307224 */ /* 0x000fe400078e0032 */
.L_x_6369:
[----:B------:R-:W-:Y:S05]  /*1d910*/  BSYNC B1 ;  /* 0x0000000000017941 */ /* 0x000fea0003800000 */
.L_x_6367:
        /* <DEDUP_REMOVED lines=16> */
.L_x_6373:
[----:B------:R-:W-:Y:S05]  /*1da20*/  BSYNC B2 ;  /* 0x0000000000027941 */ /* 0x000fea0003800000 */
.L_x_6372:
        /* <DEDUP_REMOVED lines=44> */
.L_x_6371:
[----:B------:R-:W-:Y:S05]  /*1dcf0*/  BSYNC B1 ;  /* 0x0000000000017941 */ /* 0x000fea0003800000 */
.L_x_6370:
        /* <DEDUP_REMOVED lines=10> */
.L_x_6366:
        /* <DEDUP_REMOVED lines=12> */
.L_x_6375:
[----:B------:R-:W-:Y:S02]  /*1de60*/  IMAD.MOV.U32 R48, RZ, RZ, R50 ;  /* 0x000000ffff307224 */ /* 0x000fe400078e0032 */
.L_x_6376:
[----:B------:R-:W-:Y:S05]  /*1de70*/  BSYNC B1 ;  /* 0x0000000000017941 */ /* 0x000fea0003800000 */
.L_x_6374:
        /* <DEDUP_REMOVED lines=16> */
.L_x_6380:
[----:B------:R-:W-:Y:S05]  /*1df80*/  BSYNC B2 ;  /* 0x0000000000027941 */ /* 0x000fea0003800000 */
.L_x_6379:
        /* <DEDUP_REMOVED lines=44> */
.L_x_6378:
[----:B------:R-:W-:Y:S05]  /*1e250*/  BSYNC B1 ;  /* 0x0000000000017941 */ /* 0x000fea0003800000 */
.L_x_6377:
        /* <DEDUP_REMOVED lines=13> */
.L_x_6381:
        /* <DEDUP_REMOVED lines=12> */
.L_x_6384:
[----:B------:R-:W-:Y:S02]  /*1e3f0*/  IMAD.MOV.U32 R48, RZ, RZ, R50 ;  /* 0x000000ffff307224 */ /* 0x000fe400078e0032 */
.L_x_6385:
[----:B------:R-:W-:Y:S05]  /*1e400*/  BSYNC B1 ;  /* 0x0000000000017941 */ /* 0x000fea0003800000 */
.L_x_6383:
        /* <DEDUP_REMOVED lines=16> */
.L_x_6389:
[----:B------:R-:W-:Y:S05]  /*1e510*/  BSYNC B2 ;  /* 0x0000000000027941 */ /* 0x000fea0003800000 */
.L_x_6388:
        /* <DEDUP_REMOVED lines=44> */
.L_x_6387:
[----:B------:R-:W-:Y:S05]  /*1e7e0*/  BSYNC B1 ;  /* 0x0000000000017941 */ /* 0x000fea0003800000 */
.L_x_6386:
        /* <DEDUP_REMOVED lines=10> */
.L_x_6382:
        /* <DEDUP_REMOVED lines=12> */
.L_x_6391:
[----:B------:R-:W-:Y:S02]  /*1e950*/  IMAD.MOV.U32 R48, RZ, RZ, R50 ;  /* 0x000000ffff307224 */ /* 0x000fe400078e0032 */
.L_x_6392:
[----:B------:R-:W-:Y:S05]  /*1e960*/  BSYNC B1 ;  /* 0x0000000000017941 */ /* 0x000fea0003800000 */
.L_x_6390:
        /* <DEDUP_REMOVED lines=16> */
.L_x_6396:
[----:B------:R-:W-:Y:S05]  /*1ea70*/  BSYNC B2 ;  /* 0x0000000000027941 */ /* 0x000fea0003800000 */
.L_x_6395:
        /* <DEDUP_REMOVED lines=44> */
.L_x_6394:
[----:B------:R-:W-:Y:S05]  /*1ed40*/  BSYNC B1 ;  /* 0x0000000000017941 */ /* 0x000fea0003800000 */
.L_x_6393:
        /* <DEDUP_REMOVED lines=13> */
.L_x_6397:
        /* <DEDUP_REMOVED lines=12> */
.L_x_6400:
[----:B------:R-:W-:Y:S02]  /*1eee0*/  IMAD.MOV.U32 R78, RZ, RZ, R50 ;  /* 0x000000ffff4e7224 */ /* 0x000fe400078e0032 */
.L_x_6401:
[----:B------:R-:W-:Y:S05]  /*1eef0*/  BSYNC B1 ;  /* 0x0000000000017941 */ /* 0x000fea0003800000 */
.L_x_6399:
        /* <DEDUP_REMOVED lines=16> */
.L_x_6405:
[----:B------:R-:W-:Y:S05]  /*1f000*/  BSYNC B2 ;  /* 0x0000000000027941 */ /* 0x000fea0003800000 */
.L_x_6404:
        /* <DEDUP_REMOVED lines=44> */
.L_x_6403:
[----:B------:R-:W-:Y:S05]  /*1f2d0*/  BSYNC B1 ;  /* 0x0000000000017941 */ /* 0x000fea0003800000 */
.L_x_6402:
        /* <DEDUP_REMOVED lines=10> */
.L_x_6398:
        /* <DEDUP_REMOVED lines=54> */
.L_x_6406:
[----:B------:R-:W-:Y:S02]  /*1f6e0*/  IADD3 R72, R72, 0x80, RZ ;  /* 0x0000008048487810 */ /* 0x000fe40007ffe0ff */
.L_x_6277:
[----:B------:R-:W-:Y:S05]  /*1f6f0*/  BSYNC B0 ;  /* 0x0000000000007941 */ /* 0x000fea0003800000 */
.L_x_6276:
        /* <DEDUP_REMOVED lines=30> */
.L_x_6410:
[----:B------:R-:W-:Y:S02]  /*1f8e0*/  IMAD.MOV.U32 R73, RZ, RZ, R50 ;  /* 0x000000ffff497224 */ /* 0x000fe400078e0032 */
.L_x_6411:
[----:B------:R-:W-:Y:S05]  /*1f8f0*/  BSYNC B1 ;  /* 0x0000000000017941 */ /* 0x000fea0003800000 */
.L_x_6409:
        /* <DEDUP_REMOVED lines=16> */
.L_x_6415:
[----:B------:R-:W-:Y:S05]  /*1fa00*/  BSYNC B2 ;  /* 0x0000000000027941 */ /* 0x000fea0003800000 */
.L_x_6414:
        /* <DEDUP_REMOVED lines=44> */
.L_x_6413:
[----:B------:R-:W-:Y:S05]  /*1fcd0*/  BSYNC B1 ;  /* 0x0000000000017941 */ /* 0x000fea0003800000 */
.L_x_6412:
        /* <DEDUP_REMOVED lines=18> */
.L_x_6416:
        /* <DEDUP_REMOVED lines=12> */
.L_x_6419:
[----:B------:R-:W-:Y:S02]  /*1fec0*/  IMAD.MOV.U32 R48, RZ, RZ, R50 ;  /* 0x000000ffff307224 */ /* 0x000fe400078e0032 */
.L_x_6420:
[----:B------:R-:W-:Y:S05]  /*1fed0*/  BSYNC B1 ;  /* 0x0000000000017941 */ /* 0x000fea0003800000 */
.L_x_6418:
        /* <DEDUP_REMOVED lines=16> */
.L_x_6424:
[----:B------:R-:W-:Y:S05]  /*1ffe0*/  BSYNC B2 ;  /* 0x0000000000027941 */ /* 0x000fea0003800000 */
.L_x_6423:
        /* <DEDUP_REMOVED lines=44> */
.L_x_6422:
[----:B------:R-:W-:Y:S05]  /*202b0*/  BSYNC B1 ;  /* 0x0000000000017941 */ /* 0x000fea0003800000 */
.L_x_6421:
        /* <DEDUP_REMOVED lines=10> */
.L_x_6417:
        /* <DEDUP_REMOVED lines=12> */
.L_x_6426:
[----:B------:R-:W-:Y:S02]  /*20420*/  IMAD.MOV.U32 R48, RZ, RZ, R50 ;  /* 0x000000ffff307224 */ /* 0x000fe400078e0032 */
.L_x_6427:
[----:B------:R-:W-:Y:S05]  /*20430*/  BSYNC B1 ;  /* 0x0000000000017941 */ /* 0x000fea0003800000 */
.L_x_6425:
        /* <DEDUP_REMOVED lines=16> */
.L_x_6431:
[----:B------:R-:W-:Y:S05]  /*20540*/  BSYNC B2 ;  /* 0x0000000000027941 */ /* 0x000fea0003800000 */
.L_x_6430:
        /* <DEDUP_REMOVED lines=44> */
.L_x_6429:
[----:B------:R-:W-:Y:S05]  /*20810*/  BSYNC B1 ;  /* 0x0000000000017941 */ /* 0x000fea0003800000 */
.L_x_6428:
        /* <DEDUP_REMOVED lines=15> */
.L_x_6432:
        /* <DEDUP_REMOVED lines=12> */
.L_x_6435:
[----:B------:R-:W-:Y:S02]  /*209d0*/  IMAD.MOV.U32 R48, RZ, RZ, R50 ;  /* 0x000000ffff307224 */ /* 0x000fe400078e0032 */
.L_x_6436:
[----:B------:R-:W-:Y:S05]  /*209e0*/  BSYNC B1 ;  /* 0x0000000000017941 */ /* 0x000fea0003800000 */
.L_x_6434:
        /* <DEDUP_REMOVED lines=16> */
.L_x_6440:
[----:B------:R-:W-:Y:S05]  /*20af0*/  BSYNC B2 ;  /* 0x0000000000027941 */ /* 0x000fea0003800000 */
.L_x_6439:
        /* <DEDUP_REMOVED lines=44> */
.L_x_6438:
[----:B------:R-:W-:Y:S05]  /*20dc0*/  BSYNC B1 ;  /* 0x0000000000017941 */ /* 0x000fea0003800000 */
.L_x_6437:
        /* <DEDUP_REMOVED lines=10> */
.L_x_6433:
        /* <DEDUP_REMOVED lines=12> */
.L_x_6442:
[----:B------:R-:W-:Y:S02]  /*20f30*/  IMAD.MOV.U32 R48, RZ, RZ, R50 ;  /* 0x000000ffff307224 */ /* 0x000fe400078e0032 */
.L_x_6443:
[----:B------:R-:W-:Y:S05]  /*20f40*/  BSYNC B1 ;  /* 0x0000000000017941 */ /* 0x000fea0003800000 */
.L_x_6441:
        /* <DEDUP_REMOVED lines=16> */
.L_x_6447:
[----:B------:R-:W-:Y:S05]  /*21050*/  BSYNC B2 ;  /* 0x0000000000027941 */ /* 0x000fea0003800000 */
.L_x_6446:
        /* <DEDUP_REMOVED lines=44> */
.L_x_6445:
[----:B------:R-:W-:Y:S05]  /*21320*/  BSYNC B1 ;  /* 0x0000000000017941 */ /* 0x000fea0003800000 */
.L_x_6444:
        /* <DEDUP_REMOVED lines=15> */
.L_x_6448:
        /* <DEDUP_REMOVED lines=12> */
.L_x_6451:
[----:B------:R-:W-:Y:S02]  /*214e0*/  IMAD.MOV.U32 R48, RZ, RZ, R50 ;  /* 0x000000ffff307224 */ /* 0x000fe400078e0032 */
.L_x_6452:
[----:B------:R-:W-:Y:S05]  /*214f0*/  BSYNC B1 ;  /* 0x0000000000017941 */ /* 0x000fea0003800000 */
.L_x_6450:
        /* <DEDUP_REMOVED lines=16> */
.L_x_6456:
[----:B------:R-:W-:Y:S05]  /*21600*/  BSYNC B2 ;  /* 0x0000000000027941 */ /* 0x000fea0003800000 */
.L_x_6455:
        /* <DEDUP_REMOVED lines=44> */
.L_x_6454:
[----:B------:R-:W-:Y:S05]  /*218d0*/  BSYNC B1 ;  /* 0x0000000000017941 */ /* 0x000fea0003800000 */
.L_x_6453:
        /* <DEDUP_REMOVED lines=10> */
.L_x_6449:
        /* <DEDUP_REMOVED lines=12> */
.L_x_6458:
[----:B------:R-:W-:Y:S02]  /*21a40*/  IMAD.MOV.U32 R48, RZ, RZ, R50 ;  /* 0x000000ffff307224 */ /* 0x000fe400078e0032 */
.L_x_6459:
[----:B------:R-:W-:Y:S05]  /*21a50*/  BSYNC B1 ;  /* 0x0000000000017941 */ /* 0x000fea0003800000 */
.L_x_6457:
        /* <DEDUP_REMOVED lines=16> */
.L_x_6463:
[----:B------:R-:W-:Y:S05]  /*21b60*/  BSYNC B2 ;  /* 0x0000000000027941 */ /* 0x000fea0003800000 */
.L_x_6462:
        /* <DEDUP_REMOVED lines=44> */
.L_x_6461:
[----:B------:R-:W-:Y:S05]  /*21e30*/  BSYNC B1 ;  /* 0x0000000000017941 */ /* 0x000fea0003800000 */
.L_x_6460:
        /* <DEDUP_REMOVED lines=15> */
.L_x_6464:
        /* <DEDUP_REMOVED lines=12> */
.L_x_6467:
[----:B------:R-:W-:Y:S02]  /*21ff0*/  IMAD.MOV.U32 R48, RZ, RZ, R50 ;  /* 0x000000ffff307224 */ /* 0x000fe400078e0032 */
.L_x_6468:
[----:B------:R-:W-:Y:S05]  /*22000*/  BSYNC B1 ;  /* 0x0000000000017941 */ /* 0x000fea0003800000 */
.L_x_6466:
        /* <DEDUP_REMOVED lines=16> */
.L_x_6472:
[----:B------:R-:W-:Y:S05]  /*22110*/  BSYNC B2 ;  /* 0x0000000000027941 */ /* 0x000fea0003800000 */
.L_x_6471:
        /* <DEDUP_REMOVED lines=44> */
.L_x_6470:
[----:B------:R-:W-:Y:S05]  /*223e0*/  BSYNC B1 ;  /* 0x0000000000017941 */ /* 0x000fea0003800000 */
.L_x_6469:
        /* <DEDUP_REMOVED lines=10> */
.L_x_6465:
        /* <DEDUP_REMOVED lines=12> */
.L_x_6474:
[----:B------:R-:W-:Y:S02]  /*22550*/  IMAD.MOV.U32 R48, RZ, RZ, R50 ;  /* 0x000000ffff307224 */ /* 0x000fe400078e0032 */
.L_x_6475:
[----:B------:R-:W-:Y:S05]  /*22560*/  BSYNC B1 ;  /* 0x0000000000017941 */ /* 0x000fea0003800000 */
.L_x_6473:
        /* <DEDUP_REMOVED lines=16> */
.L_x_6479:
[----:B------:R-:W-:Y:S05]  /*22670*/  BSYNC B2 ;  /* 0x0000000000027941 */ /* 0x000fea0003800000 */
.L_x_6478:
        /* <DEDUP_REMOVED lines=44> */
.L_x_6477:
[----:B------:R-:W-:Y:S05]  /*22940*/  BSYNC B1 ;  /* 0x0000000000017941 */ /* 0x000fea0003800000 */
.L_x_6476:
        /* <DEDUP_REMOVED lines=13> */
.L_x_6480:
        /* <DEDUP_REMOVED lines=12> */
.L_x_6483:
[----:B------:R-:W-:Y:S02]  /*22ae0*/  IMAD.MOV.U32 R48, RZ, RZ, R50 ;  /* 0x000000ffff307224 */ /* 0x000fe400078e0032 */
.L_x_6484:
[----:B------:R-:W-:Y:S05]  /*22af0*/  BSYNC B1 ;  /* 0x0000000000017941 */ /* 0x000fea0003800000 */
.L_x_6482:
        /* <DEDUP_REMOVED lines=16> */
.L_x_6488:
[----:B------:R-:W-:Y:S05]  /*22c00*/  BSYNC B2 ;  /* 0x0000000000027941 */ /* 0x000fea0003800000 */
.L_x_6487:
        /* <DEDUP_REMOVED lines=44> */
.L_x_6486:
[----:B------:R-:W-:Y:S05]  /*22ed0*/  BSYNC B1 ;  /* 0x0000000000017941 */ /* 0x000fea0003800000 */
.L_x_6485:
        /* <DEDUP_REMOVED lines=10> */
.L_x_6481:
        /* <DEDUP_REMOVED lines=12> */
.L_x_6490:
[----:B------:R-:W-:Y:S02]  /*23040*/  IMAD.MOV.U32 R48, RZ, RZ, R50 ;  /* 0x000000ffff307224 */ /* 0x000fe400078e0032 */
.L_x_6491:
[----:B------:R-:W-:Y:S05]  /*23050*/  BSYNC B1 ;  /* 0x0000000000017941 */ /* 0x000fea0003800000 */
.L_x_6489:
        /* <DEDUP_REMOVED lines=16> */
.L_x_6495:
[----:B------:R-:W-:Y:S05]  /*23160*/  BSYNC B2 ;  /* 0x0000000000027941 */ /* 0x000fea0003800000 */
.L_x_6494:
        /* <DEDUP_REMOVED lines=44> */
.L_x_6493:
[----:B------:R-:W-:Y:S05]  /*23430*/  BSYNC B1 ;  /* 0x0000000000017941 */ /* 0x000fea0003800000 */
.L_x_6492:
        /* <DEDUP_REMOVED lines=13> */
.L_x_6496:
        /* <DEDUP_REMOVED lines=12> */
.L_x_6499:
[----:B------:R-:W-:Y:S02]  /*235d0*/  IMAD.MOV.U32 R48, RZ, RZ, R50 ;  /* 0x000000ffff307224 */ /* 0x000fe400078e0032 */
.L_x_6500:
[----:B------:R-:W-:Y:S05]  /*235e0*/  BSYNC B1 ;  /* 0x0000000000017941 */ /* 0x000fea0003800000 */
.L_x_6498:
        /* <DEDUP_REMOVED lines=16> */
.L_x_6504:
[----:B------:R-:W-:Y:S05]  /*236f0*/  BSYNC B2 ;  /* 0x0000000000027941 */ /* 0x000fea0003800000 */
.L_x_6503:
        /* <DEDUP_REMOVED lines=44> */
.L_x_6502:
[----:B------:R-:W-:Y:S05]  /*239c0*/  BSYNC B1 ;  /* 0x0000000000017941 */ /* 0x000fea0003800000 */
.L_x_6501:
        /* <DEDUP_REMOVED lines=10> */
.L_x_6497:
        /* <DEDUP_REMOVED lines=12> */
.L_x_6506:
[----:B------:R-:W-:Y:S02]  /*23b30*/  IMAD.MOV.U32 R48, RZ, RZ, R50 ;  /* 0x000000ffff307224 */ /* 0x000fe400078e0032 */
.L_x_6507:
[----:B------:R-:W-:Y:S05]  /*23b40*/  BSYNC B1 ;  /* 0x0000000000017941 */ /* 0x000fea0003800000 */
.L_x_6505:
        /* <DEDUP_REMOVED lines=16> */
.L_x_6511:
[----:B------:R-:W-:Y:S05]  /*23c50*/  BSYNC B2 ;  /* 0x0000000000027941 */ /* 0x000fea0003800000 */
.L_x_6510:
        /* <DEDUP_REMOVED lines=44> */
.L_x_6509:
[----:B------:R-:W-:Y:S05]  /*23f20*/  BSYNC B1 ;  /* 0x0000000000017941 */ /* 0x000fea0003800000 */
.L_x_6508:
        /* <DEDUP_REMOVED lines=13> */
.L_x_6512:
        /* <DEDUP_REMOVED lines=12> */
.L_x_6515:
[----:B------:R-:W-:Y:S02]  /*240c0*/  IMAD.MOV.U32 R48, RZ, RZ, R50 ;  /* 0x000000ffff307224 */ /* 0x000fe400078e0032 */
.L_x_6516:
[----:B------:R-:W-:Y:S05]  /*240d0*/  BSYNC B1 ;  /* 0x0000000000017941 */ /* 0x000fea0003800000 */
.L_x_6514:
        /* <DEDUP_REMOVED lines=16> */
.L_x_6520:
[----:B------:R-:W-:Y:S05]  /*241e0*/  BSYNC B2 ;  /* 0x0000000000027941 */ /* 0x000fea0003800000 */
.L_x_6519:
        /* <DEDUP_REMOVED lines=44> */
.L_x_6518:
[----:B------:R-:W-:Y:S05]  /*244b0*/  BSYNC B1 ;  /* 0x0000000000017941 */ /* 0x000fea0003800000 */
.L_x_6517:
        /* <DEDUP_REMOVED lines=10> */
.L_x_6513:
        /* <DEDUP_REMOVED lines=12> */
.L_x_6522:
[----:B------:R-:W-:Y:S02]  /*24620*/  IMAD.MOV.U32 R48, RZ, RZ, R50 ;  /* 0x000000ffff307224 */ /* 0x000fe400078e0032 */
.L_x_6523:
[----:B------:R-:W-:Y:S05]  /*24630*/  BSYNC B1 ;  /* 0x0000000000017941 */ /* 0x000fea0003800000 */
.L_x_6521:
        /* <DEDUP_REMOVED lines=16> */
.L_x_6527:
[----:B------:R-:W-:Y:S05]  /*24740*/  BSYNC B2 ;  /* 0x0000000000027941 */ /* 0x000fea0003800000 */
.L_x_6526:
        /* <DEDUP_REMOVED lines=44> */
.L_x_6525:
[----:B------:R-:W-:Y:S05]  /*24a10*/  BSYNC B1 ;  /* 0x0000000000017941 */ /* 0x000fea0003800000 */
.L_x_6524:
        /* <DEDUP_REMOVED lines=13> */
.L_x_6528:
        /* <DEDUP_REMOVED lines=12> */
.L_x_6531:
[----:B------:R-:W-:Y:S02]  /*24bb0*/  IMAD.MOV.U32 R78, RZ, RZ, R50 ;  /* 0x000000ffff4e7224 */ /* 0x000fe400078e0032 */
.L_x_6532:
[----:B------:R-:W-:Y:S05]  /*24bc0*/  BSYNC B1 ;  /* 0x0000000000017941 */ /* 0x000fea0003800000 */
.L_x_6530:
        /* <DEDUP_REMOVED lines=16> */
.L_x_6536:
[----:B------:R-:W-:Y:S05]  /*24cd0*/  BSYNC B2 ;  /* 0x0000000000027941 */ /* 0x000fea0003800000 */
.L_x_6535:
        /* <DEDUP_REMOVED lines=44> */
.L_x_6534:
[----:B------:R-:W-:Y:S05]  /*24fa0*/  BSYNC B1 ;  /* 0x0000000000017941 */ /* 0x000fea0003800000 */
.L_x_6533:
        /* <DEDUP_REMOVED lines=10> */
.L_x_6529:
        /* <DEDUP_REMOVED lines=54> */
.L_x_6537:
[----:B------:R-:W-:Y:S02]  /*253b0*/  IADD3 R72, R72, 0x80, RZ ;  /* 0x0000008048487810 */ /* 0x000fe40007ffe0ff */
.L_x_6408:
[----:B------:R-:W-:Y:S05]  /*253c0*/  BSYNC B0 ;  /* 0x0000000000007941 */ /* 0x000fea0003800000 */
.L_x_6407:
        /* <DEDUP_REMOVED lines=30> */
.L_x_6541:
[----:B------:R-:W-:Y:S02]  /*255b0*/  IMAD.MOV.U32 R73, RZ, RZ, R50 ;  /* 0x000000ffff497224 */ /* 0x000fe400078e0032 */
.L_x_6542:
[----:B------:R-:W-:Y:S05]  /*255c0*/  BSYNC B1 ;  /* 0x0000000000017941 */ /* 0x000fea0003800000 */
.L_x_6540:
        /* <DEDUP_REMOVED lines=16> */
.L_x_6546:
[----:B------:R-:W-:Y:S05]  /*256d0*/  BSYNC B2 ;  /* 0x0000000000027941 */ /* 0x000fea0003800000 */
.L_x_6545:
        /* <DEDUP_REMOVED lines=44> */
.L_x_6544:
[----:B------:R-:W-:Y:S05]  /*259a0*/  BSYNC B1 ;  /* 0x0000000000017941 */ /* 0x000fea0003800000 */
.L_x_6543:
        /* <DEDUP_REMOVED lines=18> */
.L_x_6547:
        /* <DEDUP_REMOVED lines=12> */
.L_x_6550:
[----:B------:R-:W-:Y:S02]  /*25b90*/  IMAD.MOV.U32 R48, RZ, RZ, R50 ;  /* 0x000000ffff307224 */ /* 0x000fe400078e0032 */
.L_x_6551:
[----:B------:R-:W-:Y:S05]  /*25ba0*/  BSYNC B1 ;  /* 0x0000000000017941 */ /* 0x000fea0003800000 */
.L_x_6549:
        /* <DEDUP_REMOVED lines=16> */
.L_x_6555:
[----:B------:R-:W-:Y:S05]  /*25cb0*/  BSYNC B2 ;  /* 0x0000000000027941 */ /* 0x000fea0003800000 */
.L_x_6554:
        /* <DEDUP_REMOVED lines=44> */
.L_x_6553:
[----:B------:R-:W-:Y:S05]  /*25f80*/  BSYNC B1 ;  /* 0x0000000000017941 */ /* 0x000fea0003800000 */
.L_x_6552:
        /* <DEDUP_REMOVED lines=10> */
.L_x_6548:
        /* <DEDUP_REMOVED lines=12> */
.L_x_6557:
[----:B------:R-:W-:Y:S02]  /*260f0*/  IMAD.MOV.U32 R48, RZ, RZ, R50 ;  /* 0x000000ffff307224 */ /* 0x000fe400078e0032 */
.L_x_6558:
[----:B------:R-:W-:Y:S05]  /*26100*/  BSYNC B1 ;  /* 0x0000000000017941 */ /* 0x000fea0003800000 */
.L_x_6556:
        /* <DEDUP_REMOVED lines=16> */
.L_x_6562:
[----:B------:R-:W-:Y:S05]  /*26210*/  BSYNC B2 ;  /* 0x0000000000027941 */ /* 0x000fea0003800000 */
.L_x_6561:
        /* <DEDUP_REMOVED lines=44> */
.L_x_6560:
[----:B------:R-:W-:Y:S05]  /*264e0*/  BSYNC B1 ;  /* 0x0000000000017941 */ /* 0x000fea0003800000 */
.L_x_6559:
        /* <DEDUP_REMOVED lines=15> */
.L_x_6563:
        /* <DEDUP_REMOVED lines=12> */
.L_x_6566:
[----:B------:R-:W-:Y:S02]  /*266a0*/  IMAD.MOV.U32 R48, RZ, RZ, R50 ;  /* 0x000000ffff307224 */ /* 0x000fe400078e0032 */
.L_x_6567:
[----:B------:R-:W-:Y:S05]  /*266b0*/  BSYNC B1 ;  /* 0x0000000000017941 */ /* 0x000fea0003800000 */
.L_x_6565:
        /* <DEDUP_REMOVED lines=16> */
.L_x_6571:
[----:B------:R-:W-:Y:S05]  /*267c0*/  BSYNC B2 ;  /* 0x0000000000027941 */ /* 0x000fea0003800000 */
.L_x_6570:
        /* <DEDUP_REMOVED lines=43> */
[----:B------:R-:W-:-:S06]  /*26a80*/  HFMA2.MMA R75, -RZ, RZ, 0, 0 ;  /* 0x00000000ff4b7435 */ /* 0x000fcc00000001ff */
.L_x_6569:
[----:B------:R-:W-:Y:S05]  /*26a90*/  BSYNC B1 ;  /* 0x0000000000017941 */ /* 0x000fea0003800000 */
.L_x_6568:
        /* <DEDUP_REMOVED lines=10> */
.L_x_6564:
        /* <DEDUP_REMOVED lines=12> */
.L_x_6573:
[----:B------:R-:W-:Y:S02]  /*26c00*/  IMAD.MOV.U32 R48, RZ, RZ, R50 ;  /* 0x000000ffff307224 */ /* 0x000fe400078e0032 */
.L_x_6574:
[----:B------:R-:W-:Y:S05]  /*26c10*/  BSYNC B1 ;  /* 0x0000000000017941 */ /* 0x000fea0003800000 */
.L_x_6572:
        /* <DEDUP_REMOVED lines=16> */
.L_x_6578:
[----:B------:R-:W-:Y:S05]  /*26d20*/  BSYNC B2 ;  /* 0x0000000000027941 */ /* 0x000fea0003800000 */
.L_x_6577:
        /* <DEDUP_REMOVED lines=44> */
.L_x_6576:
[----:B------:R-:W-:Y:S05]  /*26ff0*/  BSYNC B1 ;  /* 0x0000000000017941 */ /* 0x000fea0003800000 */
.L_x_6575:
        /* <DEDUP_REMOVED lines=15> */
.L_x_6579:
        /* <DEDUP_REMOVED lines=12> */
.L_x_6582:
[----:B------:R-:W-:Y:S02]  /*271b0*/  IMAD.MOV.U32 R48, RZ, RZ, R50 ;  /* 0x000000ffff307224 */ /* 0x000fe400078e0032 */
.L_x_6583:
[----:B------:R-:W-:Y:S05]  /*271c0*/  BSYNC B1 ;  /* 0x0000000000017941 */ /* 0x000fea0003800000 */
.L_x_6581:
        /* <DEDUP_REMOVED lines=16> */
.L_x_6587:
[----:B------:R-:W-:Y:S05]  /*272d0*/  BSYNC B2 ;  /* 0x0000000000027941 */ /* 0x000fea0003800000 */
.L_x_6586:
        /* <DEDUP_REMOVED lines=44> */
.L_x_6585:
[----:B------:R-:W-:Y:S05]  /*275a0*/  BSYNC B1 ;  /* 0x0000000000017941 */ /* 0x000fea0003800000 */
.L_x_6584:
        /* <DEDUP_REMOVED lines=10> */
.L_x_6580:
        /* <DEDUP_REMOVED lines=12> */
.L_x_6589:
[----:B------:R-:W-:Y:S02]  /*27710*/  IMAD.MOV.U32 R48, RZ, RZ, R50 ;  /* 0x000000ffff307224 */ /* 0x000fe400078e0032 */
.L_x_6590:
[----:B------:R-:W-:Y:S05]  /*27720*/  BSYNC B1 ;  /* 0x0000000000017941 */ /* 0x000fea0003800000 */
.L_x_6588:
        /* <DEDUP_REMOVED lines=16> */
.L_x_6594:
[----:B------:R-:W-:Y:S05]  /*27830*/  BSYNC B2 ;  /* 0x0000000000027941 */ /* 0x000fea0003800000 */
.L_x_6593:
        /* <DEDUP_REMOVED lines=44> */
.L_x_6592:
[----:B------:R-:W-:Y:S05]  /*27b00*/  BSYNC B1 ;  /* 0x0000000000017941 */ /* 0x000fea0003800000 */
.L_x_6591:
        /* <DEDUP_REMOVED lines=15> */
.L_x_6595:
[C---:B------:R-:W-:Y:S01]  /*27c00*/  ISETP.NE.AND P2, PT, R68.reuse, 0x1, PT ;  /* 0x000000014400780c */ /* 0x040fe20003f45270 */
[----:B------:R-:W-:Y:S01]  /*27c10*/  BSSY B1, `(.L_x_6597) ;  /* 0x000000c000017945 */ /* 0x000fe20003800000 */
[----:B------:R-:W-:-:S11]  /*27c20*/  IADD3 R69, R68, 0x1, RZ ;  /* 0x0000000144457810 */ /* 0x000fd60007ffe0ff */
[----:B------:R-:W-:Y:S05]  /*27c30*/  @!P2 BRA `(.L_x_6598) ;  /* 0x000000800000a947 */ /* 0x000fea0003800000 */
[----:B------:R-:W-:Y:S01]  /*27c40*/  ISETP.NE.AND P2, PT, R68, 0x2, PT ;  /* 0x000000024400780c */ /* 0x000fe20003f45270 */
[----:B------:R-:W-:-:S12]  /*27c50*/  IMAD.MOV.U32 R48, RZ, RZ, R30 ;  /* 0x000000ffff307224 */ /* 0x000fd800078e001e */
[----:B------:R-:W-:Y:S05]  /*27c60*/  @!P2 BRA `(.L_x_6599) ;  /* 0x000000600000a947 */ /* 0x000fea0003800000 */
[----:B------:R-:W-:Y:S02]  /*27c70*/  ISETP.NE.AND P2, PT, R68, 0x3, PT ;  /* 0x000000034400780c */ /* 0x000fe40003f45270 */
[----:B------:R-:W-:-:S11]  /*27c80*/  MOV R48, R29 ;  /* 0x0000001d00307202 */ /* 0x000fd60000000f00 */
[----:B------:R-:W-:Y:S05]  /*27c90*/  @P2 BRA `(.L_x_6599) ;  /* 0x0000003000002947 */ /* 0x000fea0003800000 */
[----:B------:R-:W-:Y:S01]  /*27ca0*/  IMAD.MOV.U32 R48, RZ, RZ, R52 ;  /* 0x000000ffff307224 */ /* 0x000fe200078e0034 */
[----:B------:R-:W-:Y:S05]  /*27cb0*/  BRA `(.L_x_6599) ;  /* 0x0000001000007947 */ /* 0x000fea0003800000 */
.L_x_6598:
[----:B------:R-:W-:Y:S02]  /*27cc0*/  IMAD.MOV.U32 R48, RZ, RZ, R50 ;  /* 0x000000ffff307224 */ /* 0x000fe400078e0032 */
.L_x_6599:
[----:B------:R-:W-:Y:S05]  /*27cd0*/  BSYNC B1 ;  /* 0x0000000000017941 */ /* 0x000fea0003800000 */
.L_x_6597:
        /* <DEDUP_REMOVED lines=16> */
.L_x_6603:
[----:B------:R-:W-:Y:S05]  /*27de0*/  BSYNC B2 ;  /* 0x0000000000027941 */ /* 0x000fea0003800000 */
.L_x_6602:
        /* <DEDUP_REMOVED lines=44> */
.L_x_6601:
[----:B------:R-:W-:Y:S05]  /*280b0*/  BSYNC B1 ;  /* 0x0000000000017941 */ /* 0x000fea0003800000 */
.L_x_6600:
        /* <DEDUP_REMOVED lines=10> */
.L_x_6596:
        /* <DEDUP_REMOVED lines=12> */
.L_x_6605:
[----:B------:R-:W-:Y:S02]  /*28220*/  IMAD.MOV.U32 R48, RZ, RZ, R50 ;  /* 0x000000ffff307224 */ /* 0x000fe400078e0032 */
.L_x_6606:
[----:B------:R-:W-:Y:S05]  /*28230*/  BSYNC B1 ;  /* 0x0000000000017941 */ /* 0x000fea0003800000 */
.L_x_6604:
        /* <DEDUP_REMOVED lines=16> */
.L_x_6610:
[----:B------:R-:W-:Y:S05]  /*28340*/  BSYNC B2 ;  /* 0x0000000000027941 */ /* 0x000fea0003800000 */
.L_x_6609:
        /* <DEDUP_REMOVED lines=42> */
[----:B------:R-:W-:Y:S01]  /*285f0*/  HFMA2.MMA R68, -RZ, RZ, 0, 0 ;  /* 0x00000000ff447435 */ /* 0x000fe200000001ff */
[----:B------:R-:W-:-:S05]  /*28600*/  LOP3.LUT R29, R69, UR25, R74, 0x96, !PT ;  /* 0x00000019451d7c12 */ /* 0x000fca000f8e964a */
.L_x_6608:
[----:B------:R-:W-:Y:S05]  /*28610*/  BSYNC B1 ;  /* 0x0000000000017941 */ /* 0x000fea0003800000 */
.L_x_6607:
        /* <DEDUP_REMOVED lines=13> */
.L_x_6611:
        /* <DEDUP_REMOVED lines=12> */
.L_x_6614:
[----:B------:R-:W-:Y:S02]  /*287b0*/  IMAD.MOV.U32 R48, RZ, RZ, R50 ;  /* 0x000000ffff307224 */ /* 0x000fe400078e0032 */
.L_x_6615:
[----:B------:R-:W-:Y:S05]  /*287c0*/  BSYNC B1 ;  /* 0x0000000000017941 */ /* 0x000fea0003800000 */
.L_x_6613:
        /* <DEDUP_REMOVED lines=16> */
.L_x_6619:
[----:B------:R-:W-:Y:S05]  /*288d0*/  BSYNC B2 ;  /* 0x0000000000027941 */ /* 0x000fea0003800000 */
.L_x_6618:
        /* <DEDUP_REMOVED lines=44> */
.L_x_6617:
[----:B------:R-:W-:Y:S05]  /*28ba0*/  BSYNC B1 ;  /* 0x0000000000017941 */ /* 0x000fea0003800000 */
.L_x_6616:
        /* <DEDUP_REMOVED lines=10> */
.L_x_6612:
        /* <DEDUP_REMOVED lines=12> */
.L_x_6621:
[----:B------:R-:W-:Y:S02]  /*28d10*/  IMAD.MOV.U32 R48, RZ, RZ, R50 ;  /* 0x000000ffff307224 */ /* 0x000fe400078e0032 */
.L_x_6622:
[----:B------:R-:W-:Y:S05]  /*28d20*/  BSYNC B1 ;  /* 0x0000000000017941 */ /* 0x000fea0003800000 */
.L_x_6620:
        /* <DEDUP_REMOVED lines=16> */
.L_x_6626:
[----:B------:R-:W-:Y:S05]  /*28e30*/  BSYNC B2 ;  /* 0x0000000000027941 */ /* 0x000fea0003800000 */
.L_x_6625:
        /* <DEDUP_REMOVED lines=44> */
.L_x_6624:
[----:B------:R-:W-:Y:S05]  /*29100*/  BSYNC B1 ;  /* 0x0000000000017941 */ /* 0x000fea0003800000 */
.L_x_6623:
        /* <DEDUP_REMOVED lines=13> */
.L_x_6627:
        /* <DEDUP_REMOVED lines=12> */
.L_x_6630:
[----:B------:R-:W-:Y:S02]  /*292a0*/  IMAD.MOV.U32 R48, RZ, RZ, R50 ;  /* 0x000000ffff307224 */ /* 0x000fe400078e0032 */
.L_x_6631:
[----:B------:R-:W-:Y:S05]  /*292b0*/  BSYNC B1 ;  /* 0x0000000000017941 */ /* 0x000fea0003800000 */
.L_x_6629:
        /* <DEDUP_REMOVED lines=16> */
.L_x_6635:
[----:B------:R-:W-:Y:S05]  /*293c0*/  BSYNC B2 ;  /* 0x0000000000027941 */ /* 0x000fea0003800000 */
.L_x_6634:
        /* <DEDUP_REMOVED lines=44> */
.L_x_6633:
[----:B------:R-:W-:Y:S05]  /*29690*/  BSYNC B1 ;  /* 0x0000000000017941 */ /* 0x000fea0003800000 */
.L_x_6632:
        /* <DEDUP_REMOVED lines=10> */
.L_x_6628:
        /* <DEDUP_REMOVED lines=12> */
.L_x_6637:
[----:B------:R-:W-:Y:S02]  /*29800*/  IMAD.MOV.U32 R48, RZ, RZ, R50 ;  /* 0x000000ffff307224 */ /* 0x000fe400078e0032 */
.L_x_6638:
[----:B------:R-:W-:Y:S05]  /*29810*/  BSYNC B1 ;  /* 0x0000000000017941 */ /* 0x000fea0003800000 */
.L_x_6636:
        /* <DEDUP_REMOVED lines=16> */
.L_x_6642:
[----:B------:R-:W-:Y:S05]  /*29920*/  BSYNC B2 ;  /* 0x0000000000027941 */ /* 0x000fea0003800000 */
.L_x_6641:
        /* <DEDUP_REMOVED lines=44> */
.L_x_6640:
[----:B------:R-:W-:Y:S05]  /*29bf0*/  BSYNC B1 ;  /* 0x0000000000017941 */ /* 0x000fea0003800000 */
.L_x_6639:
[----:B------:R-:W0:Y:S02]  /*29c00*/  I2F.U32 R48, R48 ;  /* 0x0000003000307306 */ /* 0x000e240000201000 */
[----:B0-----:R-:W-:-:S05]  /*29c10*/  FFMA.FTZ R48, R48, R73, 1.1641532182693481445e-10 ;  /* 0x2f00000030307423 */ /* 0x001fca0000010049 */
[----:B------:R-:W-:Y:S01]  /*29c20*/  FSETP.GTU.FTZ.AND P4, PT, R48, c[0x0][0x1e4], PT ;  /* 0x0000790030007a0b */ /* 0x000fe20003f9c000 */
[----:B------:R-:W-:-:S05]  /*29c30*/  HADD2.F32 R48, -RZ, R71.H0_H0 ;  /* 0x20000047ff307230 */ /* 0x000fca0000004100 */
[----:B------:R-:W-:-:S05]  /*29c40*/  FMUL.FTZ R48, R48, c[0x0][0x1e8] ;  /* 0x00007a0030307a20 */ /* 0x000fca0000410000 */
[----:B------:R-:W-:Y:S01]  /*29c50*/  FSEL R126, R48, RZ, !P4 ;  /* 0x000000ff307e7208 */ /* 0x000fe20006000000 */
[----:B------:R-:W-:Y:S05]  /*29c60*/  @P1 BRA `(.L_x_6643) ;  /* 0x0000006000001947 */ /* 0x000fea0003800000 */
[----:B------:R-:W-:Y:S01]  /*29c70*/  MOV R69, R68 ;  /* 0x0000004400457202 */ /* 0x000fe20000000f00 */
[----:B------:R-:W-:Y:S05]  /*29c80*/  @!P0 BRA `(.L_x_6644) ;  /* 0x000005a000008947 */ /* 0x000fea0003800000 */
[----:B------:R-:W-:Y:S01]  /*29c90*/  HADD2.F32 R48, -RZ, R67.H0_H0 ;  /* 0x20000043ff307230 */ /* 0x000fe20000004100 */
[----:B------:R-:W-:-:S04]  /*29ca0*/  IMAD.MOV.U32 R69, RZ, RZ, R68 ;  /* 0x000000ffff457224 */ /* 0x000fc800078e0044 */
[----:B------:R-:W-:Y:S01]  /*29cb0*/  FADD.FTZ R126, R48, R126 ;  /* 0x0000007e307e7221 */ /* 0x000fe20000010000 */
[----:B------:R-:W-:Y:S05]  /*29cc0*/  BRA `(.L_x_6644) ;  /* 0x0000056000007947 */ /* 0x000fea0003800000 */
.L_x_6643:
        /* <DEDUP_REMOVED lines=12> */
.L_x_6646:
[----:B------:R-:W-:Y:S02]  /*29d90*/  IMAD.MOV.U32 R48, RZ, RZ, R50 ;  /* 0x000000ffff307224 */ /* 0x000fe400078e0032 */
.L_x_6647:
[----:B------:R-:W-:Y:S05]  /*29da0*/  BSYNC B1 ;  /* 0x0000000000017941 */ /* 0x000fea0003800000 */
.L_x_6645:
        /* <DEDUP_REMOVED lines=16> */
.L_x_6651:
[----:B------:R-:W-:Y:S05]  /*29eb0*/  BSYNC B2 ;  /* 0x0000000000027941 */ /* 0x000fea0003800000 */
.L_x_6650:
        /* <DEDUP_REMOVED lines=38> */
[----:B------:R-:W-:Y:S02]  /*2a120*/  LOP3.LUT R30, R69, UR26, R134, 0x96, !PT ;  /* 0x0000001a451e7c12 */ /* 0x000fe4000f8e9686 */
[----:B------:R-:W-:Y:S01]  /*2a130*/  MOV R52, R68 ;  /* 0x0000004400347202 */ /* 0x000fe20000000f00 */
[----:B------:R-:W-:-:S04]  /*2a140*/  IMAD.WIDE.U32 R68, R29, -0x326172a9, RZ ;  /* 0xcd9e8d571d447825 */ /* 0x000fc800078e00ff */
[----:B------:R-:W-:Y:S01]  /*2a150*/  IMAD.MOV.U32 R50, RZ, RZ, R68 ;  /* 0x000000ffff327224 */ /* 0x000fe200078e0044 */
[----:B------:R-:W-:Y:S01]  /*2a160*/  LOP3.LUT R29, R69, UR25, R74, 0x96, !PT ;  /* 0x00000019451d7c12 */ /* 0x000fe2000f8e964a */
[----:B------:R-:W-:Y:S02]  /*2a170*/  IMAD.MOV.U32 R69, RZ, RZ, RZ ;  /* 0x000000ffff457224 */ /* 0x000fe400078e00ff */
.L_x_6649:
[----:B------:R-:W-:Y:S05]  /*2a180*/  BSYNC B1 ;  /* 0x0000000000017941 */ /* 0x000fea0003800000 */
.L_x_6648:
        /* <DEDUP_REMOVED lines=10> */
.L_x_6644:
        /* <DEDUP_REMOVED lines=12> */
.L_x_6653:
[----:B------:R-:W-:Y:S02]  /*2a2f0*/  IMAD.MOV.U32 R48, RZ, RZ, R50 ;  /* 0x000000ffff307224 */ /* 0x000fe400078e0032 */
.L_x_6654:
[----:B------:R-:W-:Y:S05]  /*2a300*/  BSYNC B1 ;  /* 0x0000000000017941 */ /* 0x000fea0003800000 */
.L_x_6652:
        /* <DEDUP_REMOVED lines=16> */
.L_x_6658:
[----:B------:R-:W-:Y:S05]  /*2a410*/  BSYNC B2 ;  /* 0x0000000000027941 */ /* 0x000fea0003800000 */
.L_x_6657:
        /* <DEDUP_REMOVED lines=44> */
.L_x_6656:
[----:B------:R-:W-:Y:S05]  /*2a6e0*/  BSYNC B1 ;  /* 0x0000000000017941 */ /* 0x000fea0003800000 */
.L_x_6655:
        /* <DEDUP_REMOVED lines=9> */
[----:B------:R-:W-:-:S05]  /*2a780*/  HADD2.F32 R48, -RZ, R67.H1_H1 ;  /* 0x30000043ff307230 */ /* 0x000fca0000004100 */
[----:B------:R-:W-:Y:S02]  /*2a790*/  FADD.FTZ R129, R48, R129 ;  /* 0x0000008130817221 */ /* 0x000fe40000010000 */
[----:B------:R-:W-:Y:S01]  /*2a7a0*/  IMAD.MOV.U32 R48, RZ, RZ, R68 ;  /* 0x000000ffff307224 */ /* 0x000fe200078e0044 */
[----:B------:R-:W-:Y:S05]  /*2a7b0*/  BRA `(.L_x_6660) ;  /* 0x0000056000007947 */ /* 0x000fea0003800000 */
.L_x_6659:
        /* <DEDUP_REMOVED lines=12> */
.L_x_6662:
[----:B------:R-:W-:Y:S02]  /*2a880*/  MOV R78, R50 ;  /* 0x00000032004e7202 */ /* 0x000fe40000000f00 */
.L_x_6663:
[----:B------:R-:W-:Y:S05]  /*2a890*/  BSYNC B1 ;  /* 0x0000000000017941 */ /* 0x000fea0003800000 */
.L_x_6661:
        /* <DEDUP_REMOVED lines=16> */
.L_x_6667:
[----:B------:R-:W-:Y:S05]  /*2a9a0*/  BSYNC B2 ;  /* 0x0000000000027941 */ /* 0x000fea0003800000 */
.L_x_6666:
        /* <DEDUP_REMOVED lines=44> */
.L_x_6665:
[----:B------:R-:W-:Y:S05]  /*2ac70*/  BSYNC B1 ;  /* 0x0000000000017941 */ /* 0x000fea0003800000 */
.L_x_6664:
        /* <DEDUP_REMOVED lines=10> */
.L_x_6660:
[C---:B------:R-:W-:Y:S02]  /*2ad20*/  LEA R74, P0, R72.reuse, c[0x0][0x188], 0x4 ;  /* 0x00006200484a7a11 */ /* 0x040fe400078020ff */
        /* <DEDUP_REMOVED lines=53> */
.L_x_6539:
[----:B------:R-:W-:Y:S05]  /*2b080*/  BSYNC B0 ;  /* 0x0000000000007941 */ /* 0x000fea0003800000 */
.L_x_6538:
        /* <DEDUP_REMOVED lines=70> */
.L_x_6686:
        /* <DEDUP_REMOVED lines=134> */
.L_x_6687:
        /* <DEDUP_REMOVED lines=64> */
[----:B-1----:R-:W-:Y:S01]  /*2c150*/  MOV R70, UR27 ;  /* 0x0000001b00467c02 */ /* 0x002fe20008000f00 */
        /* <DEDUP_REMOVED lines=38> */
[----:B------:R-:W-:Y:S02]  /*2c3c0*/  F2FP.PACK_AB R68, R70, R68 ;  /* 0x000000444644723e */ /* 0x000fe400000000ff */
        /* <DEDUP_REMOVED lines=10> */
[----:B------:R-:W-:Y:S01]  /*2c470*/  F2FP.PACK_AB R72, R69, R72 ;  /* 0x000000484548723e */ /* 0x000fe200000000ff */
[----:B---3--:R-:W-:Y:S02]  /*2c480*/  FFMA.FTZ R69, R145, R73, R70 ;  /* 0x0000004991457223 */ /* 0x008fe40000010046 */
[----:B------:R-:W3:Y:S01]  /*2c490*/  LDL R145, [R1+0xb4] ;  /* 0x0000b40001917983 */ /* 0x000ee20000100800 */
[----:B--2---:R-:W-:-:S05]  /*2c4a0*/  FFMA.FTZ R70, R74, R135, R75 ;  /* 0x000000874a467223 */ /* 0x004fca000001004b */
[----:B------:R-:W-:Y:S02]  /*2c4b0*/  F2FP.PACK_AB R69, R70, R69 ;  /* 0x000000454645723e */ /* 0x000fe400000000ff */
        /* <DEDUP_REMOVED lines=14> */
[----:B------:R-:W-:Y:S01]  /*2c5a0*/  F2FP.PACK_AB R73, R135, R73 ;  /* 0x000000498749723e */ /* 0x000fe200000000ff */
        /* <DEDUP_REMOVED lines=17> */
[----:B------:R-:W-:Y:S01]  /*2c6c0*/  F2FP.PACK_AB R71, R134, R71 ;  /* 0x000000478647723e */ /* 0x000fe200000000ff */
        /* <DEDUP_REMOVED lines=13> */
.L_x_6671:
[----:B-1----:R-:W-:Y:S05]  /*2c7a0*/  BSYNC B0 ;  /* 0x0000000000007941 */ /* 0x002fea0003800000 */
.L_x_6670:
        /* <DEDUP_REMOVED lines=48> */
[----:B------:R-:W-:Y:S01]  /*2cab0*/  F2FP.PACK_AB R72, R69, R72 ;  /* 0x000000484548723e */ /* 0x000fe200000000ff */
[----:B--2---:R-:W-:-:S02]  /*2cac0*/  FFMA.FTZ R69, R145, R73, R70 ;  /* 0x0000004991457223 */ /* 0x004fc40000010046 */
[----:B------:R-:W2:Y:S01]  /*2cad0*/  LDL R145, [R1+0x34] ;  /* 0x0000340001917983 */ /* 0x000ea20000100800 */
[----:B---3--:R-:W-:-:S05]  /*2cae0*/  FFMA.FTZ R70, R74, R135, R75 ;  /* 0x000000874a467223 */ /* 0x008fca000001004b */
[----:B------:R-:W-:Y:S02]  /*2caf0*/  F2FP.PACK_AB R69, R70, R69 ;  /* 0x000000454645723e */ /* 0x000fe400000000ff */
        /* <DEDUP_REMOVED lines=15> */
[-C--:B---3--:R-:W-:Y:S02]  /*2cbf0*/  FFMA.FTZ R70, R70, R74.reuse, R5 ;  /* 0x0000004a46467223 */ /* 0x088fe40000010005 */
        /* <DEDUP_REMOVED lines=30> */
.L_x_6673:
[----:B-1----:R-:W-:Y:S05]  /*2cde0*/  BSYNC B0 ;  /* 0x0000000000007941 */ /* 0x002fea0003800000 */
.L_x_6672:
        /* <DEDUP_REMOVED lines=26> */
[----:B------:R-:W-:Y:S01]  /*2cf90*/  F2FP.PACK_AB R72, R69, R72 ;  /* 0x000000484548723e */ /* 0x000fe200000000ff */
[----:B------:R-:W-:Y:S01]  /*2cfa0*/  FFMA.FTZ R69, R74, R73, R75 ;  /* 0x000000494a457223 */ /* 0x000fe2000001004b */
[----:B------:R-:W-:Y:S01]  /*2cfb0*/  F2FP.PACK_AB R68, R70, R68 ;  /* 0x000000444644723e */ /* 0x000fe200000000ff */
[--C-:B------:R-:W-:Y:S02]  /*2cfc0*/  FADD.FTZ R74, R104, -R71.reuse ;  /* 0x80000047684a7221 */ /* 0x100fe40000010000 */
[----:B------:R-:W-:Y:S02]  /*2cfd0*/  FADD.FTZ R75, R117, -R71 ;  /* 0x80000047754b7221 */ /* 0x000fe40000010000 */
[----:B------:R-:W-:Y:S02]  /*2cfe0*/  FFMA.FTZ R70, R249, R135, R248 ;  /* 0x00000087f9467223 */ /* 0x000fe400000100f8 */
[----:B------:R-:W-:Y:S02]  /*2cff0*/  FMUL.FTZ R74, R74, UR27 ;  /* 0x0000001b4a4a7c20 */ /* 0x000fe40008410000 */
[----:B------:R-:W-:Y:S01]  /*2d000*/  FMUL.FTZ R75, R75, UR27 ;  /* 0x0000001b4b4b7c20 */ /* 0x000fe20008410000 */
[----:B------:R-:W-:Y:S01]  /*2d010*/  F2FP.PACK_AB R69, R70, R69 ;  /* 0x000000454645723e */ /* 0x000fe200000000ff */
[----:B------:R-:W-:-:S02]  /*2d020*/  FFMA.FTZ R70, R245, R74, R244 ;  /* 0x0000004af5467223 */ /* 0x000fc400000100f4 */
[-C--:B------:R-:W-:Y:S02]  /*2d030*/  FFMA.FTZ R134, R241, R75.reuse, R240 ;  /* 0x0000004bf1867223 */ /* 0x080fe400000100f0 */
[----:B------:R-:W-:Y:S02]  /*2d040*/  FFMA.FTZ R74, R243, R74, R242 ;  /* 0x0000004af34a7223 */ /* 0x000fe400000100f2 */
[----:B------:R-:W-:Y:S02]  /*2d050*/  FFMA.FTZ R75, R239, R75, R238 ;  /* 0x0000004bef4b7223 */ /* 0x000fe400000100ee */
[----:B------:R-:W-:-:S03]  /*2d060*/  FADD.FTZ R252, R130, -R71 ;  /* 0x8000004782fc7221 */ /* 0x000fc60000010000 */
[----:B------:R-:W-:Y:S01]  /*2d070*/  F2FP.PACK_AB R74, R75, R74 ;  /* 0x0000004a4b4a723e */ /* 0x000fe200000000ff */
[----:B------:R-:W-:Y:S02]  /*2d080*/  FADD.FTZ R75, R118, -R71 ;  /* 0x80000047764b7221 */ /* 0x000fe40000010000 */
[----:B------:R-:W-:Y:S02]  /*2d090*/  FMUL.FTZ R252, R252, UR27 ;  /* 0x0000001bfcfc7c20 */ /* 0x000fe40008410000 */
[----:B------:R-:W-:Y:S01]  /*2d0a0*/  FMUL.FTZ R75, R75, UR27 ;  /* 0x0000001b4b4b7c20 */ /* 0x000fe20008410000 */
[----:B------:R-:W-:Y:S01]  /*2d0b0*/  F2FP.PACK_AB R70, R134, R70 ;  /* 0x000000468646723e */ /* 0x000fe200000000ff */
[----:B------:R-:W-:Y:S02]  /*2d0c0*/  FFMA.FTZ R73, R251, R73, R250 ;  /* 0x00000049fb497223 */ /* 0x000fe400000100fa */
[----:B------:R-:W-:Y:S02]  /*2d0d0*/  FFMA.FTZ R135, R247, R135, R246 ;  /* 0x00000087f7877223 */ /* 0x000fe400000100f6 */
[----:B------:R-:W-:-:S02]  /*2d0e0*/  FFMA.FTZ R71, R237, R75, R236 ;  /* 0x0000004bed477223 */ /* 0x000fc400000100ec */
[----:B------:R-:W-:Y:S02]  /*2d0f0*/  FFMA.FTZ R134, R233, R252, R232 ;  /* 0x000000fce9867223 */ /* 0x000fe400000100e8 */
[----:B------:R-:W-:Y:S01]  /*2d100*/  IMAD.MOV.U32 R145, RZ, RZ, 0x10 ;  /* 0x00000010ff917424 */ /* 0x000fe200078e00ff */
[----:B------:R-:W-:Y:S02]  /*2d110*/  F2FP.PACK_AB R73, R135, R73 ;  /* 0x000000498749723e */ /* 0x000fe400000000ff */
[----:B------:R-:W-:Y:S01]  /*2d120*/  F2FP.PACK_AB R71, R134, R71 ;  /* 0x000000478647723e */ /* 0x000fe200000000ff */
[----:B------:R-:W-:-:S04]  /*2d130*/  IMAD.WIDE.U32 R134, R53, R145, c[0x0][0x208] ;  /* 0x0000820035867625 */ /* 0x000fc800078e0091 */
[----:B------:R-:W-:Y:S02]  /*2d140*/  FFMA.FTZ R75, R235, R75, R234 ;  /* 0x0000004beb4b7223 */ /* 0x000fe400000100ea */
[----:B------:R-:W-:Y:S01]  /*2d150*/  FFMA.FTZ R252, R231, R252, R230 ;  /* 0x000000fce7fc7223 */ /* 0x000fe200000100e6 */
[----:B------:R0:W-:Y:S04]  /*2d160*/  STG.E.128 [R134.64], R68 ;  /* 0x0000004486007986 */ /* 0x0001e8000c101d06 */
[----:B------:R-:W-:Y:S01]  /*2d170*/  F2FP.PACK_AB R75, R252, R75 ;  /* 0x0000004bfc4b723e */ /* 0x000fe200000000ff */
[----:B------:R-:W1:Y:S01]  /*2d180*/  S2R R0, SR_TID.X ;  /* 0x0000000000007919 */ /* 0x000e620000002100 */
[----:B0-----:R-:W-:-:S05]  /*2d190*/  IMAD.WIDE.U32 R68, R53, R145, c[0x0][0x210] ;  /* 0x0000840035447625 */ /* 0x001fca00078e0091 */
[----:B------:R0:W-:Y:S01]  /*2d1a0*/  STG.E.128 [R68.64], R72 ;  /* 0x0000004844007986 */ /* 0x0001e2000c101d06 */
[----:B------:R-:W-:-:S03]  /*2d1b0*/  IADD3 R53, R53, 0x80, RZ ;  /* 0x0000008035357810 */ /* 0x000fc60007ffe0ff */
.L_x_6675:
[----:B------:R-:W-:Y:S05]  /*2d1c0*/  BSYNC B0 ;  /* 0x0000000000007941 */ /* 0x000fea0003800000 */
.L_x_6674:
        /* <DEDUP_REMOVED lines=15> */
[----:B------:R-:W-:Y:S01]  /*2d2c0*/  F2FP.PACK_AB R68, R70, R68 ;  /* 0x000000444644723e */ /* 0x000fe200000000ff */
[----:B------:R-:W-:Y:S02]  /*2d2d0*/  FMUL.FTZ R73, R73, UR27 ;  /* 0x0000001b49497c20 */ /* 0x000fe40008410000 */
[----:B------:R-:W-:Y:S01]  /*2d2e0*/  FMUL.FTZ R135, R135, UR27 ;  /* 0x0000001b87877c20 */ /* 0x000fe20008410000 */
[----:B------:R-:W-:Y:S01]  /*2d2f0*/  F2FP.PACK_AB R72, R69, R72 ;  /* 0x000000484548723e */ /* 0x000fe200000000ff */
[----:B------:R-:W-:-:S02]  /*2d300*/  FADD.FTZ R74, R106, -R71 ;  /* 0x800000476a4a7221 */ /* 0x000fc40000010000 */
[----:B------:R-:W-:Y:S02]  /*2d310*/  FADD.FTZ R75, R119, -R71 ;  /* 0x80000047774b7221 */ /* 0x000fe40000010000 */
[----:B------:R-:W-:Y:S02]  /*2d320*/  FFMA.FTZ R69, R221, R73, R220 ;  /* 0x00000049dd457223 */ /* 0x000fe400000100dc */
[----:B------:R-:W-:Y:S02]  /*2d330*/  FFMA.FTZ R70, R217, R135, R216 ;  /* 0x00000087d9467223 */ /* 0x000fe400000100d8 */
[----:B------:R-:W-:Y:S02]  /*2d340*/  FMUL.FTZ R74, R74, UR27 ;  /* 0x0000001b4a4a7c20 */ /* 0x000fe40008410000 */
[----:B------:R-:W-:Y:S01]  /*2d350*/  FMUL.FTZ R75, R75, UR27 ;  /* 0x0000001b4b4b7c20 */ /* 0x000fe20008410000 */
[----:B------:R-:W-:Y:S01]  /*2d360*/  F2FP.PACK_AB R69, R70, R69 ;  /* 0x000000454645723e */ /* 0x000fe200000000ff */
[----:B------:R-:W-:-:S02]  /*2d370*/  FFMA.FTZ R70, R213, R74, R212 ;  /* 0x0000004ad5467223 */ /* 0x000fc400000100d4 */
[-C--:B------:R-:W-:Y:S02]  /*2d380*/  FFMA.FTZ R134, R209, R75.reuse, R208 ;  /* 0x0000004bd1867223 */ /* 0x080fe400000100d0 */
[----:B------:R-:W-:Y:S02]  /*2d390*/  FFMA.FTZ R74, R211, R74, R210 ;  /* 0x0000004ad34a7223 */ /* 0x000fe400000100d2 */
[----:B------:R-:W-:Y:S01]  /*2d3a0*/  FFMA.FTZ R75, R207, R75, R206 ;  /* 0x0000004bcf4b7223 */ /* 0x000fe200000100ce */
[----:B------:R-:W-:Y:S01]  /*2d3b0*/  F2FP.PACK_AB R70, R134, R70 ;  /* 0x000000468646723e */ /* 0x000fe200000000ff */
[--C-:B------:R-:W-:Y:S02]  /*2d3c0*/  FADD.FTZ R252, R131, -R71.reuse ;  /* 0x8000004783fc7221 */ /* 0x100fe40000010000 */
[----:B------:R-:W-:Y:S01]  /*2d3d0*/  FFMA.FTZ R73, R219, R73, R218 ;  /* 0x00000049db497223 */ /* 0x000fe200000100da */
[----:B------:R-:W-:Y:S01]  /*2d3e0*/  F2FP.PACK_AB R74, R75, R74 ;  /* 0x0000004a4b4a723e */ /* 0x000fe200000000ff */
[----:B------:R-:W-:-:S02]  /*2d3f0*/  FADD.FTZ R75, R120, -R71 ;  /* 0x80000047784b7221 */ /* 0x000fc40000010000 */
[----:B------:R-:W-:Y:S02]  /*2d400*/  FMUL.FTZ R252, R252, UR27 ;  /* 0x0000001bfcfc7c20 */ /* 0x000fe40008410000 */
[----:B------:R-:W-:Y:S02]  /*2d410*/  FMUL.FTZ R75, R75, UR27 ;  /* 0x0000001b4b4b7c20 */ /* 0x000fe40008410000 */
[----:B------:R-:W-:Y:S02]  /*2d420*/  FFMA.FTZ R135, R215, R135, R214 ;  /* 0x00000087d7877223 */ /* 0x000fe400000100d6 */
[----:B------:R-:W-:Y:S02]  /*2d430*/  FFMA.FTZ R71, R205, R75, R204 ;  /* 0x0000004bcd477223 */ /* 0x000fe400000100cc */
[----:B------:R-:W-:Y:S01]  /*2d440*/  FFMA.FTZ R134, R201, R252, R200 ;  /* 0x000000fcc9867223 */ /* 0x000fe200000100c8 */
[----:B------:R-:W-:Y:S01]  /*2d450*/  F2FP.PACK_AB R73, R135, R73 ;  /* 0x000000498749723e */ /* 0x000fe200000000ff */
        /* <DEDUP_REMOVED lines=9> */
.L_x_6677:
[----:B------:R-:W-:Y:S05]  /*2d4f0*/  BSYNC B0 ;  /* 0x0000000000007941 */ /* 0x000fea0003800000 */
.L_x_6676:
        /* <DEDUP_REMOVED lines=50> */
.L_x_6679:
[----:B------:R-:W-:Y:S05]  /*2d820*/  BSYNC B0 ;  /* 0x0000000000007941 */ /* 0x000fea0003800000 */
.L_x_6678:
        /* <DEDUP_REMOVED lines=50> */
.L_x_6681:
[----:B------:R-:W-:Y:S05]  /*2db50*/  BSYNC B0 ;  /* 0x0000000000007941 */ /* 0x000fea0003800000 */
.L_x_6680:
        /* <DEDUP_REMOVED lines=26> */
[----:B------:R-:W-:Y:S02]  /*2dd00*/  FFMA.FTZ R75, R18, R71, R26 ;  /* 0x00000047124b7223 */ /* 0x000fe4000001001a */
[--C-:B------:R-:W-:Y:S02]  /*2dd10*/  FADD.FTZ R145, R129, -R144.reuse ;  /* 0x8000009081917221 */ /* 0x100fe40000010000 */
[----:B------:R-:W-:Y:S01]  /*2dd20*/  FFMA.FTZ R73, R33, R73, R41 ;  /* 0x0000004921497223 */ /* 0x000fe20000010029 */
[----:B------:R-:W-:Y:S01]  /*2dd30*/  F2FP.PACK_AB R70, R75, R70 ;  /* 0x000000464b46723e */ /* 0x000fe200000000ff */
[----:B------:R-:W-:Y:S02]  /*2dd40*/  FADD.FTZ R75, R126, -R144 ;  /* 0x800000907e4b7221 */ /* 0x000fe40000010000 */
[----:B------:R-:W-:Y:S02]  /*2dd50*/  FFMA.FTZ R134, R34, R134, R42 ;  /* 0x0000008622867223 */ /* 0x000fe4000001002a */
[----:B------:R-:W-:-:S02]  /*2dd60*/  FFMA.FTZ R74, R35, R74, R43 ;  /* 0x0000004a234a7223 */ /* 0x000fc4000001002b */
[----:B------:R-:W-:Y:S01]  /*2dd70*/  FFMA.FTZ R71, R36, R71, R44 ;  /* 0x0000004724477223 */ /* 0x000fe2000001002c */
[----:B------:R-:W-:Y:S01]  /*2dd80*/  F2FP.PACK_AB R73, R134, R73 ;  /* 0x000000498649723e */ /* 0x000fe200000000ff */
[----:B------:R-:W-:Y:S02]  /*2dd90*/  FMUL.FTZ R75, R75, UR27 ;  /* 0x0000001b4b4b7c20 */ /* 0x000fe40008410000 */
[----:B------:R-:W-:Y:S01]  /*2dda0*/  FMUL.FTZ R145, R145, UR27 ;  /* 0x0000001b91917c20 */ /* 0x000fe20008410000 */
[----:B------:R-:W-:Y:S01]  /*2ddb0*/  F2FP.PACK_AB R74, R71, R74 ;  /* 0x0000004a474a723e */ /* 0x000fe200000000ff */
[----:B------:R-:W-:Y:S02]  /*2ddc0*/  FFMA.FTZ R71, R19, R75, R27 ;  /* 0x0000004b13477223 */ /* 0x000fe4000001001b */
[----:B------:R-:W-:Y:S02]  /*2ddd0*/  FFMA.FTZ R134, R20, R145, R28 ;  /* 0x0000009114867223 */ /* 0x000fe4000001001c */
[----:B------:R-:W-:-:S02]  /*2dde0*/  IMAD.MOV.U32 R144, RZ, RZ, 0x10 ;  /* 0x00000010ff907424 */ /* 0x000fc400078e00ff */
[----:B------:R-:W-:Y:S01]  /*2ddf0*/  FFMA.FTZ R75, R37, R75, R46 ;  /* 0x0000004b254b7223 */ /* 0x000fe2000001002e */
[----:B------:R-:W-:Y:S01]  /*2de00*/  F2FP.PACK_AB R71, R134, R71 ;  /* 0x000000478647723e */ /* 0x000fe200000000ff */
[----:B------:R-:W-:-:S04]  /*2de10*/  IMAD.WIDE.U32 R134, R53, R144, c[0x0][0x208] ;  /* 0x0000820035867625 */ /* 0x000fc800078e0090 */
[----:B------:R-:W-:Y:S01]  /*2de20*/  FFMA.FTZ R145, R38, R145, R47 ;  /* 0x0000009126917223 */ /* 0x000fe2000001002f */
[----:B------:R0:W-:Y:S04]  /*2de30*/  STG.E.128 [R134.64], R68 ;  /* 0x0000004486007986 */ /* 0x0001e8000c101d06 */
[----:B------:R-:W-:Y:S01]  /*2de40*/  F2FP.PACK_AB R75, R145, R75 ;  /* 0x0000004b914b723e */ /* 0x000fe200000000ff */
[----:B0-----:R-:W-:-:S05]  /*2de50*/  IMAD.WIDE.U32 R68, R53, R144, c[0x0][0x210] ;  /* 0x0000840035447625 */ /* 0x001fca00078e0090 */
[----:B------:R0:W-:Y:S02]  /*2de60*/  STG.E.128 [R68.64], R72 ;  /* 0x0000004844007986 */ /* 0x0001e4000c101d06 */
.L_x_6683:
[----:B------:R-:W-:Y:S05]  /*2de70*/  BSYNC B0 ;  /* 0x0000000000007941 */ /* 0x000fea0003800000 */
.L_x_6682:
[----:B------:R-:W-:Y:S02]  /*2de80*/  LOP3.LUT P0, RZ, R49, 0xff, RZ, 0xc0, !PT ;  /* 0x000000ff31ff7812 */ /* 0x000fe4000780c0ff */
[----:B------:R-:W-:Y:S02]  /*2de90*/  IADD3 R7, R7, c[0x0][0x160], RZ ;  /* 0x0000580007077a10 */ /* 0x000fe40007ffe0ff */
[----:B------:R-:W-:Y:S02]  /*2dea0*/  SEL R49, RZ, 0x1, P0 ;  /* 0x00000001ff317807 */ /* 0x000fe40000000000 */
[----:B------:R-:W-:-:S13]  /*2deb0*/  ISETP.GE.AND P0, PT, R7, c[0x0][0x164], PT ;  /* 0x0000590007007a0c */ /* 0x000fda0003f06270 */
[----:B01----:R-:W-:Y:S01]  /*2dec0*/  @P0 CALL.REL.NOINC `(.L_x_6684) ;  /* 0x0000001000000944 */ /* 0x003fe20003c00000 */
[----:B------:R-:W-:Y:S05]  /*2ded0*/  BRA `(.L_x_6685) ;  /* 0xfffd47b000007947 */ /* 0x000fea000383ffff */
.L_x_6684:
[----:B------:R-:W-:Y:S05]  /*2dee0*/  EXIT ;  /* 0x000000000000794d */ /* 0x000fea0003800000 */
.L_x_6668:
[----:B------:R-:W-:Y:S01]  /*2def0*/  HFMA2.MMA R69, -RZ, RZ, 0, 5.9604644775390625e-08 ;  /* 0x00000001ff457435 */ /* 0x000fe200000001ff */
[----:B------:R-:W-:Y:S01]  /*2df00*/  IMAD.MOV.U32 R73, RZ, RZ, R68 ;  /* 0x000000ffff497224 */ /* 0x000fe200078e0044 */
[----:B------:R-:W-:Y:S01]  /*2df10*/  MOV R70, 0x2df50 ;  /* 0x0002df5000467802 */ /* 0x000fe20000000f00 */
[----:B------:R-:W-:Y:S02]  /*2df20*/  IMAD.MOV.U32 R74, RZ, RZ, 0x1f ;  /* 0x0000001fff4a7424 */ /* 0x000fe400078e00ff */
[----:B------:R-:W-:Y:S02]  /*2df30*/  IMAD.MOV.U32 R71, RZ, RZ, -0x1 ;  /* 0xffffffffff477424 */ /* 0x000fe400078e00ff */
[----:B------:R-:W-:Y:S05]  /*2df40*/  CALL.REL.NOINC `($__internal_12_$__cuda_sm70_shflsync_bfly_p) ;  /* 0x00000ae000007944 */ /* 0x000fea0003c00000 */
[----:B-1----:R-:W-:Y:S05]  /*2df50*/  BRA `(.L_x_6686) ;  /* 0xffffd59000007947 */ /* 0x002fea000383ffff */
.L_x_6669:
[----:B------:R-:W-:Y:S01]  /*2df60*/  IMAD.MOV.U32 R73, RZ, RZ, R68 ;  /* 0x000000ffff497224 */ /* 0x000fe200078e0044 */
[----:B------:R-:W-:Y:S01]  /*2df70*/  MOV R70, 0x2dfc0 ;  /* 0x0002dfc000467802 */ /* 0x000fe20000000f00 */
[----:B------:R-:W-:Y:S02]  /*2df80*/  IMAD.MOV.U32 R69, RZ, RZ, 0x2 ;  /* 0x00000002ff457424 */ /* 0x000fe400078e00ff */
[----:B------:R-:W-:Y:S02]  /*2df90*/  IMAD.MOV.U32 R74, RZ, RZ, 0x1f ;  /* 0x0000001fff4a7424 */ /* 0x000fe400078e00ff */
[----:B------:R-:W-:-:S02]  /*2dfa0*/  IMAD.MOV.U32 R71, RZ, RZ, -0x1 ;  /* 0xffffffffff477424 */ /* 0x000fc400078e00ff */
[----:B------:R-:W-:Y:S05]  /*2dfb0*/  CALL.REL.NOINC `($__internal_12_$__cuda_sm70_shflsync_bfly_p) ;  /* 0x00000a7000007944 */ /* 0x000fea0003c00000 */
[----:B-1----:R-:W-:Y:S01]  /*2dfc0*/  FADD.FTZ R68, R68, R69 ;  /* 0x0000004544447221 */ /* 0x002fe20000010000 */
[----:B------:R-:W-:Y:S01]  /*2dfd0*/  MOV R71, 0xffffffff ;  /* 0xffffffff00477802 */ /* 0x000fe20000000f00 */
[----:B------:R-:W-:Y:S01]  /*2dfe0*/  IMAD.MOV.U32 R69, RZ, RZ, 0x4 ;  /* 0x00000004ff457424 */ /* 0x000fe200078e00ff */
[----:B------:R-:W-:Y:S01]  /*2dff0*/  MOV R70, 0x2e030 ;  /* 0x0002e03000467802 */ /* 0x000fe20000000f00 */
[----:B------:R-:W-:-:S02]  /*2e000*/  IMAD.MOV.U32 R74, RZ, RZ, 0x1f ;  /* 0x0000001fff4a7424 */ /* 0x000fc400078e00ff */
[----:B------:R-:W-:Y:S02]  /*2e010*/  IMAD.MOV.U32 R73, RZ, RZ, R68 ;  /* 0x000000ffff497224 */ /* 0x000fe400078e0044 */
[----:B------:R-:W-:Y:S05]  /*2e020*/  CALL.REL.NOINC `($__internal_12_$__cuda_sm70_shflsync_bfly_p) ;  /* 0x00000a0000007944 */ /* 0x000fea0003c00000 */
[----:B-1----:R-:W-:Y:S01]  /*2e030*/  FADD.FTZ R68, R68, R69 ;  /* 0x0000004544447221 */ /* 0x002fe20000010000 */
[----:B------:R-:W-:Y:S01]  /*2e040*/  MOV R70, 0x2e0a0 ;  /* 0x0002e0a000467802 */ /* 0x000fe20000000f00 */
[----:B------:R-:W-:Y:S02]  /*2e050*/  IMAD.MOV.U32 R69, RZ, RZ, 0x8 ;  /* 0x00000008ff457424 */ /* 0x000fe400078e00ff */
[----:B------:R-:W-:Y:S02]  /*2e060*/  IMAD.MOV.U32 R74, RZ, RZ, 0x1f ;  /* 0x0000001fff4a7424 */ /* 0x000fe400078e00ff */
[----:B------:R-:W-:Y:S02]  /*2e070*/  IMAD.MOV.U32 R71, RZ, RZ, -0x1 ;  /* 0xffffffffff477424 */ /* 0x000fe400078e00ff */
[----:B------:R-:W-:Y:S02]  /*2e080*/  IMAD.MOV.U32 R73, RZ, RZ, R68 ;  /* 0x000000ffff497224 */ /* 0x000fe400078e0044 */
[----:B------:R-:W-:Y:S05]  /*2e090*/  CALL.REL.NOINC `($__internal_12_$__cuda_sm70_shflsync_bfly_p) ;  /* 0x0000099000007944 */ /* 0x000fea0003c00000 */
[----:B-1----:R-:W-:Y:S01]  /*2e0a0*/  FADD.FTZ R68, R68, R69 ;  /* 0x0000004544447221 */ /* 0x002fe20000010000 */
[----:B------:R-:W-:Y:S01]  /*2e0b0*/  MOV R70, 0x2e110 ;  /* 0x0002e11000467802 */ /* 0x000fe20000000f00 */
[----:B------:R-:W-:-:S02]  /*2e0c0*/  IMAD.MOV.U32 R69, RZ, RZ, 0x10 ;  /* 0x00000010ff457424 */ /* 0x000fc400078e00ff */
[----:B------:R-:W-:Y:S01]  /*2e0d0*/  IMAD.MOV.U32 R74, RZ, RZ, 0x1f ;  /* 0x0000001fff4a7424 */ /* 0x000fe200078e00ff */
[----:B------:R-:W-:Y:S01]  /*2e0e0*/  MOV R73, R68 ;  /* 0x0000004400497202 */ /* 0x000fe20000000f00 */
[----:B------:R-:W-:Y:S02]  /*2e0f0*/  IMAD.MOV.U32 R71, RZ, RZ, -0x1 ;  /* 0xffffffffff477424 */ /* 0x000fe400078e00ff */
[----:B------:R-:W-:Y:S05]  /*2e100*/  CALL.REL.NOINC `($__internal_12_$__cuda_sm70_shflsync_bfly_p) ;  /* 0x0000092000007944 */ /* 0x000fea0003c00000 */
[----:B-1----:R-:W-:Y:S01]  /*2e110*/  FADD.FTZ R68, R68, R69 ;  /* 0x0000004544447221 */ /* 0x002fe20000010000 */
[----:B------:R-:W-:Y:S01]  /*2e120*/  LOP3.LUT P6, RZ, R6, 0x20, RZ, 0xc0, !PT ;  /* 0x0000002006ff7812 */ /* 0x000fe200078cc0ff */
[----:B------:R-:W-:Y:S02]  /*2e130*/  IMAD.MOV.U32 R74, RZ, RZ, 0x1f ;  /* 0x0000001fff4a7424 */ /* 0x000fe400078e00ff */
[----:B------:R-:W-:Y:S02]  /*2e140*/  FMUL.FTZ R68, R45, R68 ;  /* 0x000000442d447220 */ /* 0x000fe40000410000 */
[----:B------:R-:W-:Y:S02]  /*2e150*/  IMAD.MOV.U32 R71, RZ, RZ, -0x1 ;  /* 0xffffffffff477424 */ /* 0x000fe400078e00ff */
[----:B------:R-:W-:-:S02]  /*2e160*/  FADD.FTZ R69, R54, -R68 ;  /* 0x8000004436457221 */ /* 0x000fc40000010000 */
[----:B------:R-:W-:Y:S02]  /*2e170*/  FADD.FTZ R70, R85, -R68 ;  /* 0x8000004455467221 */ /* 0x000fe40000010000 */
        /* <DEDUP_REMOVED lines=113> */
[----:B------:R-:W-:Y:S05]  /*2e890*/  CALL.REL.NOINC `($__internal_12_$__cuda_sm70_shflsync_bfly_p) ;  /* 0x0000019000007944 */ /* 0x000fea0003c00000 */
[----:B-1----:R-:W-:Y:S01]  /*2e8a0*/  FADD.FTZ R73, R73, R69 ;  /* 0x0000004549497221 */ /* 0x002fe20000010000 */
[----:B------:R-:W-:Y:S01]  /*2e8b0*/  MOV R70, 0x2e900 ;  /* 0x0002e90000467802 */ /* 0x000fe20000000f00 */
[----:B------:R-:W-:Y:S02]  /*2e8c0*/  IMAD.MOV.U32 R69, RZ, RZ, 0x2 ;  /* 0x00000002ff457424 */ /* 0x000fe400078e00ff */
[----:B------:R-:W-:Y:S02]  /*2e8d0*/  IMAD.MOV.U32 R74, RZ, RZ, 0x1f ;  /* 0x0000001fff4a7424 */ /* 0x000fe400078e00ff */
[----:B------:R-:W-:Y:S02]  /*2e8e0*/  IMAD.MOV.U32 R71, RZ, RZ, -0x1 ;  /* 0xffffffffff477424 */ /* 0x000fe400078e00ff */
[----:B------:R-:W-:Y:S05]  /*2e8f0*/  CALL.REL.NOINC `($__internal_12_$__cuda_sm70_shflsync_bfly_p) ;  /* 0x0000013000007944 */ /* 0x000fea0003c00000 */
[----:B-1----:R-:W-:Y:S01]  /*2e900*/  FADD.FTZ R73, R73, R69 ;  /* 0x0000004549497221 */ /* 0x002fe20000010000 */
[----:B------:R-:W-:Y:S01]  /*2e910*/  MOV R71, 0xffffffff ;  /* 0xffffffff00477802 */ /* 0x000fe20000000f00 */
[----:B------:R-:W-:Y:S01]  /*2e920*/  IMAD.MOV.U32 R69, RZ, RZ, 0x4 ;  /* 0x00000004ff457424 */ /* 0x000fe200078e00ff */
[----:B------:R-:W-:Y:S01]  /*2e930*/  MOV R70, 0x2e960 ;  /* 0x0002e96000467802 */ /* 0x000fe20000000f00 */
[----:B------:R-:W-:-:S02]  /*2e940*/  IMAD.MOV.U32 R74, RZ, RZ, 0x1f ;  /* 0x0000001fff4a7424 */ /* 0x000fc400078e00ff */
[----:B------:R-:W-:Y:S05]  /*2e950*/  CALL.REL.NOINC `($__internal_12_$__cuda_sm70_shflsync_bfly_p) ;  /* 0x000000d000007944 */ /* 0x000fea0003c00000 */
[----:B-1----:R-:W-:Y:S01]  /*2e960*/  FADD.FTZ R73, R73, R69 ;  /* 0x0000004549497221 */ /* 0x002fe20000010000 */
[----:B------:R-:W-:Y:S01]  /*2e970*/  MOV R70, 0x2e9c0 ;  /* 0x0002e9c000467802 */ /* 0x000fe20000000f00 */
[----:B------:R-:W-:-:S02]  /*2e980*/  IMAD.MOV.U32 R69, RZ, RZ, 0x8 ;  /* 0x00000008ff457424 */ /* 0x000fc400078e00ff */
[----:B------:R-:W-:Y:S02]  /*2e990*/  IMAD.MOV.U32 R74, RZ, RZ, 0x1f ;  /* 0x0000001fff4a7424 */ /* 0x000fe400078e00ff */
[----:B------:R-:W-:Y:S02]  /*2e9a0*/  IMAD.MOV.U32 R71, RZ, RZ, -0x1 ;  /* 0xffffffffff477424 */ /* 0x000fe400078e00ff */
[----:B------:R-:W-:Y:S05]  /*2e9b0*/  CALL.REL.NOINC `($__internal_12_$__cuda_sm70_shflsync_bfly_p) ;  /* 0x0000007000007944 */ /* 0x000fea0003c00000 */
[----:B-1----:R-:W-:Y:S01]  /*2e9c0*/  FADD.FTZ R73, R73, R69 ;  /* 0x0000004549497221 */ /* 0x002fe20000010000 */
[----:B------:R-:W-:Y:S01]  /*2e9d0*/  MOV R70, 0x2ea20 ;  /* 0x0002ea2000467802 */ /* 0x000fe20000000f00 */
[----:B------:R-:W-:Y:S02]  /*2e9e0*/  IMAD.MOV.U32 R69, RZ, RZ, 0x10 ;  /* 0x00000010ff457424 */ /* 0x000fe400078e00ff */
[----:B------:R-:W-:Y:S02]  /*2e9f0*/  IMAD.MOV.U32 R74, RZ, RZ, 0x1f ;  /* 0x0000001fff4a7424 */ /* 0x000fe400078e00ff */
[----:B------:R-:W-:Y:S02]  /*2ea00*/  IMAD.MOV.U32 R71, RZ, RZ, -0x1 ;  /* 0xffffffffff477424 */ /* 0x000fe400078e00ff */
[----:B------:R-:W-:Y:S05]  /*2ea10*/  CALL.REL.NOINC `($__internal_12_$__cuda_sm70_shflsync_bfly_p) ;  /* 0x0000001000007944 */ /* 0x000fea0003c00000 */
[----:B-1----:R-:W-:Y:S05]  /*2ea20*/  BRA `(.L_x_6687) ;  /* 0xffffd32000007947 */ /* 0x002fea000383ffff */
        .weak           $__internal_12_$__cuda_sm70_shflsync_bfly_p
        .type           $__internal_12_$__cuda_sm70_shflsync_bfly_p,@function
        .size           $__internal_12_$__cuda_sm70_shflsync_bfly_p,(.L_x_41040 - $__internal_12_$__cuda_sm70_shflsync_bfly_p)
$__internal_12_$__cuda_sm70_shflsync_bfly_p:
[----:B------:R-:W-:Y:S04]  /*2ea30*/  WARPSYNC R71 ;  /* 0x0000004700007348 */ /* 0x000fe80003800000 */
[----:B------:R0:W1:Y:S02]  /*2ea40*/  SHFL.BFLY PT, R69, R73, R69, R74 ;  /* 0x0c00004549457389 */ /* 0x00006400000e004a */
[----:B0-----:R-:W-:-:S04]  /*2ea50*/  IMAD.MOV.U32 R71, RZ, RZ, 0x0 ;  /* 0x00000000ff477424 */ /* 0x001fc800078e00ff */
[----:B------:R-:W-:Y:S05]  /*2ea60*/  RET.REL.NODEC R70 `(_ZN10layer_norm31ln_parallel_residual_fwd_kernelINS_13Kernel_traitsI6__halfS2_S2_S2_fjLj7168ELj1ELj1ELj4ELj16ENS_18Kernel_traits_baseILj7168ES2_S2_S2_S2_fjLj128EEEEELb1ELb0ELb0EEEvNS_9FwdParamsE) ;  /* 0xfffd159046007950 */ /* 0x000fea0003c3ffff */
.L_x_6688:
        /* <DEDUP_REMOVED lines=9> */
.L_x_41040:


//--------------------- .text._ZN10layer_norm31ln_parallel_residual_fwd_kernelINS_13Kernel_traitsI6__halfS2_S2_S2_fjLj7168ELj1ELj1ELj4ELj16ENS_18Kernel_traits_baseILj7168ES2_S2_S2_S2_fjLj128EEEEELb1ELb0ELb1EEEvNS_9FwdParamsE --------------------------
	.section	.text._ZN10layer_norm31ln_parallel_residual_fwd_kernelINS_13Kernel_traitsI6__halfS2_S2_S2_fjLj7168ELj1ELj1ELj4ELj16ENS_18Kernel_traits_baseILj7168ES2_S2_S2_S2_fjLj128EEEEELb1ELb0ELb1EEEvNS_9FwdParamsE,"ax",@progbits
	.sectioninfo	@"SHI_REGISTERS=255"
	.align	128
        .global         _ZN10layer_norm31ln_parallel_residual_fwd_kernelINS_13Kernel_traitsI6__halfS2_S2_S2_fjLj7168ELj1ELj1ELj4ELj16ENS_18Kernel_traits_baseILj7168ES2_S2_S2_S2_fjLj128EEEEELb1ELb0ELb1EEEvNS_9FwdParamsE
        .type           _ZN10layer_norm31ln_parallel_residual_fwd_kernelINS_13Kernel_traitsI6__halfS2_S2_S2_fjLj7168ELj1ELj1ELj4ELj16ENS_18Kernel_traits_baseILj7168ES2_S2_S2_S2_fjLj128EEEEELb1ELb0ELb1EEEvNS_9FwdParamsE,@function
        .size           _ZN10layer_norm31ln_parallel_residual_fwd_kernelINS_13Kernel_traitsI6__halfS2_S2_S2_fjLj7168ELj1ELj1ELj4ELj16ENS_18Kernel_traits_baseILj7168ES2_S2_S2_S2_fjLj128EEEEELb1ELb0ELb1EEEvNS_9FwdParamsE,(.L_x_41041 - _ZN10layer_norm31ln_parallel_residual_fwd_kernelINS_13Kernel_traitsI6__halfS2_S2_S2_fjLj7168ELj1ELj1ELj4ELj16ENS_18Kernel_traits_baseILj7168ES2_S2_S2_S2_fjLj128EEEEELb1ELb0ELb1EEEvNS_9FwdParamsE)
        .other          _ZN10layer_norm31ln_parallel_residual_fwd_kernelINS_13Kernel_traitsI6__halfS2_S2_S2_fjLj7168ELj1ELj1ELj4ELj16ENS_18Kernel_traits_baseILj7168ES2_S2_S2_S2_fjLj128EEEEELb1ELb0ELb1EEEvNS_9FwdParamsE,@"STO_CUDA_ENTRY STV_DEFAULT"
_ZN10layer_norm31ln_parallel_residual_fwd_kernelINS_13Kernel_traitsI6__halfS2_S2_S2_fjLj7168ELj1ELj1ELj4ELj16ENS_18Kernel_traits_baseILj7168ES2_S2_S2_S2_fjLj128EEEEELb1ELb0ELb1EEEvNS_9FwdParamsE:
.text._ZN10layer_norm31ln_parallel_residual_fwd_kernelINS_13Kernel_traitsI6__halfS2_S2_S2_fjLj7168ELj1ELj1ELj4ELj16ENS_18Kernel_traits_baseILj7168ES2_S2_S2_S2_fjLj128EEEEELb1ELb0ELb1EEEvNS_9FwdParamsE:
        /* <DEDUP_REMOVED lines=10> */
[----:B------:R-:W2:Y:S04]  /*00a0*/  @P2 LDG.E.64 R2, [R2.64] ;  /* 0x0000000602022981 */ /* 0x000ea8000c1e1b00 */
[----:B------:R-:W3:Y:S01]  /*00b0*/  @P2 LDG.E.64 R4, [R36.64] ;  /* 0x0000000624042981 */ /* 0x000ee2000c1e1b00 */
[----:B------:R-:W-:-:S03]  /*00c0*/  ISETP.NE.U32.AND P0, PT, RZ, c[0x0][0x218], PT ;  /* 0x00008600ff007a0c */ /* 0x000fc60003f05070 */
[----:B------:R-:W0:Y:S01]  /*00d0*/  S2R R0, SR_TID.X ;  /* 0x0000000000007919 */ /* 0x000e220000002100 */
[----:B------:R-:W-:-:S03]  /*00e0*/  ISETP.NE.AND.EX P0, PT, RZ, c[0x0][0x21c], PT, P0 ;  /* 0x00008700ff007a0c */ /* 0x000fc60003f05300 */
[----:B------:R-:W1:Y:S01]  /*00f0*/  S2R R15, SR_CTAID.X ;  /* 0x00000000000f7919 */ /* 0x000e620000002500 */
[----:B0-----:R-:W-:-:S04]  /*0100*/  LOP3.LUT R120, R0, 0x7f, RZ, 0xc0, !PT ;  /* 0x0000007f00787812 */ /* 0x001fc800078ec0ff */
[----:B------:R-:W-:Y:S01]  /*0110*/  LOP3.LUT R88, R120, 0x180, RZ, 0xfc, !PT ;  /* 0x0000018078587812 */ /* 0x000fe200078efcff */
[----:B-1----:R-:W-:-:S04]  /*0120*/  IMAD R46, R15, c[0x0][0x0], R0 ;  /* 0x000000000f2e7a24 */ /* 0x002fc800078e0200 */
[----:B------:R-:W-:Y:S02]  /*0130*/  @P0 LEA R48, P1, R120, c[0x0][0x218], 0x4 ;  /* 0x0000860078300a11 */ /* 0x000fe400078220ff */
[----:B------:R-:W-:Y:S02]  /*0140*/  @P0 LEA R200, P3, R88, c[0x0][0x218], 0x4 ;  /* 0x0000860058c80a11 */ /* 0x000fe400078620ff */
[----:B------:R-:W-:Y:S02]  /*0150*/  LOP3.LUT R104, R120, 0x80, RZ, 0xfc, !PT ;  /* 0x0000008078687812 */ /* 0x000fe400078efcff */
[----:B------:R-:W-:Y:S01]  /*0160*/  @P0 IADD3.X R49, RZ, c[0x0][0x21c], RZ, P1, !PT ;  /* 0x00008700ff310a10 */ /* 0x000fe20000ffe4ff */
[----:B------:R-:W-:Y:S01]  /*0170*/  @P0 IMAD.X R201, RZ, RZ, c[0x0][0x21c], P3 ;  /* 0x00008700ffc90624 */ /* 0x000fe200018e06ff */
[----:B------:R-:W-:Y:S02]  /*0180*/  @P0 LEA R40, P1, R104, c[0x0][0x218], 0x4 ;  /* 0x0000860068280a11 */ /* 0x000fe400078220ff */
[----:B------:R-:W-:-:S02]  /*0190*/  LOP3.LUT R96, R120, 0x100, RZ, 0xfc, !PT ;  /* 0x0000010078607812 */ /* 0x000fc400078efcff */
[----:B------:R-:W-:Y:S01]  /*01a0*/  LOP3.LUT R80, R120, 0x200, RZ, 0xfc, !PT ;  /* 0x0000020078507812 */ /* 0x000fe200078efcff */
[----:B------:R-:W-:Y:S01]  /*01b0*/  @P0 IMAD.X R41, RZ, RZ, c[0x0][0x21c], P1 ;  /* 0x00008700ff290624 */ /* 0x000fe200008e06ff */
[----:B------:R-:W-:Y:S01]  /*01c0*/  @P0 LEA R216, P1, R96, c[0x0][0x218], 0x4 ;  /* 0x0000860060d80a11 */ /* 0x000fe200078220ff */
[C---:B------:R-:W-:Y:S01]  /*01d0*/  IMAD.SHL.U32 R108, R120.reuse, 0x10, RZ ;  /* 0x00000010786c7824 */ /* 0x040fe200078e00ff */
[----:B------:R-:W-:Y:S01]  /*01e0*/  LOP3.LUT R72, R120, 0x280, RZ, 0xfc, !PT ;  /* 0x0000028078487812 */ /* 0x000fe200078efcff */
[----:B------:R-:W-:Y:S01]  /*01f0*/  IMAD.SHL.U32 R100, R104, 0x10, RZ ;  /* 0x0000001068647824 */ /* 0x000fe200078e00ff */
[----:B------:R-:W-:Y:S01]  /*0200*/  LOP3.LUT R64, R120, 0x300, RZ, 0xfc, !PT ;  /* 0x0000030078407812 */ /* 0x000fe200078efcff */
[----:B------:R-:W-:Y:S01]  /*0210*/  @P0 IMAD.X R217, RZ, RZ, c[0x0][0x21c], P1 ;  /* 0x00008700ffd90624 */ /* 0x000fe200008e06ff */
[----:B------:R-:W-:Y:S01]  /*0220*/  ISETP.NE.U32.AND P1, PT, RZ, c[0x0][0x220], PT ;  /* 0x00008800ff007a0c */ /* 0x000fe20003f25070 */
[----:B------:R-:W-:Y:S01]  /*0230*/  IMAD.SHL.U32 R92, R96, 0x10, RZ ;  /* 0x00000010605c7824 */ /* 0x000fe200078e00ff */
[----:B------:R-:W5:Y:S02]  /*0240*/  @P0 LDG.E.128 R48, [R48.64] ;  /* 0x0000000630300981 */ /* 0x000f64000c1e1d00 */
[----:B------:R-:W-:Y:S01]  /*0250*/  ISETP.NE.AND.EX P1, PT, RZ, c[0x0][0x224], PT, P1 ;  /* 0x00008900ff007a0c */ /* 0x000fe20003f25310 */
[----:B------:R-:W-:Y:S01]  /*0260*/  IMAD.SHL.U32 R84, R88, 0x10, RZ ;  /* 0x0000001058547824 */ /* 0x000fe200078e00ff */
[----:B------:R-:W-:Y:S01]  /*0270*/  SHF.L.U32 R68, R72, 0x4, RZ ;  /* 0x0000000448447819 */ /* 0x000fe200000006ff */
[----:B------:R-:W-:Y:S01]  /*0280*/  IMAD.SHL.U32 R76, R80, 0x10, RZ ;  /* 0x00000010504c7824 */ /* 0x000fe200078e00ff */
[----:B------:R-:W5:Y:S01]  /*0290*/  @P0 LDG.E.128 R40, [R40.64] ;  /* 0x0000000628280981 */ /* 0x000f62000c1e1d00 */
[----:B------:R-:W-:-:S03]  /*02a0*/  IMAD.MOV.U32 R57, RZ, RZ, 0x10 ;  /* 0x00000010ff397424 */ /* 0x000fc600078e00ff */
[----:B------:R-:W5:Y:S04]  /*02b0*/  @P0 LDG.E.128 R216, [R216.64] ;  /* 0x00000006d8d80981 */ /* 0x000f68000c1e1d00 */
[----:B------:R-:W5:Y:S01]  /*02c0*/  @P0 LDG.E.128 R200, [R200.64] ;  /* 0x00000006c8c80981 */ /* 0x000f62000c1e1d00 */
[----:B--2---:R0:W1:Y:S01]  /*02d0*/  @P2 R2UR UR4, R2 ;  /* 0x00000000020423c2 */ /* 0x00406200000e0000 */
[----:B---3--:R-:W-:-:S07]  /*02e0*/  @P2 IADD3 R36, P3, R4, c[0x0][0x240], RZ ;  /* 0x0000900004242a10 */ /* 0x008fce0007f7e0ff */
[----:B------:R0:W2:Y:S01]  /*02f0*/  @P2 R2UR UR5, R3 ;  /* 0x00000000030523c2 */ /* 0x0000a200000e0000 */
[----:B------:R-:W-:-:S05]  /*0300*/  @P2 IMAD.X R37, RZ, RZ, R5, P3 ;  /* 0x000000ffff252224 */ /* 0x000fca00018e0605 */
[--C-:B------:R-:W-:Y:S01]  /*0310*/  SHF.R.U64 R44, R36, 0x2, R37.reuse ;  /* 0x00000002242c7819 */ /* 0x100fe20000001225 */
[----:B------:R-:W-:Y:S01]  /*0320*/  IMAD.WIDE.U32 R4, R46, -0x326172a9, RZ ;  /* 0xcd9e8d572e047825 */ /* 0x000fe200078e00ff */
[----:B------:R-:W-:-:S03]  /*0330*/  SHF.R.U32.HI R45, RZ, 0x2, R37 ;  /* 0x00000002ff2d7819 */ /* 0x000fc60000011625 */
[----:B0-----:R-:W-:Y:S01]  /*0340*/  IMAD.WIDE.U32 R2, R44, -0x2daee0ad, RZ ;  /* 0xd2511f532c027825 */ /* 0x001fe200078e00ff */
[----:B-1----:R-:W-:Y:S01]  /*0350*/  LOP3.LUT R6, R5, UR4, R45, 0x96, !PT ;  /* 0x0000000405067c12 */ /* 0x002fe2000f8e962d */
[----:B------:R-:W-:-:S03]  /*0360*/  UIADD3 UR9, UR4, -0x61c88647, URZ ;  /* 0x9e3779b904097890 */ /* 0x000fc6000fffe03f */
[----:B--2---:R-:W-:Y:S01]  /*0370*/  LOP3.LUT R8, R3, UR5, RZ, 0x3c, !PT ;  /* 0x0000000503087c12 */ /* 0x004fe2000f8e3cff */
[----:B------:R-:W-:Y:S01]  /*0380*/  UIADD3 UR10, UR5, -0x4498517b, URZ ;  /* 0xbb67ae85050a7890 */ /* 0x000fe2000fffe03f */
[----:B------:R-:W-:-:S04]  /*0390*/  IMAD.WIDE.U32 R6, R6, -0x2daee0ad, RZ ;  /* 0xd2511f5306067825 */ /* 0x000fc800078e00ff */
[----:B------:R-:W-:Y:S01]  /*03a0*/  IMAD.WIDE.U32 R8, R8, -0x326172a9, RZ ;  /* 0xcd9e8d5708087825 */ /* 0x000fe200078e00ff */
[----:B------:R-:W-:Y:S01]  /*03b0*/  LOP3.LUT R10, R7, UR10, R2, 0x96, !PT ;  /* 0x0000000a070a7c12 */ /* 0x000fe2000f8e9602 */
[----:B------:R-:W-:-:S03]  /*03c0*/  UIADD3 UR11, UR4, 0x3c6ef372, URZ ;  /* 0x3c6ef372040b7890 */ /* 0x000fc6000fffe03f */
[----:B------:R-:W-:Y:S01]  /*03d0*/  LOP3.LUT R2, R9, UR9, R4, 0x96, !PT ;  /* 0x0000000909027c12 */ /* 0x000fe2000f8e9604 */
[----:B------:R-:W-:Y:S01]  /*03e0*/  IMAD.WIDE.U32 R10, R10, -0x326172a9, RZ ;  /* 0xcd9e8d570a0a7825 */ /* 0x000fe200078e00ff */
[----:B------:R-:W-:-:S03]  /*03f0*/  UIADD3 UR12, UR5, 0x76cf5d0a, URZ ;  /* 0x76cf5d0a050c7890 */ /* 0x000fc6000fffe03f */
[----:B------:R-:W-:Y:S01]  /*0400*/  IMAD.WIDE.U32 R2, R2, -0x2daee0ad, RZ ;  /* 0xd2511f5302027825 */ /* 0x000fe200078e00ff */
[----:B------:R-:W-:Y:S01]  /*0410*/  LOP3.LUT R8, R11, UR11, R8, 0x96, !PT ;  /* 0x0000000b0b087c12 */ /* 0x000fe2000f8e9608 */
[----:B------:R-:W-:-:S03]  /*0420*/  UIADD3 UR14, UR5, 0x32370b8f, URZ ;  /* 0x32370b8f050e7890 */ /* 0x000fc6000fffe03f */
[----:B------:R-:W-:Y:S01]  /*0430*/  LOP3.LUT R12, R3, UR12, R6, 0x96, !PT ;  /* 0x0000000c030c7c12 */ /* 0x000fe2000f8e9606 */
[----:B------:R-:W-:Y:S01]  /*0440*/  UIADD3 UR13, UR4, -0x255992d5, URZ ;  /* 0xdaa66d2b040d7890 */ /* 0x000fe2000fffe03f */
[----:B------:R-:W-:-:S04]  /*0450*/  IMAD.WIDE.U32 R8, R8, -0x2daee0ad, RZ ;  /* 0xd2511f5308087825 */ /* 0x000fc800078e00ff */
        /* <DEDUP_REMOVED lines=8> */
[----:B------:R-:W-:-:S03]  /*04e0*/  UIADD3 UR18, UR5, -0x56f99767, URZ ;  /* 0xa906689905127890 */ /* 0x000fc6000fffe03f */
[----:B------:R-:W-:Y:S01]  /*04f0*/  LOP3.LUT R12, R3, UR16, R8, 0x96, !PT ;  /* 0x00000010030c7c12 */ /* 0x000fe2000f8e9608 */
[----:B------:R-:W-:Y:S01]  /*0500*/  UIADD3 UR17, UR4, 0x1715609d, URZ ;  /* 0x1715609d04117890 */ /* 0x000fe2000fffe03f */
[----:B------:R-:W-:Y:S01]  /*0510*/  IMAD.WIDE.U32 R8, R9, -0x2daee0ad, RZ ;  /* 0xd2511f5309087825 */ /* 0x000fe200078e00ff */
[----:B------:R-:W-:-:S03]  /*0520*/  @P0 LEA R184, P2, R80, c[0x0][0x218], 0x4 ;  /* 0x0000860050b80a11 */ /* 0x000fc600078420ff */
[----:B------:R-:W-:Y:S01]  /*0530*/  IMAD.WIDE.U32 R12, R12, -0x326172a9, RZ ;  /* 0xcd9e8d570c0c7825 */ /* 0x000fe200078e00ff */
[----:B------:R-:W-:-:S04]  /*0540*/  LOP3.LUT R52, R9, UR18, R2, 0x96, !PT ;  /* 0x0000001209347c12 */ /* 0x000fc8000f8e9602 */
[----:B------:R-:W-:Y:S01]  /*0550*/  LOP3.LUT R2, R13, UR17, R10, 0x96, !PT ;  /* 0x000000110d027c12 */ /* 0x000fe2000f8e960a */
[----:B------:R-:W-:Y:S01]  /*0560*/  @P0 IMAD.X R185, RZ, RZ, c[0x0][0x21c], P2 ;  /* 0x00008700ffb90624 */ /* 0x000fe200010e06ff */
[----:B------:R-:W-:Y:S01]  /*0570*/  @P0 LEA R168, P3, R72, c[0x0][0x218], 0x4 ;  /* 0x0000860048a80a11 */ /* 0x000fe200078620ff */
[----:B------:R-:W-:Y:S01]  /*0580*/  UIADD3 UR20, UR5, 0x646e171e, URZ ;  /* 0x646e171e05147890 */ /* 0x000fe2000fffe03f */
[----:B------:R-:W-:Y:S01]  /*0590*/  @P1 IADD3 R32, P2, R108, c[0x0][0x220], RZ ;  /* 0x000088006c201a10 */ /* 0x000fe20007f5e0ff */
[----:B------:R-:W-:Y:S01]  /*05a0*/  IMAD.WIDE.U32 R2, R2, -0x2daee0ad, RZ ;  /* 0xd2511f5302027825 */ /* 0x000fe200078e00ff */
[----:B------:R-:W-:Y:S01]  /*05b0*/  @P0 IADD3.X R169, RZ, c[0x0][0x21c], RZ, P3, !PT ;  /* 0x00008700ffa90a10 */ /* 0x000fe20001ffe4ff */
[----:B------:R-:W-:Y:S01]  /*05c0*/  UIADD3 UR19, UR4, -0x4ab325aa, URZ ;  /* 0xb54cda5604137890 */ /* 0x000fe2000fffe03f */
[----:B------:R-:W-:Y:S01]  /*05d0*/  @P0 LEA R4, P3, R64, c[0x0][0x218], 0x4 ;  /* 0x0000860040040a11 */ /* 0x000fe200078620ff */
[----:B------:R-:W-:Y:S01]  /*05e0*/  @P1 IMAD.X R33, RZ, RZ, c[0x0][0x224], P2 ;  /* 0x00008900ff211624 */ /* 0x000fe200010e06ff */
[----:B------:R-:W-:Y:S01]  /*05f0*/  @P1 IADD3 R28, P2, R100, c[0x0][0x220], RZ ;  /* 0x00008800641c1a10 */ /* 0x000fe20007f5e0ff */
[----:B------:R-:W-:Y:S01]  /*0600*/  UIADD3 UR21, UR4, 0x5384540f, URZ ;  /* 0x5384540f04157890 */ /* 0x000fe2000fffe03f */
[----:B------:R-:W-:Y:S01]  /*0610*/  LOP3.LUT R38, R3, UR20, R8, 0x96, !PT ;  /* 0x0000001403267c12 */ /* 0x000fe2000f8e9608 */
[----:B------:R-:W-:Y:S01]  /*0620*/  @P0 IMAD.X R5, RZ, RZ, c[0x0][0x21c], P3 ;  /* 0x00008700ff050624 */ /* 0x000fe200018e06ff */
[----:B------:R-:W-:Y:S01]  /*0630*/  @P1 IADD3.X R29, RZ, c[0x0][0x224], RZ, P2, !PT ;  /* 0x00008900ff1d1a10 */ /* 0x000fe200017fe4ff */
[----:B------:R-:W-:Y:S01]  /*0640*/  IMAD.WIDE.U32 R52, R52, -0x326172a9, RZ ;  /* 0xcd9e8d5734347825 */ /* 0x000fe200078e00ff */
[----:B------:R-:W-:Y:S01]  /*0650*/  @P1 IADD3 R24, P3, R92, c[0x0][0x220], RZ ;  /* 0x000088005c181a10 */ /* 0x000fe20007f7e0ff */
[----:B------:R-:W-:Y:S01]  /*0660*/  UIADD3 UR22, UR5, 0x1fd5c5a3, URZ ;  /* 0x1fd5c5a305167890 */ /* 0x000fe2000fffe03f */
[----:B------:R-:W-:Y:S01]  /*0670*/  @P1 IADD3 R20, P2, R84, c[0x0][0x220], RZ ;  /* 0x0000880054141a10 */ /* 0x000fe20007f5e0ff */
[----:B------:R-:W-:Y:S01]  /*0680*/  IMAD.WIDE.U32 R38, R38, -0x326172a9, RZ ;  /* 0xcd9e8d5726267825 */ /* 0x000fe200078e00ff */
[----:B------:R-:W-:Y:S01]  /*0690*/  LOP3.LUT R9, R53, UR19, R12, 0x96, !PT ;  /* 0x0000001335097c12 */ /* 0x000fe2000f8e960c */
[----:B------:R-:W-:Y:S01]  /*06a0*/  UIADD3 UR24, UR5, -0x24c28bd8, URZ ;  /* 0xdb3d742805187890 */ /* 0x000fe2000fffe03f */
[----:B------:R-:W5:Y:S01]  /*06b0*/  @P0 LDG.E.128 R184, [R184.64] ;  /* 0x00000006b8b80981 */ /* 0x000f62000c1e1d00 */
[----:B------:R-:W-:Y:S01]  /*06c0*/  @P1 IMAD.X R25, RZ, RZ, c[0x0][0x224], P3 ;  /* 0x00008900ff191624 */ /* 0x000fe200018e06ff */
[----:B------:R-:W-:Y:S01]  /*06d0*/  @P1 IADD3 R16, P3, R76, c[0x0][0x220], RZ ;  /* 0x000088004c101a10 */ /* 0x000fe20007f7e0ff */
[----:B------:R-:W-:Y:S01]  /*06e0*/  @P1 IMAD.X R21, RZ, RZ, c[0x0][0x224], P2 ;  /* 0x00008900ff151624 */ /* 0x000fe200010e06ff */
[----:B------:R-:W-:Y:S01]  /*06f0*/  LOP3.LUT R52, R39, UR21, R52, 0x96, !PT ;  /* 0x0000001527347c12 */ /* 0x000fe2000f8e9634 */
[----:B------:R-:W5:Y:S01]  /*0700*/  @P0 LDG.E.128 R168, [R168.64] ;  /* 0x00000006a8a80981 */ /* 0x000f62000c1e1d00 */
[----:B------:R-:W-:Y:S01]  /*0710*/  @P1 IADD3 R10, P2, R68, c[0x0][0x220], RZ ;  /* 0x00008800440a1a10 */ /* 0x000fe20007f5e0ff */
[----:B------:R-:W-:-:S02]  /*0720*/  @P1 IMAD.X R17, RZ, RZ, c[0x0][0x224], P3 ;  /* 0x00008900ff111624 */ /* 0x000fc400018e06ff */
[----:B------:R-:W-:Y:S01]  /*0730*/  IMAD.WIDE.U32 R8, R9, -0x2daee0ad, RZ ;  /* 0xd2511f5309087825 */ /* 0x000fe200078e00ff */
[----:B------:R-:W5:Y:S03]  /*0740*/  @P0 LDG.E.128 R4, [R4.64] ;  /* 0x0000000604040981 */ /* 0x000f66000c1e1d00 */
[----:B------:R-:W-:Y:S01]  /*0750*/  IMAD.HI.U32 R37, R52, -0x2daee0ad, RZ ;  /* 0xd2511f5334257827 */ /* 0x000fe200078e00ff */
[----:B------:R-:W5:Y:S03]  /*0760*/  @P1 LDG.E.128 R32, [R32.64] ;  /* 0x0000000620201981 */ /* 0x000f66000c1e1d00 */
[----:B------:R-:W-:Y:S01]  /*0770*/  @P1 IMAD.X R11, RZ, RZ, c[0x0][0x224], P2 ;  /* 0x00008900ff0b1624 */ /* 0x000fe200010e06ff */
[----:B------:R-:W5:Y:S01]  /*0780*/  @P1 LDG.E.128 R28, [R28.64] ;  /* 0x000000061c1c1981 */ /* 0x000f62000c1e1d00 */
[----:B------:R-:W-:Y:S01]  /*0790*/  @P1 IMAD.WIDE.U32 R12, R64, R57, c[0x0][0x220] ;  /* 0x00008800400c1625 */ /* 0x000fe200078e0039 */
[----:B------:R-:W-:-:S02]  /*07a0*/  LOP3.LUT R47, R9, UR22, R2, 0x96, !PT ;  /* 0x00000016092f7c12 */ /* 0x000fc4000f8e9602 */
[----:B------:R-:W-:Y:S01]  /*07b0*/  LEA.HI R39, R0, R15, RZ, 0x19 ;  /* 0x0000000f00277211 */ /* 0x000fe200078fc8ff */
[----:B------:R-:W5:Y:S01]  /*07c0*/  @P1 LDG.E.128 R24, [R24.64] ;  /* 0x0000000618181981 */ /* 0x000f62000c1e1d00 */
[----:B------:R-:W-:-:S03]  /*07d0*/  LOP3.LUT R37, R37, UR24, R8, 0x96, !PT ;  /* 0x0000001825257c12 */ /* 0x000fc6000f8e9608 */
        /* <DEDUP_REMOVED lines=17> */
[-C--:B------:R-:W-:Y:S01]  /*08f0*/  IMAD.WIDE.U32 R104, R104, R57.reuse, c[0x0][0x1b0] ;  /* 0x00006c0068687625 */ /* 0x080fe200078e0039 */
[----:B------:R-:W-:Y:S02]  /*0900*/  LOP3.LUT R38, R3, UR23, R38, 0x96, !PT ;  /* 0x0000001703267c12 */ /* 0x000fe4000f8e9626 */
[----:B------:R-:W-:Y:S01]  /*0910*/  IADD3.X R93, RZ, c[0x0][0x1bc], RZ, P5, !PT ;  /* 0x00006f00ff5d7a10 */ /* 0x000fe20002ffe4ff */
[----:B------:R-:W-:-:S04]  /*0920*/  IMAD.WIDE.U32 R96, R96, R57, c[0x0][0x1b0] ;  /* 0x00006c0060607625 */ /* 0x000fc800078e0039 */
[----:B------:R-:W-:-:S04]  /*0930*/  IMAD.WIDE.U32 R88, R88, R57, c[0x0][0x1b0] ;  /* 0x00006c0058587625 */ /* 0x000fc800078e0039 */
[----:B------:R-:W-:-:S04]  /*0940*/  IMAD.WIDE.U32 R80, R80, R57, c[0x0][0x1b0] ;  /* 0x00006c0050507625 */ /* 0x000fc800078e0039 */
[----:B------:R-:W-:-:S04]  /*0950*/  IMAD.WIDE.U32 R72, R72, R57, c[0x0][0x1b0] ;  /* 0x00006c0048487625 */ /* 0x000fc800078e0039 */
[----:B------:R-:W-:-:S04]  /*0960*/  IMAD.WIDE.U32 R64, R64, R57, c[0x0][0x1b0] ;  /* 0x00006c0040407625 */ /* 0x000fc800078e0039 */
        /* <DEDUP_REMOVED lines=25> */
[--C-:B------:R-:W-:Y:S01]  /*0b00*/  HADD2.F32 R2, -RZ, R48.reuse.H0_H0 ;  /* 0x20000030ff027230 */ /* 0x100fe20000004100 */
[----:B------:R-:W-:Y:S01]  /*0b10*/  @!P1 CS2R R30, SRZ ;  /* 0x00000000001e9805 */ /* 0x000fe2000001ff00 */
[----:B------:R-:W-:Y:S01]  /*0b20*/  HADD2.F32 R0, -RZ, R48.H1_H1 ;  /* 0x30000030ff007230 */ /* 0x000fe20000004100 */
[----:B------:R-:W-:Y:S01]  /*0b30*/  @!P1 CS2R R16, SRZ ;  /* 0x0000000000109805 */ /* 0x000fe2000001ff00 */
[----:B------:R-:W-:Y:S01]  /*0b40*/  HADD2.F32 R3, -RZ, R49.H0_H0 ;  /* 0x20000031ff037230 */ /* 0x000fe20000004100 */
[----:B------:R0:W-:Y:S01]  /*0b50*/  STL [R1+0x3c], R2 ;  /* 0x00003c0201007387 */ /* 0x0001e20000100800 */
[----:B------:R-:W-:Y:S01]  /*0b60*/  @!P0 CS2R R168, SRZ ;  /* 0x0000000000a88805 */ /* 0x000fe2000001ff00 */
[----:B------:R-:W-:Y:S01]  /*0b70*/  @!P0 CS2R R4, SRZ ;  /* 0x0000000000048805 */ /* 0x000fe2000001ff00 */
[----:B------:R-:W-:Y:S01]  /*0b80*/  @!P0 CS2R R184, SRZ ;  /* 0x0000000000b88805 */ /* 0x000fe2000001ff00 */
[----:B------:R1:W-:Y:S01]  /*0b90*/  STL [R1+0x38], R0 ;  /* 0x0000380001007387 */ /* 0x0003e20000100800 */
[----:B------:R-:W-:Y:S01]  /*0ba0*/  @!P0 CS2R R170, SRZ ;  /* 0x0000000000aa8805 */ /* 0x000fe2000001ff00 */
[----:B------:R-:W-:Y:S01]  /*0bb0*/  @!P0 CS2R R6, SRZ ;  /* 0x0000000000068805 */ /* 0x000fe2000001ff00 */
[--C-:B------:R-:W-:Y:S01]  /*0bc0*/  HADD2.F32 R246, -RZ, R217.reuse.H0_H0 ;  /* 0x200000d9fff67230 */ /* 0x100fe20000004100 */
[----:B------:R2:W-:Y:S01]  /*0bd0*/  STL [R1+0x34], R3 ;  /* 0x0000340301007387 */ /* 0x0005e20000100800 */
[----:B------:R-:W-:Y:S01]  /*0be0*/  HADD2.F32 R245, -RZ, R217.H1_H1 ;  /* 0x300000d9fff57230 */ /* 0x000fe20000004100 */
[----:B------:R-:W-:Y:S01]  /*0bf0*/  @!P1 CS2R R8, SRZ ;  /* 0x0000000000089805 */ /* 0x000fe2000001ff00 */
[----:B0-----:R-:W-:Y:S01]  /*0c00*/  HADD2.F32 R2, -RZ, R49.H1_H1 ;  /* 0x30000031ff027230 */ /* 0x001fe20000004100 */
[----:B------:R-:W-:Y:S01]  /*0c10*/  @!P1 CS2R R10, SRZ ;  /* 0x00000000000a9805 */ /* 0x000fe2000001ff00 */
[----:B------:R-:W-:Y:S01]  /*0c20*/  HADD2.F32 R217, -RZ, R200.H0_H0 ;  /* 0x200000c8ffd97230 */ /* 0x000fe20000004100 */
[----:B------:R-:W-:Y:S01]  /*0c30*/  @!P0 CS2R R186, SRZ ;  /* 0x0000000000ba8805 */ /* 0x000fe2000001ff00 */
[----:B-1----:R-:W-:Y:S01]  /*0c40*/  HADD2.F32 R0, -RZ, R50.H0_H0 ;  /* 0x20000032ff007230 */ /* 0x002fe20000004100 */
[----:B------:R0:W-:Y:S01]  /*0c50*/  STL [R1+0x30], R2 ;  /* 0x0000300201007387 */ /* 0x0001e20000100800 */
[----:B------:R-:W-:Y:S01]  /*0c60*/  HADD2.F32 R215, -RZ, R200.H1_H1 ;  /* 0x300000c8ffd77230 */ /* 0x000fe20000004100 */
[----:B------:R-:W-:Y:S01]  /*0c70*/  @!P1 CS2R R12, SRZ ;  /* 0x00000000000c9805 */ /* 0x000fe2000001ff00 */
[----:B--2---:R-:W-:Y:S01]  /*0c80*/  HADD2.F32 R3, -RZ, R50.H1_H1 ;  /* 0x30000032ff037230 */ /* 0x004fe20000004100 */
[----:B------:R1:W-:Y:S01]  /*0c90*/  STL [R1+0x2c], R0 ;  /* 0x00002c0001007387 */ /* 0x0003e20000100800 */
[----:B------:R-:W-:Y:S01]  /*0ca0*/  @!P1 CS2R R14, SRZ ;  /* 0x00000000000e9805 */ /* 0x000fe2000001ff00 */
[----:B------:R-:W-:Y:S01]  /*0cb0*/  @!P0 CS2R R218, SRZ ;  /* 0x0000000000da8805 */ /* 0x000fe2000001ff00 */
[----:B------:R-:W-:Y:S01]  /*0cc0*/  @!P0 CS2R R202, SRZ ;  /* 0x0000000000ca8805 */ /* 0x000fe2000001ff00 */
[----:B------:R2:W-:Y:S01]  /*0cd0*/  STL [R1+0x28], R3 ;  /* 0x0000280301007387 */ /* 0x0005e20000100800 */
[----:B------:R-:W-:Y:S01]  /*0ce0*/  @!P1 CS2R R32, SRZ ;  /* 0x0000000000209805 */ /* 0x000fe2000001ff00 */
[----:B0-----:R-:W-:Y:S01]  /*0cf0*/  HADD2.F32 R2, -RZ, R51.H0_H0 ;  /* 0x20000033ff027230 */ /* 0x001fe20000004100 */
[----:B------:R-:W-:Y:S01]  /*0d00*/  @!P1 CS2R R28, SRZ ;  /* 0x00000000001c9805 */ /* 0x000fe2000001ff00 */
[----:B------:R-:W-:Y:S01]  /*0d10*/  HADD2.F32 R229, -RZ, R31.H0_H0 ;  /* 0x2000001fffe57230 */ /* 0x000fe20000004100 */
[----:B------:R-:W-:Y:S01]  /*0d20*/  @!P1 CS2R R20, SRZ ;  /* 0x0000000000149805 */ /* 0x000fe2000001ff00 */
[----:B-1----:R-:W-:Y:S01]  /*0d30*/  HADD2.F32 R0, -RZ, R51.H1_H1 ;  /* 0x30000033ff007230 */ /* 0x002fe20000004100 */
[----:B------:R0:W-:Y:S01]  /*0d40*/  STL [R1+0x24], R2 ;  /* 0x0000240201007387 */ /* 0x0001e20000100800 */
[----:B------:R-:W-:Y:S01]  /*0d50*/  HADD2.F32 R228, -RZ, R31.H1_H1 ;  /* 0x3000001fffe47230 */ /* 0x000fe20000004100 */
[----:B------:R-:W-:Y:S01]  /*0d60*/  @!P1 CS2R R18, SRZ ;  /* 0x0000000000129805 */ /* 0x000fe2000001ff00 */
[----:B--2---:R-:W-:Y:S01]  /*0d70*/  HADD2.F32 R3, -RZ, R41.H0_H0 ;  /* 0x20000029ff037230 */ /* 0x004fe20000004100 */
[----:B------:R1:W-:Y:S01]  /*0d80*/  STL [R1+0x20], R0 ;  /* 0x0000200001007387 */ /* 0x0003e20000100800 */
[--C-:B------:R-:W-:Y:S01]  /*0d90*/  HADD2.F32 R200, -RZ, R16.reuse.H0_H0 ;  /* 0x20000010ffc87230 */ /* 0x100fe20000004100 */
[----:B------:R-:W-:Y:S01]  /*0da0*/  UIADD3 UR25, UR4, -0x700cb87f, URZ ;  /* 0x8ff3478104197890 */ /* 0x000fe2000fffe03f */
[----:B------:R-:W-:Y:S01]  /*0db0*/  HADD2.F32 R198, -RZ, R16.H1_H1 ;  /* 0x30000010ffc67230 */ /* 0x000fe20000004100 */
[----:B------:R-:W-:Y:S01]  /*0dc0*/  UIADD3 UR26, UR5, -0x695add53, URZ ;  /* 0x96a522ad051a7890 */ /* 0x000fe2000fffe03f */
[--C-:B------:R-:W-:Y:S01]  /*0dd0*/  HADD2.F32 R196, -RZ, R17.reuse.H0_H0 ;  /* 0x20000011ffc47230 */ /* 0x100fe20000004100 */
[----:B------:R-:W-:Y:S01]  /*0de0*/  @!P1 CS2R R34, SRZ ;  /* 0x0000000000229805 */ /* 0x000fe2000001ff00 */
[--C-:B0-----:R-:W-:Y:S01]  /*0df0*/  HADD2.F32 R2, -RZ, R40.reuse.H0_H0 ;  /* 0x20000028ff027230 */ /* 0x101fe20000004100 */
[----:B------:R-:W-:Y:S01]  /*0e00*/  @!P1 CS2R R24, SRZ ;  /* 0x0000000000189805 */ /* 0x000fe2000001ff00 */
[----:B------:R-:W-:Y:S01]  /*0e10*/  HADD2.F32 R194, -RZ, R17.H1_H1 ;  /* 0x30000011ffc27230 */ /* 0x000fe20000004100 */
[----:B------:R-:W-:Y:S01]  /*0e20*/  @!P1 CS2R R26, SRZ ;  /* 0x00000000001a9805 */ /* 0x000fe2000001ff00 */
[----:B-1----:R-:W-:Y:S01]  /*0e30*/  HADD2.F32 R0, -RZ, R40.H1_H1 ;  /* 0x30000028ff007230 */ /* 0x002fe20000004100 */
[----:B------:R0:W-:Y:S01]  /*0e40*/  STL [R1+0x1c], R2 ;  /* 0x00001c0201007387 */ /* 0x0001e20000100800 */
[--C-:B------:R-:W-:Y:S01]  /*0e50*/  HADD2.F32 R181, -RZ, R169.reuse.H0_H0 ;  /* 0x200000a9ffb57230 */ /* 0x100fe20000004100 */
[----:B------:R-:W-:Y:S01]  /*0e60*/  @!P1 CS2R R22, SRZ ;  /* 0x0000000000169805 */ /* 0x000fe2000001ff00 */
[----:B------:R-:W-:Y:S01]  /*0e70*/  HADD2.F32 R179, -RZ, R169.H1_H1 ;  /* 0x300000a9ffb37230 */ /* 0x000fe20000004100 */
[----:B------:R1:W-:Y:S01]  /*0e80*/  STL [R1+0x18], R0 ;  /* 0x0000180001007387 */ /* 0x0003e20000100800 */
[----:B------:R-:W-:Y:S01]  /*0e90*/  IMAD R52, R52, -0x2daee0ad, RZ ;  /* 0xd2511f5334347824 */ /* 0x000fe200078e02ff */
[----:B------:R-:W-:Y:S01]  /*0ea0*/  HADD2.F32 R213, -RZ, R201.H0_H0 ;  /* 0x200000c9ffd57230 */ /* 0x000fe20000004100 */
[----:B------:R-:W-:Y:S01]  /*0eb0*/  IMAD R31, R47, -0x326172a9, RZ ;  /* 0xcd9e8d572f1f7824 */ /* 0x000fe200078e02ff */
[----:B------:R2:W-:Y:S01]  /*0ec0*/  STL [R1+0x14], R3 ;  /* 0x0000140301007387 */ /* 0x0005e20000100800 */
[----:B------:R-:W-:Y:S01]  /*0ed0*/  IMAD.HI.U32 R16, R37, -0x326172a9, RZ ;  /* 0xcd9e8d5725107827 */ /* 0x000fe200078e00ff */
[----:B0-----:R-:W-:Y:S01]  /*0ee0*/  HADD2.F32 R2, -RZ, R41.H1_H1 ;  /* 0x30000029ff027230 */ /* 0x001fe20000004100 */
[----:B------:R-:W-:Y:S01]  /*0ef0*/  LOP3.LUT R165, R36, 0x3, RZ, 0xc0, !PT ;  /* 0x0000000324a57812 */ /* 0x000fe200078ec0ff */
[----:B------:R-:W-:Y:S01]  /*0f00*/  HADD2.F32 R211, -RZ, R201.H1_H1 ;  /* 0x300000c9ffd37230 */ /* 0x000fe20000004100 */
[----:B------:R-:W-:Y:S01]  /*0f10*/  IMAD.HI.U32 R17, R38, -0x2daee0ad, RZ ;  /* 0xd2511f5326117827 */ /* 0x000fe200078e00ff */
[----:B-1----:R-:W-:Y:S01]  /*0f20*/  HADD2.F32 R0, -RZ, R42.H0_H0 ;  /* 0x2000002aff007230 */ /* 0x002fe20000004100 */
[----:B------:R0:W-:Y:S01]  /*0f30*/  STL [R1+0x10], R2 ;  /* 0x0000100201007387 */ /* 0x0001e20000100800 */
[----:B------:R-:W-:Y:S01]  /*0f40*/  HADD2.F32 R169, -RZ, R4.H0_H0 ;  /* 0x20000004ffa97230 */ /* 0x000fe20000004100 */
[----:B------:R-:W-:Y:S01]  /*0f50*/  LOP3.LUT R31, R16, UR25, R31, 0x96, !PT ;  /* 0x00000019101f7c12 */ /* 0x000fe2000f8e961f */
[----:B--2---:R-:W-:Y:S01]  /*0f60*/  HADD2.F32 R3, -RZ, R42.H1_H1 ;  /* 0x3000002aff037230 */ /* 0x004fe20000004100 */
[----:B------:R1:W-:Y:S01]  /*0f70*/  STL [R1+0xc], R0 ;  /* 0x00000c0001007387 */ /* 0x0003e20000100800 */
[----:B------:R-:W-:Y:S01]  /*0f80*/  HADD2.F32 R167, -RZ, R4.H1_H1 ;  /* 0x30000004ffa77230 */ /* 0x000fe20000004100 */
[----:B------:R-:W-:Y:S01]  /*0f90*/  IMAD.MOV.U32 R16, RZ, RZ, R44 ;  /* 0x000000ffff107224 */ /* 0x000fe200078e002c */
[--C-:B------:R-:W-:Y:S01]  /*0fa0*/  HADD2.F32 R201, -RZ, R184.reuse.H0_H0 ;  /* 0x200000b8ffc97230 */ /* 0x100fe20000004100 */
[----:B------:R2:W-:Y:S01]  /*0fb0*/  STL [R1+0x8], R3 ;  /* 0x0000080301007387 */ /* 0x0005e20000100800 */
[----:B------:R-:W-:Y:S01]  /*0fc0*/  HADD2.F32 R199, -RZ, R184.H1_H1 ;  /* 0x300000b8ffc77230 */ /* 0x000fe20000004100 */
[----:B------:R-:W-:Y:S01]  /*0fd0*/  IMAD.MOV.U32 R122, RZ, RZ, 0x1 ;  /* 0x00000001ff7a7424 */ /* 0x000fe200078e00ff */
[----:B0-----:R-:W-:-:S02]  /*0fe0*/  HADD2.F32 R2, -RZ, R43.H0_H0 ;  /* 0x2000002bff027230 */ /* 0x001fc40000004100 */
[----:B------:R-:W-:Y:S02]  /*0ff0*/  HADD2.F32 R197, -RZ, R185.H0_H0 ;  /* 0x200000b9ffc57230 */ /* 0x000fe40000004100 */
[----:B-1----:R-:W-:Y:S01]  /*1000*/  HADD2.F32 R0, -RZ, R43.H1_H1 ;  /* 0x3000002bff007230 */ /* 0x002fe20000004100 */
[----:B------:R0:W-:Y:S01]  /*1010*/  STL [R1+0x4], R2 ;  /* 0x0000040201007387 */ /* 0x0001e20000100800 */
[----:B------:R-:W-:Y:S02]  /*1020*/  HADD2.F32 R195, -RZ, R185.H1_H1 ;  /* 0x300000b9ffc37230 */ /* 0x000fe40000004100 */
[--C-:B------:R-:W-:Y:S01]  /*1030*/  HADD2.F32 R177, -RZ, R170.reuse.H0_H0 ;  /* 0x200000aaffb17230 */ /* 0x100fe20000004100 */
[----:B------:R1:W-:Y:S01]  /*1040*/  STL [R1], R0 ;  /* 0x0000000001007387 */ /* 0x0003e20000100800 */
[----:B------:R-:W-:Y:S02]  /*1050*/  HADD2.F32 R175, -RZ, R170.H1_H1 ;  /* 0x300000aaffaf7230 */ /* 0x000fe40000004100 */
[----:B--2---:R-:W-:-:S02]  /*1060*/  HADD2.F32 R3, -RZ, R6.H0_H0 ;  /* 0x20000006ff037230 */ /* 0x004fc40000004100 */
[----:B------:R-:W-:Y:S02]  /*1070*/  HADD2.F32 R4, -RZ, R6.H1_H1 ;  /* 0x30000006ff047230 */ /* 0x000fe40000004100 */
[--C-:B0-----:R-:W-:Y:S02]  /*1080*/  HADD2.F32 R2, -RZ, R5.reuse.H1_H1 ;  /* 0x30000005ff027230 */ /* 0x101fe40000004100 */
[--C-:B------:R-:W-:Y:S02]  /*1090*/  HADD2.F32 R185, -RZ, R168.reuse.H0_H0 ;  /* 0x200000a8ffb97230 */ /* 0x100fe40000004100 */
[----:B-1----:R-:W-:Y:S02]  /*10a0*/  HADD2.F32 R0, -RZ, R5.H0_H0 ;  /* 0x20000005ff007230 */ /* 0x002fe40000004100 */
        /* <DEDUP_REMOVED lines=20> */
[----:B------:R-:W-:Y:S01]  /*11f0*/  HADD2.F32 R11, -RZ, R14.H1_H1 ;  /* 0x3000000eff0b7230 */ /* 0x000fe20000004100 */
[----:B------:R-:W-:Y:S01]  /*1200*/  LOP3.LUT R14, R17, UR26, R52, 0x96, !PT ;  /* 0x0000001a110e7c12 */ /* 0x000fe2000f8e9634 */
[--C-:B------:R-:W-:Y:S01]  /*1210*/  HADD2.F32 R244, -RZ, R218.reuse.H0_H0 ;  /* 0x200000dafff47230 */ /* 0x100fe20000004100 */
[----:B------:R-:W-:Y:S01]  /*1220*/  MOV R17, R45 ;  /* 0x0000002d00117202 */ /* 0x000fe20000000f00 */
[----:B------:R-:W-:Y:S02]  /*1230*/  HADD2.F32 R243, -RZ, R218.H1_H1 ;  /* 0x300000dafff37230 */ /* 0x000fe40000004100 */
[----:B------:R-:W-:Y:S02]  /*1240*/  HADD2.F32 R221, -RZ, R219.H0_H0 ;  /* 0x200000dbffdd7230 */ /* 0x000fe40000004100 */
[--C-:B------:R-:W-:Y:S02]  /*1250*/  HADD2.F32 R209, -RZ, R202.reuse.H0_H0 ;  /* 0x200000caffd17230 */ /* 0x100fe40000004100 */
[----:B------:R-:W-:-:S02]  /*1260*/  HADD2.F32 R207, -RZ, R202.H1_H1 ;  /* 0x300000caffcf7230 */ /* 0x000fc40000004100 */
[----:B------:R-:W-:Y:S02]  /*1270*/  HADD2.F32 R205, -RZ, R203.H0_H0 ;  /* 0x200000cbffcd7230 */ /* 0x000fe40000004100 */
[----:B------:R-:W-:Y:S02]  /*1280*/  HADD2.F32 R189, -RZ, R187.H0_H0 ;  /* 0x200000bbffbd7230 */ /* 0x000fe40000004100 */
[----:B------:R-:W-:Y:S02]  /*1290*/  HADD2.F32 R173, -RZ, R171.H0_H0 ;  /* 0x200000abffad7230 */ /* 0x000fe40000004100 */
[--C-:B------:R-:W-:Y:S02]  /*12a0*/  HADD2.F32 R252, -RZ, R32.reuse.H0_H0 ;  /* 0x20000020fffc7230 */ /* 0x100fe40000004100 */
[----:B------:R-:W-:Y:S01]  /*12b0*/  HADD2.F32 R242, -RZ, R32.H1_H1 ;  /* 0x30000020fff27230 */ /* 0x000fe20000004100 */
[----:B------:R-:W-:Y:S01]  /*12c0*/  IMAD R32, R37, -0x326172a9, RZ ;  /* 0xcd9e8d5725207824 */ /* 0x000fe200078e02ff */
[----:B------:R-:W-:-:S02]  /*12d0*/  HADD2.F32 R233, -RZ, R29.H0_H0 ;  /* 0x2000001dffe97230 */ /* 0x000fc40000004100 */
[----:B------:R-:W-:Y:S01]  /*12e0*/  HADD2.F32 R232, -RZ, R29.H1_H1 ;  /* 0x3000001dffe87230 */ /* 0x000fe20000004100 */
[----:B------:R-:W-:Y:S01]  /*12f0*/  IMAD.MOV.U32 R29, RZ, RZ, R39 ;  /* 0x000000ffff1d7224 */ /* 0x000fe200078e0027 */
[--C-:B------:R-:W-:Y:S02]  /*1300*/  HADD2.F32 R216, -RZ, R20.reuse.H0_H0 ;  /* 0x20000014ffd87230 */ /* 0x100fe40000004100 */
[----:B------:R-:W-:Y:S01]  /*1310*/  HADD2.F32 R214, -RZ, R20.H1_H1 ;  /* 0x30000014ffd67230 */ /* 0x000fe20000004100 */
[----:B------:R-:W-:Y:S01]  /*1320*/  IMAD R20, R38, -0x2daee0ad, RZ ;  /* 0xd2511f5326147824 */ /* 0x000fe200078e02ff */
[--C-:B------:R-:W-:Y:S02]  /*1330*/  HADD2.F32 R188, -RZ, R19.reuse.H0_H0 ;  /* 0x20000013ffbc7230 */ /* 0x100fe40000004100 */
[----:B------:R-:W-:Y:S01]  /*1340*/  HADD2.F32 R186, -RZ, R19.H1_H1 ;  /* 0x30000013ffba7230 */ /* 0x000fe20000004100 */
[----:B------:R-:W-:Y:S01]  /*1350*/  IMAD.MOV.U32 R19, RZ, RZ, RZ ;  /* 0x000000ffff137224 */ /* 0x000fe200078e00ff */
[----:B------:R-:W-:-:S02]  /*1360*/  HADD2.F32 R12, -RZ, R15.H0_H0 ;  /* 0x2000000fff0c7230 */ /* 0x000fc40000004100 */
[----:B------:R-:W-:Y:S01]  /*1370*/  HADD2.F32 R13, -RZ, R15.H1_H1 ;  /* 0x3000000fff0d7230 */ /* 0x000fe20000004100 */
[----:B------:R-:W-:Y:S01]  /*1380*/  IMAD.MOV.U32 R15, RZ, RZ, R46 ;  /* 0x000000ffff0f7224 */ /* 0x000fe200078e002e */
[----:B------:R-:W-:Y:S02]  /*1390*/  HADD2.F32 R219, -RZ, R219.H1_H1 ;  /* 0x300000dbffdb7230 */ /* 0x000fe40000004100 */
[----:B------:R-:W-:Y:S02]  /*13a0*/  HADD2.F32 R203, -RZ, R203.H1_H1 ;  /* 0x300000cbffcb7230 */ /* 0x000fe40000004100 */
[----:B------:R-:W-:Y:S02]  /*13b0*/  HADD2.F32 R187, -RZ, R187.H1_H1 ;  /* 0x300000bbffbb7230 */ /* 0x000fe40000004100 */
        /* <DEDUP_REMOVED lines=27> */
.L_x_7595:
[----:B------:R-:W-:Y:S01]  /*1570*/  ISETP.NE.U32.AND P0, PT, RZ, c[0x0][0x178], PT ;  /* 0x00005e00ff007a0c */ /* 0x000fe20003f05070 */
[----:B------:R-:W-:Y:S01]  /*1580*/  IMAD R30, R29, c[0x0][0x168], RZ ;  /* 0x00005a001d1e7a24 */ /* 0x000fe200078e02ff */
[----:B------:R-:W-:Y:S01]  /*1590*/  ISETP.NE.U32.AND P1, PT, RZ, c[0x0][0x180], PT ;  /* 0x00006000ff007a0c */ /* 0x000fe20003f25070 */
[----:B------:R-:W-:Y:S01]  /*15a0*/  IMAD.MOV.U32 R249, RZ, RZ, 0x10 ;  /* 0x00000010fff97424 */ /* 0x000fe200078e00ff */
[----:B------:R-:W-:Y:S02]  /*15b0*/  ISETP.NE.AND.EX P3, PT, RZ, c[0x0][0x17c], PT, P0 ;  /* 0x00005f00ff007a0c */ /* 0x000fe40003f65300 */
[----:B------:R-:W-:Y:S02]  /*15c0*/  ISETP.NE.AND.EX P0, PT, RZ, c[0x0][0x184], PT, P1 ;  /* 0x00006100ff007a0c */ /* 0x000fe40003f05310 */
[----:B------:R-:W-:Y:S02]  /*15d0*/  SHF.R.S32.HI R33, RZ, 0x1f, R30 ;  /* 0x0000001fff217819 */ /* 0x000fe4000001141e */
[----:B------:R-:W-:-:S02]  /*15e0*/  LOP3.LUT R22, R22, 0xffffffdf, RZ, 0xc0, !PT ;  /* 0xffffffdf16167812 */ /* 0x000fc400078ec0ff */
        /* <DEDUP_REMOVED lines=18> */
[----:B------:R-:W-:Y:S02]  /*1710*/  ISETP.NE.AND P1, PT, R165, 0x3, PT ;  /* 0x00000003a500780c */ /* 0x000fe40003f25270 */
[----:B------:R-:W-:-:S11]  /*1720*/  MOV R42, R31 ;  /* 0x0000001f002a7202 */ /* 0x000fd60000000f00 */
[----:B------:R-:W-:Y:S05]  /*1730*/  @P1 BRA `(.L_x_6691) ;  /* 0x0000003000001947 */ /* 0x000fea0003800000 */
[----:B------:R-:W-:Y:S01]  /*1740*/  IMAD.MOV.U32 R42, RZ, RZ, R20 ;  /* 0x000000ffff2a7224 */ /* 0x000fe200078e0014 */
[----:B------:R-:W-:Y:S05]  /*1750*/  BRA `(.L_x_6691) ;  /* 0x0000001000007947 */ /* 0x000fea0003800000 */
.L_x_6690:
[----:B0-----:R-:W-:Y:S02]  /*1760*/  IMAD.MOV.U32 R42, RZ, RZ, R32 ;  /* 0x000000ffff2a7224 */ /* 0x001fe400078e0020 */
.L_x_6691:
[----:B------:R-:W-:Y:S05]  /*1770*/  BSYNC B0 ;  /* 0x0000000000007941 */ /* 0x000fea0003800000 */
.L_x_6689:
        /* <DEDUP_REMOVED lines=16> */
.L_x_6695:
[----:B------:R-:W-:Y:S05]  /*1880*/  BSYNC B1 ;  /* 0x0000000000017941 */ /* 0x000fea0003800000 */
.L_x_6694:
        /* <DEDUP_REMOVED lines=41> */
[----:B------:R-:W-:Y:S02]  /*1b20*/  LOP3.LUT R14, R35, UR26, R30, 0x96, !PT ;  /* 0x0000001a230e7c12 */ /* 0x000fe4000f8e961e */
[----:B------:R-:W-:Y:S02]  /*1b30*/  MOV R20, R34 ;  /* 0x0000002200147202 */ /* 0x000fe40000000f00 */
.L_x_6693:
[----:B------:R-:W-:Y:S05]  /*1b40*/  BSYNC B0 ;  /* 0x0000000000007941 */ /* 0x000fea0003800000 */
.L_x_6692:
[----:B------:R-:W0:Y:S01]  /*1b50*/  I2F.U32 R35, R42 ;  /* 0x0000002a00237306 */ /* 0x000e220000201000 */
[----:B------:R-:W-:Y:S01]  /*1b60*/  ISETP.NE.U32.AND P1, PT, RZ, c[0x0][0x178], PT ;  /* 0x00005e00ff007a0c */ /* 0x000fe20003f25070 */
[----:B------:R-:W-:Y:S01]  /*1b70*/  IMAD.MOV.U32 R166, RZ, RZ, 0x2f800000 ;  /* 0x2f800000ffa67424 */ /* 0x000fe200078e00ff */
[----:B-----5:R-:W-:Y:S01]  /*1b80*/  HADD2.F32 R30, -RZ, R36.H0_H0 ;  /* 0x20000024ff1e7230 */ /* 0x020fe20000004100 */
[----:B------:R-:W-:Y:S02]  /*1b90*/  LOP3.LUT R22, R22, 0xffffffef, RZ, 0xc0, !PT ;  /* 0xffffffef16167812 */ /* 0x000fe400078ec0ff */
[----:B------:R-:W-:Y:S02]  /*1ba0*/  ISETP.NE.AND.EX P6, PT, RZ, c[0x0][0x17c], PT, P1 ;  /* 0x00005f00ff007a0c */ /* 0x000fe40003fc5310 */
[----:B------:R-:W-:-:S02]  /*1bb0*/  FMUL.FTZ R123, R30, c[0x0][0x1e8] ;  /* 0x00007a001e7b7a20 */ /* 0x000fc40000410000 */
[----:B0-----:R-:W-:-:S09]  /*1bc0*/  FFMA.FTZ R35, R35, R166, 1.1641532182693481445e-10 ;  /* 0x2f00000023237423 */ /* 0x001fd200000100a6 */
[----:B------:R-:W-:Y:S02]  /*1bd0*/  @P6 LOP3.LUT R22, R22, 0x10, RZ, 0xfc, !PT ;  /* 0x0000001016166812 */ /* 0x000fe400078efcff */
[----:B------:R-:W-:-:S04]  /*1be0*/  FSETP.GTU.FTZ.AND P2, PT, R35, c[0x0][0x1e4], PT ;  /* 0x0000790023007a0b */ /* 0x000fc80003f5c000 */
[----:B------:R-:W-:Y:S02]  /*1bf0*/  P2R R30, PR, RZ, 0x4 ;  /* 0x00000004ff1e7803 */ /* 0x000fe40000000000 */
        /* <DEDUP_REMOVED lines=8> */
.L_x_6696:
        /* <DEDUP_REMOVED lines=12> */
.L_x_6699:
[----:B------:R-:W-:Y:S02]  /*1d40*/  IMAD.MOV.U32 R44, RZ, RZ, R32 ;  /* 0x000000ffff2c7224 */ /* 0x000fe400078e0020 */
.L_x_6700:
[----:B------:R-:W-:Y:S05]  /*1d50*/  BSYNC B0 ;  /* 0x0000000000007941 */ /* 0x000fea0003800000 */
.L_x_6698:
        /* <DEDUP_REMOVED lines=16> */
.L_x_6704:
[----:B------:R-:W-:Y:S05]  /*1e60*/  BSYNC B1 ;  /* 0x0000000000017941 */ /* 0x000fea0003800000 */
.L_x_6703:
        /* <DEDUP_REMOVED lines=40> */
[----:B------:R-:W-:Y:S01]  /*20f0*/  MOV R20, R34 ;  /* 0x0000002200147202 */ /* 0x000fe20000000f00 */
[----:B------:R-:W-:Y:S01]  /*2100*/  IMAD.MOV.U32 R34, RZ, RZ, RZ ;  /* 0x000000ffff227224 */ /* 0x000fe200078e00ff */
[----:B------:R-:W-:Y:S02]  /*2110*/  LOP3.LUT R14, R35, UR26, R40, 0x96, !PT ;  /* 0x0000001a230e7c12 */ /* 0x000fe4000f8e9628 */
.L_x_6702:
[----:B------:R-:W-:Y:S05]  /*2120*/  BSYNC B0 ;  /* 0x0000000000007941 */ /* 0x000fea0003800000 */
.L_x_6701:
[----:B------:R-:W0:Y:S01]  /*2130*/  I2F.U32 R23, R44 ;  /* 0x0000002c00177306 */ /* 0x000e220000201000 */
[----:B------:R-:W-:Y:S02]  /*2140*/  HADD2.F32 R33, -RZ, R52.H0_H0 ;  /* 0x20000034ff217230 */ /* 0x000fe40000004100 */
[----:B------:R-:W-:-:S03]  /*2150*/  @P0 HADD2.F32 R42, -RZ, R48.H0_H0 ;  /* 0x20000030ff2a0230 */ /* 0x000fc60000004100 */
[----:B------:R-:W-:Y:S02]  /*2160*/  FMUL.FTZ R33, R33, c[0x0][0x1e8] ;  /* 0x00007a0021217a20 */ /* 0x000fe40000410000 */
[----:B0-----:R-:W-:-:S05]  /*2170*/  FFMA.FTZ R23, R23, R166, 1.1641532182693481445e-10 ;  /* 0x2f00000017177423 */ /* 0x001fca00000100a6 */
[----:B------:R-:W-:-:S04]  /*2180*/  FSETP.GTU.FTZ.AND P1, PT, R23, c[0x0][0x1e4], PT ;  /* 0x0000790017007a0b */ /* 0x000fc80003f3c000 */
[----:B------:R-:W-:Y:S02]  /*2190*/  FSEL R40, R33, RZ, !P1 ;  /* 0x000000ff21287208 */ /* 0x000fe40004800000 */
[----:B------:R-:W-:-:S03]  /*21a0*/  SEL R23, RZ, 0x1, P1 ;  /* 0x00000001ff177807 */ /* 0x000fc60000800000 */
[----:B------:R-:W-:-:S04]  /*21b0*/  FADD.FTZ R123, R123, R40 ;  /* 0x000000287b7b7221 */ /* 0x000fc80000010000 */
[----:B------:R-:W-:Y:S02]  /*21c0*/  @P0 FADD.FTZ R123, R123, R42 ;  /* 0x0000002a7b7b0221 */ /* 0x000fe40000010000 */
.L_x_6697:
        /* <DEDUP_REMOVED lines=12> */
.L_x_6706:
[----:B------:R-:W-:Y:S02]  /*2290*/  IMAD.MOV.U32 R44, RZ, RZ, R32 ;  /* 0x000000ffff2c7224 */ /* 0x000fe400078e0020 */
.L_x_6707:
[----:B------:R-:W-:Y:S05]  /*22a0*/  BSYNC B0 ;  /* 0x0000000000007941 */ /* 0x000fea0003800000 */
.L_x_6705:
        /* <DEDUP_REMOVED lines=16> */
.L_x_6711:
[----:B------:R-:W-:Y:S05]  /*23b0*/  BSYNC B1 ;  /* 0x0000000000017941 */ /* 0x000fea0003800000 */
.L_x_6710:
        /* <DEDUP_REMOVED lines=43> */
.L_x_6709:
[----:B------:R-:W-:Y:S05]  /*2670*/  BSYNC B0 ;  /* 0x0000000000007941 */ /* 0x000fea0003800000 */
.L_x_6708:
[----:B------:R-:W0:Y:S01]  /*2680*/  I2F.U32 R33, R44 ;  /* 0x0000002c00217306 */ /* 0x000e220000201000 */
[----:B------:R-:W-:-:S05]  /*2690*/  HADD2.F32 R36, -RZ, R36.H1_H1 ;  /* 0x30000024ff247230 */ /* 0x000fca0000004100 */
        /* <DEDUP_REMOVED lines=8> */
[----:B------:R-:W-:Y:S01]  /*2720*/  HADD2.F32 R41, -RZ, R48.H1_H1 ;  /* 0x30000030ff297230 */ /* 0x000fe20000004100 */
[----:B------:R-:W-:-:S04]  /*2730*/  MOV R34, R35 ;  /* 0x0000002300227202 */ /* 0x000fc80000000f00 */
[----:B------:R-:W-:Y:S01]  /*2740*/  FADD.FTZ R124, R124, R41 ;  /* 0x000000297c7c7221 */ /* 0x000fe20000010000 */
[----:B------:R-:W-:Y:S05]  /*2750*/  BRA `(.L_x_6713) ;  /* 0x0000056000007947 */ /* 0x000fea0003800000 */
.L_x_6712:
        /* <DEDUP_REMOVED lines=12> */
.L_x_6715:
[----:B------:R-:W-:Y:S02]  /*2820*/  IMAD.MOV.U32 R36, RZ, RZ, R32 ;  /* 0x000000ffff247224 */ /* 0x000fe400078e0020 */
.L_x_6716:
[----:B------:R-:W-:Y:S05]  /*2830*/  BSYNC B0 ;  /* 0x0000000000007941 */ /* 0x000fea0003800000 */
.L_x_6714:
        /* <DEDUP_REMOVED lines=16> */
.L_x_6720:
[----:B------:R-:W-:Y:S05]  /*2940*/  BSYNC B1 ;  /* 0x0000000000017941 */ /* 0x000fea0003800000 */
.L_x_6719:
        /* <DEDUP_REMOVED lines=44> */
.L_x_6718:
[----:B------:R-:W-:Y:S05]  /*2c10*/  BSYNC B0 ;  /* 0x0000000000007941 */ /* 0x000fea0003800000 */
.L_x_6717:
[----:B------:R-:W0:Y:S01]  /*2c20*/  I2F.U32 R35, R36 ;  /* 0x0000002400237306 */ /* 0x000e220000201000 */
[----:B------:R-:W-:Y:S02]  /*2c30*/  HADD2.F32 R24, -RZ, R52.H1_H1 ;  /* 0x30000034ff187230 */ /* 0x000fe40000004100 */
[----:B------:R-:W-:-:S03]  /*2c40*/  @P0 HADD2.F32 R41, -RZ, R48.H1_H1 ;  /* 0x30000030ff290230 */ /* 0x000fc60000004100 */
[----:B------:R-:W-:Y:S02]  /*2c50*/  FMUL.FTZ R24, R24, c[0x0][0x1e8] ;  /* 0x00007a0018187a20 */ /* 0x000fe40000410000 */
[----:B0-----:R-:W-:-:S05]  /*2c60*/  FFMA.FTZ R35, R35, R166, 1.1641532182693481445e-10 ;  /* 0x2f00000023237423 */ /* 0x001fca00000100a6 */
[----:B------:R-:W-:-:S04]  /*2c70*/  FSETP.GTU.FTZ.AND P1, PT, R35, c[0x0][0x1e4], PT ;  /* 0x0000790023007a0b */ /* 0x000fc80003f3c000 */
[----:B------:R-:W-:Y:S02]  /*2c80*/  FSEL R35, R24, RZ, !P1 ;  /* 0x000000ff18237208 */ /* 0x000fe40004800000 */
[----:B------:R-:W-:-:S03]  /*2c90*/  SEL R24, RZ, 0x1, P1 ;  /* 0x00000001ff187807 */ /* 0x000fc60000800000 */
[----:B------:R-:W-:-:S04]  /*2ca0*/  FADD.FTZ R124, R124, R35 ;  /* 0x000000237c7c7221 */ /* 0x000fc80000010000 */
[----:B------:R-:W-:Y:S02]  /*2cb0*/  @P0 FADD.FTZ R124, R124, R41 ;  /* 0x000000297c7c0221 */ /* 0x000fe40000010000 */
.L_x_6713:
        /* <DEDUP_REMOVED lines=12> */
.L_x_6722:
[----:B------:R-:W-:Y:S02]  /*2d80*/  IMAD.MOV.U32 R36, RZ, RZ, R32 ;  /* 0x000000ffff247224 */ /* 0x000fe400078e0020 */
.L_x_6723:
[----:B------:R-:W-:Y:S05]  /*2d90*/  BSYNC B0 ;  /* 0x0000000000007941 */ /* 0x000fea0003800000 */
.L_x_6721:
        /* <DEDUP_REMOVED lines=16> */
.L_x_6727:
[----:B------:R-:W-:Y:S05]  /*2ea0*/  BSYNC B1 ;  /* 0x0000000000017941 */ /* 0x000fea0003800000 */
.L_x_6726:
        /* <DEDUP_REMOVED lines=39> */
[----:B------:R-:W-:Y:S02]  /*3120*/  LOP3.LUT R31, R43, UR25, R44, 0x96, !PT ;  /* 0x000000192b1f7c12 */ /* 0x000fe4000f8e962c */
[----:B------:R-:W-:Y:S01]  /*3130*/  MOV R32, R42 ;  /* 0x0000002a00207202 */ /* 0x000fe20000000f00 */
[----:B------:R-:W-:Y:S01]  /*3140*/  IMAD.MOV.U32 R20, RZ, RZ, R34 ;  /* 0x000000ffff147224 */ /* 0x000fe200078e0022 */
[----:B------:R-:W-:Y:S01]  /*3150*/  LOP3.LUT R14, R35, UR26, R40, 0x96, !PT ;  /* 0x0000001a230e7c12 */ /* 0x000fe2000f8e9628 */
[----:B------:R-:W-:Y:S02]  /*3160*/  IMAD.MOV.U32 R35, RZ, RZ, RZ ;  /* 0x000000ffff237224 */ /* 0x000fe400078e00ff */
.L_x_6725:
[----:B------:R-:W-:Y:S05]  /*3170*/  BSYNC B0 ;  /* 0x0000000000007941 */ /* 0x000fea0003800000 */
.L_x_6724:
[----:B------:R-:W0:Y:S01]  /*3180*/  I2F.U32 R41, R36 ;  /* 0x0000002400297306 */ /* 0x000e220000201000 */
[----:B------:R-:W-:-:S05]  /*3190*/  HADD2.F32 R34, -RZ, R37.H0_H0 ;  /* 0x20000025ff227230 */ /* 0x000fca0000004100 */
        /* <DEDUP_REMOVED lines=12> */
.L_x_6728:
        /* <DEDUP_REMOVED lines=12> */
.L_x_6731:
[----:B------:R-:W-:Y:S02]  /*3320*/  IMAD.MOV.U32 R36, RZ, RZ, R32 ;  /* 0x000000ffff247224 */ /* 0x000fe400078e0020 */
.L_x_6732:
[----:B------:R-:W-:Y:S05]  /*3330*/  BSYNC B0 ;  /* 0x0000000000007941 */ /* 0x000fea0003800000 */
.L_x_6730:
        /* <DEDUP_REMOVED lines=16> */
.L_x_6736:
[----:B------:R-:W-:Y:S05]  /*3440*/  BSYNC B1 ;  /* 0x0000000000017941 */ /* 0x000fea0003800000 */
.L_x_6735:
        /* <DEDUP_REMOVED lines=44> */
.L_x_6734:
[----:B------:R-:W-:Y:S05]  /*3710*/  BSYNC B0 ;  /* 0x0000000000007941 */ /* 0x000fea0003800000 */
.L_x_6733:
        /* <DEDUP_REMOVED lines=10> */
.L_x_6729:
        /* <DEDUP_REMOVED lines=12> */
.L_x_6738:
[----:B------:R-:W-:Y:S02]  /*3880*/  MOV R36, R32 ;  /* 0x0000002000247202 */ /* 0x000fe40000000f00 */
.L_x_6739:
[----:B------:R-:W-:Y:S05]  /*3890*/  BSYNC B0 ;  /* 0x0000000000007941 */ /* 0x000fea0003800000 */
.L_x_6737:
        /* <DEDUP_REMOVED lines=16> */
.L_x_6743:
[----:B------:R-:W-:Y:S05]  /*39a0*/  BSYNC B1 ;  /* 0x0000000000017941 */ /* 0x000fea0003800000 */
.L_x_6742:
        /* <DEDUP_REMOVED lines=42> */
[----:B------:R-:W-:Y:S01]  /*3c50*/  HFMA2.MMA R35, -RZ, RZ, 0, 0 ;  /* 0x00000000ff237435 */ /* 0x000fe200000001ff */
[----:B------:R-:W-:-:S05]  /*3c60*/  IMAD.MOV.U32 R20, RZ, RZ, R34 ;  /* 0x000000ffff147224 */ /* 0x000fca00078e0022 */
.L_x_6741:
[----:B------:R-:W-:Y:S05]  /*3c70*/  BSYNC B0 ;  /* 0x0000000000007941 */ /* 0x000fea0003800000 */
.L_x_6740:
        /* <DEDUP_REMOVED lines=13> */
.L_x_6744:
        /* <DEDUP_REMOVED lines=12> */
.L_x_6747:
[----:B------:R-:W-:Y:S02]  /*3e10*/  MOV R45, R32 ;  /* 0x00000020002d7202 */ /* 0x000fe40000000f00 */
.L_x_6748:
[----:B------:R-:W-:Y:S05]  /*3e20*/  BSYNC B0 ;  /* 0x0000000000007941 */ /* 0x000fea0003800000 */
.L_x_6746:
        /* <DEDUP_REMOVED lines=16> */
.L_x_6752:
[----:B------:R-:W-:Y:S05]  /*3f30*/  BSYNC B1 ;  /* 0x0000000000017941 */ /* 0x000fea0003800000 */
.L_x_6751:
        /* <DEDUP_REMOVED lines=41> */
[----:B------:R-:W-:Y:S01]  /*41d0*/  HFMA2.MMA R34, -RZ, RZ, 0, 0 ;  /* 0x00000000ff227435 */ /* 0x000fe200000001ff */
[----:B------:R-:W-:Y:S01]  /*41e0*/  IMAD.MOV.U32 R32, RZ, RZ, R40 ;  /* 0x000000ffff207224 */ /* 0x000fe200078e0028 */
[----:B------:R-:W-:-:S04]  /*41f0*/  LOP3.LUT R14, R35, UR26, R36, 0x96, !PT ;  /* 0x0000001a230e7c12 */ /* 0x000fc8000f8e9624 */
.L_x_6750:
[----:B------:R-:W-:Y:S05]  /*4200*/  BSYNC B0 ;  /* 0x0000000000007941 */ /* 0x000fea0003800000 */
.L_x_6749:
        /* <DEDUP_REMOVED lines=10> */
.L_x_6745:
        /* <DEDUP_REMOVED lines=12> */
.L_x_6754:
[----:B------:R-:W-:Y:S02]  /*4370*/  IMAD.MOV.U32 R45, RZ, RZ, R32 ;  /* 0x000000ffff2d7224 */ /* 0x000fe400078e0020 */
.L_x_6755:
[----:B------:R-:W-:Y:S05]  /*4380*/  BSYNC B0 ;  /* 0x0000000000007941 */ /* 0x000fea0003800000 */
.L_x_6753:
        /* <DEDUP_REMOVED lines=16> */
.L_x_6759:
[----:B------:R-:W-:Y:S05]  /*4490*/  BSYNC B1 ;  /* 0x0000000000017941 */ /* 0x000fea0003800000 */
.L_x_6758:
        /* <DEDUP_REMOVED lines=44> */
.L_x_6757:
[----:B------:R-:W-:Y:S05]  /*4760*/  BSYNC B0 ;  /* 0x0000000000007941 */ /* 0x000fea0003800000 */
.L_x_6756:
[----:B------:R-:W0:Y:S01]  /*4770*/  I2F.U32 R37, R45 ;  /* 0x0000002d00257306 */ /* 0x000e220000201000 */
[----:B------:R-:W-:-:S05]  /*4780*/  HADD2.F32 R34, -RZ, R38.H0_H0 ;  /* 0x20000026ff227230 */ /* 0x000fca0000004100 */
[----:B------:R-:W-:Y:S02]  /*4790*/  FMUL.FTZ R34, R34, c[0x0][0x1e8] ;  /* 0x00007a0022227a20 */ /* 0x000fe40000410000 */
[----:B0-----:R-:W-:-:S05]  /*47a0*/  FFMA.FTZ R37, R37, R166, 1.1641532182693481445e-10 ;  /* 0x2f00000025257423 */ /* 0x001fca00000100a6 */
[----:B------:R-:W-:-:S04]  /*47b0*/  FSETP.GTU.FTZ.AND P2, PT, R37, c[0x0][0x1e4], PT ;  /* 0x0000790025007a0b */ /* 0x000fc80003f5c000 */
[----:B------:R-:W-:Y:S01]  /*47c0*/  FSEL R120, R34, RZ, !P2 ;  /* 0x000000ff22787208 */ /* 0x000fe20005000000 */
[----:B------:R-:W-:Y:S05]  /*47d0*/  @P6 BRA `(.L_x_6760) ;  /* 0x0000006000006947 */ /* 0x000fea0003800000 */
[----:B------:R-:W-:Y:S01]  /*47e0*/  IMAD.MOV.U32 R34, RZ, RZ, R35 ;  /* 0x000000ffff227224 */ /* 0x000fe200078e0023 */
[----:B------:R-:W-:Y:S05]  /*47f0*/  @!P0 BRA `(.L_x_6761) ;  /* 0x000005a000008947 */ /* 0x000fea0003800000 */
[----:B------:R-:W-:Y:S01]  /*4800*/  HADD2.F32 R37, -RZ, R50.H0_H0 ;  /* 0x20000032ff257230 */ /* 0x000fe20000004100 */
[----:B------:R-:W-:-:S04]  /*4810*/  MOV R34, R35 ;  /* 0x0000002300227202 */ /* 0x000fc80000000f00 */
[----:B------:R-:W-:Y:S01]  /*4820*/  FADD.FTZ R120, R120, R37 ;  /* 0x0000002578787221 */ /* 0x000fe20000010000 */
[----:B------:R-:W-:Y:S05]  /*4830*/  BRA `(.L_x_6761) ;  /* 0x0000056000007947 */ /* 0x000fea0003800000 */
.L_x_6760:
        /* <DEDUP_REMOVED lines=12> */
.L_x_6763:
[----:B------:R-:W-:Y:S02]  /*4900*/  IMAD.MOV.U32 R45, RZ, RZ, R32 ;  /* 0x000000ffff2d7224 */ /* 0x000fe400078e0020 */
.L_x_6764:
[----:B------:R-:W-:Y:S05]  /*4910*/  BSYNC B0 ;  /* 0x0000000000007941 */ /* 0x000fea0003800000 */
.L_x_6762:
        /* <DEDUP_REMOVED lines=16> */
.L_x_6768:
[----:B------:R-:W-:Y:S05]  /*4a20*/  BSYNC B1 ;  /* 0x0000000000017941 */ /* 0x000fea0003800000 */
.L_x_6767:
        /* <DEDUP_REMOVED lines=44> */
.L_x_6766:
[----:B------:R-:W-:Y:S05]  /*4cf0*/  BSYNC B0 ;  /* 0x0000000000007941 */ /* 0x000fea0003800000 */
.L_x_6765:
        /* <DEDUP_REMOVED lines=10> */
.L_x_6761:
        /* <DEDUP_REMOVED lines=12> */
.L_x_6770:
[----:B------:R-:W-:Y:S02]  /*4e60*/  IMAD.MOV.U32 R45, RZ, RZ, R32 ;  /* 0x000000ffff2d7224 */ /* 0x000fe400078e0020 */
.L_x_6771:
[----:B------:R-:W-:Y:S05]  /*4e70*/  BSYNC B0 ;  /* 0x0000000000007941 */ /* 0x000fea0003800000 */
.L_x_6769:
        /* <DEDUP_REMOVED lines=16> */
.L_x_6775:
[----:B------:R-:W-:Y:S05]  /*4f80*/  BSYNC B1 ;  /* 0x0000000000017941 */ /* 0x000fea0003800000 */
.L_x_6774:
        /* <DEDUP_REMOVED lines=44> */
.L_x_6773:
[----:B------:R-:W-:Y:S05]  /*5250*/  BSYNC B0 ;  /* 0x0000000000007941 */ /* 0x000fea0003800000 */
.L_x_6772:
        /* <DEDUP_REMOVED lines=13> */
.L_x_6776:
        /* <DEDUP_REMOVED lines=12> */
.L_x_6779:
[----:B------:R-:W-:Y:S02]  /*53f0*/  IMAD.MOV.U32 R38, RZ, RZ, R32 ;  /* 0x000000ffff267224 */ /* 0x000fe400078e0020 */
.L_x_6780:
[----:B------:R-:W-:Y:S05]  /*5400*/  BSYNC B0 ;  /* 0x0000000000007941 */ /* 0x000fea0003800000 */
.L_x_6778:
        /* <DEDUP_REMOVED lines=16> */
.L_x_6784:
[----:B------:R-:W-:Y:S05]  /*5510*/  BSYNC B1 ;  /* 0x0000000000017941 */ /* 0x000fea0003800000 */
.L_x_6783:
        /* <DEDUP_REMOVED lines=44> */
.L_x_6782:
[----:B------:R-:W-:Y:S05]  /*57e0*/  BSYNC B0 ;  /* 0x0000000000007941 */ /* 0x000fea0003800000 */
.L_x_6781:
        /* <DEDUP_REMOVED lines=10> */
.L_x_6777:
        /* <DEDUP_REMOVED lines=12> */
.L_x_6786:
[----:B------:R-:W-:Y:S02]  /*5950*/  MOV R38, R32 ;  /* 0x0000002000267202 */ /* 0x000fe40000000f00 */
.L_x_6787:
[----:B------:R-:W-:Y:S05]  /*5960*/  BSYNC B0 ;  /* 0x0000000000007941 */ /* 0x000fea0003800000 */
.L_x_6785:
        /* <DEDUP_REMOVED lines=16> */
.L_x_6791:
[----:B------:R-:W-:Y:S05]  /*5a70*/  BSYNC B1 ;  /* 0x0000000000017941 */ /* 0x000fea0003800000 */
.L_x_6790:
        /* <DEDUP_REMOVED lines=44> */
.L_x_6789:
[----:B------:R-:W-:Y:S05]  /*5d40*/  BSYNC B0 ;  /* 0x0000000000007941 */ /* 0x000fea0003800000 */
.L_x_6788:
        /* <DEDUP_REMOVED lines=13> */
.L_x_6792:
        /* <DEDUP_REMOVED lines=12> */
.L_x_6795:
[----:B------:R-:W-:Y:S02]  /*5ee0*/  MOV R38, R32 ;  /* 0x0000002000267202 */ /* 0x000fe40000000f00 */
.L_x_6796:
[----:B------:R-:W-:Y:S05]  /*5ef0*/  BSYNC B0 ;  /* 0x0000000000007941 */ /* 0x000fea0003800000 */
.L_x_6794:
        /* <DEDUP_REMOVED lines=16> */
.L_x_6800:
[----:B------:R-:W-:Y:S05]  /*6000*/  BSYNC B1 ;  /* 0x0000000000017941 */ /* 0x000fea0003800000 */
.L_x_6799:
        /* <DEDUP_REMOVED lines=44> */
.L_x_6798:
[----:B------:R-:W-:Y:S05]  /*62d0*/  BSYNC B0 ;  /* 0x0000000000007941 */ /* 0x000fea0003800000 */
.L_x_6797:
        /* <DEDUP_REMOVED lines=10> */
.L_x_6793:
        /* <DEDUP_REMOVED lines=12> */
.L_x_6802:
[----:B------:R-:W-:Y:S02]  /*6440*/  IMAD.MOV.U32 R38, RZ, RZ, R32 ;  /* 0x000000ffff267224 */ /* 0x000fe400078e0020 */
.L_x_6803:
[----:B------:R-:W-:Y:S05]  /*6450*/  BSYNC B0 ;  /* 0x0000000000007941 */ /* 0x000fea0003800000 */
.L_x_6801:
        /* <DEDUP_REMOVED lines=16> */
.L_x_6807:
[----:B------:R-:W-:Y:S05]  /*6560*/  BSYNC B1 ;  /* 0x0000000000017941 */ /* 0x000fea0003800000 */
.L_x_6806:
        /* <DEDUP_REMOVED lines=44> */
.L_x_6805:
[----:B------:R-:W-:Y:S05]  /*6830*/  BSYNC B0 ;  /* 0x0000000000007941 */ /* 0x000fea0003800000 */
.L_x_6804:
[----:B------:R-:W0:Y:S01]  /*6840*/  I2F.U32 R37, R38 ;  /* 0x0000002600257306 */ /* 0x000e220000201000 */
[----:B------:R-:W-:Y:S01]  /*6850*/  LOP3.LUT P6, RZ, R22, 0x10, RZ, 0xc0, !PT ;  /* 0x0000001016ff7812 */ /* 0x000fe200078cc0ff */
        /* <DEDUP_REMOVED lines=12> */
.L_x_6808:
        /* <DEDUP_REMOVED lines=12> */
.L_x_6811:
[----:B------:R-:W-:Y:S02]  /*69e0*/  IMAD.MOV.U32 R40, RZ, RZ, R32 ;  /* 0x000000ffff287224 */ /* 0x000fe400078e0020 */
.L_x_6812:
[----:B------:R-:W-:Y:S05]  /*69f0*/  BSYNC B0 ;  /* 0x0000000000007941 */ /* 0x000fea0003800000 */
.L_x_6810:
        /* <DEDUP_REMOVED lines=11> */
[----:B------:R-:W-:Y:S02]  /*6ab0*/  @!P6 IADD3 R15, R15, 0x1, RZ ;  /* 0x000000010f0fe810 */ /* 0x000fe40007ffe0ff */
[----:B------:R-:W-:Y:S02]  /*6ac0*/  @!P6 IADD3 R21, R19, 0x1, RZ ;  /* 0x000000011315e810 */ /* 0x000fe40007ffe0ff */
[----:B------:R-:W-:Y:S02]  /*6ad0*/  ISETP.NE.AND P0, PT, R15, RZ, !P6 ;  /* 0x000000ff0f00720c */ /* 0x000fe40007705270 */
[----:B------:R-:W-:-:S11]  /*6ae0*/  @!P6 MOV R17, RZ ;  /* 0x000000ff0011e202 */ /* 0x000fd60000000f00 */
[----:B------:R-:W-:Y:S01]  /*6af0*/  @P0 IMAD.MOV R21, RZ, RZ, R19 ;  /* 0x000000ffff150224 */ /* 0x000fe200078e0213 */
[----:B------:R-:W-:-:S03]  /*6b00*/  ISETP.NE.AND P0, PT, R14, RZ, PT ;  /* 0x000000ff0e00720c */ /* 0x000fc60003f05270 */
[----:B------:R-:W-:-:S05]  /*6b10*/  @!P6 IMAD.MOV.U32 R19, RZ, RZ, R21 ;  /* 0x000000ffff13e224 */ /* 0x000fca00078e0015 */
.L_x_6816:
[----:B------:R-:W-:Y:S05]  /*6b20*/  BSYNC B1 ;  /* 0x0000000000017941 */ /* 0x000fea0003800000 */
.L_x_6815:
        /* <DEDUP_REMOVED lines=43> */
.L_x_6814:
[----:B------:R-:W-:Y:S05]  /*6de0*/  BSYNC B0 ;  /* 0x0000000000007941 */ /* 0x000fea0003800000 */
.L_x_6813:
        /* <DEDUP_REMOVED lines=10> */
.L_x_6809:
        /* <DEDUP_REMOVED lines=9> */
[----:B------:R-:W-:Y:S01]  /*6f20*/  SEL R42, RZ, 0x1, P4 ;  /* 0x00000001ff2a7807 */ /* 0x000fe20002000000 */
[----:B------:R-:W-:Y:S01]  /*6f30*/  IMAD.WIDE.U32 R36, R36, 0x1000000, RZ ;  /* 0x0100000024247825 */ /* 0x000fe200078e00ff */
[----:B------:R-:W-:Y:S02]  /*6f40*/  LOP3.LUT R30, R30, R34, R35, 0xfe, !PT ;  /* 0x000000221e1e7212 */ /* 0x000fe400078efe23 */
[----:B------:R-:W-:Y:S01]  /*6f50*/  SEL R45, RZ, 0x1, P2 ;  /* 0x00000001ff2d7807 */ /* 0x000fe20001000000 */
[----:B------:R-:W-:Y:S01]  /*6f60*/  IMAD.WIDE.U32 R40, R40, 0x10000, RZ ;  /* 0x0001000028287825 */ /* 0x000fe200078e00ff */
[----:B------:R-:W-:-:S02]  /*6f70*/  LEA R34, P1, R156, c[0x0][0x188], 0x4 ;  /* 0x000062009c227a11 */ /* 0x000fc400078220ff */
[----:B------:R-:W-:Y:S01]  /*6f80*/  LOP3.LUT R45, R37, R30, R45, 0xfe, !PT ;  /* 0x0000001e252d7212 */ /* 0x000fe200078efe2d */
[----:B------:R-:W-:Y:S01]  /*6f90*/  IMAD.WIDE.U32 R42, R42, 0x100, RZ ;  /* 0x000001002a2a7825 */ /* 0x000fe200078e00ff */
[----:B------:R-:W-:Y:S02]  /*6fa0*/  F2FP.PACK_AB R39, R119, R118 ;  /* 0x000000767727723e */ /* 0x000fe400000000ff */
[----:B------:R-:W-:Y:S02]  /*6fb0*/  F2FP.PACK_AB R38, R121, R120 ;  /* 0x000000787926723e */ /* 0x000fe400000000ff */
[----:B------:R-:W-:Y:S02]  /*6fc0*/  LOP3.LUT R33, R42, R36, R40, 0xfe, !PT ;  /* 0x000000242a217212 */ /* 0x000fe400078efe28 */
[----:B------:R-:W-:Y:S02]  /*6fd0*/  F2FP.PACK_AB R37, R126, R125 ;  /* 0x0000007d7e25723e */ /* 0x000fe400000000ff */
[----:B------:R-:W-:-:S02]  /*6fe0*/  LEA.HI.X R35, R156, c[0x0][0x18c], RZ, 0x4, P1 ;  /* 0x000063009c237a11 */ /* 0x000fc400008f24ff */
[----:B------:R-:W-:Y:S02]  /*6ff0*/  F2FP.PACK_AB R36, R124, R123 ;  /* 0x0000007b7c24723e */ /* 0x000fe400000000ff */
[----:B------:R-:W-:Y:S02]  /*7000*/  SEL R40, RZ, 0x1, P5 ;  /* 0x00000001ff287807 */ /* 0x000fe40002800000 */
[----:B------:R-:W-:Y:S01]  /*7010*/  SHF.R.U32.HI R47, RZ, 0x1d, R156 ;  /* 0x0000001dff2f7819 */ /* 0x000fe2000001169c */
[----:B------:R0:W-:Y:S01]  /*7020*/  STG.E.128 [R34.64], R36 ;  /* 0x0000002422007986 */ /* 0x0001e2000c101d06 */
[----:B------:R-:W-:Y:S02]  /*7030*/  IADD3 R42, P1, R113, c[0x0][0x190], RZ ;  /* 0x00006400712a7a10 */ /* 0x000fe40007f3e0ff */
[----:B------:R-:W-:Y:S02]  /*7040*/  LOP3.LUT P6, RZ, R22, 0x20, RZ, 0xc0, !PT ;  /* 0x0000002016ff7812 */ /* 0x000fe400078cc0ff */
[----:B------:R-:W-:-:S02]  /*7050*/  IADD3 R30, R156, 0x80, RZ ;  /* 0x000000809c1e7810 */ /* 0x000fc40007ffe0ff */
[----:B0-----:R-:W-:-:S09]  /*7060*/  LOP3.LUT R39, R43, R45, R41, 0xfe, !PT ;  /* 0x0000002d2b277212 */ /* 0x001fd200078efe29 */
[CC--:B------:R-:W-:Y:S01]  /*7070*/  @P6 IMAD.WIDE.U32 R34, R30.reuse, R249.reuse, c[0x0][0x178] ;  /* 0x00005e001e226625 */ /* 0x0c0fe200078e00f9 */
[----:B------:R-:W-:Y:S02]  /*7080*/  IADD3.X R43, R47, c[0x0][0x194], RZ, P1, !PT ;  /* 0x000065002f2b7a10 */ /* 0x000fe40000ffe4ff */
[----:B------:R-:W-:Y:S01]  /*7090*/  LOP3.LUT R38, R33, R40, RZ, 0xfc, !PT ;  /* 0x0000002821267212 */ /* 0x000fe200078efcff */
[----:B------:R-:W-:-:S04]  /*70a0*/  @P0 IMAD.WIDE.U32 R36, R30, R249, c[0x0][0x180] ;  /* 0x000060001e240625 */ /* 0x000fc800078e00f9 */
[----:B------:R0:W-:Y:S01]  /*70b0*/  STG.E.64 [R42.64], R38 ;  /* 0x000000262a007986 */ /* 0x0001e2000c101b06 */
[----:B------:R-:W-:Y:S01]  /*70c0*/  IMAD.WIDE.U32 R40, R30, R249, c[0x0][0x170] ;  /* 0x00005c001e287625 */ /* 0x000fe200078e00f9 */
        /* <DEDUP_REMOVED lines=12> */
[----:B------:R-:W-:Y:S01]  /*7190*/  IMAD.WIDE.U32 R42, R42, 0x10000, RZ ;  /* 0x000100002a2a7825 */ /* 0x000fe200078e00ff */
[----:B------:R-:W-:-:S03]  /*71a0*/  IADD3 R46, P1, R113, c[0x0][0x198], RZ ;  /* 0x00006600712e7a10 */ /* 0x000fc60007f3e0ff */
[----:B------:R-:W-:Y:S01]  /*71b0*/  IMAD.WIDE.U32 R44, R44, 0x100, RZ ;  /* 0x000001002c2c7825 */ /* 0x000fe200078e00ff */
[----:B------:R-:W-:Y:S02]  /*71c0*/  LOP3.LUT R39, R43, R33, R39, 0xfe, !PT ;  /* 0x000000212b277212 */ /* 0x000fe400078efe27 */
[----:B------:R-:W-:Y:S02]  /*71d0*/  IADD3.X R47, R47, c[0x0][0x19c], RZ, P1, !PT ;  /* 0x000067002f2f7a10 */ /* 0x000fe40000ffe4ff */
[----:B------:R-:W-:Y:S02]  /*71e0*/  LOP3.LUT R38, R44, R38, R42, 0xfe, !PT ;  /* 0x000000262c267212 */ /* 0x000fe400078efe2a */
[----:B------:R-:W-:Y:S02]  /*71f0*/  LOP3.LUT R39, R39, R45, RZ, 0xfc, !PT ;  /* 0x0000002d27277212 */ /* 0x000fe400078efcff */
[----:B------:R-:W-:-:S05]  /*7200*/  LOP3.LUT R38, R38, 0xff, R23, 0xf8, !PT ;  /* 0x000000ff26267812 */ /* 0x000fca00078ef817 */
[----:B------:R0:W-:Y:S02]  /*7210*/  STG.E.64 [R46.64], R38 ;  /* 0x000000262e007986 */ /* 0x0001e4000c101b06 */
.L_x_6817:
[----:B------:R1:W5:Y:S04]  /*7220*/  @P6 LDG.E.128 R52, [R34.64] ;  /* 0x0000000622346981 */ /* 0x000368000c1e1d00 */
[----:B------:R1:W5:Y:S04]  /*7230*/  @P0 LDG.E.128 R48, [R36.64] ;  /* 0x0000000624300981 */ /* 0x000368000c1e1d00 */
[----:B0-----:R-:W5:Y:S01]  /*7240*/  LDG.E.128 R40, [R40.64] ;  /* 0x0000000628287981 */ /* 0x001f62000c1e1d00 */
[C---:B------:R-:W-:Y:S01]  /*7250*/  ISETP.NE.AND P1, PT, R112.reuse, 0x1, PT ;  /* 0x000000017000780c */ /* 0x040fe20003f25270 */
[----:B------:R-:W-:Y:S01]  /*7260*/  BSSY B0, `(.L_x_6818) ;  /* 0x000000d000007945 */ /* 0x000fe20003800000 */
[----:B------:R-:W-:Y:S01]  /*7270*/  IADD3 R38, R112, 0x1, RZ ;  /* 0x0000000170267810 */ /* 0x000fe20007ffe0ff */
[----:B------:R-:W0:Y:S10]  /*7280*/  S2R R251, SR_TID.X ;  /* 0x0000000000fb7919 */ /* 0x000e340000002100 */
[----:B------:R-:W-:Y:S05]  /*7290*/  @!P1 BRA `(.L_x_6819) ;  /* 0x0000008000009947 */ /* 0x000fea0003800000 */
[----:B-1----:R-:W-:Y:S02]  /*72a0*/  ISETP.NE.AND P1, PT, R112, 0x2, PT ;  /* 0x000000027000780c */ /* 0x002fe40003f25270 */
[----:B------:R-:W-:-:S11]  /*72b0*/  MOV R44, R14 ;  /* 0x0000000e002c7202 */ /* 0x000fd60000000f00 */
[----:B------:R-:W-:Y:S05]  /*72c0*/  @!P1 BRA `(.L_x_6820) ;  /* 0x0000006000009947 */ /* 0x000fea0003800000 */
[----:B------:R-:W-:Y:S01]  /*72d0*/  ISETP.NE.AND P1, PT, R112, 0x3, PT ;  /* 0x000000037000780c */ /* 0x000fe20003f25270 */
[----:B------:R-:W-:-:S12]  /*72e0*/  IMAD.MOV.U32 R44, RZ, RZ, R31 ;  /* 0x000000ffff2c7224 */ /* 0x000fd800078e001f */
[----:B------:R-:W-:Y:S05]  /*72f0*/  @P1 BRA `(.L_x_6820) ;  /* 0x0000003000001947 */ /* 0x000fea0003800000 */
[----:B------:R-:W-:Y:S01]  /*7300*/  IMAD.MOV.U32 R44, RZ, RZ, R20 ;  /* 0x000000ffff2c7224 */ /* 0x000fe200078e0014 */
[----:B------:R-:W-:Y:S05]  /*7310*/  BRA `(.L_x_6820) ;  /* 0x0000001000007947 */ /* 0x000fea0003800000 */
.L_x_6819:
[----:B-1----:R-:W-:Y:S02]  /*7320*/  IMAD.MOV.U32 R44, RZ, RZ, R32 ;  /* 0x000000ffff2c7224 */ /* 0x002fe400078e0020 */
.L_x_6820:
[----:B------:R-:W-:Y:S05]  /*7330*/  BSYNC B0 ;  /* 0x0000000000007941 */ /* 0x000fea0003800000 */
.L_x_6818:
        /* <DEDUP_REMOVED lines=16> */
.L_x_6824:
[----:B------:R-:W-:Y:S05]  /*7440*/  BSYNC B1 ;  /* 0x0000000000017941 */ /* 0x000fea0003800000 */
.L_x_6823:
        /* <DEDUP_REMOVED lines=43> */
.L_x_6822:
[----:B------:R-:W-:Y:S05]  /*7700*/  BSYNC B0 ;  /* 0x0000000000007941 */ /* 0x000fea0003800000 */
.L_x_6821:
[----:B------:R-:W1:Y:S01]  /*7710*/  I2F.U32 R33, R44 ;  /* 0x0000002c00217306 */ /* 0x000e620000201000 */
[----:B------:R-:W-:Y:S01]  /*7720*/  LOP3.LUT P6, RZ, R22, 0x10, RZ, 0xc0, !PT ;  /* 0x0000001016ff7812 */ /* 0x000fe200078cc0ff */
[----:B-----5:R-:W-:-:S05]  /*7730*/  HADD2.F32 R34, -RZ, R40.H0_H0 ;  /* 0x20000028ff227230 */ /* 0x020fca0000004100 */
        /* <DEDUP_REMOVED lines=12> */
.L_x_6825:
        /* <DEDUP_REMOVED lines=12> */
.L_x_6828:
[----:B------:R-:W-:Y:S02]  /*78c0*/  IMAD.MOV.U32 R46, RZ, RZ, R32 ;  /* 0x000000ffff2e7224 */ /* 0x000fe400078e0020 */
.L_x_6829:
[----:B------:R-:W-:Y:S05]  /*78d0*/  BSYNC B0 ;  /* 0x0000000000007941 */ /* 0x000fea0003800000 */
.L_x_6827:
        /* <DEDUP_REMOVED lines=16> */
.L_x_6833:
[----:B------:R-:W-:Y:S05]  /*79e0*/  BSYNC B1 ;  /* 0x0000000000017941 */ /* 0x000fea0003800000 */
.L_x_6832:
        /* <DEDUP_REMOVED lines=44> */
.L_x_6831:
[----:B------:R-:W-:Y:S05]  /*7cb0*/  BSYNC B0 ;  /* 0x0000000000007941 */ /* 0x000fea0003800000 */
.L_x_6830:
[----:B------:R-:W1:Y:S01]  /*7cc0*/  I2F.U32 R23, R46 ;  /* 0x0000002e00177306 */ /* 0x000e620000201000 */
[----:B------:R-:W-:Y:S02]  /*7cd0*/  HADD2.F32 R35, -RZ, R52.H0_H0 ;  /* 0x20000034ff237230 */ /* 0x000fe40000004100 */
[----:B------:R-:W-:-:S03]  /*7ce0*/  @P0 HADD2.F32 R38, -RZ, R48.H0_H0 ;  /* 0x20000030ff260230 */ /* 0x000fc60000004100 */
[----:B------:R-:W-:Y:S02]  /*7cf0*/  FMUL.FTZ R35, R35, c[0x0][0x1e8] ;  /* 0x00007a0023237a20 */ /* 0x000fe40000410000 */
[----:B-1----:R-:W-:-:S05]  /*7d00*/  FFMA.FTZ R23, R23, R166, 1.1641532182693481445e-10 ;  /* 0x2f00000017177423 */ /* 0x002fca00000100a6 */
[----:B------:R-:W-:-:S04]  /*7d10*/  FSETP.GTU.FTZ.AND P1, PT, R23, c[0x0][0x1e4], PT ;  /* 0x0000790017007a0b */ /* 0x000fc80003f3c000 */
[----:B------:R-:W-:Y:S02]  /*7d20*/  FSEL R36, R35, RZ, !P1 ;  /* 0x000000ff23247208 */ /* 0x000fe40004800000 */
[----:B------:R-:W-:-:S03]  /*7d30*/  SEL R23, RZ, 0x1, P1 ;  /* 0x00000001ff177807 */ /* 0x000fc60000800000 */
[----:B------:R-:W-:-:S04]  /*7d40*/  FADD.FTZ R47, R47, R36 ;  /* 0x000000242f2f7221 */ /* 0x000fc80000010000 */
[----:B------:R-:W-:Y:S02]  /*7d50*/  @P0 FADD.FTZ R47, R38, R47 ;  /* 0x0000002f262f0221 */ /* 0x000fe40000010000 */
.L_x_6826:
        /* <DEDUP_REMOVED lines=12> */
.L_x_6835:
[----:B------:R-:W-:Y:S02]  /*7e20*/  MOV R46, R32 ;  /* 0x00000020002e7202 */ /* 0x000fe40000000f00 */
.L_x_6836:
[----:B------:R-:W-:Y:S05]  /*7e30*/  BSYNC B0 ;  /* 0x0000000000007941 */ /* 0x000fea0003800000 */
.L_x_6834:
        /* <DEDUP_REMOVED lines=16> */
.L_x_6840:
[----:B------:R-:W-:Y:S05]  /*7f40*/  BSYNC B1 ;  /* 0x0000000000017941 */ /* 0x000fea0003800000 */
.L_x_6839:
        /* <DEDUP_REMOVED lines=44> */
.L_x_6838:
[----:B------:R-:W-:Y:S05]  /*8210*/  BSYNC B0 ;  /* 0x0000000000007941 */ /* 0x000fea0003800000 */
.L_x_6837:
[----:B------:R-:W1:Y:S01]  /*8220*/  I2F.U32 R35, R46 ;  /* 0x0000002e00237306 */ /* 0x000e620000201000 */
[----:B------:R-:W-:-:S05]  /*8230*/  HADD2.F32 R40, -RZ, R40.H1_H1 ;  /* 0x30000028ff287230 */ /* 0x000fca0000004100 */
        /* <DEDUP_REMOVED lines=12> */
.L_x_6841:
        /* <DEDUP_REMOVED lines=12> */
.L_x_6844:
[----:B------:R-:W-:Y:S02]  /*83c0*/  MOV R34, R32 ;  /* 0x0000002000227202 */ /* 0x000fe40000000f00 */
.L_x_6845:
[----:B------:R-:W-:Y:S05]  /*83d0*/  BSYNC B0 ;  /* 0x0000000000007941 */ /* 0x000fea0003800000 */
.L_x_6843:
        /* <DEDUP_REMOVED lines=16> */
.L_x_6849:
[----:B------:R-:W-:Y:S05]  /*84e0*/  BSYNC B1 ;  /* 0x0000000000017941 */ /* 0x000fea0003800000 */
.L_x_6848:
        /* <DEDUP_REMOVED lines=44> */
.L_x_6847:
[----:B------:R-:W-:Y:S05]  /*87b0*/  BSYNC B0 ;  /* 0x0000000000007941 */ /* 0x000fea0003800000 */
.L_x_6846:
[----:B------:R-:W1:Y:S01]  /*87c0*/  I2F.U32 R39, R34 ;  /* 0x0000002200277306 */ /* 0x000e620000201000 */
[----:B------:R-:W-:Y:S02]  /*87d0*/  HADD2.F32 R24, -RZ, R52.H1_H1 ;  /* 0x30000034ff187230 */ /* 0x000fe40000004100 */
[----:B------:R-:W-:-:S03]  /*87e0*/  @P0 HADD2.F32 R45, -RZ, R48.H1_H1 ;  /* 0x30000030ff2d0230 */ /* 0x000fc60000004100 */
[----:B------:R-:W-:Y:S02]  /*87f0*/  FMUL.FTZ R24, R24, c[0x0][0x1e8] ;  /* 0x00007a0018187a20 */ /* 0x000fe40000410000 */
[----:B-1----:R-:W-:-:S05]  /*8800*/  FFMA.FTZ R39, R39, R166, 1.1641532182693481445e-10 ;  /* 0x2f00000027277423 */ /* 0x002fca00000100a6 */
[----:B------:R-:W-:-:S04]  /*8810*/  FSETP.GTU.FTZ.AND P1, PT, R39, c[0x0][0x1e4], PT ;  /* 0x0000790027007a0b */ /* 0x000fc80003f3c000 */
[----:B------:R-:W-:Y:S02]  /*8820*/  FSEL R39, R24, RZ, !P1 ;  /* 0x000000ff18277208 */ /* 0x000fe40004800000 */
[----:B------:R-:W-:-:S03]  /*8830*/  SEL R24, RZ, 0x1, P1 ;  /* 0x00000001ff187807 */ /* 0x000fc60000800000 */
[----:B------:R-:W-:-:S04]  /*8840*/  FADD.FTZ R116, R116, R39 ;  /* 0x0000002774747221 */ /* 0x000fc80000010000 */
[----:B------:R-:W-:Y:S02]  /*8850*/  @P0 FADD.FTZ R116, R45, R116 ;  /* 0x000000742d740221 */ /* 0x000fe40000010000 */
.L_x_6842:
        /* <DEDUP_REMOVED lines=12> */
.L_x_6851:
[----:B------:R-:W-:Y:S02]  /*8920*/  IMAD.MOV.U32 R40, RZ, RZ, R32 ;  /* 0x000000ffff287224 */ /* 0x000fe400078e0020 */
.L_x_6852:
[----:B------:R-:W-:Y:S05]  /*8930*/  BSYNC B0 ;  /* 0x0000000000007941 */ /* 0x000fea0003800000 */
.L_x_6850:
        /* <DEDUP_REMOVED lines=16> */
.L_x_6856:
[----:B------:R-:W-:Y:S05]  /*8a40*/  BSYNC B1 ;  /* 0x0000000000017941 */ /* 0x000fea0003800000 */
.L_x_6855:
        /* <DEDUP_REMOVED lines=44> */
.L_x_6854:
[----:B------:R-:W-:Y:S05]  /*8d10*/  BSYNC B0 ;  /* 0x0000000000007941 */ /* 0x000fea0003800000 */
.L_x_6853:
[----:B------:R-:W1:Y:S01]  /*8d20*/  I2F.U32 R37, R40 ;  /* 0x0000002800257306 */ /* 0x000e620000201000 */
[----:B------:R-:W-:-:S05]  /*8d30*/  HADD2.F32 R34, -RZ, R41.H0_H0 ;  /* 0x20000029ff227230 */ /* 0x000fca0000004100 */
        /* <DEDUP_REMOVED lines=12> */
.L_x_6857:
        /* <DEDUP_REMOVED lines=12> */
.L_x_6860:
[----:B------:R-:W-:Y:S02]  /*8ec0*/  IMAD.MOV.U32 R25, RZ, RZ, R32 ;  /* 0x000000ffff197224 */ /* 0x000fe400078e0020 */
.L_x_6861:
[----:B------:R-:W-:Y:S05]  /*8ed0*/  BSYNC B0 ;  /* 0x0000000000007941 */ /* 0x000fea0003800000 */
.L_x_6859:
        /* <DEDUP_REMOVED lines=16> */
.L_x_6865:
[----:B------:R-:W-:Y:S05]  /*8fe0*/  BSYNC B1 ;  /* 0x0000000000017941 */ /* 0x000fea0003800000 */
.L_x_6864:
        /* <DEDUP_REMOVED lines=44> */
.L_x_6863:
[----:B------:R-:W-:Y:S05]  /*92b0*/  BSYNC B0 ;  /* 0x0000000000007941 */ /* 0x000fea0003800000 */
.L_x_6862:
        /* <DEDUP_REMOVED lines=8> */
[----:B------:R-:W-:Y:S01]  /*9340*/  FADD.FTZ R34, R34, R39 ;  /* 0x0000002722227221 */ /* 0x000fe20000010000 */
[----:B------:R-:W-:-:S03]  /*9350*/  PRMT R25, R36, 0x7610, R25 ;  /* 0x0000761024197816 */ /* 0x000fc60000000019 */
[----:B------:R-:W-:Y:S02]  /*9360*/  @P0 FADD.FTZ R34, R45, R34 ;  /* 0x000000222d220221 */ /* 0x000fe40000010000 */
.L_x_6858:
        /* <DEDUP_REMOVED lines=12> */
.L_x_6867:
[----:B------:R-:W-:Y:S02]  /*9430*/  IMAD.MOV.U32 R40, RZ, RZ, R32 ;  /* 0x000000ffff287224 */ /* 0x000fe400078e0020 */
.L_x_6868:
[----:B------:R-:W-:Y:S05]  /*9440*/  BSYNC B0 ;  /* 0x0000000000007941 */ /* 0x000fea0003800000 */
.L_x_6866:
        /* <DEDUP_REMOVED lines=16> */
.L_x_6872:
[----:B------:R-:W-:Y:S05]  /*9550*/  BSYNC B1 ;  /* 0x0000000000017941 */ /* 0x000fea0003800000 */
.L_x_6871:
        /* <DEDUP_REMOVED lines=44> */
.L_x_6870:
[----:B------:R-:W-:Y:S05]  /*9820*/  BSYNC B0 ;  /* 0x0000000000007941 */ /* 0x000fea0003800000 */
.L_x_6869:
[----:B------:R-:W1:Y:S01]  /*9830*/  I2F.U32 R37, R40 ;  /* 0x0000002800257306 */ /* 0x000e620000201000 */
[----:B------:R-:W-:-:S05]  /*9840*/  HADD2.F32 R41, -RZ, R41.H1_H1 ;  /* 0x30000029ff297230 */ /* 0x000fca0000004100 */
[----:B------:R-:W-:Y:S02]  /*9850*/  FMUL.FTZ R41, R41, c[0x0][0x1e8] ;  /* 0x00007a0029297a20 */ /* 0x000fe40000410000 */
[----:B-1----:R-:W-:-:S05]  /*9860*/  FFMA.FTZ R37, R37, R166, 1.1641532182693481445e-10 ;  /* 0x2f00000025257423 */ /* 0x002fca00000100a6 */
        /* <DEDUP_REMOVED lines=9> */
.L_x_6873:
        /* <DEDUP_REMOVED lines=12> */
.L_x_6876:
[----:B------:R-:W-:Y:S02]  /*99c0*/  IMAD.MOV.U32 R26, RZ, RZ, R32 ;  /* 0x000000ffff1a7224 */ /* 0x000fe400078e0020 */
.L_x_6877:
[----:B------:R-:W-:Y:S05]  /*99d0*/  BSYNC B0 ;  /* 0x0000000000007941 */ /* 0x000fea0003800000 */
.L_x_6875:
        /* <DEDUP_REMOVED lines=16> */
.L_x_6881:
[----:B------:R-:W-:Y:S05]  /*9ae0*/  BSYNC B1 ;  /* 0x0000000000017941 */ /* 0x000fea0003800000 */
.L_x_6880:
        /* <DEDUP_REMOVED lines=44> */
.L_x_6879:
[----:B------:R-:W-:Y:S05]  /*9db0*/  BSYNC B0 ;  /* 0x0000000000007941 */ /* 0x000fea0003800000 */
.L_x_6878:
        /* <DEDUP_REMOVED lines=11> */
.L_x_6874:
        /* <DEDUP_REMOVED lines=12> */
.L_x_6883:
[----:B------:R-:W-:Y:S02]  /*9f30*/  MOV R37, R32 ;  /* 0x0000002000257202 */ /* 0x000fe40000000f00 */
.L_x_6884:
[----:B------:R-:W-:Y:S05]  /*9f40*/  BSYNC B0 ;  /* 0x0000000000007941 */ /* 0x000fea0003800000 */
.L_x_6882:
        /* <DEDUP_REMOVED lines=16> */
.L_x_6888:
[----:B------:R-:W-:Y:S05]  /*a050*/  BSYNC B1 ;  /* 0x0000000000017941 */ /* 0x000fea0003800000 */
.L_x_6887:
        /* <DEDUP_REMOVED lines=44> */
.L_x_6886:
[----:B------:R-:W-:Y:S05]  /*a320*/  BSYNC B0 ;  /* 0x0000000000007941 */ /* 0x000fea0003800000 */
.L_x_6885:
[----:B------:R-:W1:Y:S01]  /*a330*/  I2F.U32 R37, R37 ;  /* 0x0000002500257306 */ /* 0x000e620000201000 */
[----:B------:R-:W-:-:S05]  /*a340*/  HADD2.F32 R40, -RZ, R42.H0_H0 ;  /* 0x2000002aff287230 */ /* 0x000fca0000004100 */
[----:B------:R-:W-:Y:S02]  /*a350*/  FMUL.FTZ R40, R40, c[0x0][0x1e8] ;  /* 0x00007a0028287a20 */ /* 0x000fe40000410000 */
[----:B-1----:R-:W-:-:S05]  /*a360*/  FFMA.FTZ R39, R37, R166, 1.1641532182693481445e-10 ;  /* 0x2f00000025277423 */ /* 0x002fca00000100a6 */
        /* <DEDUP_REMOVED lines=9> */
.L_x_6889:
        /* <DEDUP_REMOVED lines=12> */
.L_x_6892:
[----:B------:R-:W-:Y:S02]  /*a4c0*/  MOV R27, R32 ;  /* 0x00000020001b7202 */ /* 0x000fe40000000f00 */
.L_x_6893:
[----:B------:R-:W-:Y:S05]  /*a4d0*/  BSYNC B0 ;  /* 0x0000000000007941 */ /* 0x000fea0003800000 */
.L_x_6891:
        /* <DEDUP_REMOVED lines=16> */
.L_x_6897:
[----:B------:R-:W-:Y:S05]  /*a5e0*/  BSYNC B1 ;  /* 0x0000000000017941 */ /* 0x000fea0003800000 */
.L_x_6896:
        /* <DEDUP_REMOVED lines=44> */
.L_x_6895:
[----:B------:R-:W-:Y:S05]  /*a8b0*/  BSYNC B0 ;  /* 0x0000000000007941 */ /* 0x000fea0003800000 */
.L_x_6894:
        /* <DEDUP_REMOVED lines=11> */
.L_x_6890:
        /* <DEDUP_REMOVED lines=12> */
.L_x_6899:
[----:B------:R-:W-:Y:S02]  /*aa30*/  IMAD.MOV.U32 R114, RZ, RZ, R32 ;  /* 0x000000ffff727224 */ /* 0x000fe400078e0020 */
.L_x_6900:
[----:B------:R-:W-:Y:S05]  /*aa40*/  BSYNC B0 ;  /* 0x0000000000007941 */ /* 0x000fea0003800000 */
.L_x_6898:
        /* <DEDUP_REMOVED lines=16> */
.L_x_6904:
[----:B------:R-:W-:Y:S05]  /*ab50*/  BSYNC B1 ;  /* 0x0000000000017941 */ /* 0x000fea0003800000 */
.L_x_6903:
        /* <DEDUP_REMOVED lines=44> */
.L_x_6902:
[----:B------:R-:W-:Y:S05]  /*ae20*/  BSYNC B0 ;  /* 0x0000000000007941 */ /* 0x000fea0003800000 */
.L_x_6901:
        /* <DEDUP_REMOVED lines=13> */
.L_x_6905:
        /* <DEDUP_REMOVED lines=12> */
.L_x_6908:
[----:B------:R-:W-:Y:S02]  /*afc0*/  IMAD.MOV.U32 R28, RZ, RZ, R32 ;  /* 0x000000ffff1c7224 */ /* 0x000fe400078e0020 */
.L_x_6909:
[----:B------:R-:W-:Y:S05]  /*afd0*/  BSYNC B0 ;  /* 0x0000000000007941 */ /* 0x000fea0003800000 */
.L_x_6907:
        /* <DEDUP_REMOVED lines=16> */
.L_x_6913:
[----:B------:R-:W-:Y:S05]  /*b0e0*/  BSYNC B1 ;  /* 0x0000000000017941 */ /* 0x000fea0003800000 */
.L_x_6912:
        /* <DEDUP_REMOVED lines=44> */
.L_x_6911:
[----:B------:R-:W-:Y:S05]  /*b3b0*/  BSYNC B0 ;  /* 0x0000000000007941 */ /* 0x000fea0003800000 */
.L_x_6910:
        /* <DEDUP_REMOVED lines=11> */
.L_x_6906:
        /* <DEDUP_REMOVED lines=12> */
.L_x_6915:
[----:B------:R-:W-:Y:S02]  /*b530*/  IMAD.MOV.U32 R39, RZ, RZ, R32 ;  /* 0x000000ffff277224 */ /* 0x000fe400078e0020 */
.L_x_6916:
[----:B------:R-:W-:Y:S05]  /*b540*/  BSYNC B0 ;  /* 0x0000000000007941 */ /* 0x000fea0003800000 */
.L_x_6914:
        /* <DEDUP_REMOVED lines=16> */
.L_x_6920:
[----:B------:R-:W-:Y:S05]  /*b650*/  BSYNC B1 ;  /* 0x0000000000017941 */ /* 0x000fea0003800000 */
.L_x_6919:
        /* <DEDUP_REMOVED lines=44> */
.L_x_6918:
[----:B------:R-:W-:Y:S05]  /*b920*/  BSYNC B0 ;  /* 0x0000000000007941 */ /* 0x000fea0003800000 */
.L_x_6917:
        /* <DEDUP_REMOVED lines=13> */
.L_x_6921:
        /* <DEDUP_REMOVED lines=12> */
.L_x_6924:
[----:B------:R-:W-:Y:S02]  /*bac0*/  IMAD.MOV.U32 R18, RZ, RZ, R32 ;  /* 0x000000ffff127224 */ /* 0x000fe400078e0020 */
.L_x_6925:
[----:B------:R-:W-:Y:S05]  /*bad0*/  BSYNC B0 ;  /* 0x0000000000007941 */ /* 0x000fea0003800000 */
.L_x_6923:
        /* <DEDUP_REMOVED lines=16> */
.L_x_6929:
[----:B------:R-:W-:Y:S05]  /*bbe0*/  BSYNC B1 ;  /* 0x0000000000017941 */ /* 0x000fea0003800000 */
.L_x_6928:
        /* <DEDUP_REMOVED lines=44> */
.L_x_6927:
[----:B------:R-:W-:Y:S05]  /*beb0*/  BSYNC B0 ;  /* 0x0000000000007941 */ /* 0x000fea0003800000 */
.L_x_6926:
        /* <DEDUP_REMOVED lines=11> */
.L_x_6922:
        /* <DEDUP_REMOVED lines=12> */
.L_x_6931:
[----:B------:R-:W-:Y:S02]  /*c030*/  MOV R42, R32 ;  /* 0x00000020002a7202 */ /* 0x000fe40000000f00 */
.L_x_6932:
[----:B------:R-:W-:Y:S05]  /*c040*/  BSYNC B0 ;  /* 0x0000000000007941 */ /* 0x000fea0003800000 */
.L_x_6930:
        /* <DEDUP_REMOVED lines=16> */
.L_x_6936:
[----:B------:R-:W-:Y:S05]  /*c150*/  BSYNC B1 ;  /* 0x0000000000017941 */ /* 0x000fea0003800000 */
.L_x_6935:
        /* <DEDUP_REMOVED lines=44> */
.L_x_6934:
[----:B------:R-:W-:Y:S05]  /*c420*/  BSYNC B0 ;  /* 0x0000000000007941 */ /* 0x000fea0003800000 */
.L_x_6933:
[----:B------:R-:W1:Y:S01]  /*c430*/  I2F.U32 R41, R42 ;  /* 0x0000002a00297306 */ /* 0x000e620000201000 */
[----:B------:R-:W-:Y:S01]  /*c440*/  LOP3.LUT P6, RZ, R22, 0x10, RZ, 0xc0, !PT ;  /* 0x0000001016ff7812 */ /* 0x000fe200078cc0ff */
        /* <DEDUP_REMOVED lines=12> */
.L_x_6937:
        /* <DEDUP_REMOVED lines=12> */
.L_x_6940:
[----:B------:R-:W-:Y:S02]  /*c5d0*/  MOV R114, R32 ;  /* 0x0000002000727202 */ /* 0x000fe40000000f00 */
.L_x_6941:
[----:B------:R-:W-:Y:S05]  /*c5e0*/  BSYNC B0 ;  /* 0x0000000000007941 */ /* 0x000fea0003800000 */
.L_x_6939:
        /* <DEDUP_REMOVED lines=18> */
.L_x_6945:
[----:B------:R-:W-:Y:S05]  /*c710*/  BSYNC B1 ;  /* 0x0000000000017941 */ /* 0x000fea0003800000 */
.L_x_6944:
        /* <DEDUP_REMOVED lines=43> */
.L_x_6943:
[----:B------:R-:W-:Y:S05]  /*c9d0*/  BSYNC B0 ;  /* 0x0000000000007941 */ /* 0x000fea0003800000 */
.L_x_6942:
        /* <DEDUP_REMOVED lines=10> */
.L_x_6938:
[----:B------:R-:W-:Y:S01]  /*ca80*/  SEL R41, RZ, 0x1000000, P5 ;  /* 0x01000000ff297807 */ /* 0x000fe20002800000 */
[----:B------:R-:W-:Y:S01]  /*ca90*/  HFMA2.MMA R250, -RZ, RZ, 0, 4.76837158203125e-07 ;  /* 0x00000008fffa7435 */ /* 0x000fe200000001ff */
[----:B------:R-:W-:Y:S01]  /*caa0*/  ISETP.NE.AND P5, PT, R33, RZ, PT ;  /* 0x000000ff2100720c */ /* 0x000fe20003fa5270 */
[----:B------:R-:W-:Y:S01]  /*cab0*/  IMAD.WIDE.U32 R112, R30, R249, c[0x0][0x188] ;  /* 0x000062001e707625 */ /* 0x000fe200078e00f9 */
        /* <DEDUP_REMOVED lines=8> */
[----:B------:R-:W-:Y:S02]  /*cb40*/  SEL R117, RZ, 0x1, P2 ;  /* 0x00000001ff757807 */ /* 0x000fe40001000000 */
[----:B------:R-:W-:Y:S01]  /*cb50*/  LOP3.LUT R33, R33, R41, R40, 0xfe, !PT ;  /* 0x0000002921217212 */ /* 0x000fe200078efe28 */
[----:B------:R-:W-:Y:S01]  /*cb60*/  IMAD.WIDE.U32 R114, R114, 0x10000, RZ ;  /* 0x0001000072727825 */ /* 0x000fe200078e00ff */
[----:B------:R-:W-:-:S02]  /*cb70*/  SEL R35, RZ, 0x1, P5 ;  /* 0x00000001ff237807 */ /* 0x000fc40002800000 */
[----:B------:R-:W-:Y:S01]  /*cb80*/  LOP3.LUT R117, R131, R33, R117, 0xfe, !PT ;  /* 0x0000002183757212 */ /* 0x000fe200078efe75 */
[----:B------:R-:W-:Y:S01]  /*cb90*/  IMAD.WIDE.U32 R128, R128, 0x100, RZ ;  /* 0x0000010080807825 */ /* 0x000fe200078e00ff */
[----:B------:R-:W-:Y:S02]  /*cba0*/  F2FP.PACK_AB R43, R44, R39 ;  /* 0x000000272c2b723e */ /* 0x000fe400000000ff */
[----:B------:R-:W-:Y:S02]  /*cbb0*/  F2FP.PACK_AB R42, R38, R37 ;  /* 0x00000025262a723e */ /* 0x000fe400000000ff */
[----:B------:R-:W-:Y:S02]  /*cbc0*/  LOP3.LUT R130, R128, R130, R114, 0xfe, !PT ;  /* 0x0000008280827212 */ /* 0x000fe400078efe72 */
[----:B------:R-:W-:Y:S02]  /*cbd0*/  F2FP.PACK_AB R41, R36, R34 ;  /* 0x000000222429723e */ /* 0x000fe400000000ff */
[----:B------:R-:W-:-:S02]  /*cbe0*/  F2FP.PACK_AB R40, R116, R47 ;  /* 0x0000002f7428723e */ /* 0x000fc400000000ff */
[----:B------:R-:W-:Y:S01]  /*cbf0*/  LOP3.LUT R115, R129, R117, R115, 0xfe, !PT ;  /* 0x0000007581737212 */ /* 0x000fe200078efe73 */
[----:B------:R-:W-:Y:S01]  /*cc00*/  IMAD.WIDE.U32 R128, R30, R250, c[0x0][0x190] ;  /* 0x000064001e807625 */ /* 0x000fe200078e00fa */
[----:B------:R-:W-:Y:S01]  /*cc10*/  LOP3.LUT R114, R130, R35, RZ, 0xfc, !PT ;  /* 0x0000002382727212 */ /* 0x000fe200078efcff */
[----:B------:R1:W-:Y:S01]  /*cc20*/  STG.E.128 [R112.64], R40 ;  /* 0x0000002870007986 */ /* 0x0003e2000c101d06 */
[----:B------:R-:W-:Y:S02]  /*cc30*/  LOP3.LUT P6, RZ, R22, 0x20, RZ, 0xc0, !PT ;  /* 0x0000002016ff7812 */ /* 0x000fe400078cc0ff */
[----:B------:R-:W-:Y:S01]  /*cc40*/  IADD3 R33, R156, 0x100, RZ ;  /* 0x000001009c217810 */ /* 0x000fe20007ffe0ff */
[----:B------:R2:W-:Y:S10]  /*cc50*/  STG.E.64 [R128.64], R114 ;  /* 0x0000007280007986 */ /* 0x0005f4000c101b06 */
[----:B-1----:R-:W-:-:S04]  /*cc60*/  @P6 IMAD.WIDE.U32 R40, R33, R249, c[0x0][0x178] ;  /* 0x00005e0021286625 */ /* 0x002fc800078e00f9 */
[----:B------:R-:W-:-:S04]  /*cc70*/  @P0 IMAD.WIDE.U32 R42, R33, R249, c[0x0][0x180] ;  /* 0x00006000212a0625 */ /* 0x000fc800078e00f9 */
[----:B------:R-:W-:Y:S01]  /*cc80*/  IMAD.WIDE.U32 R112, R33, R249, c[0x0][0x170] ;  /* 0x00005c0021707625 */ /* 0x000fe200078e00f9 */
[----:B------:R-:W-:Y:S05]  /*cc90*/  @!P6 BRA `(.L_x_6946) ;  /* 0x000001300000e947 */ /* 0x000fea0003800000 */
[----:B--2---:R-:W-:Y:S01]  /*cca0*/  IMAD.U32 R46, R18, 0x10000, RZ ;  /* 0x00010000122e7824 */ /* 0x004fe200078e00ff */
        /* <DEDUP_REMOVED lines=18> */
.L_x_6946:
[----:B--2---:R2:W5:Y:S04]  /*cdd0*/  @P6 LDG.E.128 R52, [R40.64] ;  /* 0x0000000628346981 */ /* 0x004568000c1e1d00 */
        /* <DEDUP_REMOVED lines=14> */
.L_x_6948:
[----:B--2---:R-:W-:Y:S02]  /*cec0*/  IMAD.MOV.U32 R35, RZ, RZ, R32 ;  /* 0x000000ffff237224 */ /* 0x004fe400078e0020 */
.L_x_6949:
[----:B------:R-:W-:Y:S05]  /*ced0*/  BSYNC B0 ;  /* 0x0000000000007941 */ /* 0x000fea0003800000 */
.L_x_6947:
        /* <DEDUP_REMOVED lines=16> */
.L_x_6953:
[----:B------:R-:W-:Y:S05]  /*cfe0*/  BSYNC B1 ;  /* 0x0000000000017941 */ /* 0x000fea0003800000 */
.L_x_6952:
        /* <DEDUP_REMOVED lines=44> */
.L_x_6951:
[----:B------:R-:W-:Y:S05]  /*d2b0*/  BSYNC B0 ;  /* 0x0000000000007941 */ /* 0x000fea0003800000 */
.L_x_6950:
        /* <DEDUP_REMOVED lines=15> */
.L_x_6954:
        /* <DEDUP_REMOVED lines=12> */
.L_x_6957:
[----:B------:R-:W-:Y:S02]  /*d470*/  IMAD.MOV.U32 R23, RZ, RZ, R32 ;  /* 0x000000ffff177224 */ /* 0x000fe400078e0020 */
.L_x_6958:
[----:B------:R-:W-:Y:S05]  /*d480*/  BSYNC B0 ;  /* 0x0000000000007941 */ /* 0x000fea0003800000 */
.L_x_6956:
        /* <DEDUP_REMOVED lines=16> */
.L_x_6962:
[----:B------:R-:W-:Y:S05]  /*d590*/  BSYNC B1 ;  /* 0x0000000000017941 */ /* 0x000fea0003800000 */
.L_x_6961:
        /* <DEDUP_REMOVED lines=44> */
.L_x_6960:
[----:B------:R-:W-:Y:S05]  /*d860*/  BSYNC B0 ;  /* 0x0000000000007941 */ /* 0x000fea0003800000 */
.L_x_6959:
        /* <DEDUP_REMOVED lines=11> */
.L_x_6955:
        /* <DEDUP_REMOVED lines=12> */
.L_x_6964:
[----:B------:R-:W-:Y:S02]  /*d9e0*/  IMAD.MOV.U32 R45, RZ, RZ, R32 ;  /* 0x000000ffff2d7224 */ /* 0x000fe400078e0020 */
.L_x_6965:
[----:B------:R-:W-:Y:S05]  /*d9f0*/  BSYNC B0 ;  /* 0x0000000000007941 */ /* 0x000fea0003800000 */
.L_x_6963:
        /* <DEDUP_REMOVED lines=16> */
.L_x_6969:
[----:B------:R-:W-:Y:S05]  /*db00*/  BSYNC B1 ;  /* 0x0000000000017941 */ /* 0x000fea0003800000 */
.L_x_6968:
        /* <DEDUP_REMOVED lines=44> */
.L_x_6967:
[----:B------:R-:W-:Y:S05]  /*ddd0*/  BSYNC B0 ;  /* 0x0000000000007941 */ /* 0x000fea0003800000 */
.L_x_6966:
        /* <DEDUP_REMOVED lines=14> */
.L_x_6970:
        /* <DEDUP_REMOVED lines=12> */
.L_x_6973:
[----:B------:R-:W-:Y:S02]  /*df80*/  IMAD.MOV.U32 R24, RZ, RZ, R32 ;  /* 0x000000ffff187224 */ /* 0x000fe400078e0020 */
.L_x_6974:
[----:B------:R-:W-:Y:S05]  /*df90*/  BSYNC B0 ;  /* 0x0000000000007941 */ /* 0x000fea0003800000 */
.L_x_6972:
        /* <DEDUP_REMOVED lines=16> */
.L_x_6978:
[----:B------:R-:W-:Y:S05]  /*e0a0*/  BSYNC B1 ;  /* 0x0000000000017941 */ /* 0x000fea0003800000 */
.L_x_6977:
        /* <DEDUP_REMOVED lines=44> */
.L_x_6976:
[----:B------:R-:W-:Y:S05]  /*e370*/  BSYNC B0 ;  /* 0x0000000000007941 */ /* 0x000fea0003800000 */
.L_x_6975:
        /* <DEDUP_REMOVED lines=11> */
.L_x_6971:
        /* <DEDUP_REMOVED lines=12> */
.L_x_6980:
[----:B------:R-:W-:Y:S02]  /*e4f0*/  IMAD.MOV.U32 R41, RZ, RZ, R32 ;  /* 0x000000ffff297224 */ /* 0x000fe400078e0020 */
.L_x_6981:
[----:B------:R-:W-:Y:S05]  /*e500*/  BSYNC B0 ;  /* 0x0000000000007941 */ /* 0x000fea0003800000 */
.L_x_6979:
        /* <DEDUP_REMOVED lines=16> */
.L_x_6985:
[----:B------:R-:W-:Y:S05]  /*e610*/  BSYNC B1 ;  /* 0x0000000000017941 */ /* 0x000fea0003800000 */
.L_x_6984:
        /* <DEDUP_REMOVED lines=42> */
[----:B------:R-:W-:Y:S01]  /*e8c0*/  IMAD.MOV.U32 R43, RZ, RZ, RZ ;  /* 0x000000ffff2b7224 */ /* 0x000fe200078e00ff */
[----:B------:R-:W-:Y:S02]  /*e8d0*/  MOV R20, R42 ;  /* 0x0000002a00147202 */ /* 0x000fe40000000f00 */
.L_x_6983:
[----:B------:R-:W-:Y:S05]  /*e8e0*/  BSYNC B0 ;  /* 0x0000000000007941 */ /* 0x000fea0003800000 */
.L_x_6982:
        /* <DEDUP_REMOVED lines=14> */
.L_x_6986:
        /* <DEDUP_REMOVED lines=12> */
.L_x_6989:
[----:B------:R-:W-:Y:S02]  /*ea90*/  IMAD.MOV.U32 R25, RZ, RZ, R32 ;  /* 0x000000ffff197224 */ /* 0x000fe400078e0020 */
.L_x_6990:
[----:B------:R-:W-:Y:S05]  /*eaa0*/  BSYNC B0 ;  /* 0x0000000000007941 */ /* 0x000fea0003800000 */
.L_x_6988:
        /* <DEDUP_REMOVED lines=16> */
.L_x_6994:
[----:B------:R-:W-:Y:S05]  /*ebb0*/  BSYNC B1 ;  /* 0x0000000000017941 */ /* 0x000fea0003800000 */
.L_x_6993:
        /* <DEDUP_REMOVED lines=41> */
[----:B------:R-:W-:Y:S01]  /*ee50*/  MOV R20, R42 ;  /* 0x0000002a00147202 */ /* 0x000fe20000000f00 */
[----:B------:R-:W-:Y:S01]  /*ee60*/  IMAD.MOV.U32 R42, RZ, RZ, RZ ;  /* 0x000000ffff2a7224 */ /* 0x000fe200078e00ff */
[----:B------:R-:W-:Y:S02]  /*ee70*/  LOP3.LUT R14, R43, UR26, R128, 0x96, !PT ;  /* 0x0000001a2b0e7c12 */ /* 0x000fe4000f8e9680 */
.L_x_6992:
[----:B------:R-:W-:Y:S05]  /*ee80*/  BSYNC B0 ;  /* 0x0000000000007941 */ /* 0x000fea0003800000 */
.L_x_6991:
        /* <DEDUP_REMOVED lines=11> */
.L_x_6987:
        /* <DEDUP_REMOVED lines=12> */
.L_x_6996:
[----:B------:R-:W-:Y:S02]  /*f000*/  IMAD.MOV.U32 R45, RZ, RZ, R32 ;  /* 0x000000ffff2d7224 */ /* 0x000fe400078e0020 */
.L_x_6997:
[----:B------:R-:W-:Y:S05]  /*f010*/  BSYNC B0 ;  /* 0x0000000000007941 */ /* 0x000fea0003800000 */
.L_x_6995:
        /* <DEDUP_REMOVED lines=16> */
.L_x_7001:
[----:B------:R-:W-:Y:S05]  /*f120*/  BSYNC B1 ;  /* 0x0000000000017941 */ /* 0x000fea0003800000 */
.L_x_7000:
        /* <DEDUP_REMOVED lines=44> */
.L_x_6999:
[----:B------:R-:W-:Y:S05]  /*f3f0*/  BSYNC B0 ;  /* 0x0000000000007941 */ /* 0x000fea0003800000 */
.L_x_6998:
[----:B------:R-:W1:Y:S01]  /*f400*/  I2F.U32 R45, R45 ;  /* 0x0000002d002d7306 */ /* 0x000e620000201000 */
[----:B------:R-:W-:-:S05]  /*f410*/  HADD2.F32 R113, -RZ, R113.H1_H1 ;  /* 0x30000071ff717230 */ /* 0x000fca0000004100 */
[----:B------:R-:W-:Y:S02]  /*f420*/  FMUL.FTZ R113, R113, c[0x0][0x1e8] ;  /* 0x00007a0071717a20 */ /* 0x000fe40000410000 */
[----:B-1----:R-:W-:-:S05]  /*f430*/  FFMA.FTZ R42, R45, R166, 1.1641532182693481445e-10 ;  /* 0x2f0000002d2a7423 */ /* 0x002fca00000100a6 */
[----:B------:R-:W-:-:S04]  /*f440*/  FSETP.GTU.FTZ.AND P1, PT, R42, c[0x0][0x1e4], PT ;  /* 0x000079002a007a0b */ /* 0x000fc80003f3c000 */
[----:B------:R-:W-:Y:S01]  /*f450*/  FSEL R42, R113, RZ, !P1 ;  /* 0x000000ff712a7208 */ /* 0x000fe20004800000 */
[----:B------:R-:W-:Y:S05]  /*f460*/  @P6 BRA `(.L_x_7002) ;  /* 0x0000006000006947 */ /* 0x000fea0003800000 */
[----:B------:R-:W-:Y:S01]  /*f470*/  MOV R45, R43 ;  /* 0x0000002b002d7202 */ /* 0x000fe20000000f00 */
[----:B------:R-:W-:Y:S05]  /*f480*/  @!P0 BRA `(.L_x_7003) ;  /* 0x000005b000008947 */ /* 0x000fea0003800000 */
[----:B------:R-:W-:Y:S01]  /*f490*/  HADD2.F32 R113, -RZ, R49.H1_H1 ;  /* 0x30000031ff717230 */ /* 0x000fe20000004100 */
[----:B------:R-:W-:-:S04]  /*f4a0*/  IMAD.MOV.U32 R45, RZ, RZ, R43 ;  /* 0x000000ffff2d7224 */ /* 0x000fc800078e002b */
[----:B------:R-:W-:Y:S01]  /*f4b0*/  FADD.FTZ R42, R113, R42 ;  /* 0x0000002a712a7221 */ /* 0x000fe20000010000 */
[----:B------:R-:W-:Y:S05]  /*f4c0*/  BRA `(.L_x_7003) ;  /* 0x0000057000007947 */ /* 0x000fea0003800000 */
.L_x_7002:
        /* <DEDUP_REMOVED lines=12> */
.L_x_7005:
[----:B------:R-:W-:Y:S02]  /*f590*/  IMAD.MOV.U32 R26, RZ, RZ, R32 ;  /* 0x000000ffff1a7224 */ /* 0x000fe400078e0020 */
.L_x_7006:
[----:B------:R-:W-:Y:S05]  /*f5a0*/  BSYNC B0 ;  /* 0x0000000000007941 */ /* 0x000fea0003800000 */
.L_x_7004:
        /* <DEDUP_REMOVED lines=16> */
.L_x_7010:
[----:B------:R-:W-:Y:S05]  /*f6b0*/  BSYNC B1 ;  /* 0x0000000000017941 */ /* 0x000fea0003800000 */
.L_x_7009:
        /* <DEDUP_REMOVED lines=44> */
.L_x_7008:
[----:B------:R-:W-:Y:S05]  /*f980*/  BSYNC B0 ;  /* 0x0000000000007941 */ /* 0x000fea0003800000 */
.L_x_7007:
        /* <DEDUP_REMOVED lines=11> */
.L_x_7003:
        /* <DEDUP_REMOVED lines=12> */
.L_x_7012:
[----:B------:R-:W-:Y:S02]  /*fb00*/  IMAD.MOV.U32 R43, RZ, RZ, R32 ;  /* 0x000000ffff2b7224 */ /* 0x000fe400078e0020 */
.L_x_7013:
[----:B------:R-:W-:Y:S05]  /*fb10*/  BSYNC B0 ;  /* 0x0000000000007941 */ /* 0x000fea0003800000 */
.L_x_7011:
        /* <DEDUP_REMOVED lines=16> */
.L_x_7017:
[----:B------:R-:W-:Y:S05]  /*fc20*/  BSYNC B1 ;  /* 0x0000000000017941 */ /* 0x000fea0003800000 */
.L_x_7016:
        /* <DEDUP_REMOVED lines=44> */
.L_x_7015:
[----:B------:R-:W-:Y:S05]  /*fef0*/  BSYNC B0 ;  /* 0x0000000000007941 */ /* 0x000fea0003800000 */
.L_x_7014:
        /* <DEDUP_REMOVED lines=13> */
.L_x_7018:
        /* <DEDUP_REMOVED lines=12> */
.L_x_7021:
[----:B------:R-:W-:Y:S02]  /*10090*/  IMAD.MOV.U32 R27, RZ, RZ, R32 ;  /* 0x000000ffff1b7224 */ /* 0x000fe400078e0020 */
.L_x_7022:
[----:B------:R-:W-:Y:S05]  /*100a0*/  BSYNC B0 ;  /* 0x0000000000007941 */ /* 0x000fea0003800000 */
.L_x_7020:
        /* <DEDUP_REMOVED lines=16> */
.L_x_7026:
[----:B------:R-:W-:Y:S05]  /*101b0*/  BSYNC B1 ;  /* 0x0000000000017941 */ /* 0x000fea0003800000 */
.L_x_7025:
        /* <DEDUP_REMOVED lines=44> */
.L_x_7024:
[----:B------:R-:W-:Y:S05]  /*10480*/  BSYNC B0 ;  /* 0x0000000000007941 */ /* 0x000fea0003800000 */
.L_x_7023:
        /* <DEDUP_REMOVED lines=11> */
.L_x_7019:
        /* <DEDUP_REMOVED lines=12> */
.L_x_7028:
[----:B------:R-:W-:Y:S02]  /*10600*/  IMAD.MOV.U32 R45, RZ, RZ, R32 ;  /* 0x000000ffff2d7224 */ /* 0x000fe400078e0020 */
.L_x_7029:
[----:B------:R-:W-:Y:S05]  /*10610*/  BSYNC B0 ;  /* 0x0000000000007941 */ /* 0x000fea0003800000 */
.L_x_7027:
        /* <DEDUP_REMOVED lines=16> */
.L_x_7033:
[----:B------:R-:W-:Y:S05]  /*10720*/  BSYNC B1 ;  /* 0x0000000000017941 */ /* 0x000fea0003800000 */
.L_x_7032:
        /* <DEDUP_REMOVED lines=43> */
[----:B------:R-:W-:Y:S02]  /*109e0*/  MOV R20, R128 ;  /* 0x0000008000147202 */ /* 0x000fe40000000f00 */
.L_x_7031:
[----:B------:R-:W-:Y:S05]  /*109f0*/  BSYNC B0 ;  /* 0x0000000000007941 */ /* 0x000fea0003800000 */
.L_x_7030:
        /* <DEDUP_REMOVED lines=13> */
.L_x_7034:
        /* <DEDUP_REMOVED lines=12> */
.L_x_7037:
[----:B------:R-:W-:Y:S02]  /*10b90*/  IMAD.MOV.U32 R28, RZ, RZ, R32 ;  /* 0x000000ffff1c7224 */ /* 0x000fe400078e0020 */
.L_x_7038:
[----:B------:R-:W-:Y:S05]  /*10ba0*/  BSYNC B0 ;  /* 0x0000000000007941 */ /* 0x000fea0003800000 */
.L_x_7036:
        /* <DEDUP_REMOVED lines=16> */
.L_x_7042:
[----:B------:R-:W-:Y:S05]  /*10cb0*/  BSYNC B1 ;  /* 0x0000000000017941 */ /* 0x000fea0003800000 */
.L_x_7041:
        /* <DEDUP_REMOVED lines=44> */
.L_x_7040:
[----:B------:R-:W-:Y:S05]  /*10f80*/  BSYNC B0 ;  /* 0x0000000000007941 */ /* 0x000fea0003800000 */
.L_x_7039:
        /* <DEDUP_REMOVED lines=11> */
.L_x_7035:
        /* <DEDUP_REMOVED lines=12> */
.L_x_7044:
[----:B------:R-:W-:Y:S02]  /*11100*/  IMAD.MOV.U32 R46, RZ, RZ, R32 ;  /* 0x000000ffff2e7224 */ /* 0x000fe400078e0020 */
.L_x_7045:
[----:B------:R-:W-:Y:S05]  /*11110*/  BSYNC B0 ;  /* 0x0000000000007941 */ /* 0x000fea0003800000 */
.L_x_7043:
        /* <DEDUP_REMOVED lines=16> */
.L_x_7049:
[----:B------:R-:W-:Y:S05]  /*11220*/  BSYNC B1 ;  /* 0x0000000000017941 */ /* 0x000fea0003800000 */
.L_x_7048:
        /* <DEDUP_REMOVED lines=44> */
.L_x_7047:
[----:B------:R-:W-:Y:S05]  /*114f0*/  BSYNC B0 ;  /* 0x0000000000007941 */ /* 0x000fea0003800000 */
.L_x_7046:
[----:B------:R-:W1:Y:S01]  /*11500*/  I2F.U32 R113, R46 ;  /* 0x0000002e00717306 */ /* 0x000e620000201000 */
[----:B------:R-:W-:-:S05]  /*11510*/  HADD2.F32 R117, -RZ, R115.H0_H0 ;  /* 0x20000073ff757230 */ /* 0x000fca0000004100 */
[----:B------:R-:W-:Y:S02]  /*11520*/  FMUL.FTZ R117, R117, c[0x0][0x1e8] ;  /* 0x00007a0075757a20 */ /* 0x000fe40000410000 */
[----:B-1----:R-:W-:-:S05]  /*11530*/  FFMA.FTZ R113, R113, R166, 1.1641532182693481445e-10 ;  /* 0x2f00000071717423 */ /* 0x002fca00000100a6 */
[----:B------:R-:W-:-:S04]  /*11540*/  FSETP.GTU.FTZ.AND P4, PT, R113, c[0x0][0x1e4], PT ;  /* 0x0000790071007a0b */ /* 0x000fc80003f9c000 */
        /* <DEDUP_REMOVED lines=8> */
.L_x_7050:
        /* <DEDUP_REMOVED lines=12> */
.L_x_7053:
[----:B------:R-:W-:Y:S02]  /*11690*/  IMAD.MOV.U32 R18, RZ, RZ, R32 ;  /* 0x000000ffff127224 */ /* 0x000fe400078e0020 */
.L_x_7054:
[----:B------:R-:W-:Y:S05]  /*116a0*/  BSYNC B0 ;  /* 0x0000000000007941 */ /* 0x000fea0003800000 */
.L_x_7052:
        /* <DEDUP_REMOVED lines=16> */
.L_x_7058:
[----:B------:R-:W-:Y:S05]  /*117b0*/  BSYNC B1 ;  /* 0x0000000000017941 */ /* 0x000fea0003800000 */
.L_x_7057:
        /* <DEDUP_REMOVED lines=44> */
.L_x_7056:
[----:B------:R-:W-:Y:S05]  /*11a80*/  BSYNC B0 ;  /* 0x0000000000007941 */ /* 0x000fea0003800000 */
.L_x_7055:
        /* <DEDUP_REMOVED lines=11> */
.L_x_7051:
        /* <DEDUP_REMOVED lines=12> */
.L_x_7060:
[----:B------:R-:W-:Y:S02]  /*11c00*/  IMAD.MOV.U32 R113, RZ, RZ, R32 ;  /* 0x000000ffff717224 */ /* 0x000fe400078e0020 */
.L_x_7061:
[----:B------:R-:W-:Y:S05]  /*11c10*/  BSYNC B0 ;  /* 0x0000000000007941 */ /* 0x000fea0003800000 */
.L_x_7059:
        /* <DEDUP_REMOVED lines=16> */
.L_x_7065:
[----:B------:R-:W-:Y:S05]  /*11d20*/  BSYNC B1 ;  /* 0x0000000000017941 */ /* 0x000fea0003800000 */
.L_x_7064:
        /* <DEDUP_REMOVED lines=44> */
.L_x_7063:
[----:B------:R-:W-:Y:S05]  /*11ff0*/  BSYNC B0 ;  /* 0x0000000000007941 */ /* 0x000fea0003800000 */
.L_x_7062:
        /* <DEDUP_REMOVED lines=14> */
.L_x_7066:
        /* <DEDUP_REMOVED lines=12> */
.L_x_7069:
[----:B------:R-:W-:Y:S02]  /*121a0*/  IMAD.MOV.U32 R113, RZ, RZ, R32 ;  /* 0x000000ffff717224 */ /* 0x000fe400078e0020 */
.L_x_7070:
[----:B------:R-:W-:Y:S05]  /*121b0*/  BSYNC B0 ;  /* 0x0000000000007941 */ /* 0x000fea0003800000 */
.L_x_7068:
        /* <DEDUP_REMOVED lines=16> */
[----:B------:R-:W-:-:S04]  /*122c0*/  ISETP.NE.AND P0, PT, R14, RZ, PT ;  /* 0x000000ff0e00720c */ /* 0x000fc80003f05270 */
[----:B------:R-:W-:-:S04]  /*122d0*/  @!P6 MOV R19, R21 ;  /* 0x000000150013e202 */ /* 0x000fc80000000f00 */
.L_x_7074:
[----:B------:R-:W-:Y:S05]  /*122e0*/  BSYNC B1 ;  /* 0x0000000000017941 */ /* 0x000fea0003800000 */
.L_x_7073:
        /* <DEDUP_REMOVED lines=43> */
.L_x_7072:
[----:B------:R-:W-:Y:S05]  /*125a0*/  BSYNC B0 ;  /* 0x0000000000007941 */ /* 0x000fea0003800000 */
.L_x_7071:
        /* <DEDUP_REMOVED lines=10> */
.L_x_7067:
[----:B------:R-:W-:Y:S01]  /*12650*/  SEL R133, RZ, 0x10000, P4 ;  /* 0x00010000ff857807 */ /* 0x000fe20002000000 */
[----:B------:R-:W-:Y:S01]  /*12660*/  IMAD.WIDE.U32 R128, R33, R249, c[0x0][0x188] ;  /* 0x0000620021807625 */ /* 0x000fe200078e00f9 */
[----:B------:R-:W-:Y:S02]  /*12670*/  SEL R132, RZ, 0x100, P3 ;  /* 0x00000100ff847807 */ /* 0x000fe40001800000 */
[----:B------:R-:W-:Y:S02]  /*12680*/  ISETP.NE.AND P4, PT, R112, RZ, PT ;  /* 0x000000ff7000720c */ /* 0x000fe40003f85270 */
[----:B------:R-:W-:Y:S02]  /*12690*/  ISETP.NE.AND P3, PT, R136, RZ, PT ;  /* 0x000000ff8800720c */ /* 0x000fe40003f65270 */
[----:B------:R-:W-:Y:S02]  /*126a0*/  SEL R134, RZ, 0x1000000, P5 ;  /* 0x01000000ff867807 */ /* 0x000fe40002800000 */
[----:B------:R-:W-:-:S02]  /*126b0*/  ISETP.NE.AND P5, PT, R127, RZ, PT ;  /* 0x000000ff7f00720c */ /* 0x000fc40003fa5270 */
[----:B------:R-:W-:Y:S02]  /*126c0*/  F2FP.PACK_AB R115, R117, R46 ;  /* 0x0000002e7573723e */ /* 0x000fe400000000ff */
[----:B------:R-:W-:Y:S02]  /*126d0*/  F2FP.PACK_AB R114, R45, R43 ;  /* 0x0000002b2d72723e */ /* 0x000fe400000000ff */
[----:B------:R-:W-:Y:S02]  /*126e0*/  F2FP.PACK_AB R113, R42, R41 ;  /* 0x000000292a71723e */ /* 0x000fe400000000ff */
[----:B------:R-:W-:Y:S02]  /*126f0*/  F2FP.PACK_AB R112, R40, R35 ;  /* 0x000000232870723e */ /* 0x000fe400000000ff */
        /* <DEDUP_REMOVED lines=41> */
.L_x_7075:
        /* <DEDUP_REMOVED lines=13> */
[----:B------:R-:W-:Y:S01]  /*12a60*/  MOV R136, R20 ;  /* 0x0000001400887202 */ /* 0x000fe20000000f00 */
[----:B------:R-:W-:Y:S05]  /*12a70*/  BRA `(.L_x_7078) ;  /* 0x0000001000007947 */ /* 0x000fea0003800000 */
.L_x_7077:
[----:B--2---:R-:W-:Y:S02]  /*12a80*/  IMAD.MOV.U32 R136, RZ, RZ, R32 ;  /* 0x000000ffff887224 */ /* 0x004fe400078e0020 */
.L_x_7078:
[----:B------:R-:W-:Y:S05]  /*12a90*/  BSYNC B0 ;  /* 0x0000000000007941 */ /* 0x000fea0003800000 */
.L_x_7076:
        /* <DEDUP_REMOVED lines=16> */
.L_x_7082:
[----:B------:R-:W-:Y:S05]  /*12ba0*/  BSYNC B1 ;  /* 0x0000000000017941 */ /* 0x000fea0003800000 */
.L_x_7081:
        /* <DEDUP_REMOVED lines=44> */
.L_x_7080:
[----:B------:R-:W-:Y:S05]  /*12e70*/  BSYNC B0 ;  /* 0x0000000000007941 */ /* 0x000fea0003800000 */
.L_x_7079:
[----:B------:R-:W1:Y:S01]  /*12e80*/  I2F.U32 R129, R136 ;  /* 0x0000008800817306 */ /* 0x000e620000201000 */
[C---:B------:R-:W-:Y:S01]  /*12e90*/  LOP3.LUT P6, RZ, R22.reuse, 0x10, RZ, 0xc0, !PT ;  /* 0x0000001016ff7812 */ /* 0x040fe200078cc0ff */
[----:B-----5:R-:W-:Y:S01]  /*12ea0*/  HADD2.F32 R128, -RZ, R112.H0_H0 ;  /* 0x20000070ff807230 */ /* 0x020fe20000004100 */
[----:B------:R-:W-:-:S04]  /*12eb0*/  LOP3.LUT R22, R22, 0xfffffff7, RZ, 0xc0, !PT ;  /* 0xfffffff716167812 */ /* 0x000fc800078ec0ff */
        /* <DEDUP_REMOVED lines=12> */
.L_x_7083:
        /* <DEDUP_REMOVED lines=12> */
.L_x_7086:
[----:B------:R-:W-:Y:S02]  /*13040*/  IMAD.MOV.U32 R23, RZ, RZ, R32 ;  /* 0x000000ffff177224 */ /* 0x000fe400078e0020 */
.L_x_7087:
[----:B------:R-:W-:Y:S05]  /*13050*/  BSYNC B0 ;  /* 0x0000000000007941 */ /* 0x000fea0003800000 */
.L_x_7085:
        /* <DEDUP_REMOVED lines=16> */
.L_x_7091:
[----:B------:R-:W-:Y:S05]  /*13160*/  BSYNC B1 ;  /* 0x0000000000017941 */ /* 0x000fea0003800000 */
.L_x_7090:
        /* <DEDUP_REMOVED lines=44> */
.L_x_7089:
[----:B------:R-:W-:Y:S05]  /*13430*/  BSYNC B0 ;  /* 0x0000000000007941 */ /* 0x000fea0003800000 */
.L_x_7088:
[----:B------:R-:W1:Y:S01]  /*13440*/  I2F.U32 R23, R23 ;  /* 0x0000001700177306 */ /* 0x000e620000201000 */
[----:B------:R-:W-:Y:S02]  /*13450*/  HADD2.F32 R130, -RZ, R52.H0_H0 ;  /* 0x20000034ff827230 */ /* 0x000fe40000004100 */
[----:B------:R-:W-:-:S03]  /*13460*/  @P0 HADD2.F32 R133, -RZ, R48.H0_H0 ;  /* 0x20000030ff850230 */ /* 0x000fc60000004100 */
[----:B------:R-:W-:Y:S02]  /*13470*/  FMUL.FTZ R130, R130, c[0x0][0x1e8] ;  /* 0x00007a0082827a20 */ /* 0x000fe40000410000 */
[----:B-1----:R-:W-:-:S05]  /*13480*/  FFMA.FTZ R129, R23, R166, 1.1641532182693481445e-10 ;  /* 0x2f00000017817423 */ /* 0x002fca00000100a6 */
[----:B------:R-:W-:-:S04]  /*13490*/  FSETP.GTU.FTZ.AND P1, PT, R129, c[0x0][0x1e4], PT ;  /* 0x0000790081007a0b */ /* 0x000fc80003f3c000 */
[----:B------:R-:W-:-:S05]  /*134a0*/  FSEL R129, R130, RZ, !P1 ;  /* 0x000000ff82817208 */ /* 0x000fca0004800000 */
[----:B------:R-:W-:Y:S01]  /*134b0*/  FADD.FTZ R128, R128, R129 ;  /* 0x0000008180807221 */ /* 0x000fe20000010000 */
[----:B------:R-:W-:-:S03]  /*134c0*/  SEL R129, RZ, 0x1, P1 ;  /* 0x00000001ff817807 */ /* 0x000fc60000800000 */
[----:B------:R-:W-:Y:S01]  /*134d0*/  @P0 FADD.FTZ R128, R133, R128 ;  /* 0x0000008085800221 */ /* 0x000fe20000010000 */
[----:B------:R-:W-:Y:S02]  /*134e0*/  PRMT R23, R129, 0x7610, R23 ;  /* 0x0000761081177816 */ /* 0x000fe40000000017 */
.L_x_7084:
        /* <DEDUP_REMOVED lines=12> */
.L_x_7093:
[----:B------:R-:W-:Y:S02]  /*135b0*/  IMAD.MOV.U32 R129, RZ, RZ, R32 ;  /* 0x000000ffff817224 */ /* 0x000fe400078e0020 */
.L_x_7094:
[----:B------:R-:W-:Y:S05]  /*135c0*/  BSYNC B0 ;  /* 0x0000000000007941 */ /* 0x000fea0003800000 */
.L_x_7092:
        /* <DEDUP_REMOVED lines=16> */
.L_x_7098:
[----:B------:R-:W-:Y:S05]  /*136d0*/  BSYNC B1 ;  /* 0x0000000000017941 */ /* 0x000fea0003800000 */
.L_x_7097:
        /* <DEDUP_REMOVED lines=44> */
.L_x_7096:
[----:B------:R-:W-:Y:S05]  /*139a0*/  BSYNC B0 ;  /* 0x0000000000007941 */ /* 0x000fea0003800000 */
.L_x_7095:
[----:B------:R-:W1:Y:S01]  /*139b0*/  I2F.U32 R129, R129 ;  /* 0x0000008100817306 */ /* 0x000e620000201000 */
[----:B------:R-:W-:Y:S01]  /*139c0*/  HADD2.F32 R112, -RZ, R112.H1_H1 ;  /* 0x30000070ff707230 */ /* 0x000fe20000004100 */
[----:B------:R-:W-:-:S04]  /*139d0*/  LOP3.LUT R22, R22, 0xfffffffb, RZ, 0xc0, !PT ;  /* 0xfffffffb16167812 */ /* 0x000fc800078ec0ff */
[----:B------:R-:W-:Y:S02]  /*139e0*/  FMUL.FTZ R112, R112, c[0x0][0x1e8] ;  /* 0x00007a0070707a20 */ /* 0x000fe40000410000 */
[----:B-1----:R-:W-:-:S05]  /*139f0*/  FFMA.FTZ R131, R129, R166, 1.1641532182693481445e-10 ;  /* 0x2f00000081837423 */ /* 0x002fca00000100a6 */
[----:B------:R-:W-:-:S04]  /*13a00*/  FSETP.GTU.FTZ.AND P1, PT, R131, c[0x0][0x1e4], PT ;  /* 0x0000790083007a0b */ /* 0x000fc80003f3c000 */
[----:B------:R-:W-:-:S09]  /*13a10*/  FSEL R129, R112, RZ, !P1 ;  /* 0x000000ff70817208 */ /* 0x000fd20004800000 */
[----:B------:R-:W-:Y:S01]  /*13a20*/  @P1 LOP3.LUT R22, R22, 0x4, RZ, 0xfc, !PT ;  /* 0x0000000416161812 */ /* 0x000fe200078efcff */
[----:B------:R-:W-:Y:S05]  /*13a30*/  @P6 BRA `(.L_x_7099) ;  /* 0x0000006000006947 */ /* 0x000fea0003800000 */
[----:B------:R-:W-:Y:S01]  /*13a40*/  MOV R131, R130 ;  /* 0x0000008200837202 */ /* 0x000fe20000000f00 */
[----:B------:R-:W-:Y:S05]  /*13a50*/  @!P0 BRA `(.L_x_7100) ;  /* 0x000005b000008947 */ /* 0x000fea0003800000 */
[----:B------:R-:W-:Y:S01]  /*13a60*/  HADD2.F32 R112, -RZ, R48.H1_H1 ;  /* 0x30000030ff707230 */ /* 0x000fe20000004100 */
[----:B------:R-:W-:-:S04]  /*13a70*/  IMAD.MOV.U32 R131, RZ, RZ, R130 ;  /* 0x000000ffff837224 */ /* 0x000fc800078e0082 */
[----:B------:R-:W-:Y:S01]  /*13a80*/  FADD.FTZ R129, R112, R129 ;  /* 0x0000008170817221 */ /* 0x000fe20000010000 */
[----:B------:R-:W-:Y:S05]  /*13a90*/  BRA `(.L_x_7100) ;  /* 0x0000057000007947 */ /* 0x000fea0003800000 */
.L_x_7099:
        /* <DEDUP_REMOVED lines=12> */
.L_x_7102:
[----:B------:R-:W-:Y:S02]  /*13b60*/  IMAD.MOV.U32 R24, RZ, RZ, R32 ;  /* 0x000000ffff187224 */ /* 0x000fe400078e0020 */
.L_x_7103:
[----:B------:R-:W-:Y:S05]  /*13b70*/  BSYNC B0 ;  /* 0x0000000000007941 */ /* 0x000fea0003800000 */
.L_x_7101:
        /* <DEDUP_REMOVED lines=16> */
.L_x_7107:
[----:B------:R-:W-:Y:S05]  /*13c80*/  BSYNC B1 ;  /* 0x0000000000017941 */ /* 0x000fea0003800000 */
.L_x_7106:
        /* <DEDUP_REMOVED lines=44> */
.L_x_7105:
[----:B------:R-:W-:Y:S05]  /*13f50*/  BSYNC B0 ;  /* 0x0000000000007941 */ /* 0x000fea0003800000 */
.L_x_7104:
[----:B------:R-:W1:Y:S01]  /*13f60*/  I2F.U32 R133, R24 ;  /* 0x0000001800857306 */ /* 0x000e620000201000 */
[----:B------:R-:W-:Y:S02]  /*13f70*/  HADD2.F32 R112, -RZ, R52.H1_H1 ;  /* 0x30000034ff707230 */ /* 0x000fe40000004100 */
[----:B------:R-:W-:-:S03]  /*13f80*/  @P0 HADD2.F32 R130, -RZ, R48.H1_H1 ;  /* 0x30000030ff820230 */ /* 0x000fc60000004100 */
        /* <DEDUP_REMOVED lines=8> */
.L_x_7100:
        /* <DEDUP_REMOVED lines=12> */
.L_x_7109:
[----:B------:R-:W-:Y:S02]  /*140d0*/  IMAD.MOV.U32 R112, RZ, RZ, R32 ;  /* 0x000000ffff707224 */ /* 0x000fe400078e0020 */
.L_x_7110:
[----:B------:R-:W-:Y:S05]  /*140e0*/  BSYNC B0 ;  /* 0x0000000000007941 */ /* 0x000fea0003800000 */
.L_x_7108:
        /* <DEDUP_REMOVED lines=16> */
.L_x_7114:
[----:B------:R-:W-:Y:S05]  /*141f0*/  BSYNC B1 ;  /* 0x0000000000017941 */ /* 0x000fea0003800000 */
.L_x_7113:
        /* <DEDUP_REMOVED lines=44> */
.L_x_7112:
[----:B------:R-:W-:Y:S05]  /*144c0*/  BSYNC B0 ;  /* 0x0000000000007941 */ /* 0x000fea0003800000 */
.L_x_7111:
[----:B------:R-:W1:Y:S01]  /*144d0*/  I2F.U32 R131, R112 ;  /* 0x0000007000837306 */ /* 0x000e620000201000 */
[----:B------:R-:W-:Y:S01]  /*144e0*/  HADD2.F32 R130, -RZ, R113.H0_H0 ;  /* 0x20000071ff827230 */ /* 0x000fe20000004100 */
        /* <DEDUP_REMOVED lines=9> */
[----:B------:R-:W-:-:S05]  /*14580*/  HADD2.F32 R131, -RZ, R49.H0_H0 ;  /* 0x20000031ff837230 */ /* 0x000fca0000004100 */
[----:B------:R-:W-:Y:S02]  /*14590*/  FADD.FTZ R130, R131, R130 ;  /* 0x0000008283827221 */ /* 0x000fe40000010000 */
[----:B------:R-:W-:Y:S01]  /*145a0*/  IMAD.MOV.U32 R131, RZ, RZ, R132 ;  /* 0x000000ffff837224 */ /* 0x000fe200078e0084 */
[----:B------:R-:W-:Y:S05]  /*145b0*/  BRA `(.L_x_7116) ;  /* 0x0000057000007947 */ /* 0x000fea0003800000 */
.L_x_7115:
        /* <DEDUP_REMOVED lines=12> */
.L_x_7118:
[----:B------:R-:W-:Y:S02]  /*14680*/  IMAD.MOV.U32 R25, RZ, RZ, R32 ;  /* 0x000000ffff197224 */ /* 0x000fe400078e0020 */
.L_x_7119:
[----:B------:R-:W-:Y:S05]  /*14690*/  BSYNC B0 ;  /* 0x0000000000007941 */ /* 0x000fea0003800000 */
.L_x_7117:
        /* <DEDUP_REMOVED lines=16> */
.L_x_7123:
[----:B------:R-:W-:Y:S05]  /*147a0*/  BSYNC B1 ;  /* 0x0000000000017941 */ /* 0x000fea0003800000 */
.L_x_7122:
        /* <DEDUP_REMOVED lines=44> */
.L_x_7121:
[----:B------:R-:W-:Y:S05]  /*14a70*/  BSYNC B0 ;  /* 0x0000000000007941 */ /* 0x000fea0003800000 */
.L_x_7120:
[----:B------:R-:W1:Y:S01]  /*14a80*/  I2F.U32 R25, R25 ;  /* 0x0000001900197306 */ /* 0x000e620000201000 */
[----:B------:R-:W-:-:S05]  /*14a90*/  HADD2.F32 R132, -RZ, R53.H0_H0 ;  /* 0x20000035ff847230 */ /* 0x000fca0000004100 */
[----:B------:R-:W-:Y:S02]  /*14aa0*/  FMUL.FTZ R132, R132, c[0x0][0x1e8] ;  /* 0x00007a0084847a20 */ /* 0x000fe40000410000 */
[----:B-1----:R-:W-:-:S05]  /*14ab0*/  FFMA.FTZ R112, R25, R166, 1.1641532182693481445e-10 ;  /* 0x2f00000019707423 */ /* 0x002fca00000100a6 */
[----:B------:R-:W-:-:S04]  /*14ac0*/  FSETP.GTU.FTZ.AND P1, PT, R112, c[0x0][0x1e4], PT ;  /* 0x0000790070007a0b */ /* 0x000fc80003f3c000 */
[----:B------:R-:W-:Y:S02]  /*14ad0*/  FSEL R133, R132, RZ, !P1 ;  /* 0x000000ff84857208 */ /* 0x000fe40004800000 */
[----:B------:R-:W-:-:S03]  /*14ae0*/  SEL R112, RZ, 0x1, P1 ;  /* 0x00000001ff707807 */ /* 0x000fc60000800000 */
[----:B------:R-:W-:Y:S01]  /*14af0*/  FADD.FTZ R130, R130, R133 ;  /* 0x0000008582827221 */ /* 0x000fe20000010000 */
[----:B------:R-:W-:Y:S01]  /*14b00*/  @P0 HADD2.F32 R133, -RZ, R49.H0_H0 ;  /* 0x20000031ff850230 */ /* 0x000fe20000004100 */
[----:B------:R-:W-:-:S04]  /*14b10*/  PRMT R25, R112, 0x7610, R25 ;  /* 0x0000761070197816 */ /* 0x000fc80000000019 */
[----:B------:R-:W-:Y:S02]  /*14b20*/  @P0 FADD.FTZ R130, R133, R130 ;  /* 0x0000008285820221 */ /* 0x000fe40000010000 */
.L_x_7116:
        /* <DEDUP_REMOVED lines=12> */
.L_x_7125:
[----:B------:R-:W-:Y:S02]  /*14bf0*/  IMAD.MOV.U32 R112, RZ, RZ, R32 ;  /* 0x000000ffff707224 */ /* 0x000fe400078e0020 */
.L_x_7126:
[----:B------:R-:W-:Y:S05]  /*14c00*/  BSYNC B0 ;  /* 0x0000000000007941 */ /* 0x000fea0003800000 */
.L_x_7124:
        /* <DEDUP_REMOVED lines=16> */
.L_x_7130:
[----:B------:R-:W-:Y:S05]  /*14d10*/  BSYNC B1 ;  /* 0x0000000000017941 */ /* 0x000fea0003800000 */
.L_x_7129:
        /* <DEDUP_REMOVED lines=40> */
[----:B------:R-:W-:-:S05]  /*14fa0*/  IMAD.WIDE.U32 R132, R14, -0x2daee0ad, RZ ;  /* 0xd2511f530e847825 */ /* 0x000fca00078e00ff */
[----:B------:R-:W-:Y:S01]  /*14fb0*/  MOV R20, R132 ;  /* 0x0000008400147202 */ /* 0x000fe20000000f00 */
[----:B------:R-:W-:Y:S01]  /*14fc0*/  IMAD.MOV.U32 R132, RZ, RZ, RZ ;  /* 0x000000ffff847224 */ /* 0x000fe200078e00ff */
[----:B------:R-:W-:Y:S02]  /*14fd0*/  LOP3.LUT R14, R133, UR26, R134, 0x96, !PT ;  /* 0x0000001a850e7c12 */ /* 0x000fe4000f8e9686 */
.L_x_7128:
[----:B------:R-:W-:Y:S05]  /*14fe0*/  BSYNC B0 ;  /* 0x0000000000007941 */ /* 0x000fea0003800000 */
.L_x_7127:
        /* <DEDUP_REMOVED lines=13> */
.L_x_7131:
        /* <DEDUP_REMOVED lines=12> */
.L_x_7134:
[----:B------:R-:W-:Y:S02]  /*15180*/  IMAD.MOV.U32 R26, RZ, RZ, R32 ;  /* 0x000000ffff1a7224 */ /* 0x000fe400078e0020 */
.L_x_7135:
[----:B------:R-:W-:Y:S05]  /*15190*/  BSYNC B0 ;  /* 0x0000000000007941 */ /* 0x000fea0003800000 */
.L_x_7133:
        /* <DEDUP_REMOVED lines=16> */
.L_x_7139:
[----:B------:R-:W-:Y:S05]  /*152a0*/  BSYNC B1 ;  /* 0x0000000000017941 */ /* 0x000fea0003800000 */
.L_x_7138:
        /* <DEDUP_REMOVED lines=44> */
.L_x_7137:
[----:B------:R-:W-:Y:S05]  /*15570*/  BSYNC B0 ;  /* 0x0000000000007941 */ /* 0x000fea0003800000 */
.L_x_7136:
[----:B------:R-:W1:Y:S01]  /*15580*/  I2F.U32 R113, R26 ;  /* 0x0000001a00717306 */ /* 0x000e620000201000 */
[----:B------:R-:W-:-:S05]  /*15590*/  HADD2.F32 R132, -RZ, R53.H1_H1 ;  /* 0x30000035ff847230 */ /* 0x000fca0000004100 */
[----:B------:R-:W-:Y:S02]  /*155a0*/  FMUL.FTZ R132, R132, c[0x0][0x1e8] ;  /* 0x00007a0084847a20 */ /* 0x000fe40000410000 */
[----:B-1----:R-:W-:-:S05]  /*155b0*/  FFMA.FTZ R113, R113, R166, 1.1641532182693481445e-10 ;  /* 0x2f00000071717423 */ /* 0x002fca00000100a6 */
[----:B------:R-:W-:-:S04]  /*155c0*/  FSETP.GTU.FTZ.AND P2, PT, R113, c[0x0][0x1e4], PT ;  /* 0x0000790071007a0b */ /* 0x000fc80003f5c000 */
[----:B------:R-:W-:Y:S02]  /*155d0*/  FSEL R132, R132, RZ, !P2 ;  /* 0x000000ff84847208 */ /* 0x000fe40005000000 */
[----:B------:R-:W-:-:S03]  /*155e0*/  SEL R113, RZ, 0x1, P2 ;  /* 0x00000001ff717807 */ /* 0x000fc60001000000 */
[----:B------:R-:W-:Y:S01]  /*155f0*/  FADD.FTZ R131, R131, R132 ;  /* 0x0000008483837221 */ /* 0x000fe20000010000 */
[----:B------:R-:W-:Y:S01]  /*15600*/  @P0 HADD2.F32 R132, -RZ, R49.H1_H1 ;  /* 0x30000031ff840230 */ /* 0x000fe20000004100 */
[----:B------:R-:W-:-:S04]  /*15610*/  PRMT R26, R113, 0x7610, R26 ;  /* 0x00007610711a7816 */ /* 0x000fc8000000001a */
[----:B------:R-:W-:Y:S02]  /*15620*/  @P0 FADD.FTZ R131, R132, R131 ;  /* 0x0000008384830221 */ /* 0x000fe40000010000 */
.L_x_7132:
        /* <DEDUP_REMOVED lines=12> */
.L_x_7141:
[----:B------:R-:W-:Y:S02]  /*156f0*/  IMAD.MOV.U32 R136, RZ, RZ, R32 ;  /* 0x000000ffff887224 */ /* 0x000fe400078e0020 */
.L_x_7142:
[----:B------:R-:W-:Y:S05]  /*15700*/  BSYNC B0 ;  /* 0x0000000000007941 */ /* 0x000fea0003800000 */
.L_x_7140:
        /* <DEDUP_REMOVED lines=16> */
.L_x_7146:
[----:B------:R-:W-:Y:S05]  /*15810*/  BSYNC B1 ;  /* 0x0000000000017941 */ /* 0x000fea0003800000 */
.L_x_7145:
        /* <DEDUP_REMOVED lines=44> */
.L_x_7144:
[----:B------:R-:W-:Y:S05]  /*15ae0*/  BSYNC B0 ;  /* 0x0000000000007941 */ /* 0x000fea0003800000 */
.L_x_7143:
        /* <DEDUP_REMOVED lines=13> */
.L_x_7147:
        /* <DEDUP_REMOVED lines=12> */
.L_x_7150:
[----:B------:R-:W-:Y:S02]  /*15c80*/  IMAD.MOV.U32 R27, RZ, RZ, R32 ;  /* 0x000000ffff1b7224 */ /* 0x000fe400078e0020 */
.L_x_7151:
[----:B------:R-:W-:Y:S05]  /*15c90*/  BSYNC B0 ;  /* 0x0000000000007941 */ /* 0x000fea0003800000 */
.L_x_7149:
        /* <DEDUP_REMOVED lines=16> */
.L_x_7155:
[----:B------:R-:W-:Y:S05]  /*15da0*/  BSYNC B1 ;  /* 0x0000000000017941 */ /* 0x000fea0003800000 */
.L_x_7154:
        /* <DEDUP_REMOVED lines=44> */
.L_x_7153:
[----:B------:R-:W-:Y:S05]  /*16070*/  BSYNC B0 ;  /* 0x0000000000007941 */ /* 0x000fea0003800000 */
.L_x_7152:
        /* <DEDUP_REMOVED lines=11> */
.L_x_7148:
        /* <DEDUP_REMOVED lines=12> */
.L_x_7157:
[----:B------:R-:W-:Y:S02]  /*161f0*/  IMAD.MOV.U32 R133, RZ, RZ, R32 ;  /* 0x000000ffff857224 */ /* 0x000fe400078e0020 */
.L_x_7158:
[----:B------:R-:W-:Y:S05]  /*16200*/  BSYNC B0 ;  /* 0x0000000000007941 */ /* 0x000fea0003800000 */
.L_x_7156:
        /* <DEDUP_REMOVED lines=16> */
.L_x_7162:
[----:B------:R-:W-:Y:S05]  /*16310*/  BSYNC B1 ;  /* 0x0000000000017941 */ /* 0x000fea0003800000 */
.L_x_7161:
        /* <DEDUP_REMOVED lines=44> */
.L_x_7160:
[----:B------:R-:W-:Y:S05]  /*165e0*/  BSYNC B0 ;  /* 0x0000000000007941 */ /* 0x000fea0003800000 */
.L_x_7159:
        /* <DEDUP_REMOVED lines=13> */
.L_x_7163:
        /* <DEDUP_REMOVED lines=12> */
.L_x_7166:
[----:B------:R-:W-:Y:S02]  /*16780*/  IMAD.MOV.U32 R28, RZ, RZ, R32 ;  /* 0x000000ffff1c7224 */ /* 0x000fe400078e0020 */
.L_x_7167:
[----:B------:R-:W-:Y:S05]  /*16790*/  BSYNC B0 ;  /* 0x0000000000007941 */ /* 0x000fea0003800000 */
.L_x_7165:
        /* <DEDUP_REMOVED lines=16> */
.L_x_7171:
[----:B------:R-:W-:Y:S05]  /*168a0*/  BSYNC B1 ;  /* 0x0000000000017941 */ /* 0x000fea0003800000 */
.L_x_7170:
        /* <DEDUP_REMOVED lines=44> */
.L_x_7169:
[----:B------:R-:W-:Y:S05]  /*16b70*/  BSYNC B0 ;  /* 0x0000000000007941 */ /* 0x000fea0003800000 */
.L_x_7168:
        /* <DEDUP_REMOVED lines=11> */
.L_x_7164:
        /* <DEDUP_REMOVED lines=12> */
.L_x_7173:
[----:B------:R-:W-:Y:S02]  /*16cf0*/  IMAD.MOV.U32 R114, RZ, RZ, R32 ;  /* 0x000000ffff727224 */ /* 0x000fe400078e0020 */
.L_x_7174:
[----:B------:R-:W-:Y:S05]  /*16d00*/  BSYNC B0 ;  /* 0x0000000000007941 */ /* 0x000fea0003800000 */
.L_x_7172:
        /* <DEDUP_REMOVED lines=16> */
.L_x_7178:
[----:B------:R-:W-:Y:S05]  /*16e10*/  BSYNC B1 ;  /* 0x0000000000017941 */ /* 0x000fea0003800000 */
.L_x_7177:
        /* <DEDUP_REMOVED lines=41> */
[----:B------:R-:W-:Y:S01]  /*170b0*/  LOP3.LUT R14, R113, UR26, R134, 0x96, !PT ;  /* 0x0000001a710e7c12 */ /* 0x000fe2000f8e9686 */
[----:B------:R-:W-:Y:S01]  /*170c0*/  IMAD.MOV.U32 R113, RZ, RZ, RZ ;  /* 0x000000ffff717224 */ /* 0x000fe200078e00ff */
[----:B------:R-:W-:Y:S02]  /*170d0*/  MOV R20, R112 ;  /* 0x0000007000147202 */ /* 0x000fe40000000f00 */
.L_x_7176:
[----:B------:R-:W-:Y:S05]  /*170e0*/  BSYNC B0 ;  /* 0x0000000000007941 */ /* 0x000fea0003800000 */
.L_x_7175:
        /* <DEDUP_REMOVED lines=13> */
.L_x_7179:
        /* <DEDUP_REMOVED lines=12> */
.L_x_7182:
[----:B------:R-:W-:Y:S02]  /*17280*/  IMAD.MOV.U32 R18, RZ, RZ, R32 ;  /* 0x000000ffff127224 */ /* 0x000fe400078e0020 */
.L_x_7183:
[----:B------:R-:W-:Y:S05]  /*17290*/  BSYNC B0 ;  /* 0x0000000000007941 */ /* 0x000fea0003800000 */
.L_x_7181:
        /* <DEDUP_REMOVED lines=16> */
.L_x_7187:
[----:B------:R-:W-:Y:S05]  /*173a0*/  BSYNC B1 ;  /* 0x0000000000017941 */ /* 0x000fea0003800000 */
.L_x_7186:
        /* <DEDUP_REMOVED lines=44> */
.L_x_7185:
[----:B------:R-:W-:Y:S05]  /*17670*/  BSYNC B0 ;  /* 0x0000000000007941 */ /* 0x000fea0003800000 */
.L_x_7184:
        /* <DEDUP_REMOVED lines=11> */
.L_x_7180:
        /* <DEDUP_REMOVED lines=12> */
.L_x_7189:
[----:B------:R-:W-:Y:S02]  /*177f0*/  IMAD.MOV.U32 R114, RZ, RZ, R32 ;  /* 0x000000ffff727224 */ /* 0x000fe400078e0020 */
.L_x_7190:
[----:B------:R-:W-:Y:S05]  /*17800*/  BSYNC B0 ;  /* 0x0000000000007941 */ /* 0x000fea0003800000 */
.L_x_7188:
        /* <DEDUP_REMOVED lines=16> */
.L_x_7194:
[----:B------:R-:W-:Y:S05]  /*17910*/  BSYNC B1 ;  /* 0x0000000000017941 */ /* 0x000fea0003800000 */
.L_x_7193:
        /* <DEDUP_REMOVED lines=44> */
.L_x_7192:
[----:B------:R-:W-:Y:S05]  /*17be0*/  BSYNC B0 ;  /* 0x0000000000007941 */ /* 0x000fea0003800000 */
.L_x_7191:
        /* <DEDUP_REMOVED lines=14> */
.L_x_7195:
        /* <DEDUP_REMOVED lines=12> */
.L_x_7198:
[----:B------:R-:W-:Y:S02]  /*17d90*/  IMAD.MOV.U32 R136, RZ, RZ, R32 ;  /* 0x000000ffff887224 */ /* 0x000fe400078e0020 */
.L_x_7199:
[----:B------:R-:W-:Y:S05]  /*17da0*/  BSYNC B0 ;  /* 0x0000000000007941 */ /* 0x000fea0003800000 */
.L_x_7197:
        /* <DEDUP_REMOVED lines=15> */
[----:B------:R-:W-:Y:S02]  /*17ea0*/  @P0 IADD3 R21, R19, RZ, RZ ;  /* 0x000000ff13150210 */ /* 0x000fe40007ffe0ff */
[----:B------:R-:W-:-:S03]  /*17eb0*/  ISETP.NE.AND P0, PT, R20, RZ, PT ;  /* 0x000000ff1400720c */ /* 0x000fc60003f05270 */
[----:B------:R-:W-:-:S05]  /*17ec0*/  @!P6 IMAD.MOV.U32 R19, RZ, RZ, R21 ;  /* 0x000000ffff13e224 */ /* 0x000fca00078e0015 */
.L_x_7203:
[----:B------:R-:W-:Y:S05]  /*17ed0*/  BSYNC B1 ;  /* 0x0000000000017941 */ /* 0x000fea0003800000 */
.L_x_7202:
        /* <DEDUP_REMOVED lines=42> */
[----:B------:R-:W-:Y:S02]  /*18180*/  LOP3.LUT R14, R21, UR26, R112, 0x96, !PT ;  /* 0x0000001a150e7c12 */ /* 0x000fe4000f8e9670 */
.L_x_7201:
[----:B------:R-:W-:Y:S05]  /*18190*/  BSYNC B0 ;  /* 0x0000000000007941 */ /* 0x000fea0003800000 */
.L_x_7200:
        /* <DEDUP_REMOVED lines=8> */
[----:B------:R-:W-:-:S05]  /*18220*/  @P0 HADD2.F32 R112, -RZ, R51.H1_H1 ;  /* 0x30000033ff700230 */ /* 0x000fca0000004100 */
[----:B------:R-:W-:-:S05]  /*18230*/  @P0 FADD.FTZ R135, R112, R135 ;  /* 0x0000008770870221 */ /* 0x000fca0000010000 */
.L_x_7196:
[----:B------:R-:W-:Y:S01]  /*18240*/  F2FP.PACK_AB R115, R135, R134 ;  /* 0x000000868773723e */ /* 0x000fe200000000ff */
[----:B------:R-:W-:Y:S01]  /*18250*/  IMAD.WIDE.U32 R136, R127, R249, c[0x0][0x188] ;  /* 0x000062007f887625 */ /* 0x000fe200078e00f9 */
[----:B------:R-:W-:Y:S02]  /*18260*/  F2FP.PACK_AB R114, R133, R132 ;  /* 0x000000848572723e */ /* 0x000fe400000000ff */
[----:B------:R-:W-:Y:S02]  /*18270*/  F2FP.PACK_AB R113, R131, R130 ;  /* 0x000000828371723e */ /* 0x000fe400000000ff */
[----:B------:R-:W-:Y:S02]  /*18280*/  F2FP.PACK_AB R112, R129, R128 ;  /* 0x000000808170723e */ /* 0x000fe400000000ff */
        /* <DEDUP_REMOVED lines=45> */
.L_x_7204:
        /* <DEDUP_REMOVED lines=17> */
.L_x_7206:
[----:B------:R-:W-:Y:S02]  /*18670*/  IMAD.MOV.U32 R137, RZ, RZ, R32 ;  /* 0x000000ffff897224 */ /* 0x000fe400078e0020 */
.L_x_7207:
[----:B------:R-:W-:Y:S05]  /*18680*/  BSYNC B0 ;  /* 0x0000000000007941 */ /* 0x000fea0003800000 */
.L_x_7205:
        /* <DEDUP_REMOVED lines=16> */
.L_x_7211:
[----:B------:R-:W-:Y:S05]  /*18790*/  BSYNC B1 ;  /* 0x0000000000017941 */ /* 0x000fea0003800000 */
.L_x_7210:
        /* <DEDUP_REMOVED lines=44> */
.L_x_7209:
[----:B------:R-:W-:Y:S05]  /*18a60*/  BSYNC B0 ;  /* 0x0000000000007941 */ /* 0x000fea0003800000 */
.L_x_7208:
[----:B------:R-:W1:Y:S01]  /*18a70*/  I2F.U32 R137, R137 ;  /* 0x0000008900897306 */ /* 0x000e620000201000 */
[C---:B------:R-:W-:Y:S02]  /*18a80*/  LOP3.LUT P6, RZ, R22.reuse, 0x10, RZ, 0xc0, !PT ;  /* 0x0000001016ff7812 */ /* 0x040fe400078cc0ff */
[----:B------:R-:W-:Y:S01]  /*18a90*/  LOP3.LUT R22, R22, 0xfffffff7, RZ, 0xc0, !PT ;  /* 0xfffffff716167812 */ /* 0x000fe200078ec0ff */
        /* <DEDUP_REMOVED lines=13> */
.L_x_7212:
        /* <DEDUP_REMOVED lines=12> */
.L_x_7215:
[----:B------:R-:W-:Y:S02]  /*18c30*/  IMAD.MOV.U32 R23, RZ, RZ, R32 ;  /* 0x000000ffff177224 */ /* 0x000fe400078e0020 */
.L_x_7216:
[----:B------:R-:W-:Y:S05]  /*18c40*/  BSYNC B0 ;  /* 0x0000000000007941 */ /* 0x000fea0003800000 */
.L_x_7214:
        /* <DEDUP_REMOVED lines=16> */
.L_x_7220:
[----:B------:R-:W-:Y:S05]  /*18d50*/  BSYNC B1 ;  /* 0x0000000000017941 */ /* 0x000fea0003800000 */
.L_x_7219:
        /* <DEDUP_REMOVED lines=44> */
.L_x_7218:
[----:B------:R-:W-:Y:S05]  /*19020*/  BSYNC B0 ;  /* 0x0000000000007941 */ /* 0x000fea0003800000 */
.L_x_7217:
[----:B------:R-:W1:Y:S02]  /*19030*/  I2F.U32 R23, R23 ;  /* 0x0000001700177306 */ /* 0x000e640000201000 */
[----:B-1----:R-:W-:-:S05]  /*19040*/  FFMA.FTZ R139, R23, R166, 1.1641532182693481445e-10 ;  /* 0x2f000000178b7423 */ /* 0x002fca00000100a6 */
[----:B------:R-:W-:Y:S01]  /*19050*/  FSETP.GTU.FTZ.AND P1, PT, R139, c[0x0][0x1e4], PT ;  /* 0x000079008b007a0b */ /* 0x000fe20003f3c000 */
[----:B------:R-:W-:-:S05]  /*19060*/  HADD2.F32 R139, -RZ, R52.H0_H0 ;  /* 0x20000034ff8b7230 */ /* 0x000fca0000004100 */
[----:B------:R-:W-:-:S05]  /*19070*/  FMUL.FTZ R139, R139, c[0x0][0x1e8] ;  /* 0x00007a008b8b7a20 */ /* 0x000fca0000410000 */
[----:B------:R-:W-:Y:S02]  /*19080*/  FSEL R140, R139, RZ, !P1 ;  /* 0x000000ff8b8c7208 */ /* 0x000fe40004800000 */
[----:B------:R-:W-:-:S03]  /*19090*/  SEL R139, RZ, 0x1, P1 ;  /* 0x00000001ff8b7807 */ /* 0x000fc60000800000 */
[----:B------:R-:W-:Y:S01]  /*190a0*/  FADD.FTZ R137, R137, R140 ;  /* 0x0000008c89897221 */ /* 0x000fe20000010000 */
[----:B------:R-:W-:Y:S01]  /*190b0*/  @P0 HADD2.F32 R140, -RZ, R48.H0_H0 ;  /* 0x20000030ff8c0230 */ /* 0x000fe20000004100 */
[----:B------:R-:W-:-:S04]  /*190c0*/  PRMT R23, R139, 0x7610, R23 ;  /* 0x000076108b177816 */ /* 0x000fc80000000017 */
[----:B------:R-:W-:Y:S02]  /*190d0*/  @P0 FADD.FTZ R137, R140, R137 ;  /* 0x000000898c890221 */ /* 0x000fe40000010000 */
.L_x_7213:
        /* <DEDUP_REMOVED lines=12> */
.L_x_7222:
[----:B------:R-:W-:Y:S02]  /*191a0*/  IMAD.MOV.U32 R144, RZ, RZ, R32 ;  /* 0x000000ffff907224 */ /* 0x000fe400078e0020 */
.L_x_7223:
[----:B------:R-:W-:Y:S05]  /*191b0*/  BSYNC B0 ;  /* 0x0000000000007941 */ /* 0x000fea0003800000 */
.L_x_7221:
        /* <DEDUP_REMOVED lines=16> */
.L_x_7227:
[----:B------:R-:W-:Y:S05]  /*192c0*/  BSYNC B1 ;  /* 0x0000000000017941 */ /* 0x000fea0003800000 */
.L_x_7226:
        /* <DEDUP_REMOVED lines=44> */
.L_x_7225:
[----:B------:R-:W-:Y:S05]  /*19590*/  BSYNC B0 ;  /* 0x0000000000007941 */ /* 0x000fea0003800000 */
.L_x_7224:
        /* <DEDUP_REMOVED lines=11> */
[----:B------:R-:W-:-:S05]  /*19650*/  HADD2.F32 R139, -RZ, R48.H1_H1 ;  /* 0x30000030ff8b7230 */ /* 0x000fca0000004100 */
[----:B------:R-:W-:Y:S02]  /*19660*/  FADD.FTZ R138, R139, R138 ;  /* 0x0000008a8b8a7221 */ /* 0x000fe40000010000 */
[----:B------:R-:W-:Y:S01]  /*19670*/  IMAD.MOV.U32 R139, RZ, RZ, R140 ;  /* 0x000000ffff8b7224 */ /* 0x000fe200078e008c */
[----:B------:R-:W-:Y:S05]  /*19680*/  BRA `(.L_x_7229) ;  /* 0x0000057000007947 */ /* 0x000fea0003800000 */
.L_x_7228:
        /* <DEDUP_REMOVED lines=12> */
.L_x_7231:
[----:B------:R-:W-:Y:S02]  /*19750*/  IMAD.MOV.U32 R24, RZ, RZ, R32 ;  /* 0x000000ffff187224 */ /* 0x000fe400078e0020 */
.L_x_7232:
[----:B------:R-:W-:Y:S05]  /*19760*/  BSYNC B0 ;  /* 0x0000000000007941 */ /* 0x000fea0003800000 */
.L_x_7230:
        /* <DEDUP_REMOVED lines=16> */
.L_x_7236:
[----:B------:R-:W-:Y:S05]  /*19870*/  BSYNC B1 ;  /* 0x0000000000017941 */ /* 0x000fea0003800000 */
.L_x_7235:
        /* <DEDUP_REMOVED lines=43> */
[----:B------:R-:W-:Y:S02]  /*19b30*/  MOV R20, R140 ;  /* 0x0000008c00147202 */ /* 0x000fe40000000f00 */
.L_x_7234:
[----:B------:R-:W-:Y:S05]  /*19b40*/  BSYNC B0 ;  /* 0x0000000000007941 */ /* 0x000fea0003800000 */
.L_x_7233:
        /* <DEDUP_REMOVED lines=11> */
.L_x_7229:
        /* <DEDUP_REMOVED lines=12> */
.L_x_7238:
[----:B------:R-:W-:Y:S02]  /*19cc0*/  IMAD.MOV.U32 R112, RZ, RZ, R32 ;  /* 0x000000ffff707224 */ /* 0x000fe400078e0020 */
.L_x_7239:
[----:B------:R-:W-:Y:S05]  /*19cd0*/  BSYNC B0 ;  /* 0x0000000000007941 */ /* 0x000fea0003800000 */
.L_x_7237:
        /* <DEDUP_REMOVED lines=16> */
.L_x_7243:
[----:B------:R-:W-:Y:S05]  /*19de0*/  BSYNC B1 ;  /* 0x0000000000017941 */ /* 0x000fea0003800000 */
.L_x_7242:
        /* <DEDUP_REMOVED lines=44> */
.L_x_7241:
[----:B------:R-:W-:Y:S05]  /*1a0b0*/  BSYNC B0 ;  /* 0x0000000000007941 */ /* 0x000fea0003800000 */
.L_x_7240:
[----:B------:R-:W1:Y:S01]  /*1a0c0*/  I2F.U32 R139, R112 ;  /* 0x00000070008b7306 */ /* 0x000e620000201000 */
[----:B------:R-:W-:Y:S01]  /*1a0d0*/  LOP3.LUT R22, R22, 0xfffffffd, RZ, 0xc0, !PT ;  /* 0xfffffffd16167812 */ /* 0x000fe200078ec0ff */
[----:B-1----:R-:W-:-:S05]  /*1a0e0*/  FFMA.FTZ R139, R139, R166, 1.1641532182693481445e-10 ;  /* 0x2f0000008b8b7423 */ /* 0x002fca00000100a6 */
        /* <DEDUP_REMOVED lines=12> */
.L_x_7244:
        /* <DEDUP_REMOVED lines=12> */
.L_x_7247:
[----:B------:R-:W-:Y:S02]  /*1a270*/  IMAD.MOV.U32 R25, RZ, RZ, R32 ;  /* 0x000000ffff197224 */ /* 0x000fe400078e0020 */
.L_x_7248:
[----:B------:R-:W-:Y:S05]  /*1a280*/  BSYNC B0 ;  /* 0x0000000000007941 */ /* 0x000fea0003800000 */
.L_x_7246:
        /* <DEDUP_REMOVED lines=16> */
.L_x_7252:
[----:B------:R-:W-:Y:S05]  /*1a390*/  BSYNC B1 ;  /* 0x0000000000017941 */ /* 0x000fea0003800000 */
.L_x_7251:
        /* <DEDUP_REMOVED lines=44> */
.L_x_7250:
[----:B------:R-:W-:Y:S05]  /*1a660*/  BSYNC B0 ;  /* 0x0000000000007941 */ /* 0x000fea0003800000 */
.L_x_7249:
[----:B------:R-:W1:Y:S02]  /*1a670*/  I2F.U32 R25, R25 ;  /* 0x0000001900197306 */ /* 0x000e640000201000 */
[----:B-1----:R-:W-:-:S05]  /*1a680*/  FFMA.FTZ R112, R25, R166, 1.1641532182693481445e-10 ;  /* 0x2f00000019707423 */ /* 0x002fca00000100a6 */
[----:B------:R-:W-:Y:S01]  /*1a690*/  FSETP.GTU.FTZ.AND P1, PT, R112, c[0x0][0x1e4], PT ;  /* 0x0000790070007a0b */ /* 0x000fe20003f3c000 */
[----:B------:R-:W-:-:S05]  /*1a6a0*/  HADD2.F32 R112, -RZ, R53.H0_H0 ;  /* 0x20000035ff707230 */ /* 0x000fca0000004100 */
[----:B------:R-:W-:-:S05]  /*1a6b0*/  FMUL.FTZ R112, R112, c[0x0][0x1e8] ;  /* 0x00007a0070707a20 */ /* 0x000fca0000410000 */
[----:B------:R-:W-:-:S05]  /*1a6c0*/  FSEL R112, R112, RZ, !P1 ;  /* 0x000000ff70707208 */ /* 0x000fca0004800000 */
[----:B------:R-:W-:Y:S01]  /*1a6d0*/  FADD.FTZ R139, R139, R112 ;  /* 0x000000708b8b7221 */ /* 0x000fe20000010000 */
[----:B------:R-:W-:-:S05]  /*1a6e0*/  @P0 HADD2.F32 R112, -RZ, R49.H0_H0 ;  /* 0x20000031ff700230 */ /* 0x000fca0000004100 */
[----:B------:R-:W-:Y:S01]  /*1a6f0*/  @P0 FADD.FTZ R139, R112, R139 ;  /* 0x0000008b708b0221 */ /* 0x000fe20000010000 */
[----:B------:R-:W-:-:S04]  /*1a700*/  SEL R112, RZ, 0x1, P1 ;  /* 0x00000001ff707807 */ /* 0x000fc80000800000 */
[----:B------:R-:W-:Y:S02]  /*1a710*/  PRMT R25, R112, 0x7610, R25 ;  /* 0x0000761070197816 */ /* 0x000fe40000000019 */
.L_x_7245:
        /* <DEDUP_REMOVED lines=12> */
.L_x_7254:
[----:B------:R-:W-:Y:S02]  /*1a7e0*/  IMAD.MOV.U32 R112, RZ, RZ, R32 ;  /* 0x000000ffff707224 */ /* 0x000fe400078e0020 */
.L_x_7255:
[----:B------:R-:W-:Y:S05]  /*1a7f0*/  BSYNC B0 ;  /* 0x0000000000007941 */ /* 0x000fea0003800000 */
.L_x_7253:
        /* <DEDUP_REMOVED lines=16> */
.L_x_7259:
[----:B------:R-:W-:Y:S05]  /*1a900*/  BSYNC B1 ;  /* 0x0000000000017941 */ /* 0x000fea0003800000 */
.L_x_7258:
        /* <DEDUP_REMOVED lines=44> */
.L_x_7257:
[----:B------:R-:W-:Y:S05]  /*1abd0*/  BSYNC B0 ;  /* 0x0000000000007941 */ /* 0x000fea0003800000 */
.L_x_7256:
        /* <DEDUP_REMOVED lines=13> */
.L_x_7260:
        /* <DEDUP_REMOVED lines=12> */
.L_x_7263:
[----:B------:R-:W-:Y:S02]  /*1ad70*/  IMAD.MOV.U32 R26, RZ, RZ, R32 ;  /* 0x000000ffff1a7224 */ /* 0x000fe400078e0020 */
.L_x_7264:
[----:B------:R-:W-:Y:S05]  /*1ad80*/  BSYNC B0 ;  /* 0x0000000000007941 */ /* 0x000fea0003800000 */
.L_x_7262:
        /* <DEDUP_REMOVED lines=16> */
.L_x_7268:
[----:B------:R-:W-:Y:S05]  /*1ae90*/  BSYNC B1 ;  /* 0x0000000000017941 */ /* 0x000fea0003800000 */
.L_x_7267:
        /* <DEDUP_REMOVED lines=44> */
.L_x_7266:
[----:B------:R-:W-:Y:S05]  /*1b160*/  BSYNC B0 ;  /* 0x0000000000007941 */ /* 0x000fea0003800000 */
.L_x_7265:
        /* <DEDUP_REMOVED lines=11> */
.L_x_7261:
        /* <DEDUP_REMOVED lines=12> */
.L_x_7270:
[----:B------:R-:W-:Y:S02]  /*1b2e0*/  IMAD.MOV.U32 R141, RZ, RZ, R32 ;  /* 0x000000ffff8d7224 */ /* 0x000fe400078e0020 */
.L_x_7271:
[----:B------:R-:W-:Y:S05]  /*1b2f0*/  BSYNC B0 ;  /* 0x0000000000007941 */ /* 0x000fea0003800000 */
.L_x_7269:
        /* <DEDUP_REMOVED lines=16> */
.L_x_7275:
[----:B------:R-:W-:Y:S05]  /*1b400*/  BSYNC B1 ;  /* 0x0000000000017941 */ /* 0x000fea0003800000 */
.L_x_7274:
        /* <DEDUP_REMOVED lines=44> */
.L_x_7273:
[----:B------:R-:W-:Y:S05]  /*1b6d0*/  BSYNC B0 ;  /* 0x0000000000007941 */ /* 0x000fea0003800000 */
.L_x_7272:
        /* <DEDUP_REMOVED lines=13> */
.L_x_7276:
        /* <DEDUP_REMOVED lines=12> */
.L_x_7279:
[----:B------:R-:W-:Y:S02]  /*1b870*/  IMAD.MOV.U32 R27, RZ, RZ, R32 ;  /* 0x000000ffff1b7224 */ /* 0x000fe400078e0020 */
.L_x_7280:
[----:B------:R-:W-:Y:S05]  /*1b880*/  BSYNC B0 ;  /* 0x0000000000007941 */ /* 0x000fea0003800000 */
.L_x_7278:
        /* <DEDUP_REMOVED lines=16> */
.L_x_7284:
[----:B------:R-:W-:Y:S05]  /*1b990*/  BSYNC B1 ;  /* 0x0000000000017941 */ /* 0x000fea0003800000 */
.L_x_7283:
        /* <DEDUP_REMOVED lines=44> */
.L_x_7282:
[----:B------:R-:W-:Y:S05]  /*1bc60*/  BSYNC B0 ;  /* 0x0000000000007941 */ /* 0x000fea0003800000 */
.L_x_7281:
        /* <DEDUP_REMOVED lines=11> */
.L_x_7277:
        /* <DEDUP_REMOVED lines=12> */
.L_x_7286:
[----:B------:R-:W-:Y:S02]  /*1bde0*/  IMAD.MOV.U32 R146, RZ, RZ, R32 ;  /* 0x000000ffff927224 */ /* 0x000fe400078e0020 */
.L_x_7287:
[----:B------:R-:W-:Y:S05]  /*1bdf0*/  BSYNC B0 ;  /* 0x0000000000007941 */ /* 0x000fea0003800000 */
.L_x_7285:
        /* <DEDUP_REMOVED lines=16> */
.L_x_7291:
[----:B------:R-:W-:Y:S05]  /*1bf00*/  BSYNC B1 ;  /* 0x0000000000017941 */ /* 0x000fea0003800000 */
.L_x_7290:
        /* <DEDUP_REMOVED lines=44> */
.L_x_7289:
[----:B------:R-:W-:Y:S05]  /*1c1d0*/  BSYNC B0 ;  /* 0x0000000000007941 */ /* 0x000fea0003800000 */
.L_x_7288:
        /* <DEDUP_REMOVED lines=13> */
.L_x_7292:
        /* <DEDUP_REMOVED lines=12> */
.L_x_7295:
[----:B------:R-:W-:Y:S02]  /*1c370*/  IMAD.MOV.U32 R28, RZ, RZ, R32 ;  /* 0x000000ffff1c7224 */ /* 0x000fe400078e0020 */
.L_x_7296:
[----:B------:R-:W-:Y:S05]  /*1c380*/  BSYNC B0 ;  /* 0x0000000000007941 */ /* 0x000fea0003800000 */
.L_x_7294:
        /* <DEDUP_REMOVED lines=16> */
.L_x_7300:
[----:B------:R-:W-:Y:S05]  /*1c490*/  BSYNC B1 ;  /* 0x0000000000017941 */ /* 0x000fea0003800000 */
.L_x_7299:
        /* <DEDUP_REMOVED lines=44> */
.L_x_7298:
[----:B------:R-:W-:Y:S05]  /*1c760*/  BSYNC B0 ;  /* 0x0000000000007941 */ /* 0x000fea0003800000 */
.L_x_7297:
        /* <DEDUP_REMOVED lines=11> */
.L_x_7293:
        /* <DEDUP_REMOVED lines=12> */
.L_x_7302:
[----:B------:R-:W-:Y:S02]  /*1c8e0*/  IMAD.MOV.U32 R114, RZ, RZ, R32 ;  /* 0x000000ffff727224 */ /* 0x000fe400078e0020 */
.L_x_7303:
[----:B------:R-:W-:Y:S05]  /*1c8f0*/  BSYNC B0 ;  /* 0x0000000000007941 */ /* 0x000fea0003800000 */
.L_x_7301:
        /* <DEDUP_REMOVED lines=16> */
.L_x_7307:
[----:B------:R-:W-:Y:S05]  /*1ca00*/  BSYNC B1 ;  /* 0x0000000000017941 */ /* 0x000fea0003800000 */
.L_x_7306:
        /* <DEDUP_REMOVED lines=44> */
.L_x_7305:
[----:B------:R-:W-:Y:S05]  /*1ccd0*/  BSYNC B0 ;  /* 0x0000000000007941 */ /* 0x000fea0003800000 */
.L_x_7304:
        /* <DEDUP_REMOVED lines=13> */
.L_x_7308:
        /* <DEDUP_REMOVED lines=12> */
.L_x_7311:
[----:B------:R-:W-:Y:S02]  /*1ce70*/  IMAD.MOV.U32 R18, RZ, RZ, R32 ;  /* 0x000000ffff127224 */ /* 0x000fe400078e0020 */
.L_x_7312:
[----:B------:R-:W-:Y:S05]  /*1ce80*/  BSYNC B0 ;  /* 0x0000000000007941 */ /* 0x000fea0003800000 */
.L_x_7310:
        /* <DEDUP_REMOVED lines=16> */
.L_x_7316:
[----:B------:R-:W-:Y:S05]  /*1cf90*/  BSYNC B1 ;  /* 0x0000000000017941 */ /* 0x000fea0003800000 */
.L_x_7315:
        /* <DEDUP_REMOVED lines=43> */
[----:B------:R-:W-:-:S06]  /*1d250*/  HFMA2.MMA R113, -RZ, RZ, 0, 0 ;  /* 0x00000000ff717435 */ /* 0x000fcc00000001ff */
.L_x_7314:
[----:B------:R-:W-:Y:S05]  /*1d260*/  BSYNC B0 ;  /* 0x0000000000007941 */ /* 0x000fea0003800000 */
.L_x_7313:
        /* <DEDUP_REMOVED lines=11> */
.L_x_7309:
        /* <DEDUP_REMOVED lines=12> */
.L_x_7318:
[----:B------:R-:W-:Y:S02]  /*1d3e0*/  IMAD.MOV.U32 R114, RZ, RZ, R32 ;  /* 0x000000ffff727224 */ /* 0x000fe400078e0020 */
.L_x_7319:
[----:B------:R-:W-:Y:S05]  /*1d3f0*/  BSYNC B0 ;  /* 0x0000000000007941 */ /* 0x000fea0003800000 */
.L_x_7317:
        /* <DEDUP_REMOVED lines=16> */
.L_x_7323:
[----:B------:R-:W-:Y:S05]  /*1d500*/  BSYNC B1 ;  /* 0x0000000000017941 */ /* 0x000fea0003800000 */
.L_x_7322:
        /* <DEDUP_REMOVED lines=43> */
[----:B------:R-:W-:Y:S02]  /*1d7c0*/  MOV R112, RZ ;  /* 0x000000ff00707202 */ /* 0x000fe40000000f00 */
.L_x_7321:
[----:B------:R-:W-:Y:S05]  /*1d7d0*/  BSYNC B0 ;  /* 0x0000000000007941 */ /* 0x000fea0003800000 */
.L_x_7320:
        /* <DEDUP_REMOVED lines=14> */
.L_x_7324:
        /* <DEDUP_REMOVED lines=12> */
.L_x_7327:
[----:B------:R-:W-:Y:S02]  /*1d980*/  IMAD.MOV.U32 R145, RZ, RZ, R32 ;  /* 0x000000ffff917224 */ /* 0x000fe400078e0020 */
.L_x_7328:
[----:B------:R-:W-:Y:S05]  /*1d990*/  BSYNC B0 ;  /* 0x0000000000007941 */ /* 0x000fea0003800000 */
.L_x_7326:
        /* <DEDUP_REMOVED lines=18> */
.L_x_7332:
[----:B------:R-:W-:Y:S05]  /*1dac0*/  BSYNC B1 ;  /* 0x0000000000017941 */ /* 0x000fea0003800000 */
.L_x_7331:
        /* <DEDUP_REMOVED lines=41> */
[----:B------:R-:W-:-:S05]  /*1dd60*/  IMAD.WIDE.U32 R20, R14, -0x2daee0ad, RZ ;  /* 0xd2511f530e147825 */ /* 0x000fca00078e00ff */
[----:B------:R-:W-:Y:S02]  /*1dd70*/  LOP3.LUT R14, R21, UR26, R112, 0x96, !PT ;  /* 0x0000001a150e7c12 */ /* 0x000fe4000f8e9670 */
.L_x_7330:
[----:B------:R-:W-:Y:S05]  /*1dd80*/  BSYNC B0 ;  /* 0x0000000000007941 */ /* 0x000fea0003800000 */
.L_x_7329:
        /* <DEDUP_REMOVED lines=10> */
.L_x_7325:
        /* <DEDUP_REMOVED lines=48> */
.L_x_7333:
        /* <DEDUP_REMOVED lines=19> */
.L_x_7335:
[----:B------:R-:W-:Y:S02]  /*1e260*/  IMAD.MOV.U32 R152, RZ, RZ, R32 ;  /* 0x000000ffff987224 */ /* 0x000fe400078e0020 */
.L_x_7336:
[----:B------:R-:W-:Y:S05]  /*1e270*/  BSYNC B0 ;  /* 0x0000000000007941 */ /* 0x000fea0003800000 */
.L_x_7334:
        /* <DEDUP_REMOVED lines=16> */
.L_x_7340:
[----:B------:R-:W-:Y:S05]  /*1e380*/  BSYNC B1 ;  /* 0x0000000000017941 */ /* 0x000fea0003800000 */
.L_x_7339:
        /* <DEDUP_REMOVED lines=44> */
.L_x_7338:
[----:B------:R-:W-:Y:S05]  /*1e650*/  BSYNC B0 ;  /* 0x0000000000007941 */ /* 0x000fea0003800000 */
.L_x_7337:
        /* <DEDUP_REMOVED lines=16> */
.L_x_7341:
        /* <DEDUP_REMOVED lines=12> */
.L_x_7344:
[----:B------:R-:W-:Y:S02]  /*1e820*/  IMAD.MOV.U32 R23, RZ, RZ, R32 ;  /* 0x000000ffff177224 */ /* 0x000fe400078e0020 */
.L_x_7345:
[----:B------:R-:W-:Y:S05]  /*1e830*/  BSYNC B0 ;  /* 0x0000000000007941 */ /* 0x000fea0003800000 */
.L_x_7343:
        /* <DEDUP_REMOVED lines=16> */
.L_x_7349:
[----:B------:R-:W-:Y:S05]  /*1e940*/  BSYNC B1 ;  /* 0x0000000000017941 */ /* 0x000fea0003800000 */
.L_x_7348:
        /* <DEDUP_REMOVED lines=44> */
.L_x_7347:
[----:B------:R-:W-:Y:S05]  /*1ec10*/  BSYNC B0 ;  /* 0x0000000000007941 */ /* 0x000fea0003800000 */
.L_x_7346:
        /* <DEDUP_REMOVED lines=11> */
.L_x_7342:
        /* <DEDUP_REMOVED lines=12> */
.L_x_7351:
[----:B------:R-:W-:Y:S02]  /*1ed90*/  IMAD.MOV.U32 R147, RZ, RZ, R32 ;  /* 0x000000ffff937224 */ /* 0x000fe400078e0020 */
.L_x_7352:
[----:B------:R-:W-:Y:S05]  /*1eda0*/  BSYNC B0 ;  /* 0x0000000000007941 */ /* 0x000fea0003800000 */
.L_x_7350:
        /* <DEDUP_REMOVED lines=16> */
.L_x_7356:
[----:B------:R-:W-:Y:S05]  /*1eeb0*/  BSYNC B1 ;  /* 0x0000000000017941 */ /* 0x000fea0003800000 */
.L_x_7355:
        /* <DEDUP_REMOVED lines=44> */
.L_x_7354:
[----:B------:R-:W-:Y:S05]  /*1f180*/  BSYNC B0 ;  /* 0x0000000000007941 */ /* 0x000fea0003800000 */
.L_x_7353:
        /* <DEDUP_REMOVED lines=15> */
.L_x_7357:
        /* <DEDUP_REMOVED lines=12> */
.L_x_7360:
[----:B------:R-:W-:Y:S02]  /*1f340*/  MOV R24, R32 ;  /* 0x0000002000187202 */ /* 0x000fe40000000f00 */
.L_x_7361:
[----:B------:R-:W-:Y:S05]  /*1f350*/  BSYNC B0 ;  /* 0x0000000000007941 */ /* 0x000fea0003800000 */
.L_x_7359:
        /* <DEDUP_REMOVED lines=16> */
.L_x_7365:
[----:B------:R-:W-:Y:S05]  /*1f460*/  BSYNC B1 ;  /* 0x0000000000017941 */ /* 0x000fea0003800000 */
.L_x_7364:
        /* <DEDUP_REMOVED lines=41> */
[----:B------:R-:W-:Y:S01]  /*1f700*/  LOP3.LUT R31, R149, UR25, R150, 0x96, !PT ;  /* 0x00000019951f7c12 */ /* 0x000fe2000f8e9696 */
[----:B------:R-:W-:Y:S01]  /*1f710*/  IMAD.MOV.U32 R149, RZ, RZ, RZ ;  /* 0x000000ffff957224 */ /* 0x000fe200078e00ff */
[----:B------:R-:W-:Y:S02]  /*1f720*/  MOV R32, R148 ;  /* 0x0000009400207202 */ /* 0x000fe40000000f00 */
.L_x_7363:
[----:B------:R-:W-:Y:S05]  /*1f730*/  BSYNC B0 ;  /* 0x0000000000007941 */ /* 0x000fea0003800000 */
.L_x_7362:
[----:B------:R-:W1:Y:S01]  /*1f740*/  I2F.U32 R151, R24 ;  /* 0x0000001800977306 */ /* 0x000e620000201000 */
[----:B------:R-:W-:-:S05]  /*1f750*/  HADD2.F32 R112, -RZ, R52.H1_H1 ;  /* 0x30000034ff707230 */ /* 0x000fca0000004100 */
[----:B------:R-:W-:Y:S02]  /*1f760*/  FMUL.FTZ R112, R112, c[0x0][0x1e8] ;  /* 0x00007a0070707a20 */ /* 0x000fe40000410000 */
[----:B-1----:R-:W-:-:S05]  /*1f770*/  FFMA.FTZ R151, R151, R166, 1.1641532182693481445e-10 ;  /* 0x2f00000097977423 */ /* 0x002fca00000100a6 */
[----:B------:R-:W-:-:S04]  /*1f780*/  FSETP.GTU.FTZ.AND P1, PT, R151, c[0x0][0x1e4], PT ;  /* 0x0000790097007a0b */ /* 0x000fc80003f3c000 */
[----:B------:R-:W-:-:S05]  /*1f790*/  FSEL R112, R112, RZ, !P1 ;  /* 0x000000ff70707208 */ /* 0x000fca0004800000 */
[----:B------:R-:W-:Y:S01]  /*1f7a0*/  FADD.FTZ R147, R147, R112 ;  /* 0x0000007093937221 */ /* 0x000fe20000010000 */
[----:B------:R-:W-:-:S05]  /*1f7b0*/  @P0 HADD2.F32 R112, -RZ, R48.H1_H1 ;  /* 0x30000030ff700230 */ /* 0x000fca0000004100 */
[----:B------:R-:W-:Y:S01]  /*1f7c0*/  @P0 FADD.FTZ R147, R112, R147 ;  /* 0x0000009370930221 */ /* 0x000fe20000010000 */
[----:B------:R-:W-:-:S04]  /*1f7d0*/  SEL R112, RZ, 0x1, P1 ;  /* 0x00000001ff707807 */ /* 0x000fc80000800000 */
[----:B------:R-:W-:Y:S02]  /*1f7e0*/  PRMT R24, R112, 0x7610, R24 ;  /* 0x0000761070187816 */ /* 0x000fe40000000018 */
.L_x_7358:
        /* <DEDUP_REMOVED lines=12> */
.L_x_7367:
[----:B------:R-:W-:Y:S02]  /*1f8b0*/  MOV R112, R32 ;  /* 0x0000002000707202 */ /* 0x000fe40000000f00 */
.L_x_7368:
[----:B------:R-:W-:Y:S05]  /*1f8c0*/  BSYNC B0 ;  /* 0x0000000000007941 */ /* 0x000fea0003800000 */
.L_x_7366:
        /* <DEDUP_REMOVED lines=16> */
.L_x_7372:
[----:B------:R-:W-:Y:S05]  /*1f9d0*/  BSYNC B1 ;  /* 0x0000000000017941 */ /* 0x000fea0003800000 */
.L_x_7371:
        /* <DEDUP_REMOVED lines=44> */
.L_x_7370:
[----:B------:R-:W-:Y:S05]  /*1fca0*/  BSYNC B0 ;  /* 0x0000000000007941 */ /* 0x000fea0003800000 */
.L_x_7369:
        /* <DEDUP_REMOVED lines=15> */
.L_x_7373:
        /* <DEDUP_REMOVED lines=12> */
.L_x_7376:
[----:B------:R-:W-:Y:S02]  /*1fe60*/  IMAD.MOV.U32 R25, RZ, RZ, R32 ;  /* 0x000000ffff197224 */ /* 0x000fe400078e0020 */
.L_x_7377:
[----:B------:R-:W-:Y:S05]  /*1fe70*/  BSYNC B0 ;  /* 0x0000000000007941 */ /* 0x000fea0003800000 */
.L_x_7375:
        /* <DEDUP_REMOVED lines=16> */
.L_x_7381:
[----:B------:R-:W-:Y:S05]  /*1ff80*/  BSYNC B1 ;  /* 0x0000000000017941 */ /* 0x000fea0003800000 */
.L_x_7380:
        /* <DEDUP_REMOVED lines=44> */
.L_x_7379:
[----:B------:R-:W-:Y:S05]  /*20250*/  BSYNC B0 ;  /* 0x0000000000007941 */ /* 0x000fea0003800000 */
.L_x_7378:
        /* <DEDUP_REMOVED lines=11> */
.L_x_7374:
        /* <DEDUP_REMOVED lines=12> */
.L_x_7383:
[----:B------:R-:W-:Y:S02]  /*203d0*/  IMAD.MOV.U32 R112, RZ, RZ, R32 ;  /* 0x000000ffff707224 */ /* 0x000fe400078e0020 */
.L_x_7384:
[----:B------:R-:W-:Y:S05]  /*203e0*/  BSYNC B0 ;  /* 0x0000000000007941 */ /* 0x000fea0003800000 */
.L_x_7382:
        /* <DEDUP_REMOVED lines=16> */
.L_x_7388:
[----:B------:R-:W-:Y:S05]  /*204f0*/  BSYNC B1 ;  /* 0x0000000000017941 */ /* 0x000fea0003800000 */
.L_x_7387:
        /* <DEDUP_REMOVED lines=44> */
.L_x_7386:
[----:B------:R-:W-:Y:S05]  /*207c0*/  BSYNC B0 ;  /* 0x0000000000007941 */ /* 0x000fea0003800000 */
.L_x_7385:
        /* <DEDUP_REMOVED lines=13> */
.L_x_7389:
        /* <DEDUP_REMOVED lines=12> */
.L_x_7392:
[----:B------:R-:W-:Y:S02]  /*20960*/  IMAD.MOV.U32 R26, RZ, RZ, R32 ;  /* 0x000000ffff1a7224 */ /* 0x000fe400078e0020 */
.L_x_7393:
[----:B------:R-:W-:Y:S05]  /*20970*/  BSYNC B0 ;  /* 0x0000000000007941 */ /* 0x000fea0003800000 */
.L_x_7391:
        /* <DEDUP_REMOVED lines=16> */
.L_x_7397:
[----:B------:R-:W-:Y:S05]  /*20a80*/  BSYNC B1 ;  /* 0x0000000000017941 */ /* 0x000fea0003800000 */
.L_x_7396:
        /* <DEDUP_REMOVED lines=44> */
.L_x_7395:
[----:B------:R-:W-:Y:S05]  /*20d50*/  BSYNC B0 ;  /* 0x0000000000007941 */ /* 0x000fea0003800000 */
.L_x_7394:
        /* <DEDUP_REMOVED lines=11> */
.L_x_7390:
        /* <DEDUP_REMOVED lines=12> */
.L_x_7399:
[----:B------:R-:W-:Y:S02]  /*20ed0*/  IMAD.MOV.U32 R154, RZ, RZ, R32 ;  /* 0x000000ffff9a7224 */ /* 0x000fe400078e0020 */
.L_x_7400:
[----:B------:R-:W-:Y:S05]  /*20ee0*/  BSYNC B0 ;  /* 0x0000000000007941 */ /* 0x000fea0003800000 */
.L_x_7398:
        /* <DEDUP_REMOVED lines=16> */
.L_x_7404:
[----:B------:R-:W-:Y:S05]  /*20ff0*/  BSYNC B1 ;  /* 0x0000000000017941 */ /* 0x000fea0003800000 */
.L_x_7403:
        /* <DEDUP_REMOVED lines=43> */
[----:B------:R-:W-:Y:S02]  /*212b0*/  MOV R112, RZ ;  /* 0x000000ff00707202 */ /* 0x000fe40000000f00 */
.L_x_7402:
[----:B------:R-:W-:Y:S05]  /*212c0*/  BSYNC B0 ;  /* 0x0000000000007941 */ /* 0x000fea0003800000 */
.L_x_7401:
[----:B------:R-:W1:Y:S02]  /*212d0*/  I2F.U32 R113, R154 ;  /* 0x0000009a00717306 */ /* 0x000e640000201000 */
[----:B-1----:R-:W-:-:S05]  /*212e0*/  FFMA.FTZ R113, R113, R166, 1.1641532182693481445e-10 ;  /* 0x2f00000071717423 */ /* 0x002fca00000100a6 */
[----:B------:R-:W-:Y:S01]  /*212f0*/  FSETP.GTU.FTZ.AND P2, PT, R113, c[0x0][0x1e4], PT ;  /* 0x0000790071007a0b */ /* 0x000fe20003f5c000 */
[----:B------:R-:W-:-:S05]  /*21300*/  HADD2.F32 R113, -RZ, R114.H0_H0 ;  /* 0x20000072ff717230 */ /* 0x000fca0000004100 */
[----:B------:R-:W-:-:S05]  /*21310*/  FMUL.FTZ R113, R113, c[0x0][0x1e8] ;  /* 0x00007a0071717a20 */ /* 0x000fca0000410000 */
[----:B------:R-:W-:Y:S01]  /*21320*/  FSEL R150, R113, RZ, !P2 ;  /* 0x000000ff71967208 */ /* 0x000fe20005000000 */
[----:B------:R-:W-:Y:S05]  /*21330*/  @P6 BRA `(.L_x_7405) ;  /* 0x0000006000006947 */ /* 0x000fea0003800000 */
[----:B------:R-:W-:Y:S01]  /*21340*/  IMAD.MOV.U32 R113, RZ, RZ, R112 ;  /* 0x000000ffff717224 */ /* 0x000fe200078e0070 */
[----:B------:R-:W-:Y:S05]  /*21350*/  @!P0 BRA `(.L_x_7406) ;  /* 0x000005a000008947 */ /* 0x000fea0003800000 */
[----:B------:R-:W-:-:S05]  /*21360*/  HADD2.F32 R113, -RZ, R50.H0_H0 ;  /* 0x20000032ff717230 */ /* 0x000fca0000004100 */
[----:B------:R-:W-:Y:S02]  /*21370*/  FADD.FTZ R150, R113, R150 ;  /* 0x0000009671967221 */ /* 0x000fe40000010000 */
[----:B------:R-:W-:Y:S01]  /*21380*/  IMAD.MOV.U32 R113, RZ, RZ, R112 ;  /* 0x000000ffff717224 */ /* 0x000fe200078e0070 */
[----:B------:R-:W-:Y:S05]  /*21390*/  BRA `(.L_x_7406) ;  /* 0x0000056000007947 */ /* 0x000fea0003800000 */
.L_x_7405:
        /* <DEDUP_REMOVED lines=12> */
.L_x_7408:
[----:B------:R-:W-:Y:S02]  /*21460*/  IMAD.MOV.U32 R27, RZ, RZ, R32 ;  /* 0x000000ffff1b7224 */ /* 0x000fe400078e0020 */
.L_x_7409:
[----:B------:R-:W-:Y:S05]  /*21470*/  BSYNC B0 ;  /* 0x0000000000007941 */ /* 0x000fea0003800000 */
.L_x_7407:
        /* <DEDUP_REMOVED lines=16> */
.L_x_7413:
[----:B------:R-:W-:Y:S05]  /*21580*/  BSYNC B1 ;  /* 0x0000000000017941 */ /* 0x000fea0003800000 */
.L_x_7412:
        /* <DEDUP_REMOVED lines=44> */
.L_x_7411:
[----:B------:R-:W-:Y:S05]  /*21850*/  BSYNC B0 ;  /* 0x0000000000007941 */ /* 0x000fea0003800000 */
.L_x_7410:
        /* <DEDUP_REMOVED lines=9> */
[----:B------:R-:W-:Y:S02]  /*218f0*/  SEL R27, RZ, 0x1, P3 ;  /* 0x00000001ff1b7807 */ /* 0x000fe40001800000 */
.L_x_7406:
        /* <DEDUP_REMOVED lines=12> */
.L_x_7415:
[----:B------:R-:W-:Y:S02]  /*219c0*/  IMAD.MOV.U32 R151, RZ, RZ, R32 ;  /* 0x000000ffff977224 */ /* 0x000fe400078e0020 */
.L_x_7416:
[----:B------:R-:W-:Y:S05]  /*219d0*/  BSYNC B0 ;  /* 0x0000000000007941 */ /* 0x000fea0003800000 */
.L_x_7414:
        /* <DEDUP_REMOVED lines=16> */
.L_x_7420:
[----:B------:R-:W-:Y:S05]  /*21ae0*/  BSYNC B1 ;  /* 0x0000000000017941 */ /* 0x000fea0003800000 */
.L_x_7419:
        /* <DEDUP_REMOVED lines=44> */
.L_x_7418:
[----:B------:R-:W-:Y:S05]  /*21db0*/  BSYNC B0 ;  /* 0x0000000000007941 */ /* 0x000fea0003800000 */
.L_x_7417:
        /* <DEDUP_REMOVED lines=13> */
.L_x_7421:
        /* <DEDUP_REMOVED lines=12> */
.L_x_7424:
[----:B------:R-:W-:Y:S02]  /*21f50*/  IMAD.MOV.U32 R28, RZ, RZ, R32 ;  /* 0x000000ffff1c7224 */ /* 0x000fe400078e0020 */
.L_x_7425:
[----:B------:R-:W-:Y:S05]  /*21f60*/  BSYNC B0 ;  /* 0x0000000000007941 */ /* 0x000fea0003800000 */
.L_x_7423:
        /* <DEDUP_REMOVED lines=16> */
.L_x_7429:
[----:B------:R-:W-:Y:S05]  /*22070*/  BSYNC B1 ;  /* 0x0000000000017941 */ /* 0x000fea0003800000 */
.L_x_7428:
        /* <DEDUP_REMOVED lines=44> */
.L_x_7427:
[----:B------:R-:W-:Y:S05]  /*22340*/  BSYNC B0 ;  /* 0x0000000000007941 */ /* 0x000fea0003800000 */
.L_x_7426:
[----:B------:R-:W1:Y:S02]  /*22350*/  I2F.U32 R28, R28 ;  /* 0x0000001c001c7306 */ /* 0x000e640000201000 */
[----:B-1----:R-:W-:-:S05]  /*22360*/  FFMA.FTZ R28, R28, R166, 1.1641532182693481445e-10 ;  /* 0x2f0000001c1c7423 */ /* 0x002fca00000100a6 */
[----:B------:R-:W-:Y:S01]  /*22370*/  FSETP.GTU.FTZ.AND P4, PT, R28, c[0x0][0x1e4], PT ;  /* 0x000079001c007a0b */ /* 0x000fe20003f9c000 */
[----:B------:R-:W-:-:S05]  /*22380*/  HADD2.F32 R28, -RZ, R54.H1_H1 ;  /* 0x30000036ff1c7230 */ /* 0x000fca0000004100 */
[----:B------:R-:W-:-:S05]  /*22390*/  FMUL.FTZ R28, R28, c[0x0][0x1e8] ;  /* 0x00007a001c1c7a20 */ /* 0x000fca0000410000 */
[----:B------:R-:W-:-:S05]  /*223a0*/  FSEL R28, R28, RZ, !P4 ;  /* 0x000000ff1c1c7208 */ /* 0x000fca0006000000 */
[----:B------:R-:W-:Y:S01]  /*223b0*/  FADD.FTZ R151, R151, R28 ;  /* 0x0000001c97977221 */ /* 0x000fe20000010000 */
[----:B------:R-:W-:-:S05]  /*223c0*/  @P0 HADD2.F32 R28, -RZ, R50.H1_H1 ;  /* 0x30000032ff1c0230 */ /* 0x000fca0000004100 */
[----:B------:R-:W-:Y:S01]  /*223d0*/  @P0 FADD.FTZ R151, R28, R151 ;  /* 0x000000971c970221 */ /* 0x000fe20000010000 */
[----:B------:R-:W-:Y:S02]  /*223e0*/  SEL R28, RZ, 0x1, P4 ;  /* 0x00000001ff1c7807 */ /* 0x000fe40002000000 */
.L_x_7422:
        /* <DEDUP_REMOVED lines=12> */
.L_x_7431:
[----:B------:R-:W-:Y:S02]  /*224b0*/  IMAD.MOV.U32 R114, RZ, RZ, R32 ;  /* 0x000000ffff727224 */ /* 0x000fe400078e0020 */
.L_x_7432:
[----:B------:R-:W-:Y:S05]  /*224c0*/  BSYNC B0 ;  /* 0x0000000000007941 */ /* 0x000fea0003800000 */
.L_x_7430:
        /* <DEDUP_REMOVED lines=16> */
.L_x_7436:
[----:B------:R-:W-:Y:S05]  /*225d0*/  BSYNC B1 ;  /* 0x0000000000017941 */ /* 0x000fea0003800000 */
.L_x_7435:
        /* <DEDUP_REMOVED lines=44> */
.L_x_7434:
[----:B------:R-:W-:Y:S05]  /*228a0*/  BSYNC B0 ;  /* 0x0000000000007941 */ /* 0x000fea0003800000 */
.L_x_7433:
[----:B------:R-:W1:Y:S02]  /*228b0*/  I2F.U32 R113, R114 ;  /* 0x0000007200717306 */ /* 0x000e640000201000 */
[----:B-1----:R-:W-:-:S05]  /*228c0*/  FFMA.FTZ R113, R113, R166, 1.1641532182693481445e-10 ;  /* 0x2f00000071717423 */ /* 0x002fca00000100a6 */
[----:B------:R-:W-:Y:S01]  /*228d0*/  FSETP.GTU.FTZ.AND P4, PT, R113, c[0x0][0x1e4], PT ;  /* 0x0000790071007a0b */ /* 0x000fe20003f9c000 */
[----:B------:R-:W-:-:S05]  /*228e0*/  HADD2.F32 R113, -RZ, R115.H0_H0 ;  /* 0x20000073ff717230 */ /* 0x000fca0000004100 */
[----:B------:R-:W-:-:S05]  /*228f0*/  FMUL.FTZ R113, R113, c[0x0][0x1e8] ;  /* 0x00007a0071717a20 */ /* 0x000fca0000410000 */
[----:B------:R-:W-:Y:S01]  /*22900*/  FSEL R152, R113, RZ, !P4 ;  /* 0x000000ff71987208 */ /* 0x000fe20006000000 */
[----:B------:R-:W-:Y:S05]  /*22910*/  @P6 BRA `(.L_x_7437) ;  /* 0x0000006000006947 */ /* 0x000fea0003800000 */
[----:B------:R-:W-:Y:S01]  /*22920*/  MOV R113, R112 ;  /* 0x0000007000717202 */ /* 0x000fe20000000f00 */
[----:B------:R-:W-:Y:S05]  /*22930*/  @!P0 BRA `(.L_x_7438) ;  /* 0x000005a000008947 */ /* 0x000fea0003800000 */
[----:B------:R-:W-:-:S05]  /*22940*/  HADD2.F32 R113, -RZ, R51.H0_H0 ;  /* 0x20000033ff717230 */ /* 0x000fca0000004100 */
[----:B------:R-:W-:Y:S02]  /*22950*/  FADD.FTZ R152, R113, R152 ;  /* 0x0000009871987221 */ /* 0x000fe40000010000 */
[----:B------:R-:W-:Y:S01]  /*22960*/  IMAD.MOV.U32 R113, RZ, RZ, R112 ;  /* 0x000000ffff717224 */ /* 0x000fe200078e0070 */
[----:B------:R-:W-:Y:S05]  /*22970*/  BRA `(.L_x_7438) ;  /* 0x0000056000007947 */ /* 0x000fea0003800000 */
.L_x_7437:
        /* <DEDUP_REMOVED lines=12> */
.L_x_7440:
[----:B------:R-:W-:Y:S02]  /*22a40*/  MOV R18, R32 ;  /* 0x0000002000127202 */ /* 0x000fe40000000f00 */
.L_x_7441:
[----:B------:R-:W-:Y:S05]  /*22a50*/  BSYNC B0 ;  /* 0x0000000000007941 */ /* 0x000fea0003800000 */
.L_x_7439:
        /* <DEDUP_REMOVED lines=16> */
.L_x_7445:
[----:B------:R-:W-:Y:S05]  /*22b60*/  BSYNC B1 ;  /* 0x0000000000017941 */ /* 0x000fea0003800000 */
.L_x_7444:
        /* <DEDUP_REMOVED lines=44> */
.L_x_7443:
[----:B------:R-:W-:Y:S05]  /*22e30*/  BSYNC B0 ;  /* 0x0000000000007941 */ /* 0x000fea0003800000 */
.L_x_7442:
        /* <DEDUP_REMOVED lines=10> */
.L_x_7438:
        /* <DEDUP_REMOVED lines=12> */
.L_x_7447:
[----:B------:R-:W-:Y:S02]  /*22fa0*/  MOV R114, R32 ;  /* 0x0000002000727202 */ /* 0x000fe40000000f00 */
.L_x_7448:
[----:B------:R-:W-:Y:S05]  /*22fb0*/  BSYNC B0 ;  /* 0x0000000000007941 */ /* 0x000fea0003800000 */
.L_x_7446:
        /* <DEDUP_REMOVED lines=16> */
.L_x_7452:
[----:B------:R-:W-:Y:S05]  /*230c0*/  BSYNC B1 ;  /* 0x0000000000017941 */ /* 0x000fea0003800000 */
.L_x_7451:
        /* <DEDUP_REMOVED lines=44> */
.L_x_7450:
[----:B------:R-:W-:Y:S05]  /*23390*/  BSYNC B0 ;  /* 0x0000000000007941 */ /* 0x000fea0003800000 */
.L_x_7449:
        /* <DEDUP_REMOVED lines=14> */
.L_x_7453:
        /* <DEDUP_REMOVED lines=12> */
.L_x_7456:
[----:B------:R-:W-:Y:S02]  /*23540*/  IMAD.MOV.U32 R154, RZ, RZ, R32 ;  /* 0x000000ffff9a7224 */ /* 0x000fe400078e0020 */
.L_x_7457:
[----:B------:R-:W-:Y:S05]  /*23550*/  BSYNC B0 ;  /* 0x0000000000007941 */ /* 0x000fea0003800000 */
.L_x_7455:
        /* <DEDUP_REMOVED lines=12> */
[----:B------:R-:W-:Y:S02]  /*23620*/  @!P6 IADD3 R15, R15, 0x1, RZ ;  /* 0x000000010f0fe810 */ /* 0x000fe40007ffe0ff */
[----:B------:R-:W-:Y:S02]  /*23630*/  @!P6 IADD3 R20, R19, 0x1, RZ ;  /* 0x000000011314e810 */ /* 0x000fe40007ffe0ff */
[----:B------:R-:W-:Y:S02]  /*23640*/  ISETP.NE.AND P0, PT, R15, RZ, !P6 ;  /* 0x000000ff0f00720c */ /* 0x000fe40007705270 */
[----:B------:R-:W-:-:S11]  /*23650*/  @!P6 MOV R17, RZ ;  /* 0x000000ff0011e202 */ /* 0x000fd60000000f00 */
[----:B------:R-:W-:Y:S01]  /*23660*/  @P0 IMAD.MOV R20, RZ, RZ, R19 ;  /* 0x000000ffff140224 */ /* 0x000fe200078e0213 */
[----:B------:R-:W-:-:S03]  /*23670*/  LOP3.LUT P0, RZ, R22, 0x40, RZ, 0xc0, !PT ;  /* 0x0000004016ff7812 */ /* 0x000fc6000780c0ff */
[----:B------:R-:W-:-:S05]  /*23680*/  @!P6 IMAD.MOV.U32 R19, RZ, RZ, R20 ;  /* 0x000000ffff13e224 */ /* 0x000fca00078e0014 */
.L_x_7461:
[----:B------:R-:W-:Y:S05]  /*23690*/  BSYNC B1 ;  /* 0x0000000000017941 */ /* 0x000fea0003800000 */
.L_x_7460:
        /* <DEDUP_REMOVED lines=40> */
[----:B------:R-:W-:-:S04]  /*23920*/  IMAD.WIDE.U32 R112, R113, -0x326172a9, RZ ;  /* 0xcd9e8d5771707825 */ /* 0x000fc800078e00ff */
[----:B------:R-:W-:Y:S01]  /*23930*/  IMAD.MOV.U32 R32, RZ, RZ, R112 ;  /* 0x000000ffff207224 */ /* 0x000fe200078e0070 */
[----:B------:R-:W-:Y:S02]  /*23940*/  LOP3.LUT R31, R113, UR25, R114, 0x96, !PT ;  /* 0x00000019711f7c12 */ /* 0x000fe4000f8e9672 */
.L_x_7459:
[----:B------:R-:W-:Y:S05]  /*23950*/  BSYNC B0 ;  /* 0x0000000000007941 */ /* 0x000fea0003800000 */
.L_x_7458:
        /* <DEDUP_REMOVED lines=9> */
[----:B------:R-:W-:-:S04]  /*239f0*/  SEL R21, RZ, 0x1, P6 ;  /* 0x00000001ff157807 */ /* 0x000fc80003000000 */
.L_x_7454:
[----:B------:R-:W-:Y:S01]  /*23a00*/  F2FP.PACK_AB R115, R153, R152 ;  /* 0x000000989973723e */ /* 0x000fe200000000ff */
[----:B------:R-:W-:Y:S01]  /*23a10*/  IMAD.WIDE.U32 R154, R145, R249, c[0x0][0x188] ;  /* 0x00006200919a7625 */ /* 0x000fe200078e00f9 */
[----:B------:R-:W-:Y:S02]  /*23a20*/  F2FP.PACK_AB R114, R151, R150 ;  /* 0x000000969772723e */ /* 0x000fe400000000ff */
[----:B------:R-:W-:Y:S02]  /*23a30*/  F2FP.PACK_AB R113, R149, R148 ;  /* 0x000000949571723e */ /* 0x000fe400000000ff */
[----:B------:R-:W-:Y:S02]  /*23a40*/  F2FP.PACK_AB R112, R147, R146 ;  /* 0x000000929370723e */ /* 0x000fe400000000ff */
        /* <DEDUP_REMOVED lines=44> */
.L_x_7462:
        /* <DEDUP_REMOVED lines=18> */
.L_x_7464:
[----:B------:R-:W-:Y:S02]  /*23e30*/  IMAD.MOV.U32 R155, RZ, RZ, R32 ;  /* 0x000000ffff9b7224 */ /* 0x000fe400078e0020 */
.L_x_7465:
[----:B------:R-:W-:Y:S05]  /*23e40*/  BSYNC B0 ;  /* 0x0000000000007941 */ /* 0x000fea0003800000 */
.L_x_7463:
        /* <DEDUP_REMOVED lines=16> */
.L_x_7469:
[----:B------:R-:W-:Y:S05]  /*23f50*/  BSYNC B1 ;  /* 0x0000000000017941 */ /* 0x000fea0003800000 */
.L_x_7468:
        /* <DEDUP_REMOVED lines=44> */
.L_x_7467:
[----:B------:R-:W-:Y:S05]  /*24220*/  BSYNC B0 ;  /* 0x0000000000007941 */ /* 0x000fea0003800000 */
.L_x_7466:
        /* <DEDUP_REMOVED lines=13> */
[----:B------:R-:W-:-:S04]  /*24300*/  MOV R158, R156 ;  /* 0x0000009c009e7202 */ /* 0x000fc80000000f00 */
[----:B------:R-:W-:Y:S01]  /*24310*/  FADD.FTZ R155, R157, R155 ;  /* 0x0000009b9d9b7221 */ /* 0x000fe20000010000 */
[----:B------:R-:W-:Y:S05]  /*24320*/  BRA `(.L_x_7471) ;  /* 0x0000056000007947 */ /* 0x000fea0003800000 */
.L_x_7470:
        /* <DEDUP_REMOVED lines=12> */
.L_x_7473:
[----:B------:R-:W-:Y:S02]  /*243f0*/  IMAD.MOV.U32 R23, RZ, RZ, R32 ;  /* 0x000000ffff177224 */ /* 0x000fe400078e0020 */
.L_x_7474:
[----:B------:R-:W-:Y:S05]  /*24400*/  BSYNC B0 ;  /* 0x0000000000007941 */ /* 0x000fea0003800000 */
.L_x_7472:
        /* <DEDUP_REMOVED lines=16> */
.L_x_7478:
[----:B------:R-:W-:Y:S05]  /*24510*/  BSYNC B1 ;  /* 0x0000000000017941 */ /* 0x000fea0003800000 */
.L_x_7477:
        /* <DEDUP_REMOVED lines=44> */
.L_x_7476:
[----:B------:R-:W-:Y:S05]  /*247e0*/  BSYNC B0 ;  /* 0x0000000000007941 */ /* 0x000fea0003800000 */
.L_x_7475:
        /* <DEDUP_REMOVED lines=10> */
.L_x_7471:
        /* <DEDUP_REMOVED lines=12> */
.L_x_7480:
[----:B------:R-:W-:Y:S02]  /*24950*/  IMAD.MOV.U32 R162, RZ, RZ, R32 ;  /* 0x000000ffffa27224 */ /* 0x000fe400078e0020 */
.L_x_7481:
[----:B------:R-:W-:Y:S05]  /*24960*/  BSYNC B0 ;  /* 0x0000000000007941 */ /* 0x000fea0003800000 */
.L_x_7479:
        /* <DEDUP_REMOVED lines=16> */
.L_x_7485:
[----:B------:R-:W-:Y:S05]  /*24a70*/  BSYNC B1 ;  /* 0x0000000000017941 */ /* 0x000fea0003800000 */
.L_x_7484:
        /* <DEDUP_REMOVED lines=44> */
.L_x_7483:
[----:B------:R-:W-:Y:S05]  /*24d40*/  BSYNC B0 ;  /* 0x0000000000007941 */ /* 0x000fea0003800000 */
.L_x_7482:
        /* <DEDUP_REMOVED lines=15> */
.L_x_7486:
        /* <DEDUP_REMOVED lines=12> */
.L_x_7489:
[----:B------:R-:W-:Y:S02]  /*24f00*/  IMAD.MOV.U32 R24, RZ, RZ, R32 ;  /* 0x000000ffff187224 */ /* 0x000fe400078e0020 */
.L_x_7490:
[----:B------:R-:W-:Y:S05]  /*24f10*/  BSYNC B0 ;  /* 0x0000000000007941 */ /* 0x000fea0003800000 */
.L_x_7488:
        /* <DEDUP_REMOVED lines=16> */
.L_x_7494:
[----:B------:R-:W-:Y:S05]  /*25020*/  BSYNC B1 ;  /* 0x0000000000017941 */ /* 0x000fea0003800000 */
.L_x_7493:
        /* <DEDUP_REMOVED lines=44> */
.L_x_7492:
[----:B------:R-:W-:Y:S05]  /*252f0*/  BSYNC B0 ;  /* 0x0000000000007941 */ /* 0x000fea0003800000 */
.L_x_7491:
        /* <DEDUP_REMOVED lines=10> */
.L_x_7487:
        /* <DEDUP_REMOVED lines=12> */
.L_x_7496:
[----:B------:R-:W-:Y:S02]  /*25460*/  IMAD.MOV.U32 R112, RZ, RZ, R32 ;  /* 0x000000ffff707224 */ /* 0x000fe400078e0020 */
.L_x_7497:
[----:B------:R-:W-:Y:S05]  /*25470*/  BSYNC B0 ;  /* 0x0000000000007941 */ /* 0x000fea0003800000 */
.L_x_7495:
        /* <DEDUP_REMOVED lines=16> */
.L_x_7501:
[----:B------:R-:W-:Y:S05]  /*25580*/  BSYNC B1 ;  /* 0x0000000000017941 */ /* 0x000fea0003800000 */
.L_x_7500:
        /* <DEDUP_REMOVED lines=44> */
.L_x_7499:
[----:B------:R-:W-:Y:S05]  /*25850*/  BSYNC B0 ;  /* 0x0000000000007941 */ /* 0x000fea0003800000 */
.L_x_7498:
        /* <DEDUP_REMOVED lines=15> */
.L_x_7502:
        /* <DEDUP_REMOVED lines=12> */
.L_x_7505:
[----:B------:R-:W-:Y:S02]  /*25a10*/  IMAD.MOV.U32 R25, RZ, RZ, R32 ;  /* 0x000000ffff197224 */ /* 0x000fe400078e0020 */
.L_x_7506:
[----:B------:R-:W-:Y:S05]  /*25a20*/  BSYNC B0 ;  /* 0x0000000000007941 */ /* 0x000fea0003800000 */
.L_x_7504:
        /* <DEDUP_REMOVED lines=16> */
.L_x_7510:
[----:B------:R-:W-:Y:S05]  /*25b30*/  BSYNC B1 ;  /* 0x0000000000017941 */ /* 0x000fea0003800000 */
.L_x_7509:
        /* <DEDUP_REMOVED lines=44> */
.L_x_7508:
[----:B------:R-:W-:Y:S05]  /*25e00*/  BSYNC B0 ;  /* 0x0000000000007941 */ /* 0x000fea0003800000 */
.L_x_7507:
        /* <DEDUP_REMOVED lines=10> */
.L_x_7503:
        /* <DEDUP_REMOVED lines=12> */
.L_x_7512:
[----:B------:R-:W-:Y:S02]  /*25f70*/  IMAD.MOV.U32 R112, RZ, RZ, R32 ;  /* 0x000000ffff707224 */ /* 0x000fe400078e0020 */
.L_x_7513:
[----:B------:R-:W-:Y:S05]  /*25f80*/  BSYNC B0 ;  /* 0x0000000000007941 */ /* 0x000fea0003800000 */
.L_x_7511:
        /* <DEDUP_REMOVED lines=16> */
.L_x_7517:
[----:B------:R-:W-:Y:S05]  /*26090*/  BSYNC B1 ;  /* 0x0000000000017941 */ /* 0x000fea0003800000 */
.L_x_7516:
        /* <DEDUP_REMOVED lines=44> */
.L_x_7515:
[----:B------:R-:W-:Y:S05]  /*26360*/  BSYNC B0 ;  /* 0x0000000000007941 */ /* 0x000fea0003800000 */
.L_x_7514:
        /* <DEDUP_REMOVED lines=13> */
.L_x_7518:
        /* <DEDUP_REMOVED lines=12> */
.L_x_7521:
[----:B------:R-:W-:Y:S02]  /*26500*/  MOV R26, R32 ;  /* 0x00000020001a7202 */ /* 0x000fe40000000f00 */
.L_x_7522:
[----:B------:R-:W-:Y:S05]  /*26510*/  BSYNC B0 ;  /* 0x0000000000007941 */ /* 0x000fea0003800000 */
.L_x_7520:
        /* <DEDUP_REMOVED lines=16> */
.L_x_7526:
[----:B------:R-:W-:Y:S05]  /*26620*/  BSYNC B1 ;  /* 0x0000000000017941 */ /* 0x000fea0003800000 */
.L_x_7525:
        /* <DEDUP_REMOVED lines=44> */
.L_x_7524:
[----:B------:R-:W-:Y:S05]  /*268f0*/  BSYNC B0 ;  /* 0x0000000000007941 */ /* 0x000fea0003800000 */
.L_x_7523:
        /* <DEDUP_REMOVED lines=10> */
.L_x_7519:
        /* <DEDUP_REMOVED lines=12> */
.L_x_7528:
[----:B------:R-:W-:Y:S02]  /*26a60*/  MOV R159, R32 ;  /* 0x00000020009f7202 */ /* 0x000fe40000000f00 */
.L_x_7529:
[----:B------:R-:W-:Y:S05]  /*26a70*/  BSYNC B0 ;  /* 0x0000000000007941 */ /* 0x000fea0003800000 */
.L_x_7527:
        /* <DEDUP_REMOVED lines=16> */
.L_x_7533:
[----:B------:R-:W-:Y:S05]  /*26b80*/  BSYNC B1 ;  /* 0x0000000000017941 */ /* 0x000fea0003800000 */
.L_x_7532:
        /* <DEDUP_REMOVED lines=44> */
.L_x_7531:
[----:B------:R-:W-:Y:S05]  /*26e50*/  BSYNC B0 ;  /* 0x0000000000007941 */ /* 0x000fea0003800000 */
.L_x_7530:
        /* <DEDUP_REMOVED lines=13> */
.L_x_7534:
        /* <DEDUP_REMOVED lines=12> */
.L_x_7537:
[----:B------:R-:W-:Y:S02]  /*26ff0*/  IMAD.MOV.U32 R27, RZ, RZ, R32 ;  /* 0x000000ffff1b7224 */ /* 0x000fe400078e0020 */
.L_x_7538:
[----:B------:R-:W-:Y:S05]  /*27000*/  BSYNC B0 ;  /* 0x0000000000007941 */ /* 0x000fea0003800000 */
.L_x_7536:
        /* <DEDUP_REMOVED lines=16> */
.L_x_7542:
[----:B------:R-:W-:Y:S05]  /*27110*/  BSYNC B1 ;  /* 0x0000000000017941 */ /* 0x000fea0003800000 */
.L_x_7541:
        /* <DEDUP_REMOVED lines=44> */
.L_x_7540:
[----:B------:R-:W-:Y:S05]  /*273e0*/  BSYNC B0 ;  /* 0x0000000000007941 */ /* 0x000fea0003800000 */
.L_x_7539:
        /* <DEDUP_REMOVED lines=10> */
.L_x_7535:
        /* <DEDUP_REMOVED lines=12> */
.L_x_7544:
[----:B------:R-:W-:Y:S02]  /*27550*/  IMAD.MOV.U32 R164, RZ, RZ, R32 ;  /* 0x000000ffffa47224 */ /* 0x000fe400078e0020 */
.L_x_7545:
[----:B------:R-:W-:Y:S05]  /*27560*/  BSYNC B0 ;  /* 0x0000000000007941 */ /* 0x000fea0003800000 */
.L_x_7543:
        /* <DEDUP_REMOVED lines=16> */
.L_x_7549:
[----:B------:R-:W-:Y:S05]  /*27670*/  BSYNC B1 ;  /* 0x0000000000017941 */ /* 0x000fea0003800000 */
.L_x_7548:
        /* <DEDUP_REMOVED lines=44> */
.L_x_7547:
[----:B------:R-:W-:Y:S05]  /*27940*/  BSYNC B0 ;  /* 0x0000000000007941 */ /* 0x000fea0003800000 */
.L_x_7546:
        /* <DEDUP_REMOVED lines=10> */
[----:B------:R-:W-:Y:S01]  /*279f0*/  FADD.FTZ R162, R113, R162 ;  /* 0x000000a271a27221 */ /* 0x000fe20000010000 */
[----:B------:R-:W-:Y:S01]  /*27a00*/  MOV R113, R112 ;  /* 0x0000007000717202 */ /* 0x000fe20000000f00 */
[----:B------:R-:W-:Y:S05]  /*27a10*/  BRA `(.L_x_7551) ;  /* 0x0000056000007947 */ /* 0x000fea0003800000 */
.L_x_7550:
        /* <DEDUP_REMOVED lines=12> */
.L_x_7553:
[----:B------:R-:W-:Y:S02]  /*27ae0*/  IMAD.MOV.U32 R28, RZ, RZ, R32 ;  /* 0x000000ffff1c7224 */ /* 0x000fe400078e0020 */
.L_x_7554:
[----:B------:R-:W-:Y:S05]  /*27af0*/  BSYNC B0 ;  /* 0x0000000000007941 */ /* 0x000fea0003800000 */
.L_x_7552:
        /* <DEDUP_REMOVED lines=16> */
.L_x_7558:
[----:B------:R-:W-:Y:S05]  /*27c00*/  BSYNC B1 ;  /* 0x0000000000017941 */ /* 0x000fea0003800000 */
.L_x_7557:
        /* <DEDUP_REMOVED lines=44> */
.L_x_7556:
[----:B------:R-:W-:Y:S05]  /*27ed0*/  BSYNC B0 ;  /* 0x0000000000007941 */ /* 0x000fea0003800000 */
.L_x_7555:
        /* <DEDUP_REMOVED lines=10> */
.L_x_7551:
        /* <DEDUP_REMOVED lines=12> */
.L_x_7560:
[----:B------:R-:W-:Y:S02]  /*28040*/  IMAD.MOV.U32 R114, RZ, RZ, R32 ;  /* 0x000000ffff727224 */ /* 0x000fe400078e0020 */
.L_x_7561:
[----:B------:R-:W-:Y:S05]  /*28050*/  BSYNC B0 ;  /* 0x0000000000007941 */ /* 0x000fea0003800000 */
.L_x_7559:
        /* <DEDUP_REMOVED lines=16> */
.L_x_7565:
[----:B------:R-:W-:Y:S05]  /*28160*/  BSYNC B1 ;  /* 0x0000000000017941 */ /* 0x000fea0003800000 */
.L_x_7564:
        /* <DEDUP_REMOVED lines=44> */
.L_x_7563:
[----:B------:R-:W-:Y:S05]  /*28430*/  BSYNC B0 ;  /* 0x0000000000007941 */ /* 0x000fea0003800000 */
.L_x_7562:
        /* <DEDUP_REMOVED lines=13> */
.L_x_7566:
        /* <DEDUP_REMOVED lines=12> */
.L_x_7569:
[----:B------:R-:W-:Y:S02]  /*285d0*/  IMAD.MOV.U32 R18, RZ, RZ, R32 ;  /* 0x000000ffff127224 */ /* 0x000fe400078e0020 */
.L_x_7570:
[----:B------:R-:W-:Y:S05]  /*285e0*/  BSYNC B0 ;  /* 0x0000000000007941 */ /* 0x000fea0003800000 */
.L_x_7568:
        /* <DEDUP_REMOVED lines=16> */
.L_x_7574:
[----:B------:R-:W-:Y:S05]  /*286f0*/  BSYNC B1 ;  /* 0x0000000000017941 */ /* 0x000fea0003800000 */
.L_x_7573:
        /* <DEDUP_REMOVED lines=44> */
.L_x_7572:
[----:B------:R-:W-:Y:S05]  /*289c0*/  BSYNC B0 ;  /* 0x0000000000007941 */ /* 0x000fea0003800000 */
.L_x_7571:
        /* <DEDUP_REMOVED lines=10> */
.L_x_7567:
        /* <DEDUP_REMOVED lines=12> */
.L_x_7576:
[----:B------:R-:W-:Y:S02]  /*28b30*/  IMAD.MOV.U32 R114, RZ, RZ, R32 ;  /* 0x000000ffff727224 */ /* 0x000fe400078e0020 */
.L_x_7577:
[----:B------:R-:W-:Y:S05]  /*28b40*/  BSYNC B0 ;  /* 0x0000000000007941 */ /* 0x000fea0003800000 */
.L_x_7575:
        /* <DEDUP_REMOVED lines=16> */
.L_x_7581:
[----:B------:R-:W-:Y:S05]  /*28c50*/  BSYNC B1 ;  /* 0x0000000000017941 */ /* 0x000fea0003800000 */
.L_x_7580:
        /* <DEDUP_REMOVED lines=44> */
.L_x_7579:
[----:B------:R-:W-:Y:S05]  /*28f20*/  BSYNC B0 ;  /* 0x0000000000007941 */ /* 0x000fea0003800000 */
.L_x_7578:
        /* <DEDUP_REMOVED lines=14> */
.L_x_7582:
        /* <DEDUP_REMOVED lines=12> */
.L_x_7585:
[----:B------:R-:W-:Y:S02]  /*290d0*/  IMAD.MOV.U32 R160, RZ, RZ, R32 ;  /* 0x000000ffffa07224 */ /* 0x000fe400078e0020 */
.L_x_7586:
[----:B------:R-:W-:Y:S05]  /*290e0*/  BSYNC B0 ;  /* 0x0000000000007941 */ /* 0x000fea0003800000 */
.L_x_7584:
        /* <DEDUP_REMOVED lines=17> */
[----:B------:R-:W-:-:S04]  /*29200*/  LOP3.LUT P0, RZ, R22, 0x40, RZ, 0xc0, !PT ;  /* 0x0000004016ff7812 */ /* 0x000fc8000780c0ff */
[----:B------:R-:W-:-:S04]  /*29210*/  @!P6 MOV R19, R14 ;  /* 0x0000000e0013e202 */ /* 0x000fc80000000f00 */
.L_x_7590:
[----:B------:R-:W-:Y:S05]  /*29220*/  BSYNC B1 ;  /* 0x0000000000017941 */ /* 0x000fea0003800000 */
.L_x_7589:
        /* <DEDUP_REMOVED lines=43> */
.L_x_7588:
[----:B------:R-:W-:Y:S05]  /*294e0*/  BSYNC B0 ;  /* 0x0000000000007941 */ /* 0x000fea0003800000 */
.L_x_7587:
        /* <DEDUP_REMOVED lines=9> */
[----:B------:R-:W-:-:S03]  /*29580*/  SEL R21, RZ, 0x1, P6 ;  /* 0x00000001ff157807 */ /* 0x000fc60003000000 */
.L_x_7583:
[----:B------:R-:W-:Y:S01]  /*29590*/  IMAD.WIDE.U32 R160, R154, R249, c[0x0][0x188] ;  /* 0x000062009aa07625 */ /* 0x000fe200078e00f9 */
[----:B------:R-:W-:Y:S02]  /*295a0*/  F2FP.PACK_AB R115, R164, R163 ;  /* 0x000000a3a473723e */ /* 0x000fe400000000ff */
[----:B------:R-:W-:Y:S02]  /*295b0*/  F2FP.PACK_AB R114, R162, R159 ;  /* 0x0000009fa272723e */ /* 0x000fe400000000ff */
[----:B------:R-:W-:Y:S02]  /*295c0*/  F2FP.PACK_AB R113, R158, R157 ;  /* 0x0000009d9e71723e */ /* 0x000fe400000000ff */
[----:B------:R-:W-:Y:S02]  /*295d0*/  F2FP.PACK_AB R112, R156, R155 ;  /* 0x0000009b9c70723e */ /* 0x000fe400000000ff */
        /* <DEDUP_REMOVED lines=43> */
.L_x_7591:
        /* <DEDUP_REMOVED lines=63> */
.L_x_7596:
        /* <DEDUP_REMOVED lines=132> */
.L_x_7597:
[----:B------:R-:W2:Y:S01]  /*2a4c0*/  S2R R115, SR_TID.X ;  /* 0x0000000000737919 */ /* 0x000ea20000002100 */
[----:B------:R-:W-:-:S03]  /*2a4d0*/  @!P0 SHF.R.U32.HI R161, RZ, 0x5, R251 ;  /* 0x00000005ffa18819 */ /* 0x000fc600000116fb */
[----:B------:R-:W3:Y:S04]  /*2a4e0*/  LDL R250, [R1+0x38] ;  /* 0x0000380001fa7983 */ /* 0x000ee80000100800 */
[----:B------:R-:W4:Y:S01]  /*2a4f0*/  LDL R251, [R1+0x3c] ;  /* 0x00003c0001fb7983 */ /* 0x000f220000100800 */
[----:B------:R-:W-:Y:S01]  /*2a500*/  @!P0 LOP3.LUT R161, R161, 0x3, RZ, 0xc0, !PT ;  /* 0x00000003a1a18812 */ /* 0x000fe200078ec0ff */
[----:B01----:R-:W-:-:S03]  /*2a510*/  FADD.FTZ R113, R166, R113 ;  /* 0x00000071a6717221 */ /* 0x003fc60000010000 */
[----:B------:R-:W-:Y:S01]  /*2a520*/  @!P0 IADD3 R161, R160, R161, RZ ;  /* 0x000000a1a0a18210 */ /* 0x000fe20007ffe0ff */
        /* <DEDUP_REMOVED lines=29> */
[----:B0-----:R-:W-:-:S02]  /*2a700*/  IADD3 R160, R160, R161, RZ ;  /* 0x000000a1a0a07210 */ /* 0x001fc40007ffe0ff */
        /* <DEDUP_REMOVED lines=22> */
[----:B------:R-:W-:Y:S01]  /*2a870*/  IMAD.MOV.U32 R114, RZ, RZ, c[0x0][0x1e0] ;  /* 0x00007800ff727624 */ /* 0x000fe200078e00ff */
[----:B------:R-:W2:Y:S02]  /*2a880*/  LDL R115, [R1+0x34] ;  /* 0x0000340001737983 */ /* 0x000ea40000100800 */
[----:B------:R-:W-:Y:S01]  /*2a890*/  FSEL R112, R112, RZ, P1 ;  /* 0x000000ff70707208 */ /* 0x000fe20000800000 */
[----:B-----5:R-:W-:-:S04]  /*2a8a0*/  FFMA.FTZ R113, R113, R114, c[0x0][0x228] ;  /* 0x00008a0071717623 */ /* 0x020fc80000010072 */
[----:B------:R-:W-:Y:S02]  /*2a8b0*/  FADD.FTZ R113, R113, R112 ;  /* 0x0000007071717221 */ /* 0x000fe40000010000 */
[----:B------:R-:W-:Y:S02]  /*2a8c0*/  @!P0 IMAD.MOV.U32 R112, RZ, RZ, 0x4 ;  /* 0x00000004ff708424 */ /* 0x000fe400078e00ff */
[----:B------:R0:W1:Y:S02]  /*2a8d0*/  MUFU.RSQ R160, R113 ;  /* 0x0000007100a07308 */ /* 0x0000640000001400 */
[----:B0-----:R-:W-:-:S05]  /*2a8e0*/  @!P0 IMAD.WIDE R112, R29, R112, c[0x0][0x1a0] ;  /* 0x000068001d708625 */ /* 0x001fca00078e0270 */
[----:B------:R0:W-:Y:S01]  /*2a8f0*/  @!P0 STG.E [R112.64], R161 ;  /* 0x000000a170008986 */ /* 0x0001e2000c101906 */
[----:B------:R-:W-:Y:S01]  /*2a900*/  HADD2.F32 R166, -RZ, R56.H1_H1 ;  /* 0x30000038ffa67230 */ /* 0x000fe20000004100 */
[----:B0-----:R-:W-:Y:S01]  /*2a910*/  @!P0 IMAD.MOV.U32 R112, RZ, RZ, 0x4 ;  /* 0x00000004ff708424 */ /* 0x001fe200078e00ff */
[----:B------:R-:W-:-:S03]  /*2a920*/  FSEL R161, R161, RZ, !P1 ;  /* 0x000000ffa1a17208 */ /* 0x000fc60004800000 */
[----:B------:R-:W-:-:S04]  /*2a930*/  @!P0 IMAD.WIDE R112, R29, R112, c[0x0][0x1a8] ;  /* 0x00006a001d708625 */ /* 0x000fc800078e0270 */
[C---:B------:R-:W-:Y:S02]  /*2a940*/  FADD.FTZ R123, -R161.reuse, R123 ;  /* 0x0000007ba17b7221 */ /* 0x040fe40000010100 */
[----:B------:R-:W-:Y:S01]  /*2a950*/  FADD.FTZ R124, -R161, R124 ;  /* 0x0000007ca17c7221 */ /* 0x000fe20000010100 */
[----:B-1----:R0:W-:Y:S01]  /*2a960*/  @!P0 STG.E [R112.64], R160 ;  /* 0x000000a070008986 */ /* 0x0021e2000c101906 */
[C---:B------:R-:W-:Y:S02]  /*2a970*/  FMUL.FTZ R123, R160.reuse, R123 ;  /* 0x0000007ba07b7220 */ /* 0x040fe40000410000 */
[----:B------:R-:W-:-:S04]  /*2a980*/  FMUL.FTZ R124, R160, R124 ;  /* 0x0000007ca07c7220 */ /* 0x000fc80000410000 */
[----:B---3--:R-:W-:Y:S02]  /*2a990*/  FFMA.FTZ R166, R124, R166, R250 ;  /* 0x000000a67ca67223 */ /* 0x008fe400000100fa */
[----:B------:R-:W3:Y:S01]  /*2a9a0*/  LDL R250, [R1+0x28] ;  /* 0x0000280001fa7983 */ /* 0x000ee20000100800 */
[----:B0-----:R-:W-:-:S05]  /*2a9b0*/  HADD2.F32 R112, -RZ, R56.H0_H0 ;  /* 0x20000038ff707230 */ /* 0x001fca0000004100 */
[----:B----4-:R-:W-:Y:S02]  /*2a9c0*/  FFMA.FTZ R112, R123, R112, R251 ;  /* 0x000000707b707223 */ /* 0x010fe400000100fb */
[----:B------:R-:W4:Y:S01]  /*2a9d0*/  LDL R251, [R1+0x2c] ;  /* 0x00002c0001fb7983 */ /* 0x000f220000100800 */
[C---:B------:R-:W-:Y:S02]  /*2a9e0*/  FADD.FTZ R125, -R161.reuse, R125 ;  /* 0x0000007da17d7221 */ /* 0x040fe40000010100 */
[C---:B------:R-:W-:Y:S01]  /*2a9f0*/  FADD.FTZ R126, -R161.reuse, R126 ;  /* 0x0000007ea17e7221 */ /* 0x040fe20000010100 */
[--C-:B------:R-:W-:Y:S01]  /*2aa00*/  HADD2.F32 R113, -RZ, R57.reuse.H0_H0 ;  /* 0x20000039ff717230 */ /* 0x100fe20000004100 */
[C---:B------:R-:W-:Y:S01]  /*2aa10*/  FMUL.FTZ R125, R160.reuse, R125 ;  /* 0x0000007da07d7220 */ /* 0x040fe20000410000 */
[----:B------:R-:W-:Y:S01]  /*2aa20*/  HADD2.F32 R114, -RZ, R57.H1_H1 ;  /* 0x30000039ff727230 */ /* 0x000fe20000004100 */
[----:B------:R-:W-:Y:S01]  /*2aa30*/  FMUL.FTZ R126, R160, R126 ;  /* 0x0000007ea07e7220 */ /* 0x000fe20000410000 */
[----:B------:R-:W-:Y:S01]  /*2aa40*/  F2FP.PACK_AB R112, R166, R112 ;  /* 0x00000070a670723e */ /* 0x000fe200000000ff */
[C---:B------:R-:W-:Y:S01]  /*2aa50*/  FADD.FTZ R166, -R161.reuse, R120 ;  /* 0x00000078a1a67221 */ /* 0x040fe20000010100 */
[----:B------:R-:W-:Y:S01]  /*2aa60*/  LOP3.LUT P2, RZ, R122, 0xff, RZ, 0xc0, !PT ;  /* 0x000000ff7aff7812 */ /* 0x000fe2000784c0ff */
[----:B------:R-:W-:-:S02]  /*2aa70*/  FADD.FTZ R122, -R161, R121 ;  /* 0x00000079a17a7221 */ /* 0x000fc40000010100 */
[C---:B------:R-:W-:Y:S02]  /*2aa80*/  FMUL.FTZ R166, R160.reuse, R166 ;  /* 0x000000a6a0a67220 */ /* 0x040fe40000410000 */
[----:B------:R-:W-:Y:S02]  /*2aa90*/  FMUL.FTZ R122, R160, R122 ;  /* 0x0000007aa07a7220 */ /* 0x000fe40000410000 */
[----:B--2---:R-:W-:Y:S02]  /*2aaa0*/  FFMA.FTZ R114, R126, R114, R249 ;  /* 0x000000727e727223 */ /* 0x004fe400000100f9 */
[----:B------:R-:W2:Y:S01]  /*2aab0*/  LDL R249, [R1+0x20] ;  /* 0x0000200001f97983 */ /* 0x000ea20000100800 */
[----:B------:R-:W-:-:S03]  /*2aac0*/  FFMA.FTZ R113, R125, R113, R115 ;  /* 0x000000717d717223 */ /* 0x000fc60000010073 */
[----:B------:R-:W0:Y:S02]  /*2aad0*/  S2R R115, SR_TID.X ;  /* 0x0000000000737919 */ /* 0x000e240000002100 */
[----:B------:R-:W-:Y:S01]  /*2aae0*/  F2FP.PACK_AB R113, R114, R113 ;  /* 0x000000717271723e */ /* 0x000fe200000000ff */
[----:B------:R-:W-:-:S05]  /*2aaf0*/  IMAD R114, R29, c[0x0][0x168], RZ ;  /* 0x00005a001d727a24 */ /* 0x000fca00078e02ff */
[----:B------:R-:W-:-:S04]  /*2ab00*/  SHF.R.S32.HI R120, RZ, 0x1f, R114 ;  /* 0x0000001fff787819 */ /* 0x000fc80000011472 */
[----:B------:R-:W-:Y:S01]  /*2ab10*/  LEA.HI R121, R120, R114, RZ, 0x3 ;  /* 0x0000007278797211 */ /* 0x000fe200078f18ff */
[--C-:B------:R-:W-:Y:S02]  /*2ab20*/  HADD2.F32 R120, -RZ, R58.reuse.H0_H0 ;  /* 0x2000003aff787230 */ /* 0x100fe40000004100 */
[----:B------:R-:W-:-:S05]  /*2ab30*/  HADD2.F32 R114, -RZ, R58.H1_H1 ;  /* 0x3000003aff727230 */ /* 0x000fca0000004100 */
[----:B---3--:R-:W-:Y:S02]  /*2ab40*/  FFMA.FTZ R114, R122, R114, R250 ;  /* 0x000000727a727223 */ /* 0x008fe400000100fa */
[----:B----4-:R-:W-:-:S05]  /*2ab50*/  FFMA.FTZ R120, R166, R120, R251 ;  /* 0x00000078a6787223 */ /* 0x010fca00000100fb */
[----:B------:R-:W-:Y:S02]  /*2ab60*/  F2FP.PACK_AB R114, R114, R120 ;  /* 0x000000787272723e */ /* 0x000fe400000000ff */
[----:B0-----:R-:W-:Y:S02]  /*2ab70*/  LOP3.LUT R120, R115, 0x7f, RZ, 0xc0, !PT ;  /* 0x0000007f73787812 */ /* 0x001fe400078ec0ff */
[----:B------:R-:W3:Y:S01]  /*2ab80*/  LDL R115, [R1+0x24] ;  /* 0x0000240001737983 */ /* 0x000ee20000100800 */
[C---:B------:R-:W-:Y:S02]  /*2ab90*/  FADD.FTZ R250, -R161.reuse, R118 ;  /* 0x00000076a1fa7221 */ /* 0x040fe40000010100 */
[----:B------:R-:W-:Y:S01]  /*2aba0*/  FADD.FTZ R251, -R161, R119 ;  /* 0x00000077a1fb7221 */ /* 0x000fe20000010100 */
[--C-:B------:R-:W-:Y:S01]  /*2abb0*/  HADD2.F32 R119, -RZ, R59.reuse.H0_H0 ;  /* 0x2000003bff777230 */ /* 0x100fe20000004100 */
[C---:B------:R-:W-:Y:S01]  /*2abc0*/  FMUL.FTZ R250, R160.reuse, R250 ;  /* 0x000000faa0fa7220 */ /* 0x040fe20000410000 */
[----:B------:R-:W-:Y:S01]  /*2abd0*/  HADD2.F32 R118, -RZ, R59.H1_H1 ;  /* 0x3000003bff767230 */ /* 0x000fe20000004100 */
[----:B------:R-:W-:Y:S01]  /*2abe0*/  FMUL.FTZ R251, R160, R251 ;  /* 0x000000fba0fb7220 */ /* 0x000fe20000410000 */
[----:B------:R-:W-:-:S03]  /*2abf0*/  LEA.HI.SX32 R121, R121, R120, 0x1d ;  /* 0x0000007879797211 */ /* 0x000fc600078feaff */
[----:B--2---:R-:W-:Y:S02]  /*2ac00*/  FFMA.FTZ R118, R251, R118, R249 ;  /* 0x00000076fb767223 */ /* 0x004fe400000100f9 */
[----:B------:R-:W-:Y:S01]  /*2ac10*/  IMAD.SHL.U32 R249, R121, 0x10, RZ ;  /* 0x0000001079f97824 */ /* 0x000fe200078e00ff */
[----:B------:R-:W-:Y:S01]  /*2ac20*/  SHF.R.U32.HI R121, RZ, 0x1c, R121 ;  /* 0x0000001cff797819 */ /* 0x000fe20000011679 */
[----:B---3--:R-:W-:-:S05]  /*2ac30*/  FFMA.FTZ R115, R250, R119, R115 ;  /* 0x00000077fa737223 */ /* 0x008fca0000010073 */
[----:B------:R-:W-:Y:S02]  /*2ac40*/  F2FP.PACK_AB R115, R118, R115 ;  /* 0x000000737673723e */ /* 0x000fe400000000ff */
[----:B------:R-:W-:-:S04]  /*2ac50*/  IADD3 R118, P0, R249, c[0x0][0x208], RZ ;  /* 0x00008200f9767a10 */ /* 0x000fc80007f1e0ff */
[----:B------:R-:W-:-:S05]  /*2ac60*/  IADD3.X R119, R121, c[0x0][0x20c], RZ, P0, !PT ;  /* 0x0000830079777a10 */ /* 0x000fca00007fe4ff */
[----:B------:R0:W-:Y:S02]  /*2ac70*/  STG.E.128 [R118.64], R112 ;  /* 0x0000007076007986 */ /* 0x0001e4000c101d06 */
[--C-:B0-----:R-:W-:Y:S02]  /*2ac80*/  HADD2.F32 R113, -RZ, R111.reuse.H0_H0 ;  /* 0x2000006fff717230 */ /* 0x101fe40000004100 */
[----:B------:R-:W-:Y:S02]  /*2ac90*/  HADD2.F32 R112, -RZ, R111.H1_H1 ;  /* 0x3000006fff707230 */ /* 0x000fe40000004100 */
[----:B------:R-:W-:Y:S01]  /*2aca0*/  HADD2.F32 R115, -RZ, R110.H0_H0 ;  /* 0x2000006eff737230 */ /* 0x000fe20000004100 */
[----:B------:R-:W-:Y:S02]  /*2acb0*/  FFMA.FTZ R113, R250, R113, R237 ;  /* 0x00000071fa717223 */ /* 0x000fe400000100ed */
[----:B------:R-:W-:Y:S01]  /*2acc0*/  FFMA.FTZ R112, R251, R112, R236 ;  /* 0x00000070fb707223 */ /* 0x000fe200000100ec */
[----:B------:R-:W-:Y:S01]  /*2acd0*/  HADD2.F32 R118, -RZ, R108.H1_H1 ;  /* 0x3000006cff767230 */ /* 0x000fe20000004100 */
[----:B------:R-:W-:Y:S01]  /*2ace0*/  FFMA.FTZ R166, R166, R115, R239 ;  /* 0x00000073a6a67223 */ /* 0x000fe200000100ef */
[----:B------:R-:W-:Y:S01]  /*2acf0*/  HADD2.F32 R114, -RZ, R110.H1_H1 ;  /* 0x3000006eff727230 */ /* 0x000fe20000004100 */
[----:B------:R-:W2:Y:S01]  /*2ad00*/  LDL R250, [R1] ;  /* 0x0000000001fa7983 */ /* 0x000ea20000100800 */
[----:B------:R-:W-:Y:S01]  /*2ad10*/  F2FP.PACK_AB R115, R112, R113 ;  /* 0x000000717073723e */ /* 0x000fe200000000ff */
[----:B------:R-:W-:-:S02]  /*2ad20*/  HADD2.F32 R113, -RZ, R109.H0_H0 ;  /* 0x2000006dff717230 */ /* 0x000fc40000004100 */
[----:B------:R-:W-:Y:S01]  /*2ad30*/  HADD2.F32 R112, -RZ, R109.H1_H1 ;  /* 0x3000006dff707230 */ /* 0x000fe20000004100 */
[----:B------:R-:W3:Y:S02]  /*2ad40*/  LDL R251, [R1+0x4] ;  /* 0x0000040001fb7983 */ /* 0x000ee40000100800 */
[----:B------:R-:W-:Y:S02]  /*2ad50*/  FFMA.FTZ R113, R125, R113, R241 ;  /* 0x000000717d717223 */ /* 0x000fe400000100f1 */
[----:B------:R-:W-:Y:S01]  /*2ad60*/  FFMA.FTZ R126, R126, R112, R240 ;  /* 0x000000707e7e7223 */ /* 0x000fe200000100f0 */
[----:B------:R-:W4:Y:S01]  /*2ad70*/  LDL R125, [R1+0x10] ;  /* 0x00001000017d7983 */ /* 0x000f220000100800 */
[----:B------:R-:W-:Y:S01]  /*2ad80*/  FFMA.FTZ R124, R124, R118, R242 ;  /* 0x000000767c7c7223 */ /* 0x000fe200000100f2 */
[----:B------:R-:W-:Y:S02]  /*2ad90*/  IADD3 R118, P0, R249, c[0x0][0x210], RZ ;  /* 0x00008400f9767a10 */ /* 0x000fe40007f1e0ff */
[----:B------:R-:W-:Y:S01]  /*2ada0*/  F2FP.PACK_AB R113, R126, R113 ;  /* 0x000000717e71723e */ /* 0x000fe200000000ff */
[----:B------:R-:W5:Y:S04]  /*2adb0*/  LDL R249, [R1+0x1c] ;  /* 0x00001c0001f97983 */ /* 0x000f680000100800 */
[----:B------:R-:W2:Y:S01]  /*2adc0*/  LDL R126, [R1+0x18] ;  /* 0x00001800017e7983 */ /* 0x000ea20000100800 */
[----:B------:R-:W-:-:S05]  /*2add0*/  HADD2.F32 R112, -RZ, R108.H0_H0 ;  /* 0x2000006cff707230 */ /* 0x000fca0000004100 */
[----:B------:R-:W-:Y:S02]  /*2ade0*/  FFMA.FTZ R112, R123, R112, R252 ;  /* 0x000000707b707223 */ /* 0x000fe400000100fc */
[----:B------:R-:W3:Y:S01]  /*2adf0*/  LDL R123, [R1+0x14] ;  /* 0x00001400017b7983 */ /* 0x000ee20000100800 */
[----:B------:R-:W-:-:S03]  /*2ae00*/  FFMA.FTZ R114, R122, R114, R238 ;  /* 0x000000727a727223 */ /* 0x000fc600000100ee */
[----:B------:R-:W3:Y:S02]  /*2ae10*/  LDL R122, [R1+0x8] ;  /* 0x00000800017a7983 */ /* 0x000ee40000100800 */
[----:B------:R-:W-:Y:S02]  /*2ae20*/  F2FP.PACK_AB R114, R114, R166 ;  /* 0x000000a67272723e */ /* 0x000fe400000000ff */
[----:B------:R-:W4:Y:S01]  /*2ae30*/  LDL R166, [R1+0xc] ;  /* 0x00000c0001a67983 */ /* 0x000f220000100800 */
[----:B------:R-:W-:Y:S02]  /*2ae40*/  F2FP.PACK_AB R112, R124, R112 ;  /* 0x000000707c70723e */ /* 0x000fe400000000ff */
[----:B------:R-:W-:Y:S01]  /*2ae50*/  IADD3.X R119, R121, c[0x0][0x214], RZ, P0, !PT ;  /* 0x0000850079777a10 */ /* 0x000fe200007fe4ff */
[----:B------:R-:W-:-:S04]  /*2ae60*/  FADD.FTZ R47, -R161, R47 ;  /* 0x0000002fa12f7221 */ /* 0x000fc80000010100 */
[----:B------:R0:W-:Y:S01]  /*2ae70*/  STG.E.128 [R118.64], R112 ;  /* 0x0000007076007986 */ /* 0x0001e2000c101d06 */
[C---:B------:R-:W-:Y:S02]  /*2ae80*/  FADD.FTZ R34, -R161.reuse, R34 ;  /* 0x00000022a1227221 */ /* 0x040fe40000010100 */
[C---:B0-----:R-:W-:Y:S02]  /*2ae90*/  FADD.FTZ R112, -R161.reuse, R116 ;  /* 0x00000074a1707221 */ /* 0x041fe40000010100 */
[C---:B------:R-:W-:Y:S01]  /*2aea0*/  FMUL.FTZ R116, R160.reuse, R47 ;  /* 0x0000002fa0747220 */ /* 0x040fe20000410000 */
[--C-:B------:R-:W-:Y:S01]  /*2aeb0*/  HADD2.F32 R113, -RZ, R104.reuse.H0_H0 ;  /* 0x20000068ff717230 */ /* 0x100fe20000004100 */
[----:B------:R-:W-:Y:S01]  /*2aec0*/  FMUL.FTZ R47, R160, R112 ;  /* 0x00000070a02f7220 */ /* 0x000fe20000410000 */
[----:B------:R-:W-:Y:S01]  /*2aed0*/  HADD2.F32 R112, -RZ, R104.H1_H1 ;  /* 0x30000068ff707230 */ /* 0x000fe20000004100 */
[C---:B------:R-:W-:Y:S02]  /*2aee0*/  FADD.FTZ R36, -R161.reuse, R36 ;  /* 0x00000024a1247221 */ /* 0x040fe40000010100 */
[----:B------:R-:W-:-:S02]  /*2aef0*/  FADD.FTZ R118, -R161, R39 ;  /* 0x00000027a1767221 */ /* 0x000fc40000010100 */
[C---:B------:R-:W-:Y:S01]  /*2af00*/  FMUL.FTZ R39, R160.reuse, R34 ;  /* 0x00000022a0277220 */ /* 0x040fe20000410000 */
[----:B------:R-:W-:Y:S01]  /*2af10*/  HADD2.F32 R121, -RZ, R105.H0_H0 ;  /* 0x20000069ff797230 */ /* 0x000fe20000004100 */
[C---:B------:R-:W-:Y:S02]  /*2af20*/  FADD.FTZ R37, -R161.reuse, R37 ;  /* 0x00000025a1257221 */ /* 0x040fe40000010100 */
[----:B------:R-:W-:Y:S01]  /*2af30*/  FADD.FTZ R119, -R161, R44 ;  /* 0x0000002ca1777221 */ /* 0x000fe20000010100 */
[--C-:B------:R-:W-:Y:S01]  /*2af40*/  HADD2.F32 R114, -RZ, R106.reuse.H0_H0 ;  /* 0x2000006aff727230 */ /* 0x100fe20000004100 */
[C---:B------:R-:W-:Y:S01]  /*2af50*/  FMUL.FTZ R44, R160.reuse, R37 ;  /* 0x00000025a02c7220 */ /* 0x040fe20000410000 */
[----:B------:R-:W-:Y:S01]  /*2af60*/  HADD2.F32 R37, -RZ, R106.H1_H1 ;  /* 0x3000006aff257230 */ /* 0x000fe20000004100 */
[C---:B------:R-:W-:Y:S01]  /*2af70*/  FMUL.FTZ R118, R160.reuse, R118 ;  /* 0x00000076a0767220 */ /* 0x040fe20000410000 */
[----:B------:R-:W-:Y:S01]  /*2af80*/  HADD2.F32 R115, -RZ, R107.H0_H0 ;  /* 0x2000006bff737230 */ /* 0x000fe20000004100 */
[----:B------:R-:W-:-:S02]  /*2af90*/  FMUL.FTZ R119, R160, R119 ;  /* 0x00000077a0777220 */ /* 0x000fc40000410000 */
[C---:B------:R-:W-:Y:S02]  /*2afa0*/  FADD.FTZ R35, -R161.reuse, R35 ;  /* 0x00000023a1237221 */ /* 0x040fe40000010100 */
[C---:B------:R-:W-:Y:S02]  /*2afb0*/  FADD.FTZ R46, -R161.reuse, R46 ;  /* 0x0000002ea12e7221 */ /* 0x040fe40000010100 */
[C---:B------:R-:W-:Y:S02]  /*2afc0*/  FADD.FTZ R40, -R161.reuse, R40 ;  /* 0x00000028a1287221 */ /* 0x040fe40000010100 */
[C---:B------:R-:W-:Y:S02]  /*2afd0*/  FADD.FTZ R41, -R161.reuse, R41 ;  /* 0x00000029a1297221 */ /* 0x040fe40000010100 */
[----:B------:R-:W-:Y:S02]  /*2afe0*/  FADD.FTZ R42, -R161, R42 ;  /* 0x0000002aa12a7221 */ /* 0x000fe40000010100 */
[----:B------:R-:W-:-:S02]  /*2aff0*/  FMUL.FTZ R46, R160, R46 ;  /* 0x0000002ea02e7220 */ /* 0x000fc40000410000 */
[C---:B------:R-:W-:Y:S02]  /*2b000*/  FMUL.FTZ R40, R160.reuse, R40 ;  /* 0x00000028a0287220 */ /* 0x040fe40000410000 */
[C---:B------:R-:W-:Y:S02]  /*2b010*/  FADD.FTZ R117, -R161.reuse, R117 ;  /* 0x00000075a1757221 */ /* 0x040fe40000010100 */
[C---:B------:R-:W-:Y:S02]  /*2b020*/  FMUL.FTZ R41, R160.reuse, R41 ;  /* 0x00000029a0297220 */ /* 0x040fe40000410000 */
[C---:B------:R-:W-:Y:S02]  /*2b030*/  FMUL.FTZ R42, R160.reuse, R42 ;  /* 0x0000002aa02a7220 */ /* 0x040fe40000410000 */
[----:B------:R-:W-:Y:S02]  /*2b040*/  FADD.FTZ R45, -R161, R45 ;  /* 0x0000002da12d7221 */ /* 0x000fe40000010100 */
[----:B------:R-:W-:-:S02]  /*2b050*/  FMUL.FTZ R117, R160, R117 ;  /* 0x00000075a0757220 */ /* 0x000fc40000410000 */
[----:B------:R-:W-:Y:S02]  /*2b060*/  FMUL.FTZ R45, R160, R45 ;  /* 0x0000002da02d7220 */ /* 0x000fe40000410000 */
[----:B------:R-:W-:-:S04]  /*2b070*/  FADD.FTZ R43, -R161, R43 ;  /* 0x0000002ba12b7221 */ /* 0x000fc80000010100 */
[C---:B------:R-:W-:Y:S02]  /*2b080*/  FMUL.FTZ R43, R160.reuse, R43 ;  /* 0x0000002ba02b7220 */ /* 0x040fe40000410000 */
[C---:B------:R-:W-:Y:S02]  /*2b090*/  FADD.FTZ R132, -R161.reuse, R132 ;  /* 0x00000084a1847221 */ /* 0x040fe40000010100 */
[C---:B------:R-:W-:Y:S02]  /*2b0a0*/  FADD.FTZ R135, -R161.reuse, R135 ;  /* 0x00000087a1877221 */ /* 0x040fe40000010100 */
[C---:B------:R-:W-:Y:S02]  /*2b0b0*/  FMUL.FTZ R132, R160.reuse, R132 ;  /* 0x00000084a0847220 */ /* 0x040fe40000410000 */
[----:B------:R-:W-:Y:S02]  /*2b0c0*/  FMUL.FTZ R135, R160, R135 ;  /* 0x00000087a0877220 */ /* 0x000fe40000410000 */
[----:B------:R-:W-:-:S02]  /*2b0d0*/  FADD.FTZ R130, -R161, R130 ;  /* 0x00000082a1827221 */ /* 0x000fc40000010100 */
[C---:B------:R-:W-:Y:S02]  /*2b0e0*/  FADD.FTZ R133, -R161.reuse, R133 ;  /* 0x00000085a1857221 */ /* 0x040fe40000010100 */
[C---:B------:R-:W-:Y:S02]  /*2b0f0*/  FADD.FTZ R131, -R161.reuse, R131 ;  /* 0x00000083a1837221 */ /* 0x040fe40000010100 */
[C---:B------:R-:W-:Y:S02]  /*2b100*/  FMUL.FTZ R130, R160.reuse, R130 ;  /* 0x00000082a0827220 */ /* 0x040fe40000410000 */
[C---:B------:R-:W-:Y:S02]  /*2b110*/  FMUL.FTZ R133, R160.reuse, R133 ;  /* 0x00000085a0857220 */ /* 0x040fe40000410000 */
[----:B------:R-:W-:Y:S02]  /*2b120*/  FMUL.FTZ R131, R160, R131 ;  /* 0x00000083a0837220 */ /* 0x000fe40000410000 */
[----:B------:R-:W-:-:S02]  /*2b130*/  FADD.FTZ R128, -R161, R128 ;  /* 0x00000080a1807221 */ /* 0x000fc40000010100 */
[C---:B------:R-:W-:Y:S02]  /*2b140*/  FADD.FTZ R129, -R161.reuse, R129 ;  /* 0x00000081a1817221 */ /* 0x040fe40000010100 */
[C---:B------:R-:W-:Y:S02]  /*2b150*/  FADD.FTZ R134, -R161.reuse, R134 ;  /* 0x00000086a1867221 */ /* 0x040fe40000010100 */
[----:B------:R-:W-:Y:S02]  /*2b160*/  FMUL.FTZ R128, R160, R128 ;  /* 0x00000080a0807220 */ /* 0x000fe40000410000 */
[C---:B------:R-:W-:Y:S02]  /*2b170*/  FADD.FTZ R140, -R161.reuse, R140 ;  /* 0x0000008ca18c7221 */ /* 0x040fe40000010100 */
[C---:B------:R-:W-:Y:S02]  /*2b180*/  FADD.FTZ R142, -R161.reuse, R142 ;  /* 0x0000008ea18e7221 */ /* 0x040fe40000010100 */
[----:B------:R-:W-:-:S02]  /*2b190*/  FADD.FTZ R144, -R161, R144 ;  /* 0x00000090a1907221 */ /* 0x000fc40000010100 */
[C---:B------:R-:W-:Y:S02]  /*2b1a0*/  FADD.FTZ R139, -R161.reuse, R139 ;  /* 0x0000008ba18b7221 */ /* 0x040fe40000010100 */
[C---:B------:R-:W-:Y:S02]  /*2b1b0*/  FMUL.FTZ R129, R160.reuse, R129 ;  /* 0x00000081a0817220 */ /* 0x040fe40000410000 */
[C---:B------:R-:W-:Y:S02]  /*2b1c0*/  FMUL.FTZ R134, R160.reuse, R134 ;  /* 0x00000086a0867220 */ /* 0x040fe40000410000 */
[C---:B------:R-:W-:Y:S02]  /*2b1d0*/  FMUL.FTZ R140, R160.reuse, R140 ;  /* 0x0000008ca08c7220 */ /* 0x040fe40000410000 */
[----:B------:R-:W-:Y:S02]  /*2b1e0*/  FADD.FTZ R138, -R161, R138 ;  /* 0x0000008aa18a7221 */ /* 0x000fe40000010100 */
[----:B------:R-:W-:-:S02]  /*2b1f0*/  FMUL.FTZ R142, R160, R142 ;  /* 0x0000008ea08e7220 */ /* 0x000fc40000410000 */
[C---:B------:R-:W-:Y:S02]  /*2b200*/  FMUL.FTZ R144, R160.reuse, R144 ;  /* 0x00000090a0907220 */ /* 0x040fe40000410000 */
[C---:B------:R-:W-:Y:S01]  /*2b210*/  FMUL.FTZ R139, R160.reuse, R139 ;  /* 0x0000008ba08b7220 */ /* 0x040fe20000410000 */
[----:B------:R-:W-:Y:S01]  /*2b220*/  HADD2.F32 R124, -RZ, R80.H1_H1 ;  /* 0x30000050ff7c7230 */ /* 0x000fe20000004100 */
[C---:B------:R-:W-:Y:S02]  /*2b230*/  FADD.FTZ R152, -R161.reuse, R152 ;  /* 0x00000098a1987221 */ /* 0x040fe40000010100 */
[C---:B------:R-:W-:Y:S02]  /*2b240*/  FMUL.FTZ R138, R160.reuse, R138 ;  /* 0x0000008aa08a7220 */ /* 0x040fe40000410000 */
[----:B------:R-:W-:Y:S02]  /*2b250*/  FMUL.FTZ R152, R160, R152 ;  /* 0x00000098a0987220 */ /* 0x000fe40000410000 */
[----:B------:R-:W-:-:S02]  /*2b260*/  FADD.FTZ R150, -R161, R150 ;  /* 0x00000096a1967221 */ /* 0x000fc40000010100 */
[----:B------:R-:W-:Y:S02]  /*2b270*/  FFMA.FTZ R124, R138, R124, R199 ;  /* 0x0000007c8a7c7223 */ /* 0x000fe400000100c7 */
[----:B------:R-:W-:Y:S02]  /*2b280*/  FADD.FTZ R151, -R161, R151 ;  /* 0x00000097a1977221 */ /* 0x000fe40000010100 */
[----:B------:R-:W-:Y:S02]  /*2b290*/  FMUL.FTZ R150, R160, R150 ;  /* 0x00000096a0967220 */ /* 0x000fe40000410000 */
[----:B-----5:R-:W-:Y:S02]  /*2b2a0*/  FFMA.FTZ R113, R116, R113, R249 ;  /* 0x0000007174717223 */ /* 0x020fe400000100f9 */
[----:B--2---:R-:W-:-:S05]  /*2b2b0*/  FFMA.FTZ R112, R47, R112, R126 ;  /* 0x000000702f707223 */ /* 0x004fca000001007e */
[----:B------:R-:W-:Y:S01]  /*2b2c0*/  F2FP.PACK_AB R112, R112, R113 ;  /* 0x000000717070723e */ /* 0x000fe200000000ff */
[----:B------:R-:W-:Y:S02]  /*2b2d0*/  FADD.FTZ R113, -R161, R38 ;  /* 0x00000026a1717221 */ /* 0x000fe40000010100 */
[C---:B------:R-:W-:Y:S02]  /*2b2e0*/  FMUL.FTZ R38, R160.reuse, R36 ;  /* 0x00000024a0267220 */ /* 0x040fe40000410000 */
[----:B------:R-:W-:Y:S01]  /*2b2f0*/  FMUL.FTZ R34, R160, R113 ;  /* 0x00000071a0227220 */ /* 0x000fe20000410000 */
[----:B------:R-:W-:Y:S01]  /*2b300*/  HADD2.F32 R113, -RZ, R105.H1_H1 ;  /* 0x30000069ff717230 */ /* 0x000fe20000004100 */
[----:B---3--:R-:W-:-:S04]  /*2b310*/  FFMA.FTZ R121, R39, R121, R123 ;  /* 0x0000007927797223 */ /* 0x008fc8000001007b */
[----:B----4-:R-:W-:Y:S01]  /*2b320*/  FFMA.FTZ R113, R38, R113, R125 ;  /* 0x0000007126717223 */ /* 0x010fe2000001007d */
[----:B------:R-:W-:-:S04]  /*2b330*/  HADD2.F32 R36, -RZ, R107.H1_H1 ;  /* 0x3000006bff247230 */ /* 0x000fc80000004100 */
[----:B------:R-:W-:Y:S01]  /*2b340*/  F2FP.PACK_AB R113, R113, R121 ;  /* 0x000000797171723e */ /* 0x000fe200000000ff */
[----:B------:R-:W-:Y:S01]  /*2b350*/  HFMA2.MMA R121, -RZ, RZ, 0, 9.5367431640625e-07 ;  /* 0x00000010ff797435 */ /* 0x000fe200000001ff */
[----:B------:R-:W-:Y:S02]  /*2b360*/  FFMA.FTZ R114, R44, R114, R166 ;  /* 0x000000722c727223 */ /* 0x000fe400000100a6 */
[----:B------:R-:W-:Y:S02]  /*2b370*/  FFMA.FTZ R37, R34, R37, R122 ;  /* 0x0000002522257223 */ /* 0x000fe4000001007a */
[----:B------:R-:W-:Y:S02]  /*2b380*/  FFMA.FTZ R115, R118, R115, R251 ;  /* 0x0000007376737223 */ /* 0x000fe400000100fb */
[----:B------:R-:W-:Y:S01]  /*2b390*/  FFMA.FTZ R36, R119, R36, R250 ;  /* 0x0000002477247223 */ /* 0x000fe200000100fa */
[----:B------:R-:W-:-:S04]  /*2b3a0*/  F2FP.PACK_AB R114, R37, R114 ;  /* 0x000000722572723e */ /* 0x000fc800000000ff */
[----:B------:R-:W-:Y:S01]  /*2b3b0*/  F2FP.PACK_AB R115, R36, R115 ;  /* 0x000000732473723e */ /* 0x000fe200000000ff */
[----:B------:R-:W-:-:S05]  /*2b3c0*/  IMAD.WIDE.U32 R36, R30, R121, c[0x0][0x208] ;  /* 0x000082001e247625 */ /* 0x000fca00078e0079 */
[----:B------:R0:W-:Y:S02]  /*2b3d0*/  STG.E.128 [R36.64], R112 ;  /* 0x0000007024007986 */ /* 0x0001e4000c101d06 */
[--C-:B0-----:R-:W-:Y:S02]  /*2b3e0*/  HADD2.F32 R37, -RZ, R103.reuse.H0_H0 ;  /* 0x20000067ff257230 */ /* 0x101fe40000004100 */
[----:B------:R-:W-:-:S03]  /*2b3f0*/  HADD2.F32 R36, -RZ, R103.H1_H1 ;  /* 0x30000067ff247230 */ /* 0x000fc60000004100 */
[----:B------:R-:W-:Y:S01]  /*2b400*/  FFMA.FTZ R118, R118, R37, R229 ;  /* 0x0000002576767223 */ /* 0x000fe200000100e5 */
[--C-:B------:R-:W-:Y:S01]  /*2b410*/  HADD2.F32 R37, -RZ, R102.reuse.H0_H0 ;  /* 0x20000066ff257230 */ /* 0x100fe20000004100 */
[----:B------:R-:W-:Y:S01]  /*2b420*/  FFMA.FTZ R119, R119, R36, R228 ;  /* 0x0000002477777223 */ /* 0x000fe200000100e4 */
        /* <DEDUP_REMOVED lines=9> */
[----:B------:R-:W-:Y:S02]  /*2b4c0*/  FFMA.FTZ R116, R116, R39, R235 ;  /* 0x0000002774747223 */ /* 0x000fe400000100eb */
[----:B------:R-:W-:Y:S01]  /*2b4d0*/  FFMA.FTZ R47, R47, R38, R234 ;  /* 0x000000262f2f7223 */ /* 0x000fe200000100ea */
[----:B------:R-:W-:Y:S01]  /*2b4e0*/  F2FP.PACK_AB R37, R36, R37 ;  /* 0x000000252425723e */ /* 0x000fe200000000ff */
[----:B------:R-:W-:Y:S01]  /*2b4f0*/  IMAD.WIDE.U32 R112, R30, R121, c[0x0][0x210] ;  /* 0x000084001e707625 */ /* 0x000fe200078e0079 */
[----:B------:R-:W-:Y:S02]  /*2b500*/  F2FP.PACK_AB R39, R119, R118 ;  /* 0x000000767727723e */ /* 0x000fe400000000ff */
[----:B------:R-:W-:Y:S02]  /*2b510*/  F2FP.PACK_AB R38, R34, R44 ;  /* 0x0000002c2226723e */ /* 0x000fe400000000ff */
[----:B------:R-:W-:Y:S01]  /*2b520*/  F2FP.PACK_AB R36, R47, R116 ;  /* 0x000000742f24723e */ /* 0x000fe200000000ff */
[----:B------:R-:W-:Y:S01]  /*2b530*/  HADD2.F32 R34, -RZ, R99.H0_H0 ;  /* 0x20000063ff227230 */ /* 0x000fe20000004100 */
[----:B------:R-:W-:Y:S01]  /*2b540*/  FMUL.FTZ R44, R160, R35 ;  /* 0x00000023a02c7220 */ /* 0x000fe20000410000 */
[----:B------:R-:W-:-:S02]  /*2b550*/  HADD2.F32 R35, -RZ, R96.H0_H0 ;  /* 0x20000060ff237230 */ /* 0x000fc40000004100 */
[----:B------:R0:W-:Y:S01]  /*2b560*/  STG.E.128 [R112.64], R36 ;  /* 0x0000002470007986 */ /* 0x0001e2000c101d06 */
[----:B------:R-:W-:Y:S01]  /*2b570*/  HADD2.F32 R47, -RZ, R97.H1_H1 ;  /* 0x30000061ff2f7230 */ /* 0x000fe20000004100 */
[C---:B------:R-:W-:Y:S01]  /*2b580*/  FFMA.FTZ R34, R46.reuse, R34, R221 ;  /* 0x000000222e227223 */ /* 0x040fe200000100dd */
[----:B------:R-:W-:Y:S02]  /*2b590*/  HADD2.F32 R114, -RZ, R98.H1_H1 ;  /* 0x30000062ff727230 */ /* 0x000fe40000004100 */
[----:B0-----:R-:W-:Y:S02]  /*2b5a0*/  HADD2.F32 R36, -RZ, R95.H0_H0 ;  /* 0x2000005fff247230 */ /* 0x001fe40000004100 */
[----:B------:R-:W-:Y:S02]  /*2b5b0*/  HADD2.F32 R37, -RZ, R96.H1_H1 ;  /* 0x30000060ff257230 */ /* 0x000fe40000004100 */
[----:B------:R-:W-:Y:S01]  /*2b5c0*/  HADD2.F32 R39, -RZ, R97.H0_H0 ;  /* 0x20000061ff277230 */ /* 0x000fe20000004100 */
[----:B------:R-:W-:Y:S01]  /*2b5d0*/  FFMA.FTZ R46, R46, R36, R220 ;  /* 0x000000242e2e7223 */ /* 0x000fe200000100dc */
[----:B------:R-:W-:Y:S01]  /*2b5e0*/  HADD2.F32 R38, -RZ, R99.H1_H1 ;  /* 0x30000063ff267230 */ /* 0x000fe20000004100 */
[----:B------:R-:W-:-:S02]  /*2b5f0*/  FFMA.FTZ R36, R44, R35, R248 ;  /* 0x000000232c247223 */ /* 0x000fc400000100f8 */
[----:B------:R-:W-:Y:S02]  /*2b600*/  FFMA.FTZ R35, R40, R37, R247 ;  /* 0x0000002528237223 */ /* 0x000fe400000100f7 */
[----:B------:R-:W-:Y:S02]  /*2b610*/  FFMA.FTZ R37, R41, R39, R246 ;  /* 0x0000002729257223 */ /* 0x000fe400000100f6 */
[----:B------:R-:W-:Y:S01]  /*2b620*/  FFMA.FTZ R112, R42, R47, R245 ;  /* 0x0000002f2a707223 */ /* 0x000fe200000100f5 */
[----:B------:R-:W-:Y:S01]  /*2b630*/  HADD2.F32 R47, -RZ, R94.H1_H1 ;  /* 0x3000005eff2f7230 */ /* 0x000fe20000004100 */
[----:B------:R-:W-:Y:S01]  /*2b640*/  FFMA.FTZ R39, R117, R38, R219 ;  /* 0x0000002675277223 */ /* 0x000fe200000100db */
[----:B------:R-:W-:Y:S01]  /*2b650*/  F2FP.PACK_AB R36, R35, R36 ;  /* 0x000000242324723e */ /* 0x000fe200000000ff */
[----:B------:R-:W-:Y:S01]  /*2b660*/  HADD2.F32 R38, -RZ, R98.H0_H0 ;  /* 0x20000062ff267230 */ /* 0x000fe20000004100 */
[----:B------:R-:W-:Y:S01]  /*2b670*/  F2FP.PACK_AB R37, R112, R37 ;  /* 0x000000257025723e */ /* 0x000fe200000000ff */
[C---:B------:R-:W-:Y:S01]  /*2b680*/  FFMA.FTZ R35, R45.reuse, R114, R243 ;  /* 0x000000722d237223 */ /* 0x040fe200000100f3 */
[----:B------:R-:W-:Y:S01]  /*2b690*/  HADD2.F32 R112, -RZ, R94.H0_H0 ;  /* 0x2000005eff707230 */ /* 0x000fe20000004100 */
[----:B------:R-:W-:Y:S01]  /*2b6a0*/  FFMA.FTZ R45, R45, R47, R222 ;  /* 0x0000002f2d2d7223 */ /* 0x000fe200000100de */
[----:B------:R-:W-:-:S02]  /*2b6b0*/  HADD2.F32 R113, -RZ, R95.H1_H1 ;  /* 0x3000005fff717230 */ /* 0x000fc40000004100 */
[--C-:B------:R-:W-:Y:S01]  /*2b6c0*/  HADD2.F32 R47, -RZ, R93.reuse.H1_H1 ;  /* 0x3000005dff2f7230 */ /* 0x100fe20000004100 */
[C---:B------:R-:W-:Y:S02]  /*2b6d0*/  FFMA.FTZ R38, R43.reuse, R38, R244 ;  /* 0x000000262b267223 */ /* 0x040fe400000100f4 */
[----:B------:R-:W-:Y:S01]  /*2b6e0*/  FFMA.FTZ R43, R43, R112, R223 ;  /* 0x000000702b2b7223 */ /* 0x000fe200000100df */
[----:B------:R-:W-:Y:S01]  /*2b6f0*/  HADD2.F32 R112, -RZ, R93.H0_H0 ;  /* 0x2000005dff707230 */ /* 0x000fe20000004100 */
[----:B------:R-:W-:Y:S01]  /*2b700*/  FFMA.FTZ R117, R117, R113, R218 ;  /* 0x0000007175757223 */ /* 0x000fe200000100da */
[--C-:B------:R-:W-:Y:S01]  /*2b710*/  HADD2.F32 R113, -RZ, R92.reuse.H1_H1 ;  /* 0x3000005cff717230 */ /* 0x100fe20000004100 */
[----:B------:R-:W-:Y:S01]  /*2b720*/  FFMA.FTZ R47, R42, R47, R224 ;  /* 0x0000002f2a2f7223 */ /* 0x000fe200000100e0 */
[----:B------:R-:W-:Y:S01]  /*2b730*/  HADD2.F32 R42, -RZ, R92.H0_H0 ;  /* 0x2000005cff2a7230 */ /* 0x000fe20000004100 */
[----:B------:R-:W-:Y:S02]  /*2b740*/  FFMA.FTZ R41, R41, R112, R225 ;  /* 0x0000007029297223 */ /* 0x000fe400000100e1 */
[----:B------:R-:W-:Y:S01]  /*2b750*/  FFMA.FTZ R112, R40, R113, R226 ;  /* 0x0000007128707223 */ /* 0x000fe200000100e2 */
[----:B------:R-:W-:Y:S01]  /*2b760*/  HADD2.F32 R113, -RZ, R90.H0_H0 ;  /* 0x2000005aff717230 */ /* 0x000fe20000004100 */
[----:B------:R-:W-:Y:S01]  /*2b770*/  FFMA.FTZ R42, R44, R42, R227 ;  /* 0x0000002a2c2a7223 */ /* 0x000fe200000100e3 */
[----:B------:R-:W-:Y:S01]  /*2b780*/  HADD2.F32 R44, -RZ, R91.H1_H1 ;  /* 0x3000005bff2c7230 */ /* 0x000fe20000004100 */
[----:B------:R-:W-:Y:S01]  /*2b790*/  F2FP.PACK_AB R38, R35, R38 ;  /* 0x000000262326723e */ /* 0x000fe200000000ff */
[----:B------:R-:W-:Y:S01]  /*2b7a0*/  HADD2.F32 R114, -RZ, R87.H1_H1 ;  /* 0x30000057ff727230 */ /* 0x000fe20000004100 */
[----:B------:R-:W-:Y:S01]  /*2b7b0*/  F2FP.PACK_AB R39, R39, R34 ;  /* 0x000000222727723e */ /* 0x000fe200000000ff */
[----:B------:R-:W-:Y:S01]  /*2b7c0*/  HADD2.F32 R115, -RZ, R86.H0_H0 ;  /* 0x20000056ff737230 */ /* 0x000fe20000004100 */
[----:B------:R-:W-:-:S04]  /*2b7d0*/  IMAD.WIDE.U32 R34, R33, R121, c[0x0][0x208] ;  /* 0x0000820021227625 */ /* 0x000fc800078e0079 */
[C---:B------:R-:W-:Y:S02]  /*2b7e0*/  FFMA.FTZ R44, R135.reuse, R44, R203 ;  /* 0x0000002c872c7223 */ /* 0x040fe400000100cb */
[C---:B------:R-:W-:Y:S01]  /*2b7f0*/  FFMA.FTZ R113, R132.reuse, R113, R209 ;  /* 0x0000007184717223 */ /* 0x040fe200000100d1 */
[----:B------:R0:W-:Y:S01]  /*2b800*/  STG.E.128 [R34.64], R36 ;  /* 0x0000002422007986 */ /* 0x0001e2000c101d06 */
[----:B------:R-:W-:Y:S01]  /*2b810*/  FFMA.FTZ R135, R135, R114, R202 ;  /* 0x0000007287877223 */ /* 0x000fe200000100ca */
[----:B------:R-:W-:Y:S01]  /*2b820*/  HADD2.F32 R114, -RZ, R90.H1_H1 ;  /* 0x3000005aff727230 */ /* 0x000fe20000004100 */
[----:B------:R-:W-:Y:S01]  /*2b830*/  FFMA.FTZ R132, R132, R115, R208 ;  /* 0x0000007384847223 */ /* 0x000fe200000100d0 */
[--C-:B------:R-:W-:Y:S02]  /*2b840*/  HADD2.F32 R115, -RZ, R89.reuse.H0_H0 ;  /* 0x20000059ff737230 */ /* 0x100fe40000004100 */
[----:B------:R-:W-:Y:S01]  /*2b850*/  HADD2.F32 R116, -RZ, R89.H1_H1 ;  /* 0x30000059ff747230 */ /* 0x000fe20000004100 */
[----:B------:R-:W-:-:S02]  /*2b860*/  FFMA.FTZ R114, R133, R114, R207 ;  /* 0x0000007285727223 */ /* 0x000fc400000100cf */
[C---:B------:R-:W-:Y:S01]  /*2b870*/  FFMA.FTZ R115, R130.reuse, R115, R213 ;  /* 0x0000007382737223 */ /* 0x040fe200000100d5 */
[----:B0-----:R-:W-:Y:S02]  /*2b880*/  HADD2.F32 R34, -RZ, R86.H1_H1 ;  /* 0x30000056ff227230 */ /* 0x001fe40000004100 */
[----:B------:R-:W-:Y:S01]  /*2b890*/  HADD2.F32 R35, -RZ, R85.H0_H0 ;  /* 0x20000055ff237230 */ /* 0x000fe20000004100 */
[----:B------:R-:W-:Y:S02]  /*2b8a0*/  F2FP.PACK_AB R39, R117, R46 ;  /* 0x0000002e7527723e */ /* 0x000fe400000000ff */
[----:B------:R-:W-:Y:S01]  /*2b8b0*/  FFMA.FTZ R133, R133, R34, R206 ;  /* 0x0000002285857223 */ /* 0x000fe200000100ce */
[----:B------:R-:W-:Y:S01]  /*2b8c0*/  F2FP.PACK_AB R38, R45, R43 ;  /* 0x0000002b2d26723e */ /* 0x000fe200000000ff */
[----:B------:R-:W-:Y:S01]  /*2b8d0*/  FFMA.FTZ R130, R130, R35, R212 ;  /* 0x0000002382827223 */ /* 0x000fe200000100d4 */
[----:B------:R-:W-:Y:S01]  /*2b8e0*/  F2FP.PACK_AB R37, R47, R41 ;  /* 0x000000292f25723e */ /* 0x000fe200000000ff */
[----:B------:R-:W-:Y:S01]  /*2b8f0*/  IMAD.WIDE.U32 R34, R33, R121, c[0x0][0x210] ;  /* 0x0000840021227625 */ /* 0x000fe200078e0079 */
[----:B------:R-:W-:Y:S01]  /*2b900*/  F2FP.PACK_AB R36, R112, R42 ;  /* 0x0000002a7024723e */ /* 0x000fe200000000ff */
[----:B------:R-:W-:-:S02]  /*2b910*/  HADD2.F32 R117, -RZ, R88.H0_H0 ;  /* 0x20000058ff757230 */ /* 0x000fc40000004100 */
[----:B------:R-:W-:Y:S01]  /*2b920*/  FFMA.FTZ R116, R131, R116, R211 ;  /* 0x0000007483747223 */ /* 0x000fe200000100d3 */
[----:B------:R-:W-:Y:S01]  /*2b930*/  HADD2.F32 R41, -RZ, R84.H0_H0 ;  /* 0x20000054ff297230 */ /* 0x000fe20000004100 */
[----:B------:R0:W-:Y:S01]  /*2b940*/  STG.E.128 [R34.64], R36 ;  /* 0x0000002422007986 */ /* 0x0001e2000c101d06 */
[----:B------:R-:W-:Y:S01]  /*2b950*/  HADD2.F32 R40, -RZ, R91.H0_H0 ;  /* 0x2000005bff287230 */ /* 0x000fe20000004100 */
[C---:B------:R-:W-:Y:S01]  /*2b960*/  FFMA.FTZ R117, R128.reuse, R117, R217 ;  /* 0x0000007580757223 */ /* 0x040fe200000100d9 */
[----:B------:R-:W-:Y:S01]  /*2b970*/  HADD2.F32 R118, -RZ, R88.H1_H1 ;  /* 0x30000058ff767230 */ /* 0x000fe20000004100 */
[----:B------:R-:W-:Y:S01]  /*2b980*/  FFMA.FTZ R128, R128, R41, R216 ;  /* 0x0000002980807223 */ /* 0x000fe200000100d8 */
[----:B------:R-:W-:Y:S02]  /*2b990*/  HADD2.F32 R33, -RZ, R84.H1_H1 ;  /* 0x30000054ff217230 */ /* 0x000fe40000004100 */
[----:B------:R-:W-:Y:S02]  /*2b9a0*/  HADD2.F32 R41, -RZ, R83.H1_H1 ;  /* 0x30000053ff297230 */ /* 0x000fe40000004100 */
[----:B------:R-:W-:Y:S01]  /*2b9b0*/  HADD2.F32 R112, -RZ, R82.H1_H1 ;  /* 0x30000052ff707230 */ /* 0x000fe20000004100 */
[----:B------:R-:W-:-:S02]  /*2b9c0*/  FFMA.FTZ R40, R134, R40, R205 ;  /* 0x0000002886287223 */ /* 0x000fc400000100cd */
[C---:B------:R-:W-:Y:S01]  /*2b9d0*/  FFMA.FTZ R118, R129.reuse, R118, R215 ;  /* 0x0000007681767223 */ /* 0x040fe200000100d7 */
[----:B0-----:R-:W-:Y:S01]  /*2b9e0*/  F2FP.PACK_AB R38, R114, R113 ;  /* 0x000000717226723e */ /* 0x001fe200000000ff */
[----:B------:R-:W-:Y:S01]  /*2b9f0*/  HADD2.F32 R113, -RZ, R81.H1_H1 ;  /* 0x30000051ff717230 */ /* 0x000fe20000004100 */
[----:B------:R-:W-:Y:S01]  /*2ba00*/  F2FP.PACK_AB R37, R116, R115 ;  /* 0x000000737425723e */ /* 0x000fe200000000ff */
[----:B------:R-:W-:Y:S02]  /*2ba10*/  HADD2.F32 R115, -RZ, R77.H1_H1 ;  /* 0x3000004dff737230 */ /* 0x000fe40000004100 */
[----:B------:R-:W-:Y:S02]  /*2ba20*/  HADD2.F32 R34, -RZ, R81.H0_H0 ;  /* 0x20000051ff227230 */ /* 0x000fe40000004100 */
[----:B------:R-:W-:Y:S01]  /*2ba30*/  HADD2.F32 R35, -RZ, R78.H1_H1 ;  /* 0x3000004eff237230 */ /* 0x000fe20000004100 */
[----:B------:R-:W-:Y:S02]  /*2ba40*/  FFMA.FTZ R113, R140, R113, R195 ;  /* 0x000000718c717223 */ /* 0x000fe400000100c3 */
[----:B------:R-:W-:-:S02]  /*2ba50*/  FFMA.FTZ R129, R129, R33, R214 ;  /* 0x0000002181817223 */ /* 0x000fc400000100d6 */
[----:B------:R-:W-:Y:S01]  /*2ba60*/  FFMA.FTZ R140, R140, R115, R194 ;  /* 0x000000738c8c7223 */ /* 0x000fe200000100c2 */
[----:B------:R-:W-:Y:S01]  /*2ba70*/  HADD2.F32 R115, -RZ, R76.H1_H1 ;  /* 0x3000004cff737230 */ /* 0x000fe20000004100 */
[----:B------:R-:W-:Y:S01]  /*2ba80*/  FFMA.FTZ R33, R144, R41, R187 ;  /* 0x0000002990217223 */ /* 0x000fe200000100bb */
[----:B------:R-:W-:Y:S01]  /*2ba90*/  HADD2.F32 R114, -RZ, R75.H0_H0 ;  /* 0x2000004bff727230 */ /* 0x000fe20000004100 */
[----:B------:R-:W-:Y:S01]  /*2baa0*/  FFMA.FTZ R112, R142, R112, R191 ;  /* 0x000000708e707223 */ /* 0x000fe200000100bf */
[----:B------:R-:W-:Y:S01]  /*2bab0*/  F2FP.PACK_AB R36, R118, R117 ;  /* 0x000000757624723e */ /* 0x000fe200000000ff */
[----:B------:R-:W-:Y:S01]  /*2bac0*/  FFMA.FTZ R142, R142, R35, R190 ;  /* 0x000000238e8e7223 */ /* 0x000fe200000100be */
[----:B------:R-:W-:Y:S01]  /*2bad0*/  F2FP.PACK_AB R39, R44, R40 ;  /* 0x000000282c27723e */ /* 0x000fe200000000ff */
[----:B------:R-:W-:Y:S02]  /*2bae0*/  FFMA.FTZ R41, R139, R34, R197 ;  /* 0x000000228b297223 */ /* 0x000fe400000100c5 */
[----:B------:R-:W-:-:S04]  /*2baf0*/  IMAD.WIDE.U32 R34, R127, R121, c[0x0][0x208] ;  /* 0x000082007f227625 */ /* 0x000fc800078e0079 */
[----:B------:R-:W-:Y:S01]  /*2bb00*/  FFMA.FTZ R138, R138, R115, R198 ;  /* 0x000000738a8a7223 */ /* 0x000fe200000100c6 */
[----:B------:R0:W-:Y:S01]  /*2bb10*/  STG.E.128 [R34.64], R36 ;  /* 0x0000002422007986 */ /* 0x0001e2000c101d06 */
[----:B------:R-:W-:Y:S01]  /*2bb20*/  FFMA.FTZ R115, R152, R114, R173 ;  /* 0x0000007298737223 */ /* 0x000fe200000100ad */
[----:B------:R-:W-:Y:S01]  /*2bb30*/  HADD2.F32 R114, -RZ, R74.H0_H0 ;  /* 0x2000004aff727230 */ /* 0x000fe20000004100 */
[----:B------:R-:W-:Y:S02]  /*2bb40*/  FMUL.FTZ R151, R160, R151 ;  /* 0x00000097a0977220 */ /* 0x000fe40000410000 */
[C---:B------:R-:W-:Y:S01]  /*2bb50*/  FADD.FTZ R147, -R161.reuse, R147 ;  /* 0x00000093a1937221 */ /* 0x040fe20000010100 */
[----:B------:R-:W-:Y:S01]  /*2bb60*/  HADD2.F32 R119, -RZ, R87.H0_H0 ;  /* 0x20000057ff777230 */ /* 0x000fe20000004100 */
[C---:B------:R-:W-:Y:S02]  /*2bb70*/  FADD.FTZ R149, -R161.reuse, R149 ;  /* 0x00000095a1957221 */ /* 0x040fe40000010100 */
[----:B------:R-:W-:-:S02]  /*2bb80*/  FADD.FTZ R163, -R161, R163 ;  /* 0x000000a3a1a37221 */ /* 0x000fc40000010100 */
[----:B------:R-:W-:Y:S01]  /*2bb90*/  FFMA.FTZ R114, R150, R114, R177 ;  /* 0x0000007296727223 */ /* 0x000fe200000100b1 */
[----:B------:R-:W-:Y:S01]  /*2bba0*/  HADD2.F32 R42, -RZ, R85.H1_H1 ;  /* 0x30000055ff2a7230 */ /* 0x000fe20000004100 */
[----:B------:R-:W-:Y:S01]  /*2bbb0*/  FADD.FTZ R153, -R161, R153 ;  /* 0x00000099a1997221 */ /* 0x000fe20000010100 */
[----:B0-----:R-:W-:Y:S02]  /*2bbc0*/  HADD2.F32 R35, -RZ, R70.H0_H0 ;  /* 0x20000046ff237230 */ /* 0x001fe40000004100 */
[----:B------:R-:W-:Y:S01]  /*2bbd0*/  HADD2.F32 R36, -RZ, R74.H1_H1 ;  /* 0x3000004aff247230 */ /* 0x000fe20000004100 */
[----:B------:R-:W-:Y:S01]  /*2bbe0*/  FMUL.FTZ R147, R160, R147 ;  /* 0x00000093a0937220 */ /* 0x000fe20000410000 */
[----:B------:R-:W-:Y:S01]  /*2bbf0*/  HADD2.F32 R117, -RZ, R71.H0_H0 ;  /* 0x20000047ff757230 */ /* 0x000fe20000004100 */
[----:B------:R-:W-:Y:S01]  /*2bc00*/  FFMA.FTZ R150, R150, R35, R176 ;  /* 0x0000002396967223 */ /* 0x000fe200000100b0 */
[----:B------:R-:W-:Y:S01]  /*2bc10*/  HADD2.F32 R122, -RZ, R72.H1_H1 ;  /* 0x30000048ff7a7230 */ /* 0x000fe20000004100 */
[----:B------:R-:W-:Y:S01]  /*2bc20*/  FFMA.FTZ R35, R151, R36, R175 ;  /* 0x0000002497237223 */ /* 0x000fe200000100af */
[----:B------:R-:W-:Y:S01]  /*2bc30*/  HADD2.F32 R36, -RZ, R73.H1_H1 ;  /* 0x30000049ff247230 */ /* 0x000fe20000004100 */
[----:B------:R-:W-:Y:S01]  /*2bc40*/  FADD.FTZ R137, -R161, R137 ;  /* 0x00000089a1897221 */ /* 0x000fe20000010100 */
[----:B------:R-:W-:Y:S01]  /*2bc50*/  HADD2.F32 R126, -RZ, R67.H0_H0 ;  /* 0x20000043ff7e7230 */ /* 0x000fe20000004100 */
[C---:B------:R-:W-:Y:S01]  /*2bc60*/  FMUL.FTZ R149, R160.reuse, R149 ;  /* 0x00000095a0957220 */ /* 0x040fe20000410000 */
[----:B------:R-:W-:Y:S01]  /*2bc70*/  HADD2.F32 R116, -RZ, R75.H1_H1 ;  /* 0x3000004bff747230 */ /* 0x000fe20000004100 */
[----:B------:R-:W-:-:S02]  /*2bc80*/  FMUL.FTZ R163, R160, R163 ;  /* 0x000000a3a0a37220 */ /* 0x000fc40000410000 */
[C---:B------:R-:W-:Y:S02]  /*2bc90*/  FADD.FTZ R143, -R161.reuse, R143 ;  /* 0x0000008fa18f7221 */ /* 0x040fe40000010100 */
[----:B------:R-:W-:Y:S01]  /*2bca0*/  FMUL.FTZ R153, R160, R153 ;  /* 0x00000099a0997220 */ /* 0x000fe20000410000 */
[----:B------:R-:W-:Y:S01]  /*2bcb0*/  HADD2.F32 R40, -RZ, R80.H0_H0 ;  /* 0x20000050ff287230 */ /* 0x000fe20000004100 */
[C---:B------:R-:W-:Y:S02]  /*2bcc0*/  FADD.FTZ R159, -R161.reuse, R159 ;  /* 0x0000009fa19f7221 */ /* 0x040fe40000010100 */
[----:B------:R-:W-:Y:S02]  /*2bcd0*/  FFMA.FTZ R134, R134, R119, R204 ;  /* 0x0000007786867223 */ /* 0x000fe400000100cc */
[----:B------:R-:W-:Y:S02]  /*2bce0*/  FADD.FTZ R148, -R161, R148 ;  /* 0x00000094a1947221 */ /* 0x000fe40000010100 */
[----:B------:R-:W-:Y:S01]  /*2bcf0*/  FFMA.FTZ R131, R131, R42, R210 ;  /* 0x0000002a83837223 */ /* 0x000fe200000100d2 */
[----:B------:R-:W-:Y:S01]  /*2bd00*/  HADD2.F32 R42, -RZ, R83.H0_H0 ;  /* 0x20000053ff2a7230 */ /* 0x000fe20000004100 */
[----:B------:R-:W-:-:S02]  /*2bd10*/  FFMA.FTZ R152, R152, R117, R172 ;  /* 0x0000007598987223 */ /* 0x000fc400000100ac */
[----:B------:R-:W-:Y:S02]  /*2bd20*/  FFMA.FTZ R119, R147, R122, R183 ;  /* 0x0000007a93777223 */ /* 0x000fe400000100b7 */
[C---:B------:R-:W-:Y:S02]  /*2bd30*/  FMUL.FTZ R137, R160.reuse, R137 ;  /* 0x00000089a0897220 */ /* 0x040fe40000410000 */
[----:B------:R-:W-:Y:S01]  /*2bd40*/  FFMA.FTZ R117, R149, R36, R179 ;  /* 0x0000002495757223 */ /* 0x000fe200000100b3 */
[----:B------:R-:W-:Y:S01]  /*2bd50*/  HADD2.F32 R36, -RZ, R63.H0_H0 ;  /* 0x2000003fff247230 */ /* 0x000fe20000004100 */
[----:B------:R-:W-:Y:S01]  /*2bd60*/  FFMA.FTZ R122, R163, R126, R5 ;  /* 0x0000007ea37a7223 */ /* 0x000fe20000010005 */
[----:B------:R-:W-:Y:S01]  /*2bd70*/  HADD2.F32 R126, -RZ, R66.H0_H0 ;  /* 0x20000042ff7e7230 */ /* 0x000fe20000004100 */
[C---:B------:R-:W-:Y:S01]  /*2bd80*/  FMUL.FTZ R143, R160.reuse, R143 ;  /* 0x0000008fa08f7220 */ /* 0x040fe20000410000 */
[----:B------:R-:W-:Y:S01]  /*2bd90*/  HADD2.F32 R118, -RZ, R71.H1_H1 ;  /* 0x30000047ff767230 */ /* 0x000fe20000004100 */
[----:B------:R-:W-:Y:S01]  /*2bda0*/  FFMA.FTZ R34, R153, R116, R171 ;  /* 0x0000007499227223 */ /* 0x000fe200000100ab */
[----:B------:R-:W-:Y:S01]  /*2bdb0*/  HADD2.F32 R116, -RZ, R73.H0_H0 ;  /* 0x20000049ff747230 */ /* 0x000fe20000004100 */
[----:B------:R-:W-:Y:S01]  /*2bdc0*/  FMUL.FTZ R159, R160, R159 ;  /* 0x0000009fa09f7220 */ /* 0x000fe20000410000 */
[----:B------:R-:W-:Y:S01]  /*2bdd0*/  HADD2.F32 R125, -RZ, R62.H0_H0 ;  /* 0x2000003eff7d7230 */ /* 0x000fe20000004100 */
[C---:B------:R-:W-:Y:S01]  /*2bde0*/  FADD.FTZ R141, -R161.reuse, R141 ;  /* 0x0000008da18d7221 */ /* 0x040fe20000010100 */
[----:B------:R-:W-:Y:S01]  /*2bdf0*/  HADD2.F32 R37, -RZ, R69.H0_H0 ;  /* 0x20000045ff257230 */ /* 0x000fe20000004100 */
        /* <DEDUP_REMOVED lines=8> */
[----:B------:R-:W-:Y:S02]  /*2be80*/  FFMA.FTZ R40, R137, R40, R201 ;  /* 0x0000002889287223 */ /* 0x000fe400000100c9 */
[----:B------:R-:W-:Y:S01]  /*2be90*/  FFMA.FTZ R43, R143, R42, R189 ;  /* 0x0000002a8f2b7223 */ /* 0x000fe200000100bd */
[----:B------:R-:W-:Y:S01]  /*2bea0*/  HADD2.F32 R42, -RZ, R82.H0_H0 ;  /* 0x20000052ff2a7230 */ /* 0x000fe20000004100 */
[----:B------:R-:W-:Y:S01]  /*2beb0*/  FFMA.FTZ R163, R163, R36, R12 ;  /* 0x00000024a3a37223 */ /* 0x000fe2000001000c */
[----:B------:R-:W-:Y:S01]  /*2bec0*/  HADD2.F32 R45, -RZ, R79.H1_H1 ;  /* 0x3000004fff2d7230 */ /* 0x000fe20000004100 */
[----:B------:R-:W-:Y:S01]  /*2bed0*/  FFMA.FTZ R126, R159, R126, R3 ;  /* 0x0000007e9f7e7223 */ /* 0x000fe20000010003 */
[----:B------:R-:W-:Y:S01]  /*2bee0*/  F2FP.PACK_AB R36, R129, R128 ;  /* 0x000000808124723e */ /* 0x000fe200000000ff */
[----:B------:R-:W-:Y:S01]  /*2bef0*/  FMUL.FTZ R141, R160, R141 ;  /* 0x0000008da08d7220 */ /* 0x000fe20000410000 */
[----:B------:R-:W-:Y:S01]  /*2bf00*/  HADD2.F32 R123, -RZ, R67.H1_H1 ;  /* 0x30000043ff7b7230 */ /* 0x000fe20000004100 */
[----:B------:R-:W-:Y:S01]  /*2bf10*/  FFMA.FTZ R153, R153, R118, R170 ;  /* 0x0000007699997223 */ /* 0x000fe200000100aa */
[----:B------:R-:W-:Y:S01]  /*2bf20*/  HADD2.F32 R118, -RZ, R72.H0_H0 ;  /* 0x20000048ff767230 */ /* 0x000fe20000004100 */
[----:B------:R-:W-:Y:S01]  /*2bf30*/  FFMA.FTZ R116, R148, R116, R181 ;  /* 0x0000007494747223 */ /* 0x000fe200000100b5 */
[----:B------:R-:W-:Y:S01]  /*2bf40*/  HADD2.F32 R128, -RZ, R63.H1_H1 ;  /* 0x3000003fff807230 */ /* 0x000fe20000004100 */
[----:B------:R-:W-:Y:S01]  /*2bf50*/  FFMA.FTZ R159, R159, R125, R10 ;  /* 0x0000007d9f9f7223 */ /* 0x000fe2000001000a */
[----:B------:R-:W-:Y:S01]  /*2bf60*/  F2FP.PACK_AB R41, R113, R41 ;  /* 0x000000297129723e */ /* 0x000fe200000000ff */
[----:B------:R-:W-:Y:S01]  /*2bf70*/  FMUL.FTZ R161, R160, R161 ;  /* 0x000000a1a0a17220 */ /* 0x000fe20000410000 */
[----:B------:R-:W-:Y:S01]  /*2bf80*/  HADD2.F32 R125, -RZ, R65.H0_H0 ;  /* 0x20000041ff7d7230 */ /* 0x000fe20000004100 */
[----:B------:R-:W-:Y:S01]  /*2bf90*/  FFMA.FTZ R148, R148, R37, R180 ;  /* 0x0000002594947223 */ /* 0x000fe200000100b4 */
[----:B------:R-:W-:Y:S01]  /*2bfa0*/  HADD2.F32 R38, -RZ, R70.H1_H1 ;  /* 0x30000046ff267230 */ /* 0x000fe20000004100 */
[C---:B------:R-:W-:Y:S01]  /*2bfb0*/  FMUL.FTZ R146, R160.reuse, R146 ;  /* 0x00000092a0927220 */ /* 0x040fe20000410000 */
[----:B------:R-:W-:Y:S01]  /*2bfc0*/  HADD2.F32 R37, -RZ, R68.H0_H0 ;  /* 0x20000044ff257230 */ /* 0x000fe20000004100 */
[----:B------:R-:W-:Y:S01]  /*2bfd0*/  FMUL.FTZ R157, R160, R157 ;  /* 0x0000009da09d7220 */ /* 0x000fe20000410000 */
[----:B------:R-:W-:Y:S01]  /*2bfe0*/  F2FP.PACK_AB R40, R124, R40 ;  /* 0x000000287c28723e */ /* 0x000fe200000000ff */
[----:B------:R-:W-:Y:S01]  /*2bff0*/  HADD2.F32 R129, -RZ, R66.H1_H1 ;  /* 0x30000042ff817230 */ /* 0x000fe20000004100 */
[C---:B------:R-:W-:Y:S01]  /*2c000*/  FMUL.FTZ R162, R160.reuse, R162 ;  /* 0x000000a2a0a27220 */ /* 0x040fe20000410000 */
[----:B------:R-:W-:Y:S01]  /*2c010*/  HADD2.F32 R113, -RZ, R61.H0_H0 ;  /* 0x2000003dff717230 */ /* 0x000fe20000004100 */
[----:B------:R-:W-:Y:S01]  /*2c020*/  F2FP.PACK_AB R43, R33, R43 ;  /* 0x0000002b212b723e */ /* 0x000fe200000000ff */
[----:B------:R-:W-:Y:S01]  /*2c030*/  HADD2.F32 R124, -RZ, R62.H1_H1 ;  /* 0x3000003eff7c7230 */ /* 0x000fe20000004100 */
[----:B------:R-:W-:Y:S01]  /*2c040*/  FFMA.FTZ R42, R141, R42, R193 ;  /* 0x0000002a8d2a7223 */ /* 0x000fe200000100c1 */
[----:B------:R-:W-:Y:S01]  /*2c050*/  HADD2.F32 R33, -RZ, R65.H1_H1 ;  /* 0x30000041ff217230 */ /* 0x000fe20000004100 */
[----:B------:R-:W-:Y:S01]  /*2c060*/  FMUL.FTZ R158, R160, R158 ;  /* 0x0000009ea09e7220 */ /* 0x000fe20000410000 */
[----:B------:R-:W-:Y:S01]  /*2c070*/  HADD2.F32 R47, -RZ, R79.H0_H0 ;  /* 0x2000004fff2f7230 */ /* 0x000fe20000004100 */
[----:B------:R-:W-:Y:S01]  /*2c080*/  FFMA.FTZ R144, R144, R45, R186 ;  /* 0x0000002d90907223 */ /* 0x000fe200000100ba */
[----:B------:R-:W-:Y:S01]  /*2c090*/  HADD2.F32 R46, -RZ, R78.H0_H0 ;  /* 0x2000004eff2e7230 */ /* 0x000fe20000004100 */
[C---:B------:R-:W-:Y:S01]  /*2c0a0*/  FFMA.FTZ R123, R161.reuse, R123, R6 ;  /* 0x0000007ba17b7223 */ /* 0x040fe20000010006 */
[----:B------:R-:W-:Y:S01]  /*2c0b0*/  HADD2.F32 R45, -RZ, R77.H0_H0 ;  /* 0x2000004dff2d7230 */ /* 0x000fe20000004100 */
[----:B------:R-:W-:Y:S01]  /*2c0c0*/  FFMA.FTZ R118, R146, R118, R185 ;  /* 0x0000007692767223 */ /* 0x000fe200000100b9 */
[----:B------:R-:W-:Y:S01]  /*2c0d0*/  HADD2.F32 R44, -RZ, R76.H0_H0 ;  /* 0x2000004cff2c7230 */ /* 0x000fe20000004100 */
[----:B------:R-:W-:-:S02]  /*2c0e0*/  FFMA.FTZ R161, R161, R128, R13 ;  /* 0x00000080a1a17223 */ /* 0x000fc4000001000d */
[----:B------:R-:W-:Y:S02]  /*2c0f0*/  FFMA.FTZ R125, R157, R125, R0 ;  /* 0x0000007d9d7d7223 */ /* 0x000fe40000010000 */
[----:B------:R-:W-:Y:S01]  /*2c100*/  FFMA.FTZ R151, R151, R38, R174 ;  /* 0x0000002697977223 */ /* 0x000fe200000100ae */
[----:B------:R-:W-:Y:S01]  /*2c110*/  HADD2.F32 R38, -RZ, R69.H1_H1 ;  /* 0x30000045ff267230 */ /* 0x000fe20000004100 */
[----:B------:R-:W-:Y:S01]  /*2c120*/  FFMA.FTZ R146, R146, R37, R184 ;  /* 0x0000002592927223 */ /* 0x000fe200000100b8 */
[----:B------:R-:W-:Y:S01]  /*2c130*/  HADD2.F32 R37, -RZ, R68.H1_H1 ;  /* 0x30000044ff257230 */ /* 0x000fe20000004100 */
[C---:B------:R-:W-:Y:S02]  /*2c140*/  FFMA.FTZ R128, R162.reuse, R129, R4 ;  /* 0x00000081a2807223 */ /* 0x040fe40000010004 */
[----:B------:R-:W-:Y:S01]  /*2c150*/  FFMA.FTZ R157, R157, R113, R8 ;  /* 0x000000719d9d7223 */ /* 0x000fe20000010008 */
[----:B------:R-:W-:Y:S01]  /*2c160*/  HADD2.F32 R113, -RZ, R61.H1_H1 ;  /* 0x3000003dff717230 */ /* 0x000fe20000004100 */
[----:B------:R-:W-:Y:S01]  /*2c170*/  FFMA.FTZ R162, R162, R124, R11 ;  /* 0x0000007ca2a27223 */ /* 0x000fe2000001000b */
[----:B------:R-:W-:Y:S01]  /*2c180*/  F2FP.PACK_AB R42, R112, R42 ;  /* 0x0000002a702a723e */ /* 0x000fe200000000ff */
[----:B------:R-:W-:Y:S01]  /*2c190*/  HADD2.F32 R124, -RZ, R64.H0_H0 ;  /* 0x20000040ff7c7230 */ /* 0x000fe20000004100 */
[----:B------:R-:W-:Y:S01]  /*2c1a0*/  FFMA.FTZ R33, R158, R33, R2 ;  /* 0x000000219e217223 */ /* 0x000fe20000010002 */
[----:B------:R-:W-:Y:S01]  /*2c1b0*/  HADD2.F32 R112, -RZ, R60.H0_H0 ;  /* 0x2000003cff707230 */ /* 0x000fe20000004100 */
[----:B------:R-:W-:-:S02]  /*2c1c0*/  FMUL.FTZ R155, R160, R155 ;  /* 0x0000009ba09b7220 */ /* 0x000fc40000410000 */
[----:B------:R-:W-:Y:S02]  /*2c1d0*/  FFMA.FTZ R47, R143, R47, R188 ;  /* 0x0000002f8f2f7223 */ /* 0x000fe400000100bc */
[----:B------:R-:W-:Y:S02]  /*2c1e0*/  FFMA.FTZ R46, R141, R46, R192 ;  /* 0x0000002e8d2e7223 */ /* 0x000fe400000100c0 */
[----:B------:R-:W-:Y:S02]  /*2c1f0*/  FFMA.FTZ R45, R139, R45, R196 ;  /* 0x0000002d8b2d7223 */ /* 0x000fe400000100c4 */
[----:B------:R-:W-:Y:S01]  /*2c200*/  FFMA.FTZ R44, R137, R44, R200 ;  /* 0x0000002c892c7223 */ /* 0x000fe200000100c8 */
[----:B------:R-:W-:Y:S01]  /*2c210*/  F2FP.PACK_AB R114, R35, R114 ;  /* 0x000000722372723e */ /* 0x000fe200000000ff */
[----:B------:R-:W-:Y:S01]  /*2c220*/  FFMA.FTZ R149, R149, R38, R178 ;  /* 0x0000002695957223 */ /* 0x000fe200000100b2 */
[----:B------:R-:W-:Y:S01]  /*2c230*/  F2FP.PACK_AB R115, R34, R115 ;  /* 0x000000732273723e */ /* 0x000fe200000000ff */
[----:B------:R-:W-:Y:S01]  /*2c240*/  FFMA.FTZ R147, R147, R37, R182 ;  /* 0x0000002593937223 */ /* 0x000fe200000100b6 */
[----:B------:R-:W-:Y:S01]  /*2c250*/  HADD2.F32 R129, -RZ, R64.H1_H1 ;  /* 0x30000040ff817230 */ /* 0x000fe20000004100 */
[----:B------:R-:W-:Y:S01]  /*2c260*/  FFMA.FTZ R158, R158, R113, R9 ;  /* 0x000000719e9e7223 */ /* 0x000fe20000010009 */
[----:B------:R-:W-:Y:S01]  /*2c270*/  F2FP.PACK_AB R39, R135, R134 ;  /* 0x000000868727723e */ /* 0x000fe200000000ff */
[----:B------:R-:W-:Y:S01]  /*2c280*/  FMUL.FTZ R30, R160, R30 ;  /* 0x0000001ea01e7220 */ /* 0x000fe20000410000 */
[----:B------:R-:W-:Y:S01]  /*2c290*/  F2FP.PACK_AB R38, R133, R132 ;  /* 0x000000848526723e */ /* 0x000fe200000000ff */
[----:B------:R-:W-:Y:S01]  /*2c2a0*/  FFMA.FTZ R124, R155, R124, R169 ;  /* 0x0000007c9b7c7223 */ /* 0x000fe200000100a9 */
[----:B------:R-:W-:Y:S01]  /*2c2b0*/  F2FP.PACK_AB R37, R131, R130 ;  /* 0x000000828325723e */ /* 0x000fe200000000ff */
[----:B------:R-:W-:Y:S01]  /*2c2c0*/  IMAD.WIDE.U32 R34, R127, R121, c[0x0][0x210] ;  /* 0x000084007f227625 */ /* 0x000fe200078e0079 */
[----:B------:R-:W-:Y:S01]  /*2c2d0*/  F2FP.PACK_AB R113, R117, R116 ;  /* 0x000000747571723e */ /* 0x000fe200000000ff */
[----:B------:R-:W-:Y:S01]  /*2c2e0*/  HADD2.F32 R130, -RZ, R60.H1_H1 ;  /* 0x3000003cff827230 */ /* 0x000fe20000004100 */
[----:B------:R-:W-:Y:S01]  /*2c2f0*/  F2FP.PACK_AB R125, R33, R125 ;  /* 0x0000007d217d723e */ /* 0x000fe200000000ff */
[----:B------:R-:W-:Y:S01]  /*2c300*/  FFMA.FTZ R155, R155, R112, R168 ;  /* 0x000000709b9b7223 */ /* 0x000fe200000100a8 */
[----:B------:R-:W-:Y:S01]  /*2c310*/  F2FP.PACK_AB R47, R144, R47 ;  /* 0x0000002f902f723e */ /* 0x000fe200000000ff */
[----:B------:R-:W-:Y:S01]  /*2c320*/  IMAD.WIDE.U32 R116, R136, R121, c[0x0][0x208] ;  /* 0x0000820088747625 */ /* 0x000fe200078e0079 */
[----:B------:R-:W-:-:S02]  /*2c330*/  F2FP.PACK_AB R46, R142, R46 ;  /* 0x0000002e8e2e723e */ /* 0x000fc400000000ff */
[----:B------:R-:W-:Y:S01]  /*2c340*/  F2FP.PACK_AB R45, R140, R45 ;  /* 0x0000002d8c2d723e */ /* 0x000fe200000000ff */
[----:B------:R-:W-:Y:S01]  /*2c350*/  IMAD.SHL.U32 R33, R154, 0x10, RZ ;  /* 0x000000109a217824 */ /* 0x000fe200078e00ff */
[----:B------:R-:W-:Y:S01]  /*2c360*/  F2FP.PACK_AB R44, R138, R44 ;  /* 0x0000002c8a2c723e */ /* 0x000fe200000000ff */
[-C--:B------:R-:W-:Y:S01]  /*2c370*/  IMAD.WIDE.U32 R136, R136, R121.reuse, c[0x0][0x210] ;  /* 0x0000840088887625 */ /* 0x080fe200078e0079 */
[----:B------:R-:W-:Y:S01]  /*2c380*/  F2FP.PACK_AB R112, R119, R118 ;  /* 0x000000767770723e */ /* 0x000fe200000000ff */
[----:B------:R0:W-:Y:S02]  /*2c390*/  STG.E.128 [R34.64], R36 ;  /* 0x0000002422007986 */ /* 0x0001e4000c101d06 */
[----:B------:R-:W-:Y:S01]  /*2c3a0*/  IMAD.WIDE.U32 R118, R145, R121, c[0x0][0x208] ;  /* 0x0000820091767625 */ /* 0x000fe200078e0079 */
[----:B------:R-:W-:Y:S01]  /*2c3b0*/  SHF.R.U32.HI R154, RZ, 0x1c, R154 ;  /* 0x0000001cff9a7819 */ /* 0x000fe2000001169a */
[----:B------:R1:W-:Y:S02]  /*2c3c0*/  STG.E.128 [R116.64], R40 ;  /* 0x0000002874007986 */ /* 0x0003e4000c101d06 */
[----:B------:R-:W-:-:S02]  /*2c3d0*/  FFMA.FTZ R127, R30, R129, R167 ;  /* 0x000000811e7f7223 */ /* 0x000fc400000100a7 */
[----:B------:R-:W-:Y:S01]  /*2c3e0*/  FFMA.FTZ R30, R30, R130, R7 ;  /* 0x000000821e1e7223 */ /* 0x000fe20000010007 */
[----:B------:R-:W-:Y:S01]  /*2c3f0*/  STG.E.128 [R136.64], R44 ;  /* 0x0000002c88007986 */ /* 0x000fe2000c101d06 */
[----:B------:R-:W-:Y:S02]  /*2c400*/  F2FP.PACK_AB R126, R128, R126 ;  /* 0x0000007e807e723e */ /* 0x000fe400000000ff */
[----:B------:R-:W-:Y:S01]  /*2c410*/  F2FP.PACK_AB R124, R127, R124 ;  /* 0x0000007c7f7c723e */ /* 0x000fe200000000ff */
[----:B------:R2:W-:Y:S01]  /*2c420*/  STG.E.128 [R118.64], R112 ;  /* 0x0000007076007986 */ /* 0x0005e2000c101d06 */
[----:B------:R-:W-:Y:S02]  /*2c430*/  F2FP.PACK_AB R127, R123, R122 ;  /* 0x0000007a7b7f723e */ /* 0x000fe400000000ff */
[C---:B0-----:R-:W-:Y:S02]  /*2c440*/  IADD3 R34, P0, R33.reuse, c[0x0][0x208], RZ ;  /* 0x0000820021227a10 */ /* 0x041fe40007f1e0ff */
[----:B-1----:R-:W-:Y:S01]  /*2c450*/  IADD3 R40, P1, R33, c[0x0][0x210], RZ ;  /* 0x0000840021287a10 */ /* 0x002fe20007f3e0ff */
[----:B------:R-:W-:Y:S01]  /*2c460*/  IMAD.WIDE.U32 R42, R145, R121, c[0x0][0x210] ;  /* 0x00008400912a7625 */ /* 0x000fe200078e0079 */
[----:B------:R-:W-:-:S02]  /*2c470*/  F2FP.PACK_AB R117, R149, R148 ;  /* 0x000000949575723e */ /* 0x000fc400000000ff */
[----:B------:R-:W-:Y:S02]  /*2c480*/  F2FP.PACK_AB R116, R147, R146 ;  /* 0x000000929374723e */ /* 0x000fe400000000ff */
[----:B------:R-:W-:Y:S02]  /*2c490*/  IADD3.X R35, R154, c[0x0][0x20c], RZ, P0, !PT ;  /* 0x000083009a237a10 */ /* 0x000fe400007fe4ff */
[----:B--2---:R-:W-:Y:S02]  /*2c4a0*/  F2FP.PACK_AB R119, R153, R152 ;  /* 0x000000989977723e */ /* 0x004fe400000000ff */
[----:B------:R-:W-:Y:S02]  /*2c4b0*/  F2FP.PACK_AB R118, R151, R150 ;  /* 0x000000969776723e */ /* 0x000fe400000000ff */
[----:B------:R-:W-:Y:S02]  /*2c4c0*/  F2FP.PACK_AB R39, R161, R163 ;  /* 0x000000a3a127723e */ /* 0x000fe400000000ff */
[----:B------:R-:W-:-:S02]  /*2c4d0*/  F2FP.PACK_AB R38, R162, R159 ;  /* 0x0000009fa226723e */ /* 0x000fc400000000ff */
[----:B------:R-:W-:Y:S02]  /*2c4e0*/  F2FP.PACK_AB R37, R158, R157 ;  /* 0x0000009d9e25723e */ /* 0x000fe400000000ff */
[----:B------:R-:W-:Y:S02]  /*2c4f0*/  IADD3.X R41, R154, c[0x0][0x214], RZ, P1, !PT ;  /* 0x000085009a297a10 */ /* 0x000fe40000ffe4ff */
[----:B------:R-:W-:Y:S01]  /*2c500*/  F2FP.PACK_AB R36, R30, R155 ;  /* 0x0000009b1e24723e */ /* 0x000fe200000000ff */
        /* <DEDUP_REMOVED lines=8> */
.L_x_7594:
[----:B------:R-:W-:Y:S05]  /*2c590*/  EXIT ;  /* 0x000000000000794d */ /* 0x000fea0003800000 */
.L_x_7592:
[----:B------:R-:W-:Y:S01]  /*2c5a0*/  IMAD.MOV.U32 R113, RZ, RZ, R112 ;  /* 0x000000ffff717224 */ /* 0x000fe200078e0070 */
[----:B------:R-:W-:Y:S01]  /*2c5b0*/  MOV R115, 0xffffffff ;  /* 0xffffffff00737802 */ /* 0x000fe20000000f00 */
[----:B------:R-:W-:Y:S01]  /*2c5c0*/  IMAD.MOV.U32 R161, RZ, RZ, 0x1 ;  /* 0x00000001ffa17424 */ /* 0x000fe200078e00ff */
[----:B------:R-:W-:Y:S01]  /*2c5d0*/  MOV R114, 0x2c600 ;  /* 0x0002c60000727802 */ /* 0x000fe20000000f00 */
[----:B------:R-:W-:Y:S02]  /*2c5e0*/  IMAD.MOV.U32 R166, RZ, RZ, 0x1f ;  /* 0x0000001fffa67424 */ /* 0x000fe400078e00ff */
[----:B------:R-:W-:Y:S05]  /*2c5f0*/  CALL.REL.NOINC `($__internal_13_$__cuda_sm70_shflsync_bfly_p) ;  /* 0x00000ad000007944 */ /* 0x000fea0003c00000 */
[----:B-1----:R-:W-:Y:S05]  /*2c600*/  BRA `(.L_x_7596) ;  /* 0xffffd67000007947 */ /* 0x002fea000383ffff */
.L_x_7593:
[----:B------:R-:W-:Y:S01]  /*2c610*/  IMAD.MOV.U32 R113, RZ, RZ, R112 ;  /* 0x000000ffff717224 */ /* 0x000fe200078e0070 */
[----:B------:R-:W-:Y:S01]  /*2c620*/  MOV R114, 0x2c670 ;  /* 0x0002c67000727802 */ /* 0x000fe20000000f00 */
[----:B------:R-:W-:Y:S02]  /*2c630*/  IMAD.MOV.U32 R161, RZ, RZ, 0x2 ;  /* 0x00000002ffa17424 */ /* 0x000fe400078e00ff */
[----:B------:R-:W-:Y:S02]  /*2c640*/  IMAD.MOV.U32 R166, RZ, RZ, 0x1f ;  /* 0x0000001fffa67424 */ /* 0x000fe400078e00ff */
[----:B------:R-:W-:-:S02]  /*2c650*/  IMAD.MOV.U32 R115, RZ, RZ, -0x1 ;  /* 0xffffffffff737424 */ /* 0x000fc400078e00ff */
[----:B------:R-:W-:Y:S05]  /*2c660*/  CALL.REL.NOINC `($__internal_13_$__cuda_sm70_shflsync_bfly_p) ;  /* 0x00000a6000007944 */ /* 0x000fea0003c00000 */
[----:B-1----:R-:W-:Y:S01]  /*2c670*/  FADD.FTZ R112, R112, R161 ;  /* 0x000000a170707221 */ /* 0x002fe20000010000 */
[----:B------:R-:W-:Y:S01]  /*2c680*/  HFMA2.MMA R161, -RZ, RZ, 0, 2.384185791015625e-07 ;  /* 0x00000004ffa17435 */ /* 0x000fe200000001ff */
[----:B------:R-:W-:Y:S01]  /*2c690*/  IMAD.MOV.U32 R166, RZ, RZ, 0x1f ;  /* 0x0000001fffa67424 */ /* 0x000fe200078e00ff */
[----:B------:R-:W-:Y:S01]  /*2c6a0*/  MOV R114, 0x2c6e0 ;  /* 0x0002c6e000727802 */ /* 0x000fe20000000f00 */
[----:B------:R-:W-:-:S02]  /*2c6b0*/  IMAD.MOV.U32 R115, RZ, RZ, -0x1 ;  /* 0xffffffffff737424 */ /* 0x000fc400078e00ff */
[----:B------:R-:W-:Y:S02]  /*2c6c0*/  IMAD.MOV.U32 R113, RZ, RZ, R112 ;  /* 0x000000ffff717224 */ /* 0x000fe400078e0070 */
[----:B------:R-:W-:Y:S05]  /*2c6d0*/  CALL.REL.NOINC `($__internal_13_$__cuda_sm70_shflsync_bfly_p) ;  /* 0x000009f000007944 */ /* 0x000fea0003c00000 */
[----:B-1----:R-:W-:Y:S01]  /*2c6e0*/  FADD.FTZ R112, R112, R161 ;  /* 0x000000a170707221 */ /* 0x002fe20000010000 */
[----:B------:R-:W-:Y:S01]  /*2c6f0*/  MOV R166, 0x1f ;  /* 0x0000001f00a67802 */ /* 0x000fe20000000f00 */
[----:B------:R-:W-:Y:S01]  /*2c700*/  IMAD.MOV.U32 R161, RZ, RZ, 0x8 ;  /* 0x00000008ffa17424 */ /* 0x000fe200078e00ff */
[----:B------:R-:W-:Y:S01]  /*2c710*/  MOV R114, 0x2c750 ;  /* 0x0002c75000727802 */ /* 0x000fe20000000f00 */
[----:B------:R-:W-:Y:S02]  /*2c720*/  IMAD.MOV.U32 R115, RZ, RZ, -0x1 ;  /* 0xffffffffff737424 */ /* 0x000fe400078e00ff */
[----:B------:R-:W-:Y:S02]  /*2c730*/  IMAD.MOV.U32 R113, RZ, RZ, R112 ;  /* 0x000000ffff717224 */ /* 0x000fe400078e0070 */
[----:B------:R-:W-:Y:S05]  /*2c740*/  CALL.REL.NOINC `($__internal_13_$__cuda_sm70_shflsync_bfly_p) ;  /* 0x0000098000007944 */ /* 0x000fea0003c00000 */
[----:B-1----:R-:W-:Y:S01]  /*2c750*/  FADD.FTZ R112, R112, R161 ;  /* 0x000000a170707221 */ /* 0x002fe20000010000 */
[----:B------:R-:W-:Y:S01]  /*2c760*/  MOV R115, 0xffffffff ;  /* 0xffffffff00737802 */ /* 0x000fe20000000f00 */
[----:B------:R-:W-:Y:S01]  /*2c770*/  IMAD.MOV.U32 R161, RZ, RZ, 0x10 ;  /* 0x00000010ffa17424 */ /* 0x000fe200078e00ff */
[----:B------:R-:W-:Y:S01]  /*2c780*/  MOV R114, 0x2c7c0 ;  /* 0x0002c7c000727802 */ /* 0x000fe20000000f00 */
[----:B------:R-:W-:-:S02]  /*2c790*/  IMAD.MOV.U32 R166, RZ, RZ, 0x1f ;  /* 0x0000001fffa67424 */ /* 0x000fc400078e00ff */
[----:B------:R-:W-:Y:S02]  /*2c7a0*/  IMAD.MOV.U32 R113, RZ, RZ, R112 ;  /* 0x000000ffff717224 */ /* 0x000fe400078e0070 */
[----:B------:R-:W-:Y:S05]  /*2c7b0*/  CALL.REL.NOINC `($__internal_13_$__cuda_sm70_shflsync_bfly_p) ;  /* 0x0000091000007944 */ /* 0x000fea0003c00000 */
        /* <DEDUP_REMOVED lines=118> */
[----:B------:R-:W-:Y:S05]  /*2cf20*/  CALL.REL.NOINC `($__internal_13_$__cuda_sm70_shflsync_bfly_p) ;  /* 0x000001a000007944 */ /* 0x000fea0003c00000 */
[----:B-1----:R-:W-:Y:S01]  /*2cf30*/  FADD.FTZ R113, R113, R161 ;  /* 0x000000a171717221 */ /* 0x002fe20000010000 */
[----:B------:R-:W-:Y:S01]  /*2cf40*/  HFMA2.MMA R161, -RZ, RZ, 0, 1.1920928955078125e-07 ;  /* 0x00000002ffa17435 */ /* 0x000fe200000001ff */
[----:B------:R-:W-:Y:S01]  /*2cf50*/  IMAD.MOV.U32 R166, RZ, RZ, 0x1f ;  /* 0x0000001fffa67424 */ /* 0x000fe200078e00ff */
[----:B------:R-:W-:Y:S01]  /*2cf60*/  MOV R114, 0x2cf90 ;  /* 0x0002cf9000727802 */ /* 0x000fe20000000f00 */
[----:B------:R-:W-:-:S03]  /*2cf70*/  IMAD.MOV.U32 R115, RZ, RZ, -0x1 ;  /* 0xffffffffff737424 */ /* 0x000fc600078e00ff */
[----:B------:R-:W-:Y:S05]  /*2cf80*/  CALL.REL.NOINC `($__internal_13_$__cuda_sm70_shflsync_bfly_p) ;  /* 0x0000014000007944 */ /* 0x000fea0003c00000 */
[----:B-1----:R-:W-:Y:S01]  /*2cf90*/  FADD.FTZ R113, R113, R161 ;  /* 0x000000a171717221 */ /* 0x002fe20000010000 */
[----:B------:R-:W-:Y:S01]  /*2cfa0*/  MOV R115, 0xffffffff ;  /* 0xffffffff00737802 */ /* 0x000fe20000000f00 */
[----:B------:R-:W-:Y:S01]  /*2cfb0*/  IMAD.MOV.U32 R161, RZ, RZ, 0x4 ;  /* 0x00000004ffa17424 */ /* 0x000fe200078e00ff */
[----:B------:R-:W-:Y:S01]  /*2cfc0*/  MOV R114, 0x2cff0 ;  /* 0x0002cff000727802 */ /* 0x000fe20000000f00 */
[----:B------:R-:W-:Y:S02]  /*2cfd0*/  IMAD.MOV.U32 R166, RZ, RZ, 0x1f ;  /* 0x0000001fffa67424 */ /* 0x000fe400078e00ff */
[----:B------:R-:W-:Y:S05]  /*2cfe0*/  CALL.REL.NOINC `($__internal_13_$__cuda_sm70_shflsync_bfly_p) ;  /* 0x000000e000007944 */ /* 0x000fea0003c00000 */
[----:B-1----:R-:W-:Y:S01]  /*2cff0*/  FADD.FTZ R113, R113, R161 ;  /* 0x000000a171717221 */ /* 0x002fe20000010000 */
[----:B------:R-:W-:Y:S01]  /*2d000*/  MOV R114, 0x2d050 ;  /* 0x0002d05000727802 */ /* 0x000fe20000000f00 */
[----:B------:R-:W-:-:S02]  /*2d010*/  IMAD.MOV.U32 R161, RZ, RZ, 0x8 ;  /* 0x00000008ffa17424 */ /* 0x000fc400078e00ff */
[----:B------:R-:W-:Y:S02]  /*2d020*/  IMAD.MOV.U32 R166, RZ, RZ, 0x1f ;  /* 0x0000001fffa67424 */ /* 0x000fe400078e00ff */
[----:B------:R-:W-:Y:S02]  /*2d030*/  IMAD.MOV.U32 R115, RZ, RZ, -0x1 ;  /* 0xffffffffff737424 */ /* 0x000fe400078e00ff */
[----:B------:R-:W-:Y:S05]  /*2d040*/  CALL.REL.NOINC `($__internal_13_$__cuda_sm70_shflsync_bfly_p) ;  /* 0x0000008000007944 */ /* 0x000fea0003c00000 */
[----:B------:R-:W-:Y:S01]  /*2d050*/  HFMA2.MMA R166, -RZ, RZ, 0, 1.847743988037109375e-06 ;  /* 0x0000001fffa67435 */ /* 0x000fe200000001ff */
[----:B-1----:R-:W-:Y:S01]  /*2d060*/  FADD.FTZ R113, R113, R161 ;  /* 0x000000a171717221 */ /* 0x002fe20000010000 */
[----:B------:R-:W-:Y:S01]  /*2d070*/  MOV R114, 0x2d0b0 ;  /* 0x0002d0b000727802 */ /* 0x000fe20000000f00 */
[----:B------:R-:W-:Y:S02]  /*2d080*/  IMAD.MOV.U32 R161, RZ, RZ, 0x10 ;  /* 0x00000010ffa17424 */ /* 0x000fe400078e00ff */
[----:B------:R-:W-:Y:S02]  /*2d090*/  IMAD.MOV.U32 R115, RZ, RZ, -0x1 ;  /* 0xffffffffff737424 */ /* 0x000fe400078e00ff */
[----:B------:R-:W-:Y:S05]  /*2d0a0*/  CALL.REL.NOINC `($__internal_13_$__cuda_sm70_shflsync_bfly_p) ;  /* 0x0000002000007944 */ /* 0x000fea0003c00000 */
[----:B-1----:R-:W-:Y:S01]  /*2d0b0*/  IMAD.MOV.U32 R166, RZ, RZ, R161 ;  /* 0x000000ffffa67224 */ /* 0x002fe200078e00a1 */
[----:B------:R-:W-:Y:S05]  /*2d0c0*/  BRA `(.L_x_7597) ;  /* 0xffffd3f000007947 */ /* 0x000fea000383ffff */
        .weak           $__internal_13_$__cuda_sm70_shflsync_bfly_p
        .type           $__internal_13_$__cuda_sm70_shflsync_bfly_p,@function
        .size           $__internal_13_$__cuda_sm70_shflsync_bfly_p,(.L_x_41041 - $__internal_13_$__cuda_sm70_shflsync_bfly_p)
$__internal_13_$__cuda_sm70_shflsync_bfly_p:
[----:B------:R-:W-:Y:S04]  /*2d0d0*/  WARPSYNC R115 ;  /* 0x0000007300007348 */ /* 0x000fe80003800000 */
[----:B------:R0:W1:Y:S02]  /*2d0e0*/  SHFL.BFLY PT, R161, R113, R161, R166 ;  /* 0x0c0000a171a17389 */ /* 0x00006400000e00a6 */
[----:B0-----:R-:W-:-:S04]  /*2d0f0*/  IMAD.MOV.U32 R115, RZ, RZ, 0x0 ;  /* 0x00000000ff737424 */ /* 0x001fc800078e00ff */
[----:B------:R-:W-:Y:S05]  /*2d100*/  RET.REL.NODEC R114 `(_ZN10layer_norm31ln_parallel_residual_fwd_kernelINS_13Kernel_traitsI6__halfS2_S2_S2_fjLj7168ELj1ELj1ELj4ELj16ENS_18Kernel_traits_baseILj7168ES2_S2_S2_S2_fjLj128EEEEELb1ELb0ELb1EEEvNS_9FwdParamsE) ;  /* 0xfffd2ef072007950 */ /* 0x000fea0003c3ffff */
.L_x_7598:
        /* <DEDUP_REMOVED lines=15> */
.L_x_41041:


//--------------------- .text._ZN10layer_norm31ln_parallel_residual_fwd_kernelINS_13Kernel_traitsI6__halfS2_S2_S2_fjLj7168ELj1ELj1ELj4ELj16ENS_18Kernel_traits_baseILj7168ES2_S2_S2_S2_fjLj128EEEEELb1ELb1ELb0EEEvNS_9FwdParamsE --------------------------
	.section	.text._ZN10layer_norm31ln_parallel_residual_fwd_kernelINS_13Kernel_traitsI6__halfS2_S2_S2_fjLj7168ELj1ELj1ELj4ELj16ENS_18Kernel_traits_baseILj7168ES2_S2_S2_S2_fjLj128EEEEELb1ELb1ELb0EEEvNS_9FwdParamsE,"ax",@progbits
	.sectioninfo	@"SHI_REGISTERS=222"
	.align	128
        .global         _ZN10layer_norm31ln_parallel_residual_fwd_kernelINS_13Kernel_traitsI6__halfS2_S2_S2_fjLj7168ELj1ELj1ELj4ELj16ENS_18Kernel_traits_baseILj7168ES2_S2_S2_S2_fjLj128EEEEELb1ELb1ELb0EEEvNS_9FwdParamsE
        .type           _ZN10layer_norm31ln_parallel_residual_fwd_kernelINS_13Kernel_traitsI6__halfS2_S2_S2_fjLj7168ELj1ELj1ELj4ELj16ENS_18Kernel_traits_baseILj7168ES2_S2_S2_S2_fjLj128EEEEELb1ELb1ELb0EEEvNS_9FwdParamsE,@function
        .size           _ZN10layer_norm31ln_parallel_residual_fwd_kernelINS_13Kernel_traitsI6__halfS2_S2_S2_fjLj7168ELj1ELj1ELj4ELj16ENS_18Kernel_traits_baseILj7168ES2_S2_S2_S2_fjLj128EEEEELb1ELb1ELb0EEEvNS_9FwdParamsE,(.L_x_41042 - _ZN10layer_norm31ln_parallel_residual_fwd_kernelINS_13Kernel_traitsI6__halfS2_S2_S2_fjLj7168ELj1ELj1ELj4ELj16ENS_18Kernel_traits_baseILj7168ES2_S2_S2_S2_fjLj128EEEEELb1ELb1ELb0EEEvNS_9FwdParamsE)
        .other          _ZN10layer_norm31ln_parallel_residual_fwd_kernelINS_13Kernel_traitsI6__halfS2_S2_S2_fjLj7168ELj1ELj1ELj4ELj16ENS_18Kernel_traits_baseILj7168ES2_S2_S2_S2_fjLj128EEEEELb1ELb1ELb0EEEvNS_9FwdParamsE,@"STO_CUDA_ENTRY STV_DEFAULT"
_ZN10layer_norm31ln_parallel_residual_fwd_kernelINS_13Kernel_traitsI6__halfS2_S2_S2_fjLj7168ELj1ELj1ELj4ELj16ENS_18Kernel_traits_baseILj7168ES2_S2_S2_S2_fjLj128EEEEELb1ELb1ELb0EEEvNS_9FwdParamsE:
.text._ZN10layer_norm31ln_parallel_residual_fwd_kernelINS_13Kernel_traitsI6__halfS2_S2_S2_fjLj7168ELj1ELj1ELj4ELj16ENS_18Kernel_traits_baseILj7168ES2_S2_S2_S2_fjLj128EEEEELb1ELb1ELb0EEEvNS_9FwdParamsE:
        /* <DEDUP_REMOVED lines=98> */
.L_x_7600:
[----:B0-----:R-:W-:Y:S05]  /*0620*/  BSYNC B0 ;  /* 0x0000000000007941 */ /* 0x001fea0003800000 */
.L_x_7599:
        /* <DEDUP_REMOVED lines=13> */
.L_x_7602:
[----:B0-----:R-:W-:Y:S05]  /*0700*/  BSYNC B0 ;  /* 0x0000000000007941 */ /* 0x001fea0003800000 */
.L_x_7601:
        /* <DEDUP_REMOVED lines=13> */
.L_x_7604:
[----:B0-----:R-:W-:Y:S05]  /*07e0*/  BSYNC B0 ;  /* 0x0000000000007941 */ /* 0x001fea0003800000 */
.L_x_7603:
        /* <DEDUP_REMOVED lines=13> */
.L_x_7606:
[----:B0-----:R-:W-:Y:S05]  /*08c0*/  BSYNC B0 ;  /* 0x0000000000007941 */ /* 0x001fea0003800000 */
.L_x_7605:
        /* <DEDUP_REMOVED lines=13> */
.L_x_7608:
[----:B0-----:R-:W-:Y:S05]  /*09a0*/  BSYNC B0 ;  /* 0x0000000000007941 */ /* 0x001fea0003800000 */
.L_x_7607:
        /* <DEDUP_REMOVED lines=21> */
.L_x_7610:
[----:B0-----:R-:W-:Y:S05]  /*0b00*/  BSYNC B0 ;  /* 0x0000000000007941 */ /* 0x001fea0003800000 */
.L_x_7609:
        /* <DEDUP_REMOVED lines=21> */
.L_x_7612:
[----:B0-----:R-:W-:Y:S05]  /*0c60*/  BSYNC B0 ;  /* 0x0000000000007941 */ /* 0x001fea0003800000 */
.L_x_7611:
[----:B------:R-:W-:Y:S02]  /*0c70*/  ISETP.GE.AND P0, PT, R42, c[0x0][0x164], PT ;  /* 0x000059002a007a0c */ /* 0x000fe40003f06270 */
[----:B------:R-:W-:Y:S02]  /*0c80*/  LOP3.LUT R138, R23, UR23, R16, 0x96, !PT ;  /* 0x00000017178a7c12 */ /* 0x000fe4000f8e9610 */
[----:B------:R-:W-:-:S09]  /*0c90*/  LOP3.LUT R140, R21, UR24, R2, 0x96, !PT ;  /* 0x00000018158c7c12 */ /* 0x000fd2000f8e9602 */
[----:B------:R-:W-:Y:S05]  /*0ca0*/  @P0 EXIT ;  /* 0x000000000000094d */ /* 0x000fea0003800000 */
[--C-:B-----5:R-:W-:Y:S01]  /*0cb0*/  HADD2.F32 R101, -RZ, R77.reuse.H0_H0 ;  /* 0x2000004dff657230 */ /* 0x120fe20000004100 */
[----:B------:R-:W-:Y:S01]  /*0cc0*/  IMAD.HI.U32 R142, R140, -0x326172a9, RZ ;  /* 0xcd9e8d578c8e7827 */ /* 0x000fe200078e00ff */
[----:B------:R-:W-:Y:S01]  /*0cd0*/  HADD2.F32 R102, -RZ, R77.H1_H1 ;  /* 0x3000004dff667230 */ /* 0x000fe20000004100 */
[----:B------:R-:W-:Y:S01]  /*0ce0*/  LOP3.LUT R137, R132, 0x3, RZ, 0xc0, !PT ;  /* 0x0000000384897812 */ /* 0x000fe200078ec0ff */
[--C-:B------:R-:W-:Y:S01]  /*0cf0*/  HADD2.F32 R77, -RZ, R78.reuse.H0_H0 ;  /* 0x2000004eff4d7230 */ /* 0x100fe20000004100 */
[----:B------:R-:W-:Y:S01]  /*0d00*/  IMAD.HI.U32 R139, R138, -0x2daee0ad, RZ ;  /* 0xd2511f538a8b7827 */ /* 0x000fe200078e00ff */
[----:B------:R-:W-:Y:S01]  /*0d10*/  HADD2.F32 R103, -RZ, R78.H1_H1 ;  /* 0x3000004eff677230 */ /* 0x000fe20000004100 */
[----:B------:R-:W-:Y:S01]  /*0d20*/  ULDC.U8 UR8, c[0x0][0x1f0] ;  /* 0x00007c0000087ab9 */ /* 0x000fe20000000000 */
[--C-:B------:R-:W-:Y:S01]  /*0d30*/  HADD2.F32 R78, -RZ, R79.reuse.H0_H0 ;  /* 0x2000004fff4e7230 */ /* 0x100fe20000004100 */
[----:B------:R-:W-:Y:S01]  /*0d40*/  IMAD.MOV.U32 R135, RZ, RZ, 0x1 ;  /* 0x00000001ff877424 */ /* 0x000fe200078e00ff */
[----:B------:R-:W-:Y:S01]  /*0d50*/  HADD2.F32 R104, -RZ, R79.H1_H1 ;  /* 0x3000004fff687230 */ /* 0x000fe20000004100 */
[----:B------:R-:W-:Y:S01]  /*0d60*/  IMAD R140, R140, -0x326172a9, RZ ;  /* 0xcd9e8d578c8c7824 */ /* 0x000fe200078e02ff */
[--C-:B------:R-:W-:Y:S01]  /*0d70*/  HADD2.F32 R79, -RZ, R64.reuse.H0_H0 ;  /* 0x20000040ff4f7230 */ /* 0x100fe20000004100 */
[----:B------:R-:W-:Y:S01]  /*0d80*/  IMAD R138, R138, -0x2daee0ad, RZ ;  /* 0xd2511f538a8a7824 */ /* 0x000fe200078e02ff */
[----:B------:R-:W-:Y:S01]  /*0d90*/  HADD2.F32 R106, -RZ, R64.H1_H1 ;  /* 0x30000040ff6a7230 */ /* 0x000fe20000004100 */
[----:B------:R-:W-:Y:S01]  /*0da0*/  SHF.R.S32.HI R64, RZ, 0x3, R111 ;  /* 0x00000003ff407819 */ /* 0x000fe2000001146f */
[--C-:B------:R-:W-:Y:S01]  /*0db0*/  HADD2.F32 R105, -RZ, R65.reuse.H0_H0 ;  /* 0x20000041ff697230 */ /* 0x100fe20000004100 */
[----:B------:R-:W-:Y:S01]  /*0dc0*/  IMAD.MOV.U32 R136, RZ, RZ, RZ ;  /* 0x000000ffff887224 */ /* 0x000fe200078e00ff */
[----:B------:R-:W-:Y:S01]  /*0dd0*/  HADD2.F32 R108, -RZ, R65.H1_H1 ;  /* 0x30000041ff6c7230 */ /* 0x000fe20000004100 */
[----:B------:R-:W-:Y:S01]  /*0de0*/  LOP3.LUT R65, R64, 0x7f, RZ, 0xc0, !PT ;  /* 0x0000007f40417812 */ /* 0x000fe200078ec0ff */
[--C-:B------:R-:W-:Y:S01]  /*0df0*/  HADD2.F32 R107, -RZ, R66.reuse.H0_H0 ;  /* 0x20000042ff6b7230 */ /* 0x100fe20000004100 */
[----:B------:R-:W-:Y:S01]  /*0e00*/  SHF.R.U32.HI R64, RZ, 0x2, R64 ;  /* 0x00000002ff407819 */ /* 0x000fe20000011640 */
[----:B------:R-:W-:Y:S01]  /*0e10*/  HADD2.F32 R110, -RZ, R66.H1_H1 ;  /* 0x30000042ff6e7230 */ /* 0x000fe20000004100 */
[----:B------:R-:W-:Y:S01]  /*0e20*/  LOP3.LUT R66, R48, 0x60, RZ, 0xc0, !PT ;  /* 0x0000006030427812 */ /* 0x000fe200078ec0ff */
[----:B------:R-:W-:-:S02]  /*0e30*/  HADD2.F32 R109, -RZ, R67.H0_H0 ;  /* 0x20000043ff6d7230 */ /* 0x000fc40000004100 */
[----:B------:R-:W-:Y:S01]  /*0e40*/  HADD2.F32 R112, -RZ, R67.H1_H1 ;  /* 0x30000043ff707230 */ /* 0x000fe20000004100 */
[----:B------:R-:W-:Y:S01]  /*0e50*/  LOP3.LUT R67, R64, 0x3fffffe0, RZ, 0xc0, !PT ;  /* 0x3fffffe040437812 */ /* 0x000fe200078ec0ff */
[----:B------:R-:W-:Y:S01]  /*0e60*/  IMAD.IADD R66, R65, 0x1, -R66 ;  /* 0x0000000141427824 */ /* 0x000fe200078e0a42 */
[--C-:B------:R-:W-:Y:S02]  /*0e70*/  HADD2.F32 R111, -RZ, R68.reuse.H0_H0 ;  /* 0x20000044ff6f7230 */ /* 0x100fe40000004100 */
[----:B------:R-:W-:Y:S02]  /*0e80*/  HADD2.F32 R113, -RZ, R68.H1_H1 ;  /* 0x30000044ff717230 */ /* 0x000fe40000004100 */
[----:B------:R-:W-:Y:S01]  /*0e90*/  IMNMX R66, RZ, R66, !PT ;  /* 0x00000042ff427217 */ /* 0x000fe20007800200 */
[--C-:B------:R-:W-:Y:S02]  /*0ea0*/  HADD2.F32 R68, -RZ, R69.reuse.H0_H0 ;  /* 0x20000045ff447230 */ /* 0x100fe40000004100 */
[----:B------:R-:W-:Y:S01]  /*0eb0*/  HADD2.F32 R114, -RZ, R69.H1_H1 ;  /* 0x30000045ff727230 */ /* 0x000fe20000004100 */
[----:B------:R-:W-:Y:S01]  /*0ec0*/  IMNMX R66, R66, 0x20, PT ;  /* 0x0000002042427817 */ /* 0x000fe20003800200 */
[----:B------:R-:W-:-:S02]  /*0ed0*/  HADD2.F32 R69, -RZ, R70.H0_H0 ;  /* 0x20000046ff457230 */ /* 0x000fc40000004100 */
[----:B------:R-:W-:Y:S02]  /*0ee0*/  HADD2.F32 R115, -RZ, R70.H1_H1 ;  /* 0x30000046ff737230 */ /* 0x000fe40000004100 */
[----:B------:R-:W-:Y:S01]  /*0ef0*/  IMAD.IADD R66, R66, 0x1, R67 ;  /* 0x0000000142427824 */ /* 0x000fe200078e0243 */
[--C-:B------:R-:W-:Y:S02]  /*0f00*/  HADD2.F32 R70, -RZ, R71.reuse.H0_H0 ;  /* 0x20000047ff467230 */ /* 0x100fe40000004100 */
[----:B------:R-:W-:Y:S01]  /*0f10*/  HADD2.F32 R116, -RZ, R71.H1_H1 ;  /* 0x30000047ff747230 */ /* 0x000fe20000004100 */
[----:B------:R-:W-:Y:S01]  /*0f20*/  IMAD.SHL.U32 R66, R66, 0x8, RZ ;  /* 0x0000000842427824 */ /* 0x000fe200078e00ff */
[--C-:B------:R-:W-:Y:S02]  /*0f30*/  HADD2.F32 R71, -RZ, R56.reuse.H0_H0 ;  /* 0x20000038ff477230 */ /* 0x100fe40000004100 */
[----:B------:R-:W-:Y:S01]  /*0f40*/  HADD2.F32 R118, -RZ, R56.H1_H1 ;  /* 0x30000038ff767230 */ /* 0x000fe20000004100 */
[----:B------:R-:W-:Y:S01]  /*0f50*/  IMAD.SHL.U32 R56, R48, 0x20, RZ ;  /* 0x0000002030387824 */ /* 0x000fe200078e00ff */
[--C-:B------:R-:W-:Y:S01]  /*0f60*/  HADD2.F32 R41, -RZ, R24.reuse.H0_H0 ;  /* 0x20000018ff297230 */ /* 0x100fe20000004100 */
[----:B------:R-:W0:Y:S01]  /*0f70*/  I2F.U32 R66, R66 ;  /* 0x0000004200427306 */ /* 0x000e220000201000 */
[----:B------:R-:W-:-:S02]  /*0f80*/  HADD2.F32 R40, -RZ, R24.H1_H1 ;  /* 0x30000018ff287230 */ /* 0x000fc40000004100 */
[----:B------:R-:W-:Y:S01]  /*0f90*/  LOP3.LUT R56, R56, 0x3e0, RZ, 0xc0, !PT ;  /* 0x000003e038387812 */ /* 0x000fe200078ec0ff */
[--C-:B------:R-:W-:Y:S02]  /*0fa0*/  HADD2.F32 R39, -RZ, R25.reuse.H0_H0 ;  /* 0x20000019ff277230 */ /* 0x100fe40000004100 */
[----:B------:R-:W-:Y:S02]  /*0fb0*/  HADD2.F32 R38, -RZ, R25.H1_H1 ;  /* 0x30000019ff267230 */ /* 0x000fe40000004100 */
[----:B------:R-:W-:Y:S01]  /*0fc0*/  IMAD.IADD R56, R65, 0x1, -R56 ;  /* 0x0000000141387824 */ /* 0x000fe200078e0a38 */
[--C-:B------:R-:W-:Y:S02]  /*0fd0*/  HADD2.F32 R37, -RZ, R26.reuse.H0_H0 ;  /* 0x2000001aff257230 */ /* 0x100fe40000004100 */
[----:B------:R-:W-:Y:S02]  /*0fe0*/  HADD2.F32 R36, -RZ, R26.H1_H1 ;  /* 0x3000001aff247230 */ /* 0x000fe40000004100 */
[----:B------:R-:W-:Y:S01]  /*0ff0*/  IMNMX R56, RZ, R56, !PT ;  /* 0x00000038ff387217 */ /* 0x000fe20007800200 */
[--C-:B------:R-:W-:Y:S01]  /*1000*/  HADD2.F32 R35, -RZ, R27.reuse.H0_H0 ;  /* 0x2000001bff237230 */ /* 0x100fe20000004100 */
[----:B0-----:R0:W1:Y:S01]  /*1010*/  MUFU.RCP R141, R66 ;  /* 0x00000042008d7308 */ /* 0x0010620000001000 */
[----:B------:R-:W-:Y:S01]  /*1020*/  HADD2.F32 R34, -RZ, R27.H1_H1 ;  /* 0x3000001bff227230 */ /* 0x000fe20000004100 */
[----:B------:R-:W-:Y:S01]  /*1030*/  IMNMX R56, R56, 0x20, PT ;  /* 0x0000002038387817 */ /* 0x000fe20003800200 */
[----:B------:R-:W-:-:S02]  /*1040*/  HADD2.F32 R33, -RZ, R12.H0_H0 ;  /* 0x2000000cff217230 */ /* 0x000fc40000004100 */
[----:B------:R-:W-:Y:S02]  /*1050*/  HADD2.F32 R32, -RZ, R12.H1_H1 ;  /* 0x3000000cff207230 */ /* 0x000fe40000004100 */
[--C-:B------:R-:W-:Y:S01]  /*1060*/  HADD2.F32 R31, -RZ, R13.reuse.H0_H0 ;  /* 0x2000000dff1f7230 */ /* 0x100fe20000004100 */
[----:B------:R-:W-:Y:S01]  /*1070*/  IMAD.IADD R56, R67, 0x1, R56 ;  /* 0x0000000143387824 */ /* 0x000fe200078e0238 */
[----:B------:R-:W-:Y:S02]  /*1080*/  HADD2.F32 R30, -RZ, R13.H1_H1 ;  /* 0x3000000dff1e7230 */ /* 0x000fe40000004100 */
[--C-:B------:R-:W-:Y:S01]  /*1090*/  HADD2.F32 R25, -RZ, R8.reuse.H0_H0 ;  /* 0x20000008ff197230 */ /* 0x100fe20000004100 */
[----:B------:R-:W-:Y:S01]  /*10a0*/  IMAD.SHL.U32 R134, R56, 0x8, RZ ;  /* 0x0000000838867824 */ /* 0x000fe200078e00ff */
        /* <DEDUP_REMOVED lines=36> */
[----:B------:R-:W-:Y:S01]  /*12f0*/  HADD2.F32 R120, -RZ, R57.H1_H1 ;  /* 0x30000039ff787230 */ /* 0x000fe20000004100 */
[----:B------:R-:W-:Y:S01]  /*1300*/  IMAD R57, R131, -0x326172a9, RZ ;  /* 0xcd9e8d5783397824 */ /* 0x000fe200078e02ff */
[----:B------:R-:W-:-:S02]  /*1310*/  HADD2.F32 R119, -RZ, R58.H0_H0 ;  /* 0x2000003aff777230 */ /* 0x000fc40000004100 */
[----:B------:R-:W-:Y:S01]  /*1320*/  HADD2.F32 R122, -RZ, R58.H1_H1 ;  /* 0x3000003aff7a7230 */ /* 0x000fe20000004100 */
[----:B------:R-:W-:Y:S01]  /*1330*/  IMAD R58, R129, -0x2daee0ad, RZ ;  /* 0xd2511f53813a7824 */ /* 0x000fe200078e02ff */
[--C-:B------:R-:W-:Y:S01]  /*1340*/  HADD2.F32 R81, -RZ, R82.reuse.H0_H0 ;  /* 0x20000052ff517230 */ /* 0x100fe20000004100 */
[----:B------:R-:W-:Y:S01]  /*1350*/  LOP3.LUT R142, R142, UR25, R57, 0x96, !PT ;  /* 0x000000198e8e7c12 */ /* 0x000fe2000f8e9639 */
[----:B------:R-:W-:Y:S02]  /*1360*/  HADD2.F32 R91, -RZ, R82.H1_H1 ;  /* 0x30000052ff5b7230 */ /* 0x000fe40000004100 */
[--C-:B------:R-:W-:Y:S01]  /*1370*/  HADD2.F32 R82, -RZ, R83.reuse.H0_H0 ;  /* 0x20000053ff527230 */ /* 0x100fe20000004100 */
[----:B------:R-:W-:Y:S01]  /*1380*/  LOP3.LUT R139, R139, UR26, R58, 0x96, !PT ;  /* 0x0000001a8b8b7c12 */ /* 0x000fe2000f8e963a */
        /* <DEDUP_REMOVED lines=8> */
[----:B------:R-:W-:Y:S02]  /*1410*/  HADD2.F32 R85, -RZ, R86.H0_H0 ;  /* 0x20000056ff557230 */ /* 0x000fe40000004100 */
[----:B------:R-:W-:Y:S02]  /*1420*/  HADD2.F32 R95, -RZ, R87.H0_H0 ;  /* 0x20000057ff5f7230 */ /* 0x000fe40000004100 */
[----:B------:R-:W-:Y:S02]  /*1430*/  HADD2.F32 R96, -RZ, R72.H0_H0 ;  /* 0x20000048ff607230 */ /* 0x000fe40000004100 */
[----:B------:R-:W-:Y:S02]  /*1440*/  HADD2.F32 R97, -RZ, R73.H0_H0 ;  /* 0x20000049ff617230 */ /* 0x000fe40000004100 */
[----:B------:R-:W-:Y:S02]  /*1450*/  HADD2.F32 R98, -RZ, R74.H0_H0 ;  /* 0x2000004aff627230 */ /* 0x000fe40000004100 */
[----:B------:R-:W-:-:S02]  /*1460*/  HADD2.F32 R99, -RZ, R75.H0_H0 ;  /* 0x2000004bff637230 */ /* 0x000fc40000004100 */
[----:B------:R-:W-:Y:S02]  /*1470*/  HADD2.F32 R100, -RZ, R76.H0_H0 ;  /* 0x2000004cff647230 */ /* 0x000fe40000004100 */
[----:B------:R-:W-:Y:S02]  /*1480*/  HADD2.F32 R54, -RZ, R54.H1_H1 ;  /* 0x30000036ff367230 */ /* 0x000fe40000004100 */
[----:B------:R-:W-:Y:S02]  /*1490*/  HADD2.F32 R86, -RZ, R86.H1_H1 ;  /* 0x30000056ff567230 */ /* 0x000fe40000004100 */
[----:B------:R-:W-:Y:S02]  /*14a0*/  HADD2.F32 R87, -RZ, R87.H1_H1 ;  /* 0x30000057ff577230 */ /* 0x000fe40000004100 */
[----:B------:R-:W-:Y:S02]  /*14b0*/  HADD2.F32 R72, -RZ, R72.H1_H1 ;  /* 0x30000048ff487230 */ /* 0x000fe40000004100 */
[----:B------:R-:W-:-:S02]  /*14c0*/  HADD2.F32 R73, -RZ, R73.H1_H1 ;  /* 0x30000049ff497230 */ /* 0x000fc40000004100 */
[----:B------:R-:W-:Y:S02]  /*14d0*/  HADD2.F32 R74, -RZ, R74.H1_H1 ;  /* 0x3000004aff4a7230 */ /* 0x000fe40000004100 */
        /* <DEDUP_REMOVED lines=12> */
.L_x_8546:
        /* <DEDUP_REMOVED lines=15> */
[----:B------:R-:W-:Y:S01]  /*1690*/  @P2 LEA R206, P0, R133, c[0x0][0x178], 0x4 ;  /* 0x00005e0085ce2a11 */ /* 0x000fe200078020ff */
        /* <DEDUP_REMOVED lines=18> */
[----:B------:R-:W-:Y:S01]  /*17c0*/  MOV R171, R138 ;  /* 0x0000008a00ab7202 */ /* 0x000fe20000000f00 */
[----:B------:R-:W-:Y:S05]  /*17d0*/  BRA `(.L_x_7617) ;  /* 0x0000001000007947 */ /* 0x000fea0003800000 */
.L_x_7616:
[----:B0-----:R-:W-:Y:S02]  /*17e0*/  IMAD.MOV.U32 R171, RZ, RZ, R140 ;  /* 0x000000ffffab7224 */ /* 0x001fe400078e008c */
.L_x_7617:
[----:B------:R-:W-:Y:S05]  /*17f0*/  BSYNC B1 ;  /* 0x0000000000017941 */ /* 0x000fea0003800000 */
.L_x_7615:
        /* <DEDUP_REMOVED lines=16> */
.L_x_7621:
[----:B------:R-:W-:Y:S05]  /*1900*/  BSYNC B2 ;  /* 0x0000000000027941 */ /* 0x000fea0003800000 */
.L_x_7620:
        /* <DEDUP_REMOVED lines=43> */
.L_x_7619:
[----:B------:R-:W-:Y:S05]  /*1bc0*/  BSYNC B1 ;  /* 0x0000000000017941 */ /* 0x000fea0003800000 */
.L_x_7618:
[----:B------:R-:W0:Y:S01]  /*1bd0*/  I2F.U32 R137, R171 ;  /* 0x000000ab00897306 */ /* 0x000e220000201000 */
[----:B------:R-:W-:Y:S01]  /*1be0*/  IMAD.MOV.U32 R210, RZ, RZ, 0x2f800000 ;  /* 0x2f800000ffd27424 */ /* 0x000fe200078e00ff */
[----:B------:R-:W-:Y:S01]  /*1bf0*/  ISETP.NE.U32.AND P1, PT, RZ, c[0x0][0x178], PT ;  /* 0x00005e00ff007a0c */ /* 0x000fe20003f25070 */
[----:B-----5:R-:W-:Y:S01]  /*1c00*/  HADD2.F32 R132, -RZ, R64.H0_H0 ;  /* 0x20000040ff847230 */ /* 0x020fe20000004100 */
[----:B------:R-:W-:Y:S02]  /*1c10*/  LOP3.LUT R43, R43, 0xfffffff7, RZ, 0xc0, !PT ;  /* 0xfffffff72b2b7812 */ /* 0x000fe400078ec0ff */
[----:B------:R-:W-:Y:S02]  /*1c20*/  ISETP.NE.AND.EX P1, PT, RZ, c[0x0][0x17c], PT, P1 ;  /* 0x00005f00ff007a0c */ /* 0x000fe40003f25310 */
        /* <DEDUP_REMOVED lines=12> */
.L_x_7622:
        /* <DEDUP_REMOVED lines=12> */
.L_x_7625:
[----:B------:R-:W-:Y:S02]  /*1db0*/  IMAD.MOV.U32 R137, RZ, RZ, R140 ;  /* 0x000000ffff897224 */ /* 0x000fe400078e008c */
.L_x_7626:
[----:B------:R-:W-:Y:S05]  /*1dc0*/  BSYNC B1 ;  /* 0x0000000000017941 */ /* 0x000fea0003800000 */
.L_x_7624:
        /* <DEDUP_REMOVED lines=16> */
.L_x_7630:
[----:B------:R-:W-:Y:S05]  /*1ed0*/  BSYNC B2 ;  /* 0x0000000000027941 */ /* 0x000fea0003800000 */
.L_x_7629:
        /* <DEDUP_REMOVED lines=43> */
.L_x_7628:
[----:B------:R-:W-:Y:S05]  /*2190*/  BSYNC B1 ;  /* 0x0000000000017941 */ /* 0x000fea0003800000 */
.L_x_7627:
        /* <DEDUP_REMOVED lines=10> */
.L_x_7623:
        /* <DEDUP_REMOVED lines=12> */
.L_x_7632:
[----:B------:R-:W-:Y:S02]  /*2300*/  IMAD.MOV.U32 R137, RZ, RZ, R140 ;  /* 0x000000ffff897224 */ /* 0x000fe400078e008c */
.L_x_7633:
[----:B------:R-:W-:Y:S05]  /*2310*/  BSYNC B1 ;  /* 0x0000000000017941 */ /* 0x000fea0003800000 */
.L_x_7631:
        /* <DEDUP_REMOVED lines=16> */
.L_x_7637:
[----:B------:R-:W-:Y:S05]  /*2420*/  BSYNC B2 ;  /* 0x0000000000027941 */ /* 0x000fea0003800000 */
.L_x_7636:
        /* <DEDUP_REMOVED lines=43> */
.L_x_7635:
[----:B------:R-:W-:Y:S05]  /*26e0*/  BSYNC B1 ;  /* 0x0000000000017941 */ /* 0x000fea0003800000 */
.L_x_7634:
        /* <DEDUP_REMOVED lines=15> */
.L_x_7638:
        /* <DEDUP_REMOVED lines=12> */
.L_x_7641:
[----:B------:R-:W-:Y:S02]  /*28a0*/  IMAD.MOV.U32 R64, RZ, RZ, R140 ;  /* 0x000000ffff407224 */ /* 0x000fe400078e008c */
.L_x_7642:
[----:B------:R-:W-:Y:S05]  /*28b0*/  BSYNC B1 ;  /* 0x0000000000017941 */ /* 0x000fea0003800000 */
.L_x_7640:
        /* <DEDUP_REMOVED lines=16> */
.L_x_7646:
[----:B------:R-:W-:Y:S05]  /*29c0*/  BSYNC B2 ;  /* 0x0000000000027941 */ /* 0x000fea0003800000 */
.L_x_7645:
        /* <DEDUP_REMOVED lines=43> */
.L_x_7644:
[----:B------:R-:W-:Y:S05]  /*2c80*/  BSYNC B1 ;  /* 0x0000000000017941 */ /* 0x000fea0003800000 */
.L_x_7643:
        /* <DEDUP_REMOVED lines=10> */
.L_x_7639:
        /* <DEDUP_REMOVED lines=12> */
.L_x_7648:
[----:B------:R-:W-:Y:S02]  /*2df0*/  IMAD.MOV.U32 R64, RZ, RZ, R140 ;  /* 0x000000ffff407224 */ /* 0x000fe400078e008c */
.L_x_7649:
[----:B------:R-:W-:Y:S05]  /*2e00*/  BSYNC B1 ;  /* 0x0000000000017941 */ /* 0x000fea0003800000 */
.L_x_7647:
        /* <DEDUP_REMOVED lines=16> */
.L_x_7653:
[----:B------:R-:W-:Y:S05]  /*2f10*/  BSYNC B2 ;  /* 0x0000000000027941 */ /* 0x000fea0003800000 */
.L_x_7652:
        /* <DEDUP_REMOVED lines=43> */
.L_x_7651:
[----:B------:R-:W-:Y:S05]  /*31d0*/  BSYNC B1 ;  /* 0x0000000000017941 */ /* 0x000fea0003800000 */
.L_x_7650:
[----:B------:R-:W0:Y:S01]  /*31e0*/  I2F.U32 R137, R64 ;  /* 0x0000004000897306 */ /* 0x000e220000201000 */
[----:B------:R-:W-:Y:S01]  /*31f0*/  HADD2.F32 R168, -RZ, R65.H0_H0 ;  /* 0x20000041ffa87230 */ /* 0x000fe20000004100 */
        /* <DEDUP_REMOVED lines=13> */
.L_x_7654:
        /* <DEDUP_REMOVED lines=12> */
.L_x_7657:
[----:B------:R-:W-:Y:S02]  /*3390*/  IMAD.MOV.U32 R64, RZ, RZ, R140 ;  /* 0x000000ffff407224 */ /* 0x000fe400078e008c */
.L_x_7658:
[----:B------:R-:W-:Y:S05]  /*33a0*/  BSYNC B1 ;  /* 0x0000000000017941 */ /* 0x000fea0003800000 */
.L_x_7656:
        /* <DEDUP_REMOVED lines=16> */
.L_x_7662:
[----:B------:R-:W-:Y:S05]  /*34b0*/  BSYNC B2 ;  /* 0x0000000000027941 */ /* 0x000fea0003800000 */
.L_x_7661:
        /* <DEDUP_REMOVED lines=43> */
.L_x_7660:
[----:B------:R-:W-:Y:S05]  /*3770*/  BSYNC B1 ;  /* 0x0000000000017941 */ /* 0x000fea0003800000 */
.L_x_7659:
        /* <DEDUP_REMOVED lines=10> */
.L_x_7655:
        /* <DEDUP_REMOVED lines=12> */
.L_x_7664:
[----:B------:R-:W-:Y:S02]  /*38e0*/  IMAD.MOV.U32 R64, RZ, RZ, R140 ;  /* 0x000000ffff407224 */ /* 0x000fe400078e008c */
.L_x_7665:
[----:B------:R-:W-:Y:S05]  /*38f0*/  BSYNC B1 ;  /* 0x0000000000017941 */ /* 0x000fea0003800000 */
.L_x_7663:
        /* <DEDUP_REMOVED lines=16> */
.L_x_7669:
[----:B------:R-:W-:Y:S05]  /*3a00*/  BSYNC B2 ;  /* 0x0000000000027941 */ /* 0x000fea0003800000 */
.L_x_7668:
        /* <DEDUP_REMOVED lines=43> */
.L_x_7667:
[----:B------:R-:W-:Y:S05]  /*3cc0*/  BSYNC B1 ;  /* 0x0000000000017941 */ /* 0x000fea0003800000 */
.L_x_7666:
        /* <DEDUP_REMOVED lines=15> */
.L_x_7670:
        /* <DEDUP_REMOVED lines=12> */
.L_x_7673:
[----:B------:R-:W-:Y:S02]  /*3e80*/  IMAD.MOV.U32 R137, RZ, RZ, R140 ;  /* 0x000000ffff897224 */ /* 0x000fe400078e008c */
.L_x_7674:
[----:B------:R-:W-:Y:S05]  /*3e90*/  BSYNC B1 ;  /* 0x0000000000017941 */ /* 0x000fea0003800000 */
.L_x_7672:
        /* <DEDUP_REMOVED lines=16> */
.L_x_7678:
[----:B------:R-:W-:Y:S05]  /*3fa0*/  BSYNC B2 ;  /* 0x0000000000027941 */ /* 0x000fea0003800000 */
.L_x_7677:
        /* <DEDUP_REMOVED lines=43> */
.L_x_7676:
[----:B------:R-:W-:Y:S05]  /*4260*/  BSYNC B1 ;  /* 0x0000000000017941 */ /* 0x000fea0003800000 */
.L_x_7675:
        /* <DEDUP_REMOVED lines=10> */
.L_x_7671:
        /* <DEDUP_REMOVED lines=12> */
.L_x_7680:
[----:B------:R-:W-:Y:S02]  /*43d0*/  IMAD.MOV.U32 R137, RZ, RZ, R140 ;  /* 0x000000ffff897224 */ /* 0x000fe400078e008c */
.L_x_7681:
[----:B------:R-:W-:Y:S05]  /*43e0*/  BSYNC B1 ;  /* 0x0000000000017941 */ /* 0x000fea0003800000 */
.L_x_7679:
        /* <DEDUP_REMOVED lines=16> */
.L_x_7685:
[----:B------:R-:W-:Y:S05]  /*44f0*/  BSYNC B2 ;  /* 0x0000000000027941 */ /* 0x000fea0003800000 */
.L_x_7684:
        /* <DEDUP_REMOVED lines=43> */
.L_x_7683:
[----:B------:R-:W-:Y:S05]  /*47b0*/  BSYNC B1 ;  /* 0x0000000000017941 */ /* 0x000fea0003800000 */
.L_x_7682:
        /* <DEDUP_REMOVED lines=13> */
.L_x_7686:
        /* <DEDUP_REMOVED lines=12> */
.L_x_7689:
[----:B------:R-:W-:Y:S02]  /*4950*/  IMAD.MOV.U32 R137, RZ, RZ, R140 ;  /* 0x000000ffff897224 */ /* 0x000fe400078e008c */
.L_x_7690:
[----:B------:R-:W-:Y:S05]  /*4960*/  BSYNC B1 ;  /* 0x0000000000017941 */ /* 0x000fea0003800000 */
.L_x_7688:
        /* <DEDUP_REMOVED lines=16> */
.L_x_7694:
[----:B------:R-:W-:Y:S05]  /*4a70*/  BSYNC B2 ;  /* 0x0000000000027941 */ /* 0x000fea0003800000 */
.L_x_7693:
        /* <DEDUP_REMOVED lines=43> */
.L_x_7692:
[----:B------:R-:W-:Y:S05]  /*4d30*/  BSYNC B1 ;  /* 0x0000000000017941 */ /* 0x000fea0003800000 */
.L_x_7691:
        /* <DEDUP_REMOVED lines=10> */
.L_x_7687:
        /* <DEDUP_REMOVED lines=12> */
.L_x_7696:
[----:B------:R-:W-:Y:S02]  /*4ea0*/  IMAD.MOV.U32 R137, RZ, RZ, R140 ;  /* 0x000000ffff897224 */ /* 0x000fe400078e008c */
.L_x_7697:
[----:B------:R-:W-:Y:S05]  /*4eb0*/  BSYNC B1 ;  /* 0x0000000000017941 */ /* 0x000fea0003800000 */
.L_x_7695:
        /* <DEDUP_REMOVED lines=16> */
.L_x_7701:
[----:B------:R-:W-:Y:S05]  /*4fc0*/  BSYNC B2 ;  /* 0x0000000000027941 */ /* 0x000fea0003800000 */
.L_x_7700:
        /* <DEDUP_REMOVED lines=43> */
.L_x_7699:
[----:B------:R-:W-:Y:S05]  /*5280*/  BSYNC B1 ;  /* 0x0000000000017941 */ /* 0x000fea0003800000 */
.L_x_7698:
        /* <DEDUP_REMOVED lines=13> */
.L_x_7702:
        /* <DEDUP_REMOVED lines=12> */
.L_x_7705:
[----:B------:R-:W-:Y:S02]  /*5420*/  IMAD.MOV.U32 R66, RZ, RZ, R140 ;  /* 0x000000ffff427224 */ /* 0x000fe400078e008c */
.L_x_7706:
[----:B------:R-:W-:Y:S05]  /*5430*/  BSYNC B1 ;  /* 0x0000000000017941 */ /* 0x000fea0003800000 */
.L_x_7704:
        /* <DEDUP_REMOVED lines=16> */
.L_x_7710:
[----:B------:R-:W-:Y:S05]  /*5540*/  BSYNC B2 ;  /* 0x0000000000027941 */ /* 0x000fea0003800000 */
.L_x_7709:
        /* <DEDUP_REMOVED lines=43> */
.L_x_7708:
[----:B------:R-:W-:Y:S05]  /*5800*/  BSYNC B1 ;  /* 0x0000000000017941 */ /* 0x000fea0003800000 */
.L_x_7707:
        /* <DEDUP_REMOVED lines=10> */
.L_x_7703:
        /* <DEDUP_REMOVED lines=12> */
.L_x_7712:
[----:B------:R-:W-:Y:S02]  /*5970*/  IMAD.MOV.U32 R66, RZ, RZ, R140 ;  /* 0x000000ffff427224 */ /* 0x000fe400078e008c */
.L_x_7713:
[----:B------:R-:W-:Y:S05]  /*5980*/  BSYNC B1 ;  /* 0x0000000000017941 */ /* 0x000fea0003800000 */
.L_x_7711:
        /* <DEDUP_REMOVED lines=16> */
.L_x_7717:
[----:B------:R-:W-:Y:S05]  /*5a90*/  BSYNC B2 ;  /* 0x0000000000027941 */ /* 0x000fea0003800000 */
.L_x_7716:
        /* <DEDUP_REMOVED lines=43> */
.L_x_7715:
[----:B------:R-:W-:Y:S05]  /*5d50*/  BSYNC B1 ;  /* 0x0000000000017941 */ /* 0x000fea0003800000 */
.L_x_7714:
        /* <DEDUP_REMOVED lines=13> */
.L_x_7718:
        /* <DEDUP_REMOVED lines=12> */
.L_x_7721:
[----:B------:R-:W-:Y:S02]  /*5ef0*/  IMAD.MOV.U32 R66, RZ, RZ, R140 ;  /* 0x000000ffff427224 */ /* 0x000fe400078e008c */
.L_x_7722:
[----:B------:R-:W-:Y:S05]  /*5f00*/  BSYNC B1 ;  /* 0x0000000000017941 */ /* 0x000fea0003800000 */
.L_x_7720:
        /* <DEDUP_REMOVED lines=16> */
.L_x_7726:
[----:B------:R-:W-:Y:S05]  /*6010*/  BSYNC B2 ;  /* 0x0000000000027941 */ /* 0x000fea0003800000 */
.L_x_7725:
        /* <DEDUP_REMOVED lines=43> */
.L_x_7724:
[----:B------:R-:W-:Y:S05]  /*62d0*/  BSYNC B1 ;  /* 0x0000000000017941 */ /* 0x000fea0003800000 */
.L_x_7723:
[----:B------:R-:W0:Y:S01]  /*62e0*/  I2F.U32 R65, R66 ;  /* 0x0000004200417306 */ /* 0x000e220000201000 */
[----:B------:R-:W-:-:S05]  /*62f0*/  HADD2.F32 R137, -RZ, R63.H0_H0 ;  /* 0x2000003fff897230 */ /* 0x000fca0000004100 */
[----:B------:R-:W-:Y:S02]  /*6300*/  FMUL.FTZ R137, R137, c[0x0][0x1e8] ;  /* 0x00007a0089897a20 */ /* 0x000fe40000410000 */
[----:B0-----:R-:W-:-:S05]  /*6310*/  FFMA.FTZ R65, R65, R210, 1.1641532182693481445e-10 ;  /* 0x2f00000041417423 */ /* 0x001fca00000100d2 */
[----:B------:R-:W-:Y:S01]  /*6320*/  FSETP.GTU.FTZ.AND P5, PT, R65, c[0x0][0x1e4], PT ;  /* 0x0000790041007a0b */ /* 0x000fe20003fbc000 */
[----:B------:R-:W-:-:S03]  /*6330*/  @P0 HADD2.F32 R65, -RZ, R59.H0_H0 ;  /* 0x2000003bff410230 */ /* 0x000fc60000004100 */
[----:B------:R-:W-:Y:S02]  /*6340*/  FSEL R137, R137, RZ, !P5 ;  /* 0x000000ff89897208 */ /* 0x000fe40006800000 */
[----:B------:R-:W-:-:S03]  /*6350*/  SEL R149, RZ, 0x1, P5 ;  /* 0x00000001ff957807 */ /* 0x000fc60002800000 */
[----:B------:R-:W-:-:S04]  /*6360*/  FADD.FTZ R186, R137, R186 ;  /* 0x000000ba89ba7221 */ /* 0x000fc80000010000 */
[----:B------:R-:W-:Y:S02]  /*6370*/  @P0 FADD.FTZ R186, R65, R186 ;  /* 0x000000ba41ba0221 */ /* 0x000fe40000010000 */
.L_x_7719:
        /* <DEDUP_REMOVED lines=12> */
.L_x_7728:
[----:B------:R-:W-:Y:S02]  /*6440*/  IMAD.MOV.U32 R66, RZ, RZ, R140 ;  /* 0x000000ffff427224 */ /* 0x000fe400078e008c */
.L_x_7729:
[----:B------:R-:W-:Y:S05]  /*6450*/  BSYNC B1 ;  /* 0x0000000000017941 */ /* 0x000fea0003800000 */
.L_x_7727:
        /* <DEDUP_REMOVED lines=16> */
.L_x_7733:
[----:B------:R-:W-:Y:S05]  /*6560*/  BSYNC B2 ;  /* 0x0000000000027941 */ /* 0x000fea0003800000 */
.L_x_7732:
        /* <DEDUP_REMOVED lines=43> */
.L_x_7731:
[----:B------:R-:W-:Y:S05]  /*6820*/  BSYNC B1 ;  /* 0x0000000000017941 */ /* 0x000fea0003800000 */
.L_x_7730:
        /* <DEDUP_REMOVED lines=13> */
.L_x_7734:
        /* <DEDUP_REMOVED lines=12> */
.L_x_7737:
[----:B------:R-:W-:Y:S02]  /*69c0*/  IMAD.MOV.U32 R208, RZ, RZ, R140 ;  /* 0x000000ffffd07224 */ /* 0x000fe400078e008c */
.L_x_7738:
[----:B------:R-:W-:Y:S05]  /*69d0*/  BSYNC B1 ;  /* 0x0000000000017941 */ /* 0x000fea0003800000 */
.L_x_7736:
        /* <DEDUP_REMOVED lines=16> */
.L_x_7742:
[----:B------:R-:W-:Y:S05]  /*6ae0*/  BSYNC B2 ;  /* 0x0000000000027941 */ /* 0x000fea0003800000 */
.L_x_7741:
        /* <DEDUP_REMOVED lines=43> */
.L_x_7740:
[----:B------:R-:W-:Y:S05]  /*6da0*/  BSYNC B1 ;  /* 0x0000000000017941 */ /* 0x000fea0003800000 */
.L_x_7739:
        /* <DEDUP_REMOVED lines=10> */
.L_x_7735:
        /* <DEDUP_REMOVED lines=14> */
[C---:B------:R-:W-:Y:S01]  /*6f30*/  LEA R208, P0, R133.reuse, c[0x0][0x188], 0x4 ;  /* 0x0000620085d07a11 */ /* 0x040fe200078020ff */
[----:B------:R-:W-:Y:S01]  /*6f40*/  IMAD.WIDE.U32 R64, R64, 0x1000000, RZ ;  /* 0x0100000040407825 */ /* 0x000fe200078e00ff */
[----:B------:R-:W-:Y:S02]  /*6f50*/  SEL R217, RZ, 0x1, P2 ;  /* 0x00000001ffd97807 */ /* 0x000fe40001000000 */
[C---:B------:R-:W-:Y:S01]  /*6f60*/  LEA.HI.X R209, R133.reuse, c[0x0][0x18c], RZ, 0x4, P0 ;  /* 0x0000630085d17a11 */ /* 0x040fe200000f24ff */
[----:B------:R-:W-:Y:S01]  /*6f70*/  IMAD.WIDE.U32 R210, R210, 0x100, RZ ;  /* 0x00000100d2d27825 */ /* 0x000fe200078e00ff */
[----:B------:R-:W-:Y:S02]  /*6f80*/  SHF.L.U64.HI R216, R133, 0x3, RZ ;  /* 0x0000000385d87819 */ /* 0x000fe400000102ff */
[----:B------:R-:W-:Y:S02]  /*6f90*/  IADD3 R206, P0, R214, c[0x0][0x190], RZ ;  /* 0x00006400d6ce7a10 */ /* 0x000fe40007f1e0ff */
[----:B------:R-:W-:-:S02]  /*6fa0*/  LOP3.LUT R217, R65, R66, R217, 0xfe, !PT ;  /* 0x0000004241d97212 */ /* 0x000fc400078efed9 */
[----:B------:R-:W-:Y:S02]  /*6fb0*/  LOP3.LUT R210, R210, R64, R212, 0xfe, !PT ;  /* 0x00000040d2d27212 */ /* 0x000fe400078efed4 */
[----:B------:R-:W-:Y:S02]  /*6fc0*/  F2FP.PACK_AB R67, R199, R186 ;  /* 0x000000bac743723e */ /* 0x000fe400000000ff */
[----:B------:R-:W-:Y:S02]  /*6fd0*/  F2FP.PACK_AB R66, R185, R172 ;  /* 0x000000acb942723e */ /* 0x000fe400000000ff */
[----:B------:R-:W-:Y:S02]  /*6fe0*/  F2FP.PACK_AB R65, R171, R168 ;  /* 0x000000a8ab41723e */ /* 0x000fe400000000ff */
[----:B------:R-:W-:Y:S02]  /*6ff0*/  F2FP.PACK_AB R64, R169, R132 ;  /* 0x00000084a940723e */ /* 0x000fe400000000ff */
        /* <DEDUP_REMOVED lines=27> */
.L_x_7743:
[----:B------:R-:W-:Y:S02]  /*71b0*/  IADD3 R212, R133, 0x80, RZ ;  /* 0x0000008085d47810 */ /* 0x000fe40007ffe0ff */
.L_x_7614:
[----:B------:R-:W-:Y:S05]  /*71c0*/  BSYNC B0 ;  /* 0x0000000000007941 */ /* 0x000fea0003800000 */
.L_x_7613:
        /* <DEDUP_REMOVED lines=30> */
.L_x_7747:
[----:B0-----:R-:W-:Y:S02]  /*73b0*/  MOV R173, R140 ;  /* 0x0000008c00ad7202 */ /* 0x001fe40000000f00 */
.L_x_7748:
[----:B------:R-:W-:Y:S05]  /*73c0*/  BSYNC B1 ;  /* 0x0000000000017941 */ /* 0x000fea0003800000 */
.L_x_7746:
        /* <DEDUP_REMOVED lines=16> */
.L_x_7752:
[----:B------:R-:W-:Y:S05]  /*74d0*/  BSYNC B2 ;  /* 0x0000000000027941 */ /* 0x000fea0003800000 */
.L_x_7751:
        /* <DEDUP_REMOVED lines=43> */
.L_x_7750:
[----:B------:R-:W-:Y:S05]  /*7790*/  BSYNC B1 ;  /* 0x0000000000017941 */ /* 0x000fea0003800000 */
.L_x_7749:
        /* <DEDUP_REMOVED lines=18> */
.L_x_7753:
        /* <DEDUP_REMOVED lines=12> */
.L_x_7756:
[----:B------:R-:W-:Y:S02]  /*7980*/  IMAD.MOV.U32 R137, RZ, RZ, R140 ;  /* 0x000000ffff897224 */ /* 0x000fe400078e008c */
.L_x_7757:
[----:B------:R-:W-:Y:S05]  /*7990*/  BSYNC B1 ;  /* 0x0000000000017941 */ /* 0x000fea0003800000 */
.L_x_7755:
        /* <DEDUP_REMOVED lines=16> */
.L_x_7761:
[----:B------:R-:W-:Y:S05]  /*7aa0*/  BSYNC B2 ;  /* 0x0000000000027941 */ /* 0x000fea0003800000 */
.L_x_7760:
        /* <DEDUP_REMOVED lines=43> */
.L_x_7759:
[----:B------:R-:W-:Y:S05]  /*7d60*/  BSYNC B1 ;  /* 0x0000000000017941 */ /* 0x000fea0003800000 */
.L_x_7758:
        /* <DEDUP_REMOVED lines=10> */
.L_x_7754:
        /* <DEDUP_REMOVED lines=12> */
.L_x_7763:
[----:B------:R-:W-:Y:S02]  /*7ed0*/  IMAD.MOV.U32 R137, RZ, RZ, R140 ;  /* 0x000000ffff897224 */ /* 0x000fe400078e008c */
.L_x_7764:
[----:B------:R-:W-:Y:S05]  /*7ee0*/  BSYNC B1 ;  /* 0x0000000000017941 */ /* 0x000fea0003800000 */
.L_x_7762:
        /* <DEDUP_REMOVED lines=16> */
.L_x_7768:
[----:B------:R-:W-:Y:S05]  /*7ff0*/  BSYNC B2 ;  /* 0x0000000000027941 */ /* 0x000fea0003800000 */
.L_x_7767:
        /* <DEDUP_REMOVED lines=43> */
.L_x_7766:
[----:B------:R-:W-:Y:S05]  /*82b0*/  BSYNC B1 ;  /* 0x0000000000017941 */ /* 0x000fea0003800000 */
.L_x_7765:
        /* <DEDUP_REMOVED lines=15> */
.L_x_7769:
        /* <DEDUP_REMOVED lines=12> */
.L_x_7772:
[----:B------:R-:W-:Y:S02]  /*8470*/  IMAD.MOV.U32 R64, RZ, RZ, R140 ;  /* 0x000000ffff407224 */ /* 0x000fe400078e008c */
.L_x_7773:
[----:B------:R-:W-:Y:S05]  /*8480*/  BSYNC B1 ;  /* 0x0000000000017941 */ /* 0x000fea0003800000 */
.L_x_7771:
        /* <DEDUP_REMOVED lines=16> */
.L_x_7777:
[----:B------:R-:W-:Y:S05]  /*8590*/  BSYNC B2 ;  /* 0x0000000000027941 */ /* 0x000fea0003800000 */
.L_x_7776:
        /* <DEDUP_REMOVED lines=43> */
.L_x_7775:
[----:B------:R-:W-:Y:S05]  /*8850*/  BSYNC B1 ;  /* 0x0000000000017941 */ /* 0x000fea0003800000 */
.L_x_7774:
        /* <DEDUP_REMOVED lines=10> */
.L_x_7770:
        /* <DEDUP_REMOVED lines=12> */
.L_x_7779:
[----:B------:R-:W-:Y:S02]  /*89c0*/  IMAD.MOV.U32 R64, RZ, RZ, R140 ;  /* 0x000000ffff407224 */ /* 0x000fe400078e008c */
.L_x_7780:
[----:B------:R-:W-:Y:S05]  /*89d0*/  BSYNC B1 ;  /* 0x0000000000017941 */ /* 0x000fea0003800000 */
.L_x_7778:
        /* <DEDUP_REMOVED lines=16> */
.L_x_7784:
[----:B------:R-:W-:Y:S05]  /*8ae0*/  BSYNC B2 ;  /* 0x0000000000027941 */ /* 0x000fea0003800000 */
.L_x_7783:
        /* <DEDUP_REMOVED lines=41> */
[----:B------:R-:W-:Y:S02]  /*8d80*/  MOV R140, R208 ;  /* 0x000000d0008c7202 */ /* 0x000fe40000000f00 */
[----:B------:R-:W-:Y:S02]  /*8d90*/  LOP3.LUT R139, R139, UR26, R206, 0x96, !PT ;  /* 0x0000001a8b8b7c12 */ /* 0x000fe4000f8e96ce */
.L_x_7782:
[----:B------:R-:W-:Y:S05]  /*8da0*/  BSYNC B1 ;  /* 0x0000000000017941 */ /* 0x000fea0003800000 */
.L_x_7781:
        /* <DEDUP_REMOVED lines=15> */
.L_x_7785:
        /* <DEDUP_REMOVED lines=12> */
.L_x_7788:
[----:B------:R-:W-:Y:S02]  /*8f60*/  IMAD.MOV.U32 R64, RZ, RZ, R140 ;  /* 0x000000ffff407224 */ /* 0x000fe400078e008c */
.L_x_7789:
[----:B------:R-:W-:Y:S05]  /*8f70*/  BSYNC B1 ;  /* 0x0000000000017941 */ /* 0x000fea0003800000 */
.L_x_7787:
        /* <DEDUP_REMOVED lines=16> */
.L_x_7793:
[----:B------:R-:W-:Y:S05]  /*9080*/  BSYNC B2 ;  /* 0x0000000000027941 */ /* 0x000fea0003800000 */
.L_x_7792:
        /* <DEDUP_REMOVED lines=43> */
.L_x_7791:
[----:B------:R-:W-:Y:S05]  /*9340*/  BSYNC B1 ;  /* 0x0000000000017941 */ /* 0x000fea0003800000 */
.L_x_7790:
        /* <DEDUP_REMOVED lines=10> */
.L_x_7786:
        /* <DEDUP_REMOVED lines=12> */
.L_x_7795:
[----:B------:R-:W-:Y:S02]  /*94b0*/  IMAD.MOV.U32 R64, RZ, RZ, R140 ;  /* 0x000000ffff407224 */ /* 0x000fe400078e008c */
.L_x_7796:
[----:B------:R-:W-:Y:S05]  /*94c0*/  BSYNC B1 ;  /* 0x0000000000017941 */ /* 0x000fea0003800000 */
.L_x_7794:
        /* <DEDUP_REMOVED lines=16> */
.L_x_7800:
[----:B------:R-:W-:Y:S05]  /*95d0*/  BSYNC B2 ;  /* 0x0000000000027941 */ /* 0x000fea0003800000 */
.L_x_7799:
        /* <DEDUP_REMOVED lines=43> */
.L_x_7798:
[----:B------:R-:W-:Y:S05]  /*9890*/  BSYNC B1 ;  /* 0x0000000000017941 */ /* 0x000fea0003800000 */
.L_x_7797:
        /* <DEDUP_REMOVED lines=15> */
.L_x_7801:
        /* <DEDUP_REMOVED lines=12> */
.L_x_7804:
[----:B------:R-:W-:Y:S02]  /*9a50*/  IMAD.MOV.U32 R137, RZ, RZ, R140 ;  /* 0x000000ffff897224 */ /* 0x000fe400078e008c */
.L_x_7805:
[----:B------:R-:W-:Y:S05]  /*9a60*/  BSYNC B1 ;  /* 0x0000000000017941 */ /* 0x000fea0003800000 */
.L_x_7803:
        /* <DEDUP_REMOVED lines=16> */
.L_x_7809:
[----:B------:R-:W-:Y:S05]  /*9b70*/  BSYNC B2 ;  /* 0x0000000000027941 */ /* 0x000fea0003800000 */
.L_x_7808:
        /* <DEDUP_REMOVED lines=43> */
.L_x_7807:
[----:B------:R-:W-:Y:S05]  /*9e30*/  BSYNC B1 ;  /* 0x0000000000017941 */ /* 0x000fea0003800000 */
.L_x_7806:
        /* <DEDUP_REMOVED lines=10> */
.L_x_7802:
        /* <DEDUP_REMOVED lines=12> */
.L_x_7811:
[----:B------:R-:W-:Y:S02]  /*9fa0*/  IMAD.MOV.U32 R137, RZ, RZ, R140 ;  /* 0x000000ffff897224 */ /* 0x000fe400078e008c */
.L_x_7812:
[----:B------:R-:W-:Y:S05]  /*9fb0*/  BSYNC B1 ;  /* 0x0000000000017941 */ /* 0x000fea0003800000 */
.L_x_7810:
        /* <DEDUP_REMOVED lines=16> */
.L_x_7816:
[----:B------:R-:W-:Y:S05]  /*a0c0*/  BSYNC B2 ;  /* 0x0000000000027941 */ /* 0x000fea0003800000 */
.L_x_7815:
        /* <DEDUP_REMOVED lines=43> */
.L_x_7814:
[----:B------:R-:W-:Y:S05]  /*a380*/  BSYNC B1 ;  /* 0x0000000000017941 */ /* 0x000fea0003800000 */
.L_x_7813:
        /* <DEDUP_REMOVED lines=13> */
.L_x_7817:
        /* <DEDUP_REMOVED lines=12> */
.L_x_7820:
[----:B------:R-:W-:Y:S02]  /*a520*/  IMAD.MOV.U32 R137, RZ, RZ, R140 ;  /* 0x000000ffff897224 */ /* 0x000fe400078e008c */
.L_x_7821:
[----:B------:R-:W-:Y:S05]  /*a530*/  BSYNC B1 ;  /* 0x0000000000017941 */ /* 0x000fea0003800000 */
.L_x_7819:
        /* <DEDUP_REMOVED lines=16> */
.L_x_7825:
[----:B------:R-:W-:Y:S05]  /*a640*/  BSYNC B2 ;  /* 0x0000000000027941 */ /* 0x000fea0003800000 */
.L_x_7824:
        /* <DEDUP_REMOVED lines=43> */
.L_x_7823:
[----:B------:R-:W-:Y:S05]  /*a900*/  BSYNC B1 ;  /* 0x0000000000017941 */ /* 0x000fea0003800000 */
.L_x_7822:
        /* <DEDUP_REMOVED lines=10> */
.L_x_7818:
        /* <DEDUP_REMOVED lines=12> */
.L_x_7827:
[----:B------:R-:W-:Y:S02]  /*aa70*/  IMAD.MOV.U32 R137, RZ, RZ, R140 ;  /* 0x000000ffff897224 */ /* 0x000fe400078e008c */
.L_x_7828:
[----:B------:R-:W-:Y:S05]  /*aa80*/  BSYNC B1 ;  /* 0x0000000000017941 */ /* 0x000fea0003800000 */
.L_x_7826:
        /* <DEDUP_REMOVED lines=16> */
.L_x_7832:
[----:B------:R-:W-:Y:S05]  /*ab90*/  BSYNC B2 ;  /* 0x0000000000027941 */ /* 0x000fea0003800000 */
.L_x_7831:
        /* <DEDUP_REMOVED lines=40> */
[----:B------:R-:W-:Y:S02]  /*ae20*/  LOP3.LUT R142, R207, UR25, R208, 0x96, !PT ;  /* 0x00000019cf8e7c12 */ /* 0x000fe4000f8e96d0 */
[----:B------:R-:W-:Y:S02]  /*ae30*/  MOV R140, R206 ;  /* 0x000000ce008c7202 */ /* 0x000fe40000000f00 */
[----:B------:R-:W-:Y:S02]  /*ae40*/  LOP3.LUT R139, R139, UR26, R64, 0x96, !PT ;  /* 0x0000001a8b8b7c12 */ /* 0x000fe4000f8e9640 */
.L_x_7830:
[----:B------:R-:W-:Y:S05]  /*ae50*/  BSYNC B1 ;  /* 0x0000000000017941 */ /* 0x000fea0003800000 */
.L_x_7829:
        /* <DEDUP_REMOVED lines=13> */
.L_x_7833:
        /* <DEDUP_REMOVED lines=12> */
.L_x_7836:
[----:B------:R-:W-:Y:S02]  /*aff0*/  IMAD.MOV.U32 R66, RZ, RZ, R140 ;  /* 0x000000ffff427224 */ /* 0x000fe400078e008c */
.L_x_7837:
[----:B------:R-:W-:Y:S05]  /*b000*/  BSYNC B1 ;  /* 0x0000000000017941 */ /* 0x000fea0003800000 */
.L_x_7835:
        /* <DEDUP_REMOVED lines=16> */
.L_x_7841:
[----:B------:R-:W-:Y:S05]  /*b110*/  BSYNC B2 ;  /* 0x0000000000027941 */ /* 0x000fea0003800000 */
.L_x_7840:
        /* <DEDUP_REMOVED lines=43> */
.L_x_7839:
[----:B------:R-:W-:Y:S05]  /*b3d0*/  BSYNC B1 ;  /* 0x0000000000017941 */ /* 0x000fea0003800000 */
.L_x_7838:
        /* <DEDUP_REMOVED lines=10> */
.L_x_7834:
        /* <DEDUP_REMOVED lines=12> */
.L_x_7843:
[----:B------:R-:W-:Y:S02]  /*b540*/  IMAD.MOV.U32 R66, RZ, RZ, R140 ;  /* 0x000000ffff427224 */ /* 0x000fe400078e008c */
.L_x_7844:
[----:B------:R-:W-:Y:S05]  /*b550*/  BSYNC B1 ;  /* 0x0000000000017941 */ /* 0x000fea0003800000 */
.L_x_7842:
        /* <DEDUP_REMOVED lines=16> */
.L_x_7848:
[----:B------:R-:W-:Y:S05]  /*b660*/  BSYNC B2 ;  /* 0x0000000000027941 */ /* 0x000fea0003800000 */
.L_x_7847:
        /* <DEDUP_REMOVED lines=43> */
.L_x_7846:
[----:B------:R-:W-:Y:S05]  /*b920*/  BSYNC B1 ;  /* 0x0000000000017941 */ /* 0x000fea0003800000 */
.L_x_7845:
        /* <DEDUP_REMOVED lines=13> */
.L_x_7849:
        /* <DEDUP_REMOVED lines=12> */
.L_x_7852:
[----:B------:R-:W-:Y:S02]  /*bac0*/  IMAD.MOV.U32 R66, RZ, RZ, R140 ;  /* 0x000000ffff427224 */ /* 0x000fe400078e008c */
.L_x_7853:
[----:B------:R-:W-:Y:S05]  /*bad0*/  BSYNC B1 ;  /* 0x0000000000017941 */ /* 0x000fea0003800000 */
.L_x_7851:
        /* <DEDUP_REMOVED lines=16> */
.L_x_7857:
[----:B------:R-:W-:Y:S05]  /*bbe0*/  BSYNC B2 ;  /* 0x0000000000027941 */ /* 0x000fea0003800000 */
.L_x_7856:
        /* <DEDUP_REMOVED lines=43> */
.L_x_7855:
[----:B------:R-:W-:Y:S05]  /*bea0*/  BSYNC B1 ;  /* 0x0000000000017941 */ /* 0x000fea0003800000 */
.L_x_7854:
[----:B------:R-:W0:Y:S01]  /*beb0*/  I2F.U32 R65, R66 ;  /* 0x0000004200417306 */ /* 0x000e220000201000 */
[----:B------:R-:W-:-:S05]  /*bec0*/  HADD2.F32 R137, -RZ, R63.H0_H0 ;  /* 0x2000003fff897230 */ /* 0x000fca0000004100 */
[----:B------:R-:W-:Y:S02]  /*bed0*/  FMUL.FTZ R137, R137, c[0x0][0x1e8] ;  /* 0x00007a0089897a20 */ /* 0x000fe40000410000 */
[----:B0-----:R-:W-:-:S05]  /*bee0*/  FFMA.FTZ R65, R65, R210, 1.1641532182693481445e-10 ;  /* 0x2f00000041417423 */ /* 0x001fca00000100d2 */
[----:B------:R-:W-:-:S04]  /*bef0*/  FSETP.GTU.FTZ.AND P5, PT, R65, c[0x0][0x1e4], PT ;  /* 0x0000790041007a0b */ /* 0x000fc80003fbc000 */
[----:B------:R-:W-:Y:S01]  /*bf00*/  FSEL R65, R137, RZ, !P5 ;  /* 0x000000ff89417208 */ /* 0x000fe20006800000 */
[----:B------:R-:W-:Y:S01]  /*bf10*/  @P0 HADD2.F32 R137, -RZ, R59.H0_H0 ;  /* 0x2000003bff890230 */ /* 0x000fe20000004100 */
[----:B------:R-:W-:-:S03]  /*bf20*/  SEL R149, RZ, 0x1, P5 ;  /* 0x00000001ff957807 */ /* 0x000fc60002800000 */
[----:B------:R-:W-:-:S04]  /*bf30*/  FADD.FTZ R188, R65, R188 ;  /* 0x000000bc41bc7221 */ /* 0x000fc80000010000 */
[----:B------:R-:W-:Y:S02]  /*bf40*/  @P0 FADD.FTZ R188, R137, R188 ;  /* 0x000000bc89bc0221 */ /* 0x000fe40000010000 */
.L_x_7850:
        /* <DEDUP_REMOVED lines=12> */
.L_x_7859:
[----:B------:R-:W-:Y:S02]  /*c010*/  IMAD.MOV.U32 R66, RZ, RZ, R140 ;  /* 0x000000ffff427224 */ /* 0x000fe400078e008c */
.L_x_7860:
[----:B------:R-:W-:Y:S05]  /*c020*/  BSYNC B1 ;  /* 0x0000000000017941 */ /* 0x000fea0003800000 */
.L_x_7858:
        /* <DEDUP_REMOVED lines=16> */
.L_x_7864:
[----:B------:R-:W-:Y:S05]  /*c130*/  BSYNC B2 ;  /* 0x0000000000027941 */ /* 0x000fea0003800000 */
.L_x_7863:
        /* <DEDUP_REMOVED lines=43> */
.L_x_7862:
[----:B------:R-:W-:Y:S05]  /*c3f0*/  BSYNC B1 ;  /* 0x0000000000017941 */ /* 0x000fea0003800000 */
.L_x_7861:
        /* <DEDUP_REMOVED lines=13> */
.L_x_7865:
        /* <DEDUP_REMOVED lines=12> */
.L_x_7868:
[----:B------:R-:W-:Y:S02]  /*c590*/  IMAD.MOV.U32 R208, RZ, RZ, R140 ;  /* 0x000000ffffd07224 */ /* 0x000fe400078e008c */
.L_x_7869:
[----:B------:R-:W-:Y:S05]  /*c5a0*/  BSYNC B1 ;  /* 0x0000000000017941 */ /* 0x000fea0003800000 */
.L_x_7867:
        /* <DEDUP_REMOVED lines=16> */
.L_x_7873:
[----:B------:R-:W-:Y:S05]  /*c6b0*/  BSYNC B2 ;  /* 0x0000000000027941 */ /* 0x000fea0003800000 */
.L_x_7872:
        /* <DEDUP_REMOVED lines=43> */
.L_x_7871:
[----:B------:R-:W-:Y:S05]  /*c970*/  BSYNC B1 ;  /* 0x0000000000017941 */ /* 0x000fea0003800000 */
.L_x_7870:
        /* <DEDUP_REMOVED lines=10> */
.L_x_7866:
        /* <DEDUP_REMOVED lines=54> */
.L_x_7874:
[----:B------:R-:W-:Y:S02]  /*cd80*/  IADD3 R212, R212, 0x80, RZ ;  /* 0x00000080d4d47810 */ /* 0x000fe40007ffe0ff */
.L_x_7745:
[----:B------:R-:W-:Y:S05]  /*cd90*/  BSYNC B0 ;  /* 0x0000000000007941 */ /* 0x000fea0003800000 */
.L_x_7744:
        /* <DEDUP_REMOVED lines=30> */
.L_x_7878:
[----:B0-----:R-:W-:Y:S02]  /*cf80*/  IMAD.MOV.U32 R175, RZ, RZ, R140 ;  /* 0x000000ffffaf7224 */ /* 0x001fe400078e008c */
.L_x_7879:
[----:B------:R-:W-:Y:S05]  /*cf90*/  BSYNC B1 ;  /* 0x0000000000017941 */ /* 0x000fea0003800000 */
.L_x_7877:
        /* <DEDUP_REMOVED lines=16> */
.L_x_7883:
[----:B------:R-:W-:Y:S05]  /*d0a0*/  BSYNC B2 ;  /* 0x0000000000027941 */ /* 0x000fea0003800000 */
.L_x_7882:
        /* <DEDUP_REMOVED lines=43> */
.L_x_7881:
[----:B------:R-:W-:Y:S05]  /*d360*/  BSYNC B1 ;  /* 0x0000000000017941 */ /* 0x000fea0003800000 */
.L_x_7880:
        /* <DEDUP_REMOVED lines=18> */
.L_x_7884:
        /* <DEDUP_REMOVED lines=12> */
.L_x_7887:
[----:B------:R-:W-:Y:S02]  /*d550*/  IMAD.MOV.U32 R137, RZ, RZ, R140 ;  /* 0x000000ffff897224 */ /* 0x000fe400078e008c */
.L_x_7888:
[----:B------:R-:W-:Y:S05]  /*d560*/  BSYNC B1 ;  /* 0x0000000000017941 */ /* 0x000fea0003800000 */
.L_x_7886:
        /* <DEDUP_REMOVED lines=16> */
.L_x_7892:
[----:B------:R-:W-:Y:S05]  /*d670*/  BSYNC B2 ;  /* 0x0000000000027941 */ /* 0x000fea0003800000 */
.L_x_7891:
        /* <DEDUP_REMOVED lines=43> */
.L_x_7890:
[----:B------:R-:W-:Y:S05]  /*d930*/  BSYNC B1 ;  /* 0x0000000000017941 */ /* 0x000fea0003800000 */
.L_x_7889:
        /* <DEDUP_REMOVED lines=10> */
.L_x_7885:
        /* <DEDUP_REMOVED lines=12> */
.L_x_7894:
[----:B------:R-:W-:Y:S02]  /*daa0*/  IMAD.MOV.U32 R137, RZ, RZ, R140 ;  /* 0x000000ffff897224 */ /* 0x000fe400078e008c */
.L_x_7895:
[----:B------:R-:W-:Y:S05]  /*dab0*/  BSYNC B1 ;  /* 0x0000000000017941 */ /* 0x000fea0003800000 */
.L_x_7893:
        /* <DEDUP_REMOVED lines=16> */
.L_x_7899:
[----:B------:R-:W-:Y:S05]  /*dbc0*/  BSYNC B2 ;  /* 0x0000000000027941 */ /* 0x000fea0003800000 */
.L_x_7898:
        /* <DEDUP_REMOVED lines=43> */
.L_x_7897:
[----:B------:R-:W-:Y:S05]  /*de80*/  BSYNC B1 ;  /* 0x0000000000017941 */ /* 0x000fea0003800000 */
.L_x_7896:
        /* <DEDUP_REMOVED lines=15> */
.L_x_7900:
        /* <DEDUP_REMOVED lines=12> */
.L_x_7903:
[----:B------:R-:W-:Y:S02]  /*e040*/  IMAD.MOV.U32 R64, RZ, RZ, R140 ;  /* 0x000000ffff407224 */ /* 0x000fe400078e008c */
.L_x_7904:
[----:B------:R-:W-:Y:S05]  /*e050*/  BSYNC B1 ;  /* 0x0000000000017941 */ /* 0x000fea0003800000 */
.L_x_7902:
        /* <DEDUP_REMOVED lines=16> */
.L_x_7908:
[----:B------:R-:W-:Y:S05]  /*e160*/  BSYNC B2 ;  /* 0x0000000000027941 */ /* 0x000fea0003800000 */
.L_x_7907:
        /* <DEDUP_REMOVED lines=43> */
.L_x_7906:
[----:B------:R-:W-:Y:S05]  /*e420*/  BSYNC B1 ;  /* 0x0000000000017941 */ /* 0x000fea0003800000 */
.L_x_7905:
        /* <DEDUP_REMOVED lines=10> */
.L_x_7901:
        /* <DEDUP_REMOVED lines=12> */
.L_x_7910:
[----:B------:R-:W-:Y:S02]  /*e590*/  MOV R64, R140 ;  /* 0x0000008c00407202 */ /* 0x000fe40000000f00 */
.L_x_7911:
[----:B------:R-:W-:Y:S05]  /*e5a0*/  BSYNC B1 ;  /* 0x0000000000017941 */ /* 0x000fea0003800000 */
.L_x_7909:
        /* <DEDUP_REMOVED lines=16> */
.L_x_7915:
[----:B------:R-:W-:Y:S05]  /*e6b0*/  BSYNC B2 ;  /* 0x0000000000027941 */ /* 0x000fea0003800000 */
.L_x_7914:
        /* <DEDUP_REMOVED lines=43> */
.L_x_7913:
[----:B------:R-:W-:Y:S05]  /*e970*/  BSYNC B1 ;  /* 0x0000000000017941 */ /* 0x000fea0003800000 */
.L_x_7912:
        /* <DEDUP_REMOVED lines=15> */
.L_x_7916:
        /* <DEDUP_REMOVED lines=12> */
.L_x_7919:
[----:B------:R-:W-:Y:S02]  /*eb30*/  IMAD.MOV.U32 R64, RZ, RZ, R140 ;  /* 0x000000ffff407224 */ /* 0x000fe400078e008c */
.L_x_7920:
[----:B------:R-:W-:Y:S05]  /*eb40*/  BSYNC B1 ;  /* 0x0000000000017941 */ /* 0x000fea0003800000 */
.L_x_7918:
        /* <DEDUP_REMOVED lines=16> */
.L_x_7924:
[----:B------:R-:W-:Y:S05]  /*ec50*/  BSYNC B2 ;  /* 0x0000000000027941 */ /* 0x000fea0003800000 */
.L_x_7923:
        /* <DEDUP_REMOVED lines=43> */
.L_x_7922:
[----:B------:R-:W-:Y:S05]  /*ef10*/  BSYNC B1 ;  /* 0x0000000000017941 */ /* 0x000fea0003800000 */
.L_x_7921:
        /* <DEDUP_REMOVED lines=10> */
.L_x_7917:
        /* <DEDUP_REMOVED lines=12> */
.L_x_7926:
[----:B------:R-:W-:Y:S02]  /*f080*/  IMAD.MOV.U32 R64, RZ, RZ, R140 ;  /* 0x000000ffff407224 */ /* 0x000fe400078e008c */
.L_x_7927:
[----:B------:R-:W-:Y:S05]  /*f090*/  BSYNC B1 ;  /* 0x0000000000017941 */ /* 0x000fea0003800000 */
.L_x_7925:
        /* <DEDUP_REMOVED lines=16> */
.L_x_7931:
[----:B------:R-:W-:Y:S05]  /*f1a0*/  BSYNC B2 ;  /* 0x0000000000027941 */ /* 0x000fea0003800000 */
.L_x_7930:
        /* <DEDUP_REMOVED lines=43> */
.L_x_7929:
[----:B------:R-:W-:Y:S05]  /*f460*/  BSYNC B1 ;  /* 0x0000000000017941 */ /* 0x000fea0003800000 */
.L_x_7928:
        /* <DEDUP_REMOVED lines=15> */
.L_x_7932:
        /* <DEDUP_REMOVED lines=12> */
.L_x_7935:
[----:B------:R-:W-:Y:S02]  /*f620*/  IMAD.MOV.U32 R137, RZ, RZ, R140 ;  /* 0x000000ffff897224 */ /* 0x000fe400078e008c */
.L_x_7936:
[----:B------:R-:W-:Y:S05]  /*f630*/  BSYNC B1 ;  /* 0x0000000000017941 */ /* 0x000fea0003800000 */
.L_x_7934:
        /* <DEDUP_REMOVED lines=16> */
.L_x_7940:
[----:B------:R-:W-:Y:S05]  /*f740*/  BSYNC B2 ;  /* 0x0000000000027941 */ /* 0x000fea0003800000 */
.L_x_7939:
        /* <DEDUP_REMOVED lines=43> */
.L_x_7938:
[----:B------:R-:W-:Y:S05]  /*fa00*/  BSYNC B1 ;  /* 0x0000000000017941 */ /* 0x000fea0003800000 */
.L_x_7937:
        /* <DEDUP_REMOVED lines=10> */
.L_x_7933:
        /* <DEDUP_REMOVED lines=12> */
.L_x_7942:
[----:B------:R-:W-:Y:S02]  /*fb70*/  IMAD.MOV.U32 R137, RZ, RZ, R140 ;  /* 0x000000ffff897224 */ /* 0x000fe400078e008c */
.L_x_7943:
[----:B------:R-:W-:Y:S05]  /*fb80*/  BSYNC B1 ;  /* 0x0000000000017941 */ /* 0x000fea0003800000 */
.L_x_7941:
        /* <DEDUP_REMOVED lines=16> */
.L_x_7947:
[----:B------:R-:W-:Y:S05]  /*fc90*/  BSYNC B2 ;  /* 0x0000000000027941 */ /* 0x000fea0003800000 */
.L_x_7946:
        /* <DEDUP_REMOVED lines=43> */
.L_x_7945:
[----:B------:R-:W-:Y:S05]  /*ff50*/  BSYNC B1 ;  /* 0x0000000000017941 */ /* 0x000fea0003800000 */
.L_x_7944:
        /* <DEDUP_REMOVED lines=13> */
.L_x_7948:
        /* <DEDUP_REMOVED lines=12> */
.L_x_7951:
[----:B------:R-:W-:Y:S02]  /*100f0*/  IMAD.MOV.U32 R137, RZ, RZ, R140 ;  /* 0x000000ffff897224 */ /* 0x000fe400078e008c */
.L_x_7952:
[----:B------:R-:W-:Y:S05]  /*10100*/  BSYNC B1 ;  /* 0x0000000000017941 */ /* 0x000fea0003800000 */
.L_x_7950:
        /* <DEDUP_REMOVED lines=16> */
.L_x_7956:
[----:B------:R-:W-:Y:S05]  /*10210*/  BSYNC B2 ;  /* 0x0000000000027941 */ /* 0x000fea0003800000 */
.L_x_7955:
        /* <DEDUP_REMOVED lines=42> */
[----:B------:R-:W-:-:S06]  /*104c0*/  HFMA2.MMA R64, -RZ, RZ, 0, 0 ;  /* 0x00000000ff407435 */ /* 0x000fcc00000001ff */
.L_x_7954:
[----:B------:R-:W-:Y:S05]  /*104d0*/  BSYNC B1 ;  /* 0x0000000000017941 */ /* 0x000fea0003800000 */
.L_x_7953:
        /* <DEDUP_REMOVED lines=10> */
.L_x_7949:
        /* <DEDUP_REMOVED lines=12> */
.L_x_7958:
[----:B------:R-:W-:Y:S02]  /*10640*/  IMAD.MOV.U32 R137, RZ, RZ, R140 ;  /* 0x000000ffff897224 */ /* 0x000fe400078e008c */
.L_x_7959:
[----:B------:R-:W-:Y:S05]  /*10650*/  BSYNC B1 ;  /* 0x0000000000017941 */ /* 0x000fea0003800000 */
.L_x_7957:
        /* <DEDUP_REMOVED lines=16> */
.L_x_7963:
[----:B------:R-:W-:Y:S05]  /*10760*/  BSYNC B2 ;  /* 0x0000000000027941 */ /* 0x000fea0003800000 */
.L_x_7962:
        /* <DEDUP_REMOVED lines=43> */
.L_x_7961:
[----:B------:R-:W-:Y:S05]  /*10a20*/  BSYNC B1 ;  /* 0x0000000000017941 */ /* 0x000fea0003800000 */
.L_x_7960:
        /* <DEDUP_REMOVED lines=13> */
.L_x_7964:
        /* <DEDUP_REMOVED lines=12> */
.L_x_7967:
[----:B------:R-:W-:Y:S02]  /*10bc0*/  IMAD.MOV.U32 R66, RZ, RZ, R140 ;  /* 0x000000ffff427224 */ /* 0x000fe400078e008c */
.L_x_7968:
[----:B------:R-:W-:Y:S05]  /*10bd0*/  BSYNC B1 ;  /* 0x0000000000017941 */ /* 0x000fea0003800000 */
.L_x_7966:
        /* <DEDUP_REMOVED lines=16> */
.L_x_7972:
[----:B------:R-:W-:Y:S05]  /*10ce0*/  BSYNC B2 ;  /* 0x0000000000027941 */ /* 0x000fea0003800000 */
.L_x_7971:
        /* <DEDUP_REMOVED lines=43> */
.L_x_7970:
[----:B------:R-:W-:Y:S05]  /*10fa0*/  BSYNC B1 ;  /* 0x0000000000017941 */ /* 0x000fea0003800000 */
.L_x_7969:
        /* <DEDUP_REMOVED lines=10> */
.L_x_7965:
        /* <DEDUP_REMOVED lines=12> */
.L_x_7974:
[----:B------:R-:W-:Y:S02]  /*11110*/  IMAD.MOV.U32 R66, RZ, RZ, R140 ;  /* 0x000000ffff427224 */ /* 0x000fe400078e008c */
.L_x_7975:
[----:B------:R-:W-:Y:S05]  /*11120*/  BSYNC B1 ;  /* 0x0000000000017941 */ /* 0x000fea0003800000 */
.L_x_7973:
        /* <DEDUP_REMOVED lines=16> */
.L_x_7979:
[----:B------:R-:W-:Y:S05]  /*11230*/  BSYNC B2 ;  /* 0x0000000000027941 */ /* 0x000fea0003800000 */
.L_x_7978:
        /* <DEDUP_REMOVED lines=43> */
.L_x_7977:
[----:B------:R-:W-:Y:S05]  /*114f0*/  BSYNC B1 ;  /* 0x0000000000017941 */ /* 0x000fea0003800000 */
.L_x_7976:
        /* <DEDUP_REMOVED lines=13> */
.L_x_7980:
        /* <DEDUP_REMOVED lines=12> */
.L_x_7983:
[----:B------:R-:W-:Y:S02]  /*11690*/  IMAD.MOV.U32 R66, RZ, RZ, R140 ;  /* 0x000000ffff427224 */ /* 0x000fe400078e008c */
.L_x_7984:
[----:B------:R-:W-:Y:S05]  /*116a0*/  BSYNC B1 ;  /* 0x0000000000017941 */ /* 0x000fea0003800000 */
.L_x_7982:
        /* <DEDUP_REMOVED lines=16> */
.L_x_7988:
[----:B------:R-:W-:Y:S05]  /*117b0*/  BSYNC B2 ;  /* 0x0000000000027941 */ /* 0x000fea0003800000 */
.L_x_7987:
        /* <DEDUP_REMOVED lines=43> */
.L_x_7986:
[----:B------:R-:W-:Y:S05]  /*11a70*/  BSYNC B1 ;  /* 0x0000000000017941 */ /* 0x000fea0003800000 */
.L_x_7985:
        /* <DEDUP_REMOVED lines=10> */
.L_x_7981:
        /* <DEDUP_REMOVED lines=12> */
.L_x_7990:
[----:B------:R-:W-:Y:S02]  /*11be0*/  IMAD.MOV.U32 R66, RZ, RZ, R140 ;  /* 0x000000ffff427224 */ /* 0x000fe400078e008c */
.L_x_7991:
[----:B------:R-:W-:Y:S05]  /*11bf0*/  BSYNC B1 ;  /* 0x0000000000017941 */ /* 0x000fea0003800000 */
.L_x_7989:
        /* <DEDUP_REMOVED lines=16> */
.L_x_7995:
[----:B------:R-:W-:Y:S05]  /*11d00*/  BSYNC B2 ;  /* 0x0000000000027941 */ /* 0x000fea0003800000 */
.L_x_7994:
        /* <DEDUP_REMOVED lines=43> */
.L_x_7993:
[----:B------:R-:W-:Y:S05]  /*11fc0*/  BSYNC B1 ;  /* 0x0000000000017941 */ /* 0x000fea0003800000 */
.L_x_7992:
        /* <DEDUP_REMOVED lines=13> */
.L_x_7996:
        /* <DEDUP_REMOVED lines=12> */
.L_x_7999:
[----:B------:R-:W-:Y:S02]  /*12160*/  IMAD.MOV.U32 R208, RZ, RZ, R140 ;  /* 0x000000ffffd07224 */ /* 0x000fe400078e008c */
.L_x_8000:
[----:B------:R-:W-:Y:S05]  /*12170*/  BSYNC B1 ;  /* 0x0000000000017941 */ /* 0x000fea0003800000 */
.L_x_7998:
        /* <DEDUP_REMOVED lines=16> */
.L_x_8004:
[----:B------:R-:W-:Y:S05]  /*12280*/  BSYNC B2 ;  /* 0x0000000000027941 */ /* 0x000fea0003800000 */
.L_x_8003:
        /* <DEDUP_REMOVED lines=43> */
.L_x_8002:
[----:B------:R-:W-:Y:S05]  /*12540*/  BSYNC B1 ;  /* 0x0000000000017941 */ /* 0x000fea0003800000 */
.L_x_8001:
        /* <DEDUP_REMOVED lines=10> */
.L_x_7997:
        /* <DEDUP_REMOVED lines=54> */
.L_x_8005:
[----:B------:R-:W-:Y:S02]  /*12950*/  IADD3 R212, R212, 0x80, RZ ;  /* 0x00000080d4d47810 */ /* 0x000fe40007ffe0ff */
.L_x_7876:
[----:B------:R-:W-:Y:S05]  /*12960*/  BSYNC B0 ;  /* 0x0000000000007941 */ /* 0x000fea0003800000 */
.L_x_7875:
        /* <DEDUP_REMOVED lines=30> */
.L_x_8009:
[----:B0-----:R-:W-:Y:S02]  /*12b50*/  IMAD.MOV.U32 R177, RZ, RZ, R140 ;  /* 0x000000ffffb17224 */ /* 0x001fe400078e008c */
.L_x_8010:
[----:B------:R-:W-:Y:S05]  /*12b60*/  BSYNC B1 ;  /* 0x0000000000017941 */ /* 0x000fea0003800000 */
.L_x_8008:
        /* <DEDUP_REMOVED lines=16> */
.L_x_8014:
[----:B------:R-:W-:Y:S05]  /*12c70*/  BSYNC B2 ;  /* 0x0000000000027941 */ /* 0x000fea0003800000 */
.L_x_8013:
        /* <DEDUP_REMOVED lines=43> */
.L_x_8012:
[----:B------:R-:W-:Y:S05]  /*12f30*/  BSYNC B1 ;  /* 0x0000000000017941 */ /* 0x000fea0003800000 */
.L_x_8011:
        /* <DEDUP_REMOVED lines=18> */
.L_x_8015:
        /* <DEDUP_REMOVED lines=12> */
.L_x_8018:
[----:B------:R-:W-:Y:S02]  /*13120*/  IMAD.MOV.U32 R137, RZ, RZ, R140 ;  /* 0x000000ffff897224 */ /* 0x000fe400078e008c */
.L_x_8019:
[----:B------:R-:W-:Y:S05]  /*13130*/  BSYNC B1 ;  /* 0x0000000000017941 */ /* 0x000fea0003800000 */
.L_x_8017:
        /* <DEDUP_REMOVED lines=16> */
.L_x_8023:
[----:B------:R-:W-:Y:S05]  /*13240*/  BSYNC B2 ;  /* 0x0000000000027941 */ /* 0x000fea0003800000 */
.L_x_8022:
        /* <DEDUP_REMOVED lines=43> */
.L_x_8021:
[----:B------:R-:W-:Y:S05]  /*13500*/  BSYNC B1 ;  /* 0x0000000000017941 */ /* 0x000fea0003800000 */
.L_x_8020:
        /* <DEDUP_REMOVED lines=10> */
.L_x_8016:
        /* <DEDUP_REMOVED lines=12> */
.L_x_8025:
[----:B------:R-:W-:Y:S02]  /*13670*/  IMAD.MOV.U32 R137, RZ, RZ, R140 ;  /* 0x000000ffff897224 */ /* 0x000fe400078e008c */
.L_x_8026:
[----:B------:R-:W-:Y:S05]  /*13680*/  BSYNC B1 ;  /* 0x0000000000017941 */ /* 0x000fea0003800000 */
.L_x_8024:
        /* <DEDUP_REMOVED lines=16> */
.L_x_8030:
[----:B------:R-:W-:Y:S05]  /*13790*/  BSYNC B2 ;  /* 0x0000000000027941 */ /* 0x000fea0003800000 */
.L_x_8029:
        /* <DEDUP_REMOVED lines=43> */
.L_x_8028:
[----:B------:R-:W-:Y:S05]  /*13a50*/  BSYNC B1 ;  /* 0x0000000000017941 */ /* 0x000fea0003800000 */
.L_x_8027:
        /* <DEDUP_REMOVED lines=15> */
.L_x_8031:
        /* <DEDUP_REMOVED lines=12> */
.L_x_8034:
[----:B------:R-:W-:Y:S02]  /*13c10*/  IMAD.MOV.U32 R64, RZ, RZ, R140 ;  /* 0x000000ffff407224 */ /* 0x000fe400078e008c */
.L_x_8035:
[----:B------:R-:W-:Y:S05]  /*13c20*/  BSYNC B1 ;  /* 0x0000000000017941 */ /* 0x000fea0003800000 */
.L_x_8033:
        /* <DEDUP_REMOVED lines=16> */
.L_x_8039:
[----:B------:R-:W-:Y:S05]  /*13d30*/  BSYNC B2 ;  /* 0x0000000000027941 */ /* 0x000fea0003800000 */
.L_x_8038:
        /* <DEDUP_REMOVED lines=43> */
.L_x_8037:
[----:B------:R-:W-:Y:S05]  /*13ff0*/  BSYNC B1 ;  /* 0x0000000000017941 */ /* 0x000fea0003800000 */
.L_x_8036:
        /* <DEDUP_REMOVED lines=10> */
.L_x_8032:
        /* <DEDUP_REMOVED lines=12> */
.L_x_8041:
[----:B------:R-:W-:Y:S02]  /*14160*/  IMAD.MOV.U32 R64, RZ, RZ, R140 ;  /* 0x000000ffff407224 */ /* 0x000fe400078e008c */
.L_x_8042:
[----:B------:R-:W-:Y:S05]  /*14170*/  BSYNC B1 ;  /* 0x0000000000017941 */ /* 0x000fea0003800000 */
.L_x_8040:
        /* <DEDUP_REMOVED lines=16> */
.L_x_8046:
[----:B------:R-:W-:Y:S05]  /*14280*/  BSYNC B2 ;  /* 0x0000000000027941 */ /* 0x000fea0003800000 */
.L_x_8045:
        /* <DEDUP_REMOVED lines=43> */
.L_x_8044:
[----:B------:R-:W-:Y:S05]  /*14540*/  BSYNC B1 ;  /* 0x0000000000017941 */ /* 0x000fea0003800000 */
.L_x_8043:
        /* <DEDUP_REMOVED lines=15> */
.L_x_8047:
        /* <DEDUP_REMOVED lines=12> */
.L_x_8050:
[----:B------:R-:W-:Y:S02]  /*14700*/  IMAD.MOV.U32 R64, RZ, RZ, R140 ;  /* 0x000000ffff407224 */ /* 0x000fe400078e008c */
.L_x_8051:
[----:B------:R-:W-:Y:S05]  /*14710*/  BSYNC B1 ;  /* 0x0000000000017941 */ /* 0x000fea0003800000 */
.L_x_8049:
        /* <DEDUP_REMOVED lines=16> */
.L_x_8055:
[----:B------:R-:W-:Y:S05]  /*14820*/  BSYNC B2 ;  /* 0x0000000000027941 */ /* 0x000fea0003800000 */
.L_x_8054:
        /* <DEDUP_REMOVED lines=43> */
.L_x_8053:
[----:B------:R-:W-:Y:S05]  /*14ae0*/  BSYNC B1 ;  /* 0x0000000000017941 */ /* 0x000fea0003800000 */
.L_x_8052:
        /* <DEDUP_REMOVED lines=10> */
.L_x_8048:
        /* <DEDUP_REMOVED lines=12> */
.L_x_8057:
[----:B------:R-:W-:Y:S02]  /*14c50*/  IMAD.MOV.U32 R64, RZ, RZ, R140 ;  /* 0x000000ffff407224 */ /* 0x000fe400078e008c */
.L_x_8058:
[----:B------:R-:W-:Y:S05]  /*14c60*/  BSYNC B1 ;  /* 0x0000000000017941 */ /* 0x000fea0003800000 */
.L_x_8056:
        /* <DEDUP_REMOVED lines=16> */
.L_x_8062:
[----:B------:R-:W-:Y:S05]  /*14d70*/  BSYNC B2 ;  /* 0x0000000000027941 */ /* 0x000fea0003800000 */
.L_x_8061:
        /* <DEDUP_REMOVED lines=43> */
.L_x_8060:
[----:B------:R-:W-:Y:S05]  /*15030*/  BSYNC B1 ;  /* 0x0000000000017941 */ /* 0x000fea0003800000 */
.L_x_8059:
        /* <DEDUP_REMOVED lines=15> */
.L_x_8063:
        /* <DEDUP_REMOVED lines=12> */
.L_x_8066:
[----:B------:R-:W-:Y:S02]  /*151f0*/  IMAD.MOV.U32 R137, RZ, RZ, R140 ;  /* 0x000000ffff897224 */ /* 0x000fe400078e008c */
.L_x_8067:
[----:B------:R-:W-:Y:S05]  /*15200*/  BSYNC B1 ;  /* 0x0000000000017941 */ /* 0x000fea0003800000 */
.L_x_8065:
        /* <DEDUP_REMOVED lines=16> */
.L_x_8071:
[----:B------:R-:W-:Y:S05]  /*15310*/  BSYNC B2 ;  /* 0x0000000000027941 */ /* 0x000fea0003800000 */
.L_x_8070:
        /* <DEDUP_REMOVED lines=43> */
.L_x_8069:
[----:B------:R-:W-:Y:S05]  /*155d0*/  BSYNC B1 ;  /* 0x0000000000017941 */ /* 0x000fea0003800000 */
.L_x_8068:
        /* <DEDUP_REMOVED lines=10> */
.L_x_8064:
        /* <DEDUP_REMOVED lines=12> */
.L_x_8073:
[----:B------:R-:W-:Y:S02]  /*15740*/  IMAD.MOV.U32 R137, RZ, RZ, R140 ;  /* 0x000000ffff897224 */ /* 0x000fe400078e008c */
.L_x_8074:
[----:B------:R-:W-:Y:S05]  /*15750*/  BSYNC B1 ;  /* 0x0000000000017941 */ /* 0x000fea0003800000 */
.L_x_8072:
        /* <DEDUP_REMOVED lines=16> */
.L_x_8078:
[----:B------:R-:W-:Y:S05]  /*15860*/  BSYNC B2 ;  /* 0x0000000000027941 */ /* 0x000fea0003800000 */
.L_x_8077:
        /* <DEDUP_REMOVED lines=43> */
.L_x_8076:
[----:B------:R-:W-:Y:S05]  /*15b20*/  BSYNC B1 ;  /* 0x0000000000017941 */ /* 0x000fea0003800000 */
.L_x_8075:
[----:B------:R-:W0:Y:S01]  /*15b30*/  I2F.U32 R137, R137 ;  /* 0x0000008900897306 */ /* 0x000e220000201000 */
[----:B------:R-:W-:-:S05]  /*15b40*/  HADD2.F32 R178, -RZ, R66.H0_H0 ;  /* 0x20000042ffb27230 */ /* 0x000fca0000004100 */
[----:B------:R-:W-:Y:S02]  /*15b50*/  FMUL.FTZ R178, R178, c[0x0][0x1e8] ;  /* 0x00007a00b2b27a20 */ /* 0x000fe40000410000 */
[----:B0-----:R-:W-:-:S05]  /*15b60*/  FFMA.FTZ R64, R137, R210, 1.1641532182693481445e-10 ;  /* 0x2f00000089407423 */ /* 0x001fca00000100d2 */
        /* <DEDUP_REMOVED lines=9> */
.L_x_8079:
        /* <DEDUP_REMOVED lines=12> */
.L_x_8082:
[----:B------:R-:W-:Y:S02]  /*15cc0*/  IMAD.MOV.U32 R137, RZ, RZ, R140 ;  /* 0x000000ffff897224 */ /* 0x000fe400078e008c */
.L_x_8083:
[----:B------:R-:W-:Y:S05]  /*15cd0*/  BSYNC B1 ;  /* 0x0000000000017941 */ /* 0x000fea0003800000 */
.L_x_8081:
        /* <DEDUP_REMOVED lines=16> */
.L_x_8087:
[----:B------:R-:W-:Y:S05]  /*15de0*/  BSYNC B2 ;  /* 0x0000000000027941 */ /* 0x000fea0003800000 */
.L_x_8086:
        /* <DEDUP_REMOVED lines=43> */
.L_x_8085:
[----:B------:R-:W-:Y:S05]  /*160a0*/  BSYNC B1 ;  /* 0x0000000000017941 */ /* 0x000fea0003800000 */
.L_x_8084:
        /* <DEDUP_REMOVED lines=10> */
.L_x_8080:
        /* <DEDUP_REMOVED lines=12> */
.L_x_8089:
[----:B------:R-:W-:Y:S02]  /*16210*/  MOV R137, R140 ;  /* 0x0000008c00897202 */ /* 0x000fe40000000f00 */
.L_x_8090:
[----:B------:R-:W-:Y:S05]  /*16220*/  BSYNC B1 ;  /* 0x0000000000017941 */ /* 0x000fea0003800000 */
.L_x_8088:
        /* <DEDUP_REMOVED lines=16> */
.L_x_8094:
[----:B------:R-:W-:Y:S05]  /*16330*/  BSYNC B2 ;  /* 0x0000000000027941 */ /* 0x000fea0003800000 */
.L_x_8093:
        /* <DEDUP_REMOVED lines=43> */
.L_x_8092:
[----:B------:R-:W-:Y:S05]  /*165f0*/  BSYNC B1 ;  /* 0x0000000000017941 */ /* 0x000fea0003800000 */
.L_x_8091:
        /* <DEDUP_REMOVED lines=13> */
.L_x_8095:
        /* <DEDUP_REMOVED lines=12> */
.L_x_8098:
[----:B------:R-:W-:Y:S02]  /*16790*/  IMAD.MOV.U32 R66, RZ, RZ, R140 ;  /* 0x000000ffff427224 */ /* 0x000fe400078e008c */
.L_x_8099:
[----:B------:R-:W-:Y:S05]  /*167a0*/  BSYNC B1 ;  /* 0x0000000000017941 */ /* 0x000fea0003800000 */
.L_x_8097:
        /* <DEDUP_REMOVED lines=16> */
.L_x_8103:
[----:B------:R-:W-:Y:S05]  /*168b0*/  BSYNC B2 ;  /* 0x0000000000027941 */ /* 0x000fea0003800000 */
.L_x_8102:
        /* <DEDUP_REMOVED lines=43> */
.L_x_8101:
[----:B------:R-:W-:Y:S05]  /*16b70*/  BSYNC B1 ;  /* 0x0000000000017941 */ /* 0x000fea0003800000 */
.L_x_8100:
        /* <DEDUP_REMOVED lines=10> */
.L_x_8096:
        /* <DEDUP_REMOVED lines=12> */
.L_x_8105:
[----:B------:R-:W-:Y:S02]  /*16ce0*/  IMAD.MOV.U32 R66, RZ, RZ, R140 ;  /* 0x000000ffff427224 */ /* 0x000fe400078e008c */
.L_x_8106:
[----:B------:R-:W-:Y:S05]  /*16cf0*/  BSYNC B1 ;  /* 0x0000000000017941 */ /* 0x000fea0003800000 */
.L_x_8104:
        /* <DEDUP_REMOVED lines=16> */
.L_x_8110:
[----:B------:R-:W-:Y:S05]  /*16e00*/  BSYNC B2 ;  /* 0x0000000000027941 */ /* 0x000fea0003800000 */
.L_x_8109:
        /* <DEDUP_REMOVED lines=43> */
.L_x_8108:
[----:B------:R-:W-:Y:S05]  /*170c0*/  BSYNC B1 ;  /* 0x0000000000017941 */ /* 0x000fea0003800000 */
.L_x_8107:
        /* <DEDUP_REMOVED lines=13> */
.L_x_8111:
        /* <DEDUP_REMOVED lines=12> */
.L_x_8114:
[----:B------:R-:W-:Y:S02]  /*17260*/  IMAD.MOV.U32 R66, RZ, RZ, R140 ;  /* 0x000000ffff427224 */ /* 0x000fe400078e008c */
.L_x_8115:
[----:B------:R-:W-:Y:S05]  /*17270*/  BSYNC B1 ;  /* 0x0000000000017941 */ /* 0x000fea0003800000 */
.L_x_8113:
        /* <DEDUP_REMOVED lines=16> */
.L_x_8119:
[----:B------:R-:W-:Y:S05]  /*17380*/  BSYNC B2 ;  /* 0x0000000000027941 */ /* 0x000fea0003800000 */
.L_x_8118:
        /* <DEDUP_REMOVED lines=43> */
.L_x_8117:
[----:B------:R-:W-:Y:S05]  /*17640*/  BSYNC B1 ;  /* 0x0000000000017941 */ /* 0x000fea0003800000 */
.L_x_8116:
        /* <DEDUP_REMOVED lines=10> */
.L_x_8112:
        /* <DEDUP_REMOVED lines=12> */
.L_x_8121:
[----:B------:R-:W-:Y:S02]  /*177b0*/  IMAD.MOV.U32 R66, RZ, RZ, R140 ;  /* 0x000000ffff427224 */ /* 0x000fe400078e008c */
.L_x_8122:
[----:B------:R-:W-:Y:S05]  /*177c0*/  BSYNC B1 ;  /* 0x0000000000017941 */ /* 0x000fea0003800000 */
.L_x_8120:
        /* <DEDUP_REMOVED lines=16> */
.L_x_8126:
[----:B------:R-:W-:Y:S05]  /*178d0*/  BSYNC B2 ;  /* 0x0000000000027941 */ /* 0x000fea0003800000 */
.L_x_8125:
        /* <DEDUP_REMOVED lines=43> */
.L_x_8124:
[----:B------:R-:W-:Y:S05]  /*17b90*/  BSYNC B1 ;  /* 0x0000000000017941 */ /* 0x000fea0003800000 */
.L_x_8123:
        /* <DEDUP_REMOVED lines=13> */
.L_x_8127:
        /* <DEDUP_REMOVED lines=12> */
.L_x_8130:
[----:B------:R-:W-:Y:S02]  /*17d30*/  IMAD.MOV.U32 R208, RZ, RZ, R140 ;  /* 0x000000ffffd07224 */ /* 0x000fe400078e008c */
.L_x_8131:
[----:B------:R-:W-:Y:S05]  /*17d40*/  BSYNC B1 ;  /* 0x0000000000017941 */ /* 0x000fea0003800000 */
.L_x_8129:
        /* <DEDUP_REMOVED lines=16> */
.L_x_8135:
[----:B------:R-:W-:Y:S05]  /*17e50*/  BSYNC B2 ;  /* 0x0000000000027941 */ /* 0x000fea0003800000 */
.L_x_8134:
        /* <DEDUP_REMOVED lines=9> */
[----:B------:R-:W-:Y:S01]  /*17ef0*/  LOP3.LUT R65, R139, UR10, R65, 0x96, !PT ;  /* 0x0000000a8b417c12 */ /* 0x000fe2000f8e9641 */
[----:B------:R-:W-:-:S03]  /*17f00*/  HFMA2.MMA R137, -RZ, RZ, 0, 0 ;  /* 0x00000000ff897435 */ /* 0x000fc600000001ff */
        /* <DEDUP_REMOVED lines=32> */
.L_x_8133:
[----:B------:R-:W-:Y:S05]  /*18110*/  BSYNC B1 ;  /* 0x0000000000017941 */ /* 0x000fea0003800000 */
.L_x_8132:
        /* <DEDUP_REMOVED lines=10> */
.L_x_8128:
        /* <DEDUP_REMOVED lines=54> */
.L_x_8136:
[----:B------:R-:W-:Y:S02]  /*18520*/  IADD3 R212, R212, 0x80, RZ ;  /* 0x00000080d4d47810 */ /* 0x000fe40007ffe0ff */
.L_x_8007:
[----:B------:R-:W-:Y:S05]  /*18530*/  BSYNC B0 ;  /* 0x0000000000007941 */ /* 0x000fea0003800000 */
.L_x_8006:
        /* <DEDUP_REMOVED lines=30> */
.L_x_8140:
[----:B0-----:R-:W-:Y:S02]  /*18720*/  IMAD.MOV.U32 R179, RZ, RZ, R140 ;  /* 0x000000ffffb37224 */ /* 0x001fe400078e008c */
.L_x_8141:
[----:B------:R-:W-:Y:S05]  /*18730*/  BSYNC B1 ;  /* 0x0000000000017941 */ /* 0x000fea0003800000 */
.L_x_8139:
        /* <DEDUP_REMOVED lines=16> */
.L_x_8145:
[----:B------:R-:W-:Y:S05]  /*18840*/  BSYNC B2 ;  /* 0x0000000000027941 */ /* 0x000fea0003800000 */
.L_x_8144:
        /* <DEDUP_REMOVED lines=43> */
.L_x_8143:
[----:B------:R-:W-:Y:S05]  /*18b00*/  BSYNC B1 ;  /* 0x0000000000017941 */ /* 0x000fea0003800000 */
.L_x_8142:
        /* <DEDUP_REMOVED lines=18> */
.L_x_8146:
        /* <DEDUP_REMOVED lines=12> */
.L_x_8149:
[----:B------:R-:W-:Y:S02]  /*18cf0*/  IMAD.MOV.U32 R137, RZ, RZ, R140 ;  /* 0x000000ffff897224 */ /* 0x000fe400078e008c */
.L_x_8150:
[----:B------:R-:W-:Y:S05]  /*18d00*/  BSYNC B1 ;  /* 0x0000000000017941 */ /* 0x000fea0003800000 */
.L_x_8148:
        /* <DEDUP_REMOVED lines=16> */
.L_x_8154:
[----:B------:R-:W-:Y:S05]  /*18e10*/  BSYNC B2 ;  /* 0x0000000000027941 */ /* 0x000fea0003800000 */
.L_x_8153:
        /* <DEDUP_REMOVED lines=43> */
.L_x_8152:
[----:B------:R-:W-:Y:S05]  /*190d0*/  BSYNC B1 ;  /* 0x0000000000017941 */ /* 0x000fea0003800000 */
.L_x_8151:
        /* <DEDUP_REMOVED lines=10> */
.L_x_8147:
        /* <DEDUP_REMOVED lines=12> */
.L_x_8156:
[----:B------:R-:W-:Y:S02]  /*19240*/  MOV R137, R140 ;  /* 0x0000008c00897202 */ /* 0x000fe40000000f00 */
.L_x_8157:
[----:B------:R-:W-:Y:S05]  /*19250*/  BSYNC B1 ;  /* 0x0000000000017941 */ /* 0x000fea0003800000 */
.L_x_8155:
        /* <DEDUP_REMOVED lines=16> */
.L_x_8161:
[----:B------:R-:W-:Y:S05]  /*19360*/  BSYNC B2 ;  /* 0x0000000000027941 */ /* 0x000fea0003800000 */
.L_x_8160:
        /* <DEDUP_REMOVED lines=43> */
.L_x_8159:
[----:B------:R-:W-:Y:S05]  /*19620*/  BSYNC B1 ;  /* 0x0000000000017941 */ /* 0x000fea0003800000 */
.L_x_8158:
        /* <DEDUP_REMOVED lines=15> */
.L_x_8162:
        /* <DEDUP_REMOVED lines=12> */
.L_x_8165:
[----:B------:R-:W-:Y:S02]  /*197e0*/  IMAD.MOV.U32 R64, RZ, RZ, R140 ;  /* 0x000000ffff407224 */ /* 0x000fe400078e008c */
.L_x_8166:
[----:B------:R-:W-:Y:S05]  /*197f0*/  BSYNC B1 ;  /* 0x0000000000017941 */ /* 0x000fea0003800000 */
.L_x_8164:
        /* <DEDUP_REMOVED lines=16> */
.L_x_8170:
[----:B------:R-:W-:Y:S05]  /*19900*/  BSYNC B2 ;  /* 0x0000000000027941 */ /* 0x000fea0003800000 */
.L_x_8169:
        /* <DEDUP_REMOVED lines=43> */
.L_x_8168:
[----:B------:R-:W-:Y:S05]  /*19bc0*/  BSYNC B1 ;  /* 0x0000000000017941 */ /* 0x000fea0003800000 */
.L_x_8167:
        /* <DEDUP_REMOVED lines=10> */
.L_x_8163:
        /* <DEDUP_REMOVED lines=12> */
.L_x_8172:
[----:B------:R-:W-:Y:S02]  /*19d30*/  IMAD.MOV.U32 R64, RZ, RZ, R140 ;  /* 0x000000ffff407224 */ /* 0x000fe400078e008c */
.L_x_8173:
[----:B------:R-:W-:Y:S05]  /*19d40*/  BSYNC B1 ;  /* 0x0000000000017941 */ /* 0x000fea0003800000 */
.L_x_8171:
        /* <DEDUP_REMOVED lines=16> */
.L_x_8177:
[----:B------:R-:W-:Y:S05]  /*19e50*/  BSYNC B2 ;  /* 0x0000000000027941 */ /* 0x000fea0003800000 */
.L_x_8176:
        /* <DEDUP_REMOVED lines=43> */
.L_x_8175:
[----:B------:R-:W-:Y:S05]  /*1a110*/  BSYNC B1 ;  /* 0x0000000000017941 */ /* 0x000fea0003800000 */
.L_x_8174:
        /* <DEDUP_REMOVED lines=15> */
.L_x_8178:
        /* <DEDUP_REMOVED lines=12> */
.L_x_8181:
[----:B------:R-:W-:Y:S02]  /*1a2d0*/  IMAD.MOV.U32 R64, RZ, RZ, R140 ;  /* 0x000000ffff407224 */ /* 0x000fe400078e008c */
.L_x_8182:
[----:B------:R-:W-:Y:S05]  /*1a2e0*/  BSYNC B1 ;  /* 0x0000000000017941 */ /* 0x000fea0003800000 */
.L_x_8180:
        /* <DEDUP_REMOVED lines=16> */
.L_x_8186:
[----:B------:R-:W-:Y:S05]  /*1a3f0*/  BSYNC B2 ;  /* 0x0000000000027941 */ /* 0x000fea0003800000 */
.L_x_8185:
        /* <DEDUP_REMOVED lines=43> */
.L_x_8184:
[----:B------:R-:W-:Y:S05]  /*1a6b0*/  BSYNC B1 ;  /* 0x0000000000017941 */ /* 0x000fea0003800000 */
.L_x_8183:
        /* <DEDUP_REMOVED lines=10> */
.L_x_8179:
        /* <DEDUP_REMOVED lines=12> */
.L_x_8188:
[----:B------:R-:W-:Y:S02]  /*1a820*/  IMAD.MOV.U32 R64, RZ, RZ, R140 ;  /* 0x000000ffff407224 */ /* 0x000fe400078e008c */
.L_x_8189:
[----:B------:R-:W-:Y:S05]  /*1a830*/  BSYNC B1 ;  /* 0x0000000000017941 */ /* 0x000fea0003800000 */
.L_x_8187:
        /* <DEDUP_REMOVED lines=16> */
.L_x_8193:
[----:B------:R-:W-:Y:S05]  /*1a940*/  BSYNC B2 ;  /* 0x0000000000027941 */ /* 0x000fea0003800000 */
.L_x_8192:
        /* <DEDUP_REMOVED lines=43> */
.L_x_8191:
[----:B------:R-:W-:Y:S05]  /*1ac00*/  BSYNC B1 ;  /* 0x0000000000017941 */ /* 0x000fea0003800000 */
.L_x_8190:
        /* <DEDUP_REMOVED lines=15> */
.L_x_8194:
        /* <DEDUP_REMOVED lines=12> */
.L_x_8197:
[----:B------:R-:W-:Y:S02]  /*1adc0*/  IMAD.MOV.U32 R137, RZ, RZ, R140 ;  /* 0x000000ffff897224 */ /* 0x000fe400078e008c */
.L_x_8198:
[----:B------:R-:W-:Y:S05]  /*1add0*/  BSYNC B1 ;  /* 0x0000000000017941 */ /* 0x000fea0003800000 */
.L_x_8196:
        /* <DEDUP_REMOVED lines=16> */
.L_x_8202:
[----:B------:R-:W-:Y:S05]  /*1aee0*/  BSYNC B2 ;  /* 0x0000000000027941 */ /* 0x000fea0003800000 */
.L_x_8201:
        /* <DEDUP_REMOVED lines=43> */
.L_x_8200:
[----:B------:R-:W-:Y:S05]  /*1b1a0*/  BSYNC B1 ;  /* 0x0000000000017941 */ /* 0x000fea0003800000 */
.L_x_8199:
        /* <DEDUP_REMOVED lines=10> */
.L_x_8195:
        /* <DEDUP_REMOVED lines=12> */
.L_x_8204:
[----:B------:R-:W-:Y:S02]  /*1b310*/  IMAD.MOV.U32 R137, RZ, RZ, R140 ;  /* 0x000000ffff897224 */ /* 0x000fe400078e008c */
.L_x_8205:
[----:B------:R-:W-:Y:S05]  /*1b320*/  BSYNC B1 ;  /* 0x0000000000017941 */ /* 0x000fea0003800000 */
.L_x_8203:
        /* <DEDUP_REMOVED lines=16> */
.L_x_8209:
[----:B------:R-:W-:Y:S05]  /*1b430*/  BSYNC B2 ;  /* 0x0000000000027941 */ /* 0x000fea0003800000 */
.L_x_8208:
        /* <DEDUP_REMOVED lines=43> */
.L_x_8207:
[----:B------:R-:W-:Y:S05]  /*1b6f0*/  BSYNC B1 ;  /* 0x0000000000017941 */ /* 0x000fea0003800000 */
.L_x_8206:
        /* <DEDUP_REMOVED lines=13> */
.L_x_8210:
        /* <DEDUP_REMOVED lines=12> */
.L_x_8213:
[----:B------:R-:W-:Y:S02]  /*1b890*/  IMAD.MOV.U32 R137, RZ, RZ, R140 ;  /* 0x000000ffff897224 */ /* 0x000fe400078e008c */
.L_x_8214:
[----:B------:R-:W-:Y:S05]  /*1b8a0*/  BSYNC B1 ;  /* 0x0000000000017941 */ /* 0x000fea0003800000 */
.L_x_8212:
        /* <DEDUP_REMOVED lines=16> */
.L_x_8218:
[----:B------:R-:W-:Y:S05]  /*1b9b0*/  BSYNC B2 ;  /* 0x0000000000027941 */ /* 0x000fea0003800000 */
.L_x_8217:
        /* <DEDUP_REMOVED lines=43> */
.L_x_8216:
[----:B------:R-:W-:Y:S05]  /*1bc70*/  BSYNC B1 ;  /* 0x0000000000017941 */ /* 0x000fea0003800000 */
.L_x_8215:
        /* <DEDUP_REMOVED lines=10> */
.L_x_8211:
        /* <DEDUP_REMOVED lines=12> */
.L_x_8220:
[----:B------:R-:W-:Y:S02]  /*1bde0*/  IMAD.MOV.U32 R137, RZ, RZ, R140 ;  /* 0x000000ffff897224 */ /* 0x000fe400078e008c */
.L_x_8221:
[----:B------:R-:W-:Y:S05]  /*1bdf0*/  BSYNC B1 ;  /* 0x0000000000017941 */ /* 0x000fea0003800000 */
.L_x_8219:
        /* <DEDUP_REMOVED lines=16> */
.L_x_8225:
[----:B------:R-:W-:Y:S05]  /*1bf00*/  BSYNC B2 ;  /* 0x0000000000027941 */ /* 0x000fea0003800000 */
.L_x_8224:
        /* <DEDUP_REMOVED lines=43> */
.L_x_8223:
[----:B------:R-:W-:Y:S05]  /*1c1c0*/  BSYNC B1 ;  /* 0x0000000000017941 */ /* 0x000fea0003800000 */
.L_x_8222:
        /* <DEDUP_REMOVED lines=13> */
.L_x_8226:
        /* <DEDUP_REMOVED lines=12> */
.L_x_8229:
[----:B------:R-:W-:Y:S02]  /*1c360*/  IMAD.MOV.U32 R66, RZ, RZ, R140 ;  /* 0x000000ffff427224 */ /* 0x000fe400078e008c */
.L_x_8230:
[----:B------:R-:W-:Y:S05]  /*1c370*/  BSYNC B1 ;  /* 0x0000000000017941 */ /* 0x000fea0003800000 */
.L_x_8228:
        /* <DEDUP_REMOVED lines=16> */
.L_x_8234:
[----:B------:R-:W-:Y:S05]  /*1c480*/  BSYNC B2 ;  /* 0x0000000000027941 */ /* 0x000fea0003800000 */
.L_x_8233:
        /* <DEDUP_REMOVED lines=43> */
.L_x_8232:
[----:B------:R-:W-:Y:S05]  /*1c740*/  BSYNC B1 ;  /* 0x0000000000017941 */ /* 0x000fea0003800000 */
.L_x_8231:
        /* <DEDUP_REMOVED lines=10> */
.L_x_8227:
        /* <DEDUP_REMOVED lines=12> */
.L_x_8236:
[----:B------:R-:W-:Y:S02]  /*1c8b0*/  IMAD.MOV.U32 R66, RZ, RZ, R140 ;  /* 0x000000ffff427224 */ /* 0x000fe400078e008c */
.L_x_8237:
[----:B------:R-:W-:Y:S05]  /*1c8c0*/  BSYNC B1 ;  /* 0x0000000000017941 */ /* 0x000fea0003800000 */
.L_x_8235:
        /* <DEDUP_REMOVED lines=16> */
.L_x_8241:
[----:B------:R-:W-:Y:S05]  /*1c9d0*/  BSYNC B2 ;  /* 0x0000000000027941 */ /* 0x000fea0003800000 */
.L_x_8240:
        /* <DEDUP_REMOVED lines=43> */
.L_x_8239:
[----:B------:R-:W-:Y:S05]  /*1cc90*/  BSYNC B1 ;  /* 0x0000000000017941 */ /* 0x000fea0003800000 */
.L_x_8238:
        /* <DEDUP_REMOVED lines=13> */
.L_x_8242:
        /* <DEDUP_REMOVED lines=12> */
.L_x_8245:
[----:B------:R-:W-:Y:S02]  /*1ce30*/  IMAD.MOV.U32 R66, RZ, RZ, R140 ;  /* 0x000000ffff427224 */ /* 0x000fe400078e008c */
.L_x_8246:
[----:B------:R-:W-:Y:S05]  /*1ce40*/  BSYNC B1 ;  /* 0x0000000000017941 */ /* 0x000fea0003800000 */
.L_x_8244:
        /* <DEDUP_REMOVED lines=16> */
.L_x_8250:
[----:B------:R-:W-:Y:S05]  /*1cf50*/  BSYNC B2 ;  /* 0x0000000000027941 */ /* 0x000fea0003800000 */
.L_x_8249:
        /* <DEDUP_REMOVED lines=43> */
.L_x_8248:
[----:B------:R-:W-:Y:S05]  /*1d210*/  BSYNC B1 ;  /* 0x0000000000017941 */ /* 0x000fea0003800000 */
.L_x_8247:
        /* <DEDUP_REMOVED lines=10> */
.L_x_8243:
        /* <DEDUP_REMOVED lines=12> */
.L_x_8252:
[----:B------:R-:W-:Y:S02]  /*1d380*/  IMAD.MOV.U32 R66, RZ, RZ, R140 ;  /* 0x000000ffff427224 */ /* 0x000fe400078e008c */
.L_x_8253:
[----:B------:R-:W-:Y:S05]  /*1d390*/  BSYNC B1 ;  /* 0x0000000000017941 */ /* 0x000fea0003800000 */
.L_x_8251:
        /* <DEDUP_REMOVED lines=16> */
.L_x_8257:
[----:B------:R-:W-:Y:S05]  /*1d4a0*/  BSYNC B2 ;  /* 0x0000000000027941 */ /* 0x000fea0003800000 */
.L_x_8256:
        /* <DEDUP_REMOVED lines=43> */
.L_x_8255:
[----:B------:R-:W-:Y:S05]  /*1d760*/  BSYNC B1 ;  /* 0x0000000000017941 */ /* 0x000fea0003800000 */
.L_x_8254:
        /* <DEDUP_REMOVED lines=13> */
.L_x_8258:
        /* <DEDUP_REMOVED lines=12> */
.L_x_8261:
[----:B------:R-:W-:Y:S02]  /*1d900*/  IMAD.MOV.U32 R208, RZ, RZ, R140 ;  /* 0x000000ffffd07224 */ /* 0x000fe400078e008c */
.L_x_8262:
[----:B------:R-:W-:Y:S05]  /*1d910*/  BSYNC B1 ;  /* 0x0000000000017941 */ /* 0x000fea0003800000 */
.L_x_8260:
        /* <DEDUP_REMOVED lines=16> */
.L_x_8266:
[----:B------:R-:W-:Y:S05]  /*1da20*/  BSYNC B2 ;  /* 0x0000000000027941 */ /* 0x000fea0003800000 */
.L_x_8265:
        /* <DEDUP_REMOVED lines=43> */
.L_x_8264:
[----:B------:R-:W-:Y:S05]  /*1dce0*/  BSYNC B1 ;  /* 0x0000000000017941 */ /* 0x000fea0003800000 */
.L_x_8263:
        /* <DEDUP_REMOVED lines=10> */
.L_x_8259:
        /* <DEDUP_REMOVED lines=54> */
.L_x_8267:
[----:B------:R-:W-:Y:S02]  /*1e0f0*/  IADD3 R212, R212, 0x80, RZ ;  /* 0x00000080d4d47810 */ /* 0x000fe40007ffe0ff */
.L_x_8138:
[----:B------:R-:W-:Y:S05]  /*1e100*/  BSYNC B0 ;  /* 0x0000000000007941 */ /* 0x000fea0003800000 */
.L_x_8137:
        /* <DEDUP_REMOVED lines=22> */
[----:B0-----:R-:W-:Y:S02]  /*1e270*/  ISETP.NE.AND P1, PT, R137, 0x2, PT ;  /* 0x000000028900780c */ /* 0x001fe40003f25270 */
[----:B------:R-:W-:-:S11]  /*1e280*/  MOV R181, R139 ;  /* 0x0000008b00b57202 */ /* 0x000fd60000000f00 */
[----:B------:R-:W-:Y:S05]  /*1e290*/  @!P1 BRA `(.L_x_8272) ;  /* 0x0000006000009947 */ /* 0x000fea0003800000 */
[----:B------:R-:W-:Y:S01]  /*1e2a0*/  ISETP.NE.AND P1, PT, R137, 0x3, PT ;  /* 0x000000038900780c */ /* 0x000fe20003f25270 */
[----:B------:R-:W-:-:S12]  /*1e2b0*/  IMAD.MOV.U32 R181, RZ, RZ, R142 ;  /* 0x000000ffffb57224 */ /* 0x000fd800078e008e */
[----:B------:R-:W-:Y:S05]  /*1e2c0*/  @P1 BRA `(.L_x_8272) ;  /* 0x0000003000001947 */ /* 0x000fea0003800000 */
[----:B------:R-:W-:Y:S01]  /*1e2d0*/  IMAD.MOV.U32 R181, RZ, RZ, R138 ;  /* 0x000000ffffb57224 */ /* 0x000fe200078e008a */
[----:B------:R-:W-:Y:S05]  /*1e2e0*/  BRA `(.L_x_8272) ;  /* 0x0000001000007947 */ /* 0x000fea0003800000 */
.L_x_8271:
[----:B0-----:R-:W-:Y:S02]  /*1e2f0*/  IMAD.MOV.U32 R181, RZ, RZ, R140 ;  /* 0x000000ffffb57224 */ /* 0x001fe400078e008c */
.L_x_8272:
[----:B------:R-:W-:Y:S05]  /*1e300*/  BSYNC B1 ;  /* 0x0000000000017941 */ /* 0x000fea0003800000 */
.L_x_8270:
        /* <DEDUP_REMOVED lines=16> */
.L_x_8276:
[----:B------:R-:W-:Y:S05]  /*1e410*/  BSYNC B2 ;  /* 0x0000000000027941 */ /* 0x000fea0003800000 */
.L_x_8275:
        /* <DEDUP_REMOVED lines=43> */
.L_x_8274:
[----:B------:R-:W-:Y:S05]  /*1e6d0*/  BSYNC B1 ;  /* 0x0000000000017941 */ /* 0x000fea0003800000 */
.L_x_8273:
        /* <DEDUP_REMOVED lines=18> */
.L_x_8277:
        /* <DEDUP_REMOVED lines=12> */
.L_x_8280:
[----:B------:R-:W-:Y:S02]  /*1e8c0*/  IMAD.MOV.U32 R137, RZ, RZ, R140 ;  /* 0x000000ffff897224 */ /* 0x000fe400078e008c */
.L_x_8281:
[----:B------:R-:W-:Y:S05]  /*1e8d0*/  BSYNC B1 ;  /* 0x0000000000017941 */ /* 0x000fea0003800000 */
.L_x_8279:
        /* <DEDUP_REMOVED lines=16> */
.L_x_8285:
[----:B------:R-:W-:Y:S05]  /*1e9e0*/  BSYNC B2 ;  /* 0x0000000000027941 */ /* 0x000fea0003800000 */
.L_x_8284:
        /* <DEDUP_REMOVED lines=43> */
.L_x_8283:
[----:B------:R-:W-:Y:S05]  /*1eca0*/  BSYNC B1 ;  /* 0x0000000000017941 */ /* 0x000fea0003800000 */
.L_x_8282:
        /* <DEDUP_REMOVED lines=10> */
.L_x_8278:
        /* <DEDUP_REMOVED lines=12> */
.L_x_8287:
[----:B------:R-:W-:Y:S02]  /*1ee10*/  IMAD.MOV.U32 R137, RZ, RZ, R140 ;  /* 0x000000ffff897224 */ /* 0x000fe400078e008c */
.L_x_8288:
[----:B------:R-:W-:Y:S05]  /*1ee20*/  BSYNC B1 ;  /* 0x0000000000017941 */ /* 0x000fea0003800000 */
.L_x_8286:
        /* <DEDUP_REMOVED lines=16> */
.L_x_8292:
[----:B------:R-:W-:Y:S05]  /*1ef30*/  BSYNC B2 ;  /* 0x0000000000027941 */ /* 0x000fea0003800000 */
.L_x_8291:
        /* <DEDUP_REMOVED lines=43> */
.L_x_8290:
[----:B------:R-:W-:Y:S05]  /*1f1f0*/  BSYNC B1 ;  /* 0x0000000000017941 */ /* 0x000fea0003800000 */
.L_x_8289:
        /* <DEDUP_REMOVED lines=15> */
.L_x_8293:
        /* <DEDUP_REMOVED lines=12> */
.L_x_8296:
[----:B------:R-:W-:Y:S02]  /*1f3b0*/  IMAD.MOV.U32 R64, RZ, RZ, R140 ;  /* 0x000000ffff407224 */ /* 0x000fe400078e008c */
.L_x_8297:
[----:B------:R-:W-:Y:S05]  /*1f3c0*/  BSYNC B1 ;  /* 0x0000000000017941 */ /* 0x000fea0003800000 */
.L_x_8295:
        /* <DEDUP_REMOVED lines=16> */
.L_x_8301:
[----:B------:R-:W-:Y:S05]  /*1f4d0*/  BSYNC B2 ;  /* 0x0000000000027941 */ /* 0x000fea0003800000 */
.L_x_8300:
        /* <DEDUP_REMOVED lines=43> */
.L_x_8299:
[----:B------:R-:W-:Y:S05]  /*1f790*/  BSYNC B1 ;  /* 0x0000000000017941 */ /* 0x000fea0003800000 */
.L_x_8298:
        /* <DEDUP_REMOVED lines=10> */
.L_x_8294:
        /* <DEDUP_REMOVED lines=12> */
.L_x_8303:
[----:B------:R-:W-:Y:S02]  /*1f900*/  IMAD.MOV.U32 R64, RZ, RZ, R140 ;  /* 0x000000ffff407224 */ /* 0x000fe400078e008c */
.L_x_8304:
[----:B------:R-:W-:Y:S05]  /*1f910*/  BSYNC B1 ;  /* 0x0000000000017941 */ /* 0x000fea0003800000 */
.L_x_8302:
        /* <DEDUP_REMOVED lines=16> */
.L_x_8308:
[----:B------:R-:W-:Y:S05]  /*1fa20*/  BSYNC B2 ;  /* 0x0000000000027941 */ /* 0x000fea0003800000 */
.L_x_8307:
        /* <DEDUP_REMOVED lines=43> */
.L_x_8306:
[----:B------:R-:W-:Y:S05]  /*1fce0*/  BSYNC B1 ;  /* 0x0000000000017941 */ /* 0x000fea0003800000 */
.L_x_8305:
        /* <DEDUP_REMOVED lines=15> */
.L_x_8309:
        /* <DEDUP_REMOVED lines=12> */
.L_x_8312:
[----:B------:R-:W-:Y:S02]  /*1fea0*/  IMAD.MOV.U32 R64, RZ, RZ, R140 ;  /* 0x000000ffff407224 */ /* 0x000fe400078e008c */
.L_x_8313:
[----:B------:R-:W-:Y:S05]  /*1feb0*/  BSYNC B1 ;  /* 0x0000000000017941 */ /* 0x000fea0003800000 */
.L_x_8311:
        /* <DEDUP_REMOVED lines=16> */
.L_x_8317:
[----:B------:R-:W-:Y:S05]  /*1ffc0*/  BSYNC B2 ;  /* 0x0000000000027941 */ /* 0x000fea0003800000 */
.L_x_8316:
        /* <DEDUP_REMOVED lines=43> */
.L_x_8315:
[----:B------:R-:W-:Y:S05]  /*20280*/  BSYNC B1 ;  /* 0x0000000000017941 */ /* 0x000fea0003800000 */
.L_x_8314:
        /* <DEDUP_REMOVED lines=10> */
.L_x_8310:
        /* <DEDUP_REMOVED lines=12> */
.L_x_8319:
[----:B------:R-:W-:Y:S02]  /*203f0*/  IMAD.MOV.U32 R64, RZ, RZ, R140 ;  /* 0x000000ffff407224 */ /* 0x000fe400078e008c */
.L_x_8320:
[----:B------:R-:W-:Y:S05]  /*20400*/  BSYNC B1 ;  /* 0x0000000000017941 */ /* 0x000fea0003800000 */
.L_x_8318:
        /* <DEDUP_REMOVED lines=16> */
.L_x_8324:
[----:B------:R-:W-:Y:S05]  /*20510*/  BSYNC B2 ;  /* 0x0000000000027941 */ /* 0x000fea0003800000 */
.L_x_8323:
        /* <DEDUP_REMOVED lines=43> */
.L_x_8322:
[----:B------:R-:W-:Y:S05]  /*207d0*/  BSYNC B1 ;  /* 0x0000000000017941 */ /* 0x000fea0003800000 */
.L_x_8321:
        /* <DEDUP_REMOVED lines=15> */
.L_x_8325:
        /* <DEDUP_REMOVED lines=12> */
.L_x_8328:
[----:B------:R-:W-:Y:S02]  /*20990*/  IMAD.MOV.U32 R137, RZ, RZ, R140 ;  /* 0x000000ffff897224 */ /* 0x000fe400078e008c */
.L_x_8329:
[----:B------:R-:W-:Y:S05]  /*209a0*/  BSYNC B1 ;  /* 0x0000000000017941 */ /* 0x000fea0003800000 */
.L_x_8327:
        /* <DEDUP_REMOVED lines=16> */
.L_x_8333:
[----:B------:R-:W-:Y:S05]  /*20ab0*/  BSYNC B2 ;  /* 0x0000000000027941 */ /* 0x000fea0003800000 */
.L_x_8332:
        /* <DEDUP_REMOVED lines=43> */
.L_x_8331:
[----:B------:R-:W-:Y:S05]  /*20d70*/  BSYNC B1 ;  /* 0x0000000000017941 */ /* 0x000fea0003800000 */
.L_x_8330:
        /* <DEDUP_REMOVED lines=10> */
.L_x_8326:
        /* <DEDUP_REMOVED lines=12> */
.L_x_8335:
[----:B------:R-:W-:Y:S02]  /*20ee0*/  MOV R137, R140 ;  /* 0x0000008c00897202 */ /* 0x000fe40000000f00 */
.L_x_8336:
[----:B------:R-:W-:Y:S05]  /*20ef0*/  BSYNC B1 ;  /* 0x0000000000017941 */ /* 0x000fea0003800000 */
.L_x_8334:
        /* <DEDUP_REMOVED lines=16> */
.L_x_8340:
[----:B------:R-:W-:Y:S05]  /*21000*/  BSYNC B2 ;  /* 0x0000000000027941 */ /* 0x000fea0003800000 */
.L_x_8339:
        /* <DEDUP_REMOVED lines=43> */
.L_x_8338:
[----:B------:R-:W-:Y:S05]  /*212c0*/  BSYNC B1 ;  /* 0x0000000000017941 */ /* 0x000fea0003800000 */
.L_x_8337:
        /* <DEDUP_REMOVED lines=13> */
.L_x_8341:
        /* <DEDUP_REMOVED lines=12> */
.L_x_8344:
[----:B------:R-:W-:Y:S02]  /*21460*/  IMAD.MOV.U32 R137, RZ, RZ, R140 ;  /* 0x000000ffff897224 */ /* 0x000fe400078e008c */
.L_x_8345:
[----:B------:R-:W-:Y:S05]  /*21470*/  BSYNC B1 ;  /* 0x0000000000017941 */ /* 0x000fea0003800000 */
.L_x_8343:
        /* <DEDUP_REMOVED lines=16> */
.L_x_8349:
[----:B------:R-:W-:Y:S05]  /*21580*/  BSYNC B2 ;  /* 0x0000000000027941 */ /* 0x000fea0003800000 */
.L_x_8348:
        /* <DEDUP_REMOVED lines=43> */
.L_x_8347:
[----:B------:R-:W-:Y:S05]  /*21840*/  BSYNC B1 ;  /* 0x0000000000017941 */ /* 0x000fea0003800000 */
.L_x_8346:
        /* <DEDUP_REMOVED lines=10> */
.L_x_8342:
        /* <DEDUP_REMOVED lines=12> */
.L_x_8351:
[----:B------:R-:W-:Y:S02]  /*219b0*/  IMAD.MOV.U32 R137, RZ, RZ, R140 ;  /* 0x000000ffff897224 */ /* 0x000fe400078e008c */
.L_x_8352:
[----:B------:R-:W-:Y:S05]  /*219c0*/  BSYNC B1 ;  /* 0x0000000000017941 */ /* 0x000fea0003800000 */
.L_x_8350:
        /* <DEDUP_REMOVED lines=16> */
.L_x_8356:
[----:B------:R-:W-:Y:S05]  /*21ad0*/  BSYNC B2 ;  /* 0x0000000000027941 */ /* 0x000fea0003800000 */
.L_x_8355:
        /* <DEDUP_REMOVED lines=43> */
.L_x_8354:
[----:B------:R-:W-:Y:S05]  /*21d90*/  BSYNC B1 ;  /* 0x0000000000017941 */ /* 0x000fea0003800000 */
.L_x_8353:
        /* <DEDUP_REMOVED lines=13> */
.L_x_8357:
        /* <DEDUP_REMOVED lines=12> */
.L_x_8360:
[----:B------:R-:W-:Y:S02]  /*21f30*/  IMAD.MOV.U32 R66, RZ, RZ, R140 ;  /* 0x000000ffff427224 */ /* 0x000fe400078e008c */
.L_x_8361:
[----:B------:R-:W-:Y:S05]  /*21f40*/  BSYNC B1 ;  /* 0x0000000000017941 */ /* 0x000fea0003800000 */
.L_x_8359:
        /* <DEDUP_REMOVED lines=16> */
.L_x_8365:
[----:B------:R-:W-:Y:S05]  /*22050*/  BSYNC B2 ;  /* 0x0000000000027941 */ /* 0x000fea0003800000 */
.L_x_8364:
        /* <DEDUP_REMOVED lines=43> */
.L_x_8363:
[----:B------:R-:W-:Y:S05]  /*22310*/  BSYNC B1 ;  /* 0x0000000000017941 */ /* 0x000fea0003800000 */
.L_x_8362:
        /* <DEDUP_REMOVED lines=10> */
.L_x_8358:
        /* <DEDUP_REMOVED lines=12> */
.L_x_8367:
[----:B------:R-:W-:Y:S02]  /*22480*/  IMAD.MOV.U32 R66, RZ, RZ, R140 ;  /* 0x000000ffff427224 */ /* 0x000fe400078e008c */
.L_x_8368:
[----:B------:R-:W-:Y:S05]  /*22490*/  BSYNC B1 ;  /* 0x0000000000017941 */ /* 0x000fea0003800000 */
.L_x_8366:
        /* <DEDUP_REMOVED lines=16> */
.L_x_8372:
[----:B------:R-:W-:Y:S05]  /*225a0*/  BSYNC B2 ;  /* 0x0000000000027941 */ /* 0x000fea0003800000 */
.L_x_8371:
        /* <DEDUP_REMOVED lines=43> */
.L_x_8370:
[----:B------:R-:W-:Y:S05]  /*22860*/  BSYNC B1 ;  /* 0x0000000000017941 */ /* 0x000fea0003800000 */
.L_x_8369:
        /* <DEDUP_REMOVED lines=13> */
.L_x_8373:
        /* <DEDUP_REMOVED lines=12> */
.L_x_8376:
[----:B------:R-:W-:Y:S02]  /*22a00*/  IMAD.MOV.U32 R66, RZ, RZ, R140 ;  /* 0x000000ffff427224 */ /* 0x000fe400078e008c */
.L_x_8377:
[----:B------:R-:W-:Y:S05]  /*22a10*/  BSYNC B1 ;  /* 0x0000000000017941 */ /* 0x000fea0003800000 */
.L_x_8375:
        /* <DEDUP_REMOVED lines=16> */
.L_x_8381:
[----:B------:R-:W-:Y:S05]  /*22b20*/  BSYNC B2 ;  /* 0x0000000000027941 */ /* 0x000fea0003800000 */
.L_x_8380:
        /* <DEDUP_REMOVED lines=43> */
.L_x_8379:
[----:B------:R-:W-:Y:S05]  /*22de0*/  BSYNC B1 ;  /* 0x0000000000017941 */ /* 0x000fea0003800000 */
.L_x_8378:
        /* <DEDUP_REMOVED lines=10> */
.L_x_8374:
        /* <DEDUP_REMOVED lines=12> */
.L_x_8383:
[----:B------:R-:W-:Y:S02]  /*22f50*/  IMAD.MOV.U32 R66, RZ, RZ, R140 ;  /* 0x000000ffff427224 */ /* 0x000fe400078e008c */
.L_x_8384:
[----:B------:R-:W-:Y:S05]  /*22f60*/  BSYNC B1 ;  /* 0x0000000000017941 */ /* 0x000fea0003800000 */
.L_x_8382:
        /* <DEDUP_REMOVED lines=16> */
.L_x_8388:
[----:B------:R-:W-:Y:S05]  /*23070*/  BSYNC B2 ;  /* 0x0000000000027941 */ /* 0x000fea0003800000 */
.L_x_8387:
        /* <DEDUP_REMOVED lines=43> */
.L_x_8386:
[----:B------:R-:W-:Y:S05]  /*23330*/  BSYNC B1 ;  /* 0x0000000000017941 */ /* 0x000fea0003800000 */
.L_x_8385:
        /* <DEDUP_REMOVED lines=13> */
.L_x_8389:
        /* <DEDUP_REMOVED lines=12> */
.L_x_8392:
[----:B------:R-:W-:Y:S02]  /*234d0*/  IMAD.MOV.U32 R208, RZ, RZ, R140 ;  /* 0x000000ffffd07224 */ /* 0x000fe400078e008c */
.L_x_8393:
[----:B------:R-:W-:Y:S05]  /*234e0*/  BSYNC B1 ;  /* 0x0000000000017941 */ /* 0x000fea0003800000 */
.L_x_8391:
        /* <DEDUP_REMOVED lines=16> */
.L_x_8397:
[----:B------:R-:W-:Y:S05]  /*235f0*/  BSYNC B2 ;  /* 0x0000000000027941 */ /* 0x000fea0003800000 */
.L_x_8396:
        /* <DEDUP_REMOVED lines=43> */
.L_x_8395:
[----:B------:R-:W-:Y:S05]  /*238b0*/  BSYNC B1 ;  /* 0x0000000000017941 */ /* 0x000fea0003800000 */
.L_x_8394:
        /* <DEDUP_REMOVED lines=10> */
.L_x_8390:
        /* <DEDUP_REMOVED lines=54> */
.L_x_8398:
[----:B------:R-:W-:Y:S02]  /*23cc0*/  IADD3 R212, R212, 0x80, RZ ;  /* 0x00000080d4d47810 */ /* 0x000fe40007ffe0ff */
.L_x_8269:
[----:B------:R-:W-:Y:S05]  /*23cd0*/  BSYNC B0 ;  /* 0x0000000000007941 */ /* 0x000fea0003800000 */
.L_x_8268:
        /* <DEDUP_REMOVED lines=30> */
.L_x_8402:
[----:B0-----:R-:W-:Y:S02]  /*23ec0*/  IMAD.MOV.U32 R170, RZ, RZ, R140 ;  /* 0x000000ffffaa7224 */ /* 0x001fe400078e008c */
.L_x_8403:
[----:B------:R-:W-:Y:S05]  /*23ed0*/  BSYNC B1 ;  /* 0x0000000000017941 */ /* 0x000fea0003800000 */
.L_x_8401:
        /* <DEDUP_REMOVED lines=16> */
.L_x_8407:
[----:B------:R-:W-:Y:S05]  /*23fe0*/  BSYNC B2 ;  /* 0x0000000000027941 */ /* 0x000fea0003800000 */
.L_x_8406:
        /* <DEDUP_REMOVED lines=43> */
.L_x_8405:
[----:B------:R-:W-:Y:S05]  /*242a0*/  BSYNC B1 ;  /* 0x0000000000017941 */ /* 0x000fea0003800000 */
.L_x_8404:
        /* <DEDUP_REMOVED lines=18> */
.L_x_8408:
        /* <DEDUP_REMOVED lines=12> */
.L_x_8411:
[----:B------:R-:W-:Y:S02]  /*24490*/  IMAD.MOV.U32 R137, RZ, RZ, R140 ;  /* 0x000000ffff897224 */ /* 0x000fe400078e008c */
.L_x_8412:
[----:B------:R-:W-:Y:S05]  /*244a0*/  BSYNC B1 ;  /* 0x0000000000017941 */ /* 0x000fea0003800000 */
.L_x_8410:
        /* <DEDUP_REMOVED lines=16> */
.L_x_8416:
[----:B------:R-:W-:Y:S05]  /*245b0*/  BSYNC B2 ;  /* 0x0000000000027941 */ /* 0x000fea0003800000 */
.L_x_8415:
        /* <DEDUP_REMOVED lines=43> */
.L_x_8414:
[----:B------:R-:W-:Y:S05]  /*24870*/  BSYNC B1 ;  /* 0x0000000000017941 */ /* 0x000fea0003800000 */
.L_x_8413:
        /* <DEDUP_REMOVED lines=10> */
.L_x_8409:
        /* <DEDUP_REMOVED lines=12> */
.L_x_8418:
[----:B------:R-:W-:Y:S02]  /*249e0*/  IMAD.MOV.U32 R137, RZ, RZ, R140 ;  /* 0x000000ffff897224 */ /* 0x000fe400078e008c */
.L_x_8419:
[----:B------:R-:W-:Y:S05]  /*249f0*/  BSYNC B1 ;  /* 0x0000000000017941 */ /* 0x000fea0003800000 */
.L_x_8417:
        /* <DEDUP_REMOVED lines=16> */
.L_x_8423:
[----:B------:R-:W-:Y:S05]  /*24b00*/  BSYNC B2 ;  /* 0x0000000000027941 */ /* 0x000fea0003800000 */
.L_x_8422:
        /* <DEDUP_REMOVED lines=43> */
.L_x_8421:
[----:B------:R-:W-:Y:S05]  /*24dc0*/  BSYNC B1 ;  /* 0x0000000000017941 */ /* 0x000fea0003800000 */
.L_x_8420:
        /* <DEDUP_REMOVED lines=15> */
.L_x_8424:
        /* <DEDUP_REMOVED lines=12> */
.L_x_8427:
[----:B------:R-:W-:Y:S02]  /*24f80*/  IMAD.MOV.U32 R64, RZ, RZ, R140 ;  /* 0x000000ffff407224 */ /* 0x000fe400078e008c */
.L_x_8428:
[----:B------:R-:W-:Y:S05]  /*24f90*/  BSYNC B1 ;  /* 0x0000000000017941 */ /* 0x000fea0003800000 */
.L_x_8426:
        /* <DEDUP_REMOVED lines=16> */
.L_x_8432:
[----:B------:R-:W-:Y:S05]  /*250a0*/  BSYNC B2 ;  /* 0x0000000000027941 */ /* 0x000fea0003800000 */
.L_x_8431:
        /* <DEDUP_REMOVED lines=43> */
.L_x_8430:
[----:B------:R-:W-:Y:S05]  /*25360*/  BSYNC B1 ;  /* 0x0000000000017941 */ /* 0x000fea0003800000 */
.L_x_8429:
        /* <DEDUP_REMOVED lines=10> */
.L_x_8425:
        /* <DEDUP_REMOVED lines=12> */
.L_x_8434:
[----:B------:R-:W-:Y:S02]  /*254d0*/  IMAD.MOV.U32 R64, RZ, RZ, R140 ;  /* 0x000000ffff407224 */ /* 0x000fe400078e008c */
.L_x_8435:
[----:B------:R-:W-:Y:S05]  /*254e0*/  BSYNC B1 ;  /* 0x0000000000017941 */ /* 0x000fea0003800000 */
.L_x_8433:
        /* <DEDUP_REMOVED lines=16> */
.L_x_8439:
[----:B------:R-:W-:Y:S05]  /*255f0*/  BSYNC B2 ;  /* 0x0000000000027941 */ /* 0x000fea0003800000 */
.L_x_8438:
        /* <DEDUP_REMOVED lines=43> */
.L_x_8437:
[----:B------:R-:W-:Y:S05]  /*258b0*/  BSYNC B1 ;  /* 0x0000000000017941 */ /* 0x000fea0003800000 */
.L_x_8436:
        /* <DEDUP_REMOVED lines=15> */
.L_x_8440:
        /* <DEDUP_REMOVED lines=12> */
.L_x_8443:
[----:B------:R-:W-:Y:S02]  /*25a70*/  IMAD.MOV.U32 R64, RZ, RZ, R140 ;  /* 0x000000ffff407224 */ /* 0x000fe400078e008c */
.L_x_8444:
[----:B------:R-:W-:Y:S05]  /*25a80*/  BSYNC B1 ;  /* 0x0000000000017941 */ /* 0x000fea0003800000 */
.L_x_8442:
        /* <DEDUP_REMOVED lines=16> */
.L_x_8448:
[----:B------:R-:W-:Y:S05]  /*25b90*/  BSYNC B2 ;  /* 0x0000000000027941 */ /* 0x000fea0003800000 */
.L_x_8447:
        /* <DEDUP_REMOVED lines=11> */
[----:B------:R-:W-:Y:S01]  /*25c50*/  IMAD.WIDE.U32 R206, R137, -0x326172a9, RZ ;  /* 0xcd9e8d5789ce7825 */ /* 0x000fe200078e00ff */
[----:B------:R-:W-:-:S04]  /*25c60*/  HFMA2.MMA R137, -RZ, RZ, 0, 0 ;  /* 0x00000000ff897435 */ /* 0x000fc800000001ff */
        /* <DEDUP_REMOVED lines=30> */
.L_x_8446:
[----:B------:R-:W-:Y:S05]  /*25e50*/  BSYNC B1 ;  /* 0x0000000000017941 */ /* 0x000fea0003800000 */
.L_x_8445:
        /* <DEDUP_REMOVED lines=10> */
.L_x_8441:
        /* <DEDUP_REMOVED lines=12> */
.L_x_8450:
[----:B------:R-:W-:Y:S02]  /*25fc0*/  IMAD.MOV.U32 R64, RZ, RZ, R140 ;  /* 0x000000ffff407224 */ /* 0x000fe400078e008c */
.L_x_8451:
[----:B------:R-:W-:Y:S05]  /*25fd0*/  BSYNC B1 ;  /* 0x0000000000017941 */ /* 0x000fea0003800000 */
.L_x_8449:
        /* <DEDUP_REMOVED lines=16> */
.L_x_8455:
[----:B------:R-:W-:Y:S05]  /*260e0*/  BSYNC B2 ;  /* 0x0000000000027941 */ /* 0x000fea0003800000 */
.L_x_8454:
        /* <DEDUP_REMOVED lines=43> */
.L_x_8453:
[----:B------:R-:W-:Y:S05]  /*263a0*/  BSYNC B1 ;  /* 0x0000000000017941 */ /* 0x000fea0003800000 */
.L_x_8452:
        /* <DEDUP_REMOVED lines=15> */
.L_x_8456:
        /* <DEDUP_REMOVED lines=12> */
.L_x_8459:
[----:B------:R-:W-:Y:S02]  /*26560*/  IMAD.MOV.U32 R137, RZ, RZ, R140 ;  /* 0x000000ffff897224 */ /* 0x000fe400078e008c */
.L_x_8460:
[----:B------:R-:W-:Y:S05]  /*26570*/  BSYNC B1 ;  /* 0x0000000000017941 */ /* 0x000fea0003800000 */
.L_x_8458:
        /* <DEDUP_REMOVED lines=16> */
.L_x_8464:
[----:B------:R-:W-:Y:S05]  /*26680*/  BSYNC B2 ;  /* 0x0000000000027941 */ /* 0x000fea0003800000 */
.L_x_8463:
        /* <DEDUP_REMOVED lines=43> */
.L_x_8462:
[----:B------:R-:W-:Y:S05]  /*26940*/  BSYNC B1 ;  /* 0x0000000000017941 */ /* 0x000fea0003800000 */
.L_x_8461:
        /* <DEDUP_REMOVED lines=10> */
.L_x_8457:
        /* <DEDUP_REMOVED lines=12> */
.L_x_8466:
[----:B------:R-:W-:Y:S02]  /*26ab0*/  IMAD.MOV.U32 R137, RZ, RZ, R140 ;  /* 0x000000ffff897224 */ /* 0x000fe400078e008c */
.L_x_8467:
[----:B------:R-:W-:Y:S05]  /*26ac0*/  BSYNC B1 ;  /* 0x0000000000017941 */ /* 0x000fea0003800000 */
.L_x_8465:
        /* <DEDUP_REMOVED lines=16> */
.L_x_8471:
[----:B------:R-:W-:Y:S05]  /*26bd0*/  BSYNC B2 ;  /* 0x0000000000027941 */ /* 0x000fea0003800000 */
.L_x_8470:
        /* <DEDUP_REMOVED lines=43> */
.L_x_8469:
[----:B------:R-:W-:Y:S05]  /*26e90*/  BSYNC B1 ;  /* 0x0000000000017941 */ /* 0x000fea0003800000 */
.L_x_8468:
        /* <DEDUP_REMOVED lines=13> */
.L_x_8472:
        /* <DEDUP_REMOVED lines=12> */
.L_x_8475:
[----:B------:R-:W-:Y:S02]  /*27030*/  IMAD.MOV.U32 R137, RZ, RZ, R140 ;  /* 0x000000ffff897224 */ /* 0x000fe400078e008c */
.L_x_8476:
[----:B------:R-:W-:Y:S05]  /*27040*/  BSYNC B1 ;  /* 0x0000000000017941 */ /* 0x000fea0003800000 */
.L_x_8474:
        /* <DEDUP_REMOVED lines=16> */
.L_x_8480:
[----:B------:R-:W-:Y:S05]  /*27150*/  BSYNC B2 ;  /* 0x0000000000027941 */ /* 0x000fea0003800000 */
.L_x_8479:
        /* <DEDUP_REMOVED lines=43> */
.L_x_8478:
[----:B------:R-:W-:Y:S05]  /*27410*/  BSYNC B1 ;  /* 0x0000000000017941 */ /* 0x000fea0003800000 */
.L_x_8477:
        /* <DEDUP_REMOVED lines=10> */
.L_x_8473:
        /* <DEDUP_REMOVED lines=12> */
.L_x_8482:
[----:B------:R-:W-:Y:S02]  /*27580*/  IMAD.MOV.U32 R137, RZ, RZ, R140 ;  /* 0x000000ffff897224 */ /* 0x000fe400078e008c */
.L_x_8483:
[----:B------:R-:W-:Y:S05]  /*27590*/  BSYNC B1 ;  /* 0x0000000000017941 */ /* 0x000fea0003800000 */
.L_x_8481:
        /* <DEDUP_REMOVED lines=16> */
.L_x_8487:
[----:B------:R-:W-:Y:S05]  /*276a0*/  BSYNC B2 ;  /* 0x0000000000027941 */ /* 0x000fea0003800000 */
.L_x_8486:
        /* <DEDUP_REMOVED lines=43> */
.L_x_8485:
[----:B------:R-:W-:Y:S05]  /*27960*/  BSYNC B1 ;  /* 0x0000000000017941 */ /* 0x000fea0003800000 */
.L_x_8484:
        /* <DEDUP_REMOVED lines=13> */
.L_x_8488:
        /* <DEDUP_REMOVED lines=12> */
.L_x_8491:
[----:B------:R-:W-:Y:S02]  /*27b00*/  IMAD.MOV.U32 R66, RZ, RZ, R140 ;  /* 0x000000ffff427224 */ /* 0x000fe400078e008c */
.L_x_8492:
[----:B------:R-:W-:Y:S05]  /*27b10*/  BSYNC B1 ;  /* 0x0000000000017941 */ /* 0x000fea0003800000 */
.L_x_8490:
        /* <DEDUP_REMOVED lines=16> */
.L_x_8496:
[----:B------:R-:W-:Y:S05]  /*27c20*/  BSYNC B2 ;  /* 0x0000000000027941 */ /* 0x000fea0003800000 */
.L_x_8495:
        /* <DEDUP_REMOVED lines=43> */
.L_x_8494:
[----:B------:R-:W-:Y:S05]  /*27ee0*/  BSYNC B1 ;  /* 0x0000000000017941 */ /* 0x000fea0003800000 */
.L_x_8493:
        /* <DEDUP_REMOVED lines=10> */
.L_x_8489:
        /* <DEDUP_REMOVED lines=12> */
.L_x_8498:
[----:B------:R-:W-:Y:S02]  /*28050*/  IMAD.MOV.U32 R66, RZ, RZ, R140 ;  /* 0x000000ffff427224 */ /* 0x000fe400078e008c */
.L_x_8499:
[----:B------:R-:W-:Y:S05]  /*28060*/  BSYNC B1 ;  /* 0x0000000000017941 */ /* 0x000fea0003800000 */
.L_x_8497:
        /* <DEDUP_REMOVED lines=16> */
.L_x_8503:
[----:B------:R-:W-:Y:S05]  /*28170*/  BSYNC B2 ;  /* 0x0000000000027941 */ /* 0x000fea0003800000 */
.L_x_8502:
        /* <DEDUP_REMOVED lines=43> */
.L_x_8501:
[----:B------:R-:W-:Y:S05]  /*28430*/  BSYNC B1 ;  /* 0x0000000000017941 */ /* 0x000fea0003800000 */
.L_x_8500:
        /* <DEDUP_REMOVED lines=13> */
.L_x_8504:
        /* <DEDUP_REMOVED lines=12> */
.L_x_8507:
[----:B------:R-:W-:Y:S02]  /*285d0*/  IMAD.MOV.U32 R66, RZ, RZ, R140 ;  /* 0x000000ffff427224 */ /* 0x000fe400078e008c */
.L_x_8508:
[----:B------:R-:W-:Y:S05]  /*285e0*/  BSYNC B1 ;  /* 0x0000000000017941 */ /* 0x000fea0003800000 */
.L_x_8506:
        /* <DEDUP_REMOVED lines=16> */
.L_x_8512:
[----:B------:R-:W-:Y:S05]  /*286f0*/  BSYNC B2 ;  /* 0x0000000000027941 */ /* 0x000fea0003800000 */
.L_x_8511:
        /* <DEDUP_REMOVED lines=43> */
.L_x_8510:
[----:B------:R-:W-:Y:S05]  /*289b0*/  BSYNC B1 ;  /* 0x0000000000017941 */ /* 0x000fea0003800000 */
.L_x_8509:
        /* <DEDUP_REMOVED lines=10> */
.L_x_8505:
        /* <DEDUP_REMOVED lines=12> */
.L_x_8514:
[----:B------:R-:W-:Y:S02]  /*28b20*/  MOV R66, R140 ;  /* 0x0000008c00427202 */ /* 0x000fe40000000f00 */
.L_x_8515:
[----:B------:R-:W-:Y:S05]  /*28b30*/  BSYNC B1 ;  /* 0x0000000000017941 */ /* 0x000fea0003800000 */
.L_x_8513:
        /* <DEDUP_REMOVED lines=16> */
.L_x_8519:
[----:B------:R-:W-:Y:S05]  /*28c40*/  BSYNC B2 ;  /* 0x0000000000027941 */ /* 0x000fea0003800000 */
.L_x_8518:
        /* <DEDUP_REMOVED lines=43> */
.L_x_8517:
[----:B------:R-:W-:Y:S05]  /*28f00*/  BSYNC B1 ;  /* 0x0000000000017941 */ /* 0x000fea0003800000 */
.L_x_8516:
        /* <DEDUP_REMOVED lines=13> */
.L_x_8520:
        /* <DEDUP_REMOVED lines=12> */
.L_x_8523:
[----:B------:R-:W-:Y:S02]  /*290a0*/  IMAD.MOV.U32 R208, RZ, RZ, R140 ;  /* 0x000000ffffd07224 */ /* 0x000fe400078e008c */
.L_x_8524:
[----:B------:R-:W-:Y:S05]  /*290b0*/  BSYNC B1 ;  /* 0x0000000000017941 */ /* 0x000fea0003800000 */
.L_x_8522:
        /* <DEDUP_REMOVED lines=16> */
.L_x_8528:
[----:B------:R-:W-:Y:S05]  /*291c0*/  BSYNC B2 ;  /* 0x0000000000027941 */ /* 0x000fea0003800000 */
.L_x_8527:
        /* <DEDUP_REMOVED lines=43> */
.L_x_8526:
[----:B------:R-:W-:Y:S05]  /*29480*/  BSYNC B1 ;  /* 0x0000000000017941 */ /* 0x000fea0003800000 */
.L_x_8525:
        /* <DEDUP_REMOVED lines=10> */
.L_x_8521:
        /* <DEDUP_REMOVED lines=22> */
[----:B------:R-:W-:Y:S02]  /*29690*/  F2FP.PACK_AB R67, R205, R198 ;  /* 0x000000c6cd43723e */ /* 0x000fe400000000ff */
[----:B------:R-:W-:Y:S02]  /*296a0*/  LOP3.LUT R210, R210, R64, R212, 0xfe, !PT ;  /* 0x00000040d2d27212 */ /* 0x000fe400078efed4 */
        /* <DEDUP_REMOVED lines=30> */
.L_x_8400:
[----:B------:R-:W-:Y:S05]  /*29890*/  BSYNC B0 ;  /* 0x0000000000007941 */ /* 0x000fea0003800000 */
.L_x_8399:
        /* <DEDUP_REMOVED lines=70> */
.L_x_8547:
        /* <DEDUP_REMOVED lines=134> */
.L_x_8548:
        /* <DEDUP_REMOVED lines=78> */
[C---:B------:R-:W-:Y:S01]  /*2aa40*/  FMUL.FTZ R67, R209.reuse, R210 ;  /* 0x000000d2d1437220 */ /* 0x040fe20000410000 */
[----:B------:R-:W-:Y:S01]  /*2aa50*/  HFMA2.MMA R210, -RZ, RZ, 0, 9.5367431640625e-07 ;  /* 0x00000010ffd27435 */ /* 0x000fe200000001ff */
        /* <DEDUP_REMOVED lines=20> */
.L_x_8532:
[----:B------:R-:W-:Y:S05]  /*2aba0*/  BSYNC B0 ;  /* 0x0000000000007941 */ /* 0x000fea0003800000 */
.L_x_8531:
        /* <DEDUP_REMOVED lines=30> */
[----:B------:R-:W-:-:S03]  /*2ad90*/  IMAD.MOV.U32 R210, RZ, RZ, 0x10 ;  /* 0x00000010ffd27424 */ /* 0x000fc600078e00ff */
[----:B------:R-:W-:Y:S01]  /*2ada0*/  F2FP.PACK_AB R67, R211, R216 ;  /* 0x000000d8d343723e */ /* 0x000fe200000000ff */
[C---:B------:R-:W-:Y:S01]  /*2adb0*/  IMAD.WIDE.U32 R206, R133.reuse, R210, c[0x0][0x208] ;  /* 0x0000820085ce7625 */ /* 0x040fe200078e00d2 */
[----:B------:R-:W-:-:S04]  /*2adc0*/  IADD3 R133, R133, 0x80, RZ ;  /* 0x0000008085857810 */ /* 0x000fc80007ffe0ff */
[----:B------:R0:W-:Y:S03]  /*2add0*/  STG.E.128 [R206.64], R64 ;  /* 0x00000040ce007986 */ /* 0x0001e6000c101d06 */
.L_x_8534:
[----:B------:R-:W-:Y:S05]  /*2ade0*/  BSYNC B0 ;  /* 0x0000000000007941 */ /* 0x000fea0003800000 */
.L_x_8533:
        /* <DEDUP_REMOVED lines=35> */
.L_x_8536:
[----:B------:R-:W-:Y:S05]  /*2b020*/  BSYNC B0 ;  /* 0x0000000000007941 */ /* 0x000fea0003800000 */
.L_x_8535:
        /* <DEDUP_REMOVED lines=35> */
.L_x_8538:
[----:B------:R-:W-:Y:S05]  /*2b260*/  BSYNC B0 ;  /* 0x0000000000007941 */ /* 0x000fea0003800000 */
.L_x_8537:
        /* <DEDUP_REMOVED lines=35> */
.L_x_8540:
[----:B------:R-:W-:Y:S05]  /*2b4a0*/  BSYNC B0 ;  /* 0x0000000000007941 */ /* 0x000fea0003800000 */
.L_x_8539:
        /* <DEDUP_REMOVED lines=35> */
.L_x_8542:
[----:B------:R-:W-:Y:S05]  /*2b6e0*/  BSYNC B0 ;  /* 0x0000000000007941 */ /* 0x000fea0003800000 */
.L_x_8541:
[----:B------:R-:W-:Y:S01]  /*2b6f0*/  LOP3.LUT P0, RZ, R43, 0x40, RZ, 0xc0, !PT ;  /* 0x000000402bff7812 */ /* 0x000fe2000780c0ff */
[----:B------:R-:W-:-:S12]  /*2b700*/  BSSY B0, `(.L_x_8543) ;  /* 0x0000021000007945 */ /* 0x000fd80003800000 */
[----:B------:R-:W-:Y:S05]  /*2b710*/  @!P0 BRA `(.L_x_8544) ;  /* 0x000001f000008947 */ /* 0x000fea0003800000 */
[--C-:B------:R-:W-:Y:S02]  /*2b720*/  FADD.FTZ R214, R197, -R208.reuse ;  /* 0x800000d0c5d67221 */ /* 0x100fe40000010000 */
[--C-:B0-----:R-:W-:Y:S02]  /*2b730*/  FADD.FTZ R64, R156, -R208.reuse ;  /* 0x800000d09c407221 */ /* 0x101fe40000010000 */
        /* <DEDUP_REMOVED lines=24> */
[----:B------:R-:W-:Y:S01]  /*2b8c0*/  F2FP.PACK_AB R66, R211, R66 ;  /* 0x00000042d342723e */ /* 0x000fe200000000ff */
[----:B------:R-:W-:-:S03]  /*2b8d0*/  IMAD.MOV.U32 R208, RZ, RZ, 0x10 ;  /* 0x00000010ffd07424 */ /* 0x000fc600078e00ff */
[----:B------:R-:W-:Y:S01]  /*2b8e0*/  F2FP.PACK_AB R67, R213, R216 ;  /* 0x000000d8d543723e */ /* 0x000fe200000000ff */
[----:B------:R-:W-:-:S05]  /*2b8f0*/  IMAD.WIDE.U32 R206, R133, R208, c[0x0][0x208] ;  /* 0x0000820085ce7625 */ /* 0x000fca00078e00d0 */
[----:B------:R0:W-:Y:S02]  /*2b900*/  STG.E.128 [R206.64], R64 ;  /* 0x00000040ce007986 */ /* 0x0001e4000c101d06 */
.L_x_8544:
[----:B------:R-:W-:Y:S05]  /*2b910*/  BSYNC B0 ;  /* 0x0000000000007941 */ /* 0x000fea0003800000 */
.L_x_8543:
[----:B------:R-:W-:Y:S02]  /*2b920*/  LOP3.LUT P0, RZ, R135, 0xff, RZ, 0xc0, !PT ;  /* 0x000000ff87ff7812 */ /* 0x000fe4000780c0ff */
[----:B------:R-:W-:Y:S02]  /*2b930*/  IADD3 R42, R42, c[0x0][0x160], RZ ;  /* 0x000058002a2a7a10 */ /* 0x000fe40007ffe0ff */
[----:B------:R-:W-:Y:S02]  /*2b940*/  SEL R135, RZ, 0x1, P0 ;  /* 0x00000001ff877807 */ /* 0x000fe40000000000 */
[----:B------:R-:W-:-:S13]  /*2b950*/  ISETP.GE.AND P0, PT, R42, c[0x0][0x164], PT ;  /* 0x000059002a007a0c */ /* 0x000fda0003f06270 */
[----:B0-----:R-:W-:Y:S01]  /*2b960*/  @P0 CALL.REL.NOINC `(.L_x_8545) ;  /* 0x0000001000000944 */ /* 0x001fe20003c00000 */
[----:B------:R-:W-:Y:S05]  /*2b970*/  BRA `(.L_x_8546) ;  /* 0xfffd5c2000007947 */ /* 0x000fea000383ffff */
.L_x_8545:
[----:B------:R-:W-:Y:S05]  /*2b980*/  EXIT ;  /* 0x000000000000794d */ /* 0x000fea0003800000 */
.L_x_8529:
[----:B------:R-:W-:Y:S01]  /*2b990*/  IMAD.MOV.U32 R65, RZ, RZ, R64 ;  /* 0x000000ffff417224 */ /* 0x000fe200078e0040 */
[----:B------:R-:W-:Y:S01]  /*2b9a0*/  MOV R66, 0x2b9f0 ;  /* 0x0002b9f000427802 */ /* 0x000fe20000000f00 */
[----:B------:R-:W-:Y:S02]  /*2b9b0*/  IMAD.MOV.U32 R210, RZ, RZ, 0x1 ;  /* 0x00000001ffd27424 */ /* 0x000fe400078e00ff */
[----:B------:R-:W-:Y:S02]  /*2b9c0*/  IMAD.MOV.U32 R208, RZ, RZ, 0x1f ;  /* 0x0000001fffd07424 */ /* 0x000fe400078e00ff */
[----:B------:R-:W-:Y:S02]  /*2b9d0*/  IMAD.MOV.U32 R209, RZ, RZ, -0x1 ;  /* 0xffffffffffd17424 */ /* 0x000fe400078e00ff */
[----:B------:R-:W-:Y:S05]  /*2b9e0*/  CALL.REL.NOINC `($__internal_14_$__cuda_sm70_shflsync_bfly_p) ;  /* 0x00000ac000007944 */ /* 0x000fea0003c00000 */
[----:B01----:R-:W-:Y:S01]  /*2b9f0*/  IMAD.MOV.U32 R65, RZ, RZ, R210 ;  /* 0x000000ffff417224 */ /* 0x003fe200078e00d2 */
[----:B------:R-:W-:Y:S05]  /*2ba00*/  BRA `(.L_x_8547) ;  /* 0xffffe2f000007947 */ /* 0x000fea000383ffff */
.L_x_8530:
[----:B------:R-:W-:Y:S01]  /*2ba10*/  IMAD.MOV.U32 R210, RZ, RZ, 0x2 ;  /* 0x00000002ffd27424 */ /* 0x000fe200078e00ff */
[----:B------:R-:W-:Y:S01]  /*2ba20*/  MOV R209, 0xffffffff ;  /* 0xffffffff00d17802 */ /* 0x000fe20000000f00 */
[----:B------:R-:W-:Y:S01]  /*2ba30*/  IMAD.MOV.U32 R208, RZ, RZ, 0x1f ;  /* 0x0000001fffd07424 */ /* 0x000fe200078e00ff */
[----:B------:R-:W-:-:S02]  /*2ba40*/  MOV R66, 0x2ba60 ;  /* 0x0002ba6000427802 */ /* 0x000fc40000000f00 */
[----:B0-----:R-:W-:Y:S05]  /*2ba50*/  CALL.REL.NOINC `($__internal_14_$__cuda_sm70_shflsync_bfly_p) ;  /* 0x00000a5000007944 */ /* 0x001fea0003c00000 */
[----:B01----:R-:W-:Y:S01]  /*2ba60*/  FADD.FTZ R65, R65, R210 ;  /* 0x000000d241417221 */ /* 0x003fe20000010000 */
[----:B------:R-:W-:Y:S01]  /*2ba70*/  MOV R66, 0x2bac0 ;  /* 0x0002bac000427802 */ /* 0x000fe20000000f00 */
[----:B------:R-:W-:-:S02]  /*2ba80*/  IMAD.MOV.U32 R210, RZ, RZ, 0x4 ;  /* 0x00000004ffd27424 */ /* 0x000fc400078e00ff */
[----:B------:R-:W-:Y:S02]  /*2ba90*/  IMAD.MOV.U32 R208, RZ, RZ, 0x1f ;  /* 0x0000001fffd07424 */ /* 0x000fe400078e00ff */
[----:B------:R-:W-:Y:S02]  /*2baa0*/  IMAD.MOV.U32 R209, RZ, RZ, -0x1 ;  /* 0xffffffffffd17424 */ /* 0x000fe400078e00ff */
[----:B------:R-:W-:Y:S05]  /*2bab0*/  CALL.REL.NOINC `($__internal_14_$__cuda_sm70_shflsync_bfly_p) ;  /* 0x000009f000007944 */ /* 0x000fea0003c00000 */
[----:B01----:R-:W-:Y:S01]  /*2bac0*/  FADD.FTZ R65, R65, R210 ;  /* 0x000000d241417221 */ /* 0x003fe20000010000 */
[----:B------:R-:W-:Y:S01]  /*2bad0*/  MOV R66, 0x2bb20 ;  /* 0x0002bb2000427802 */ /* 0x000fe20000000f00 */
[----:B------:R-:W-:Y:S02]  /*2bae0*/  IMAD.MOV.U32 R210, RZ, RZ, 0x8 ;  /* 0x00000008ffd27424 */ /* 0x000fe400078e00ff */
[----:B------:R-:W-:Y:S02]  /*2baf0*/  IMAD.MOV.U32 R208, RZ, RZ, 0x1f ;  /* 0x0000001fffd07424 */ /* 0x000fe400078e00ff */
[----:B------:R-:W-:Y:S02]  /*2bb00*/  IMAD.MOV.U32 R209, RZ, RZ, -0x1 ;  /* 0xffffffffffd17424 */ /* 0x000fe400078e00ff */
[----:B------:R-:W-:Y:S05]  /*2bb10*/  CALL.REL.NOINC `($__internal_14_$__cuda_sm70_shflsync_bfly_p) ;  /* 0x0000099000007944 */ /* 0x000fea0003c00000 */
[----:B01----:R-:W-:Y:S01]  /*2bb20*/  FADD.FTZ R65, R65, R210 ;  /* 0x000000d241417221 */ /* 0x003fe20000010000 */
[----:B------:R-:W-:Y:S01]  /*2bb30*/  MOV R66, 0x2bb80 ;  /* 0x0002bb8000427802 */ /* 0x000fe20000000f00 */
[----:B------:R-:W-:-:S02]  /*2bb40*/  IMAD.MOV.U32 R210, RZ, RZ, 0x10 ;  /* 0x00000010ffd27424 */ /* 0x000fc400078e00ff */
[----:B------:R-:W-:Y:S02]  /*2bb50*/  IMAD.MOV.U32 R208, RZ, RZ, 0x1f ;  /* 0x0000001fffd07424 */ /* 0x000fe400078e00ff */
[----:B------:R-:W-:Y:S02]  /*2bb60*/  IMAD.MOV.U32 R209, RZ, RZ, -0x1 ;  /* 0xffffffffffd17424 */ /* 0x000fe400078e00ff */
[----:B------:R-:W-:Y:S05]  /*2bb70*/  CALL.REL.NOINC `($__internal_14_$__cuda_sm70_shflsync_bfly_p) ;  /* 0x0000093000007944 */ /* 0x000fea0003c00000 */
[----:B-1----:R-:W-:Y:S01]  /*2bb80*/  FADD.FTZ R64, R65, R210 ;  /* 0x000000d241407221 */ /* 0x002fe20000010000 */
[----:B------:R-:W-:Y:S01]  /*2bb90*/  LOP3.LUT P6, RZ, R43, 0x20, RZ, 0xc0, !PT ;  /* 0x000000202bff7812 */ /* 0x000fe200078cc0ff */
[----:B------:R-:W-:Y:S02]  /*2bba0*/  IMAD.MOV.U32 R210, RZ, RZ, 0x1 ;  /* 0x00000001ffd27424 */ /* 0x000fe400078e00ff */
        /* <DEDUP_REMOVED lines=117> */
[----:B------:R-:W-:Y:S05]  /*2c300*/  CALL.REL.NOINC `($__internal_14_$__cuda_sm70_shflsync_bfly_p) ;  /* 0x000001a000007944 */ /* 0x000fea0003c00000 */
[----:B0-----:R-:W-:Y:S01]  /*2c310*/  HFMA2.MMA R208, -RZ, RZ, 0, 1.847743988037109375e-06 ;  /* 0x0000001fffd07435 */ /* 0x001fe200000001ff */
[----:B-1----:R-:W-:Y:S01]  /*2c320*/  FADD.FTZ R65, R65, R210 ;  /* 0x000000d241417221 */ /* 0x002fe20000010000 */
[----:B------:R-:W-:Y:S01]  /*2c330*/  MOV R66, 0x2c370 ;  /* 0x0002c37000427802 */ /* 0x000fe20000000f00 */
[----:B------:R-:W-:Y:S02]  /*2c340*/  IMAD.MOV.U32 R210, RZ, RZ, 0x2 ;  /* 0x00000002ffd27424 */ /* 0x000fe400078e00ff */
[----:B------:R-:W-:Y:S02]  /*2c350*/  IMAD.MOV.U32 R209, RZ, RZ, -0x1 ;  /* 0xffffffffffd17424 */ /* 0x000fe400078e00ff */
[----:B------:R-:W-:Y:S05]  /*2c360*/  CALL.REL.NOINC `($__internal_14_$__cuda_sm70_shflsync_bfly_p) ;  /* 0x0000014000007944 */ /* 0x000fea0003c00000 */
[----:B01----:R-:W-:Y:S01]  /*2c370*/  FADD.FTZ R65, R65, R210 ;  /* 0x000000d241417221 */ /* 0x003fe20000010000 */
[----:B------:R-:W-:Y:S01]  /*2c380*/  MOV R66, 0x2c3d0 ;  /* 0x0002c3d000427802 */ /* 0x000fe20000000f00 */
[----:B------:R-:W-:Y:S02]  /*2c390*/  IMAD.MOV.U32 R210, RZ, RZ, 0x4 ;  /* 0x00000004ffd27424 */ /* 0x000fe400078e00ff */
[----:B------:R-:W-:-:S02]  /*2c3a0*/  IMAD.MOV.U32 R208, RZ, RZ, 0x1f ;  /* 0x0000001fffd07424 */ /* 0x000fc400078e00ff */
        /* <DEDUP_REMOVED lines=8> */
[----:B-1----:R-:W-:Y:S01]  /*2c430*/  FADD.FTZ R207, R65, R210 ;  /* 0x000000d241cf7221 */ /* 0x002fe20000010000 */
[----:B------:R-:W-:Y:S01]  /*2c440*/  MOV R66, 0x2c4a0 ;  /* 0x0002c4a000427802 */ /* 0x000fe20000000f00 */
[----:B------:R-:W-:Y:S02]  /*2c450*/  IMAD.MOV.U32 R210, RZ, RZ, 0x10 ;  /* 0x00000010ffd27424 */ /* 0x000fe400078e00ff */
[----:B0-----:R-:W-:-:S02]  /*2c460*/  IMAD.MOV.U32 R208, RZ, RZ, 0x1f ;  /* 0x0000001fffd07424 */ /* 0x001fc400078e00ff */
[----:B------:R-:W-:Y:S02]  /*2c470*/  IMAD.MOV.U32 R209, RZ, RZ, -0x1 ;  /* 0xffffffffffd17424 */ /* 0x000fe400078e00ff */
[----:B------:R-:W-:Y:S02]  /*2c480*/  IMAD.MOV.U32 R65, RZ, RZ, R207 ;  /* 0x000000ffff417224 */ /* 0x000fe400078e00cf */
[----:B------:R-:W-:Y:S05]  /*2c490*/  CALL.REL.NOINC `($__internal_14_$__cuda_sm70_shflsync_bfly_p) ;  /* 0x0000001000007944 */ /* 0x000fea0003c00000 */
[----:B01----:R-:W-:Y:S05]  /*2c4a0*/  BRA `(.L_x_8548) ;  /* 0xffffe0b000007947 */ /* 0x003fea000383ffff */
        .weak           $__internal_14_$__cuda_sm70_shflsync_bfly_p
        .type           $__internal_14_$__cuda_sm70_shflsync_bfly_p,@function
        .size           $__internal_14_$__cuda_sm70_shflsync_bfly_p,(.L_x_41042 - $__internal_14_$__cuda_sm70_shflsync_bfly_p)
$__internal_14_$__cuda_sm70_shflsync_bfly_p:
[----:B------:R-:W-:Y:S01]  /*2c4b0*/  IMAD.MOV.U32 R67, RZ, RZ, 0x0 ;  /* 0x00000000ff437424 */ /* 0x000fe200078e00ff */
[----:B------:R-:W-:Y:S04]  /*2c4c0*/  WARPSYNC R209 ;  /* 0x000000d100007348 */ /* 0x000fe80003800000 */
[----:B------:R0:W1:Y:S01]  /*2c4d0*/  SHFL.BFLY PT, R210, R65, R210, R208 ;  /* 0x0c0000d241d27389 */ /* 0x00006200000e00d0 */
[----:B------:R-:W-:Y:S05]  /*2c4e0*/  RET.REL.NODEC R66 `(_ZN10layer_norm31ln_parallel_residual_fwd_kernelINS_13Kernel_traitsI6__halfS2_S2_S2_fjLj7168ELj1ELj1ELj4ELj16ENS_18Kernel_traits_baseILj7168ES2_S2_S2_S2_fjLj128EEEEELb1ELb1ELb0EEEvNS_9FwdParamsE) ;  /* 0xfffd3b1042007950 */ /* 0x000fea0003c3ffff */
.L_x_8549:
        /* <DEDUP_REMOVED lines=9> */
.L_x_41042:


//--------------------- .text._ZN10layer_norm31ln_parallel_residual_fwd_kernelINS_13Kernel_traitsI6__halfS2_S2_S2_fjLj7168ELj1ELj1ELj4ELj16ENS_18Kernel_traits_baseILj7168ES2_S2_S2_S2_fjLj128EEEEELb1ELb1ELb1EEEvNS_9FwdParamsE --------------------------
	.section	.text._ZN10layer_norm31ln_parallel_residual_fwd_kernelINS_13Kernel_traitsI6__halfS2_S2_S2_fjLj7168ELj1ELj1ELj4ELj16ENS_18Kernel_traits_baseILj7168ES2_S2_S2_S2_fjLj128EEEEELb1ELb1ELb1EEEvNS_9FwdParamsE,"ax",@progbits
	.sectioninfo	@"SHI_REGISTERS=254"
	.align	128
        .global         _ZN10layer_norm31ln_parallel_residual_fwd_kernelINS_13Kernel_traitsI6__halfS2_S2_S2_fjLj7168ELj1ELj1ELj4ELj16ENS_18Kernel_traits_baseILj7168ES2_S2_S2_S2_fjLj128EEEEELb1ELb1ELb1EEEvNS_9FwdParamsE
        .type           _ZN10layer_norm31ln_parallel_residual_fwd_kernelINS_13Kernel_traitsI6__halfS2_S2_S2_fjLj7168ELj1ELj1ELj4ELj16ENS_18Kernel_traits_baseILj7168ES2_S2_S2_S2_fjLj128EEEEELb1ELb1ELb1EEEvNS_9FwdParamsE,@function
        .size           _ZN10layer_norm31ln_parallel_residual_fwd_kernelINS_13Kernel_traitsI6__halfS2_S2_S2_fjLj7168ELj1ELj1ELj4ELj16ENS_18Kernel_traits_baseILj7168ES2_S2_S2_S2_fjLj128EEEEELb1ELb1ELb1EEEvNS_9FwdParamsE,(.L_x_41043 - _ZN10layer_norm31ln_parallel_residual_fwd_kernelINS_13Kernel_traitsI6__halfS2_S2_S2_fjLj7168ELj1ELj1ELj4ELj16ENS_18Kernel_traits_baseILj7168ES2_S2_S2_S2_fjLj128EEEEELb1ELb1ELb1EEEvNS_9FwdParamsE)
        .other          _ZN10layer_norm31ln_parallel_residual_fwd_kernelINS_13Kernel_traitsI6__halfS2_S2_S2_fjLj7168ELj1ELj1ELj4ELj16ENS_18Kernel_traits_baseILj7168ES2_S2_S2_S2_fjLj128EEEEELb1ELb1ELb1EEEvNS_9FwdParamsE,@"STO_CUDA_ENTRY STV_DEFAULT"
_ZN10layer_norm31ln_parallel_residual_fwd_kernelINS_13Kernel_traitsI6__halfS2_S2_S2_fjLj7168ELj1ELj1ELj4ELj16ENS_18Kernel_traits_baseILj7168ES2_S2_S2_S2_fjLj128EEEEELb1ELb1ELb1EEEvNS_9FwdParamsE:
.text._ZN10layer_norm31ln_parallel_residual_fwd_kernelINS_13Kernel_traitsI6__halfS2_S2_S2_fjLj7168ELj1ELj1ELj4ELj16ENS_18Kernel_traits_baseILj7168ES2_S2_S2_S2_fjLj128EEEEELb1ELb1ELb1EEEvNS_9FwdParamsE:
        /* <DEDUP_REMOVED lines=28> */
[----:B------:R-:W-:-:S04]  /*01c0*/  IADD3 R4, P3, R4, c[0x0][0x1b0], RZ ;  /* 0x00006c0004047a10 */ /* 0x000fc80007f7e0ff */
[----:B------:R-:W-:-:S07]  /*01d0*/  IADD3.X R5, RZ, c[0x0][0x1b4], RZ, P3, !PT ;  /* 0x00006d00ff057a10 */ /* 0x000fce0001ffe4ff */
        /* <DEDUP_REMOVED lines=42> */
[----:B------:R-:W-:Y:S01]  /*0480*/  HADD2.F32 R36, -RZ, R40.H1_H1 ;  /* 0x30000028ff247230 */ /* 0x000fe20000004100 */
[----:B------:R-:W-:Y:S01]  /*0490*/  IMAD.WIDE.U32 R12, R12, -0x2daee0ad, RZ ;  /* 0xd2511f530c0c7825 */ /* 0x000fe200078e00ff */
[----:B------:R-:W-:Y:S01]  /*04a0*/  LOP3.LUT R18, R15, R10, R6, 0x96, !PT ;  /* 0x0000000a0f127212 */ /* 0x000fe200078e9606 */
[----:B------:R-:W-:Y:S01]  /*04b0*/  @!P0 CS2R R108, SRZ ;  /* 0x00000000006c8805 */ /* 0x000fe2000001ff00 */
[----:B------:R-:W-:Y:S01]  /*04c0*/  IADD3 R10, R117, -0x126145ec, RZ ;  /* 0xed9eba14750a7810 */ /* 0x000fe20007ffe0ff */
[--C-:B------:R-:W-:Y:S01]  /*04d0*/  HADD2.F32 R37, -RZ, R41.reuse.H0_H0 ;  /* 0x20000029ff257230 */ /* 0x100fe20000004100 */
[----:B------:R-:W-:Y:S01]  /*04e0*/  LOP3.LUT R17, R13, R14, R7, 0x96, !PT ;  /* 0x0000000e0d117212 */ /* 0x000fe200078e9607 */
[----:B------:R-:W-:Y:S01]  /*04f0*/  IMAD.WIDE.U32 R18, R18, -0x326172a9, RZ ;  /* 0xcd9e8d5712127825 */ /* 0x000fe200078e00ff */
[----:B------:R-:W-:Y:S01]  /*0500*/  IADD3 R13, R116, -0x4ab325aa, RZ ;  /* 0xb54cda56740d7810 */ /* 0x000fe20007ffe0ff */
[----:B------:R-:W-:Y:S01]  /*0510*/  HADD2.F32 R38, -RZ, R41.H1_H1 ;  /* 0x30000029ff267230 */ /* 0x000fe20000004100 */
[----:B------:R-:W-:Y:S01]  /*0520*/  @!P0 CS2R R84, SRZ ;  /* 0x0000000000548805 */ /* 0x000fe2000001ff00 */
[----:B------:R-:W-:Y:S01]  /*0530*/  HADD2.F32 R39, -RZ, R42.H0_H0 ;  /* 0x2000002aff277230 */ /* 0x000fe20000004100 */
[----:B------:R-:W-:Y:S01]  /*0540*/  LOP3.LUT R14, R19, R16, R8, 0x96, !PT ;  /* 0x00000010130e7212 */ /* 0x000fe200078e9608 */
[----:B------:R-:W-:Y:S01]  /*0550*/  IMAD.WIDE.U32 R16, R17, -0x326172a9, RZ ;  /* 0xcd9e8d5711107825 */ /* 0x000fe200078e00ff */
[----:B------:R-:W-:Y:S01]  /*0560*/  @!P0 CS2R R86, SRZ ;  /* 0x0000000000568805 */ /* 0x000fe2000001ff00 */
[----:B------:R-:W-:Y:S01]  /*0570*/  @!P0 CS2R R82, SRZ ;  /* 0x0000000000528805 */ /* 0x000fe2000001ff00 */
[--C-:B------:R-:W-:Y:S01]  /*0580*/  HADD2.F32 R124, -RZ, R80.reuse.H0_H0 ;  /* 0x20000050ff7c7230 */ /* 0x100fe20000004100 */
[----:B------:R-:W-:Y:S01]  /*0590*/  IMAD.WIDE.U32 R14, R14, -0x2daee0ad, RZ ;  /* 0xd2511f530e0e7825 */ /* 0x000fe200078e00ff */
[----:B------:R-:W-:Y:S01]  /*05a0*/  LOP3.LUT R18, R17, R18, R9, 0x96, !PT ;  /* 0x0000001211127212 */ /* 0x000fe200078e9609 */
[----:B------:R-:W-:Y:S01]  /*05b0*/  HADD2.F32 R126, -RZ, R80.H1_H1 ;  /* 0x30000050ff7e7230 */ /* 0x000fe20000004100 */
[----:B------:R-:W-:Y:S01]  /*05c0*/  IADD3 R17, R116, -0xe443238, RZ ;  /* 0xf1bbcdc874117810 */ /* 0x000fe20007ffe0ff */
[----:B------:R-:W-:Y:S01]  /*05d0*/  HADD2.F32 R41, -RZ, R43.H0_H0 ;  /* 0x2000002bff297230 */ /* 0x000fe20000004100 */
[----:B------:R-:W-:Y:S01]  /*05e0*/  LOP3.LUT R20, R15, R12, R10, 0x96, !PT ;  /* 0x0000000c0f147212 */ /* 0x000fe200078e960a */
[----:B------:R-:W-:Y:S01]  /*05f0*/  IMAD.WIDE.U32 R18, R18, -0x2daee0ad, RZ ;  /* 0xd2511f5312127825 */ /* 0x000fe200078e00ff */
[----:B------:R-:W-:Y:S01]  /*0600*/  IADD3 R12, R116, 0x1715609d, RZ ;  /* 0x1715609d740c7810 */ /* 0x000fe20007ffe0ff */
[----:B------:R-:W-:Y:S01]  /*0610*/  HADD2.F32 R44, -RZ, R48.H1_H1 ;  /* 0x30000030ff2c7230 */ /* 0x000fe20000004100 */
[----:B------:R-:W-:Y:S01]  /*0620*/  IADD3 R15, R117, 0x1fd5c5a3, RZ ;  /* 0x1fd5c5a3750f7810 */ /* 0x000fe20007ffe0ff */
[----:B------:R-:W-:Y:S01]  /*0630*/  IMAD.WIDE.U32 R20, R20, -0x326172a9, RZ ;  /* 0xcd9e8d5714147825 */ /* 0x000fe200078e00ff */
[----:B------:R-:W-:Y:S01]  /*0640*/  LOP3.LUT R28, R19, R14, R11, 0x96, !PT ;  /* 0x0000000e131c7212 */ /* 0x000fe200078e960b */
[--C-:B------:R-:W-:Y:S01]  /*0650*/  HADD2.F32 R45, -RZ, R49.reuse.H0_H0 ;  /* 0x20000031ff2d7230 */ /* 0x100fe20000004100 */
[----:B------:R-:W-:Y:S01]  /*0660*/  IADD3 R14, R117, 0x646e171e, RZ ;  /* 0x646e171e750e7810 */ /* 0x000fe20007ffe0ff */
[----:B------:R-:W-:Y:S01]  /*0670*/  HADD2.F32 R46, -RZ, R49.H1_H1 ;  /* 0x30000031ff2e7230 */ /* 0x000fe20000004100 */
[----:B------:R-:W-:Y:S01]  /*0680*/  LOP3.LUT R22, R21, R16, R12, 0x96, !PT ;  /* 0x0000001015167212 */ /* 0x000fe200078e960c */
[----:B------:R-:W-:Y:S01]  /*0690*/  IMAD.WIDE.U32 R28, R28, -0x326172a9, RZ ;  /* 0xcd9e8d571c1c7825 */ /* 0x000fe200078e00ff */
[C---:B------:R-:W-:Y:S01]  /*06a0*/  IADD3 R16, R116.reuse, 0x5384540f, RZ ;  /* 0x5384540f74107810 */ /* 0x040fe20007ffe0ff */
[----:B------:R-:W-:Y:S01]  /*06b0*/  HADD2.F32 R47, -RZ, R50.H0_H0 ;  /* 0x20000032ff2f7230 */ /* 0x000fe20000004100 */
[----:B------:R-:W-:Y:S01]  /*06c0*/  IADD3 R131, R116, -0x700cb87f, RZ ;  /* 0x8ff3478174837810 */ /* 0x000fe20007ffe0ff */
[----:B------:R-:W-:Y:S01]  /*06d0*/  IMAD.WIDE.U32 R22, R22, -0x2daee0ad, RZ ;  /* 0xd2511f5316167825 */ /* 0x000fe200078e00ff */
[----:B------:R-:W-:Y:S01]  /*06e0*/  LOP3.LUT R20, R29, R20, R13, 0x96, !PT ;  /* 0x000000141d147212 */ /* 0x000fe200078e960d */
[----:B------:R-:W-:Y:S01]  /*06f0*/  HADD2.F32 R29, -RZ, R33.H0_H0 ;  /* 0x20000021ff1d7230 */ /* 0x000fe20000004100 */
[----:B------:R-:W-:Y:S01]  /*0700*/  IADD3 R132, R117, -0x695add53, RZ ;  /* 0x96a522ad75847810 */ /* 0x000fe20007ffe0ff */
[----:B------:R-:W-:Y:S01]  /*0710*/  HADD2.F32 R49, -RZ, R51.H0_H0 ;  /* 0x20000033ff317230 */ /* 0x000fe20000004100 */
[----:B------:R-:W-:Y:S01]  /*0720*/  LOP3.LUT R30, R23, R18, R14, 0x96, !PT ;  /* 0x00000012171e7212 */ /* 0x000fe200078e960e */
[----:B------:R-:W-:Y:S01]  /*0730*/  IMAD.WIDE.U32 R20, R20, -0x2daee0ad, RZ ;  /* 0xd2511f5314147825 */ /* 0x000fe200078e00ff */
[----:B------:R-:W-:Y:S01]  /*0740*/  IADD3 R18, R117, -0x24c28bd8, RZ ;  /* 0xdb3d742875127810 */ /* 0x000fe20007ffe0ff */
[----:B------:R-:W-:Y:S01]  /*0750*/  HADD2.F32 R23, -RZ, R26.H0_H0 ;  /* 0x2000001aff177230 */ /* 0x000fe20000004100 */
[----:B------:R-:W-:Y:S01]  /*0760*/  LOP3.LUT R160, R160, 0x3, RZ, 0xc0, !PT ;  /* 0x00000003a0a07812 */ /* 0x000fe200078ec0ff */
[----:B------:R-:W-:Y:S01]  /*0770*/  IMAD.WIDE.U32 R30, R30, -0x326172a9, RZ ;  /* 0xcd9e8d571e1e7825 */ /* 0x000fe200078e00ff */
[----:B------:R-:W-:Y:S01]  /*0780*/  LOP3.LUT R135, R21, R22, R15, 0x96, !PT ;  /* 0x0000001615877212 */ /* 0x000fe200078e960f */
[----:B------:R-:W-:Y:S01]  /*0790*/  HADD2.F32 R22, -RZ, R25.H1_H1 ;  /* 0x30000019ff167230 */ /* 0x000fe20000004100 */
[----:B------:R-:W-:Y:S01]  /*07a0*/  ULDC.U8 UR6, c[0x0][0x1f0] ;  /* 0x00007c0000067ab9 */ /* 0x000fe20000000000 */
[----:B------:R-:W-:Y:S01]  /*07b0*/  HADD2.F32 R113, -RZ, R110.H0_H0 ;  /* 0x2000006eff717230 */ /* 0x000fe20000004100 */
[----:B------:R-:W-:Y:S01]  /*07c0*/  LOP3.LUT R151, R31, R28, R16, 0x96, !PT ;  /* 0x0000001c1f977212 */ /* 0x000fe200078e9610 */
[----:B------:R-:W-:Y:S01]  /*07d0*/  IMAD.HI.U32 R21, R135, -0x326172a9, RZ ;  /* 0xcd9e8d5787157827 */ /* 0x000fe200078e00ff */
[----:B------:R-:W-:-:S02]  /*07e0*/  HADD2.F32 R28, -RZ, R32.H1_H1 ;  /* 0x30000020ff1c7230 */ /* 0x000fc40000004100 */
[----:B------:R-:W-:Y:S01]  /*07f0*/  HADD2.F32 R31, -RZ, R34.H0_H0 ;  /* 0x20000022ff1f7230 */ /* 0x000fe20000004100 */
[----:B------:R-:W-:Y:S01]  /*0800*/  IMAD.HI.U32 R19, R151, -0x2daee0ad, RZ ;  /* 0xd2511f5397137827 */ /* 0x000fe200078e00ff */
[----:B------:R-:W-:Y:S01]  /*0810*/  LOP3.LUT R152, R21, R30, R17, 0x96, !PT ;  /* 0x0000001e15987212 */ /* 0x000fe200078e9611 */
[----:B------:R-:W-:Y:S02]  /*0820*/  HADD2.F32 R21, -RZ, R25.H0_H0 ;  /* 0x20000019ff157230 */ /* 0x000fe40000004100 */
[----:B------:R-:W-:Y:S01]  /*0830*/  HADD2.F32 R25, -RZ, R27.H0_H0 ;  /* 0x2000001bff197230 */ /* 0x000fe20000004100 */
[----:B------:R-:W-:Y:S01]  /*0840*/  LOP3.LUT R134, R19, R20, R18, 0x96, !PT ;  /* 0x0000001413867212 */ /* 0x000fe200078e9612 */
[--C-:B------:R-:W-:Y:S01]  /*0850*/  HADD2.F32 R19, -RZ, R24.reuse.H0_H0 ;  /* 0x20000018ff137230 */ /* 0x100fe20000004100 */
[----:B------:R-:W-:Y:S01]  /*0860*/  IMAD R151, R151, -0x2daee0ad, RZ ;  /* 0xd2511f5397977824 */ /* 0x000fe200078e02ff */
[----:B------:R-:W-:Y:S01]  /*0870*/  HADD2.F32 R20, -RZ, R24.H1_H1 ;  /* 0x30000018ff147230 */ /* 0x000fe20000004100 */
[----:B------:R-:W-:Y:S01]  /*0880*/  IMAD.WIDE.U32 R152, R152, -0x2daee0ad, RZ ;  /* 0xd2511f5398987825 */ /* 0x000fe200078e00ff */
[----:B------:R-:W-:-:S02]  /*0890*/  HADD2.F32 R24, -RZ, R26.H1_H1 ;  /* 0x3000001aff187230 */ /* 0x000fc40000004100 */
[----:B------:R-:W-:Y:S01]  /*08a0*/  HADD2.F32 R26, -RZ, R27.H1_H1 ;  /* 0x3000001bff1a7230 */ /* 0x000fe20000004100 */
[----:B------:R-:W-:Y:S01]  /*08b0*/  IMAD R135, R135, -0x326172a9, RZ ;  /* 0xcd9e8d5787877824 */ /* 0x000fe200078e02ff */
[----:B------:R-:W-:Y:S01]  /*08c0*/  HADD2.F32 R27, -RZ, R32.H0_H0 ;  /* 0x20000020ff1b7230 */ /* 0x000fe20000004100 */
[----:B------:R-:W-:Y:S01]  /*08d0*/  IMAD.HI.U32 R80, R134, -0x326172a9, RZ ;  /* 0xcd9e8d5786507827 */ /* 0x000fe200078e00ff */
[----:B------:R-:W-:Y:S01]  /*08e0*/  HADD2.F32 R30, -RZ, R33.H1_H1 ;  /* 0x30000021ff1e7230 */ /* 0x000fe20000004100 */
[----:B------:R-:W-:Y:S01]  /*08f0*/  LOP3.LUT R151, R153, R151, R132, 0x96, !PT ;  /* 0x0000009799977212 */ /* 0x000fe200078e9684 */
[----:B------:R-:W-:Y:S01]  /*0900*/  HADD2.F32 R32, -RZ, R34.H1_H1 ;  /* 0x30000022ff207230 */ /* 0x000fe20000004100 */
[----:B------:R-:W-:Y:S01]  /*0910*/  IMAD.MOV.U32 R140, RZ, RZ, 0x1 ;  /* 0x00000001ff8c7424 */ /* 0x000fe200078e00ff */
[--C-:B------:R-:W-:Y:S01]  /*0920*/  HADD2.F32 R33, -RZ, R35.reuse.H0_H0 ;  /* 0x20000023ff217230 */ /* 0x100fe20000004100 */
[----:B------:R-:W-:Y:S01]  /*0930*/  LOP3.LUT R135, R80, R135, R131, 0x96, !PT ;  /* 0x0000008750877212 */ /* 0x000fe200078e9683 */
[----:B------:R-:W-:Y:S01]  /*0940*/  HADD2.F32 R34, -RZ, R35.H1_H1 ;  /* 0x30000023ff227230 */ /* 0x000fe20000004100 */
[----:B------:R-:W-:Y:S01]  /*0950*/  IMAD.MOV.U32 R141, RZ, RZ, RZ ;  /* 0x000000ffff8d7224 */ /* 0x000fe200078e00ff */
[----:B------:R-:W-:Y:S01]  /*0960*/  HADD2.F32 R35, -RZ, R40.H0_H0 ;  /* 0x20000028ff237230 */ /* 0x000fe20000004100 */
[----:B------:R-:W-:Y:S01]  /*0970*/  IMAD R134, R134, -0x326172a9, RZ ;  /* 0xcd9e8d5786867824 */ /* 0x000fe200078e02ff */
[----:B------:R-:W-:-:S02]  /*0980*/  HADD2.F32 R40, -RZ, R42.H1_H1 ;  /* 0x3000002aff287230 */ /* 0x000fc40000004100 */
[----:B------:R-:W-:Y:S02]  /*0990*/  HADD2.F32 R42, -RZ, R43.H1_H1 ;  /* 0x3000002bff2a7230 */ /* 0x000fe40000004100 */
[----:B------:R-:W-:Y:S02]  /*09a0*/  HADD2.F32 R43, -RZ, R48.H0_H0 ;  /* 0x20000030ff2b7230 */ /* 0x000fe40000004100 */
[----:B------:R-:W-:Y:S02]  /*09b0*/  HADD2.F32 R48, -RZ, R50.H1_H1 ;  /* 0x30000032ff307230 */ /* 0x000fe40000004100 */
[----:B------:R-:W-:Y:S02]  /*09c0*/  HADD2.F32 R50, -RZ, R51.H1_H1 ;  /* 0x30000033ff327230 */ /* 0x000fe40000004100 */
[----:B------:R-:W-:Y:S02]  /*09d0*/  HADD2.F32 R114, -RZ, R110.H1_H1 ;  /* 0x3000006eff727230 */ /* 0x000fe40000004100 */
[----:B------:R-:W-:-:S02]  /*09e0*/  HADD2.F32 R51, -RZ, R108.H0_H0 ;  /* 0x2000006cff337230 */ /* 0x000fc40000004100 */
[----:B------:R-:W-:Y:S02]  /*09f0*/  HADD2.F32 R112, -RZ, R109.H0_H0 ;  /* 0x2000006dff707230 */ /* 0x000fe40000004100 */
[----:B------:R-:W-:Y:S02]  /*0a00*/  HADD2.F32 R110, -RZ, R111.H0_H0 ;  /* 0x2000006fff6e7230 */ /* 0x000fe40000004100 */
        /* <DEDUP_REMOVED lines=17> */
.L_x_9456:
        /* <DEDUP_REMOVED lines=8> */
[----:B------:R-:W-:Y:S02]  /*0ba0*/  LEA.HI R89, R89, R88, RZ, 0x3 ;  /* 0x0000005859597211 */ /* 0x000fe400078f18ff */
[----:B------:R-:W-:Y:S02]  /*0bb0*/  LOP3.LUT R142, R142, 0xffffffdf, RZ, 0xc0, !PT ;  /* 0xffffffdf8e8e7812 */ /* 0x000fe400078ec0ff */
[----:B------:R-:W-:Y:S01]  /*0bc0*/  LEA.HI.SX32 R158, R89, R158, 0x1d ;  /* 0x0000009e599e7211 */ /* 0x000fe200078feaff */
[----:B------:R-:W-:Y:S01]  /*0bd0*/  BSSY B0, `(.L_x_8550) ;  /* 0x0000016000007945 */ /* 0x000fe20003800000 */
[----:B------:R-:W-:Y:S02]  /*0be0*/  @P3 LOP3.LUT R142, R142, 0x20, RZ, 0xfc, !PT ;  /* 0x000000208e8e3812 */ /* 0x000fe400078efcff */
[C---:B------:R-:W-:Y:S01]  /*0bf0*/  @P3 LEA R92, P1, R158.reuse, c[0x0][0x178], 0x4 ;  /* 0x00005e009e5c3a11 */ /* 0x040fe200078220ff */
[C---:B------:R-:W-:Y:S01]  /*0c00*/  IMAD.WIDE.U32 R88, R158.reuse, R185, c[0x0][0x170] ;  /* 0x00005c009e587625 */ /* 0x040fe200078e00b9 */
[----:B------:R-:W-:-:S02]  /*0c10*/  @P0 LEA R94, P2, R158, c[0x0][0x180], 0x4 ;  /* 0x000060009e5e0a11 */ /* 0x000fc400078420ff */
        /* <DEDUP_REMOVED lines=16> */
.L_x_8551:
[----:B0-----:R-:W-:Y:S02]  /*0d20*/  IMAD.MOV.U32 R100, RZ, RZ, R134 ;  /* 0x000000ffff647224 */ /* 0x001fe400078e0086 */
.L_x_8552:
[----:B------:R-:W-:Y:S05]  /*0d30*/  BSYNC B0 ;  /* 0x0000000000007941 */ /* 0x000fea0003800000 */
.L_x_8550:
        /* <DEDUP_REMOVED lines=16> */
.L_x_8556:
[----:B------:R-:W-:Y:S05]  /*0e40*/  BSYNC B1 ;  /* 0x0000000000017941 */ /* 0x000fea0003800000 */
.L_x_8555:
        /* <DEDUP_REMOVED lines=41> */
[----:B------:R-:W-:Y:S02]  /*10e0*/  IMAD.MOV.U32 R96, RZ, RZ, RZ ;  /* 0x000000ffff607224 */ /* 0x000fe400078e00ff */
.L_x_8554:
[----:B------:R-:W-:Y:S05]  /*10f0*/  BSYNC B0 ;  /* 0x0000000000007941 */ /* 0x000fea0003800000 */
.L_x_8553:
        /* <DEDUP_REMOVED lines=20> */
.L_x_8557:
        /* <DEDUP_REMOVED lines=12> */
.L_x_8560:
[----:B------:R-:W-:Y:S02]  /*1300*/  IMAD.MOV.U32 R104, RZ, RZ, R134 ;  /* 0x000000ffff687224 */ /* 0x000fe400078e0086 */
.L_x_8561:
[----:B------:R-:W-:Y:S05]  /*1310*/  BSYNC B0 ;  /* 0x0000000000007941 */ /* 0x000fea0003800000 */
.L_x_8559:
        /* <DEDUP_REMOVED lines=16> */
.L_x_8565:
[----:B------:R-:W-:Y:S05]  /*1420*/  BSYNC B1 ;  /* 0x0000000000017941 */ /* 0x000fea0003800000 */
.L_x_8564:
        /* <DEDUP_REMOVED lines=41> */
[----:B------:R-:W-:Y:S02]  /*16c0*/  LOP3.LUT R151, R153, R94, R132, 0x96, !PT ;  /* 0x0000005e99977212 */ /* 0x000fe400078e9684 */
.L_x_8563:
[----:B------:R-:W-:Y:S05]  /*16d0*/  BSYNC B0 ;  /* 0x0000000000007941 */ /* 0x000fea0003800000 */
.L_x_8562:
        /* <DEDUP_REMOVED lines=10> */
.L_x_8558:
        /* <DEDUP_REMOVED lines=12> */
.L_x_8567:
[----:B------:R-:W-:Y:S02]  /*1840*/  IMAD.MOV.U32 R104, RZ, RZ, R134 ;  /* 0x000000ffff687224 */ /* 0x000fe400078e0086 */
.L_x_8568:
[----:B------:R-:W-:Y:S05]  /*1850*/  BSYNC B0 ;  /* 0x0000000000007941 */ /* 0x000fea0003800000 */
.L_x_8566:
        /* <DEDUP_REMOVED lines=16> */
.L_x_8572:
[----:B------:R-:W-:Y:S05]  /*1960*/  BSYNC B1 ;  /* 0x0000000000017941 */ /* 0x000fea0003800000 */
.L_x_8571:
        /* <DEDUP_REMOVED lines=42> */
.L_x_8570:
[----:B------:R-:W-:Y:S05]  /*1c10*/  BSYNC B0 ;  /* 0x0000000000007941 */ /* 0x000fea0003800000 */
.L_x_8569:
        /* <DEDUP_REMOVED lines=15> */
.L_x_8573:
        /* <DEDUP_REMOVED lines=12> */
.L_x_8576:
[----:B------:R-:W-:Y:S02]  /*1dd0*/  IMAD.MOV.U32 R92, RZ, RZ, R134 ;  /* 0x000000ffff5c7224 */ /* 0x000fe400078e0086 */
.L_x_8577:
[----:B------:R-:W-:Y:S05]  /*1de0*/  BSYNC B0 ;  /* 0x0000000000007941 */ /* 0x000fea0003800000 */
.L_x_8575:
        /* <DEDUP_REMOVED lines=16> */
.L_x_8581:
[----:B------:R-:W-:Y:S05]  /*1ef0*/  BSYNC B1 ;  /* 0x0000000000017941 */ /* 0x000fea0003800000 */
.L_x_8580:
        /* <DEDUP_REMOVED lines=42> */
.L_x_8579:
[----:B------:R-:W-:Y:S05]  /*21a0*/  BSYNC B0 ;  /* 0x0000000000007941 */ /* 0x000fea0003800000 */
.L_x_8578:
        /* <DEDUP_REMOVED lines=10> */
.L_x_8574:
        /* <DEDUP_REMOVED lines=12> */
.L_x_8583:
[----:B------:R-:W-:Y:S02]  /*2310*/  IMAD.MOV.U32 R97, RZ, RZ, R134 ;  /* 0x000000ffff617224 */ /* 0x000fe400078e0086 */
.L_x_8584:
[----:B------:R-:W-:Y:S05]  /*2320*/  BSYNC B0 ;  /* 0x0000000000007941 */ /* 0x000fea0003800000 */
.L_x_8582:
        /* <DEDUP_REMOVED lines=16> */
.L_x_8588:
[----:B------:R-:W-:Y:S05]  /*2430*/  BSYNC B1 ;  /* 0x0000000000017941 */ /* 0x000fea0003800000 */
.L_x_8587:
        /* <DEDUP_REMOVED lines=42> */
.L_x_8586:
[----:B------:R-:W-:Y:S05]  /*26e0*/  BSYNC B0 ;  /* 0x0000000000007941 */ /* 0x000fea0003800000 */
.L_x_8585:
        /* <DEDUP_REMOVED lines=15> */
.L_x_8589:
        /* <DEDUP_REMOVED lines=12> */
.L_x_8592:
[----:B------:R-:W-:Y:S02]  /*28a0*/  IMAD.MOV.U32 R94, RZ, RZ, R134 ;  /* 0x000000ffff5e7224 */ /* 0x000fe400078e0086 */
.L_x_8593:
[----:B------:R-:W-:Y:S05]  /*28b0*/  BSYNC B0 ;  /* 0x0000000000007941 */ /* 0x000fea0003800000 */
.L_x_8591:
        /* <DEDUP_REMOVED lines=16> */
.L_x_8597:
[----:B------:R-:W-:Y:S05]  /*29c0*/  BSYNC B1 ;  /* 0x0000000000017941 */ /* 0x000fea0003800000 */
.L_x_8596:
        /* <DEDUP_REMOVED lines=42> */
.L_x_8595:
[----:B------:R-:W-:Y:S05]  /*2c70*/  BSYNC B0 ;  /* 0x0000000000007941 */ /* 0x000fea0003800000 */
.L_x_8594:
        /* <DEDUP_REMOVED lines=10> */
.L_x_8590:
        /* <DEDUP_REMOVED lines=12> */
.L_x_8599:
[----:B------:R-:W-:Y:S02]  /*2de0*/  IMAD.MOV.U32 R94, RZ, RZ, R134 ;  /* 0x000000ffff5e7224 */ /* 0x000fe400078e0086 */
.L_x_8600:
[----:B------:R-:W-:Y:S05]  /*2df0*/  BSYNC B0 ;  /* 0x0000000000007941 */ /* 0x000fea0003800000 */
.L_x_8598:
        /* <DEDUP_REMOVED lines=16> */
.L_x_8604:
[----:B------:R-:W-:Y:S05]  /*2f00*/  BSYNC B1 ;  /* 0x0000000000017941 */ /* 0x000fea0003800000 */
.L_x_8603:
        /* <DEDUP_REMOVED lines=42> */
.L_x_8602:
[----:B------:R-:W-:Y:S05]  /*31b0*/  BSYNC B0 ;  /* 0x0000000000007941 */ /* 0x000fea0003800000 */
.L_x_8601:
        /* <DEDUP_REMOVED lines=13> */
.L_x_8605:
        /* <DEDUP_REMOVED lines=12> */
.L_x_8608:
[----:B------:R-:W-:Y:S02]  /*3350*/  IMAD.MOV.U32 R94, RZ, RZ, R134 ;  /* 0x000000ffff5e7224 */ /* 0x000fe400078e0086 */
.L_x_8609:
[----:B------:R-:W-:Y:S05]  /*3360*/  BSYNC B0 ;  /* 0x0000000000007941 */ /* 0x000fea0003800000 */
.L_x_8607:
        /* <DEDUP_REMOVED lines=16> */
.L_x_8613:
[----:B------:R-:W-:Y:S05]  /*3470*/  BSYNC B1 ;  /* 0x0000000000017941 */ /* 0x000fea0003800000 */
.L_x_8612:
        /* <DEDUP_REMOVED lines=41> */
[----:B------:R-:W-:Y:S02]  /*3710*/  LOP3.LUT R151, R153, R98, R132, 0x96, !PT ;  /* 0x0000006299977212 */ /* 0x000fe400078e9684 */
.L_x_8611:
[----:B------:R-:W-:Y:S05]  /*3720*/  BSYNC B0 ;  /* 0x0000000000007941 */ /* 0x000fea0003800000 */
.L_x_8610:
        /* <DEDUP_REMOVED lines=10> */
.L_x_8606:
        /* <DEDUP_REMOVED lines=12> */
.L_x_8615:
[----:B------:R-:W-:Y:S02]  /*3890*/  IMAD.MOV.U32 R92, RZ, RZ, R134 ;  /* 0x000000ffff5c7224 */ /* 0x000fe400078e0086 */
.L_x_8616:
[----:B------:R-:W-:Y:S05]  /*38a0*/  BSYNC B0 ;  /* 0x0000000000007941 */ /* 0x000fea0003800000 */
.L_x_8614:
        /* <DEDUP_REMOVED lines=16> */
.L_x_8620:
[----:B------:R-:W-:Y:S05]  /*39b0*/  BSYNC B1 ;  /* 0x0000000000017941 */ /* 0x000fea0003800000 */
.L_x_8619:
        /* <DEDUP_REMOVED lines=40> */
[----:B------:R-:W-:-:S04]  /*3c40*/  LOP3.LUT R135, R135, R100, R131, 0x96, !PT ;  /* 0x0000006487877212 */ /* 0x000fc800078e9683 */
[----:B------:R-:W-:Y:S02]  /*3c50*/  LOP3.LUT R151, R153, R88, R132, 0x96, !PT ;  /* 0x0000005899977212 */ /* 0x000fe400078e9684 */
.L_x_8618:
[----:B------:R-:W-:Y:S05]  /*3c60*/  BSYNC B0 ;  /* 0x0000000000007941 */ /* 0x000fea0003800000 */
.L_x_8617:
        /* <DEDUP_REMOVED lines=13> */
.L_x_8621:
        /* <DEDUP_REMOVED lines=12> */
.L_x_8624:
[----:B------:R-:W-:Y:S02]  /*3e00*/  IMAD.MOV.U32 R92, RZ, RZ, R134 ;  /* 0x000000ffff5c7224 */ /* 0x000fe400078e0086 */
.L_x_8625:
[----:B------:R-:W-:Y:S05]  /*3e10*/  BSYNC B0 ;  /* 0x0000000000007941 */ /* 0x000fea0003800000 */
.L_x_8623:
        /* <DEDUP_REMOVED lines=16> */
.L_x_8629:
[----:B------:R-:W-:Y:S05]  /*3f20*/  BSYNC B1 ;  /* 0x0000000000017941 */ /* 0x000fea0003800000 */
.L_x_8628:
        /* <DEDUP_REMOVED lines=42> */
.L_x_8627:
[----:B------:R-:W-:Y:S05]  /*41d0*/  BSYNC B0 ;  /* 0x0000000000007941 */ /* 0x000fea0003800000 */
.L_x_8626:
        /* <DEDUP_REMOVED lines=10> */
.L_x_8622:
        /* <DEDUP_REMOVED lines=12> */
.L_x_8631:
[----:B------:R-:W-:Y:S02]  /*4340*/  IMAD.MOV.U32 R92, RZ, RZ, R134 ;  /* 0x000000ffff5c7224 */ /* 0x000fe400078e0086 */
.L_x_8632:
[----:B------:R-:W-:Y:S05]  /*4350*/  BSYNC B0 ;  /* 0x0000000000007941 */ /* 0x000fea0003800000 */
.L_x_8630:
        /* <DEDUP_REMOVED lines=16> */
.L_x_8636:
[----:B------:R-:W-:Y:S05]  /*4460*/  BSYNC B1 ;  /* 0x0000000000017941 */ /* 0x000fea0003800000 */
.L_x_8635:
        /* <DEDUP_REMOVED lines=42> */
.L_x_8634:
[----:B------:R-:W-:Y:S05]  /*4710*/  BSYNC B0 ;  /* 0x0000000000007941 */ /* 0x000fea0003800000 */
.L_x_8633:
        /* <DEDUP_REMOVED lines=13> */
.L_x_8637:
        /* <DEDUP_REMOVED lines=12> */
.L_x_8640:
[----:B------:R-:W-:Y:S02]  /*48b0*/  IMAD.MOV.U32 R90, RZ, RZ, R134 ;  /* 0x000000ffff5a7224 */ /* 0x000fe400078e0086 */
.L_x_8641:
[----:B------:R-:W-:Y:S05]  /*48c0*/  BSYNC B0 ;  /* 0x0000000000007941 */ /* 0x000fea0003800000 */
.L_x_8639:
        /* <DEDUP_REMOVED lines=16> */
.L_x_8645:
[----:B------:R-:W-:Y:S05]  /*49d0*/  BSYNC B1 ;  /* 0x0000000000017941 */ /* 0x000fea0003800000 */
.L_x_8644:
        /* <DEDUP_REMOVED lines=42> */
.L_x_8643:
[----:B------:R-:W-:Y:S05]  /*4c80*/  BSYNC B0 ;  /* 0x0000000000007941 */ /* 0x000fea0003800000 */
.L_x_8642:
        /* <DEDUP_REMOVED lines=10> */
.L_x_8638:
        /* <DEDUP_REMOVED lines=12> */
.L_x_8647:
[----:B------:R-:W-:Y:S02]  /*4df0*/  IMAD.MOV.U32 R90, RZ, RZ, R134 ;  /* 0x000000ffff5a7224 */ /* 0x000fe400078e0086 */
.L_x_8648:
[----:B------:R-:W-:Y:S05]  /*4e00*/  BSYNC B0 ;  /* 0x0000000000007941 */ /* 0x000fea0003800000 */
.L_x_8646:
        /* <DEDUP_REMOVED lines=16> */
.L_x_8652:
[----:B------:R-:W-:Y:S05]  /*4f10*/  BSYNC B1 ;  /* 0x0000000000017941 */ /* 0x000fea0003800000 */
.L_x_8651:
        /* <DEDUP_REMOVED lines=42> */
.L_x_8650:
[----:B------:R-:W-:Y:S05]  /*51c0*/  BSYNC B0 ;  /* 0x0000000000007941 */ /* 0x000fea0003800000 */
.L_x_8649:
        /* <DEDUP_REMOVED lines=13> */
.L_x_8653:
        /* <DEDUP_REMOVED lines=12> */
.L_x_8656:
[----:B------:R-:W-:Y:S02]  /*5360*/  IMAD.MOV.U32 R90, RZ, RZ, R134 ;  /* 0x000000ffff5a7224 */ /* 0x000fe400078e0086 */
.L_x_8657:
[----:B------:R-:W-:Y:S05]  /*5370*/  BSYNC B0 ;  /* 0x0000000000007941 */ /* 0x000fea0003800000 */
.L_x_8655:
        /* <DEDUP_REMOVED lines=16> */
.L_x_8661:
[----:B------:R-:W-:Y:S05]  /*5480*/  BSYNC B1 ;  /* 0x0000000000017941 */ /* 0x000fea0003800000 */
.L_x_8660:
        /* <DEDUP_REMOVED lines=42> */
.L_x_8659:
[----:B------:R-:W-:Y:S05]  /*5730*/  BSYNC B0 ;  /* 0x0000000000007941 */ /* 0x000fea0003800000 */
.L_x_8658:
        /* <DEDUP_REMOVED lines=10> */
.L_x_8654:
        /* <DEDUP_REMOVED lines=12> */
.L_x_8663:
[----:B------:R-:W-:Y:S02]  /*58a0*/  IMAD.MOV.U32 R90, RZ, RZ, R134 ;  /* 0x000000ffff5a7224 */ /* 0x000fe400078e0086 */
.L_x_8664:
[----:B------:R-:W-:Y:S05]  /*58b0*/  BSYNC B0 ;  /* 0x0000000000007941 */ /* 0x000fea0003800000 */
.L_x_8662:
        /* <DEDUP_REMOVED lines=16> */
.L_x_8668:
[----:B------:R-:W-:Y:S05]  /*59c0*/  BSYNC B1 ;  /* 0x0000000000017941 */ /* 0x000fea0003800000 */
.L_x_8667:
        /* <DEDUP_REMOVED lines=42> */
.L_x_8666:
[----:B------:R-:W-:Y:S05]  /*5c70*/  BSYNC B0 ;  /* 0x0000000000007941 */ /* 0x000fea0003800000 */
.L_x_8665:
        /* <DEDUP_REMOVED lines=14> */
.L_x_8669:
        /* <DEDUP_REMOVED lines=12> */
.L_x_8672:
[----:B------:R-:W-:Y:S02]  /*5e20*/  IMAD.MOV.U32 R92, RZ, RZ, R134 ;  /* 0x000000ffff5c7224 */ /* 0x000fe400078e0086 */
.L_x_8673:
[----:B------:R-:W-:Y:S05]  /*5e30*/  BSYNC B0 ;  /* 0x0000000000007941 */ /* 0x000fea0003800000 */
.L_x_8671:
        /* <DEDUP_REMOVED lines=18> */
.L_x_8677:
[----:B------:R-:W-:Y:S05]  /*5f60*/  BSYNC B1 ;  /* 0x0000000000017941 */ /* 0x000fea0003800000 */
.L_x_8676:
        /* <DEDUP_REMOVED lines=42> */
.L_x_8675:
[----:B------:R-:W-:Y:S05]  /*6210*/  BSYNC B0 ;  /* 0x0000000000007941 */ /* 0x000fea0003800000 */
.L_x_8674:
        /* <DEDUP_REMOVED lines=10> */
.L_x_8670:
        /* <DEDUP_REMOVED lines=22> */
[----:B------:R-:W-:Y:S02]  /*6420*/  F2FP.PACK_AB R91, R155, R105 ;  /* 0x000000699b5b723e */ /* 0x000fe400000000ff */
[----:B------:R-:W-:Y:S02]  /*6430*/  F2FP.PACK_AB R90, R107, R97 ;  /* 0x000000616b5a723e */ /* 0x000fe400000000ff */
[----:B------:R-:W-:Y:S02]  /*6440*/  F2FP.PACK_AB R89, R104, R95 ;  /* 0x0000005f6859723e */ /* 0x000fe400000000ff */
[----:B------:R-:W-:Y:S02]  /*6450*/  F2FP.PACK_AB R88, R96, R93 ;  /* 0x0000005d6058723e */ /* 0x000fe400000000ff */
        /* <DEDUP_REMOVED lines=31> */
.L_x_8678:
        /* <DEDUP_REMOVED lines=13> */
[----:B------:R-:W-:Y:S01]  /*6720*/  MOV R154, R152 ;  /* 0x00000098009a7202 */ /* 0x000fe20000000f00 */
[----:B------:R-:W-:Y:S05]  /*6730*/  BRA `(.L_x_8681) ;  /* 0x0000001000007947 */ /* 0x000fea0003800000 */
.L_x_8680:
[----:B-1----:R-:W-:Y:S02]  /*6740*/  IMAD.MOV.U32 R154, RZ, RZ, R134 ;  /* 0x000000ffff9a7224 */ /* 0x002fe400078e0086 */
.L_x_8681:
[----:B------:R-:W-:Y:S05]  /*6750*/  BSYNC B0 ;  /* 0x0000000000007941 */ /* 0x000fea0003800000 */
.L_x_8679:
        /* <DEDUP_REMOVED lines=16> */
.L_x_8685:
[----:B------:R-:W-:Y:S05]  /*6860*/  BSYNC B1 ;  /* 0x0000000000017941 */ /* 0x000fea0003800000 */
.L_x_8684:
        /* <DEDUP_REMOVED lines=42> */
.L_x_8683:
[----:B------:R-:W-:Y:S05]  /*6b10*/  BSYNC B0 ;  /* 0x0000000000007941 */ /* 0x000fea0003800000 */
.L_x_8682:
[----:B------:R-:W0:Y:S01]  /*6b20*/  I2F.U32 R99, R154 ;  /* 0x0000009a00637306 */ /* 0x000e220000201000 */
[C---:B------:R-:W-:Y:S01]  /*6b30*/  LOP3.LUT P6, RZ, R142.reuse, 0x10, RZ, 0xc0, !PT ;  /* 0x000000108eff7812 */ /* 0x040fe200078cc0ff */
[----:B-----5:R-:W-:Y:S01]  /*6b40*/  HADD2.F32 R94, -RZ, R88.H0_H0 ;  /* 0x20000058ff5e7230 */ /* 0x020fe20000004100 */
        /* <DEDUP_REMOVED lines=13> */
.L_x_8686:
        /* <DEDUP_REMOVED lines=12> */
.L_x_8689:
[----:B------:R-:W-:Y:S02]  /*6ce0*/  IMAD.MOV.U32 R154, RZ, RZ, R134 ;  /* 0x000000ffff9a7224 */ /* 0x000fe400078e0086 */
.L_x_8690:
[----:B------:R-:W-:Y:S05]  /*6cf0*/  BSYNC B0 ;  /* 0x0000000000007941 */ /* 0x000fea0003800000 */
.L_x_8688:
        /* <DEDUP_REMOVED lines=16> */
.L_x_8694:
[----:B------:R-:W-:Y:S05]  /*6e00*/  BSYNC B1 ;  /* 0x0000000000017941 */ /* 0x000fea0003800000 */
.L_x_8693:
        /* <DEDUP_REMOVED lines=42> */
.L_x_8692:
[----:B------:R-:W-:Y:S05]  /*70b0*/  BSYNC B0 ;  /* 0x0000000000007941 */ /* 0x000fea0003800000 */
.L_x_8691:
        /* <DEDUP_REMOVED lines=10> */
.L_x_8687:
        /* <DEDUP_REMOVED lines=12> */
.L_x_8696:
[----:B------:R-:W-:Y:S02]  /*7220*/  IMAD.MOV.U32 R154, RZ, RZ, R134 ;  /* 0x000000ffff9a7224 */ /* 0x000fe400078e0086 */
.L_x_8697:
[----:B------:R-:W-:Y:S05]  /*7230*/  BSYNC B0 ;  /* 0x0000000000007941 */ /* 0x000fea0003800000 */
.L_x_8695:
        /* <DEDUP_REMOVED lines=16> */
.L_x_8701:
[----:B------:R-:W-:Y:S05]  /*7340*/  BSYNC B1 ;  /* 0x0000000000017941 */ /* 0x000fea0003800000 */
.L_x_8700:
        /* <DEDUP_REMOVED lines=42> */
.L_x_8699:
[----:B------:R-:W-:Y:S05]  /*75f0*/  BSYNC B0 ;  /* 0x0000000000007941 */ /* 0x000fea0003800000 */
.L_x_8698:
        /* <DEDUP_REMOVED lines=15> */
.L_x_8702:
        /* <DEDUP_REMOVED lines=12> */
.L_x_8705:
[----:B------:R-:W-:Y:S02]  /*77b0*/  IMAD.MOV.U32 R94, RZ, RZ, R134 ;  /* 0x000000ffff5e7224 */ /* 0x000fe400078e0086 */
.L_x_8706:
[----:B------:R-:W-:Y:S05]  /*77c0*/  BSYNC B0 ;  /* 0x0000000000007941 */ /* 0x000fea0003800000 */
.L_x_8704:
        /* <DEDUP_REMOVED lines=16> */
.L_x_8710:
[----:B------:R-:W-:Y:S05]  /*78d0*/  BSYNC B1 ;  /* 0x0000000000017941 */ /* 0x000fea0003800000 */
.L_x_8709:
        /* <DEDUP_REMOVED lines=42> */
.L_x_8708:
[----:B------:R-:W-:Y:S05]  /*7b80*/  BSYNC B0 ;  /* 0x0000000000007941 */ /* 0x000fea0003800000 */
.L_x_8707:
        /* <DEDUP_REMOVED lines=10> */
.L_x_8703:
        /* <DEDUP_REMOVED lines=12> */
.L_x_8712:
[----:B------:R-:W-:Y:S02]  /*7cf0*/  IMAD.MOV.U32 R154, RZ, RZ, R134 ;  /* 0x000000ffff9a7224 */ /* 0x000fe400078e0086 */
.L_x_8713:
[----:B------:R-:W-:Y:S05]  /*7d00*/  BSYNC B0 ;  /* 0x0000000000007941 */ /* 0x000fea0003800000 */
.L_x_8711:
        /* <DEDUP_REMOVED lines=16> */
.L_x_8717:
[----:B------:R-:W-:Y:S05]  /*7e10*/  BSYNC B1 ;  /* 0x0000000000017941 */ /* 0x000fea0003800000 */
.L_x_8716:
        /* <DEDUP_REMOVED lines=42> */
.L_x_8715:
[----:B------:R-:W-:Y:S05]  /*80c0*/  BSYNC B0 ;  /* 0x0000000000007941 */ /* 0x000fea0003800000 */
.L_x_8714:
        /* <DEDUP_REMOVED lines=15> */
.L_x_8718:
        /* <DEDUP_REMOVED lines=12> */
.L_x_8721:
[----:B------:R-:W-:Y:S02]  /*8280*/  IMAD.MOV.U32 R154, RZ, RZ, R134 ;  /* 0x000000ffff9a7224 */ /* 0x000fe400078e0086 */
.L_x_8722:
[----:B------:R-:W-:Y:S05]  /*8290*/  BSYNC B0 ;  /* 0x0000000000007941 */ /* 0x000fea0003800000 */
.L_x_8720:
        /* <DEDUP_REMOVED lines=16> */
.L_x_8726:
[----:B------:R-:W-:Y:S05]  /*83a0*/  BSYNC B1 ;  /* 0x0000000000017941 */ /* 0x000fea0003800000 */
.L_x_8725:
        /* <DEDUP_REMOVED lines=42> */
.L_x_8724:
[----:B------:R-:W-:Y:S05]  /*8650*/  BSYNC B0 ;  /* 0x0000000000007941 */ /* 0x000fea0003800000 */
.L_x_8723:
        /* <DEDUP_REMOVED lines=10> */
.L_x_8719:
        /* <DEDUP_REMOVED lines=12> */
.L_x_8728:
[----:B------:R-:W-:Y:S02]  /*87c0*/  IMAD.MOV.U32 R154, RZ, RZ, R134 ;  /* 0x000000ffff9a7224 */ /* 0x000fe400078e0086 */
.L_x_8729:
[----:B------:R-:W-:Y:S05]  /*87d0*/  BSYNC B0 ;  /* 0x0000000000007941 */ /* 0x000fea0003800000 */
.L_x_8727:
        /* <DEDUP_REMOVED lines=16> */
.L_x_8733:
[----:B------:R-:W-:Y:S05]  /*88e0*/  BSYNC B1 ;  /* 0x0000000000017941 */ /* 0x000fea0003800000 */
.L_x_8732:
        /* <DEDUP_REMOVED lines=42> */
.L_x_8731:
[----:B------:R-:W-:Y:S05]  /*8b90*/  BSYNC B0 ;  /* 0x0000000000007941 */ /* 0x000fea0003800000 */
.L_x_8730:
        /* <DEDUP_REMOVED lines=13> */
.L_x_8734:
        /* <DEDUP_REMOVED lines=12> */
.L_x_8737:
[----:B------:R-:W-:Y:S02]  /*8d30*/  IMAD.MOV.U32 R154, RZ, RZ, R134 ;  /* 0x000000ffff9a7224 */ /* 0x000fe400078e0086 */
.L_x_8738:
[----:B------:R-:W-:Y:S05]  /*8d40*/  BSYNC B0 ;  /* 0x0000000000007941 */ /* 0x000fea0003800000 */
.L_x_8736:
        /* <DEDUP_REMOVED lines=16> */
.L_x_8742:
[----:B------:R-:W-:Y:S05]  /*8e50*/  BSYNC B1 ;  /* 0x0000000000017941 */ /* 0x000fea0003800000 */
.L_x_8741:
        /* <DEDUP_REMOVED lines=42> */
.L_x_8740:
[----:B------:R-:W-:Y:S05]  /*9100*/  BSYNC B0 ;  /* 0x0000000000007941 */ /* 0x000fea0003800000 */
.L_x_8739:
        /* <DEDUP_REMOVED lines=10> */
.L_x_8735:
        /* <DEDUP_REMOVED lines=12> */
.L_x_8744:
[----:B------:R-:W-:Y:S02]  /*9270*/  IMAD.MOV.U32 R94, RZ, RZ, R134 ;  /* 0x000000ffff5e7224 */ /* 0x000fe400078e0086 */
.L_x_8745:
[----:B------:R-:W-:Y:S05]  /*9280*/  BSYNC B0 ;  /* 0x0000000000007941 */ /* 0x000fea0003800000 */
.L_x_8743:
        /* <DEDUP_REMOVED lines=16> */
.L_x_8749:
[----:B------:R-:W-:Y:S05]  /*9390*/  BSYNC B1 ;  /* 0x0000000000017941 */ /* 0x000fea0003800000 */
.L_x_8748:
        /* <DEDUP_REMOVED lines=42> */
.L_x_8747:
[----:B------:R-:W-:Y:S05]  /*9640*/  BSYNC B0 ;  /* 0x0000000000007941 */ /* 0x000fea0003800000 */
.L_x_8746:
        /* <DEDUP_REMOVED lines=13> */
.L_x_8750:
        /* <DEDUP_REMOVED lines=12> */
.L_x_8753:
[----:B------:R-:W-:Y:S02]  /*97e0*/  IMAD.MOV.U32 R94, RZ, RZ, R134 ;  /* 0x000000ffff5e7224 */ /* 0x000fe400078e0086 */
.L_x_8754:
[----:B------:R-:W-:Y:S05]  /*97f0*/  BSYNC B0 ;  /* 0x0000000000007941 */ /* 0x000fea0003800000 */
.L_x_8752:
        /* <DEDUP_REMOVED lines=16> */
.L_x_8758:
[----:B------:R-:W-:Y:S05]  /*9900*/  BSYNC B1 ;  /* 0x0000000000017941 */ /* 0x000fea0003800000 */
.L_x_8757:
        /* <DEDUP_REMOVED lines=42> */
.L_x_8756:
[----:B------:R-:W-:Y:S05]  /*9bb0*/  BSYNC B0 ;  /* 0x0000000000007941 */ /* 0x000fea0003800000 */
.L_x_8755:
        /* <DEDUP_REMOVED lines=10> */
.L_x_8751:
        /* <DEDUP_REMOVED lines=12> */
.L_x_8760:
[----:B------:R-:W-:Y:S02]  /*9d20*/  IMAD.MOV.U32 R94, RZ, RZ, R134 ;  /* 0x000000ffff5e7224 */ /* 0x000fe400078e0086 */
.L_x_8761:
[----:B------:R-:W-:Y:S05]  /*9d30*/  BSYNC B0 ;  /* 0x0000000000007941 */ /* 0x000fea0003800000 */
.L_x_8759:
        /* <DEDUP_REMOVED lines=16> */
.L_x_8765:
[----:B------:R-:W-:Y:S05]  /*9e40*/  BSYNC B1 ;  /* 0x0000000000017941 */ /* 0x000fea0003800000 */
.L_x_8764:
        /* <DEDUP_REMOVED lines=42> */
.L_x_8763:
[----:B------:R-:W-:Y:S05]  /*a0f0*/  BSYNC B0 ;  /* 0x0000000000007941 */ /* 0x000fea0003800000 */
.L_x_8762:
        /* <DEDUP_REMOVED lines=13> */
.L_x_8766:
        /* <DEDUP_REMOVED lines=12> */
.L_x_8769:
[----:B------:R-:W-:Y:S02]  /*a290*/  IMAD.MOV.U32 R90, RZ, RZ, R134 ;  /* 0x000000ffff5a7224 */ /* 0x000fe400078e0086 */
.L_x_8770:
[----:B------:R-:W-:Y:S05]  /*a2a0*/  BSYNC B0 ;  /* 0x0000000000007941 */ /* 0x000fea0003800000 */
.L_x_8768:
        /* <DEDUP_REMOVED lines=16> */
.L_x_8774:
[----:B------:R-:W-:Y:S05]  /*a3b0*/  BSYNC B1 ;  /* 0x0000000000017941 */ /* 0x000fea0003800000 */
.L_x_8773:
        /* <DEDUP_REMOVED lines=42> */
.L_x_8772:
[----:B------:R-:W-:Y:S05]  /*a660*/  BSYNC B0 ;  /* 0x0000000000007941 */ /* 0x000fea0003800000 */
.L_x_8771:
        /* <DEDUP_REMOVED lines=10> */
.L_x_8767:
        /* <DEDUP_REMOVED lines=12> */
.L_x_8776:
[----:B------:R-:W-:Y:S02]  /*a7d0*/  IMAD.MOV.U32 R90, RZ, RZ, R134 ;  /* 0x000000ffff5a7224 */ /* 0x000fe400078e0086 */
.L_x_8777:
[----:B------:R-:W-:Y:S05]  /*a7e0*/  BSYNC B0 ;  /* 0x0000000000007941 */ /* 0x000fea0003800000 */
.L_x_8775:
        /* <DEDUP_REMOVED lines=16> */
.L_x_8781:
[----:B------:R-:W-:Y:S05]  /*a8f0*/  BSYNC B1 ;  /* 0x0000000000017941 */ /* 0x000fea0003800000 */
.L_x_8780:
        /* <DEDUP_REMOVED lines=42> */
.L_x_8779:
[----:B------:R-:W-:Y:S05]  /*aba0*/  BSYNC B0 ;  /* 0x0000000000007941 */ /* 0x000fea0003800000 */
.L_x_8778:
        /* <DEDUP_REMOVED lines=13> */
.L_x_8782:
        /* <DEDUP_REMOVED lines=12> */
.L_x_8785:
[----:B------:R-:W-:Y:S02]  /*ad40*/  IMAD.MOV.U32 R90, RZ, RZ, R134 ;  /* 0x000000ffff5a7224 */ /* 0x000fe400078e0086 */
.L_x_8786:
[----:B------:R-:W-:Y:S05]  /*ad50*/  BSYNC B0 ;  /* 0x0000000000007941 */ /* 0x000fea0003800000 */
.L_x_8784:
        /* <DEDUP_REMOVED lines=16> */
.L_x_8790:
[----:B------:R-:W-:Y:S05]  /*ae60*/  BSYNC B1 ;  /* 0x0000000000017941 */ /* 0x000fea0003800000 */
.L_x_8789:
        /* <DEDUP_REMOVED lines=42> */
.L_x_8788:
[----:B------:R-:W-:Y:S05]  /*b110*/  BSYNC B0 ;  /* 0x0000000000007941 */ /* 0x000fea0003800000 */
.L_x_8787:
        /* <DEDUP_REMOVED lines=10> */
.L_x_8783:
        /* <DEDUP_REMOVED lines=12> */
.L_x_8792:
[----:B------:R-:W-:Y:S02]  /*b280*/  IMAD.MOV.U32 R90, RZ, RZ, R134 ;  /* 0x000000ffff5a7224 */ /* 0x000fe400078e0086 */
.L_x_8793:
[----:B------:R-:W-:Y:S05]  /*b290*/  BSYNC B0 ;  /* 0x0000000000007941 */ /* 0x000fea0003800000 */
.L_x_8791:
        /* <DEDUP_REMOVED lines=16> */
.L_x_8797:
[----:B------:R-:W-:Y:S05]  /*b3a0*/  BSYNC B1 ;  /* 0x0000000000017941 */ /* 0x000fea0003800000 */
.L_x_8796:
        /* <DEDUP_REMOVED lines=42> */
.L_x_8795:
[----:B------:R-:W-:Y:S05]  /*b650*/  BSYNC B0 ;  /* 0x0000000000007941 */ /* 0x000fea0003800000 */
.L_x_8794:
        /* <DEDUP_REMOVED lines=14> */
.L_x_8798:
        /* <DEDUP_REMOVED lines=12> */
.L_x_8801:
[----:B------:R-:W-:Y:S02]  /*b800*/  IMAD.MOV.U32 R94, RZ, RZ, R134 ;  /* 0x000000ffff5e7224 */ /* 0x000fe400078e0086 */
.L_x_8802:
[----:B------:R-:W-:Y:S05]  /*b810*/  BSYNC B0 ;  /* 0x0000000000007941 */ /* 0x000fea0003800000 */
.L_x_8800:
        /* <DEDUP_REMOVED lines=18> */
.L_x_8806:
[----:B------:R-:W-:Y:S05]  /*b940*/  BSYNC B1 ;  /* 0x0000000000017941 */ /* 0x000fea0003800000 */
.L_x_8805:
        /* <DEDUP_REMOVED lines=42> */
.L_x_8804:
[----:B------:R-:W-:Y:S05]  /*bbf0*/  BSYNC B0 ;  /* 0x0000000000007941 */ /* 0x000fea0003800000 */
.L_x_8803:
        /* <DEDUP_REMOVED lines=10> */
.L_x_8799:
        /* <DEDUP_REMOVED lines=20> */
[----:B------:R-:W-:Y:S02]  /*bde0*/  F2FP.PACK_AB R91, R171, R167 ;  /* 0x000000a7ab5b723e */ /* 0x000fe400000000ff */
[----:B------:R-:W-:Y:S02]  /*bdf0*/  F2FP.PACK_AB R90, R169, R163 ;  /* 0x000000a3a95a723e */ /* 0x000fe400000000ff */
[----:B------:R-:W-:Y:S02]  /*be00*/  F2FP.PACK_AB R89, R165, R159 ;  /* 0x0000009fa559723e */ /* 0x000fe400000000ff */
[----:B------:R-:W-:-:S02]  /*be10*/  F2FP.PACK_AB R88, R161, R157 ;  /* 0x0000009da158723e */ /* 0x000fc400000000ff */
        /* <DEDUP_REMOVED lines=29> */
.L_x_8807:
[----:B------:R1:W5:Y:S04]  /*bff0*/  @P6 LDG.E.128 R80, [R102.64] ;  /* 0x0000000466506981 */ /* 0x000368000c1e1d00 */
[----:B------:R1:W5:Y:S04]  /*c000*/  @P0 LDG.E.128 R84, [R100.64] ;  /* 0x0000000464540981 */ /* 0x000368000c1e1d00 */
[----:B0-----:R1:W5:Y:S01]  /*c010*/  LDG.E.128 R88, [R172.64] ;  /* 0x00000004ac587981 */ /* 0x001362000c1e1d00 */
[C---:B------:R-:W-:Y:S01]  /*c020*/  ISETP.NE.AND P1, PT, R153.reuse, 0x1, PT ;  /* 0x000000019900780c */ /* 0x040fe20003f25270 */
[----:B------:R-:W-:Y:S01]  /*c030*/  BSSY B0, `(.L_x_8808) ;  /* 0x000000c000007945 */ /* 0x000fe20003800000 */
[----:B------:R-:W-:-:S11]  /*c040*/  IADD3 R98, R153, 0x1, RZ ;  /* 0x0000000199627810 */ /* 0x000fd60007ffe0ff */
        /* <DEDUP_REMOVED lines=9> */
.L_x_8809:
[----:B-1----:R-:W-:Y:S02]  /*c0e0*/  IMAD.MOV.U32 R154, RZ, RZ, R134 ;  /* 0x000000ffff9a7224 */ /* 0x002fe400078e0086 */
.L_x_8810:
[----:B------:R-:W-:Y:S05]  /*c0f0*/  BSYNC B0 ;  /* 0x0000000000007941 */ /* 0x000fea0003800000 */
.L_x_8808:
        /* <DEDUP_REMOVED lines=16> */
.L_x_8814:
[----:B------:R-:W-:Y:S05]  /*c200*/  BSYNC B1 ;  /* 0x0000000000017941 */ /* 0x000fea0003800000 */
.L_x_8813:
        /* <DEDUP_REMOVED lines=42> */
.L_x_8812:
[----:B------:R-:W-:Y:S05]  /*c4b0*/  BSYNC B0 ;  /* 0x0000000000007941 */ /* 0x000fea0003800000 */
.L_x_8811:
        /* <DEDUP_REMOVED lines=16> */
.L_x_8815:
        /* <DEDUP_REMOVED lines=12> */
.L_x_8818:
[----:B------:R-:W-:Y:S02]  /*c680*/  IMAD.MOV.U32 R154, RZ, RZ, R134 ;  /* 0x000000ffff9a7224 */ /* 0x000fe400078e0086 */
.L_x_8819:
[----:B------:R-:W-:Y:S05]  /*c690*/  BSYNC B0 ;  /* 0x0000000000007941 */ /* 0x000fea0003800000 */
.L_x_8817:
        /* <DEDUP_REMOVED lines=16> */
.L_x_8823:
[----:B------:R-:W-:Y:S05]  /*c7a0*/  BSYNC B1 ;  /* 0x0000000000017941 */ /* 0x000fea0003800000 */
.L_x_8822:
        /* <DEDUP_REMOVED lines=42> */
.L_x_8821:
[----:B------:R-:W-:Y:S05]  /*ca50*/  BSYNC B0 ;  /* 0x0000000000007941 */ /* 0x000fea0003800000 */
.L_x_8820:
        /* <DEDUP_REMOVED lines=10> */
.L_x_8816:
        /* <DEDUP_REMOVED lines=12> */
.L_x_8825:
[----:B------:R-:W-:Y:S02]  /*cbc0*/  IMAD.MOV.U32 R154, RZ, RZ, R134 ;  /* 0x000000ffff9a7224 */ /* 0x000fe400078e0086 */
.L_x_8826:
[----:B------:R-:W-:Y:S05]  /*cbd0*/  BSYNC B0 ;  /* 0x0000000000007941 */ /* 0x000fea0003800000 */
.L_x_8824:
        /* <DEDUP_REMOVED lines=16> */
.L_x_8830:
[----:B------:R-:W-:Y:S05]  /*cce0*/  BSYNC B1 ;  /* 0x0000000000017941 */ /* 0x000fea0003800000 */
.L_x_8829:
        /* <DEDUP_REMOVED lines=42> */
.L_x_8828:
[----:B------:R-:W-:Y:S05]  /*cf90*/  BSYNC B0 ;  /* 0x0000000000007941 */ /* 0x000fea0003800000 */
.L_x_8827:
        /* <DEDUP_REMOVED lines=15> */
.L_x_8831:
        /* <DEDUP_REMOVED lines=12> */
.L_x_8834:
[----:B------:R-:W-:Y:S02]  /*d150*/  IMAD.MOV.U32 R154, RZ, RZ, R134 ;  /* 0x000000ffff9a7224 */ /* 0x000fe400078e0086 */
.L_x_8835:
[----:B------:R-:W-:Y:S05]  /*d160*/  BSYNC B0 ;  /* 0x0000000000007941 */ /* 0x000fea0003800000 */
.L_x_8833:
        /* <DEDUP_REMOVED lines=16> */
.L_x_8839:
[----:B------:R-:W-:Y:S05]  /*d270*/  BSYNC B1 ;  /* 0x0000000000017941 */ /* 0x000fea0003800000 */
.L_x_8838:
        /* <DEDUP_REMOVED lines=42> */
.L_x_8837:
[----:B------:R-:W-:Y:S05]  /*d520*/  BSYNC B0 ;  /* 0x0000000000007941 */ /* 0x000fea0003800000 */
.L_x_8836:
        /* <DEDUP_REMOVED lines=10> */
.L_x_8832:
        /* <DEDUP_REMOVED lines=12> */
.L_x_8841:
[----:B------:R-:W-:Y:S02]  /*d690*/  IMAD.MOV.U32 R154, RZ, RZ, R134 ;  /* 0x000000ffff9a7224 */ /* 0x000fe400078e0086 */
.L_x_8842:
[----:B------:R-:W-:Y:S05]  /*d6a0*/  BSYNC B0 ;  /* 0x0000000000007941 */ /* 0x000fea0003800000 */
.L_x_8840:
        /* <DEDUP_REMOVED lines=16> */
.L_x_8846:
[----:B------:R-:W-:Y:S05]  /*d7b0*/  BSYNC B1 ;  /* 0x0000000000017941 */ /* 0x000fea0003800000 */
.L_x_8845:
        /* <DEDUP_REMOVED lines=42> */
.L_x_8844:
[----:B------:R-:W-:Y:S05]  /*da60*/  BSYNC B0 ;  /* 0x0000000000007941 */ /* 0x000fea0003800000 */
.L_x_8843:
        /* <DEDUP_REMOVED lines=15> */
.L_x_8847:
        /* <DEDUP_REMOVED lines=12> */
.L_x_8850:
[----:B------:R-:W-:Y:S02]  /*dc20*/  IMAD.MOV.U32 R154, RZ, RZ, R134 ;  /* 0x000000ffff9a7224 */ /* 0x000fe400078e0086 */
.L_x_8851:
[----:B------:R-:W-:Y:S05]  /*dc30*/  BSYNC B0 ;  /* 0x0000000000007941 */ /* 0x000fea0003800000 */
.L_x_8849:
        /* <DEDUP_REMOVED lines=16> */
.L_x_8855:
[----:B------:R-:W-:Y:S05]  /*dd40*/  BSYNC B1 ;  /* 0x0000000000017941 */ /* 0x000fea0003800000 */
.L_x_8854:
        /* <DEDUP_REMOVED lines=42> */
.L_x_8853:
[----:B------:R-:W-:Y:S05]  /*dff0*/  BSYNC B0 ;  /* 0x0000000000007941 */ /* 0x000fea0003800000 */
.L_x_8852:
        /* <DEDUP_REMOVED lines=10> */
.L_x_8848:
        /* <DEDUP_REMOVED lines=12> */
.L_x_8857:
[----:B------:R-:W-:Y:S02]  /*e160*/  IMAD.MOV.U32 R154, RZ, RZ, R134 ;  /* 0x000000ffff9a7224 */ /* 0x000fe400078e0086 */
.L_x_8858:
[----:B------:R-:W-:Y:S05]  /*e170*/  BSYNC B0 ;  /* 0x0000000000007941 */ /* 0x000fea0003800000 */
.L_x_8856:
        /* <DEDUP_REMOVED lines=16> */
.L_x_8862:
[----:B------:R-:W-:Y:S05]  /*e280*/  BSYNC B1 ;  /* 0x0000000000017941 */ /* 0x000fea0003800000 */
.L_x_8861:
        /* <DEDUP_REMOVED lines=42> */
.L_x_8860:
[----:B------:R-:W-:Y:S05]  /*e530*/  BSYNC B0 ;  /* 0x0000000000007941 */ /* 0x000fea0003800000 */
.L_x_8859:
        /* <DEDUP_REMOVED lines=13> */
.L_x_8863:
        /* <DEDUP_REMOVED lines=12> */
.L_x_8866:
[----:B------:R-:W-:Y:S02]  /*e6d0*/  IMAD.MOV.U32 R154, RZ, RZ, R134 ;  /* 0x000000ffff9a7224 */ /* 0x000fe400078e0086 */
.L_x_8867:
[----:B------:R-:W-:Y:S05]  /*e6e0*/  BSYNC B0 ;  /* 0x0000000000007941 */ /* 0x000fea0003800000 */
.L_x_8865:
        /* <DEDUP_REMOVED lines=16> */
.L_x_8871:
[----:B------:R-:W-:Y:S05]  /*e7f0*/  BSYNC B1 ;  /* 0x0000000000017941 */ /* 0x000fea0003800000 */
.L_x_8870:
        /* <DEDUP_REMOVED lines=42> */
.L_x_8869:
[----:B------:R-:W-:Y:S05]  /*eaa0*/  BSYNC B0 ;  /* 0x0000000000007941 */ /* 0x000fea0003800000 */
.L_x_8868:
        /* <DEDUP_REMOVED lines=10> */
.L_x_8864:
        /* <DEDUP_REMOVED lines=12> */
.L_x_8873:
[----:B------:R-:W-:Y:S02]  /*ec10*/  IMAD.MOV.U32 R154, RZ, RZ, R134 ;  /* 0x000000ffff9a7224 */ /* 0x000fe400078e0086 */
.L_x_8874:
[----:B------:R-:W-:Y:S05]  /*ec20*/  BSYNC B0 ;  /* 0x0000000000007941 */ /* 0x000fea0003800000 */
.L_x_8872:
        /* <DEDUP_REMOVED lines=16> */
.L_x_8878:
[----:B------:R-:W-:Y:S05]  /*ed30*/  BSYNC B1 ;  /* 0x0000000000017941 */ /* 0x000fea0003800000 */
.L_x_8877:
        /* <DEDUP_REMOVED lines=42> */
.L_x_8876:
[----:B------:R-:W-:Y:S05]  /*efe0*/  BSYNC B0 ;  /* 0x0000000000007941 */ /* 0x000fea0003800000 */
.L_x_8875:
        /* <DEDUP_REMOVED lines=13> */
.L_x_8879:
        /* <DEDUP_REMOVED lines=12> */
.L_x_8882:
[----:B------:R-:W-:Y:S02]  /*f180*/  IMAD.MOV.U32 R154, RZ, RZ, R134 ;  /* 0x000000ffff9a7224 */ /* 0x000fe400078e0086 */
.L_x_8883:
[----:B------:R-:W-:Y:S05]  /*f190*/  BSYNC B0 ;  /* 0x0000000000007941 */ /* 0x000fea0003800000 */
.L_x_8881:
        /* <DEDUP_REMOVED lines=16> */
.L_x_8887:
[----:B------:R-:W-:Y:S05]  /*f2a0*/  BSYNC B1 ;  /* 0x0000000000017941 */ /* 0x000fea0003800000 */
.L_x_8886:
        /* <DEDUP_REMOVED lines=42> */
.L_x_8885:
[----:B------:R-:W-:Y:S05]  /*f550*/  BSYNC B0 ;  /* 0x0000000000007941 */ /* 0x000fea0003800000 */
.L_x_8884:
        /* <DEDUP_REMOVED lines=10> */
.L_x_8880:
        /* <DEDUP_REMOVED lines=12> */
.L_x_8889:
[----:B------:R-:W-:Y:S02]  /*f6c0*/  IMAD.MOV.U32 R154, RZ, RZ, R134 ;  /* 0x000000ffff9a7224 */ /* 0x000fe400078e0086 */
.L_x_8890:
[----:B------:R-:W-:Y:S05]  /*f6d0*/  BSYNC B0 ;  /* 0x0000000000007941 */ /* 0x000fea0003800000 */
.L_x_8888:
        /* <DEDUP_REMOVED lines=16> */
.L_x_8894:
[----:B------:R-:W-:Y:S05]  /*f7e0*/  BSYNC B1 ;  /* 0x0000000000017941 */ /* 0x000fea0003800000 */
.L_x_8893:
        /* <DEDUP_REMOVED lines=42> */
.L_x_8892:
[----:B------:R-:W-:Y:S05]  /*fa90*/  BSYNC B0 ;  /* 0x0000000000007941 */ /* 0x000fea0003800000 */
.L_x_8891:
        /* <DEDUP_REMOVED lines=13> */
.L_x_8895:
        /* <DEDUP_REMOVED lines=12> */
.L_x_8898:
[----:B------:R-:W-:Y:S02]  /*fc30*/  IMAD.MOV.U32 R90, RZ, RZ, R134 ;  /* 0x000000ffff5a7224 */ /* 0x000fe400078e0086 */
.L_x_8899:
[----:B------:R-:W-:Y:S05]  /*fc40*/  BSYNC B0 ;  /* 0x0000000000007941 */ /* 0x000fea0003800000 */
.L_x_8897:
        /* <DEDUP_REMOVED lines=16> */
.L_x_8903:
[----:B------:R-:W-:Y:S05]  /*fd50*/  BSYNC B1 ;  /* 0x0000000000017941 */ /* 0x000fea0003800000 */
.L_x_8902:
        /* <DEDUP_REMOVED lines=42> */
.L_x_8901:
[----:B------:R-:W-:Y:S05]  /*10000*/  BSYNC B0 ;  /* 0x0000000000007941 */ /* 0x000fea0003800000 */
.L_x_8900:
        /* <DEDUP_REMOVED lines=10> */
.L_x_8896:
        /* <DEDUP_REMOVED lines=12> */
.L_x_8905:
[----:B------:R-:W-:Y:S02]  /*10170*/  IMAD.MOV.U32 R90, RZ, RZ, R134 ;  /* 0x000000ffff5a7224 */ /* 0x000fe400078e0086 */
.L_x_8906:
[----:B------:R-:W-:Y:S05]  /*10180*/  BSYNC B0 ;  /* 0x0000000000007941 */ /* 0x000fea0003800000 */
.L_x_8904:
        /* <DEDUP_REMOVED lines=16> */
.L_x_8910:
[----:B------:R-:W-:Y:S05]  /*10290*/  BSYNC B1 ;  /* 0x0000000000017941 */ /* 0x000fea0003800000 */
.L_x_8909:
        /* <DEDUP_REMOVED lines=42> */
.L_x_8908:
[----:B------:R-:W-:Y:S05]  /*10540*/  BSYNC B0 ;  /* 0x0000000000007941 */ /* 0x000fea0003800000 */
.L_x_8907:
        /* <DEDUP_REMOVED lines=13> */
.L_x_8911:
        /* <DEDUP_REMOVED lines=12> */
.L_x_8914:
[----:B------:R-:W-:Y:S02]  /*106e0*/  IMAD.MOV.U32 R90, RZ, RZ, R134 ;  /* 0x000000ffff5a7224 */ /* 0x000fe400078e0086 */
.L_x_8915:
[----:B------:R-:W-:Y:S05]  /*106f0*/  BSYNC B0 ;  /* 0x0000000000007941 */ /* 0x000fea0003800000 */
.L_x_8913:
        /* <DEDUP_REMOVED lines=16> */
.L_x_8919:
[----:B------:R-:W-:Y:S05]  /*10800*/  BSYNC B1 ;  /* 0x0000000000017941 */ /* 0x000fea0003800000 */
.L_x_8918:
        /* <DEDUP_REMOVED lines=42> */
.L_x_8917:
[----:B------:R-:W-:Y:S05]  /*10ab0*/  BSYNC B0 ;  /* 0x0000000000007941 */ /* 0x000fea0003800000 */
.L_x_8916:
        /* <DEDUP_REMOVED lines=10> */
.L_x_8912:
        /* <DEDUP_REMOVED lines=12> */
.L_x_8921:
[----:B------:R-:W-:Y:S02]  /*10c20*/  IMAD.MOV.U32 R90, RZ, RZ, R134 ;  /* 0x000000ffff5a7224 */ /* 0x000fe400078e0086 */
.L_x_8922:
[----:B------:R-:W-:Y:S05]  /*10c30*/  BSYNC B0 ;  /* 0x0000000000007941 */ /* 0x000fea0003800000 */
.L_x_8920:
        /* <DEDUP_REMOVED lines=16> */
.L_x_8926:
[----:B------:R-:W-:Y:S05]  /*10d40*/  BSYNC B1 ;  /* 0x0000000000017941 */ /* 0x000fea0003800000 */
.L_x_8925:
        /* <DEDUP_REMOVED lines=42> */
.L_x_8924:
[----:B------:R-:W-:Y:S05]  /*10ff0*/  BSYNC B0 ;  /* 0x0000000000007941 */ /* 0x000fea0003800000 */
.L_x_8923:
        /* <DEDUP_REMOVED lines=14> */
.L_x_8927:
        /* <DEDUP_REMOVED lines=12> */
.L_x_8930:
[----:B------:R-:W-:Y:S02]  /*111a0*/  IMAD.MOV.U32 R102, RZ, RZ, R134 ;  /* 0x000000ffff667224 */ /* 0x000fe400078e0086 */
.L_x_8931:
[----:B------:R-:W-:Y:S05]  /*111b0*/  BSYNC B0 ;  /* 0x0000000000007941 */ /* 0x000fea0003800000 */
.L_x_8929:
        /* <DEDUP_REMOVED lines=18> */
.L_x_8935:
[----:B------:R-:W-:Y:S05]  /*112e0*/  BSYNC B1 ;  /* 0x0000000000017941 */ /* 0x000fea0003800000 */
.L_x_8934:
        /* <DEDUP_REMOVED lines=42> */
.L_x_8933:
[----:B------:R-:W-:Y:S05]  /*11590*/  BSYNC B0 ;  /* 0x0000000000007941 */ /* 0x000fea0003800000 */
.L_x_8932:
        /* <DEDUP_REMOVED lines=10> */
.L_x_8928:
        /* <DEDUP_REMOVED lines=33> */
[----:B0-----:R-:W-:Y:S02]  /*11850*/  SHF.L.U32 R89, R149, 0x10, RZ ;  /* 0x0000001095597819 */ /* 0x001fe400000006ff */
[----:B------:R-:W-:Y:S02]  /*11860*/  LOP3.LUT R88, R150, 0xffff, RZ, 0xc0, !PT ;  /* 0x0000ffff96587812 */ /* 0x000fe400078ec0ff */
[----:B------:R-:W-:Y:S02]  /*11870*/  LOP3.LUT R89, R89, 0xff0000, RZ, 0xc0, !PT ;  /* 0x00ff000059597812 */ /* 0x000fe400078ec0ff */
[----:B------:R-:W-:Y:S02]  /*11880*/  PRMT R91, R148, 0x7104, RZ ;  /* 0x00007104945b7816 */ /* 0x000fe400000000ff */
[----:B------:R-:W-:Y:S02]  /*11890*/  PRMT R88, R89, 0x4210, R88 ;  /* 0x0000421059587816 */ /* 0x000fe40000000058 */
[----:B------:R-:W-:-:S02]  /*118a0*/  LOP3.LUT R98, R146, 0xff, RZ, 0xc0, !PT ;  /* 0x000000ff92627812 */ /* 0x000fc400078ec0ff */
[----:B------:R-:W-:Y:S02]  /*118b0*/  LOP3.LUT R90, R145, 0xff, RZ, 0xc0, !PT ;  /* 0x000000ff915a7812 */ /* 0x000fe400078ec0ff */
[----:B------:R-:W-:Y:S01]  /*118c0*/  LOP3.LUT R89, R144, 0xff, RZ, 0xc0, !PT ;  /* 0x000000ff90597812 */ /* 0x000fe200078ec0ff */
[----:B------:R-:W-:Y:S01]  /*118d0*/  IMAD.WIDE.U32 R98, R98, 0x1000000, RZ ;  /* 0x0100000062627825 */ /* 0x000fe200078e00ff */
[----:B------:R-:W-:-:S03]  /*118e0*/  LOP3.LUT R156, R88, 0xff00, R91, 0xf8, !PT ;  /* 0x0000ff00589c7812 */ /* 0x000fc600078ef85b */
[----:B------:R-:W-:Y:S01]  /*118f0*/  IMAD.WIDE.U32 R90, R90, 0x10000, RZ ;  /* 0x000100005a5a7825 */ /* 0x000fe200078e00ff */
[----:B------:R-:W-:-:S03]  /*11900*/  LOP3.LUT R195, R156, 0xff, R147, 0xf8, !PT ;  /* 0x000000ff9cc37812 */ /* 0x000fc600078ef893 */
[----:B------:R-:W-:Y:S01]  /*11910*/  IMAD.WIDE.U32 R88, R89, 0x100, RZ ;  /* 0x0000010059587825 */ /* 0x000fe200078e00ff */
[----:B------:R-:W-:-:S04]  /*11920*/  LOP3.LUT R195, R91, R195, R99, 0xfe, !PT ;  /* 0x000000c35bc37212 */ /* 0x000fc800078efe63 */
[----:B------:R-:W-:Y:S01]  /*11930*/  LOP3.LUT R88, R88, R98, R90, 0xfe, !PT ;  /* 0x0000006258587212 */ /* 0x000fe200078efe5a */
[----:B------:R-:W-:Y:S01]  /*11940*/  IMAD.WIDE.U32 R90, R94, R175, c[0x0][0x198] ;  /* 0x000066005e5a7625 */ /* 0x000fe200078e00af */
[----:B------:R-:W-:Y:S02]  /*11950*/  LOP3.LUT R89, R195, R89, RZ, 0xfc, !PT ;  /* 0x00000059c3597212 */ /* 0x000fe400078efcff */
[----:B------:R-:W-:-:S05]  /*11960*/  LOP3.LUT R88, R88, 0xff, R143, 0xf8, !PT ;  /* 0x000000ff58587812 */ /* 0x000fca00078ef88f */
[----:B------:R0:W-:Y:S02]  /*11970*/  STG.E.64 [R90.64], R88 ;  /* 0x000000585a007986 */ /* 0x0001e4000c101b04 */
.L_x_8936:
        /* <DEDUP_REMOVED lines=15> */
.L_x_8938:
[----:B-1----:R-:W-:Y:S02]  /*11a70*/  IMAD.MOV.U32 R156, RZ, RZ, R134 ;  /* 0x000000ffff9c7224 */ /* 0x002fe400078e0086 */
.L_x_8939:
[----:B------:R-:W-:Y:S05]  /*11a80*/  BSYNC B0 ;  /* 0x0000000000007941 */ /* 0x000fea0003800000 */
.L_x_8937:
        /* <DEDUP_REMOVED lines=16> */
.L_x_8943:
[----:B------:R-:W-:Y:S05]  /*11b90*/  BSYNC B1 ;  /* 0x0000000000017941 */ /* 0x000fea0003800000 */
.L_x_8942:
        /* <DEDUP_REMOVED lines=40> */
[----:B------:R-:W-:Y:S01]  /*11e20*/  MOV R152, R98 ;  /* 0x0000006200987202 */ /* 0x000fe20000000f00 */
[----:B------:R-:W-:Y:S01]  /*11e30*/  IMAD.MOV.U32 R98, RZ, RZ, RZ ;  /* 0x000000ffff627224 */ /* 0x000fe200078e00ff */
[----:B------:R-:W-:Y:S02]  /*11e40*/  LOP3.LUT R151, R99, R100, R132, 0x96, !PT ;  /* 0x0000006463977212 */ /* 0x000fe400078e9684 */
.L_x_8941:
[----:B------:R-:W-:Y:S05]  /*11e50*/  BSYNC B0 ;  /* 0x0000000000007941 */ /* 0x000fea0003800000 */
.L_x_8940:
        /* <DEDUP_REMOVED lines=16> */
.L_x_8944:
        /* <DEDUP_REMOVED lines=12> */
.L_x_8947:
[----:B------:R-:W-:Y:S02]  /*12020*/  IMAD.MOV.U32 R154, RZ, RZ, R134 ;  /* 0x000000ffff9a7224 */ /* 0x000fe400078e0086 */
.L_x_8948:
[----:B------:R-:W-:Y:S05]  /*12030*/  BSYNC B0 ;  /* 0x0000000000007941 */ /* 0x000fea0003800000 */
.L_x_8946:
        /* <DEDUP_REMOVED lines=16> */
.L_x_8952:
[----:B------:R-:W-:Y:S05]  /*12140*/  BSYNC B1 ;  /* 0x0000000000017941 */ /* 0x000fea0003800000 */
.L_x_8951:
        /* <DEDUP_REMOVED lines=43> */
.L_x_8950:
[----:B------:R-:W-:Y:S05]  /*12400*/  BSYNC B0 ;  /* 0x0000000000007941 */ /* 0x000fea0003800000 */
.L_x_8949:
        /* <DEDUP_REMOVED lines=10> */
.L_x_8945:
        /* <DEDUP_REMOVED lines=12> */
.L_x_8954:
[----:B------:R-:W-:Y:S02]  /*12570*/  MOV R154, R134 ;  /* 0x00000086009a7202 */ /* 0x000fe40000000f00 */
.L_x_8955:
[----:B------:R-:W-:Y:S05]  /*12580*/  BSYNC B0 ;  /* 0x0000000000007941 */ /* 0x000fea0003800000 */
.L_x_8953:
        /* <DEDUP_REMOVED lines=16> */
.L_x_8959:
[----:B------:R-:W-:Y:S05]  /*12690*/  BSYNC B1 ;  /* 0x0000000000017941 */ /* 0x000fea0003800000 */
.L_x_8958:
        /* <DEDUP_REMOVED lines=43> */
.L_x_8957:
[----:B------:R-:W-:Y:S05]  /*12950*/  BSYNC B0 ;  /* 0x0000000000007941 */ /* 0x000fea0003800000 */
.L_x_8956:
        /* <DEDUP_REMOVED lines=15> */
.L_x_8960:
        /* <DEDUP_REMOVED lines=12> */
.L_x_8963:
[----:B------:R-:W-:Y:S02]  /*12b10*/  IMAD.MOV.U32 R154, RZ, RZ, R134 ;  /* 0x000000ffff9a7224 */ /* 0x000fe400078e0086 */
.L_x_8964:
[----:B------:R-:W-:Y:S05]  /*12b20*/  BSYNC B0 ;  /* 0x0000000000007941 */ /* 0x000fea0003800000 */
.L_x_8962:
        /* <DEDUP_REMOVED lines=16> */
.L_x_8968:
[----:B------:R-:W-:Y:S05]  /*12c30*/  BSYNC B1 ;  /* 0x0000000000017941 */ /* 0x000fea0003800000 */
.L_x_8967:
[----:B------:R-:W-:Y:S01]  /*12c40*/  IMAD.HI.U32 R88, R137, -0x326172a9, RZ ;  /* 0xcd9e8d5789587827 */ /* 0x000fe200078e00ff */
[----:B------:R-:W-:-:S03]  /*12c50*/  LOP3.LUT R98, R98, R141, R117, 0x96, !PT ;  /* 0x0000008d62627212 */ /* 0x000fc600078e9675 */
[----:B------:R-:W-:Y:S01]  /*12c60*/  IMAD R101, R137, -0x326172a9, RZ ;  /* 0xcd9e8d5789657824 */ /* 0x000fe200078e02ff */
[----:B------:R-:W-:Y:S01]  /*12c70*/  LOP3.LUT R88, R88, R139, R116, 0x96, !PT ;  /* 0x0000008b58587212 */ /* 0x000fe200078e9674 */
[----:B------:R-:W-:-:S04]  /*12c80*/  IMAD.WIDE.U32 R98, R98, -0x326172a9, RZ ;  /* 0xcd9e8d5762627825 */ /* 0x000fc800078e00ff */
[----:B------:R-:W-:Y:S01]  /*12c90*/  IMAD R100, R138, -0x2daee0ad, RZ ;  /* 0xd2511f538a647824 */ /* 0x000fe200078e02ff */
[----:B------:R-:W-:Y:S01]  /*12ca0*/  LOP3.LUT R101, R99, R101, R4, 0x96, !PT ;  /* 0x0000006563657212 */ /* 0x000fe200078e9604 */
[----:B------:R-:W-:Y:S01]  /*12cb0*/  IMAD.WIDE.U32 R134, R88, -0x2daee0ad, RZ ;  /* 0xd2511f5358867825 */ /* 0x000fe200078e00ff */
[----:B------:R-:W-:-:S03]  /*12cc0*/  HFMA2.MMA R88, -RZ, RZ, 0, 0 ;  /* 0x00000000ff587435 */ /* 0x000fc600000001ff */
        /* <DEDUP_REMOVED lines=34> */
.L_x_8966:
[----:B------:R-:W-:Y:S05]  /*12ef0*/  BSYNC B0 ;  /* 0x0000000000007941 */ /* 0x000fea0003800000 */
.L_x_8965:
        /* <DEDUP_REMOVED lines=10> */
.L_x_8961:
        /* <DEDUP_REMOVED lines=12> */
.L_x_8970:
[----:B------:R-:W-:Y:S02]  /*13060*/  IMAD.MOV.U32 R154, RZ, RZ, R134 ;  /* 0x000000ffff9a7224 */ /* 0x000fe400078e0086 */
.L_x_8971:
[----:B------:R-:W-:Y:S05]  /*13070*/  BSYNC B0 ;  /* 0x0000000000007941 */ /* 0x000fea0003800000 */
.L_x_8969:
        /* <DEDUP_REMOVED lines=16> */
.L_x_8975:
[----:B------:R-:W-:Y:S05]  /*13180*/  BSYNC B1 ;  /* 0x0000000000017941 */ /* 0x000fea0003800000 */
.L_x_8974:
        /* <DEDUP_REMOVED lines=43> */
.L_x_8973:
[----:B------:R-:W-:Y:S05]  /*13440*/  BSYNC B0 ;  /* 0x0000000000007941 */ /* 0x000fea0003800000 */
.L_x_8972:
        /* <DEDUP_REMOVED lines=15> */
.L_x_8976:
        /* <DEDUP_REMOVED lines=12> */
.L_x_8979:
[----:B------:R-:W-:Y:S02]  /*13600*/  IMAD.MOV.U32 R154, RZ, RZ, R134 ;  /* 0x000000ffff9a7224 */ /* 0x000fe400078e0086 */
.L_x_8980:
[----:B------:R-:W-:Y:S05]  /*13610*/  BSYNC B0 ;  /* 0x0000000000007941 */ /* 0x000fea0003800000 */
.L_x_8978:
        /* <DEDUP_REMOVED lines=16> */
.L_x_8984:
[----:B------:R-:W-:Y:S05]  /*13720*/  BSYNC B1 ;  /* 0x0000000000017941 */ /* 0x000fea0003800000 */
.L_x_8983:
        /* <DEDUP_REMOVED lines=43> */
.L_x_8982:
[----:B------:R-:W-:Y:S05]  /*139e0*/  BSYNC B0 ;  /* 0x0000000000007941 */ /* 0x000fea0003800000 */
.L_x_8981:
        /* <DEDUP_REMOVED lines=10> */
.L_x_8977:
        /* <DEDUP_REMOVED lines=12> */
.L_x_8986:
[----:B------:R-:W-:Y:S02]  /*13b50*/  MOV R154, R134 ;  /* 0x00000086009a7202 */ /* 0x000fe40000000f00 */
.L_x_8987:
[----:B------:R-:W-:Y:S05]  /*13b60*/  BSYNC B0 ;  /* 0x0000000000007941 */ /* 0x000fea0003800000 */
.L_x_8985:
        /* <DEDUP_REMOVED lines=16> */
.L_x_8991:
[----:B------:R-:W-:Y:S05]  /*13c70*/  BSYNC B1 ;  /* 0x0000000000017941 */ /* 0x000fea0003800000 */
.L_x_8990:
        /* <DEDUP_REMOVED lines=43> */
.L_x_8989:
[----:B------:R-:W-:Y:S05]  /*13f30*/  BSYNC B0 ;  /* 0x0000000000007941 */ /* 0x000fea0003800000 */
.L_x_8988:
        /* <DEDUP_REMOVED lines=13> */
.L_x_8992:
        /* <DEDUP_REMOVED lines=12> */
.L_x_8995:
[----:B------:R-:W-:Y:S02]  /*140d0*/  IMAD.MOV.U32 R154, RZ, RZ, R134 ;  /* 0x000000ffff9a7224 */ /* 0x000fe400078e0086 */
.L_x_8996:
[----:B------:R-:W-:Y:S05]  /*140e0*/  BSYNC B0 ;  /* 0x0000000000007941 */ /* 0x000fea0003800000 */
.L_x_8994:
        /* <DEDUP_REMOVED lines=16> */
.L_x_9000:
[----:B------:R-:W-:Y:S05]  /*141f0*/  BSYNC B1 ;  /* 0x0000000000017941 */ /* 0x000fea0003800000 */
.L_x_8999:
        /* <DEDUP_REMOVED lines=41> */
[----:B------:R-:W-:Y:S01]  /*14490*/  HFMA2.MMA R88, -RZ, RZ, 0, 0 ;  /* 0x00000000ff587435 */ /* 0x000fe200000001ff */
[----:B------:R-:W-:-:S05]  /*144a0*/  LOP3.LUT R151, R89, R98, R132, 0x96, !PT ;  /* 0x0000006259977212 */ /* 0x000fca00078e9684 */
.L_x_8998:
[----:B------:R-:W-:Y:S05]  /*144b0*/  BSYNC B0 ;  /* 0x0000000000007941 */ /* 0x000fea0003800000 */
.L_x_8997:
        /* <DEDUP_REMOVED lines=10> */
.L_x_8993:
        /* <DEDUP_REMOVED lines=12> */
.L_x_9002:
[----:B------:R-:W-:Y:S02]  /*14620*/  IMAD.MOV.U32 R154, RZ, RZ, R134 ;  /* 0x000000ffff9a7224 */ /* 0x000fe400078e0086 */
.L_x_9003:
[----:B------:R-:W-:Y:S05]  /*14630*/  BSYNC B0 ;  /* 0x0000000000007941 */ /* 0x000fea0003800000 */
.L_x_9001:
        /* <DEDUP_REMOVED lines=16> */
.L_x_9007:
[----:B------:R-:W-:Y:S05]  /*14740*/  BSYNC B1 ;  /* 0x0000000000017941 */ /* 0x000fea0003800000 */
.L_x_9006:
        /* <DEDUP_REMOVED lines=41> */
[----:B------:R-:W-:Y:S01]  /*149e0*/  IMAD.MOV.U32 R89, RZ, RZ, RZ ;  /* 0x000000ffff597224 */ /* 0x000fe200078e00ff */
[----:B------:R-:W-:Y:S02]  /*149f0*/  MOV R152, R88 ;  /* 0x0000005800987202 */ /* 0x000fe40000000f00 */
.L_x_9005:
[----:B------:R-:W-:Y:S05]  /*14a00*/  BSYNC B0 ;  /* 0x0000000000007941 */ /* 0x000fea0003800000 */
.L_x_9004:
        /* <DEDUP_REMOVED lines=13> */
.L_x_9008:
        /* <DEDUP_REMOVED lines=12> */
.L_x_9011:
[----:B------:R-:W-:Y:S02]  /*14ba0*/  IMAD.MOV.U32 R154, RZ, RZ, R134 ;  /* 0x000000ffff9a7224 */ /* 0x000fe400078e0086 */
.L_x_9012:
[----:B------:R-:W-:Y:S05]  /*14bb0*/  BSYNC B0 ;  /* 0x0000000000007941 */ /* 0x000fea0003800000 */
.L_x_9010:
        /* <DEDUP_REMOVED lines=16> */
.L_x_9016:
[----:B------:R-:W-:Y:S05]  /*14cc0*/  BSYNC B1 ;  /* 0x0000000000017941 */ /* 0x000fea0003800000 */
.L_x_9015:
        /* <DEDUP_REMOVED lines=43> */
.L_x_9014:
[----:B------:R-:W-:Y:S05]  /*14f80*/  BSYNC B0 ;  /* 0x0000000000007941 */ /* 0x000fea0003800000 */
.L_x_9013:
        /* <DEDUP_REMOVED lines=10> */
.L_x_9009:
        /* <DEDUP_REMOVED lines=12> */
.L_x_9018:
[----:B------:R-:W-:Y:S02]  /*150f0*/  MOV R154, R134 ;  /* 0x00000086009a7202 */ /* 0x000fe40000000f00 */
.L_x_9019:
[----:B------:R-:W-:Y:S05]  /*15100*/  BSYNC B0 ;  /* 0x0000000000007941 */ /* 0x000fea0003800000 */
.L_x_9017:
        /* <DEDUP_REMOVED lines=16> */
.L_x_9023:
[----:B------:R-:W-:Y:S05]  /*15210*/  BSYNC B1 ;  /* 0x0000000000017941 */ /* 0x000fea0003800000 */
.L_x_9022:
        /* <DEDUP_REMOVED lines=43> */
.L_x_9021:
[----:B------:R-:W-:Y:S05]  /*154d0*/  BSYNC B0 ;  /* 0x0000000000007941 */ /* 0x000fea0003800000 */
.L_x_9020:
        /* <DEDUP_REMOVED lines=13> */
.L_x_9024:
        /* <DEDUP_REMOVED lines=12> */
.L_x_9027:
[----:B------:R-:W-:Y:S02]  /*15670*/  IMAD.MOV.U32 R90, RZ, RZ, R134 ;  /* 0x000000ffff5a7224 */ /* 0x000fe400078e0086 */
.L_x_9028:
[----:B------:R-:W-:Y:S05]  /*15680*/  BSYNC B0 ;  /* 0x0000000000007941 */ /* 0x000fea0003800000 */
.L_x_9026:
        /* <DEDUP_REMOVED lines=16> */
.L_x_9032:
[----:B------:R-:W-:Y:S05]  /*15790*/  BSYNC B1 ;  /* 0x0000000000017941 */ /* 0x000fea0003800000 */
.L_x_9031:
        /* <DEDUP_REMOVED lines=43> */
.L_x_9030:
[----:B------:R-:W-:Y:S05]  /*15a50*/  BSYNC B0 ;  /* 0x0000000000007941 */ /* 0x000fea0003800000 */
.L_x_9029:
        /* <DEDUP_REMOVED lines=10> */
.L_x_9025:
        /* <DEDUP_REMOVED lines=12> */
.L_x_9034:
[----:B------:R-:W-:Y:S02]  /*15bc0*/  IMAD.MOV.U32 R90, RZ, RZ, R134 ;  /* 0x000000ffff5a7224 */ /* 0x000fe400078e0086 */
.L_x_9035:
[----:B------:R-:W-:Y:S05]  /*15bd0*/  BSYNC B0 ;  /* 0x0000000000007941 */ /* 0x000fea0003800000 */
.L_x_9033:
        /* <DEDUP_REMOVED lines=16> */
.L_x_9039:
[----:B------:R-:W-:Y:S05]  /*15ce0*/  BSYNC B1 ;  /* 0x0000000000017941 */ /* 0x000fea0003800000 */
.L_x_9038:
        /* <DEDUP_REMOVED lines=43> */
.L_x_9037:
[----:B------:R-:W-:Y:S05]  /*15fa0*/  BSYNC B0 ;  /* 0x0000000000007941 */ /* 0x000fea0003800000 */
.L_x_9036:
        /* <DEDUP_REMOVED lines=13> */
.L_x_9040:
        /* <DEDUP_REMOVED lines=12> */
.L_x_9043:
[----:B------:R-:W-:Y:S02]  /*16140*/  IMAD.MOV.U32 R90, RZ, RZ, R134 ;  /* 0x000000ffff5a7224 */ /* 0x000fe400078e0086 */
.L_x_9044:
[----:B------:R-:W-:Y:S05]  /*16150*/  BSYNC B0 ;  /* 0x0000000000007941 */ /* 0x000fea0003800000 */
.L_x_9042:
        /* <DEDUP_REMOVED lines=16> */
.L_x_9048:
[----:B------:R-:W-:Y:S05]  /*16260*/  BSYNC B1 ;  /* 0x0000000000017941 */ /* 0x000fea0003800000 */
.L_x_9047:
        /* <DEDUP_REMOVED lines=43> */
.L_x_9046:
[----:B------:R-:W-:Y:S05]  /*16520*/  BSYNC B0 ;  /* 0x0000000000007941 */ /* 0x000fea0003800000 */
.L_x_9045:
        /* <DEDUP_REMOVED lines=10> */
.L_x_9041:
        /* <DEDUP_REMOVED lines=12> */
.L_x_9050:
[----:B------:R-:W-:Y:S02]  /*16690*/  MOV R90, R134 ;  /* 0x00000086005a7202 */ /* 0x000fe40000000f00 */
.L_x_9051:
[----:B------:R-:W-:Y:S05]  /*166a0*/  BSYNC B0 ;  /* 0x0000000000007941 */ /* 0x000fea0003800000 */
.L_x_9049:
        /* <DEDUP_REMOVED lines=16> */
.L_x_9055:
[----:B------:R-:W-:Y:S05]  /*167b0*/  BSYNC B1 ;  /* 0x0000000000017941 */ /* 0x000fea0003800000 */
.L_x_9054:
        /* <DEDUP_REMOVED lines=43> */
.L_x_9053:
[----:B------:R-:W-:Y:S05]  /*16a70*/  BSYNC B0 ;  /* 0x0000000000007941 */ /* 0x000fea0003800000 */
.L_x_9052:
        /* <DEDUP_REMOVED lines=14> */
.L_x_9056:
        /* <DEDUP_REMOVED lines=12> */
.L_x_9059:
[----:B------:R-:W-:Y:S02]  /*16c20*/  IMAD.MOV.U32 R102, RZ, RZ, R134 ;  /* 0x000000ffff667224 */ /* 0x000fe400078e0086 */
.L_x_9060:
[----:B------:R-:W-:Y:S05]  /*16c30*/  BSYNC B0 ;  /* 0x0000000000007941 */ /* 0x000fea0003800000 */
.L_x_9058:
        /* <DEDUP_REMOVED lines=18> */
.L_x_9064:
[----:B------:R-:W-:Y:S05]  /*16d60*/  BSYNC B1 ;  /* 0x0000000000017941 */ /* 0x000fea0003800000 */
.L_x_9063:
[----:B------:R-:W-:Y:S01]  /*16d70*/  IMAD.HI.U32 R88, R137, -0x326172a9, RZ ;  /* 0xcd9e8d5789587827 */ /* 0x000fe200078e00ff */
[----:B------:R-:W-:Y:S01]  /*16d80*/  LOP3.LUT R89, R89, R141, R117, 0x96, !PT ;  /* 0x0000008d59597212 */ /* 0x000fe200078e9675 */
[----:B------:R-:W-:Y:S02]  /*16d90*/  HFMA2.MMA R156, -RZ, RZ, 0, 0 ;  /* 0x00000000ff9c7435 */ /* 0x000fe400000001ff */
        /* <DEDUP_REMOVED lines=40> */
.L_x_9062:
[----:B------:R-:W-:Y:S05]  /*17020*/  BSYNC B0 ;  /* 0x0000000000007941 */ /* 0x000fea0003800000 */
.L_x_9061:
        /* <DEDUP_REMOVED lines=10> */
.L_x_9057:
        /* <DEDUP_REMOVED lines=52> */
.L_x_9065:
        /* <DEDUP_REMOVED lines=15> */
.L_x_9067:
[----:B-1----:R-:W-:Y:S02]  /*17500*/  IMAD.MOV.U32 R160, RZ, RZ, R134 ;  /* 0x000000ffffa07224 */ /* 0x002fe400078e0086 */
.L_x_9068:
[----:B------:R-:W-:Y:S05]  /*17510*/  BSYNC B0 ;  /* 0x0000000000007941 */ /* 0x000fea0003800000 */
.L_x_9066:
        /* <DEDUP_REMOVED lines=16> */
.L_x_9072:
[----:B------:R-:W-:Y:S05]  /*17620*/  BSYNC B1 ;  /* 0x0000000000017941 */ /* 0x000fea0003800000 */
.L_x_9071:
        /* <DEDUP_REMOVED lines=43> */
.L_x_9070:
[----:B------:R-:W-:Y:S05]  /*178e0*/  BSYNC B0 ;  /* 0x0000000000007941 */ /* 0x000fea0003800000 */
.L_x_9069:
        /* <DEDUP_REMOVED lines=16> */
.L_x_9073:
        /* <DEDUP_REMOVED lines=12> */
.L_x_9076:
[----:B------:R-:W-:Y:S02]  /*17ab0*/  MOV R156, R134 ;  /* 0x00000086009c7202 */ /* 0x000fe40000000f00 */
.L_x_9077:
[----:B------:R-:W-:Y:S05]  /*17ac0*/  BSYNC B0 ;  /* 0x0000000000007941 */ /* 0x000fea0003800000 */
.L_x_9075:
        /* <DEDUP_REMOVED lines=16> */
.L_x_9081:
[----:B------:R-:W-:Y:S05]  /*17bd0*/  BSYNC B1 ;  /* 0x0000000000017941 */ /* 0x000fea0003800000 */
.L_x_9080:
        /* <DEDUP_REMOVED lines=43> */
.L_x_9079:
[----:B------:R-:W-:Y:S05]  /*17e90*/  BSYNC B0 ;  /* 0x0000000000007941 */ /* 0x000fea0003800000 */
.L_x_9078:
        /* <DEDUP_REMOVED lines=10> */
.L_x_9074:
        /* <DEDUP_REMOVED lines=12> */
.L_x_9083:
[----:B------:R-:W-:Y:S02]  /*18000*/  IMAD.MOV.U32 R156, RZ, RZ, R134 ;  /* 0x000000ffff9c7224 */ /* 0x000fe400078e0086 */
.L_x_9084:
[----:B------:R-:W-:Y:S05]  /*18010*/  BSYNC B0 ;  /* 0x0000000000007941 */ /* 0x000fea0003800000 */
.L_x_9082:
        /* <DEDUP_REMOVED lines=16> */
.L_x_9088:
[----:B------:R-:W-:Y:S05]  /*18120*/  BSYNC B1 ;  /* 0x0000000000017941 */ /* 0x000fea0003800000 */
.L_x_9087:
        /* <DEDUP_REMOVED lines=43> */
.L_x_9086:
[----:B------:R-:W-:Y:S05]  /*183e0*/  BSYNC B0 ;  /* 0x0000000000007941 */ /* 0x000fea0003800000 */
.L_x_9085:
        /* <DEDUP_REMOVED lines=12> */
[----:B------:R-:W-:-:S04]  /*184b0*/  MOV R88, R98 ;  /* 0x0000006200587202 */ /* 0x000fc80000000f00 */
[----:B------:R-:W-:Y:S01]  /*184c0*/  FADD.FTZ R213, R100, R213 ;  /* 0x000000d564d57221 */ /* 0x000fe20000010000 */
[----:B------:R-:W-:Y:S05]  /*184d0*/  BRA `(.L_x_9090) ;  /* 0x0000055000007947 */ /* 0x000fea0003800000 */
.L_x_9089:
        /* <DEDUP_REMOVED lines=12> */
.L_x_9092:
[----:B------:R-:W-:Y:S02]  /*185a0*/  IMAD.MOV.U32 R156, RZ, RZ, R134 ;  /* 0x000000ffff9c7224 */ /* 0x000fe400078e0086 */
.L_x_9093:
[----:B------:R-:W-:Y:S05]  /*185b0*/  BSYNC B0 ;  /* 0x0000000000007941 */ /* 0x000fea0003800000 */
.L_x_9091:
        /* <DEDUP_REMOVED lines=16> */
.L_x_9097:
[----:B------:R-:W-:Y:S05]  /*186c0*/  BSYNC B1 ;  /* 0x0000000000017941 */ /* 0x000fea0003800000 */
.L_x_9096:
        /* <DEDUP_REMOVED lines=42> */
[----:B------:R-:W-:Y:S02]  /*18970*/  MOV R152, R98 ;  /* 0x0000006200987202 */ /* 0x000fe40000000f00 */
.L_x_9095:
[----:B------:R-:W-:Y:S05]  /*18980*/  BSYNC B0 ;  /* 0x0000000000007941 */ /* 0x000fea0003800000 */
.L_x_9094:
        /* <DEDUP_REMOVED lines=10> */
.L_x_9090:
        /* <DEDUP_REMOVED lines=12> */
.L_x_9099:
[----:B------:R-:W-:Y:S02]  /*18af0*/  IMAD.MOV.U32 R156, RZ, RZ, R134 ;  /* 0x000000ffff9c7224 */ /* 0x000fe400078e0086 */
.L_x_9100:
[----:B------:R-:W-:Y:S05]  /*18b00*/  BSYNC B0 ;  /* 0x0000000000007941 */ /* 0x000fea0003800000 */
.L_x_9098:
        /* <DEDUP_REMOVED lines=16> */
.L_x_9104:
[----:B------:R-:W-:Y:S05]  /*18c10*/  BSYNC B1 ;  /* 0x0000000000017941 */ /* 0x000fea0003800000 */
.L_x_9103:
        /* <DEDUP_REMOVED lines=43> */
.L_x_9102:
[----:B------:R-:W-:Y:S05]  /*18ed0*/  BSYNC B0 ;  /* 0x0000000000007941 */ /* 0x000fea0003800000 */
.L_x_9101:
        /* <DEDUP_REMOVED lines=15> */
.L_x_9105:
        /* <DEDUP_REMOVED lines=12> */
.L_x_9108:
[----:B------:R-:W-:Y:S02]  /*19090*/  MOV R156, R134 ;  /* 0x00000086009c7202 */ /* 0x000fe40000000f00 */
.L_x_9109:
[----:B------:R-:W-:Y:S05]  /*190a0*/  BSYNC B0 ;  /* 0x0000000000007941 */ /* 0x000fea0003800000 */
.L_x_9107:
        /* <DEDUP_REMOVED lines=16> */
.L_x_9113:
[----:B------:R-:W-:Y:S05]  /*191b0*/  BSYNC B1 ;  /* 0x0000000000017941 */ /* 0x000fea0003800000 */
.L_x_9112:
        /* <DEDUP_REMOVED lines=43> */
.L_x_9111:
[----:B------:R-:W-:Y:S05]  /*19470*/  BSYNC B0 ;  /* 0x0000000000007941 */ /* 0x000fea0003800000 */
.L_x_9110:
        /* <DEDUP_REMOVED lines=10> */
.L_x_9106:
        /* <DEDUP_REMOVED lines=12> */
.L_x_9115:
[----:B------:R-:W-:Y:S02]  /*195e0*/  IMAD.MOV.U32 R156, RZ, RZ, R134 ;  /* 0x000000ffff9c7224 */ /* 0x000fe400078e0086 */
.L_x_9116:
[----:B------:R-:W-:Y:S05]  /*195f0*/  BSYNC B0 ;  /* 0x0000000000007941 */ /* 0x000fea0003800000 */
.L_x_9114:
        /* <DEDUP_REMOVED lines=16> */
.L_x_9120:
[----:B------:R-:W-:Y:S05]  /*19700*/  BSYNC B1 ;  /* 0x0000000000017941 */ /* 0x000fea0003800000 */
.L_x_9119:
        /* <DEDUP_REMOVED lines=43> */
.L_x_9118:
[----:B------:R-:W-:Y:S05]  /*199c0*/  BSYNC B0 ;  /* 0x0000000000007941 */ /* 0x000fea0003800000 */
.L_x_9117:
        /* <DEDUP_REMOVED lines=13> */
.L_x_9121:
        /* <DEDUP_REMOVED lines=12> */
.L_x_9124:
[----:B------:R-:W-:Y:S02]  /*19b60*/  IMAD.MOV.U32 R156, RZ, RZ, R134 ;  /* 0x000000ffff9c7224 */ /* 0x000fe400078e0086 */
.L_x_9125:
[----:B------:R-:W-:Y:S05]  /*19b70*/  BSYNC B0 ;  /* 0x0000000000007941 */ /* 0x000fea0003800000 */
.L_x_9123:
        /* <DEDUP_REMOVED lines=16> */
.L_x_9129:
[----:B------:R-:W-:Y:S05]  /*19c80*/  BSYNC B1 ;  /* 0x0000000000017941 */ /* 0x000fea0003800000 */
.L_x_9128:
        /* <DEDUP_REMOVED lines=43> */
.L_x_9127:
[----:B------:R-:W-:Y:S05]  /*19f40*/  BSYNC B0 ;  /* 0x0000000000007941 */ /* 0x000fea0003800000 */
.L_x_9126:
        /* <DEDUP_REMOVED lines=10> */
.L_x_9122:
        /* <DEDUP_REMOVED lines=12> */
.L_x_9131:
[----:B------:R-:W-:Y:S02]  /*1a0b0*/  IMAD.MOV.U32 R156, RZ, RZ, R134 ;  /* 0x000000ffff9c7224 */ /* 0x000fe400078e0086 */
.L_x_9132:
[----:B------:R-:W-:Y:S05]  /*1a0c0*/  BSYNC B0 ;  /* 0x0000000000007941 */ /* 0x000fea0003800000 */
.L_x_9130:
        /* <DEDUP_REMOVED lines=16> */
.L_x_9136:
[----:B------:R-:W-:Y:S05]  /*1a1d0*/  BSYNC B1 ;  /* 0x0000000000017941 */ /* 0x000fea0003800000 */
.L_x_9135:
        /* <DEDUP_REMOVED lines=43> */
.L_x_9134:
[----:B------:R-:W-:Y:S05]  /*1a490*/  BSYNC B0 ;  /* 0x0000000000007941 */ /* 0x000fea0003800000 */
.L_x_9133:
        /* <DEDUP_REMOVED lines=13> */
.L_x_9137:
        /* <DEDUP_REMOVED lines=12> */
.L_x_9140:
[----:B------:R-:W-:Y:S02]  /*1a630*/  MOV R156, R134 ;  /* 0x00000086009c7202 */ /* 0x000fe40000000f00 */
.L_x_9141:
[----:B------:R-:W-:Y:S05]  /*1a640*/  BSYNC B0 ;  /* 0x0000000000007941 */ /* 0x000fea0003800000 */
.L_x_9139:
        /* <DEDUP_REMOVED lines=16> */
.L_x_9145:
[----:B------:R-:W-:Y:S05]  /*1a750*/  BSYNC B1 ;  /* 0x0000000000017941 */ /* 0x000fea0003800000 */
.L_x_9144:
        /* <DEDUP_REMOVED lines=43> */
.L_x_9143:
[----:B------:R-:W-:Y:S05]  /*1aa10*/  BSYNC B0 ;  /* 0x0000000000007941 */ /* 0x000fea0003800000 */
.L_x_9142:
        /* <DEDUP_REMOVED lines=10> */
.L_x_9138:
        /* <DEDUP_REMOVED lines=12> */
.L_x_9147:
[----:B------:R-:W-:Y:S02]  /*1ab80*/  IMAD.MOV.U32 R156, RZ, RZ, R134 ;  /* 0x000000ffff9c7224 */ /* 0x000fe400078e0086 */
.L_x_9148:
[----:B------:R-:W-:Y:S05]  /*1ab90*/  BSYNC B0 ;  /* 0x0000000000007941 */ /* 0x000fea0003800000 */
.L_x_9146:
        /* <DEDUP_REMOVED lines=16> */
.L_x_9152:
[----:B------:R-:W-:Y:S05]  /*1aca0*/  BSYNC B1 ;  /* 0x0000000000017941 */ /* 0x000fea0003800000 */
.L_x_9151:
        /* <DEDUP_REMOVED lines=43> */
.L_x_9150:
[----:B------:R-:W-:Y:S05]  /*1af60*/  BSYNC B0 ;  /* 0x0000000000007941 */ /* 0x000fea0003800000 */
.L_x_9149:
        /* <DEDUP_REMOVED lines=13> */
.L_x_9153:
        /* <DEDUP_REMOVED lines=12> */
.L_x_9156:
[----:B------:R-:W-:Y:S02]  /*1b100*/  IMAD.MOV.U32 R90, RZ, RZ, R134 ;  /* 0x000000ffff5a7224 */ /* 0x000fe400078e0086 */
.L_x_9157:
[----:B------:R-:W-:Y:S05]  /*1b110*/  BSYNC B0 ;  /* 0x0000000000007941 */ /* 0x000fea0003800000 */
.L_x_9155:
        /* <DEDUP_REMOVED lines=16> */
.L_x_9161:
[----:B------:R-:W-:Y:S05]  /*1b220*/  BSYNC B1 ;  /* 0x0000000000017941 */ /* 0x000fea0003800000 */
.L_x_9160:
        /* <DEDUP_REMOVED lines=43> */
.L_x_9159:
[----:B------:R-:W-:Y:S05]  /*1b4e0*/  BSYNC B0 ;  /* 0x0000000000007941 */ /* 0x000fea0003800000 */
.L_x_9158:
        /* <DEDUP_REMOVED lines=10> */
.L_x_9154:
        /* <DEDUP_REMOVED lines=12> */
.L_x_9163:
[----:B------:R-:W-:Y:S02]  /*1b650*/  IMAD.MOV.U32 R90, RZ, RZ, R134 ;  /* 0x000000ffff5a7224 */ /* 0x000fe400078e0086 */
.L_x_9164:
[----:B------:R-:W-:Y:S05]  /*1b660*/  BSYNC B0 ;  /* 0x0000000000007941 */ /* 0x000fea0003800000 */
.L_x_9162:
        /* <DEDUP_REMOVED lines=16> */
.L_x_9168:
[----:B------:R-:W-:Y:S05]  /*1b770*/  BSYNC B1 ;  /* 0x0000000000017941 */ /* 0x000fea0003800000 */
.L_x_9167:
        /* <DEDUP_REMOVED lines=43> */
.L_x_9166:
[----:B------:R-:W-:Y:S05]  /*1ba30*/  BSYNC B0 ;  /* 0x0000000000007941 */ /* 0x000fea0003800000 */
.L_x_9165:
        /* <DEDUP_REMOVED lines=13> */
.L_x_9169:
        /* <DEDUP_REMOVED lines=12> */
.L_x_9172:
[----:B------:R-:W-:Y:S02]  /*1bbd0*/  MOV R90, R134 ;  /* 0x00000086005a7202 */ /* 0x000fe40000000f00 */
.L_x_9173:
[----:B------:R-:W-:Y:S05]  /*1bbe0*/  BSYNC B0 ;  /* 0x0000000000007941 */ /* 0x000fea0003800000 */
.L_x_9171:
        /* <DEDUP_REMOVED lines=16> */
.L_x_9177:
[----:B------:R-:W-:Y:S05]  /*1bcf0*/  BSYNC B1 ;  /* 0x0000000000017941 */ /* 0x000fea0003800000 */
.L_x_9176:
        /* <DEDUP_REMOVED lines=43> */
.L_x_9175:
[----:B------:R-:W-:Y:S05]  /*1bfb0*/  BSYNC B0 ;  /* 0x0000000000007941 */ /* 0x000fea0003800000 */
.L_x_9174:
        /* <DEDUP_REMOVED lines=10> */
.L_x_9170:
        /* <DEDUP_REMOVED lines=12> */
.L_x_9179:
[----:B------:R-:W-:Y:S02]  /*1c120*/  IMAD.MOV.U32 R90, RZ, RZ, R134 ;  /* 0x000000ffff5a7224 */ /* 0x000fe400078e0086 */
.L_x_9180:
[----:B------:R-:W-:Y:S05]  /*1c130*/  BSYNC B0 ;  /* 0x0000000000007941 */ /* 0x000fea0003800000 */
.L_x_9178:
        /* <DEDUP_REMOVED lines=16> */
.L_x_9184:
[----:B------:R-:W-:Y:S05]  /*1c240*/  BSYNC B1 ;  /* 0x0000000000017941 */ /* 0x000fea0003800000 */
.L_x_9183:
        /* <DEDUP_REMOVED lines=43> */
.L_x_9182:
[----:B------:R-:W-:Y:S05]  /*1c500*/  BSYNC B0 ;  /* 0x0000000000007941 */ /* 0x000fea0003800000 */
.L_x_9181:
        /* <DEDUP_REMOVED lines=14> */
.L_x_9185:
        /* <DEDUP_REMOVED lines=12> */
.L_x_9188:
[----:B------:R-:W-:Y:S02]  /*1c6b0*/  IMAD.MOV.U32 R102, RZ, RZ, R134 ;  /* 0x000000ffff667224 */ /* 0x000fe400078e0086 */
.L_x_9189:
[----:B------:R-:W-:Y:S05]  /*1c6c0*/  BSYNC B0 ;  /* 0x0000000000007941 */ /* 0x000fea0003800000 */
.L_x_9187:
        /* <DEDUP_REMOVED lines=18> */
.L_x_9193:
[----:B------:R-:W-:Y:S05]  /*1c7f0*/  BSYNC B1 ;  /* 0x0000000000017941 */ /* 0x000fea0003800000 */
.L_x_9192:
        /* <DEDUP_REMOVED lines=43> */
.L_x_9191:
[----:B------:R-:W-:Y:S05]  /*1cab0*/  BSYNC B0 ;  /* 0x0000000000007941 */ /* 0x000fea0003800000 */
.L_x_9190:
        /* <DEDUP_REMOVED lines=10> */
.L_x_9186:
        /* <DEDUP_REMOVED lines=52> */
.L_x_9194:
        /* <DEDUP_REMOVED lines=15> */
.L_x_9196:
[----:B-1----:R-:W-:Y:S02]  /*1cf90*/  IMAD.MOV.U32 R162, RZ, RZ, R134 ;  /* 0x000000ffffa27224 */ /* 0x002fe400078e0086 */
.L_x_9197:
[----:B------:R-:W-:Y:S05]  /*1cfa0*/  BSYNC B0 ;  /* 0x0000000000007941 */ /* 0x000fea0003800000 */
.L_x_9195:
        /* <DEDUP_REMOVED lines=16> */
.L_x_9201:
[----:B------:R-:W-:Y:S05]  /*1d0b0*/  BSYNC B1 ;  /* 0x0000000000017941 */ /* 0x000fea0003800000 */
.L_x_9200:
        /* <DEDUP_REMOVED lines=43> */
.L_x_9199:
[----:B------:R-:W-:Y:S05]  /*1d370*/  BSYNC B0 ;  /* 0x0000000000007941 */ /* 0x000fea0003800000 */
.L_x_9198:
        /* <DEDUP_REMOVED lines=16> */
.L_x_9202:
        /* <DEDUP_REMOVED lines=12> */
.L_x_9205:
[----:B------:R-:W-:Y:S02]  /*1d540*/  IMAD.MOV.U32 R160, RZ, RZ, R134 ;  /* 0x000000ffffa07224 */ /* 0x000fe400078e0086 */
.L_x_9206:
[----:B------:R-:W-:Y:S05]  /*1d550*/  BSYNC B0 ;  /* 0x0000000000007941 */ /* 0x000fea0003800000 */
.L_x_9204:
        /* <DEDUP_REMOVED lines=16> */
.L_x_9210:
[----:B------:R-:W-:Y:S05]  /*1d660*/  BSYNC B1 ;  /* 0x0000000000017941 */ /* 0x000fea0003800000 */
.L_x_9209:
        /* <DEDUP_REMOVED lines=43> */
.L_x_9208:
[----:B------:R-:W-:Y:S05]  /*1d920*/  BSYNC B0 ;  /* 0x0000000000007941 */ /* 0x000fea0003800000 */
.L_x_9207:
        /* <DEDUP_REMOVED lines=10> */
.L_x_9203:
        /* <DEDUP_REMOVED lines=12> */
.L_x_9212:
[----:B------:R-:W-:Y:S02]  /*1da90*/  IMAD.MOV.U32 R160, RZ, RZ, R134 ;  /* 0x000000ffffa07224 */ /* 0x000fe400078e0086 */
.L_x_9213:
[----:B------:R-:W-:Y:S05]  /*1daa0*/  BSYNC B0 ;  /* 0x0000000000007941 */ /* 0x000fea0003800000 */
.L_x_9211:
        /* <DEDUP_REMOVED lines=16> */
.L_x_9217:
[----:B------:R-:W-:Y:S05]  /*1dbb0*/  BSYNC B1 ;  /* 0x0000000000017941 */ /* 0x000fea0003800000 */
.L_x_9216:
        /* <DEDUP_REMOVED lines=43> */
.L_x_9215:
[----:B------:R-:W-:Y:S05]  /*1de70*/  BSYNC B0 ;  /* 0x0000000000007941 */ /* 0x000fea0003800000 */
.L_x_9214:
        /* <DEDUP_REMOVED lines=15> */
.L_x_9218:
        /* <DEDUP_REMOVED lines=12> */
.L_x_9221:
[----:B------:R-:W-:Y:S02]  /*1e030*/  IMAD.MOV.U32 R160, RZ, RZ, R134 ;  /* 0x000000ffffa07224 */ /* 0x000fe400078e0086 */
.L_x_9222:
[----:B------:R-:W-:Y:S05]  /*1e040*/  BSYNC B0 ;  /* 0x0000000000007941 */ /* 0x000fea0003800000 */
.L_x_9220:
        /* <DEDUP_REMOVED lines=16> */
.L_x_9226:
[----:B------:R-:W-:Y:S05]  /*1e150*/  BSYNC B1 ;  /* 0x0000000000017941 */ /* 0x000fea0003800000 */
.L_x_9225:
        /* <DEDUP_REMOVED lines=43> */
.L_x_9224:
[----:B------:R-:W-:Y:S05]  /*1e410*/  BSYNC B0 ;  /* 0x0000000000007941 */ /* 0x000fea0003800000 */
.L_x_9223:
        /* <DEDUP_REMOVED lines=10> */
.L_x_9219:
        /* <DEDUP_REMOVED lines=12> */
.L_x_9228:
[----:B------:R-:W-:Y:S02]  /*1e580*/  IMAD.MOV.U32 R160, RZ, RZ, R134 ;  /* 0x000000ffffa07224 */ /* 0x000fe400078e0086 */
.L_x_9229:
[----:B------:R-:W-:Y:S05]  /*1e590*/  BSYNC B0 ;  /* 0x0000000000007941 */ /* 0x000fea0003800000 */
.L_x_9227:
        /* <DEDUP_REMOVED lines=16> */
.L_x_9233:
[----:B------:R-:W-:Y:S05]  /*1e6a0*/  BSYNC B1 ;  /* 0x0000000000017941 */ /* 0x000fea0003800000 */
.L_x_9232:
        /* <DEDUP_REMOVED lines=43> */
.L_x_9231:
[----:B------:R-:W-:Y:S05]  /*1e960*/  BSYNC B0 ;  /* 0x0000000000007941 */ /* 0x000fea0003800000 */
.L_x_9230:
        /* <DEDUP_REMOVED lines=15> */
.L_x_9234:
        /* <DEDUP_REMOVED lines=12> */
.L_x_9237:
[----:B------:R-:W-:Y:S02]  /*1eb20*/  IMAD.MOV.U32 R160, RZ, RZ, R134 ;  /* 0x000000ffffa07224 */ /* 0x000fe400078e0086 */
.L_x_9238:
[----:B------:R-:W-:Y:S05]  /*1eb30*/  BSYNC B0 ;  /* 0x0000000000007941 */ /* 0x000fea0003800000 */
.L_x_9236:
        /* <DEDUP_REMOVED lines=16> */
.L_x_9242:
[----:B------:R-:W-:Y:S05]  /*1ec40*/  BSYNC B1 ;  /* 0x0000000000017941 */ /* 0x000fea0003800000 */
.L_x_9241:
        /* <DEDUP_REMOVED lines=43> */
.L_x_9240:
[----:B------:R-:W-:Y:S05]  /*1ef00*/  BSYNC B0 ;  /* 0x0000000000007941 */ /* 0x000fea0003800000 */
.L_x_9239:
        /* <DEDUP_REMOVED lines=10> */
.L_x_9235:
        /* <DEDUP_REMOVED lines=12> */
.L_x_9244:
[----:B------:R-:W-:Y:S02]  /*1f070*/  IMAD.MOV.U32 R160, RZ, RZ, R134 ;  /* 0x000000ffffa07224 */ /* 0x000fe400078e0086 */
.L_x_9245:
[----:B------:R-:W-:Y:S05]  /*1f080*/  BSYNC B0 ;  /* 0x0000000000007941 */ /* 0x000fea0003800000 */
.L_x_9243:
        /* <DEDUP_REMOVED lines=16> */
.L_x_9249:
[----:B------:R-:W-:Y:S05]  /*1f190*/  BSYNC B1 ;  /* 0x0000000000017941 */ /* 0x000fea0003800000 */
.L_x_9248:
        /* <DEDUP_REMOVED lines=43> */
.L_x_9247:
[----:B------:R-:W-:Y:S05]  /*1f450*/  BSYNC B0 ;  /* 0x0000000000007941 */ /* 0x000fea0003800000 */
.L_x_9246:
        /* <DEDUP_REMOVED lines=13> */
.L_x_9250:
        /* <DEDUP_REMOVED lines=12> */
.L_x_9253:
[----:B------:R-:W-:Y:S02]  /*1f5f0*/  IMAD.MOV.U32 R160, RZ, RZ, R134 ;  /* 0x000000ffffa07224 */ /* 0x000fe400078e0086 */
.L_x_9254:
[----:B------:R-:W-:Y:S05]  /*1f600*/  BSYNC B0 ;  /* 0x0000000000007941 */ /* 0x000fea0003800000 */
.L_x_9252:
        /* <DEDUP_REMOVED lines=16> */
.L_x_9258:
[----:B------:R-:W-:Y:S05]  /*1f710*/  BSYNC B1 ;  /* 0x0000000000017941 */ /* 0x000fea0003800000 */
.L_x_9257:
        /* <DEDUP_REMOVED lines=43> */
.L_x_9256:
[----:B------:R-:W-:Y:S05]  /*1f9d0*/  BSYNC B0 ;  /* 0x0000000000007941 */ /* 0x000fea0003800000 */
.L_x_9255:
        /* <DEDUP_REMOVED lines=10> */
.L_x_9251:
        /* <DEDUP_REMOVED lines=12> */
.L_x_9260:
[----:B------:R-:W-:Y:S02]  /*1fb40*/  IMAD.MOV.U32 R160, RZ, RZ, R134 ;  /* 0x000000ffffa07224 */ /* 0x000fe400078e0086 */
.L_x_9261:
[----:B------:R-:W-:Y:S05]  /*1fb50*/  BSYNC B0 ;  /* 0x0000000000007941 */ /* 0x000fea0003800000 */
.L_x_9259:
        /* <DEDUP_REMOVED lines=16> */
.L_x_9265:
[----:B------:R-:W-:Y:S05]  /*1fc60*/  BSYNC B1 ;  /* 0x0000000000017941 */ /* 0x000fea0003800000 */
.L_x_9264:
        /* <DEDUP_REMOVED lines=43> */
.L_x_9263:
[----:B------:R-:W-:Y:S05]  /*1ff20*/  BSYNC B0 ;  /* 0x0000000000007941 */ /* 0x000fea0003800000 */
.L_x_9262:
        /* <DEDUP_REMOVED lines=13> */
.L_x_9266:
        /* <DEDUP_REMOVED lines=12> */
.L_x_9269:
[----:B------:R-:W-:Y:S02]  /*200c0*/  IMAD.MOV.U32 R160, RZ, RZ, R134 ;  /* 0x000000ffffa07224 */ /* 0x000fe400078e0086 */
.L_x_9270:
[----:B------:R-:W-:Y:S05]  /*200d0*/  BSYNC B0 ;  /* 0x0000000000007941 */ /* 0x000fea0003800000 */
.L_x_9268:
        /* <DEDUP_REMOVED lines=16> */
.L_x_9274:
[----:B------:R-:W-:Y:S05]  /*201e0*/  BSYNC B1 ;  /* 0x0000000000017941 */ /* 0x000fea0003800000 */
.L_x_9273:
        /* <DEDUP_REMOVED lines=43> */
.L_x_9272:
[----:B------:R-:W-:Y:S05]  /*204a0*/  BSYNC B0 ;  /* 0x0000000000007941 */ /* 0x000fea0003800000 */
.L_x_9271:
        /* <DEDUP_REMOVED lines=10> */
.L_x_9267:
        /* <DEDUP_REMOVED lines=12> */
.L_x_9276:
[----:B------:R-:W-:Y:S02]  /*20610*/  IMAD.MOV.U32 R160, RZ, RZ, R134 ;  /* 0x000000ffffa07224 */ /* 0x000fe400078e0086 */
.L_x_9277:
[----:B------:R-:W-:Y:S05]  /*20620*/  BSYNC B0 ;  /* 0x0000000000007941 */ /* 0x000fea0003800000 */
.L_x_9275:
        /* <DEDUP_REMOVED lines=16> */
.L_x_9281:
[----:B------:R-:W-:Y:S05]  /*20730*/  BSYNC B1 ;  /* 0x0000000000017941 */ /* 0x000fea0003800000 */
.L_x_9280:
        /* <DEDUP_REMOVED lines=43> */
.L_x_9279:
[----:B------:R-:W-:Y:S05]  /*209f0*/  BSYNC B0 ;  /* 0x0000000000007941 */ /* 0x000fea0003800000 */
.L_x_9278:
        /* <DEDUP_REMOVED lines=13> */
.L_x_9282:
        /* <DEDUP_REMOVED lines=12> */
.L_x_9285:
[----:B------:R-:W-:Y:S02]  /*20b90*/  IMAD.MOV.U32 R90, RZ, RZ, R134 ;  /* 0x000000ffff5a7224 */ /* 0x000fe400078e0086 */
.L_x_9286:
[----:B------:R-:W-:Y:S05]  /*20ba0*/  BSYNC B0 ;  /* 0x0000000000007941 */ /* 0x000fea0003800000 */
.L_x_9284:
        /* <DEDUP_REMOVED lines=16> */
.L_x_9290:
[----:B------:R-:W-:Y:S05]  /*20cb0*/  BSYNC B1 ;  /* 0x0000000000017941 */ /* 0x000fea0003800000 */
.L_x_9289:
        /* <DEDUP_REMOVED lines=43> */
.L_x_9288:
[----:B------:R-:W-:Y:S05]  /*20f70*/  BSYNC B0 ;  /* 0x0000000000007941 */ /* 0x000fea0003800000 */
.L_x_9287:
        /* <DEDUP_REMOVED lines=10> */
.L_x_9283:
        /* <DEDUP_REMOVED lines=12> */
.L_x_9292:
[----:B------:R-:W-:Y:S02]  /*210e0*/  IMAD.MOV.U32 R90, RZ, RZ, R134 ;  /* 0x000000ffff5a7224 */ /* 0x000fe400078e0086 */
.L_x_9293:
[----:B------:R-:W-:Y:S05]  /*210f0*/  BSYNC B0 ;  /* 0x0000000000007941 */ /* 0x000fea0003800000 */
.L_x_9291:
        /* <DEDUP_REMOVED lines=16> */
.L_x_9297:
[----:B------:R-:W-:Y:S05]  /*21200*/  BSYNC B1 ;  /* 0x0000000000017941 */ /* 0x000fea0003800000 */
.L_x_9296:
        /* <DEDUP_REMOVED lines=43> */
.L_x_9295:
[----:B------:R-:W-:Y:S05]  /*214c0*/  BSYNC B0 ;  /* 0x0000000000007941 */ /* 0x000fea0003800000 */
.L_x_9294:
        /* <DEDUP_REMOVED lines=13> */
.L_x_9298:
        /* <DEDUP_REMOVED lines=12> */
.L_x_9301:
[----:B------:R-:W-:Y:S02]  /*21660*/  IMAD.MOV.U32 R90, RZ, RZ, R134 ;  /* 0x000000ffff5a7224 */ /* 0x000fe400078e0086 */
.L_x_9302:
[----:B------:R-:W-:Y:S05]  /*21670*/  BSYNC B0 ;  /* 0x0000000000007941 */ /* 0x000fea0003800000 */
.L_x_9300:
        /* <DEDUP_REMOVED lines=16> */
.L_x_9306:
[----:B------:R-:W-:Y:S05]  /*21780*/  BSYNC B1 ;  /* 0x0000000000017941 */ /* 0x000fea0003800000 */
.L_x_9305:
        /* <DEDUP_REMOVED lines=43> */
.L_x_9304:
[----:B------:R-:W-:Y:S05]  /*21a40*/  BSYNC B0 ;  /* 0x0000000000007941 */ /* 0x000fea0003800000 */
.L_x_9303:
        /* <DEDUP_REMOVED lines=10> */
.L_x_9299:
        /* <DEDUP_REMOVED lines=12> */
.L_x_9308:
[----:B------:R-:W-:Y:S02]  /*21bb0*/  IMAD.MOV.U32 R90, RZ, RZ, R134 ;  /* 0x000000ffff5a7224 */ /* 0x000fe400078e0086 */
.L_x_9309:
[----:B------:R-:W-:Y:S05]  /*21bc0*/  BSYNC B0 ;  /* 0x0000000000007941 */ /* 0x000fea0003800000 */
.L_x_9307:
        /* <DEDUP_REMOVED lines=16> */
.L_x_9313:
[----:B------:R-:W-:Y:S05]  /*21cd0*/  BSYNC B1 ;  /* 0x0000000000017941 */ /* 0x000fea0003800000 */
.L_x_9312:
        /* <DEDUP_REMOVED lines=43> */
.L_x_9311:
[----:B------:R-:W-:Y:S05]  /*21f90*/  BSYNC B0 ;  /* 0x0000000000007941 */ /* 0x000fea0003800000 */
.L_x_9310:
        /* <DEDUP_REMOVED lines=14> */
.L_x_9314:
        /* <DEDUP_REMOVED lines=12> */
.L_x_9317:
[----:B------:R-:W-:Y:S02]  /*22140*/  IMAD.MOV.U32 R102, RZ, RZ, R134 ;  /* 0x000000ffff667224 */ /* 0x000fe400078e0086 */
.L_x_9318:
[----:B------:R-:W-:Y:S05]  /*22150*/  BSYNC B0 ;  /* 0x0000000000007941 */ /* 0x000fea0003800000 */
.L_x_9316:
        /* <DEDUP_REMOVED lines=18> */
.L_x_9322:
[----:B------:R-:W-:Y:S05]  /*22280*/  BSYNC B1 ;  /* 0x0000000000017941 */ /* 0x000fea0003800000 */
.L_x_9321:
        /* <DEDUP_REMOVED lines=43> */
.L_x_9320:
[----:B------:R-:W-:Y:S05]  /*22540*/  BSYNC B0 ;  /* 0x0000000000007941 */ /* 0x000fea0003800000 */
.L_x_9319:
        /* <DEDUP_REMOVED lines=10> */
.L_x_9315:
        /* <DEDUP_REMOVED lines=52> */
.L_x_9323:
        /* <DEDUP_REMOVED lines=15> */
.L_x_9325:
[----:B-1----:R-:W-:Y:S02]  /*22a20*/  IMAD.MOV.U32 R162, RZ, RZ, R134 ;  /* 0x000000ffffa27224 */ /* 0x002fe400078e0086 */
.L_x_9326:
[----:B------:R-:W-:Y:S05]  /*22a30*/  BSYNC B0 ;  /* 0x0000000000007941 */ /* 0x000fea0003800000 */
.L_x_9324:
        /* <DEDUP_REMOVED lines=16> */
.L_x_9330:
[----:B------:R-:W-:Y:S05]  /*22b40*/  BSYNC B1 ;  /* 0x0000000000017941 */ /* 0x000fea0003800000 */
.L_x_9329:
        /* <DEDUP_REMOVED lines=43> */
.L_x_9328:
[----:B------:R-:W-:Y:S05]  /*22e00*/  BSYNC B0 ;  /* 0x0000000000007941 */ /* 0x000fea0003800000 */
.L_x_9327:
        /* <DEDUP_REMOVED lines=16> */
.L_x_9331:
        /* <DEDUP_REMOVED lines=12> */
.L_x_9334:
[----:B------:R-:W-:Y:S02]  /*22fd0*/  IMAD.MOV.U32 R160, RZ, RZ, R134 ;  /* 0x000000ffffa07224 */ /* 0x000fe400078e0086 */
.L_x_9335:
[----:B------:R-:W-:Y:S05]  /*22fe0*/  BSYNC B0 ;  /* 0x0000000000007941 */ /* 0x000fea0003800000 */
.L_x_9333:
        /* <DEDUP_REMOVED lines=16> */
.L_x_9339:
[----:B------:R-:W-:Y:S05]  /*230f0*/  BSYNC B1 ;  /* 0x0000000000017941 */ /* 0x000fea0003800000 */
.L_x_9338:
        /* <DEDUP_REMOVED lines=43> */
.L_x_9337:
[----:B------:R-:W-:Y:S05]  /*233b0*/  BSYNC B0 ;  /* 0x0000000000007941 */ /* 0x000fea0003800000 */
.L_x_9336:
        /* <DEDUP_REMOVED lines=10> */
.L_x_9332:
        /* <DEDUP_REMOVED lines=12> */
.L_x_9341:
[----:B------:R-:W-:Y:S02]  /*23520*/  IMAD.MOV.U32 R160, RZ, RZ, R134 ;  /* 0x000000ffffa07224 */ /* 0x000fe400078e0086 */
.L_x_9342:
[----:B------:R-:W-:Y:S05]  /*23530*/  BSYNC B0 ;  /* 0x0000000000007941 */ /* 0x000fea0003800000 */
.L_x_9340:
        /* <DEDUP_REMOVED lines=16> */
.L_x_9346:
[----:B------:R-:W-:Y:S05]  /*23640*/  BSYNC B1 ;  /* 0x0000000000017941 */ /* 0x000fea0003800000 */
.L_x_9345:
        /* <DEDUP_REMOVED lines=43> */
.L_x_9344:
[----:B------:R-:W-:Y:S05]  /*23900*/  BSYNC B0 ;  /* 0x0000000000007941 */ /* 0x000fea0003800000 */
.L_x_9343:
        /* <DEDUP_REMOVED lines=15> */
.L_x_9347:
        /* <DEDUP_REMOVED lines=12> */
.L_x_9350:
[----:B------:R-:W-:Y:S02]  /*23ac0*/  IMAD.MOV.U32 R88, RZ, RZ, R134 ;  /* 0x000000ffff587224 */ /* 0x000fe400078e0086 */
.L_x_9351:
[----:B------:R-:W-:Y:S05]  /*23ad0*/  BSYNC B0 ;  /* 0x0000000000007941 */ /* 0x000fea0003800000 */
.L_x_9349:
        /* <DEDUP_REMOVED lines=16> */
.L_x_9355:
[----:B------:R-:W-:Y:S05]  /*23be0*/  BSYNC B1 ;  /* 0x0000000000017941 */ /* 0x000fea0003800000 */
.L_x_9354:
        /* <DEDUP_REMOVED lines=43> */
.L_x_9353:
[----:B------:R-:W-:Y:S05]  /*23ea0*/  BSYNC B0 ;  /* 0x0000000000007941 */ /* 0x000fea0003800000 */
.L_x_9352:
        /* <DEDUP_REMOVED lines=10> */
.L_x_9348:
        /* <DEDUP_REMOVED lines=12> */
.L_x_9357:
[----:B------:R-:W-:Y:S02]  /*24010*/  IMAD.MOV.U32 R88, RZ, RZ, R134 ;  /* 0x000000ffff587224 */ /* 0x000fe400078e0086 */
.L_x_9358:
[----:B------:R-:W-:Y:S05]  /*24020*/  BSYNC B0 ;  /* 0x0000000000007941 */ /* 0x000fea0003800000 */
.L_x_9356:
        /* <DEDUP_REMOVED lines=16> */
.L_x_9362:
[----:B------:R-:W-:Y:S05]  /*24130*/  BSYNC B1 ;  /* 0x0000000000017941 */ /* 0x000fea0003800000 */
.L_x_9361:
        /* <DEDUP_REMOVED lines=43> */
.L_x_9360:
[----:B------:R-:W-:Y:S05]  /*243f0*/  BSYNC B0 ;  /* 0x0000000000007941 */ /* 0x000fea0003800000 */
.L_x_9359:
        /* <DEDUP_REMOVED lines=15> */
.L_x_9363:
        /* <DEDUP_REMOVED lines=12> */
.L_x_9366:
[----:B------:R-:W-:Y:S02]  /*245b0*/  IMAD.MOV.U32 R88, RZ, RZ, R134 ;  /* 0x000000ffff587224 */ /* 0x000fe400078e0086 */
.L_x_9367:
[----:B------:R-:W-:Y:S05]  /*245c0*/  BSYNC B0 ;  /* 0x0000000000007941 */ /* 0x000fea0003800000 */
.L_x_9365:
        /* <DEDUP_REMOVED lines=16> */
.L_x_9371:
[----:B------:R-:W-:Y:S05]  /*246d0*/  BSYNC B1 ;  /* 0x0000000000017941 */ /* 0x000fea0003800000 */
.L_x_9370:
        /* <DEDUP_REMOVED lines=43> */
.L_x_9369:
[----:B------:R-:W-:Y:S05]  /*24990*/  BSYNC B0 ;  /* 0x0000000000007941 */ /* 0x000fea0003800000 */
.L_x_9368:
        /* <DEDUP_REMOVED lines=10> */
.L_x_9364:
        /* <DEDUP_REMOVED lines=12> */
.L_x_9373:
[----:B------:R-:W-:Y:S02]  /*24b00*/  IMAD.MOV.U32 R88, RZ, RZ, R134 ;  /* 0x000000ffff587224 */ /* 0x000fe400078e0086 */
.L_x_9374:
[----:B------:R-:W-:Y:S05]  /*24b10*/  BSYNC B0 ;  /* 0x0000000000007941 */ /* 0x000fea0003800000 */
.L_x_9372:
        /* <DEDUP_REMOVED lines=16> */
.L_x_9378:
[----:B------:R-:W-:Y:S05]  /*24c20*/  BSYNC B1 ;  /* 0x0000000000017941 */ /* 0x000fea0003800000 */
.L_x_9377:
        /* <DEDUP_REMOVED lines=43> */
.L_x_9376:
[----:B------:R-:W-:Y:S05]  /*24ee0*/  BSYNC B0 ;  /* 0x0000000000007941 */ /* 0x000fea0003800000 */
.L_x_9375:
        /* <DEDUP_REMOVED lines=13> */
.L_x_9379:
        /* <DEDUP_REMOVED lines=12> */
.L_x_9382:
[----:B------:R-:W-:Y:S02]  /*25080*/  IMAD.MOV.U32 R160, RZ, RZ, R134 ;  /* 0x000000ffffa07224 */ /* 0x000fe400078e0086 */
.L_x_9383:
[----:B------:R-:W-:Y:S05]  /*25090*/  BSYNC B0 ;  /* 0x0000000000007941 */ /* 0x000fea0003800000 */
.L_x_9381:
        /* <DEDUP_REMOVED lines=16> */
.L_x_9387:
[----:B------:R-:W-:Y:S05]  /*251a0*/  BSYNC B1 ;  /* 0x0000000000017941 */ /* 0x000fea0003800000 */
.L_x_9386:
        /* <DEDUP_REMOVED lines=43> */
.L_x_9385:
[----:B------:R-:W-:Y:S05]  /*25460*/  BSYNC B0 ;  /* 0x0000000000007941 */ /* 0x000fea0003800000 */
.L_x_9384:
        /* <DEDUP_REMOVED lines=10> */
.L_x_9380:
        /* <DEDUP_REMOVED lines=12> */
.L_x_9389:
[----:B------:R-:W-:Y:S02]  /*255d0*/  IMAD.MOV.U32 R160, RZ, RZ, R134 ;  /* 0x000000ffffa07224 */ /* 0x000fe400078e0086 */
.L_x_9390:
[----:B------:R-:W-:Y:S05]  /*255e0*/  BSYNC B0 ;  /* 0x0000000000007941 */ /* 0x000fea0003800000 */
.L_x_9388:
        /* <DEDUP_REMOVED lines=16> */
.L_x_9394:
[----:B------:R-:W-:Y:S05]  /*256f0*/  BSYNC B1 ;  /* 0x0000000000017941 */ /* 0x000fea0003800000 */
.L_x_9393:
        /* <DEDUP_REMOVED lines=43> */
.L_x_9392:
[----:B------:R-:W-:Y:S05]  /*259b0*/  BSYNC B0 ;  /* 0x0000000000007941 */ /* 0x000fea0003800000 */
.L_x_9391:
        /* <DEDUP_REMOVED lines=13> */
.L_x_9395:
        /* <DEDUP_REMOVED lines=12> */
.L_x_9398:
[----:B------:R-:W-:Y:S02]  /*25b50*/  IMAD.MOV.U32 R160, RZ, RZ, R134 ;  /* 0x000000ffffa07224 */ /* 0x000fe400078e0086 */
.L_x_9399:
[----:B------:R-:W-:Y:S05]  /*25b60*/  BSYNC B0 ;  /* 0x0000000000007941 */ /* 0x000fea0003800000 */
.L_x_9397:
        /* <DEDUP_REMOVED lines=16> */
.L_x_9403:
[----:B------:R-:W-:Y:S05]  /*25c70*/  BSYNC B1 ;  /* 0x0000000000017941 */ /* 0x000fea0003800000 */
.L_x_9402:
        /* <DEDUP_REMOVED lines=43> */
.L_x_9401:
[----:B------:R-:W-:Y:S05]  /*25f30*/  BSYNC B0 ;  /* 0x0000000000007941 */ /* 0x000fea0003800000 */
.L_x_9400:
        /* <DEDUP_REMOVED lines=10> */
.L_x_9396:
        /* <DEDUP_REMOVED lines=12> */
.L_x_9405:
[----:B------:R-:W-:Y:S02]  /*260a0*/  IMAD.MOV.U32 R160, RZ, RZ, R134 ;  /* 0x000000ffffa07224 */ /* 0x000fe400078e0086 */
.L_x_9406:
[----:B------:R-:W-:Y:S05]  /*260b0*/  BSYNC B0 ;  /* 0x0000000000007941 */ /* 0x000fea0003800000 */
.L_x_9404:
        /* <DEDUP_REMOVED lines=16> */
.L_x_9410:
[----:B------:R-:W-:Y:S05]  /*261c0*/  BSYNC B1 ;  /* 0x0000000000017941 */ /* 0x000fea0003800000 */
.L_x_9409:
        /* <DEDUP_REMOVED lines=42> */
[----:B------:R-:W-:-:S06]  /*26470*/  HFMA2.MMA R89, -RZ, RZ, 0, 0 ;  /* 0x00000000ff597435 */ /* 0x000fcc00000001ff */
.L_x_9408:
[----:B------:R-:W-:Y:S05]  /*26480*/  BSYNC B0 ;  /* 0x0000000000007941 */ /* 0x000fea0003800000 */
.L_x_9407:
        /* <DEDUP_REMOVED lines=13> */
.L_x_9411:
        /* <DEDUP_REMOVED lines=12> */
.L_x_9414:
[----:B------:R-:W-:Y:S02]  /*26620*/  IMAD.MOV.U32 R90, RZ, RZ, R134 ;  /* 0x000000ffff5a7224 */ /* 0x000fe400078e0086 */
.L_x_9415:
[----:B------:R-:W-:Y:S05]  /*26630*/  BSYNC B0 ;  /* 0x0000000000007941 */ /* 0x000fea0003800000 */
.L_x_9413:
        /* <DEDUP_REMOVED lines=16> */
.L_x_9419:
[----:B------:R-:W-:Y:S05]  /*26740*/  BSYNC B1 ;  /* 0x0000000000017941 */ /* 0x000fea0003800000 */
.L_x_9418:
        /* <DEDUP_REMOVED lines=43> */
.L_x_9417:
[----:B------:R-:W-:Y:S05]  /*26a00*/  BSYNC B0 ;  /* 0x0000000000007941 */ /* 0x000fea0003800000 */
.L_x_9416:
        /* <DEDUP_REMOVED lines=10> */
.L_x_9412:
        /* <DEDUP_REMOVED lines=12> */
.L_x_9421:
[----:B------:R-:W-:Y:S02]  /*26b70*/  IMAD.MOV.U32 R90, RZ, RZ, R134 ;  /* 0x000000ffff5a7224 */ /* 0x000fe400078e0086 */
.L_x_9422:
[----:B------:R-:W-:Y:S05]  /*26b80*/  BSYNC B0 ;  /* 0x0000000000007941 */ /* 0x000fea0003800000 */
.L_x_9420:
        /* <DEDUP_REMOVED lines=16> */
.L_x_9426:
[----:B------:R-:W-:Y:S05]  /*26c90*/  BSYNC B1 ;  /* 0x0000000000017941 */ /* 0x000fea0003800000 */
.L_x_9425:
        /* <DEDUP_REMOVED lines=43> */
.L_x_9424:
[----:B------:R-:W-:Y:S05]  /*26f50*/  BSYNC B0 ;  /* 0x0000000000007941 */ /* 0x000fea0003800000 */
.L_x_9423:
        /* <DEDUP_REMOVED lines=13> */
.L_x_9427:
        /* <DEDUP_REMOVED lines=12> */
.L_x_9430:
[----:B------:R-:W-:Y:S02]  /*270f0*/  IMAD.MOV.U32 R90, RZ, RZ, R134 ;  /* 0x000000ffff5a7224 */ /* 0x000fe400078e0086 */
.L_x_9431:
[----:B------:R-:W-:Y:S05]  /*27100*/  BSYNC B0 ;  /* 0x0000000000007941 */ /* 0x000fea0003800000 */
.L_x_9429:
        /* <DEDUP_REMOVED lines=16> */
.L_x_9435:
[----:B------:R-:W-:Y:S05]  /*27210*/  BSYNC B1 ;  /* 0x0000000000017941 */ /* 0x000fea0003800000 */
.L_x_9434:
        /* <DEDUP_REMOVED lines=43> */
.L_x_9433:
[----:B------:R-:W-:Y:S05]  /*274d0*/  BSYNC B0 ;  /* 0x0000000000007941 */ /* 0x000fea0003800000 */
.L_x_9432:
        /* <DEDUP_REMOVED lines=10> */
.L_x_9428:
        /* <DEDUP_REMOVED lines=12> */
.L_x_9437:
[----:B------:R-:W-:Y:S02]  /*27640*/  IMAD.MOV.U32 R90, RZ, RZ, R134 ;  /* 0x000000ffff5a7224 */ /* 0x000fe400078e0086 */
.L_x_9438:
[----:B------:R-:W-:Y:S05]  /*27650*/  BSYNC B0 ;  /* 0x0000000000007941 */ /* 0x000fea0003800000 */
.L_x_9436:
        /* <DEDUP_REMOVED lines=16> */
.L_x_9442:
[----:B------:R-:W-:Y:S05]  /*27760*/  BSYNC B1 ;  /* 0x0000000000017941 */ /* 0x000fea0003800000 */
.L_x_9441:
        /* <DEDUP_REMOVED lines=43> */
.L_x_9440:
[----:B------:R-:W-:Y:S05]  /*27a20*/  BSYNC B0 ;  /* 0x0000000000007941 */ /* 0x000fea0003800000 */
.L_x_9439:
        /* <DEDUP_REMOVED lines=14> */
.L_x_9443:
        /* <DEDUP_REMOVED lines=12> */
.L_x_9446:
[----:B------:R-:W-:Y:S02]  /*27bd0*/  IMAD.MOV.U32 R102, RZ, RZ, R134 ;  /* 0x000000ffff667224 */ /* 0x000fe400078e0086 */
.L_x_9447:
[----:B------:R-:W-:Y:S05]  /*27be0*/  BSYNC B0 ;  /* 0x0000000000007941 */ /* 0x000fea0003800000 */
.L_x_9445:
        /* <DEDUP_REMOVED lines=18> */
.L_x_9451:
[----:B------:R-:W-:Y:S05]  /*27d10*/  BSYNC B1 ;  /* 0x0000000000017941 */ /* 0x000fea0003800000 */
.L_x_9450:
        /* <DEDUP_REMOVED lines=43> */
.L_x_9449:
[----:B------:R-:W-:Y:S05]  /*27fd0*/  BSYNC B0 ;  /* 0x0000000000007941 */ /* 0x000fea0003800000 */
.L_x_9448:
        /* <DEDUP_REMOVED lines=10> */
.L_x_9444:
        /* <DEDUP_REMOVED lines=69> */
[----:B------:R-:W-:Y:S02]  /*284d0*/  F2FP.PACK_AB R91, R164, R162 ;  /* 0x000000a2a45b723e */ /* 0x000fe400000000ff */
[----:B------:R-:W-:Y:S01]  /*284e0*/  F2FP.PACK_AB R90, R251, R247 ;  /* 0x000000f7fb5a723e */ /* 0x000fe200000000ff */
[----:B------:R-:W-:Y:S01]  /*284f0*/  FADD.FTZ R88, R100, R241 ;  /* 0x000000f164587221 */ /* 0x000fe20000010000 */
[----:B------:R-:W-:Y:S01]  /*28500*/  F2FP.PACK_AB R89, R249, R243 ;  /* 0x000000f3f959723e */ /* 0x000fe200000000ff */
[----:B------:R-:W-:-:S04]  /*28510*/  IMAD.WIDE.U32 R100, R158, R185, c[0x0][0x188] ;  /* 0x000062009e647625 */ /* 0x000fc800078e00b9 */
[----:B------:R-:W-:Y:S01]  /*28520*/  FADD.FTZ R98, R88, R245 ;  /* 0x000000f558627221 */ /* 0x000fe20000010000 */
[----:B------:R-:W-:-:S03]  /*28530*/  F2FP.PACK_AB R88, R245, R241 ;  /* 0x000000f1f558723e */ /* 0x000fc600000000ff */
        /* <DEDUP_REMOVED lines=31> */
.L_x_9452:
[----:B------:R-:W-:Y:S01]  /*28730*/  @!P1 IADD3 R106, R106, 0x4, RZ ;  /* 0x000000046a6a9810 */ /* 0x000fe20007ffe0ff */
[----:B0-----:R-:W-:Y:S01]  /*28740*/  FADD.FTZ R100, R185, R164 ;  /* 0x000000a4b9647221 */ /* 0x001fe20000010000 */
[----:B------:R-:W-:Y:S05]  /*28750*/  BRA.DIV ~URZ, `(.L_x_9453) ;  /* 0x00001de27f007947 */ /* 0x000fea000b800000 */
[----:B------:R0:W1:Y:S02]  /*28760*/  SHFL.BFLY PT, R88, R100, 0x1, 0x1f ;  /* 0x0c201f0064587f89 */ /* 0x00006400000e0000 */
.L_x_9457:
        /* <DEDUP_REMOVED lines=132> */
.L_x_9458:
[----:B------:R-:W-:Y:S01]  /*28fb0*/  SHF.R.U32.HI R101, RZ, 0x5, R0 ;  /* 0x00000005ff657819 */ /* 0x000fe20000011600 */
[----:B-1----:R-:W-:Y:S01]  /*28fc0*/  FADD.FTZ R89, R99, R100 ;  /* 0x0000006463597221 */ /* 0x002fe20000010000 */
[----:B------:R-:W-:Y:S01]  /*28fd0*/  WARPSYNC 0xffffffff ;  /* 0xffffffff00007948 */ /* 0x000fe20003800000 */
[----:B------:R-:W-:Y:S01]  /*28fe0*/  LOP3.LUT R91, R0, 0x1f, RZ, 0xc0, !PT ;  /* 0x0000001f005b7812 */ /* 0x000fe200078ec0ff */
[----:B------:R-:W-:Y:S01]  /*28ff0*/  IMAD.MOV.U32 R99, RZ, RZ, RZ ;  /* 0x000000ffff637224 */ /* 0x000fe200078e00ff */
[----:B------:R-:W-:Y:S01]  /*29000*/  LOP3.LUT R101, R101, 0x3, RZ, 0xc0, !PT ;  /* 0x0000000365657812 */ /* 0x000fe200078ec0ff */
[----:B------:R-:W-:Y:S01]  /*29010*/  HADD2.F32 R214, -RZ, R61.H1_H1 ;  /* 0x3000003dffd67230 */ /* 0x000fe20000004100 */
[----:B------:R-:W-:Y:S01]  /*29020*/  ISETP.GT.U32.AND P1, PT, R91, 0x3, PT ;  /* 0x000000035b00780c */ /* 0x000fe20003f24070 */
[----:B------:R-:W-:Y:S02]  /*29030*/  HADD2.F32 R206, -RZ, R72.H1_H1 ;  /* 0x30000048ffce7230 */ /* 0x000fe40000004100 */
[----:B------:R-:W-:Y:S01]  /*29040*/  @!P0 IMAD.IADD R98, R106, 0x1, R101 ;  /* 0x000000016a628824 */ /* 0x000fe200078e0265 */
[----:B------:R-:W-:-:S02]  /*29050*/  HADD2.F32 R208, -RZ, R69.H1_H1 ;  /* 0x30000045ffd07230 */ /* 0x000fc40000004100 */
[----:B------:R-:W-:Y:S02]  /*29060*/  HADD2.F32 R210, -RZ, R65.H1_H1 ;  /* 0x30000041ffd27230 */ /* 0x000fe40000004100 */
[----:B------:R-:W-:Y:S04]  /*29070*/  @!P0 STS.64 [R98.X8], R88 ;  /* 0x0000005862008388 */ /* 0x000fe80000008a00 */
[----:B------:R-:W-:Y:S01]  /*29080*/  BAR.SYNC.DEFER_BLOCKING 0x0 ;  /* 0x0000000000007b1d */ /* 0x000fe20000010000 */
[----:B------:R-:W-:Y:S01]  /*29090*/  @!P1 IMAD.IADD R106, R106, 0x1, R91 ;  /* 0x000000016a6a9824 */ /* 0x000fe200078e025b */
[----:B------:R-:W-:Y:S01]  /*290a0*/  @!P1 MOV R99, 0x700 ;  /* 0x0000070000639802 */ /* 0x000fe20000000f00 */
[----:B------:R-:W-:Y:S01]  /*290b0*/  CS2R R90, SRZ ;  /* 0x00000000005a7805 */ /* 0x000fe2000001ff00 */
[----:B------:R-:W-:Y:S01]  /*290c0*/  LOP3.LUT P0, RZ, R101, 0x1f, R0, 0xf8, !PT ;  /* 0x0000001f65ff7812 */ /* 0x000fe2000780f800 */
[----:B------:R-:W-:Y:S01]  /*290d0*/  HADD2.F32 R212, -RZ, R64.H1_H1 ;  /* 0x30000040ffd47230 */ /* 0x000fe20000004100 */
[----:B------:R-:W-:Y:S01]  /*290e0*/  I2F R168, R99 ;  /* 0x0000006300a87306 */ /* 0x000fe20000201400 */
[----:B0-----:R-:W0:Y:S01]  /*290f0*/  SHFL.DOWN PT, R100, R99, 0x2, 0x1f ;  /* 0x08401f0063647f89 */ /* 0x001e2200000e0000 */
[----:B------:R-:W-:-:S09]  /*29100*/  HADD2.F32 R216, -RZ, R60.H1_H1 ;  /* 0x3000003cffd87230 */ /* 0x000fd20000004100 */
        /* <DEDUP_REMOVED lines=51> */
[----:B------:R-:W-:Y:S01]  /*29440*/  @!P0 IMAD.WIDE R88, R2, R101, c[0x0][0x1a8] ;  /* 0x00006a0002588625 */ /* 0x000fe200078e0265 */
[----:B------:R-:W-:Y:S01]  /*29450*/  HADD2.F32 R101, -RZ, R78.H1_H1 ;  /* 0x3000004eff657230 */ /* 0x000fe20000004100 */
[----:B0-----:R-:W0:Y:S01]  /*29460*/  MUFU.RSQ R90, R99 ;  /* 0x00000063005a7308 */ /* 0x001e220000001400 */
[----:B------:R-:W-:Y:S01]  /*29470*/  HADD2.F32 R103, -RZ, R75.H0_H0 ;  /* 0x2000004bff677230 */ /* 0x000fe20000004100 */
[----:B------:R-:W-:Y:S01]  /*29480*/  FADD.FTZ R91, -R98, R162 ;  /* 0x000000a2625b7221 */ /* 0x000fe20000010100 */
[----:B------:R-:W-:Y:S01]  /*29490*/  IADD3 R2, R2, c[0x0][0x160], RZ ;  /* 0x0000580002027a10 */ /* 0x000fe20007ffe0ff */
[C---:B------:R-:W-:Y:S01]  /*294a0*/  FADD.FTZ R97, -R98.reuse, R97 ;  /* 0x0000006162617221 */ /* 0x040fe20000010100 */
[----:B------:R-:W-:Y:S01]  /*294b0*/  SEL R140, RZ, 0x1, P1 ;  /* 0x00000001ff8c7807 */ /* 0x000fe20000800000 */
[----:B------:R-:W-:-:S02]  /*294c0*/  FADD.FTZ R105, -R98, R105 ;  /* 0x0000006962697221 */ /* 0x000fc40000010100 */
[C---:B------:R-:W-:Y:S02]  /*294d0*/  FADD.FTZ R93, -R98.reuse, R93 ;  /* 0x0000005d625d7221 */ /* 0x040fe40000010100 */
[C---:B------:R-:W-:Y:S02]  /*294e0*/  FADD.FTZ R96, -R98.reuse, R96 ;  /* 0x0000006062607221 */ /* 0x040fe40000010100 */
[C---:B------:R-:W-:Y:S02]  /*294f0*/  FADD.FTZ R95, -R98.reuse, R95 ;  /* 0x0000005f625f7221 */ /* 0x040fe40000010100 */
[----:B------:R-:W-:Y:S01]  /*29500*/  FADD.FTZ R104, -R98, R104 ;  /* 0x0000006862687221 */ /* 0x000fe20000010100 */
[----:B0-----:R0:W-:Y:S01]  /*29510*/  @!P0 STG.E [R88.64], R90 ;  /* 0x0000005a58008986 */ /* 0x0011e2000c101904 */
[C---:B------:R-:W-:Y:S01]  /*29520*/  FMUL.FTZ R202, R90.reuse, R91 ;  /* 0x0000005b5aca7220 */ /* 0x040fe20000410000 */
[----:B------:R-:W-:Y:S01]  /*29530*/  HADD2.F32 R91, -RZ, R78.H0_H0 ;  /* 0x2000004eff5b7230 */ /* 0x000fe20000004100 */
[C---:B------:R-:W-:Y:S01]  /*29540*/  FMUL.FTZ R184, R90.reuse, R97 ;  /* 0x000000615ab87220 */ /* 0x040fe20000410000 */
[----:B------:R-:W-:Y:S01]  /*29550*/  HADD2.F32 R97, -RZ, R77.H0_H0 ;  /* 0x2000004dff617230 */ /* 0x000fe20000004100 */
[----:B------:R-:W-:Y:S01]  /*29560*/  FMUL.FTZ R204, R90, R105 ;  /* 0x000000695acc7220 */ /* 0x000fe20000410000 */
[----:B------:R-:W-:Y:S01]  /*29570*/  HADD2.F32 R105, -RZ, R74.H1_H1 ;  /* 0x3000004aff697230 */ /* 0x000fe20000004100 */
[----:B------:R-:W-:-:S02]  /*29580*/  FADD.FTZ R107, -R98, R107 ;  /* 0x0000006b626b7221 */ /* 0x000fc40000010100 */
[C---:B------:R-:W-:Y:S02]  /*29590*/  FADD.FTZ R155, -R98.reuse, R155 ;  /* 0x0000009b629b7221 */ /* 0x040fe40000010100 */
[C---:B------:R-:W-:Y:S01]  /*295a0*/  FADD.FTZ R157, -R98.reuse, R157 ;  /* 0x0000009d629d7221 */ /* 0x040fe20000010100 */
[----:B0-----:R-:W-:Y:S01]  /*295b0*/  HADD2.F32 R89, -RZ, R79.H0_H0 ;  /* 0x2000004fff597230 */ /* 0x001fe20000004100 */
        /* <DEDUP_REMOVED lines=46> */
[----:B------:R-:W-:Y:S01]  /*298a0*/  FFMA.FTZ R89, R204, R89, R25 ;  /* 0x00000059cc597223 */ /* 0x000fe20000010019 */
[--C-:B------:R-:W-:Y:S01]  /*298b0*/  HADD2.F32 R204, -RZ, R76.reuse.H1_H1 ;  /* 0x3000004cffcc7230 */ /* 0x100fe20000004100 */
[----:B------:R-:W-:Y:S01]  /*298c0*/  FFMA.FTZ R184, R184, R91, R23 ;  /* 0x0000005bb8b87223 */ /* 0x000fe20000010017 */
[----:B------:R-:W-:Y:S01]  /*298d0*/  HADD2.F32 R91, -RZ, R76.H0_H0 ;  /* 0x2000004cff5b7230 */ /* 0x000fe20000004100 */
[C---:B------:R-:W-:Y:S02]  /*298e0*/  FMUL.FTZ R98, R90.reuse, R93 ;  /* 0x0000005d5a627220 */ /* 0x040fe40000410000 */
[----:B------:R-:W-:Y:S02]  /*298f0*/  FMUL.FTZ R93, R90, R96 ;  /* 0x000000605a5d7220 */ /* 0x000fe40000410000 */
[----:B------:R-:W-:Y:S01]  /*29900*/  FFMA.FTZ R91, R98, R91, R19 ;  /* 0x0000005b625b7223 */ /* 0x000fe20000010013 */
[----:B------:R-:W-:Y:S01]  /*29910*/  HADD2.F32 R98, -RZ, R74.H0_H0 ;  /* 0x2000004aff627230 */ /* 0x000fe20000004100 */
[----:B------:R-:W-:Y:S01]  /*29920*/  FFMA.FTZ R204, R93, R204, R20 ;  /* 0x000000cc5dcc7223 */ /* 0x000fe20000010014 */
[----:B------:R-:W-:Y:S01]  /*29930*/  HADD2.F32 R93, -RZ, R72.H0_H0 ;  /* 0x20000048ff5d7230 */ /* 0x000fe20000004100 */
[C---:B------:R-:W-:Y:S01]  /*29940*/  FMUL.FTZ R96, R90.reuse, R157 ;  /* 0x0000009d5a607220 */ /* 0x040fe20000410000 */
[----:B------:R-:W-:Y:S01]  /*29950*/  HADD2.F32 R157, -RZ, R60.H0_H0 ;  /* 0x2000003cff9d7230 */ /* 0x000fe20000004100 */
[----:B------:R-:W-:-:S02]  /*29960*/  FMUL.FTZ R180, R90, R163 ;  /* 0x000000a35ab47220 */ /* 0x000fc40000410000 */
[----:B------:R-:W-:Y:S01]  /*29970*/  FFMA.FTZ R93, R96, R93, R27 ;  /* 0x0000005d605d7223 */ /* 0x000fe2000001001b */
[----:B------:R-:W-:Y:S01]  /*29980*/  HADD2.F32 R96, -RZ, R70.H1_H1 ;  /* 0x30000046ff607230 */ /* 0x000fe20000004100 */
[----:B------:R-:W-:Y:S01]  /*29990*/  FFMA.FTZ R180, R180, R98, R31 ;  /* 0x00000062b4b47223 */ /* 0x000fe2000001001f */
[----:B------:R-:W-:Y:S01]  /*299a0*/  HADD2.F32 R98, -RZ, R71.H0_H0 ;  /* 0x20000047ff627230 */ /* 0x000fe20000004100 */
[C---:B------:R-:W-:Y:S02]  /*299b0*/  FMUL.FTZ R189, R90.reuse, R189 ;  /* 0x000000bd5abd7220 */ /* 0x040fe40000410000 */
[----:B------:R-:W-:Y:S02]  /*299c0*/  FMUL.FTZ R188, R90, R187 ;  /* 0x000000bb5abc7220 */ /* 0x000fe40000410000 */
[----:B------:R-:W-:Y:S01]  /*299d0*/  FFMA.FTZ R189, R189, R96, R40 ;  /* 0x00000060bdbd7223 */ /* 0x000fe20000010028 */
[----:B------:R-:W-:Y:S01]  /*299e0*/  HADD2.F32 R96, -RZ, R68.H1_H1 ;  /* 0x30000044ff607230 */ /* 0x000fe20000004100 */
[----:B------:R-:W-:Y:S01]  /*299f0*/  FFMA.FTZ R188, R188, R98, R41 ;  /* 0x00000062bcbc7223 */ /* 0x000fe20000010029 */
[----:B------:R-:W-:Y:S01]  /*29a00*/  HADD2.F32 R98, -RZ, R67.H0_H0 ;  /* 0x20000043ff627230 */ /* 0x000fe20000004100 */
[----:B------:R-:W-:-:S02]  /*29a10*/  FMUL.FTZ R179, R90, R179 ;  /* 0x000000b35ab37220 */ /* 0x000fc40000410000 */
[C---:B------:R-:W-:Y:S02]  /*29a20*/  FMUL.FTZ R190, R90.reuse, R203 ;  /* 0x000000cb5abe7220 */ /* 0x040fe40000410000 */
[C---:B------:R-:W-:Y:S02]  /*29a30*/  FMUL.FTZ R107, R90.reuse, R107 ;  /* 0x0000006b5a6b7220 */ /* 0x040fe40000410000 */
[C---:B------:R-:W-:Y:S02]  /*29a40*/  FMUL.FTZ R172, R90.reuse, R95 ;  /* 0x0000005f5aac7220 */ /* 0x040fe40000410000 */
[----:B------:R-:W-:Y:S02]  /*29a50*/  FMUL.FTZ R95, R90, R104 ;  /* 0x000000685a5f7220 */ /* 0x000fe40000410000 */
[----:B------:R-:W-:Y:S01]  /*29a60*/  FFMA.FTZ R179, R179, R96, R36 ;  /* 0x00000060b3b37223 */ /* 0x000fe20000010024 */
[--C-:B------:R-:W-:Y:S01]  /*29a70*/  HADD2.F32 R96, -RZ, R66.reuse.H0_H0 ;  /* 0x20000042ff607230 */ /* 0x100fe20000004100 */
[----:B------:R-:W-:Y:S01]  /*29a80*/  FFMA.FTZ R190, R190, R98, R49 ;  /* 0x00000062bebe7223 */ /* 0x000fe20000010031 */
[----:B------:R-:W-:Y:S01]  /*29a90*/  HADD2.F32 R98, -RZ, R66.H1_H1 ;  /* 0x30000042ff627230 */ /* 0x000fe20000004100 */
        /* <DEDUP_REMOVED lines=41> */
[----:B------:R-:W-:Y:S01]  /*29d30*/  FMUL.FTZ R99, R90, R99 ;  /* 0x000000635a637220 */ /* 0x000fe20000410000 */
[----:B------:R-:W-:Y:S01]  /*29d40*/  HADD2.F32 R90, -RZ, R79.H1_H1 ;  /* 0x3000004fff5a7230 */ /* 0x000fe20000004100 */
[----:B------:R-:W-:Y:S01]  /*29d50*/  FFMA.FTZ R107, R107, R101, R24 ;  /* 0x000000656b6b7223 */ /* 0x000fe20000010018 */
[----:B------:R-:W-:Y:S01]  /*29d60*/  HADD2.F32 R101, -RZ, R75.H1_H1 ;  /* 0x3000004bff657230 */ /* 0x000fe20000004100 */
[----:B------:R-:W-:Y:S01]  /*29d70*/  FFMA.FTZ R97, R172, R97, R21 ;  /* 0x00000061ac617223 */ /* 0x000fe20000010015 */
[----:B------:R-:W-:Y:S01]  /*29d80*/  HADD2.F32 R172, -RZ, R77.H1_H1 ;  /* 0x3000004dffac7230 */ /* 0x000fe20000004100 */
[----:B------:R-:W-:-:S02]  /*29d90*/  FFMA.FTZ R103, R186, R103, R33 ;  /* 0x00000067ba677223 */ /* 0x000fc40000010021 */
[----:B------:R-:W-:Y:S01]  /*29da0*/  FFMA.FTZ R176, R176, R96, R47 ;  /* 0x00000060b0b07223 */ /* 0x000fe2000001002f */
[--C-:B------:R-:W-:Y:S01]  /*29db0*/  HADD2.F32 R96, -RZ, R62.reuse.H0_H0 ;  /* 0x2000003eff607230 */ /* 0x100fe20000004100 */
[----:B------:R-:W-:Y:S01]  /*29dc0*/  FFMA.FTZ R205, R205, R98, R48 ;  /* 0x00000062cdcd7223 */ /* 0x000fe20000010030 */
[----:B------:R-:W-:Y:S01]  /*29dd0*/  HADD2.F32 R98, -RZ, R63.H0_H0 ;  /* 0x2000003fff627230 */ /* 0x000fe20000004100 */
[----:B------:R-:W-:Y:S01]  /*29de0*/  FFMA.FTZ R90, R155, R90, R26 ;  /* 0x0000005a9b5a7223 */ /* 0x000fe2000001001a */
[----:B------:R-:W-:Y:S01]  /*29df0*/  HADD2.F32 R155, -RZ, R67.H1_H1 ;  /* 0x30000043ff9b7230 */ /* 0x000fe20000004100 */
[----:B------:R-:W-:Y:S01]  /*29e00*/  FFMA.FTZ R186, R171, R101, R34 ;  /* 0x00000065abba7223 */ /* 0x000fe20000010022 */
[--C-:B------:R-:W-:Y:S01]  /*29e10*/  HADD2.F32 R101, -RZ, R73.reuse.H0_H0 ;  /* 0x20000049ff657230 */ /* 0x100fe20000004100 */
[----:B------:R-:W-:Y:S01]  /*29e20*/  FFMA.FTZ R172, R95, R172, R22 ;  /* 0x000000ac5fac7223 */ /* 0x000fe20000010016 */
[----:B------:R-:W-:Y:S01]  /*29e30*/  HADD2.F32 R95, -RZ, R73.H1_H1 ;  /* 0x30000049ff5f7230 */ /* 0x000fe20000004100 */
[----:B------:R-:W-:Y:S01]  /*29e40*/  FFMA.FTZ R219, R219, R98, R110 ;  /* 0x00000062dbdb7223 */ /* 0x000fe2000001006e */
[----:B------:R-:W-:Y:S01]  /*29e50*/  HADD2.F32 R98, -RZ, R62.H1_H1 ;  /* 0x3000003eff627230 */ /* 0x000fe20000004100 */
[----:B------:R-:W-:Y:S01]  /*29e60*/  FFMA.FTZ R174, R174, R96, R113 ;  /* 0x00000060aeae7223 */ /* 0x000fe20000010071 */
[----:B------:R-:W-:Y:S01]  /*29e70*/  HADD2.F32 R96, -RZ, R61.H0_H0 ;  /* 0x2000003dff607230 */ /* 0x000fe20000004100 */
[----:B------:R-:W-:Y:S01]  /*29e80*/  FFMA.FTZ R101, R164, R101, R29 ;  /* 0x00000065a4657223 */ /* 0x000fe2000001001d */
[----:B------:R-:W-:Y:S01]  /*29e90*/  F2FP.PACK_AB R97, R172, R97 ;  /* 0x00000061ac61723e */ /* 0x000fe200000000ff */
[----:B------:R-:W-:Y:S01]  /*29ea0*/  FFMA.FTZ R207, R207, R155, R50 ;  /* 0x0000009bcfcf7223 */ /* 0x000fe20000010032 */
[----:B------:R-:W-:Y:S01]  /*29eb0*/  HADD2.F32 R155, -RZ, R64.H0_H0 ;  /* 0x20000040ff9b7230 */ /* 0x000fe20000004100 */
[----:B------:R-:W-:Y:S01]  /*29ec0*/  FFMA.FTZ R164, R165, R95, R30 ;  /* 0x0000005fa5a47223 */ /* 0x000fe2000001001e */
[----:B------:R-:W-:Y:S01]  /*29ed0*/  HADD2.F32 R95, -RZ, R70.H0_H0 ;  /* 0x20000046ff5f7230 */ /* 0x000fe20000004100 */
        /* <DEDUP_REMOVED lines=8> */
[----:B------:R-:W-:Y:S01]  /*29f60*/  FFMA.FTZ R155, R100, R155, R43 ;  /* 0x0000009b649b7223 */ /* 0x000fe2000001002b */
[----:B------:R-:W-:Y:S01]  /*29f70*/  HADD2.F32 R100, -RZ, R58.H1_H1 ;  /* 0x3000003aff647230 */ /* 0x000fe20000004100 */
[----:B------:R-:W-:Y:S01]  /*29f80*/  FFMA.FTZ R169, R169, R105, R32 ;  /* 0x00000069a9a97223 */ /* 0x000fe20000010020 */
[----:B------:R-:W-:Y:S01]  /*29f90*/  HADD2.F32 R105, -RZ, R71.H1_H1 ;  /* 0x30000047ff697230 */ /* 0x000fe20000004100 */
[----:B------:R-:W-:Y:S01]  /*29fa0*/  FFMA.FTZ R178, R178, R95, R39 ;  /* 0x0000005fb2b27223 */ /* 0x000fe20000010027 */
[----:B------:R-:W-:Y:S01]  /*29fb0*/  HADD2.F32 R95, -RZ, R68.H0_H0 ;  /* 0x20000044ff5f7230 */ /* 0x000fe20000004100 */
[----:B------:R-:W-:Y:S01]  /*29fc0*/  FFMA.FTZ R194, R194, R102, R123 ;  /* 0x00000066c2c27223 */ /* 0x000fe2000001007b */
[--C-:B------:R-:W-:Y:S01]  /*29fd0*/  HADD2.F32 R102, -RZ, R55.reuse.H0_H0 ;  /* 0x20000037ff667230 */ /* 0x100fe20000004100 */
[----:B------:R-:W-:Y:S01]  /*29fe0*/  FFMA.FTZ R206, R161, R206, R28 ;  /* 0x000000cea1ce7223 */ /* 0x000fe2000001001c */
[----:B------:R-:W-:Y:S01]  /*29ff0*/  F2FP.PACK_AB R101, R164, R101 ;  /* 0x00000065a465723e */ /* 0x000fe200000000ff */
[----:B------:R-:W-:Y:S01]  /*2a000*/  FFMA.FTZ R171, R196, R104, R125 ;  /* 0x00000068c4ab7223 */ /* 0x000fe2000001007d */
[----:B------:R-:W-:Y:S01]  /*2a010*/  HADD2.F32 R104, -RZ, R55.H1_H1 ;  /* 0x30000037ff687230 */ /* 0x000fe20000004100 */
[----:B------:R-:W-:Y:S01]  /*2a020*/  FFMA.FTZ R161, R182, R98, R121 ;  /* 0x00000062b6a17223 */ /* 0x000fe20000010079 */
[--C-:B------:R-:W-:Y:S01]  /*2a030*/  HADD2.F32 R98, -RZ, R56.reuse.H1_H1 ;  /* 0x30000038ff627230 */ /* 0x100fe20000004100 */
[----:B------:R-:W-:Y:S01]  /*2a040*/  FFMA.FTZ R227, R227, R96, R118 ;  /* 0x00000060e3e37223 */ /* 0x000fe20000010076 */
[----:B------:R-:W-:Y:S01]  /*2a050*/  HADD2.F32 R96, -RZ, R56.H0_H0 ;  /* 0x20000038ff607230 */ /* 0x000fe20000004100 */
        /* <DEDUP_REMOVED lines=15> */
[----:B------:R-:W-:Y:S01]  /*2a150*/  HADD2.F32 R100, -RZ, R54.H0_H0 ;  /* 0x20000036ff647230 */ /* 0x000fe20000004100 */
[----:B------:R-:W-:Y:S01]  /*2a160*/  FFMA.FTZ R105, R162, R105, R37 ;  /* 0x00000069a2697223 */ /* 0x000fe20000010025 */
[----:B------:R-:W-:Y:S01]  /*2a170*/  LEA R162, P0, R166, c[0x0][0x208], 0x4 ;  /* 0x00008200a6a27a11 */ /* 0x000fe200078020ff */
[----:B------:R-:W-:Y:S01]  /*2a180*/  FFMA.FTZ R95, R106, R95, R45 ;  /* 0x0000005f6a5f7223 */ /* 0x000fe2000001002d */
[----:B------:R-:W-:Y:S01]  /*2a190*/  HADD2.F32 R106, -RZ, R63.H1_H1 ;  /* 0x3000003fff6a7230 */ /* 0x000fe20000004100 */
[----:B------:R-:W-:Y:S01]  /*2a1a0*/  FFMA.FTZ R251, R251, R102, R130 ;  /* 0x00000066fbfb7223 */ /* 0x000fe20000010082 */
[----:B------:R-:W-:Y:S01]  /*2a1b0*/  F2FP.PACK_AB R102, R169, R180 ;  /* 0x000000b4a966723e */ /* 0x000fe200000000ff */
[----:B------:R-:W-:Y:S01]  /*2a1c0*/  FFMA.FTZ R208, R183, R208, R38 ;  /* 0x000000d0b7d07223 */ /* 0x000fe20000010026 */
[----:B------:R-:W-:Y:S01]  /*2a1d0*/  LEA.HI.X R163, R166, c[0x0][0x20c], RZ, 0x4, P0 ;  /* 0x00008300a6a37a11 */ /* 0x000fe200000f24ff */
[----:B------:R-:W-:Y:S01]  /*2a1e0*/  IMAD.MOV.U32 R169, RZ, RZ, 0x10 ;  /* 0x00000010ffa97424 */ /* 0x000fe200078e00ff */
[----:B------:R-:W-:Y:S01]  /*2a1f0*/  F2FP.PACK_AB R103, R186, R103 ;  /* 0x00000067ba67723e */ /* 0x000fe200000000ff */
[----:B------:R-:W-:Y:S01]  /*2a200*/  FFMA.FTZ R198, R198, R98, R127 ;  /* 0x00000062c6c67223 */ /* 0x000fe2000001007f */
        /* <DEDUP_REMOVED lines=9> */
[----:B------:R-:W-:Y:S01]  /*2a2a0*/  IMAD.WIDE.U32 R164, R92, R169, c[0x0][0x208] ;  /* 0x000082005ca47625 */ /* 0x000fe200078e00a9 */
[----:B------:R-:W-:Y:S01]  /*2a2b0*/  F2FP.PACK_AB R106, R189, R178 ;  /* 0x000000b2bd6a723e */ /* 0x000fe200000000ff */
[----:B------:R-:W-:Y:S01]  /*2a2c0*/  HADD2.F32 R89, -RZ, R52.H1_H1 ;  /* 0x30000034ff597230 */ /* 0x000fe20000004100 */
[----:B------:R-:W-:Y:S01]  /*2a2d0*/  F2FP.PACK_AB R105, R208, R105 ;  /* 0x00000069d069723e */ /* 0x000fe200000000ff */
[----:B------:R-:W-:Y:S01]  /*2a2e0*/  IMAD.WIDE.U32 R166, R94, R169, c[0x0][0x208] ;  /* 0x000082005ea67625 */ /* 0x000fe200078e00a9 */
[----:B------:R-:W-:Y:S01]  /*2a2f0*/  F2FP.PACK_AB R104, R179, R88 ;  /* 0x00000058b368723e */ /* 0x000fe200000000ff */
[----:B------:R0:W-:Y:S01]  /*2a300*/  STG.E.128 [R162.64], R96 ;  /* 0x00000060a2007986 */ /* 0x0001e2000c101d04 */
[----:B------:R-:W-:Y:S01]  /*2a310*/  F2FP.PACK_AB R91, R207, R190 ;  /* 0x000000becf5b723e */ /* 0x000fe200000000ff */
[----:B------:R-:W-:Y:S01]  /*2a320*/  FFMA.FTZ R210, R201, R210, R46 ;  /* 0x000000d2c9d27223 */ /* 0x000fe2000001002e */
[----:B------:R-:W-:Y:S01]  /*2a330*/  F2FP.PACK_AB R90, R205, R176 ;  /* 0x000000b0cd5a723e */ /* 0x000fe200000000ff */
[----:B------:R-:W-:Y:S01]  /*2a340*/  FFMA.FTZ R212, R197, R212, R44 ;  /* 0x000000d4c5d47223 */ /* 0x000fe2000001002c */
[----:B------:R-:W-:Y:S01]  /*2a350*/  STG.E.128 [R164.64], R100 ;  /* 0x00000064a4007986 */ /* 0x000fe2000c101d04 */
[----:B------:R-:W-:Y:S01]  /*2a360*/  FFMA.FTZ R216, R213, R216, R108 ;  /* 0x000000d8d5d87223 */ /* 0x000fe2000001006c */
[----:B------:R-:W-:Y:S01]  /*2a370*/  F2FP.PACK_AB R94, R221, R174 ;  /* 0x000000aedd5e723e */ /* 0x000fe200000000ff */
[----:B------:R-:W-:Y:S01]  /*2a380*/  FFMA.FTZ R170, R245, R89, R126 ;  /* 0x00000059f5aa7223 */ /* 0x000fe2000001007e */
[----:B------:R1:W-:Y:S01]  /*2a390*/  STG.E.128 [R166.64], R104 ;  /* 0x00000068a6007986 */ /* 0x0003e2000c101d04 */
[----:B------:R-:W-:-:S02]  /*2a3a0*/  F2FP.PACK_AB R89, R210, R95 ;  /* 0x0000005fd259723e */ /* 0x000fc400000000ff */
[----:B------:R-:W-:Y:S01]  /*2a3b0*/  F2FP.PACK_AB R88, R212, R155 ;  /* 0x0000009bd458723e */ /* 0x000fe200000000ff */
[----:B------:R-:W-:Y:S01]  /*2a3c0*/  IMAD.WIDE.U32 R154, R154, R169, c[0x0][0x208] ;  /* 0x000082009a9a7625 */ /* 0x000fe200078e00a9 */
[----:B------:R-:W-:Y:S02]  /*2a3d0*/  F2FP.PACK_AB R95, R192, R219 ;  /* 0x000000dbc05f723e */ /* 0x000fe400000000ff */
[----:B------:R-:W-:Y:S02]  /*2a3e0*/  F2FP.PACK_AB R93, R214, R211 ;  /* 0x000000d3d65d723e */ /* 0x000fe400000000ff */
[----:B------:R-:W-:Y:S01]  /*2a3f0*/  F2FP.PACK_AB R92, R216, R157 ;  /* 0x0000009dd85c723e */ /* 0x000fe200000000ff */
[----:B------:R-:W-:Y:S01]  /*2a400*/  IMAD.WIDE.U32 R156, R156, R169, c[0x0][0x208] ;  /* 0x000082009c9c7625 */ /* 0x000fe200078e00a9 */
[----:B0-----:R-:W-:Y:S02]  /*2a410*/  F2FP.PACK_AB R99, R171, R194 ;  /* 0x000000c2ab63723e */ /* 0x001fe400000000ff */
[----:B------:R-:W-:-:S02]  /*2a420*/  F2FP.PACK_AB R98, R196, R161 ;  /* 0x000000a1c462723e */ /* 0x000fc400000000ff */
[----:B------:R-:W-:Y:S02]  /*2a430*/  F2FP.PACK_AB R97, R182, R227 ;  /* 0x000000e3b661723e */ /* 0x000fe400000000ff */
[----:B------:R-:W-:Y:S01]  /*2a440*/  F2FP.PACK_AB R96, R159, R168 ;  /* 0x000000a89f60723e */ /* 0x000fe200000000ff */
[----:B-1----:R-:W-:Y:S01]  /*2a450*/  IMAD.WIDE.U32 R106, R153, R169, c[0x0][0x208] ;  /* 0x00008200996a7625 */ /* 0x002fe200078e00a9 */
[----:B------:R-:W-:Y:S02]  /*2a460*/  LEA R104, P0, R158, c[0x0][0x208], 0x4 ;  /* 0x000082009e687a11 */ /* 0x000fe400078020ff */
[----:B------:R-:W-:Y:S02]  /*2a470*/  F2FP.PACK_AB R103, R173, R202 ;  /* 0x000000caad67723e */ /* 0x000fe400000000ff */
[----:B------:R-:W-:Y:S01]  /*2a480*/  F2FP.PACK_AB R102, R251, R200 ;  /* 0x000000c8fb66723e */ /* 0x000fe200000000ff */
[----:B------:R0:W-:Y:S01]  /*2a490*/  STG.E.128 [R106.64], R88 ;  /* 0x000000586a007986 */ /* 0x0001e2000c101d04 */
[----:B------:R-:W-:-:S02]  /*2a4a0*/  F2FP.PACK_AB R101, R249, R198 ;  /* 0x000000c6f965723e */ /* 0x000fc400000000ff */
[----:B------:R-:W-:Y:S01]  /*2a4b0*/  LEA.HI.X R105, R158, c[0x0][0x20c], RZ, 0x4, P0 ;  /* 0x000083009e697a11 */ /* 0x000fe200000f24ff */
[----:B------:R0:W-:Y:S01]  /*2a4c0*/  STG.E.128 [R154.64], R92 ;  /* 0x0000005c9a007986 */ /* 0x0001e2000c101d04 */
[----:B------:R-:W-:Y:S02]  /*2a4d0*/  F2FP.PACK_AB R100, R170, R241 ;  /* 0x000000f1aa64723e */ /* 0x000fe400000000ff */
[----:B------:R-:W-:Y:S01]  /*2a4e0*/  ISETP.GE.AND P0, PT, R2, c[0x0][0x164], PT ;  /* 0x0000590002007a0c */ /* 0x000fe20003f06270 */
[----:B------:R0:W-:Y:S04]  /*2a4f0*/  STG.E.128 [R156.64], R96 ;  /* 0x000000609c007986 */ /* 0x0001e8000c101d04 */
[----:B------:R0:W-:Y:S08]  /*2a500*/  STG.E.128 [R104.64], R100 ;  /* 0x0000006468007986 */ /* 0x0001f0000c101d04 */
[----:B0-----:R-:W-:Y:S01]  /*2a510*/  @P0 CALL.REL.NOINC `(.L_x_9455) ;  /* 0x0000001000000944 */ /* 0x001fe20003c00000 */
[----:B------:R-:W-:Y:S05]  /*2a520*/  BRA `(.L_x_9456) ;  /* 0xfffd65f000007947 */ /* 0x000fea000383ffff */
.L_x_9455:
[----:B------:R-:W-:Y:S05]  /*2a530*/  EXIT ;  /* 0x000000000000794d */ /* 0x000fea0003800000 */
.L_x_9453:
[----:B------:R-:W-:Y:S01]  /*2a540*/  HFMA2.MMA R89, -RZ, RZ, 0, 1.847743988037109375e-06 ;  /* 0x0000001fff597435 */ /* 0x000fe200000001ff */
[----:B------:R-:W-:Y:S01]  /*2a550*/  IMAD.MOV.U32 R99, RZ, RZ, 0x1 ;  /* 0x00000001ff637424 */ /* 0x000fe200078e00ff */
[----:B------:R-:W-:Y:S01]  /*2a560*/  MOV R90, 0x2a590 ;  /* 0x0002a590005a7802 */ /* 0x000fe20000000f00 */
[----:B------:R-:W-:-:S03]  /*2a570*/  IMAD.MOV.U32 R98, RZ, RZ, -0x1 ;  /* 0xffffffffff627424 */ /* 0x000fc600078e00ff */
[----:B------:R-:W-:Y:S05]  /*2a580*/  CALL.REL.NOINC `($__internal_15_$__cuda_sm70_shflsync_bfly_p) ;  /* 0x00000a9000007944 */ /* 0x000fea0003c00000 */
[----:B-1----:R-:W-:Y:S01]  /*2a590*/  IMAD.MOV.U32 R88, RZ, RZ, R99 ;  /* 0x000000ffff587224 */ /* 0x002fe200078e0063 */
[----:B0-----:R-:W-:Y:S05]  /*2a5a0*/  BRA `(.L_x_9457) ;  /* 0xffffe1c000007947 */ /* 0x001fea000383ffff */
.L_x_9454:
[----:B------:R-:W-:Y:S01]  /*2a5b0*/  IMAD.MOV.U32 R99, RZ, RZ, 0x2 ;  /* 0x00000002ff637424 */ /* 0x000fe200078e00ff */
[----:B------:R-:W-:Y:S01]  /*2a5c0*/  MOV R90, 0x2a600 ;  /* 0x0002a600005a7802 */ /* 0x000fe20000000f00 */
[----:B------:R-:W-:-:S02]  /*2a5d0*/  IMAD.MOV.U32 R89, RZ, RZ, 0x1f ;  /* 0x0000001fff597424 */ /* 0x000fc400078e00ff */
[----:B------:R-:W-:Y:S02]  /*2a5e0*/  IMAD.MOV.U32 R98, RZ, RZ, -0x1 ;  /* 0xffffffffff627424 */ /* 0x000fe400078e00ff */
[----:B------:R-:W-:Y:S05]  /*2a5f0*/  CALL.REL.NOINC `($__internal_15_$__cuda_sm70_shflsync_bfly_p) ;  /* 0x00000a2000007944 */ /* 0x000fea0003c00000 */
[----:B01----:R-:W-:Y:S01]  /*2a600*/  FADD.FTZ R100, R100, R99 ;  /* 0x0000006364647221 */ /* 0x003fe20000010000 */
[----:B------:R-:W-:Y:S01]  /*2a610*/  MOV R98, 0xffffffff ;  /* 0xffffffff00627802 */ /* 0x000fe20000000f00 */
[----:B------:R-:W-:Y:S01]  /*2a620*/  IMAD.MOV.U32 R99, RZ, RZ, 0x4 ;  /* 0x00000004ff637424 */ /* 0x000fe200078e00ff */
[----:B------:R-:W-:Y:S01]  /*2a630*/  MOV R90, 0x2a660 ;  /* 0x0002a660005a7802 */ /* 0x000fe20000000f00 */
[----:B------:R-:W-:Y:S02]  /*2a640*/  IMAD.MOV.U32 R89, RZ, RZ, 0x1f ;  /* 0x0000001fff597424 */ /* 0x000fe400078e00ff */
[----:B------:R-:W-:Y:S05]  /*2a650*/  CALL.REL.NOINC `($__internal_15_$__cuda_sm70_shflsync_bfly_p) ;  /* 0x000009c000007944 */ /* 0x000fea0003c00000 */
[----:B01----:R-:W-:Y:S01]  /*2a660*/  FADD.FTZ R100, R100, R99 ;  /* 0x0000006364647221 */ /* 0x003fe20000010000 */
[----:B------:R-:W-:Y:S01]  /*2a670*/  MOV R90, 0x2a6c0 ;  /* 0x0002a6c0005a7802 */ /* 0x000fe20000000f00 */
[----:B------:R-:W-:Y:S02]  /*2a680*/  IMAD.MOV.U32 R99, RZ, RZ, 0x8 ;  /* 0x00000008ff637424 */ /* 0x000fe400078e00ff */
[----:B------:R-:W-:Y:S02]  /*2a690*/  IMAD.MOV.U32 R89, RZ, RZ, 0x1f ;  /* 0x0000001fff597424 */ /* 0x000fe400078e00ff */
[----:B------:R-:W-:-:S02]  /*2a6a0*/  IMAD.MOV.U32 R98, RZ, RZ, -0x1 ;  /* 0xffffffffff627424 */ /* 0x000fc400078e00ff */
[----:B------:R-:W-:Y:S05]  /*2a6b0*/  CALL.REL.NOINC `($__internal_15_$__cuda_sm70_shflsync_bfly_p) ;  /* 0x0000096000007944 */ /* 0x000fea0003c00000 */
[----:B01----:R-:W-:Y:S01]  /*2a6c0*/  FADD.FTZ R100, R100, R99 ;  /* 0x0000006364647221 */ /* 0x003fe20000010000 */
[----:B------:R-:W-:Y:S01]  /*2a6d0*/  MOV R90, 0x2a720 ;  /* 0x0002a720005a7802 */ /* 0x000fe20000000f00 */
[----:B------:R-:W-:-:S02]  /*2a6e0*/  IMAD.MOV.U32 R99, RZ, RZ, 0x10 ;  /* 0x00000010ff637424 */ /* 0x000fc400078e00ff */
[----:B------:R-:W-:Y:S02]  /*2a6f0*/  IMAD.MOV.U32 R89, RZ, RZ, 0x1f ;  /* 0x0000001fff597424 */ /* 0x000fe400078e00ff */
[----:B------:R-:W-:Y:S02]  /*2a700*/  IMAD.MOV.U32 R98, RZ, RZ, -0x1 ;  /* 0xffffffffff627424 */ /* 0x000fe400078e00ff */
[----:B------:R-:W-:Y:S05]  /*2a710*/  CALL.REL.NOINC `($__internal_15_$__cuda_sm70_shflsync_bfly_p) ;  /* 0x0000090000007944 */ /* 0x000fea0003c00000 */
[----:B-1----:R-:W-:Y:S02]  /*2a720*/  FADD.FTZ R88, R100, R99 ;  /* 0x0000006364587221 */ /* 0x002fe40000010000 */
[----:B------:R-:W-:Y:S02]  /*2a730*/  IMAD.MOV.U32 R99, RZ, RZ, 0x1 ;  /* 0x00000001ff637424 */ /* 0x000fe400078e00ff */
        /* <DEDUP_REMOVED lines=114> */
[----:B------:R-:W-:Y:S01]  /*2ae60*/  HFMA2.MMA R89, -RZ, RZ, 0, 1.847743988037109375e-06 ;  /* 0x0000001fff597435 */ /* 0x000fe200000001ff */
[----:B------:R-:W-:-:S05]  /*2ae70*/  MOV R90, 0x2ae90 ;  /* 0x0002ae90005a7802 */ /* 0x000fca0000000f00 */
[----:B------:R-:W-:Y:S05]  /*2ae80*/  CALL.REL.NOINC `($__internal_15_$__cuda_sm70_shflsync_bfly_p) ;  /* 0x0000019000007944 */ /* 0x000fea0003c00000 */
[----:B01----:R-:W-:Y:S01]  /*2ae90*/  FADD.FTZ R100, R100, R99 ;  /* 0x0000006364647221 */ /* 0x003fe20000010000 */
[----:B------:R-:W-:Y:S01]  /*2aea0*/  MOV R90, 0x2aef0 ;  /* 0x0002aef0005a7802 */ /* 0x000fe20000000f00 */
[----:B------:R-:W-:-:S02]  /*2aeb0*/  IMAD.MOV.U32 R99, RZ, RZ, 0x2 ;  /* 0x00000002ff637424 */ /* 0x000fc400078e00ff */
[----:B------:R-:W-:Y:S02]  /*2aec0*/  IMAD.MOV.U32 R89, RZ, RZ, 0x1f ;  /* 0x0000001fff597424 */ /* 0x000fe400078e00ff */
[----:B------:R-:W-:Y:S02]  /*2aed0*/  IMAD.MOV.U32 R98, RZ, RZ, -0x1 ;  /* 0xffffffffff627424 */ /* 0x000fe400078e00ff */
[----:B------:R-:W-:Y:S05]  /*2aee0*/  CALL.REL.NOINC `($__internal_15_$__cuda_sm70_shflsync_bfly_p) ;  /* 0x0000013000007944 */ /* 0x000fea0003c00000 */
[----:B01----:R-:W-:Y:S01]  /*2aef0*/  FADD.FTZ R100, R100, R99 ;  /* 0x0000006364647221 */ /* 0x003fe20000010000 */
[----:B------:R-:W-:Y:S01]  /*2af00*/  MOV R90, 0x2af50 ;  /* 0x0002af50005a7802 */ /* 0x000fe20000000f00 */
[----:B------:R-:W-:Y:S02]  /*2af10*/  IMAD.MOV.U32 R99, RZ, RZ, 0x4 ;  /* 0x00000004ff637424 */ /* 0x000fe400078e00ff */
[----:B------:R-:W-:Y:S02]  /*2af20*/  IMAD.MOV.U32 R89, RZ, RZ, 0x1f ;  /* 0x0000001fff597424 */ /* 0x000fe400078e00ff */
[----:B------:R-:W-:Y:S02]  /*2af30*/  IMAD.MOV.U32 R98, RZ, RZ, -0x1 ;  /* 0xffffffffff627424 */ /* 0x000fe400078e00ff */
[----:B------:R-:W-:Y:S05]  /*2af40*/  CALL.REL.NOINC `($__internal_15_$__cuda_sm70_shflsync_bfly_p) ;  /* 0x000000d000007944 */ /* 0x000fea0003c00000 */
[----:B01----:R-:W-:Y:S01]  /*2af50*/  FADD.FTZ R100, R100, R99 ;  /* 0x0000006364647221 */ /* 0x003fe20000010000 */
[----:B------:R-:W-:Y:S01]  /*2af60*/  MOV R99, 0x8 ;  /* 0x0000000800637802 */ /* 0x000fe20000000f00 */
[----:B------:R-:W-:Y:S01]  /*2af70*/  IMAD.MOV.U32 R89, RZ, RZ, 0x1f ;  /* 0x0000001fff597424 */ /* 0x000fe200078e00ff */
[----:B------:R-:W-:Y:S01]  /*2af80*/  MOV R90, 0x2afb0 ;  /* 0x0002afb0005a7802 */ /* 0x000fe20000000f00 */
        /* <DEDUP_REMOVED lines=8> */
[----:B01----:R-:W-:Y:S05]  /*2b010*/  BRA `(.L_x_9458) ;  /* 0xffffdf9000007947 */ /* 0x003fea000383ffff */
        .weak           $__internal_15_$__cuda_sm70_shflsync_bfly_p
        .type           $__internal_15_$__cuda_sm70_shflsync_bfly_p,@function
        .size           $__internal_15_$__cuda_sm70_shflsync_bfly_p,(.L_x_41043 - $__internal_15_$__cuda_sm70_shflsync_bfly_p)
$__internal_15_$__cuda_sm70_shflsync_bfly_p:
[----:B------:R-:W-:Y:S01]  /*2b020*/  IMAD.MOV.U32 R91, RZ, RZ, 0x0 ;  /* 0x00000000ff5b7424 */ /* 0x000fe200078e00ff */
[----:B------:R-:W-:Y:S04]  /*2b030*/  WARPSYNC R98 ;  /* 0x0000006200007348 */ /* 0x000fe80003800000 */
[----:B------:R0:W1:Y:S01]  /*2b040*/  SHFL.BFLY PT, R99, R100, R99, R89 ;  /* 0x0c00006364637389 */ /* 0x00006200000e0059 */
[----:B------:R-:W-:Y:S05]  /*2b050*/  RET.REL.NODEC R90 `(_ZN10layer_norm31ln_parallel_residual_fwd_kernelINS_13Kernel_traitsI6__halfS2_S2_S2_fjLj7168ELj1ELj1ELj4ELj16ENS_18Kernel_traits_baseILj7168ES2_S2_S2_S2_fjLj128EEEEELb1ELb1ELb1EEEvNS_9FwdParamsE) ;  /* 0xfffd4fa05a007950 */ /* 0x000fea0003c3ffff */
.L_x_9459:
        /* <DEDUP_REMOVED lines=10> */
.L_x_41043:


//--------------------- .text._ZN10layer_norm31ln_parallel_residual_fwd_kernelINS_13Kernel_traitsIf13__nv_bfloat16S2_S2_fjLj7168ELj1ELj1ELj4ELj16ENS_18Kernel_traits_baseILj7168EfS2_S2_S2_fjLj128EEEEELb0ELb0ELb0EEEvNS_9FwdParamsE --------------------------
	.section	.text._ZN10layer_norm31ln_parallel_residual_fwd_kernelINS_13Kernel_traitsIf13__nv_bfloat16S2_S2_fjLj7168ELj1ELj1ELj4ELj16ENS_18Kernel_traits_baseILj7168EfS2_S2_S2_fjLj128EEEEELb0ELb0ELb0EEEvNS_9FwdParamsE,"ax",@progbits
	.sectioninfo	@"SHI_REGISTERS=255"
	.align	128
        .global         _ZN10layer_norm31ln_parallel_residual_fwd_kernelINS_13Kernel_traitsIf13__nv_bfloat16S2_S2_fjLj7168ELj1ELj1ELj4ELj16ENS_18Kernel_traits_baseILj7168EfS2_S2_S2_fjLj128EEEEELb0ELb0ELb0EEEvNS_9FwdParamsE
        .type           _ZN10layer_norm31ln_parallel_residual_fwd_kernelINS_13Kernel_traitsIf13__nv_bfloat16S2_S2_fjLj7168ELj1ELj1ELj4ELj16ENS_18Kernel_traits_baseILj7168EfS2_S2_S2_fjLj128EEEEELb0ELb0ELb0EEEvNS_9FwdParamsE,@function
        .size           _ZN10layer_norm31ln_parallel_residual_fwd_kernelINS_13Kernel_traitsIf13__nv_bfloat16S2_S2_fjLj7168ELj1ELj1ELj4ELj16ENS_18Kernel_traits_baseILj7168EfS2_S2_S2_fjLj128EEEEELb0ELb0ELb0EEEvNS_9FwdParamsE,(.L_x_41044 - _ZN10layer_norm31ln_parallel_residual_fwd_kernelINS_13Kernel_traitsIf13__nv_bfloat16S2_S2_fjLj7168ELj1ELj1ELj4ELj16ENS_18Kernel_traits_baseILj7168EfS2_S2_S2_fjLj128EEEEELb0ELb0ELb0EEEvNS_9FwdParamsE)
        .other          _ZN10layer_norm31ln_parallel_residual_fwd_kernelINS_13Kernel_traitsIf13__nv_bfloat16S2_S2_fjLj7168ELj1ELj1ELj4ELj16ENS_18Kernel_traits_baseILj7168EfS2_S2_S2_fjLj128EEEEELb0ELb0ELb0EEEvNS_9FwdParamsE,@"STO_CUDA_ENTRY STV_DEFAULT"
_ZN10layer_norm31ln_parallel_residual_fwd_kernelINS_13Kernel_traitsIf13__nv_bfloat16S2_S2_fjLj7168ELj1ELj1ELj4ELj16ENS_18Kernel_traits_baseILj7168EfS2_S2_S2_fjLj128EEEEELb0ELb0ELb0EEEvNS_9FwdParamsE:
.text._ZN10layer_norm31ln_parallel_residual_fwd_kernelINS_13Kernel_traitsIf13__nv_bfloat16S2_S2_fjLj7168ELj1ELj1ELj4ELj16ENS_18Kernel_traits_baseILj7168EfS2_S2_S2_fjLj128EEEEELb0ELb0ELb0EEEvNS_9FwdParamsE:
        /* <DEDUP_REMOVED lines=23> */
[----:B------:R-:W-:Y:S01]  /*0170*/  CS2R R186, SRZ ;  /* 0x0000000000ba7805 */ /* 0x000fe2000001ff00 */
[----:B------:R-:W-:Y:S01]  /*0180*/  ISETP.NE.U32.AND P2, PT, RZ, c[0x0][0x220], PT ;  /* 0x00008800ff007a0c */ /* 0x000fe20003f45070 */
[----:B------:R-:W-:Y:S01]  /*0190*/  CS2R R184, SRZ ;  /* 0x0000000000b87805 */ /* 0x000fe2000001ff00 */
[----:B------:R-:W-:Y:S01]  /*01a0*/  ISETP.NE.AND.EX P0, PT, RZ, c[0x0][0x21c], PT, P0 ;  /* 0x00008700ff007a0c */ /* 0x000fe20003f05300 */
[----:B------:R-:W-:Y:S01]  /*01b0*/  CS2R R190, SRZ ;  /* 0x0000000000be7805 */ /* 0x000fe2000001ff00 */
[----:B------:R-:W-:Y:S01]  /*01c0*/  ISETP.NE.AND.EX P2, PT, RZ, c[0x0][0x224], PT, P2 ;  /* 0x00008900ff007a0c */ /* 0x000fe20003f45320 */
[----:B------:R-:W-:Y:S01]  /*01d0*/  CS2R R188, SRZ ;  /* 0x0000000000bc7805 */ /* 0x000fe2000001ff00 */
[----:B------:R-:W-:Y:S01]  /*01e0*/  IMAD.SHL.U32 R10, R2, 0x20, RZ ;  /* 0x00000020020a7824 */ /* 0x000fe200078e00ff */
[----:B------:R-:W-:-:S08]  /*01f0*/  HFMA2.MMA R3, -RZ, RZ, 0, 1.9073486328125e-06 ;  /* 0x00000020ff037435 */ /* 0x000fd000000001ff */
[----:B------:R-:W-:-:S04]  /*0200*/  @P0 LEA R4, P3, R2, c[0x0][0x218], 0x5 ;  /* 0x0000860002040a11 */ /* 0x000fc800078628ff */
[----:B------:R-:W-:Y:S02]  /*0210*/  @P0 LEA.HI.X R5, R2, c[0x0][0x21c], RZ, 0x5, P3 ;  /* 0x0000870002050a11 */ /* 0x000fe400018f2cff */
[----:B------:R-:W-:Y:S02]  /*0220*/  @P2 IADD3 R12, P3, R10, c[0x0][0x220], RZ ;  /* 0x000088000a0c2a10 */ /* 0x000fe40007f7e0ff */
[----:B------:R-:W-:Y:S01]  /*0230*/  SHF.L.U64.HI R6, R2, 0x5, RZ ;  /* 0x0000000502067819 */ /* 0x000fe200000102ff */
[----:B------:R0:W5:Y:S04]  /*0240*/  @P0 LDG.E.128 R184, [R4.64] ;  /* 0x0000000404b80981 */ /* 0x000168000c1e1d00 */
[----:B------:R0:W5:Y:S01]  /*0250*/  @P0 LDG.E.128 R188, [R4.64+0x10] ;  /* 0x0000100404bc0981 */ /* 0x000162000c1e1d00 */
[----:B------:R-:W-:Y:S01]  /*0260*/  IADD3 R10, P0, R10, c[0x0][0x1b8], RZ ;  /* 0x00006e000a0a7a10 */ /* 0x000fe20007f1e0ff */
[----:B------:R-:W-:Y:S01]  /*0270*/  CS2R R142, SRZ ;  /* 0x00000000008e7805 */ /* 0x000fe2000001ff00 */
[----:B------:R-:W-:Y:S01]  /*0280*/  CS2R R140, SRZ ;  /* 0x00000000008c7805 */ /* 0x000fe2000001ff00 */
[----:B------:R-:W-:Y:S01]  /*0290*/  CS2R R182, SRZ ;  /* 0x0000000000b67805 */ /* 0x000fe2000001ff00 */
[C---:B------:R-:W-:Y:S01]  /*02a0*/  IADD3.X R11, R6.reuse, c[0x0][0x1bc], RZ, P0, !PT ;  /* 0x00006f00060b7a10 */ /* 0x040fe200007fe4ff */
[----:B------:R-:W-:Y:S01]  /*02b0*/  CS2R R180, SRZ ;  /* 0x0000000000b47805 */ /* 0x000fe2000001ff00 */
[----:B------:R-:W-:Y:S01]  /*02c0*/  @P2 IADD3.X R13, R6, c[0x0][0x224], RZ, P3, !PT ;  /* 0x00008900060d2a10 */ /* 0x000fe20001ffe4ff */
[----:B0-----:R-:W-:-:S02]  /*02d0*/  IMAD.WIDE.U32 R4, R2, R3, c[0x0][0x1b0] ;  /* 0x00006c0002047625 */ /* 0x001fc400078e0003 */
[----:B------:R-:W2:Y:S04]  /*02e0*/  LDG.E.128 R16, [R10.64+0x10] ;  /* 0x000010040a107981 */ /* 0x000ea8000c1e1d00 */
[----:B------:R-:W3:Y:S04]  /*02f0*/  LDG.E.128 R20, [R10.64] ;  /* 0x000000040a147981 */ /* 0x000ee8000c1e1d00 */
[----:B------:R-:W4:Y:S04]  /*0300*/  LDG.E.128 R24, [R4.64+0x10] ;  /* 0x0000100404187981 */ /* 0x000f28000c1e1d00 */
[----:B------:R-:W4:Y:S04]  /*0310*/  LDG.E.128 R28, [R4.64] ;  /* 0x00000004041c7981 */ /* 0x000f28000c1e1d00 */
[----:B------:R0:W5:Y:S04]  /*0320*/  @P2 LDG.E.128 R140, [R12.64] ;  /* 0x000000040c8c2981 */ /* 0x000168000c1e1d00 */
[----:B------:R0:W5:Y:S01]  /*0330*/  @P2 LDG.E.128 R180, [R12.64+0x10] ;  /* 0x000010040cb42981 */ /* 0x000162000c1e1d00 */
[----:B------:R-:W-:-:S03]  /*0340*/  LOP3.LUT R2, R2, 0x80, RZ, 0xfc, !PT ;  /* 0x0000008002027812 */ /* 0x000fc600078efcff */
[----:B--2---:R0:W-:Y:S04]  /*0350*/  STL.64 [R1+0xc0], R16 ;  /* 0x0000c01001007387 */ /* 0x0041e80000100a00 */
[----:B------:R0:W-:Y:S04]  /*0360*/  STL.64 [R1+0xc8], R18 ;  /* 0x0000c81201007387 */ /* 0x0001e80000100a00 */
[----:B---3--:R0:W-:Y:S04]  /*0370*/  STL.64 [R1+0xd0], R20 ;  /* 0x0000d01401007387 */ /* 0x0081e80000100a00 */
[----:B------:R0:W-:Y:S04]  /*0380*/  STL.64 [R1+0xd8], R22 ;  /* 0x0000d81601007387 */ /* 0x0001e80000100a00 */
[----:B----4-:R0:W-:Y:S04]  /*0390*/  STL.64 [R1+0xe0], R24 ;  /* 0x0000e01801007387 */ /* 0x0101e80000100a00 */
[----:B------:R0:W-:Y:S04]  /*03a0*/  STL.64 [R1+0xe8], R26 ;  /* 0x0000e81a01007387 */ /* 0x0001e80000100a00 */
[----:B------:R0:W-:Y:S04]  /*03b0*/  STL.64 [R1+0xf0], R28 ;  /* 0x0000f01c01007387 */ /* 0x0001e80000100a00 */
[----:B------:R0:W-:Y:S02]  /*03c0*/  STL.64 [R1+0xf8], R30 ;  /* 0x0000f81e01007387 */ /* 0x0001e40000100a00 */
.L_x_9461:
[----:B------:R-:W-:Y:S05]  /*03d0*/  BSYNC B0 ;  /* 0x0000000000007941 */ /* 0x000fea0003800000 */
.L_x_9460:
[----:B------:R-:W-:Y:S01]  /*03e0*/  BSSY B0, `(.L_x_9462) ;  /* 0x0000025000007945 */ /* 0x000fe20003800000 */
[----:B------:R-:W-:Y:S05]  /*03f0*/  @!P6 BRA `(.L_x_9463) ;  /* 0x000002300000e947 */ /* 0x000fea0003800000 */
[----:B------:R-:W-:Y:S01]  /*0400*/  ISETP.NE.U32.AND P0, PT, RZ, c[0x0][0x218], PT ;  /* 0x00008600ff007a0c */ /* 0x000fe20003f05070 */
[----:B------:R-:W-:Y:S01]  /*0410*/  CS2R R138, SRZ ;  /* 0x00000000008a7805 */ /* 0x000fe2000001ff00 */
[----:B------:R-:W-:Y:S01]  /*0420*/  CS2R R136, SRZ ;  /* 0x0000000000887805 */ /* 0x000fe2000001ff00 */
[----:B------:R-:W-:Y:S01]  /*0430*/  CS2R R134, SRZ ;  /* 0x0000000000867805 */ /* 0x000fe2000001ff00 */
[----:B------:R-:W-:Y:S01]  /*0440*/  ISETP.NE.AND.EX P0, PT, RZ, c[0x0][0x21c], PT, P0 ;  /* 0x00008700ff007a0c */ /* 0x000fe20003f05300 */
[----:B------:R-:W-:Y:S01]  /*0450*/  CS2R R132, SRZ ;  /* 0x0000000000847805 */ /* 0x000fe2000001ff00 */
[C---:B------:R-:W-:Y:S01]  /*0460*/  IMAD.SHL.U32 R6, R2.reuse, 0x20, RZ ;  /* 0x0000002002067824 */ /* 0x040fe200078e00ff */
[----:B------:R-:W-:-:S02]  /*0470*/  SHF.L.U64.HI R3, R2, 0x5, RZ ;  /* 0x0000000502037819 */ /* 0x000fc400000102ff */
[----:B------:R-:W-:-:S04]  /*0480*/  ISETP.NE.U32.AND P2, PT, RZ, c[0x0][0x220], PT ;  /* 0x00008800ff007a0c */ /* 0x000fc80003f45070 */
[----:B------:R-:W-:-:S04]  /*0490*/  ISETP.NE.AND.EX P2, PT, RZ, c[0x0][0x224], PT, P2 ;  /* 0x00008900ff007a0c */ /* 0x000fc80003f45320 */
[----:B------:R-:W-:-:S04]  /*04a0*/  @P0 LEA R4, P3, R2, c[0x0][0x218], 0x5 ;  /* 0x0000860002040a11 */ /* 0x000fc800078628ff */
[----:B------:R-:W-:-:S05]  /*04b0*/  @P0 LEA.HI.X R5, R2, c[0x0][0x21c], RZ, 0x5, P3 ;  /* 0x0000870002050a11 */ /* 0x000fca00018f2cff */
[----:B------:R1:W5:Y:S04]  /*04c0*/  @P0 LDG.E.128 R136, [R4.64] ;  /* 0x0000000404880981 */ /* 0x000368000c1e1d00 */
[----:B------:R1:W5:Y:S01]  /*04d0*/  @P0 LDG.E.128 R132, [R4.64+0x10] ;  /* 0x0000100404840981 */ /* 0x000362000c1e1d00 */
[----:B0-----:R-:W-:Y:S01]  /*04e0*/  IMAD.MOV.U32 R13, RZ, RZ, 0x20 ;  /* 0x00000020ff0d7424 */ /* 0x001fe200078e00ff */
[----:B------:R-:W-:Y:S01]  /*04f0*/  @P2 IADD3 R10, P3, R6, c[0x0][0x220], RZ ;  /* 0x00008800060a2a10 */ /* 0x000fe20007f7e0ff */
[----:B------:R-:W-:Y:S01]  /*0500*/  CS2R R130, SRZ ;  /* 0x0000000000827805 */ /* 0x000fe2000001ff00 */
[----:B------:R-:W-:Y:S01]  /*0510*/  CS2R R128, SRZ ;  /* 0x0000000000807805 */ /* 0x000fe2000001ff00 */
[----:B------:R-:W-:Y:S01]  /*0520*/  CS2R R126, SRZ ;  /* 0x00000000007e7805 */ /* 0x000fe2000001ff00 */
[----:B------:R-:W-:Y:S01]  /*0530*/  CS2R R124, SRZ ;  /* 0x00000000007c7805 */ /* 0x000fe2000001ff00 */
[----:B------:R-:W-:Y:S01]  /*0540*/  @P2 IADD3.X R11, R3, c[0x0][0x224], RZ, P3, !PT ;  /* 0x00008900030b2a10 */ /* 0x000fe20001ffe4ff */
[----:B------:R-:W-:Y:S01]  /*0550*/  IMAD.WIDE.U32 R12, R2, R13, c[0x0][0x1b0] ;  /* 0x00006c00020c7625 */ /* 0x000fe200078e000d */
[----:B-1----:R-:W-:-:S03]  /*0560*/  IADD3 R4, P0, R6, c[0x0][0x1b8], RZ ;  /* 0x00006e0006047a10 */ /* 0x002fc60007f1e0ff */
[----:B------:R0:W5:Y:S01]  /*0570*/  @P2 LDG.E.128 R128, [R10.64] ;  /* 0x000000040a802981 */ /* 0x000162000c1e1d00 */
[----:B------:R-:W-:-:S03]  /*0580*/  IADD3.X R5, R3, c[0x0][0x1bc], RZ, P0, !PT ;  /* 0x00006f0003057a10 */ /* 0x000fc600007fe4ff */
[----:B------:R0:W5:Y:S04]  /*0590*/  @P2 LDG.E.128 R124, [R10.64+0x10] ;  /* 0x000010040a7c2981 */ /* 0x000168000c1e1d00 */
[----:B------:R-:W2:Y:S04]  /*05a0*/  LDG.E.128 R16, [R4.64+0x10] ;  /* 0x0000100404107981 */ /* 0x000ea8000c1e1d00 */
[----:B------:R-:W3:Y:S04]  /*05b0*/  LDG.E.128 R20, [R4.64] ;  /* 0x0000000404147981 */ /* 0x000ee8000c1e1d00 */
[----:B------:R0:W5:Y:S04]  /*05c0*/  LDG.E.128 R232, [R12.64] ;  /* 0x000000040ce87981 */ /* 0x000168000c1e1d00 */
[----:B------:R0:W5:Y:S01]  /*05d0*/  LDG.E.128 R228, [R12.64+0x10] ;  /* 0x000010040ce47981 */ /* 0x000162000c1e1d00 */
[----:B------:R-:W-:-:S03]  /*05e0*/  IADD3 R2, R2, 0x80, RZ ;  /* 0x0000008002027810 */ /* 0x000fc60007ffe0ff */
[----:B--2---:R0:W-:Y:S04]  /*05f0*/  STL.64 [R1+0xa0], R16 ;  /* 0x0000a01001007387 */ /* 0x0041e80000100a00 */
[----:B------:R0:W-:Y:S04]  /*0600*/  STL.64 [R1+0xa8], R18 ;  /* 0x0000a81201007387 */ /* 0x0001e80000100a00 */
[----:B---3--:R0:W-:Y:S04]  /*0610*/  STL.64 [R1+0xb0], R20 ;  /* 0x0000b01401007387 */ /* 0x0081e80000100a00 */
[----:B------:R0:W-:Y:S02]  /*0620*/  STL.64 [R1+0xb8], R22 ;  /* 0x0000b81601007387 */ /* 0x0001e40000100a00 */
.L_x_9463:
[----:B------:R-:W-:Y:S05]  /*0630*/  BSYNC B0 ;  /* 0x0000000000007941 */ /* 0x000fea0003800000 */
.L_x_9462:
        /* <DEDUP_REMOVED lines=16> */
[----:B0-----:R-:W-:Y:S01]  /*0740*/  MOV R13, 0x20 ;  /* 0x00000020000d7802 */ /* 0x001fe20000000f00 */
[----:B------:R-:W-:Y:S01]  /*0750*/  CS2R R114, SRZ ;  /* 0x0000000000727805 */ /* 0x000fe2000001ff00 */
[----:B------:R-:W-:Y:S01]  /*0760*/  @P2 IADD3 R10, P3, R6, c[0x0][0x220], RZ ;  /* 0x00008800060a2a10 */ /* 0x000fe20007f7e0ff */
        /* <DEDUP_REMOVED lines=18> */
.L_x_9465:
[----:B------:R-:W-:Y:S05]  /*0890*/  BSYNC B0 ;  /* 0x0000000000007941 */ /* 0x000fea0003800000 */
.L_x_9464:
        /* <DEDUP_REMOVED lines=37> */
.L_x_9467:
[----:B------:R-:W-:Y:S05]  /*0af0*/  BSYNC B0 ;  /* 0x0000000000007941 */ /* 0x000fea0003800000 */
.L_x_9466:
[----:B------:R-:W-:Y:S01]  /*0b00*/  ISETP.GE.U32.AND P0, PT, R8, 0x280, PT ;  /* 0x000002800800780c */ /* 0x000fe20003f06070 */
[----:B------:R-:W-:Y:S01]  /*0b10*/  BSSY B0, `(.L_x_9468) ;  /* 0x0000027000007945 */ /* 0x000fe20003800000 */
[----:B------:R-:W-:-:S11]  /*0b20*/  LOP3.LUT R7, R7, 0xffffffef, RZ, 0xc0, !PT ;  /* 0xffffffef07077812 */ /* 0x000fd600078ec0ff */
[----:B------:R-:W-:Y:S01]  /*0b30*/  @P0 LOP3.LUT R7, R7, 0x10, RZ, 0xfc, !PT ;  /* 0x0000001007070812 */ /* 0x000fe200078efcff */
[----:B------:R-:W-:Y:S05]  /*0b40*/  @!P0 BRA `(.L_x_9469) ;  /* 0x0000023000008947 */ /* 0x000fea0003800000 */
[----:B------:R-:W-:Y:S01]  /*0b50*/  ISETP.NE.U32.AND P0, PT, RZ, c[0x0][0x218], PT ;  /* 0x00008600ff007a0c */ /* 0x000fe20003f05070 */
[----:B------:R-:W-:Y:S01]  /*0b60*/  CS2R R90, SRZ ;  /* 0x00000000005a7805 */ /* 0x000fe2000001ff00 */
[----:B------:R-:W-:Y:S01]  /*0b70*/  CS2R R88, SRZ ;  /* 0x0000000000587805 */ /* 0x000fe2000001ff00 */
[----:B------:R-:W-:Y:S01]  /*0b80*/  CS2R R86, SRZ ;  /* 0x0000000000567805 */ /* 0x000fe2000001ff00 */
[----:B------:R-:W-:Y:S01]  /*0b90*/  ISETP.NE.AND.EX P0, PT, RZ, c[0x0][0x21c], PT, P0 ;  /* 0x00008700ff007a0c */ /* 0x000fe20003f05300 */
[----:B------:R-:W-:Y:S01]  /*0ba0*/  CS2R R84, SRZ ;  /* 0x0000000000547805 */ /* 0x000fe2000001ff00 */
[C---:B0-----:R-:W-:Y:S01]  /*0bb0*/  IMAD.SHL.U32 R12, R2.reuse, 0x20, RZ ;  /* 0x00000020020c7824 */ /* 0x041fe200078e00ff */
[----:B------:R-:W-:-:S10]  /*0bc0*/  SHF.L.U64.HI R3, R2, 0x5, RZ ;  /* 0x0000000502037819 */ /* 0x000fd400000102ff */
[----:B------:R-:W-:-:S04]  /*0bd0*/  @P0 LEA R4, P2, R2, c[0x0][0x218], 0x5 ;  /* 0x0000860002040a11 */ /* 0x000fc800078428ff */
[----:B------:R-:W-:Y:S02]  /*0be0*/  @P0 LEA.HI.X R5, R2, c[0x0][0x21c], RZ, 0x5, P2 ;  /* 0x0000870002050a11 */ /* 0x000fe400010f2cff */
[----:B------:R-:W-:-:S03]  /*0bf0*/  ISETP.NE.U32.AND P2, PT, RZ, c[0x0][0x220], PT ;  /* 0x00008800ff007a0c */ /* 0x000fc60003f45070 */
[----:B------:R0:W5:Y:S01]  /*0c00*/  @P0 LDG.E.128 R88, [R4.64] ;  /* 0x0000000404580981 */ /* 0x000162000c1e1d00 */
[----:B------:R-:W-:-:S03]  /*0c10*/  ISETP.NE.AND.EX P2, PT, RZ, c[0x0][0x224], PT, P2 ;  /* 0x00008900ff007a0c */ /* 0x000fc60003f45320 */
[----:B------:R0:W5:Y:S01]  /*0c20*/  @P0 LDG.E.128 R84, [R4.64+0x10] ;  /* 0x0000100404540981 */ /* 0x000162000c1e1d00 */
[----:B------:R-:W-:-:S04]  /*0c30*/  IADD3 R10, P0, R12, c[0x0][0x1b8], RZ ;  /* 0x00006e000c0a7a10 */ /* 0x000fc80007f1e0ff */
[----:B------:R-:W-:-:S05]  /*0c40*/  IADD3.X R11, R3, c[0x0][0x1bc], RZ, P0, !PT ;  /* 0x00006f00030b7a10 */ /* 0x000fca00007fe4ff */
[----:B------:R-:W2:Y:S04]  /*0c50*/  LDG.E.128 R16, [R10.64+0x10] ;  /* 0x000010040a107981 */ /* 0x000ea8000c1e1d00 */
[----:B------:R-:W3:Y:S01]  /*0c60*/  LDG.E.128 R20, [R10.64] ;  /* 0x000000040a147981 */ /* 0x000ee2000c1e1d00 */
[----:B------:R-:W-:Y:S01]  /*0c70*/  HFMA2.MMA R9, -RZ, RZ, 0, 1.9073486328125e-06 ;  /* 0x00000020ff097435 */ /* 0x000fe200000001ff */
[----:B------:R-:W-:Y:S01]  /*0c80*/  @P2 IADD3 R12, P0, R12, c[0x0][0x220], RZ ;  /* 0x000088000c0c2a10 */ /* 0x000fe20007f1e0ff */
[----:B------:R-:W-:Y:S01]  /*0c90*/  CS2R R82, SRZ ;  /* 0x0000000000527805 */ /* 0x000fe2000001ff00 */
[----:B------:R-:W-:Y:S01]  /*0ca0*/  CS2R R80, SRZ ;  /* 0x0000000000507805 */ /* 0x000fe2000001ff00 */
[----:B------:R-:W-:Y:S01]  /*0cb0*/  CS2R R78, SRZ ;  /* 0x00000000004e7805 */ /* 0x000fe2000001ff00 */
[----:B------:R-:W-:Y:S01]  /*0cc0*/  CS2R R76, SRZ ;  /* 0x00000000004c7805 */ /* 0x000fe2000001ff00 */
[----:B------:R-:W-:-:S04]  /*0cd0*/  @P2 IADD3.X R13, R3, c[0x0][0x224], RZ, P0, !PT ;  /* 0x00008900030d2a10 */ /* 0x000fc800007fe4ff */
[C---:B0-----:R-:W-:Y:S01]  /*0ce0*/  IMAD.WIDE.U32 R4, R2.reuse, R9, c[0x0][0x1b0] ;  /* 0x00006c0002047625 */ /* 0x041fe200078e0009 */
[----:B------:R0:W5:Y:S04]  /*0cf0*/  @P2 LDG.E.128 R80, [R12.64] ;  /* 0x000000040c502981 */ /* 0x000168000c1e1d00 */
[----:B------:R0:W5:Y:S04]  /*0d00*/  @P2 LDG.E.128 R76, [R12.64+0x10] ;  /* 0x000010040c4c2981 */ /* 0x000168000c1e1d00 */
[----:B------:R0:W5:Y:S04]  /*0d10*/  LDG.E.128 R208, [R4.64] ;  /* 0x0000000404d07981 */ /* 0x000168000c1e1d00 */
[----:B------:R0:W5:Y:S01]  /*0d20*/  LDG.E.128 R204, [R4.64+0x10] ;  /* 0x0000100404cc7981 */ /* 0x000162000c1e1d00 */
[----:B------:R-:W-:-:S03]  /*0d30*/  IADD3 R2, R2, 0x80, RZ ;  /* 0x0000008002027810 */ /* 0x000fc60007ffe0ff */
[----:B--2---:R0:W-:Y:S04]  /*0d40*/  STL.64 [R1+0x40], R16 ;  /* 0x0000401001007387 */ /* 0x0041e80000100a00 */
[----:B------:R0:W-:Y:S04]  /*0d50*/  STL.64 [R1+0x48], R18 ;  /* 0x0000481201007387 */ /* 0x0001e80000100a00 */
[----:B---3--:R0:W-:Y:S04]  /*0d60*/  STL.64 [R1+0x50], R20 ;  /* 0x0000501401007387 */ /* 0x0081e80000100a00 */
[----:B------:R0:W-:Y:S02]  /*0d70*/  STL.64 [R1+0x58], R22 ;  /* 0x0000581601007387 */ /* 0x0001e40000100a00 */
.L_x_9469:
[----:B------:R-:W-:Y:S05]  /*0d80*/  BSYNC B0 ;  /* 0x0000000000007941 */ /* 0x000fea0003800000 */
.L_x_9468:
        /* <DEDUP_REMOVED lines=14> */
[----:B------:R-:W-:-:S05]  /*0e70*/  @P0 LEA.HI.X R5, R2, c[0x0][0x21c], RZ, 0x5, P2 ;  /* 0x0000870002050a11 */ /* 0x000fca00010f2cff */
[----:B------:R0:W5:Y:S04]  /*0e80*/  @P0 LDG.E.128 R72, [R4.64] ;  /* 0x0000000404480981 */ /* 0x000168000c1e1d00 */
[----:B------:R0:W5:Y:S01]  /*0e90*/  @P0 LDG.E.128 R68, [R4.64+0x10] ;  /* 0x0000100404440981 */ /* 0x000162000c1e1d00 */
[----:B------:R-:W-:Y:S01]  /*0ea0*/  IADD3 R10, P0, R12, c[0x0][0x1b8], RZ ;  /* 0x00006e000c0a7a10 */ /* 0x000fe20007f1e0ff */
[----:B------:R-:W-:Y:S01]  /*0eb0*/  CS2R R66, SRZ ;  /* 0x0000000000427805 */ /* 0x000fe2000001ff00 */
[----:B------:R-:W-:Y:S01]  /*0ec0*/  CS2R R64, SRZ ;  /* 0x0000000000407805 */ /* 0x000fe2000001ff00 */
[----:B------:R-:W-:Y:S01]  /*0ed0*/  CS2R R62, SRZ ;  /* 0x00000000003e7805 */ /* 0x000fe2000001ff00 */
[----:B------:R-:W-:Y:S01]  /*0ee0*/  IADD3.X R11, R3, c[0x0][0x1bc], RZ, P0, !PT ;  /* 0x00006f00030b7a10 */ /* 0x000fe200007fe4ff */
[----:B------:R-:W-:Y:S01]  /*0ef0*/  CS2R R60, SRZ ;  /* 0x00000000003c7805 */ /* 0x000fe2000001ff00 */
[----:B------:R-:W-:-:S03]  /*0f00*/  ISETP.NE.U32.AND P0, PT, RZ, c[0x0][0x220], PT ;  /* 0x00008800ff007a0c */ /* 0x000fc60003f05070 */
[----:B------:R-:W2:Y:S01]  /*0f10*/  LDG.E.128 R16, [R10.64+0x10] ;  /* 0x000010040a107981 */ /* 0x000ea2000c1e1d00 */
[----:B------:R-:W-:-:S03]  /*0f20*/  ISETP.NE.AND.EX P0, PT, RZ, c[0x0][0x224], PT, P0 ;  /* 0x00008900ff007a0c */ /* 0x000fc60003f05300 */
[----:B------:R-:W3:Y:S10]  /*0f30*/  LDG.E.128 R20, [R10.64] ;  /* 0x000000040a147981 */ /* 0x000ef4000c1e1d00 */
[----:B------:R-:W-:-:S04]  /*0f40*/  @P0 IADD3 R12, P2, R12, c[0x0][0x220], RZ ;  /* 0x000088000c0c0a10 */ /* 0x000fc80007f5e0ff */
[----:B------:R-:W-:Y:S01]  /*0f50*/  @P0 IADD3.X R13, R3, c[0x0][0x224], RZ, P2, !PT ;  /* 0x00008900030d0a10 */ /* 0x000fe200017fe4ff */
[----:B------:R-:W-:-:S04]  /*0f60*/  IMAD.MOV.U32 R3, RZ, RZ, 0x20 ;  /* 0x00000020ff037424 */ /* 0x000fc800078e00ff */
        /* <DEDUP_REMOVED lines=10> */
.L_x_9471:
[----:B------:R-:W-:Y:S05]  /*1010*/  BSYNC B0 ;  /* 0x0000000000007941 */ /* 0x000fea0003800000 */
.L_x_9470:
        /* <DEDUP_REMOVED lines=11> */
[----:B------:R-:W-:Y:S01]  /*10d0*/  IMAD.SHL.U32 R3, R2, 0x20, RZ ;  /* 0x0000002002037824 */ /* 0x000fe200078e00ff */
[----:B------:R-:W-:-:S10]  /*10e0*/  SHF.R.U32.HI R6, RZ, 0x1b, R2 ;  /* 0x0000001bff067819 */ /* 0x000fd40000011602 */
[----:B0-----:R-:W-:-:S04]  /*10f0*/  @P0 LEA R4, P2, R2, c[0x0][0x218], 0x5 ;  /* 0x0000860002040a11 */ /* 0x001fc800078428ff */
[----:B------:R-:W-:Y:S02]  /*1100*/  @P0 LEA.HI.X R5, R2, c[0x0][0x21c], RZ, 0x5, P2 ;  /* 0x0000870002050a11 */ /* 0x000fe400010f2cff */
[----:B------:R-:W-:-:S03]  /*1110*/  ISETP.NE.U32.AND P2, PT, RZ, c[0x0][0x220], PT ;  /* 0x00008800ff007a0c */ /* 0x000fc60003f45070 */
[----:B------:R0:W5:Y:S01]  /*1120*/  @P0 LDG.E.128 R56, [R4.64] ;  /* 0x0000000404380981 */ /* 0x000162000c1e1d00 */
[----:B------:R-:W-:-:S03]  /*1130*/  ISETP.NE.AND.EX P2, PT, RZ, c[0x0][0x224], PT, P2 ;  /* 0x00008900ff007a0c */ /* 0x000fc60003f45320 */
[----:B------:R0:W5:Y:S10]  /*1140*/  @P0 LDG.E.128 R52, [R4.64+0x10] ;  /* 0x0000100404340981 */ /* 0x000174000c1e1d00 */
[----:B------:R-:W-:-:S02]  /*1150*/  @P2 IADD3 R10, P3, R3, c[0x0][0x220], RZ ;  /* 0x00008800030a2a10 */ /* 0x000fc40007f7e0ff */
[----:B0-----:R-:W-:Y:S02]  /*1160*/  IADD3 R4, P0, R3, c[0x0][0x1b8], RZ ;  /* 0x00006e0003047a10 */ /* 0x001fe40007f1e0ff */
[----:B------:R-:W-:Y:S01]  /*1170*/  MOV R3, 0x20 ;  /* 0x0000002000037802 */ /* 0x000fe20000000f00 */
[----:B------:R-:W-:Y:S01]  /*1180*/  CS2R R50, SRZ ;  /* 0x0000000000327805 */ /* 0x000fe2000001ff00 */
[----:B------:R-:W-:Y:S01]  /*1190*/  CS2R R48, SRZ ;  /* 0x0000000000307805 */ /* 0x000fe2000001ff00 */
[----:B------:R-:W-:Y:S01]  /*11a0*/  CS2R R46, SRZ ;  /* 0x00000000002e7805 */ /* 0x000fe2000001ff00 */
[----:B------:R-:W-:Y:S01]  /*11b0*/  CS2R R44, SRZ ;  /* 0x00000000002c7805 */ /* 0x000fe2000001ff00 */
[----:B------:R-:W-:Y:S01]  /*11c0*/  IMAD.WIDE.U32 R2, R2, R3, c[0x0][0x1b0] ;  /* 0x00006c0002027625 */ /* 0x000fe200078e0003 */
[----:B------:R-:W-:-:S04]  /*11d0*/  @P2 IADD3.X R11, R6, c[0x0][0x224], RZ, P3, !PT ;  /* 0x00008900060b2a10 */ /* 0x000fc80001ffe4ff */
[----:B------:R-:W2:Y:S01]  /*11e0*/  LDG.E.128 R16, [R2.64] ;  /* 0x0000000402107981 */ /* 0x000ea2000c1e1d00 */
[----:B------:R-:W-:-:S03]  /*11f0*/  IADD3.X R5, R6, c[0x0][0x1bc], RZ, P0, !PT ;  /* 0x00006f0006057a10 */ /* 0x000fc600007fe4ff */
[----:B------:R0:W5:Y:S04]  /*1200*/  @P2 LDG.E.128 R48, [R10.64] ;  /* 0x000000040a302981 */ /* 0x000168000c1e1d00 */
[----:B------:R0:W5:Y:S04]  /*1210*/  @P2 LDG.E.128 R44, [R10.64+0x10] ;  /* 0x000010040a2c2981 */ /* 0x000168000c1e1d00 */
[----:B------:R0:W5:Y:S04]  /*1220*/  LDG.E.128 R244, [R2.64+0x10] ;  /* 0x0000100402f47981 */ /* 0x000168000c1e1d00 */
[----:B------:R0:W5:Y:S04]  /*1230*/  LDG.E.128 R240, [R4.64] ;  /* 0x0000000404f07981 */ /* 0x000168000c1e1d00 */
[----:B------:R0:W5:Y:S04]  /*1240*/  LDG.E.128 R236, [R4.64+0x10] ;  /* 0x0000100404ec7981 */ /* 0x000168000c1e1d00 */
[----:B--2---:R0:W-:Y:S04]  /*1250*/  STL.64 [R1], R16 ;  /* 0x0000001001007387 */ /* 0x0041e80000100a00 */
[----:B------:R0:W-:Y:S02]  /*1260*/  STL.64 [R1+0x8], R18 ;  /* 0x0000081201007387 */ /* 0x0001e40000100a00 */
.L_x_9473:
[----:B------:R-:W-:Y:S05]  /*1270*/  BSYNC B0 ;  /* 0x0000000000007941 */ /* 0x000fea0003800000 */
.L_x_9472:
[----:B------:R-:W1:Y:S02]  /*1280*/  S2UR UR6, SR_CTAID.X ;  /* 0x00000000000679c3 */ /* 0x000e640000002500 */
[----:B-1----:R-:W-:-:S04]  /*1290*/  LEA.HI R6, R14, UR6, RZ, 0x19 ;  /* 0x000000060e067c11 */ /* 0x002fc8000f8fc8ff */
[----:B------:R-:W-:-:S13]  /*12a0*/  ISETP.GE.AND P0, PT, R6, c[0x0][0x164], PT ;  /* 0x0000590006007a0c */ /* 0x000fda0003f06270 */
[----:B------:R-:W-:Y:S05]  /*12b0*/  @P0 EXIT ;  /* 0x000000000000094d */ /* 0x000fea0003800000 */
[----:B------:R-:W-:Y:S01]  /*12c0*/  SHF.R.S32.HI R0, RZ, 0x3, R0 ;  /* 0x00000003ff007819 */ /* 0x000fe20000011400 */
[----:B------:R-:W-:Y:S01]  /*12d0*/  ULDC.U8 UR6, c[0x0][0x1f0] ;  /* 0x00007c0000067ab9 */ /* 0x000fe20000000000 */
[----:B0-----:R-:W-:Y:S02]  /*12e0*/  LOP3.LUT R3, R14, 0x60, RZ, 0xc0, !PT ;  /* 0x000000600e037812 */ /* 0x001fe400078ec0ff */
[----:B------:R-:W-:Y:S02]  /*12f0*/  LOP3.LUT R2, R0, 0x7f, RZ, 0xc0, !PT ;  /* 0x0000007f00027812 */ /* 0x000fe400078ec0ff */
[----:B------:R-:W-:Y:S02]  /*1300*/  SHF.R.U32.HI R0, RZ, 0x2, R0 ;  /* 0x00000002ff007819 */ /* 0x000fe40000011600 */
[----:B------:R-:W-:Y:S01]  /*1310*/  SHF.L.U32 R4, R14, 0x5, RZ ;  /* 0x000000050e047819 */ /* 0x000fe200000006ff */
[----:B------:R-:W-:Y:S01]  /*1320*/  IMAD.IADD R3, R2, 0x1, -R3 ;  /* 0x0000000102037824 */ /* 0x000fe200078e0a03 */
[----:B------:R-:W-:-:S02]  /*1330*/  LOP3.LUT R0, R0, 0x3fffffe0, RZ, 0xc0, !PT ;  /* 0x3fffffe000007812 */ /* 0x000fc400078ec0ff */
[----:B------:R-:W-:Y:S01]  /*1340*/  LOP3.LUT R5, R4, 0x3e0, RZ, 0xc0, !PT ;  /* 0x000003e004057812 */ /* 0x000fe200078ec0ff */
[----:B------:R-:W-:Y:S01]  /*1350*/  IMAD.MOV.U32 R4, RZ, RZ, c[0x0][0x184] ;  /* 0x00006100ff047624 */ /* 0x000fe200078e00ff */
[----:B------:R-:W-:-:S03]  /*1360*/  IMNMX R3, RZ, R3, !PT ;  /* 0x00000003ff037217 */ /* 0x000fc60007800200 */
[----:B------:R-:W-:Y:S01]  /*1370*/  IMAD.IADD R5, R2, 0x1, -R5 ;  /* 0x0000000102057824 */ /* 0x000fe200078e0a05 */
[----:B------:R-:W-:Y:S01]  /*1380*/  IMNMX R3, R3, 0x20, PT ;  /* 0x0000002003037817 */ /* 0x000fe20003800200 */
[----:B------:R-:W-:-:S03]  /*1390*/  IMAD.MOV.U32 R2, RZ, RZ, c[0x0][0x180] ;  /* 0x00006000ff027624 */ /* 0x000fc600078e00ff */
[----:B------:R-:W-:Y:S01]  /*13a0*/  IMNMX R5, RZ, R5, !PT ;  /* 0x00000005ff057217 */ /* 0x000fe20007800200 */
[----:B------:R-:W-:Y:S01]  /*13b0*/  IMAD.IADD R3, R3, 0x1, R0 ;  /* 0x0000000103037824 */ /* 0x000fe200078e0200 */
[----:B------:R-:W-:Y:S01]  /*13c0*/  LOP3.LUT P0, RZ, R2, c[0x0][0x178], RZ, 0xfc, !PT ;  /* 0x00005e0002ff7a12 */ /* 0x000fe2000780fcff */
[----:B------:R-:W-:Y:S01]  /*13d0*/  HFMA2.MMA R2, -RZ, RZ, 0, 5.9604644775390625e-08 ;  /* 0x00000001ff027435 */ /* 0x000fe200000001ff */
[----:B------:R-:W-:Y:S01]  /*13e0*/  IMNMX R5, R5, 0x20, PT ;  /* 0x0000002005057817 */ /* 0x000fe20003800200 */
[----:B------:R-:W-:Y:S01]  /*13f0*/  IMAD.SHL.U32 R3, R3, 0x8, RZ ;  /* 0x0000000803037824 */ /* 0x000fe200078e00ff */
[----:B------:R-:W-:-:S03]  /*1400*/  LOP3.LUT P0, RZ, R4, c[0x0][0x17c], RZ, 0xfc, P0 ;  /* 0x00005f0004ff7a12 */ /* 0x000fc6000000fcff */
[----:B------:R-:W-:Y:S02]  /*1410*/  IMAD.IADD R5, R0, 0x1, R5 ;  /* 0x0000000100057824 */ /* 0x000fe400078e0205 */
[----:B------:R-:W0:Y:S02]  /*1420*/  I2F.U32 R3, R3 ;  /* 0x0000000300037306 */ /* 0x000e240000201000 */
[----:B------:R-:W-:-:S06]  /*1430*/  IMAD.SHL.U32 R0, R5, 0x8, RZ ;  /* 0x0000000805007824 */ /* 0x000fcc00078e00ff */
[----:B0-----:R-:W0:Y:S02]  /*1440*/  MUFU.RCP R3, R3 ;  /* 0x0000000300037308 */ /* 0x001e240000001000 */
[----:B0-----:R0:W-:Y:S04]  /*1450*/  STL [R1+0x24], R3 ;  /* 0x0000240301007387 */ /* 0x0011e80000100800 */
[----:B------:R0:W-:Y:S04]  /*1460*/  STL.S16 [R1+0x20], R2 ;  /* 0x0000200201007387 */ /* 0x0001e80000100600 */
[----:B------:R0:W-:Y:S02]  /*1470*/  STL [R1+0x2c], R0 ;  /* 0x00002c0001007387 */ /* 0x0001e40000100800 */
.L_x_9729:
[----:B------:R-:W1:Y:S01]  /*1480*/  S2R R178, SR_TID.X ;  /* 0x0000000000b27919 */ /* 0x000e620000002100 */
[----:B------:R-:W-:Y:S01]  /*1490*/  IMAD R5, R6, c[0x0][0x168], RZ ;  /* 0x00005a0006057a24 */ /* 0x000fe200078e02ff */
[----:B------:R-:W-:Y:S04]  /*14a0*/  BSSY B0, `(.L_x_9474) ;  /* 0x000009a000007945 */ /* 0x000fe80003800000 */
[----:B------:R-:W-:-:S04]  /*14b0*/  SHF.R.S32.HI R148, RZ, 0x1f, R5 ;  /* 0x0000001fff947819 */ /* 0x000fc80000011405 */
[----:B------:R-:W-:Y:S02]  /*14c0*/  LEA.HI R5, R148, R5, RZ, 0x3 ;  /* 0x0000000594057211 */ /* 0x000fe400078f18ff */
[----:B-1----:R-:W-:-:S04]  /*14d0*/  LOP3.LUT R148, R178, 0x7f, RZ, 0xc0, !PT ;  /* 0x0000007fb2947812 */ /* 0x002fc800078ec0ff */
        /* <DEDUP_REMOVED lines=10> */
[----:B-1----:R-:W-:-:S04]  /*1580*/  @P2 LEA R20, P3, R5, c[0x0][0x180], 0x4 ;  /* 0x0000600005142a11 */ /* 0x002fc800078620ff */
[----:B------:R-:W-:-:S05]  /*1590*/  @P2 LEA.HI.X R21, R5, c[0x0][0x184], RZ, 0x4, P3 ;  /* 0x0000610005152a11 */ /* 0x000fca00018f24ff */
[----:B------:R1:W5:Y:S02]  /*15a0*/  @P2 LDG.E.128 R36, [R20.64] ;  /* 0x0000000414242981 */ /* 0x000364000c1e1d00 */
[----:B-1----:R-:W-:-:S10]  /*15b0*/  HFMA2.MMA R20, -RZ, RZ, 0, 9.5367431640625e-07 ;  /* 0x00000010ff147435 */ /* 0x002fd400000001ff */
[----:B------:R-:W-:-:S05]  /*15c0*/  IMAD.WIDE.U32 R20, R5, R20, c[0x0][0x170] ;  /* 0x00005c0005147625 */ /* 0x000fca00078e0014 */
        /* <DEDUP_REMOVED lines=10> */
.L_x_9477:
[----:B-----5:R-:W-:-:S05]  /*1670*/  PRMT R20, RZ, 0x5410, R36 ;  /* 0x00005410ff147816 */ /* 0x020fca0000000024 */
[----:B------:R-:W-:Y:S01]  /*1680*/  FADD.FTZ R4, R20, R4 ;  /* 0x0000000414047221 */ /* 0x000fe20000010000 */
[----:B------:R-:W-:Y:S05]  /*1690*/  BRA `(.L_x_9478) ;  /* 0x0000004000007947 */ /* 0x000fea0003800000 */
.L_x_9476:
[----:B-----5:R-:W-:-:S05]  /*16a0*/  PRMT R20, RZ, 0x5410, R40 ;  /* 0x00005410ff147816 */ /* 0x020fca0000000028 */
[----:B------:R-:W-:Y:S01]  /*16b0*/  FADD.FTZ R4, R20, R4 ;  /* 0x0000000414047221 */ /* 0x000fe20000010000 */
[----:B------:R-:W-:-:S05]  /*16c0*/  @P2 PRMT R20, RZ, 0x5410, R36 ;  /* 0x00005410ff142816 */ /* 0x000fca0000000024 */
[----:B------:R-:W-:-:S05]  /*16d0*/  @P2 FADD.FTZ R4, R20, R4 ;  /* 0x0000000414042221 */ /* 0x000fca0000010000 */
.L_x_9478:
[----:B------:R-:W-:-:S04]  /*16e0*/  F2FP.BF16.PACK_AB R20, RZ, R4 ;  /* 0x00000004ff14723e */ /* 0x000fc800000010ff */
[----:B------:R-:W-:Y:S02]  /*16f0*/  PRMT R144, R20, 0x7610, R144 ;  /* 0x0000761014907816 */ /* 0x000fe40000000090 */
.L_x_9479:
[----:B------:R-:W-:Y:S01]  /*1700*/  PRMT R21, RZ, 0x7610, R148 ;  /* 0x00007610ff157816 */ /* 0x000fe20000000094 */
[----:B------:R-:W-:Y:S05]  /*1710*/  @P3 BRA `(.L_x_9480) ;  /* 0x0000008000003947 */ /* 0x000fea0003800000 */
[----:B------:R-:W-:-:S04]  /*1720*/  ISETP.NE.U32.AND P4, PT, RZ, c[0x0][0x180], PT ;  /* 0x00006000ff007a0c */ /* 0x000fc80003f85070 */
[----:B------:R-:W-:-:S13]  /*1730*/  ISETP.NE.AND.EX P4, PT, RZ, c[0x0][0x184], PT, P4 ;  /* 0x00006100ff007a0c */ /* 0x000fda0003f85340 */
[----:B------:R-:W-:Y:S05]  /*1740*/  @P4 BRA `(.L_x_9481) ;  /* 0x0000002000004947 */ /* 0x000fea0003800000 */
[----:B------:R-:W-:Y:S05]  /*1750*/  @P0 BRA `(.L_x_9482) ;  /* 0x0000008000000947 */ /* 0x000fea0003800000 */
[----:B------:R-:W-:Y:S05]  /*1760*/  BRA `(.L_x_9483) ;  /* 0x0000009000007947 */ /* 0x000fea0003800000 */
.L_x_9481:
[----:B-----5:R-:W-:-:S05]  /*1770*/  PRMT R20, RZ, 0x7610, R36 ;  /* 0x00007610ff147816 */ /* 0x020fca0000000024 */
[----:B------:R-:W-:Y:S01]  /*1780*/  FADD.FTZ R21, R20, R21 ;  /* 0x0000001514157221 */ /* 0x000fe20000010000 */
[----:B------:R-:W-:Y:S05]  /*1790*/  BRA `(.L_x_9482) ;  /* 0x0000004000007947 */ /* 0x000fea0003800000 */
.L_x_9480:
[----:B-----5:R-:W-:-:S05]  /*17a0*/  PRMT R20, RZ, 0x7610, R40 ;  /* 0x00007610ff147816 */ /* 0x020fca0000000028 */
[----:B------:R-:W-:Y:S01]  /*17b0*/  FADD.FTZ R21, R20, R21 ;  /* 0x0000001514157221 */ /* 0x000fe20000010000 */
[----:B------:R-:W-:-:S05]  /*17c0*/  @P2 PRMT R20, RZ, 0x7610, R36 ;  /* 0x00007610ff142816 */ /* 0x000fca0000000024 */
[----:B------:R-:W-:-:S05]  /*17d0*/  @P2 FADD.FTZ R21, R20, R21 ;  /* 0x0000001514152221 */ /* 0x000fca0000010000 */
.L_x_9482:
[----:B------:R-:W-:-:S04]  /*17e0*/  F2FP.BF16.PACK_AB R20, RZ, R21 ;  /* 0x00000015ff14723e */ /* 0x000fc800000010ff */
[----:B------:R-:W-:Y:S02]  /*17f0*/  PRMT R144, R144, 0x5410, R20 ;  /* 0x0000541090907816 */ /* 0x000fe40000000014 */
.L_x_9483:
[----:B------:R-:W-:Y:S01]  /*1800*/  PRMT R20, RZ, 0x5410, R149 ;  /* 0x00005410ff147816 */ /* 0x000fe20000000095 */
[----:B------:R-:W-:Y:S05]  /*1810*/  @P3 BRA `(.L_x_9484) ;  /* 0x0000008000003947 */ /* 0x000fea0003800000 */
[----:B------:R-:W-:-:S04]  /*1820*/  ISETP.NE.U32.AND P4, PT, RZ, c[0x0][0x180], PT ;  /* 0x00006000ff007a0c */ /* 0x000fc80003f85070 */
[----:B------:R-:W-:-:S13]  /*1830*/  ISETP.NE.AND.EX P4, PT, RZ, c[0x0][0x184], PT, P4 ;  /* 0x00006100ff007a0c */ /* 0x000fda0003f85340 */
[----:B------:R-:W-:Y:S05]  /*1840*/  @P4 BRA `(.L_x_9485) ;  /* 0x0000002000004947 */ /* 0x000fea0003800000 */
[----:B------:R-:W-:Y:S05]  /*1850*/  @P0 BRA `(.L_x_9486) ;  /* 0x0000008000000947 */ /* 0x000fea0003800000 */
[----:B------:R-:W-:Y:S05]  /*1860*/  BRA `(.L_x_9487) ;  /* 0x0000009000007947 */ /* 0x000fea0003800000 */
.L_x_9485:
[----:B-----5:R-:W-:-:S05]  /*1870*/  PRMT R148, RZ, 0x5410, R37 ;  /* 0x00005410ff947816 */ /* 0x020fca0000000025 */
[----:B------:R-:W-:Y:S01]  /*1880*/  FADD.FTZ R20, R148, R20 ;  /* 0x0000001494147221 */ /* 0x000fe20000010000 */
[----:B------:R-:W-:Y:S05]  /*1890*/  BRA `(.L_x_9486) ;  /* 0x0000004000007947 */ /* 0x000fea0003800000 */
.L_x_9484:
[----:B-----5:R-:W-:-:S05]  /*18a0*/  PRMT R148, RZ, 0x5410, R41 ;  /* 0x00005410ff947816 */ /* 0x020fca0000000029 */
[----:B------:R-:W-:Y:S01]  /*18b0*/  FADD.FTZ R20, R148, R20 ;  /* 0x0000001494147221 */ /* 0x000fe20000010000 */
[----:B------:R-:W-:-:S05]  /*18c0*/  @P2 PRMT R148, RZ, 0x5410, R37 ;  /* 0x00005410ff942816 */ /* 0x000fca0000000025 */
[----:B------:R-:W-:-:S05]  /*18d0*/  @P2 FADD.FTZ R20, R148, R20 ;  /* 0x0000001494142221 */ /* 0x000fca0000010000 */
.L_x_9486:
[----:B------:R-:W-:-:S04]  /*18e0*/  F2FP.BF16.PACK_AB R148, RZ, R20 ;  /* 0x00000014ff94723e */ /* 0x000fc800000010ff */
[----:B------:R-:W-:Y:S02]  /*18f0*/  PRMT R145, R148, 0x7610, R145 ;  /* 0x0000761094917816 */ /* 0x000fe40000000091 */
.L_x_9487:
[----:B------:R-:W-:Y:S01]  /*1900*/  PRMT R155, RZ, 0x7610, R149 ;  /* 0x00007610ff9b7816 */ /* 0x000fe20000000095 */
[----:B------:R-:W-:Y:S05]  /*1910*/  @P3 BRA `(.L_x_9488) ;  /* 0x0000008000003947 */ /* 0x000fea0003800000 */
[----:B------:R-:W-:-:S04]  /*1920*/  ISETP.NE.U32.AND P4, PT, RZ, c[0x0][0x180], PT ;  /* 0x00006000ff007a0c */ /* 0x000fc80003f85070 */
[----:B------:R-:W-:-:S13]  /*1930*/  ISETP.NE.AND.EX P4, PT, RZ, c[0x0][0x184], PT, P4 ;  /* 0x00006100ff007a0c */ /* 0x000fda0003f85340 */
[----:B------:R-:W-:Y:S05]  /*1940*/  @P4 BRA `(.L_x_9489) ;  /* 0x0000002000004947 */ /* 0x000fea0003800000 */
[----:B------:R-:W-:Y:S05]  /*1950*/  @P0 BRA `(.L_x_9490) ;  /* 0x0000008000000947 */ /* 0x000fea0003800000 */
[----:B------:R-:W-:Y:S05]  /*1960*/  BRA `(.L_x_9491) ;  /* 0x0000009000007947 */ /* 0x000fea0003800000 */
.L_x_9489:
[----:B-----5:R-:W-:-:S05]  /*1970*/  PRMT R148, RZ, 0x7610, R37 ;  /* 0x00007610ff947816 */ /* 0x020fca0000000025 */
[----:B------:R-:W-:Y:S01]  /*1980*/  FADD.FTZ R155, R148, R155 ;  /* 0x0000009b949b7221 */ /* 0x000fe20000010000 */
[----:B------:R-:W-:Y:S05]  /*1990*/  BRA `(.L_x_9490) ;  /* 0x0000004000007947 */ /* 0x000fea0003800000 */
.L_x_9488:
[----:B-----5:R-:W-:-:S05]  /*19a0*/  PRMT R148, RZ, 0x7610, R41 ;  /* 0x00007610ff947816 */ /* 0x020fca0000000029 */
[----:B------:R-:W-:Y:S01]  /*19b0*/  FADD.FTZ R155, R148, R155 ;  /* 0x0000009b949b7221 */ /* 0x000fe20000010000 */
[----:B------:R-:W-:-:S05]  /*19c0*/  @P2 PRMT R148, RZ, 0x7610, R37 ;  /* 0x00007610ff942816 */ /* 0x000fca0000000025 */
[----:B------:R-:W-:-:S05]  /*19d0*/  @P2 FADD.FTZ R155, R148, R155 ;  /* 0x0000009b949b2221 */ /* 0x000fca0000010000 */
.L_x_9490:
[----:B------:R-:W-:-:S04]  /*19e0*/  F2FP.BF16.PACK_AB R148, RZ, R155 ;  /* 0x0000009bff94723e */ /* 0x000fc800000010ff */
[----:B------:R-:W-:Y:S02]  /*19f0*/  PRMT R145, R145, 0x5410, R148 ;  /* 0x0000541091917816 */ /* 0x000fe40000000094 */
.L_x_9491:
[----:B------:R-:W-:Y:S01]  /*1a00*/  PRMT R154, RZ, 0x5410, R150 ;  /* 0x00005410ff9a7816 */ /* 0x000fe20000000096 */
[----:B------:R-:W-:Y:S05]  /*1a10*/  @P3 BRA `(.L_x_9492) ;  /* 0x0000008000003947 */ /* 0x000fea0003800000 */
[----:B------:R-:W-:-:S04]  /*1a20*/  ISETP.NE.U32.AND P4, PT, RZ, c[0x0][0x180], PT ;  /* 0x00006000ff007a0c */ /* 0x000fc80003f85070 */
[----:B------:R-:W-:-:S13]  /*1a30*/  ISETP.NE.AND.EX P4, PT, RZ, c[0x0][0x184], PT, P4 ;  /* 0x00006100ff007a0c */ /* 0x000fda0003f85340 */
[----:B------:R-:W-:Y:S05]  /*1a40*/  @P4 BRA `(.L_x_9493) ;  /* 0x0000002000004947 */ /* 0x000fea0003800000 */
[----:B------:R-:W-:Y:S05]  /*1a50*/  @P0 BRA `(.L_x_9494) ;  /* 0x0000008000000947 */ /* 0x000fea0003800000 */
[----:B------:R-:W-:Y:S05]  /*1a60*/  BRA `(.L_x_9495) ;  /* 0x0000009000007947 */ /* 0x000fea0003800000 */
.L_x_9493:
[----:B-----5:R-:W-:-:S05]  /*1a70*/  PRMT R148, RZ, 0x5410, R38 ;  /* 0x00005410ff947816 */ /* 0x020fca0000000026 */
[----:B------:R-:W-:Y:S01]  /*1a80*/  FADD.FTZ R154, R148, R154 ;  /* 0x0000009a949a7221 */ /* 0x000fe20000010000 */
[----:B------:R-:W-:Y:S05]  /*1a90*/  BRA `(.L_x_9494) ;  /* 0x0000004000007947 */ /* 0x000fea0003800000 */
.L_x_9492:
[----:B-----5:R-:W-:-:S05]  /*1aa0*/  PRMT R148, RZ, 0x5410, R42 ;  /* 0x00005410ff947816 */ /* 0x020fca000000002a */
[----:B------:R-:W-:Y:S01]  /*1ab0*/  FADD.FTZ R154, R148, R154 ;  /* 0x0000009a949a7221 */ /* 0x000fe20000010000 */
[----:B------:R-:W-:-:S05]  /*1ac0*/  @P2 PRMT R148, RZ, 0x5410, R38 ;  /* 0x00005410ff942816 */ /* 0x000fca0000000026 */
[----:B------:R-:W-:-:S05]  /*1ad0*/  @P2 FADD.FTZ R154, R148, R154 ;  /* 0x0000009a949a2221 */ /* 0x000fca0000010000 */
.L_x_9494:
[----:B------:R-:W-:-:S04]  /*1ae0*/  F2FP.BF16.PACK_AB R148, RZ, R154 ;  /* 0x0000009aff94723e */ /* 0x000fc800000010ff */
[----:B------:R-:W-:Y:S02]  /*1af0*/  PRMT R146, R148, 0x7610, R146 ;  /* 0x0000761094927816 */ /* 0x000fe40000000092 */
.L_x_9495:
[----:B------:R-:W-:Y:S01]  /*1b00*/  PRMT R170, RZ, 0x7610, R150 ;  /* 0x00007610ffaa7816 */ /* 0x000fe20000000096 */
[----:B------:R-:W-:Y:S05]  /*1b10*/  @P3 BRA `(.L_x_9496) ;  /* 0x0000008000003947 */ /* 0x000fea0003800000 */
[----:B------:R-:W-:-:S04]  /*1b20*/  ISETP.NE.U32.AND P4, PT, RZ, c[0x0][0x180], PT ;  /* 0x00006000ff007a0c */ /* 0x000fc80003f85070 */
[----:B------:R-:W-:-:S13]  /*1b30*/  ISETP.NE.AND.EX P4, PT, RZ, c[0x0][0x184], PT, P4 ;  /* 0x00006100ff007a0c */ /* 0x000fda0003f85340 */
[----:B------:R-:W-:Y:S05]  /*1b40*/  @P4 BRA `(.L_x_9497) ;  /* 0x0000002000004947 */ /* 0x000fea0003800000 */
[----:B------:R-:W-:Y:S05]  /*1b50*/  @P0 BRA `(.L_x_9498) ;  /* 0x0000008000000947 */ /* 0x000fea0003800000 */
[----:B------:R-:W-:Y:S05]  /*1b60*/  BRA `(.L_x_9499) ;  /* 0x0000009000007947 */ /* 0x000fea0003800000 */
.L_x_9497:
[----:B-----5:R-:W-:-:S05]  /*1b70*/  PRMT R148, RZ, 0x7610, R38 ;  /* 0x00007610ff947816 */ /* 0x020fca0000000026 */
[----:B------:R-:W-:Y:S01]  /*1b80*/  FADD.FTZ R170, R148, R170 ;  /* 0x000000aa94aa7221 */ /* 0x000fe20000010000 */
[----:B------:R-:W-:Y:S05]  /*1b90*/  BRA `(.L_x_9498) ;  /* 0x0000004000007947 */ /* 0x000fea0003800000 */
.L_x_9496:
[----:B-----5:R-:W-:-:S05]  /*1ba0*/  PRMT R148, RZ, 0x7610, R42 ;  /* 0x00007610ff947816 */ /* 0x020fca000000002a */
[----:B------:R-:W-:Y:S01]  /*1bb0*/  FADD.FTZ R170, R148, R170 ;  /* 0x000000aa94aa7221 */ /* 0x000fe20000010000 */
[----:B------:R-:W-:-:S05]  /*1bc0*/  @P2 PRMT R148, RZ, 0x7610, R38 ;  /* 0x00007610ff942816 */ /* 0x000fca0000000026 */
[----:B------:R-:W-:-:S05]  /*1bd0*/  @P2 FADD.FTZ R170, R148, R170 ;  /* 0x000000aa94aa2221 */ /* 0x000fca0000010000 */
.L_x_9498:
[----:B------:R-:W-:-:S04]  /*1be0*/  F2FP.BF16.PACK_AB R148, RZ, R170 ;  /* 0x000000aaff94723e */ /* 0x000fc800000010ff */
[----:B------:R-:W-:Y:S02]  /*1bf0*/  PRMT R146, R146, 0x5410, R148 ;  /* 0x0000541092927816 */ /* 0x000fe40000000094 */
.L_x_9499:
[----:B------:R-:W-:Y:S01]  /*1c00*/  PRMT R169, RZ, 0x5410, R151 ;  /* 0x00005410ffa97816 */ /* 0x000fe20000000097 */
[----:B------:R-:W-:Y:S05]  /*1c10*/  @P3 BRA `(.L_x_9500) ;  /* 0x0000008000003947 */ /* 0x000fea0003800000 */
[----:B------:R-:W-:-:S04]  /*1c20*/  ISETP.NE.U32.AND P4, PT, RZ, c[0x0][0x180], PT ;  /* 0x00006000ff007a0c */ /* 0x000fc80003f85070 */
[----:B------:R-:W-:-:S13]  /*1c30*/  ISETP.NE.AND.EX P4, PT, RZ, c[0x0][0x184], PT, P4 ;  /* 0x00006100ff007a0c */ /* 0x000fda0003f85340 */
[----:B------:R-:W-:Y:S05]  /*1c40*/  @P4 BRA `(.L_x_9501) ;  /* 0x0000002000004947 */ /* 0x000fea0003800000 */
[----:B------:R-:W-:Y:S05]  /*1c50*/  @P0 BRA `(.L_x_9502) ;  /* 0x0000008000000947 */ /* 0x000fea0003800000 */
[----:B------:R-:W-:Y:S05]  /*1c60*/  BRA `(.L_x_9503) ;  /* 0x0000009000007947 */ /* 0x000fea0003800000 */
.L_x_9501:
[----:B-----5:R-:W-:-:S05]  /*1c70*/  PRMT R148, RZ, 0x5410, R39 ;  /* 0x00005410ff947816 */ /* 0x020fca0000000027 */
[----:B------:R-:W-:Y:S01]  /*1c80*/  FADD.FTZ R169, R148, R169 ;  /* 0x000000a994a97221 */ /* 0x000fe20000010000 */
[----:B------:R-:W-:Y:S05]  /*1c90*/  BRA `(.L_x_9502) ;  /* 0x0000004000007947 */ /* 0x000fea0003800000 */
.L_x_9500:
[----:B-----5:R-:W-:-:S05]  /*1ca0*/  PRMT R148, RZ, 0x5410, R43 ;  /* 0x00005410ff947816 */ /* 0x020fca000000002b */
[----:B------:R-:W-:Y:S01]  /*1cb0*/  FADD.FTZ R169, R148, R169 ;  /* 0x000000a994a97221 */ /* 0x000fe20000010000 */
[----:B------:R-:W-:-:S05]  /*1cc0*/  @P2 PRMT R148, RZ, 0x5410, R39 ;  /* 0x00005410ff942816 */ /* 0x000fca0000000027 */
[----:B------:R-:W-:-:S05]  /*1cd0*/  @P2 FADD.FTZ R169, R148, R169 ;  /* 0x000000a994a92221 */ /* 0x000fca0000010000 */
.L_x_9502:
[----:B------:R-:W-:-:S04]  /*1ce0*/  F2FP.BF16.PACK_AB R148, RZ, R169 ;  /* 0x000000a9ff94723e */ /* 0x000fc800000010ff */
[----:B------:R-:W-:Y:S02]  /*1cf0*/  PRMT R147, R148, 0x7610, R147 ;  /* 0x0000761094937816 */ /* 0x000fe40000000093 */
.L_x_9503:
[----:B------:R-:W-:Y:S01]  /*1d00*/  PRMT R171, RZ, 0x7610, R151 ;  /* 0x00007610ffab7816 */ /* 0x000fe20000000097 */
[----:B------:R-:W-:Y:S05]  /*1d10*/  @P3 BRA `(.L_x_9504) ;  /* 0x0000008000003947 */ /* 0x000fea0003800000 */
[----:B------:R-:W-:-:S04]  /*1d20*/  ISETP.NE.U32.AND P2, PT, RZ, c[0x0][0x180], PT ;  /* 0x00006000ff007a0c */ /* 0x000fc80003f45070 */
[----:B------:R-:W-:-:S13]  /*1d30*/  ISETP.NE.AND.EX P2, PT, RZ, c[0x0][0x184], PT, P2 ;  /* 0x00006100ff007a0c */ /* 0x000fda0003f45320 */
[----:B------:R-:W-:Y:S05]  /*1d40*/  @P2 BRA `(.L_x_9505) ;  /* 0x0000002000002947 */ /* 0x000fea0003800000 */
[----:B------:R-:W-:Y:S05]  /*1d50*/  @P0 BRA `(.L_x_9506) ;  /* 0x0000008000000947 */ /* 0x000fea0003800000 */
[----:B------:R-:W-:Y:S05]  /*1d60*/  BRA `(.L_x_9507) ;  /* 0x0000009000007947 */ /* 0x000fea0003800000 */
.L_x_9505:
[----:B-----5:R-:W-:-:S05]  /*1d70*/  PRMT R148, RZ, 0x7610, R39 ;  /* 0x00007610ff947816 */ /* 0x020fca0000000027 */
[----:B------:R-:W-:Y:S01]  /*1d80*/  FADD.FTZ R171, R148, R171 ;  /* 0x000000ab94ab7221 */ /* 0x000fe20000010000 */
[----:B------:R-:W-:Y:S05]  /*1d90*/  BRA `(.L_x_9506) ;  /* 0x0000004000007947 */ /* 0x000fea0003800000 */
.L_x_9504:
[----:B-----5:R-:W-:-:S05]  /*1da0*/  PRMT R148, RZ, 0x7610, R43 ;  /* 0x00007610ff947816 */ /* 0x020fca000000002b */
[----:B------:R-:W-:Y:S01]  /*1db0*/  FADD.FTZ R171, R148, R171 ;  /* 0x000000ab94ab7221 */ /* 0x000fe20000010000 */
[----:B------:R-:W-:-:S05]  /*1dc0*/  @P2 PRMT R148, RZ, 0x7610, R39 ;  /* 0x00007610ff942816 */ /* 0x000fca0000000027 */
[----:B------:R-:W-:-:S05]  /*1dd0*/  @P2 FADD.FTZ R171, R148, R171 ;  /* 0x000000ab94ab2221 */ /* 0x000fca0000010000 */
.L_x_9506:
[----:B------:R-:W-:-:S04]  /*1de0*/  F2FP.BF16.PACK_AB R148, RZ, R171 ;  /* 0x000000abff94723e */ /* 0x000fc800000010ff */
[----:B------:R-:W-:Y:S02]  /*1df0*/  PRMT R147, R147, 0x5410, R148 ;  /* 0x0000541093937816 */ /* 0x000fe40000000094 */
.L_x_9507:
[C---:B------:R-:W-:Y:S02]  /*1e00*/  @P0 LEA R148, P2, R5.reuse, c[0x0][0x188], 0x4 ;  /* 0x0000620005940a11 */ /* 0x040fe400078420ff */
[C---:B------:R-:W-:Y:S02]  /*1e10*/  IADD3 R177, R5.reuse, 0x80, RZ ;  /* 0x0000008005b17810 */ /* 0x040fe40007ffe0ff */
[----:B------:R-:W-:-:S05]  /*1e20*/  @P0 LEA.HI.X R149, R5, c[0x0][0x18c], RZ, 0x4, P2 ;  /* 0x0000630005950a11 */ /* 0x000fca00010f24ff */
[----:B------:R1:W-:Y:S04]  /*1e30*/  @P0 STG.E.128 [R148.64], R144 ;  /* 0x0000009094000986 */ /* 0x0003e8000c101d04 */
.L_x_9475:
[----:B------:R-:W-:Y:S05]  /*1e40*/  BSYNC B0 ;  /* 0x0000000000007941 */ /* 0x000fea0003800000 */
.L_x_9474:
[----:B------:R-:W-:Y:S01]  /*1e50*/  ISETP.GE.U32.AND P2, PT, R8, 0x100, PT ;  /* 0x000001000800780c */ /* 0x000fe20003f46070 */
[----:B------:R-:W-:-:S12]  /*1e60*/  BSSY B0, `(.L_x_9508) ;  /* 0x0000095000007945 */ /* 0x000fd80003800000 */
[----:B------:R-:W-:Y:S05]  /*1e70*/  @!P2 BRA `(.L_x_9509) ;  /* 0x000009300000a947 */ /* 0x000fea0003800000 */
[----:B------:R-:W-:-:S04]  /*1e80*/  ISETP.NE.U32.AND P2, PT, RZ, c[0x0][0x178], PT ;  /* 0x00005e00ff007a0c */ /* 0x000fc80003f45070 */
[----:B------:R-:W-:-:S13]  /*1e90*/  ISETP.NE.AND.EX P2, PT, RZ, c[0x0][0x17c], PT, P2 ;  /* 0x00005f00ff007a0c */ /* 0x000fda0003f45320 */
[----:B------:R-:W-:-:S04]  /*1ea0*/  @P2 LEA R18, P3, R177, c[0x0][0x178], 0x4 ;  /* 0x00005e00b1122a11 */ /* 0x000fc800078620ff */
[----:B------:R-:W-:-:S05]  /*1eb0*/  @P2 LEA.HI.X R19, R177, c[0x0][0x17c], RZ, 0x4, P3 ;  /* 0x00005f00b1132a11 */ /* 0x000fca00018f24ff */
[----:B-----5:R2:W5:Y:S01]  /*1ec0*/  @P2 LDG.E.128 R40, [R18.64] ;  /* 0x0000000412282981 */ /* 0x020562000c1e1d00 */
[----:B------:R-:W-:-:S04]  /*1ed0*/  ISETP.NE.U32.AND P2, PT, RZ, c[0x0][0x180], PT ;  /* 0x00006000ff007a0c */ /* 0x000fc80003f45070 */
[----:B------:R-:W-:-:S13]  /*1ee0*/  ISETP.NE.AND.EX P2, PT, RZ, c[0x0][0x184], PT, P2 ;  /* 0x00006100ff007a0c */ /* 0x000fda0003f45320 */
[----:B--2---:R-:W-:-:S04]  /*1ef0*/  @P2 LEA R18, P3, R177, c[0x0][0x180], 0x4 ;  /* 0x00006000b1122a11 */ /* 0x004fc800078620ff */
[----:B------:R-:W-:-:S05]  /*1f00*/  @P2 LEA.HI.X R19, R177, c[0x0][0x184], RZ, 0x4, P3 ;  /* 0x00006100b1132a11 */ /* 0x000fca00018f24ff */
[----:B------:R2:W5:Y:S02]  /*1f10*/  @P2 LDG.E.128 R36, [R18.64] ;  /* 0x0000000412242981 */ /* 0x000564000c1e1d00 */
[----:B--2---:R-:W-:-:S04]  /*1f20*/  IMAD.MOV.U32 R18, RZ, RZ, 0x10 ;  /* 0x00000010ff127424 */ /* 0x004fc800078e00ff */
[----:B------:R-:W-:-:S05]  /*1f30*/  IMAD.WIDE.U32 R18, R177, R18, c[0x0][0x170] ;  /* 0x00005c00b1127625 */ /* 0x000fca00078e0012 */
[----:B-1----:R-:W2:Y:S01]  /*1f40*/  LDG.E.128 R148, [R18.64] ;  /* 0x0000000412947981 */ /* 0x002ea2000c1e1d00 */
[----:B------:R-:W-:-:S04]  /*1f50*/  ISETP.NE.U32.AND P3, PT, RZ, c[0x0][0x178], PT ;  /* 0x00005e00ff007a0c */ /* 0x000fc80003f65070 */
[----:B------:R-:W-:Y:S02]  /*1f60*/  ISETP.NE.AND.EX P3, PT, RZ, c[0x0][0x17c], PT, P3 ;  /* 0x00005f00ff007a0c */ /* 0x000fe40003f65330 */
[----:B0-2---:R-:W-:-:S11]  /*1f70*/  PRMT R3, RZ, 0x5410, R148 ;  /* 0x00005410ff037816 */ /* 0x005fd60000000094 */
[----:B------:R-:W-:Y:S05]  /*1f80*/  @P3 BRA `(.L_x_9510) ;  /* 0x0000008000003947 */ /* 0x000fea0003800000 */
[----:B------:R-:W-:-:S04]  /*1f90*/  ISETP.NE.U32.AND P4, PT, RZ, c[0x0][0x180], PT ;  /* 0x00006000ff007a0c */ /* 0x000fc80003f85070 */
[----:B------:R-:W-:-:S13]  /*1fa0*/  ISETP.NE.AND.EX P4, PT, RZ, c[0x0][0x184], PT, P4 ;  /* 0x00006100ff007a0c */ /* 0x000fda0003f85340 */
[----:B------:R-:W-:Y:S05]  /*1fb0*/  @P4 BRA `(.L_x_9511) ;  /* 0x0000002000004947 */ /* 0x000fea0003800000 */
[----:B------:R-:W-:Y:S05]  /*1fc0*/  @P0 BRA `(.L_x_9512) ;  /* 0x0000008000000947 */ /* 0x000fea0003800000 */
[----:B------:R-:W-:Y:S05]  /*1fd0*/  BRA `(.L_x_9513) ;  /* 0x0000009000007947 */ /* 0x000fea0003800000 */
.L_x_9511:
[----:B-----5:R-:W-:-:S05]  /*1fe0*/  PRMT R18, RZ, 0x5410, R36 ;  /* 0x00005410ff127816 */ /* 0x020fca0000000024 */
[----:B------:R-:W-:Y:S01]  /*1ff0*/  FADD.FTZ R3, R18, R3 ;  /* 0x0000000312037221 */ /* 0x000fe20000010000 */
[----:B------:R-:W-:Y:S05]  /*2000*/  BRA `(.L_x_9512) ;  /* 0x0000004000007947 */ /* 0x000fea0003800000 */
.L_x_9510:
[----:B-----5:R-:W-:-:S05]  /*2010*/  PRMT R18, RZ, 0x5410, R40 ;  /* 0x00005410ff127816 */ /* 0x020fca0000000028 */
[----:B------:R-:W-:Y:S01]  /*2020*/  FADD.FTZ R3, R18, R3 ;  /* 0x0000000312037221 */ /* 0x000fe20000010000 */
[----:B------:R-:W-:-:S05]  /*2030*/  @P2 PRMT R18, RZ, 0x5410, R36 ;  /* 0x00005410ff122816 */ /* 0x000fca0000000024 */
[----:B------:R-:W-:-:S05]  /*2040*/  @P2 FADD.FTZ R3, R18, R3 ;  /* 0x0000000312032221 */ /* 0x000fca0000010000 */
.L_x_9512:
[----:B------:R-:W-:-:S04]  /*2050*/  F2FP.BF16.PACK_AB R18, RZ, R3 ;  /* 0x00000003ff12723e */ /* 0x000fc800000010ff */
[----:B------:R-:W-:Y:S02]  /*2060*/  PRMT R144, R18, 0x7610, R144 ;  /* 0x0000761012907816 */ /* 0x000fe40000000090 */
.L_x_9513:
[----:B------:R-:W-:Y:S01]  /*2070*/  PRMT R19, RZ, 0x7610, R148 ;  /* 0x00007610ff137816 */ /* 0x000fe20000000094 */
[----:B------:R-:W-:Y:S05]  /*2080*/  @P3 BRA `(.L_x_9514) ;  /* 0x0000008000003947 */ /* 0x000fea0003800000 */
[----:B------:R-:W-:-:S04]  /*2090*/  ISETP.NE.U32.AND P4, PT, RZ, c[0x0][0x180], PT ;  /* 0x00006000ff007a0c */ /* 0x000fc80003f85070 */
[----:B------:R-:W-:-:S13]  /*20a0*/  ISETP.NE.AND.EX P4, PT, RZ, c[0x0][0x184], PT, P4 ;  /* 0x00006100ff007a0c */ /* 0x000fda0003f85340 */
[----:B------:R-:W-:Y:S05]  /*20b0*/  @P4 BRA `(.L_x_9515) ;  /* 0x0000002000004947 */ /* 0x000fea0003800000 */
[----:B------:R-:W-:Y:S05]  /*20c0*/  @P0 BRA `(.L_x_9516) ;  /* 0x0000008000000947 */ /* 0x000fea0003800000 */
[----:B------:R-:W-:Y:S05]  /*20d0*/  BRA `(.L_x_9517) ;  /* 0x0000009000007947 */ /* 0x000fea0003800000 */
.L_x_9515:
[----:B-----5:R-:W-:-:S05]  /*20e0*/  PRMT R18, RZ, 0x7610, R36 ;  /* 0x00007610ff127816 */ /* 0x020fca0000000024 */
[----:B------:R-:W-:Y:S01]  /*20f0*/  FADD.FTZ R19, R18, R19 ;  /* 0x0000001312137221 */ /* 0x000fe20000010000 */
[----:B------:R-:W-:Y:S05]  /*2100*/  BRA `(.L_x_9516) ;  /* 0x0000004000007947 */ /* 0x000fea0003800000 */
.L_x_9514:
[----:B-----5:R-:W-:-:S05]  /*2110*/  PRMT R18, RZ, 0x7610, R40 ;  /* 0x00007610ff127816 */ /* 0x020fca0000000028 */
[----:B------:R-:W-:Y:S01]  /*2120*/  FADD.FTZ R19, R18, R19 ;  /* 0x0000001312137221 */ /* 0x000fe20000010000 */
[----:B------:R-:W-:-:S05]  /*2130*/  @P2 PRMT R18, RZ, 0x7610, R36 ;  /* 0x00007610ff122816 */ /* 0x000fca0000000024 */
[----:B------:R-:W-:-:S05]  /*2140*/  @P2 FADD.FTZ R19, R18, R19 ;  /* 0x0000001312132221 */ /* 0x000fca0000010000 */
.L_x_9516:
[----:B------:R-:W-:-:S04]  /*2150*/  F2FP.BF16.PACK_AB R18, RZ, R19 ;  /* 0x00000013ff12723e */ /* 0x000fc800000010ff */
[----:B------:R-:W-:Y:S02]  /*2160*/  PRMT R144, R144, 0x5410, R18 ;  /* 0x0000541090907816 */ /* 0x000fe40000000012 */
.L_x_9517:
[----:B------:R-:W-:Y:S01]  /*2170*/  PRMT R18, RZ, 0x5410, R149 ;  /* 0x00005410ff127816 */ /* 0x000fe20000000095 */
[----:B------:R-:W-:Y:S05]  /*2180*/  @P3 BRA `(.L_x_9518) ;  /* 0x0000008000003947 */ /* 0x000fea0003800000 */
[----:B------:R-:W-:-:S04]  /*2190*/  ISETP.NE.U32.AND P4, PT, RZ, c[0x0][0x180], PT ;  /* 0x00006000ff007a0c */ /* 0x000fc80003f85070 */
[----:B------:R-:W-:-:S13]  /*21a0*/  ISETP.NE.AND.EX P4, PT, RZ, c[0x0][0x184], PT, P4 ;  /* 0x00006100ff007a0c */ /* 0x000fda0003f85340 */
[----:B------:R-:W-:Y:S05]  /*21b0*/  @P4 BRA `(.L_x_9519) ;  /* 0x0000002000004947 */ /* 0x000fea0003800000 */
[----:B------:R-:W-:Y:S05]  /*21c0*/  @P0 BRA `(.L_x_9520) ;  /* 0x0000008000000947 */ /* 0x000fea0003800000 */
[----:B------:R-:W-:Y:S05]  /*21d0*/  BRA `(.L_x_9521) ;  /* 0x0000009000007947 */ /* 0x000fea0003800000 */
.L_x_9519:
[----:B-----5:R-:W-:-:S05]  /*21e0*/  PRMT R148, RZ, 0x5410, R37 ;  /* 0x00005410ff947816 */ /* 0x020fca0000000025 */
[----:B------:R-:W-:Y:S01]  /*21f0*/  FADD.FTZ R18, R148, R18 ;  /* 0x0000001294127221 */ /* 0x000fe20000010000 */
[----:B------:R-:W-:Y:S05]  /*2200*/  BRA `(.L_x_9520) ;  /* 0x0000004000007947 */ /* 0x000fea0003800000 */
.L_x_9518:
[----:B-----5:R-:W-:-:S05]  /*2210*/  PRMT R148, RZ, 0x5410, R41 ;  /* 0x00005410ff947816 */ /* 0x020fca0000000029 */
[----:B------:R-:W-:Y:S01]  /*2220*/  FADD.FTZ R18, R148, R18 ;  /* 0x0000001294127221 */ /* 0x000fe20000010000 */
[----:B------:R-:W-:-:S05]  /*2230*/  @P2 PRMT R148, RZ, 0x5410, R37 ;  /* 0x00005410ff942816 */ /* 0x000fca0000000025 */
[----:B------:R-:W-:-:S05]  /*2240*/  @P2 FADD.FTZ R18, R148, R18 ;  /* 0x0000001294122221 */ /* 0x000fca0000010000 */
.L_x_9520:
[----:B------:R-:W-:-:S04]  /*2250*/  F2FP.BF16.PACK_AB R148, RZ, R18 ;  /* 0x00000012ff94723e */ /* 0x000fc800000010ff */
[----:B------:R-:W-:Y:S02]  /*2260*/  PRMT R145, R148, 0x7610, R145 ;  /* 0x0000761094917816 */ /* 0x000fe40000000091 */
.L_x_9521:
[----:B------:R-:W-:Y:S01]  /*2270*/  PRMT R153, RZ, 0x7610, R149 ;  /* 0x00007610ff997816 */ /* 0x000fe20000000095 */
[----:B------:R-:W-:Y:S05]  /*2280*/  @P3 BRA `(.L_x_9522) ;  /* 0x0000008000003947 */ /* 0x000fea0003800000 */
[----:B------:R-:W-:-:S04]  /*2290*/  ISETP.NE.U32.AND P4, PT, RZ, c[0x0][0x180], PT ;  /* 0x00006000ff007a0c */ /* 0x000fc80003f85070 */
[----:B------:R-:W-:-:S13]  /*22a0*/  ISETP.NE.AND.EX P4, PT, RZ, c[0x0][0x184], PT, P4 ;  /* 0x00006100ff007a0c */ /* 0x000fda0003f85340 */
[----:B------:R-:W-:Y:S05]  /*22b0*/  @P4 BRA `(.L_x_9523) ;  /* 0x0000002000004947 */ /* 0x000fea0003800000 */
[----:B------:R-:W-:Y:S05]  /*22c0*/  @P0 BRA `(.L_x_9524) ;  /* 0x0000008000000947 */ /* 0x000fea0003800000 */
[----:B------:R-:W-:Y:S05]  /*22d0*/  BRA `(.L_x_9525) ;  /* 0x0000009000007947 */ /* 0x000fea0003800000 */
.L_x_9523:
[----:B-----5:R-:W-:-:S05]  /*22e0*/  PRMT R148, RZ, 0x7610, R37 ;  /* 0x00007610ff947816 */ /* 0x020fca0000000025 */
[----:B------:R-:W-:Y:S01]  /*22f0*/  FADD.FTZ R153, R148, R153 ;  /* 0x0000009994997221 */ /* 0x000fe20000010000 */
[----:B------:R-:W-:Y:S05]  /*2300*/  BRA `(.L_x_9524) ;  /* 0x0000004000007947 */ /* 0x000fea0003800000 */
.L_x_9522:
[----:B-----5:R-:W-:-:S05]  /*2310*/  PRMT R148, RZ, 0x7610, R41 ;  /* 0x00007610ff947816 */ /* 0x020fca0000000029 */
[----:B------:R-:W-:Y:S01]  /*2320*/  FADD.FTZ R153, R148, R153 ;  /* 0x0000009994997221 */ /* 0x000fe20000010000 */
[----:B------:R-:W-:-:S05]  /*2330*/  @P2 PRMT R148, RZ, 0x7610, R37 ;  /* 0x00007610ff942816 */ /* 0x000fca0000000025 */
[----:B------:R-:W-:-:S05]  /*2340*/  @P2 FADD.FTZ R153, R148, R153 ;  /* 0x0000009994992221 */ /* 0x000fca0000010000 */
.L_x_9524:
[----:B------:R-:W-:-:S04]  /*2350*/  F2FP.BF16.PACK_AB R148, RZ, R153 ;  /* 0x00000099ff94723e */ /* 0x000fc800000010ff */
[----:B------:R-:W-:Y:S02]  /*2360*/  PRMT R145, R145, 0x5410, R148 ;  /* 0x0000541091917816 */ /* 0x000fe40000000094 */
.L_x_9525:
[----:B------:R-:W-:Y:S01]  /*2370*/  PRMT R152, RZ, 0x5410, R150 ;  /* 0x00005410ff987816 */ /* 0x000fe20000000096 */
[----:B------:R-:W-:Y:S05]  /*2380*/  @P3 BRA `(.L_x_9526) ;  /* 0x0000008000003947 */ /* 0x000fea0003800000 */
[----:B------:R-:W-:-:S04]  /*2390*/  ISETP.NE.U32.AND P4, PT, RZ, c[0x0][0x180], PT ;  /* 0x00006000ff007a0c */ /* 0x000fc80003f85070 */
[----:B------:R-:W-:-:S13]  /*23a0*/  ISETP.NE.AND.EX P4, PT, RZ, c[0x0][0x184], PT, P4 ;  /* 0x00006100ff007a0c */ /* 0x000fda0003f85340 */
[----:B------:R-:W-:Y:S05]  /*23b0*/  @P4 BRA `(.L_x_9527) ;  /* 0x0000002000004947 */ /* 0x000fea0003800000 */
[----:B------:R-:W-:Y:S05]  /*23c0*/  @P0 BRA `(.L_x_9528) ;  /* 0x0000008000000947 */ /* 0x000fea0003800000 */
[----:B------:R-:W-:Y:S05]  /*23d0*/  BRA `(.L_x_9529) ;  /* 0x0000009000007947 */ /* 0x000fea0003800000 */
.L_x_9527:
[----:B-----5:R-:W-:-:S05]  /*23e0*/  PRMT R148, RZ, 0x5410, R38 ;  /* 0x00005410ff947816 */ /* 0x020fca0000000026 */
[----:B------:R-:W-:Y:S01]  /*23f0*/  FADD.FTZ R152, R148, R152 ;  /* 0x0000009894987221 */ /* 0x000fe20000010000 */
[----:B------:R-:W-:Y:S05]  /*2400*/  BRA `(.L_x_9528) ;  /* 0x0000004000007947 */ /* 0x000fea0003800000 */
.L_x_9526:
[----:B-----5:R-:W-:-:S05]  /*2410*/  PRMT R148, RZ, 0x5410, R42 ;  /* 0x00005410ff947816 */ /* 0x020fca000000002a */
[----:B------:R-:W-:Y:S01]  /*2420*/  FADD.FTZ R152, R148, R152 ;  /* 0x0000009894987221 */ /* 0x000fe20000010000 */
[----:B------:R-:W-:-:S05]  /*2430*/  @P2 PRMT R148, RZ, 0x5410, R38 ;  /* 0x00005410ff942816 */ /* 0x000fca0000000026 */
[----:B------:R-:W-:-:S05]  /*2440*/  @P2 FADD.FTZ R152, R148, R152 ;  /* 0x0000009894982221 */ /* 0x000fca0000010000 */
.L_x_9528:
[----:B------:R-:W-:-:S04]  /*2450*/  F2FP.BF16.PACK_AB R148, RZ, R152 ;  /* 0x00000098ff94723e */ /* 0x000fc800000010ff */
[----:B------:R-:W-:Y:S02]  /*2460*/  PRMT R146, R148, 0x7610, R146 ;  /* 0x0000761094927816 */ /* 0x000fe40000000092 */
.L_x_9529:
[----:B------:R-:W-:Y:S01]  /*2470*/  PRMT R168, RZ, 0x7610, R150 ;  /* 0x00007610ffa87816 */ /* 0x000fe20000000096 */
[----:B------:R-:W-:Y:S05]  /*2480*/  @P3 BRA `(.L_x_9530) ;  /* 0x0000008000003947 */ /* 0x000fea0003800000 */
[----:B------:R-:W-:-:S04]  /*2490*/  ISETP.NE.U32.AND P4, PT, RZ, c[0x0][0x180], PT ;  /* 0x00006000ff007a0c */ /* 0x000fc80003f85070 */
[----:B------:R-:W-:-:S13]  /*24a0*/  ISETP.NE.AND.EX P4, PT, RZ, c[0x0][0x184], PT, P4 ;  /* 0x00006100ff007a0c */ /* 0x000fda0003f85340 */
[----:B------:R-:W-:Y:S05]  /*24b0*/  @P4 BRA `(.L_x_9531) ;  /* 0x0000002000004947 */ /* 0x000fea0003800000 */
[----:B------:R-:W-:Y:S05]  /*24c0*/  @P0 BRA `(.L_x_9532) ;  /* 0x0000008000000947 */ /* 0x000fea0003800000 */
[----:B------:R-:W-:Y:S05]  /*24d0*/  BRA `(.L_x_9533) ;  /* 0x0000009000007947 */ /* 0x000fea0003800000 */
.L_x_9531:
[----:B-----5:R-:W-:-:S05]  /*24e0*/  PRMT R148, RZ, 0x7610, R38 ;  /* 0x00007610ff947816 */ /* 0x020fca0000000026 */
[----:B------:R-:W-:Y:S01]  /*24f0*/  FADD.FTZ R168, R148, R168 ;  /* 0x000000a894a87221 */ /* 0x000fe20000010000 */
[----:B------:R-:W-:Y:S05]  /*2500*/  BRA `(.L_x_9532) ;  /* 0x0000004000007947 */ /* 0x000fea0003800000 */
.L_x_9530:
[----:B-----5:R-:W-:-:S05]  /*2510*/  PRMT R148, RZ, 0x7610, R42 ;  /* 0x00007610ff947816 */ /* 0x020fca000000002a */
[----:B------:R-:W-:Y:S01]  /*2520*/  FADD.FTZ R168, R148, R168 ;  /* 0x000000a894a87221 */ /* 0x000fe20000010000 */
[----:B------:R-:W-:-:S05]  /*2530*/  @P2 PRMT R148, RZ, 0x7610, R38 ;  /* 0x00007610ff942816 */ /* 0x000fca0000000026 */
[----:B------:R-:W-:-:S05]  /*2540*/  @P2 FADD.FTZ R168, R148, R168 ;  /* 0x000000a894a82221 */ /* 0x000fca0000010000 */
.L_x_9532:
[----:B------:R-:W-:-:S04]  /*2550*/  F2FP.BF16.PACK_AB R148, RZ, R168 ;  /* 0x000000a8ff94723e */ /* 0x000fc800000010ff */
[----:B------:R-:W-:Y:S02]  /*2560*/  PRMT R146, R146, 0x5410, R148 ;  /* 0x0000541092927816 */ /* 0x000fe40000000094 */
.L_x_9533:
[----:B------:R-:W-:Y:S01]  /*2570*/  PRMT R167, RZ, 0x5410, R151 ;  /* 0x00005410ffa77816 */ /* 0x000fe20000000097 */
[----:B------:R-:W-:Y:S05]  /*2580*/  @P3 BRA `(.L_x_9534) ;  /* 0x0000008000003947 */ /* 0x000fea0003800000 */
[----:B------:R-:W-:-:S04]  /*2590*/  ISETP.NE.U32.AND P4, PT, RZ, c[0x0][0x180], PT ;  /* 0x00006000ff007a0c */ /* 0x000fc80003f85070 */
[----:B------:R-:W-:-:S13]  /*25a0*/  ISETP.NE.AND.EX P4, PT, RZ, c[0x0][0x184], PT, P4 ;  /* 0x00006100ff007a0c */ /* 0x000fda0003f85340 */
[----:B------:R-:W-:Y:S05]  /*25b0*/  @P4 BRA `(.L_x_9535) ;  /* 0x0000002000004947 */ /* 0x000fea0003800000 */
[----:B------:R-:W-:Y:S05]  /*25c0*/  @P0 BRA `(.L_x_9536) ;  /* 0x0000008000000947 */ /* 0x000fea0003800000 */
[----:B------:R-:W-:Y:S05]  /*25d0*/  BRA `(.L_x_9537) ;  /* 0x0000009000007947 */ /* 0x000fea0003800000 */
.L_x_9535:
[----:B-----5:R-:W-:-:S05]  /*25e0*/  PRMT R148, RZ, 0x5410, R39 ;  /* 0x00005410ff947816 */ /* 0x020fca0000000027 */
[----:B------:R-:W-:Y:S01]  /*25f0*/  FADD.FTZ R167, R148, R167 ;  /* 0x000000a794a77221 */ /* 0x000fe20000010000 */
[----:B------:R-:W-:Y:S05]  /*2600*/  BRA `(.L_x_9536) ;  /* 0x0000004000007947 */ /* 0x000fea0003800000 */
.L_x_9534:
[----:B-----5:R-:W-:-:S05]  /*2610*/  PRMT R148, RZ, 0x5410, R43 ;  /* 0x00005410ff947816 */ /* 0x020fca000000002b */
[----:B------:R-:W-:Y:S01]  /*2620*/  FADD.FTZ R167, R148, R167 ;  /* 0x000000a794a77221 */ /* 0x000fe20000010000 */
[----:B------:R-:W-:-:S05]  /*2630*/  @P2 PRMT R148, RZ, 0x5410, R39 ;  /* 0x00005410ff942816 */ /* 0x000fca0000000027 */
[----:B------:R-:W-:-:S05]  /*2640*/  @P2 FADD.FTZ R167, R148, R167 ;  /* 0x000000a794a72221 */ /* 0x000fca0000010000 */
.L_x_9536:
[----:B------:R-:W-:-:S04]  /*2650*/  F2FP.BF16.PACK_AB R148, RZ, R167 ;  /* 0x000000a7ff94723e */ /* 0x000fc800000010ff */
[----:B------:R-:W-:Y:S02]  /*2660*/  PRMT R147, R148, 0x7610, R147 ;  /* 0x0000761094937816 */ /* 0x000fe40000000093 */
.L_x_9537:
[----:B------:R-:W-:Y:S01]  /*2670*/  PRMT R172, RZ, 0x7610, R151 ;  /* 0x00007610ffac7816 */ /* 0x000fe20000000097 */
[----:B------:R-:W-:Y:S05]  /*2680*/  @P3 BRA `(.L_x_9538) ;  /* 0x0000008000003947 */ /* 0x000fea0003800000 */
[----:B------:R-:W-:-:S04]  /*2690*/  ISETP.NE.U32.AND P2, PT, RZ, c[0x0][0x180], PT ;  /* 0x00006000ff007a0c */ /* 0x000fc80003f45070 */
[----:B------:R-:W-:-:S13]  /*26a0*/  ISETP.NE.AND.EX P2, PT, RZ, c[0x0][0x184], PT, P2 ;  /* 0x00006100ff007a0c */ /* 0x000fda0003f45320 */
[----:B------:R-:W-:Y:S05]  /*26b0*/  @P2 BRA `(.L_x_9539) ;  /* 0x0000002000002947 */ /* 0x000fea0003800000 */
[----:B------:R-:W-:Y:S05]  /*26c0*/  @P0 BRA `(.L_x_9540) ;  /* 0x0000008000000947 */ /* 0x000fea0003800000 */
[----:B------:R-:W-:Y:S05]  /*26d0*/  BRA `(.L_x_9541) ;  /* 0x0000009000007947 */ /* 0x000fea0003800000 */
.L_x_9539:
[----:B-----5:R-:W-:-:S05]  /*26e0*/  PRMT R148, RZ, 0x7610, R39 ;  /* 0x00007610ff947816 */ /* 0x020fca0000000027 */
[----:B------:R-:W-:Y:S01]  /*26f0*/  FADD.FTZ R172, R148, R172 ;  /* 0x000000ac94ac7221 */ /* 0x000fe20000010000 */
[----:B------:R-:W-:Y:S05]  /*2700*/  BRA `(.L_x_9540) ;  /* 0x0000004000007947 */ /* 0x000fea0003800000 */
.L_x_9538:
[----:B-----5:R-:W-:-:S05]  /*2710*/  PRMT R148, RZ, 0x7610, R43 ;  /* 0x00007610ff947816 */ /* 0x020fca000000002b */
[----:B------:R-:W-:Y:S01]  /*2720*/  FADD.FTZ R172, R148, R172 ;  /* 0x000000ac94ac7221 */ /* 0x000fe20000010000 */
[----:B------:R-:W-:-:S05]  /*2730*/  @P2 PRMT R148, RZ, 0x7610, R39 ;  /* 0x00007610ff942816 */ /* 0x000fca0000000027 */
[----:B------:R-:W-:-:S05]  /*2740*/  @P2 FADD.FTZ R172, R148, R172 ;  /* 0x000000ac94ac2221 */ /* 0x000fca0000010000 */
.L_x_9540:
[----:B------:R-:W-:-:S04]  /*2750*/  F2FP.BF16.PACK_AB R148, RZ, R172 ;  /* 0x000000acff94723e */ /* 0x000fc800000010ff */
[----:B------:R-:W-:Y:S02]  /*2760*/  PRMT R147, R147, 0x5410, R148 ;  /* 0x0000541093937816 */ /* 0x000fe40000000094 */
.L_x_9541:
[----:B------:R-:W-:-:S04]  /*2770*/  @P0 LEA R148, P2, R177, c[0x0][0x188], 0x4 ;  /* 0x00006200b1940a11 */ /* 0x000fc800078420ff */
[C---:B------:R-:W-:Y:S02]  /*2780*/  @P0 LEA.HI.X R149, R177.reuse, c[0x0][0x18c], RZ, 0x4, P2 ;  /* 0x00006300b1950a11 */ /* 0x040fe400010f24ff */
[----:B------:R-:W-:-:S03]  /*2790*/  IADD3 R177, R177, 0x80, RZ ;  /* 0x00000080b1b17810 */ /* 0x000fc60007ffe0ff */
[----:B------:R0:W-:Y:S04]  /*27a0*/  @P0 STG.E.128 [R148.64], R144 ;  /* 0x0000009094000986 */ /* 0x0001e8000c101d04 */
.L_x_9509:
[----:B------:R-:W-:Y:S05]  /*27b0*/  BSYNC B0 ;  /* 0x0000000000007941 */ /* 0x000fea0003800000 */
.L_x_9508:
        /* <DEDUP_REMOVED lines=15> */
[----:B------:R-:W2:Y:S01]  /*28b0*/  LDG.E.128 R32, [R16.64] ;  /* 0x0000000410207981 */ /* 0x000ea2000c1e1d00 */
        /* <DEDUP_REMOVED lines=9> */
.L_x_9545:
[----:B-----5:R-:W-:-:S05]  /*2950*/  PRMT R16, RZ, 0x5410, R36 ;  /* 0x00005410ff107816 */ /* 0x020fca0000000024 */
[----:B------:R-:W-:Y:S01]  /*2960*/  FADD.FTZ R2, R16, R2 ;  /* 0x0000000210027221 */ /* 0x000fe20000010000 */
[----:B------:R-:W-:Y:S05]  /*2970*/  BRA `(.L_x_9546) ;  /* 0x0000004000007947 */ /* 0x000fea0003800000 */
.L_x_9544:
[----:B-----5:R-:W-:-:S05]  /*2980*/  PRMT R16, RZ, 0x5410, R40 ;  /* 0x00005410ff107816 */ /* 0x020fca0000000028 */
[----:B------:R-:W-:Y:S01]  /*2990*/  FADD.FTZ R2, R16, R2 ;  /* 0x0000000210027221 */ /* 0x000fe20000010000 */
[----:B------:R-:W-:-:S05]  /*29a0*/  @P2 PRMT R16, RZ, 0x5410, R36 ;  /* 0x00005410ff102816 */ /* 0x000fca0000000024 */
[----:B------:R-:W-:-:S05]  /*29b0*/  @P2 FADD.FTZ R2, R16, R2 ;  /* 0x0000000210022221 */ /* 0x000fca0000010000 */
.L_x_9546:
[----:B------:R-:W-:-:S04]  /*29c0*/  F2FP.BF16.PACK_AB R16, RZ, R2 ;  /* 0x00000002ff10723e */ /* 0x000fc800000010ff */
[----:B-1----:R-:W-:Y:S02]  /*29d0*/  PRMT R144, R16, 0x7610, R144 ;  /* 0x0000761010907816 */ /* 0x002fe40000000090 */
.L_x_9547:
[----:B------:R-:W-:Y:S01]  /*29e0*/  PRMT R17, RZ, 0x7610, R32 ;  /* 0x00007610ff117816 */ /* 0x000fe20000000020 */
[----:B------:R-:W-:Y:S05]  /*29f0*/  @P3 BRA `(.L_x_9548) ;  /* 0x0000008000003947 */ /* 0x000fea0003800000 */
[----:B------:R-:W-:-:S04]  /*2a00*/  ISETP.NE.U32.AND P4, PT, RZ, c[0x0][0x180], PT ;  /* 0x00006000ff007a0c */ /* 0x000fc80003f85070 */
[----:B------:R-:W-:-:S13]  /*2a10*/  ISETP.NE.AND.EX P4, PT, RZ, c[0x0][0x184], PT, P4 ;  /* 0x00006100ff007a0c */ /* 0x000fda0003f85340 */
[----:B------:R-:W-:Y:S05]  /*2a20*/  @P4 BRA `(.L_x_9549) ;  /* 0x0000002000004947 */ /* 0x000fea0003800000 */
[----:B------:R-:W-:Y:S05]  /*2a30*/  @P0 BRA `(.L_x_9550) ;  /* 0x0000008000000947 */ /* 0x000fea0003800000 */
[----:B------:R-:W-:Y:S05]  /*2a40*/  BRA `(.L_x_9551) ;  /* 0x0000009000007947 */ /* 0x000fea0003800000 */
.L_x_9549:
[----:B-----5:R-:W-:-:S05]  /*2a50*/  PRMT R16, RZ, 0x7610, R36 ;  /* 0x00007610ff107816 */ /* 0x020fca0000000024 */
[----:B------:R-:W-:Y:S01]  /*2a60*/  FADD.FTZ R17, R16, R17 ;  /* 0x0000001110117221 */ /* 0x000fe20000010000 */
[----:B------:R-:W-:Y:S05]  /*2a70*/  BRA `(.L_x_9550) ;  /* 0x0000004000007947 */ /* 0x000fea0003800000 */
.L_x_9548:
[----:B-----5:R-:W-:-:S05]  /*2a80*/  PRMT R16, RZ, 0x7610, R40 ;  /* 0x00007610ff107816 */ /* 0x020fca0000000028 */
[----:B------:R-:W-:Y:S01]  /*2a90*/  FADD.FTZ R17, R16, R17 ;  /* 0x0000001110117221 */ /* 0x000fe20000010000 */
[----:B------:R-:W-:-:S05]  /*2aa0*/  @P2 PRMT R16, RZ, 0x7610, R36 ;  /* 0x00007610ff102816 */ /* 0x000fca0000000024 */
[----:B------:R-:W-:-:S05]  /*2ab0*/  @P2 FADD.FTZ R17, R16, R17 ;  /* 0x0000001110112221 */ /* 0x000fca0000010000 */
.L_x_9550:
[----:B------:R-:W-:-:S04]  /*2ac0*/  F2FP.BF16.PACK_AB R16, RZ, R17 ;  /* 0x00000011ff10723e */ /* 0x000fc800000010ff */
[----:B-1----:R-:W-:Y:S02]  /*2ad0*/  PRMT R144, R144, 0x5410, R16 ;  /* 0x0000541090907816 */ /* 0x002fe40000000010 */
.L_x_9551:
[----:B------:R-:W-:Y:S01]  /*2ae0*/  PRMT R16, RZ, 0x5410, R33 ;  /* 0x00005410ff107816 */ /* 0x000fe20000000021 */
[----:B------:R-:W-:Y:S05]  /*2af0*/  @P3 BRA `(.L_x_9552) ;  /* 0x0000008000003947 */ /* 0x000fea0003800000 */
[----:B------:R-:W-:-:S04]  /*2b00*/  ISETP.NE.U32.AND P4, PT, RZ, c[0x0][0x180], PT ;  /* 0x00006000ff007a0c */ /* 0x000fc80003f85070 */
[----:B------:R-:W-:-:S13]  /*2b10*/  ISETP.NE.AND.EX P4, PT, RZ, c[0x0][0x184], PT, P4 ;  /* 0x00006100ff007a0c */ /* 0x000fda0003f85340 */
[----:B------:R-:W-:Y:S05]  /*2b20*/  @P4 BRA `(.L_x_9553) ;  /* 0x0000002000004947 */ /* 0x000fea0003800000 */
[----:B------:R-:W-:Y:S05]  /*2b30*/  @P0 BRA `(.L_x_9554) ;  /* 0x0000008000000947 */ /* 0x000fea0003800000 */
[----:B------:R-:W-:Y:S05]  /*2b40*/  BRA `(.L_x_9555) ;  /* 0x0000009000007947 */ /* 0x000fea0003800000 */
.L_x_9553:
[----:B-----5:R-:W-:-:S05]  /*2b50*/  PRMT R32, RZ, 0x5410, R37 ;  /* 0x00005410ff207816 */ /* 0x020fca0000000025 */
[----:B------:R-:W-:Y:S01]  /*2b60*/  FADD.FTZ R16, R32, R16 ;  /* 0x0000001020107221 */ /* 0x000fe20000010000 */
[----:B------:R-:W-:Y:S05]  /*2b70*/  BRA `(.L_x_9554) ;  /* 0x0000004000007947 */ /* 0x000fea0003800000 */
.L_x_9552:
[----:B-----5:R-:W-:-:S05]  /*2b80*/  PRMT R32, RZ, 0x5410, R41 ;  /* 0x00005410ff207816 */ /* 0x020fca0000000029 */
[----:B------:R-:W-:Y:S01]  /*2b90*/  FADD.FTZ R16, R32, R16 ;  /* 0x0000001020107221 */ /* 0x000fe20000010000 */
[----:B------:R-:W-:-:S05]  /*2ba0*/  @P2 PRMT R32, RZ, 0x5410, R37 ;  /* 0x00005410ff202816 */ /* 0x000fca0000000025 */
[----:B------:R-:W-:-:S05]  /*2bb0*/  @P2 FADD.FTZ R16, R32, R16 ;  /* 0x0000001020102221 */ /* 0x000fca0000010000 */
.L_x_9554:
[----:B------:R-:W-:-:S04]  /*2bc0*/  F2FP.BF16.PACK_AB R32, RZ, R16 ;  /* 0x00000010ff20723e */ /* 0x000fc800000010ff */
[----:B-1----:R-:W-:Y:S02]  /*2bd0*/  PRMT R145, R32, 0x7610, R145 ;  /* 0x0000761020917816 */ /* 0x002fe40000000091 */
.L_x_9555:
[----:B------:R-:W-:Y:S01]  /*2be0*/  PRMT R33, RZ, 0x7610, R33 ;  /* 0x00007610ff217816 */ /* 0x000fe20000000021 */
[----:B------:R-:W-:Y:S05]  /*2bf0*/  @P3 BRA `(.L_x_9556) ;  /* 0x0000008000003947 */ /* 0x000fea0003800000 */
[----:B------:R-:W-:-:S04]  /*2c00*/  ISETP.NE.U32.AND P4, PT, RZ, c[0x0][0x180], PT ;  /* 0x00006000ff007a0c */ /* 0x000fc80003f85070 */
[----:B------:R-:W-:-:S13]  /*2c10*/  ISETP.NE.AND.EX P4, PT, RZ, c[0x0][0x184], PT, P4 ;  /* 0x00006100ff007a0c */ /* 0x000fda0003f85340 */
[----:B------:R-:W-:Y:S05]  /*2c20*/  @P4 BRA `(.L_x_9557) ;  /* 0x0000002000004947 */ /* 0x000fea0003800000 */
[----:B------:R-:W-:Y:S05]  /*2c30*/  @P0 BRA `(.L_x_9558) ;  /* 0x0000008000000947 */ /* 0x000fea0003800000 */
[----:B------:R-:W-:Y:S05]  /*2c40*/  BRA `(.L_x_9559) ;  /* 0x0000009000007947 */ /* 0x000fea0003800000 */
.L_x_9557:
[----:B-----5:R-:W-:-:S05]  /*2c50*/  PRMT R32, RZ, 0x7610, R37 ;  /* 0x00007610ff207816 */ /* 0x020fca0000000025 */
[----:B------:R-:W-:Y:S01]  /*2c60*/  FADD.FTZ R33, R32, R33 ;  /* 0x0000002120217221 */ /* 0x000fe20000010000 */
[----:B------:R-:W-:Y:S05]  /*2c70*/  BRA `(.L_x_9558) ;  /* 0x0000004000007947 */ /* 0x000fea0003800000 */
.L_x_9556:
[----:B-----5:R-:W-:-:S05]  /*2c80*/  PRMT R32, RZ, 0x7610, R41 ;  /* 0x00007610ff207816 */ /* 0x020fca0000000029 */
[----:B------:R-:W-:Y:S01]  /*2c90*/  FADD.FTZ R33, R32, R33 ;  /* 0x0000002120217221 */ /* 0x000fe20000010000 */
[----:B------:R-:W-:-:S05]  /*2ca0*/  @P2 PRMT R32, RZ, 0x7610, R37 ;  /* 0x00007610ff202816 */ /* 0x000fca0000000025 */
[----:B------:R-:W-:-:S05]  /*2cb0*/  @P2 FADD.FTZ R33, R32, R33 ;  /* 0x0000002120212221 */ /* 0x000fca0000010000 */
.L_x_9558:
[----:B------:R-:W-:-:S04]  /*2cc0*/  F2FP.BF16.PACK_AB R32, RZ, R33 ;  /* 0x00000021ff20723e */ /* 0x000fc800000010ff */
[----:B-1----:R-:W-:Y:S02]  /*2cd0*/  PRMT R145, R145, 0x5410, R32 ;  /* 0x0000541091917816 */ /* 0x002fe40000000020 */
.L_x_9559:
[----:B------:R-:W-:Y:S01]  /*2ce0*/  PRMT R32, RZ, 0x5410, R34 ;  /* 0x00005410ff207816 */ /* 0x000fe20000000022 */
[----:B------:R-:W-:Y:S05]  /*2cf0*/  @P3 BRA `(.L_x_9560) ;  /* 0x0000008000003947 */ /* 0x000fea0003800000 */
[----:B------:R-:W-:-:S04]  /*2d00*/  ISETP.NE.U32.AND P4, PT, RZ, c[0x0][0x180], PT ;  /* 0x00006000ff007a0c */ /* 0x000fc80003f85070 */
[----:B------:R-:W-:-:S13]  /*2d10*/  ISETP.NE.AND.EX P4, PT, RZ, c[0x0][0x184], PT, P4 ;  /* 0x00006100ff007a0c */ /* 0x000fda0003f85340 */
[----:B------:R-:W-:Y:S05]  /*2d20*/  @P4 BRA `(.L_x_9561) ;  /* 0x0000002000004947 */ /* 0x000fea0003800000 */
[----:B------:R-:W-:Y:S05]  /*2d30*/  @P0 BRA `(.L_x_9562) ;  /* 0x0000008000000947 */ /* 0x000fea0003800000 */
[----:B------:R-:W-:Y:S05]  /*2d40*/  BRA `(.L_x_9563) ;  /* 0x0000009000007947 */ /* 0x000fea0003800000 */
.L_x_9561:
[----:B-1---5:R-:W-:-:S05]  /*2d50*/  PRMT R148, RZ, 0x5410, R38 ;  /* 0x00005410ff947816 */ /* 0x022fca0000000026 */
[----:B------:R-:W-:Y:S01]  /*2d60*/  FADD.FTZ R32, R148, R32 ;  /* 0x0000002094207221 */ /* 0x000fe20000010000 */
[----:B------:R-:W-:Y:S05]  /*2d70*/  BRA `(.L_x_9562) ;  /* 0x0000004000007947 */ /* 0x000fea0003800000 */
.L_x_9560:
[----:B-1---5:R-:W-:-:S05]  /*2d80*/  PRMT R148, RZ, 0x5410, R42 ;  /* 0x00005410ff947816 */ /* 0x022fca000000002a */
[----:B------:R-:W-:Y:S01]  /*2d90*/  FADD.FTZ R32, R148, R32 ;  /* 0x0000002094207221 */ /* 0x000fe20000010000 */
[----:B------:R-:W-:-:S05]  /*2da0*/  @P2 PRMT R148, RZ, 0x5410, R38 ;  /* 0x00005410ff942816 */ /* 0x000fca0000000026 */
[----:B------:R-:W-:-:S05]  /*2db0*/  @P2 FADD.FTZ R32, R148, R32 ;  /* 0x0000002094202221 */ /* 0x000fca0000010000 */
.L_x_9562:
[----:B-1----:R-:W-:-:S04]  /*2dc0*/  F2FP.BF16.PACK_AB R148, RZ, R32 ;  /* 0x00000020ff94723e */ /* 0x002fc800000010ff */
[----:B------:R-:W-:Y:S02]  /*2dd0*/  PRMT R146, R148, 0x7610, R146 ;  /* 0x0000761094927816 */ /* 0x000fe40000000092 */
.L_x_9563:
[----:B------:R-:W-:Y:S01]  /*2de0*/  PRMT R166, RZ, 0x7610, R34 ;  /* 0x00007610ffa67816 */ /* 0x000fe20000000022 */
[----:B------:R-:W-:Y:S05]  /*2df0*/  @P3 BRA `(.L_x_9564) ;  /* 0x0000008000003947 */ /* 0x000fea0003800000 */
[----:B------:R-:W-:-:S04]  /*2e00*/  ISETP.NE.U32.AND P4, PT, RZ, c[0x0][0x180], PT ;  /* 0x00006000ff007a0c */ /* 0x000fc80003f85070 */
[----:B------:R-:W-:-:S13]  /*2e10*/  ISETP.NE.AND.EX P4, PT, RZ, c[0x0][0x184], PT, P4 ;  /* 0x00006100ff007a0c */ /* 0x000fda0003f85340 */
[----:B------:R-:W-:Y:S05]  /*2e20*/  @P4 BRA `(.L_x_9565) ;  /* 0x0000002000004947 */ /* 0x000fea0003800000 */
[----:B------:R-:W-:Y:S05]  /*2e30*/  @P0 BRA `(.L_x_9566) ;  /* 0x0000008000000947 */ /* 0x000fea0003800000 */
[----:B------:R-:W-:Y:S05]  /*2e40*/  BRA `(.L_x_9567) ;  /* 0x0000009000007947 */ /* 0x000fea0003800000 */
.L_x_9565:
[----:B-----5:R-:W-:-:S05]  /*2e50*/  PRMT R34, RZ, 0x7610, R38 ;  /* 0x00007610ff227816 */ /* 0x020fca0000000026 */
[----:B------:R-:W-:Y:S01]  /*2e60*/  FADD.FTZ R166, R34, R166 ;  /* 0x000000a622a67221 */ /* 0x000fe20000010000 */
[----:B------:R-:W-:Y:S05]  /*2e70*/  BRA `(.L_x_9566) ;  /* 0x0000004000007947 */ /* 0x000fea0003800000 */
.L_x_9564:
[----:B-----5:R-:W-:-:S05]  /*2e80*/  PRMT R34, RZ, 0x7610, R42 ;  /* 0x00007610ff227816 */ /* 0x020fca000000002a */
[----:B------:R-:W-:Y:S01]  /*2e90*/  FADD.FTZ R166, R34, R166 ;  /* 0x000000a622a67221 */ /* 0x000fe20000010000 */
[----:B------:R-:W-:-:S05]  /*2ea0*/  @P2 PRMT R34, RZ, 0x7610, R38 ;  /* 0x00007610ff222816 */ /* 0x000fca0000000026 */
[----:B------:R-:W-:-:S05]  /*2eb0*/  @P2 FADD.FTZ R166, R34, R166 ;  /* 0x000000a622a62221 */ /* 0x000fca0000010000 */
.L_x_9566:
[----:B------:R-:W-:-:S04]  /*2ec0*/  F2FP.BF16.PACK_AB R34, RZ, R166 ;  /* 0x000000a6ff22723e */ /* 0x000fc800000010ff */
[----:B-1----:R-:W-:Y:S02]  /*2ed0*/  PRMT R146, R146, 0x5410, R34 ;  /* 0x0000541092927816 */ /* 0x002fe40000000022 */
.L_x_9567:
[----:B------:R-:W-:Y:S01]  /*2ee0*/  PRMT R34, RZ, 0x5410, R35 ;  /* 0x00005410ff227816 */ /* 0x000fe20000000023 */
[----:B------:R-:W-:Y:S05]  /*2ef0*/  @P3 BRA `(.L_x_9568) ;  /* 0x0000008000003947 */ /* 0x000fea0003800000 */
[----:B------:R-:W-:-:S04]  /*2f00*/  ISETP.NE.U32.AND P4, PT, RZ, c[0x0][0x180], PT ;  /* 0x00006000ff007a0c */ /* 0x000fc80003f85070 */
[----:B------:R-:W-:-:S13]  /*2f10*/  ISETP.NE.AND.EX P4, PT, RZ, c[0x0][0x184], PT, P4 ;  /* 0x00006100ff007a0c */ /* 0x000fda0003f85340 */
[----:B------:R-:W-:Y:S05]  /*2f20*/  @P4 BRA `(.L_x_9569) ;  /* 0x0000002000004947 */ /* 0x000fea0003800000 */
[----:B------:R-:W-:Y:S05]  /*2f30*/  @P0 BRA `(.L_x_9570) ;  /* 0x0000008000000947 */ /* 0x000fea0003800000 */
[----:B------:R-:W-:Y:S05]  /*2f40*/  BRA `(.L_x_9571) ;  /* 0x0000009000007947 */ /* 0x000fea0003800000 */
.L_x_9569:
[----:B-1---5:R-:W-:-:S05]  /*2f50*/  PRMT R148, RZ, 0x5410, R39 ;  /* 0x00005410ff947816 */ /* 0x022fca0000000027 */
[----:B------:R-:W-:Y:S01]  /*2f60*/  FADD.FTZ R34, R148, R34 ;  /* 0x0000002294227221 */ /* 0x000fe20000010000 */
[----:B------:R-:W-:Y:S05]  /*2f70*/  BRA `(.L_x_9570) ;  /* 0x0000004000007947 */ /* 0x000fea0003800000 */
.L_x_9568:
[----:B-1---5:R-:W-:-:S05]  /*2f80*/  PRMT R148, RZ, 0x5410, R43 ;  /* 0x00005410ff947816 */ /* 0x022fca000000002b */
[----:B------:R-:W-:Y:S01]  /*2f90*/  FADD.FTZ R34, R148, R34 ;  /* 0x0000002294227221 */ /* 0x000fe20000010000 */
[----:B------:R-:W-:-:S05]  /*2fa0*/  @P2 PRMT R148, RZ, 0x5410, R39 ;  /* 0x00005410ff942816 */ /* 0x000fca0000000027 */
[----:B------:R-:W-:-:S05]  /*2fb0*/  @P2 FADD.FTZ R34, R148, R34 ;  /* 0x0000002294222221 */ /* 0x000fca0000010000 */
.L_x_9570:
[----:B-1----:R-:W-:-:S04]  /*2fc0*/  F2FP.BF16.PACK_AB R148, RZ, R34 ;  /* 0x00000022ff94723e */ /* 0x002fc800000010ff */
[----:B------:R-:W-:Y:S02]  /*2fd0*/  PRMT R147, R148, 0x7610, R147 ;  /* 0x0000761094937816 */ /* 0x000fe40000000093 */
.L_x_9571:
[----:B------:R-:W-:Y:S01]  /*2fe0*/  PRMT R35, RZ, 0x7610, R35 ;  /* 0x00007610ff237816 */ /* 0x000fe20000000023 */
[----:B------:R-:W-:Y:S05]  /*2ff0*/  @P3 BRA `(.L_x_9572) ;  /* 0x0000008000003947 */ /* 0x000fea0003800000 */
[----:B------:R-:W-:-:S04]  /*3000*/  ISETP.NE.U32.AND P2, PT, RZ, c[0x0][0x180], PT ;  /* 0x00006000ff007a0c */ /* 0x000fc80003f45070 */
[----:B------:R-:W-:-:S13]  /*3010*/  ISETP.NE.AND.EX P2, PT, RZ, c[0x0][0x184], PT, P2 ;  /* 0x00006100ff007a0c */ /* 0x000fda0003f45320 */
[----:B------:R-:W-:Y:S05]  /*3020*/  @P2 BRA `(.L_x_9573) ;  /* 0x0000002000002947 */ /* 0x000fea0003800000 */
[----:B------:R-:W-:Y:S05]  /*3030*/  @P0 BRA `(.L_x_9574) ;  /* 0x0000008000000947 */ /* 0x000fea0003800000 */
[----:B------:R-:W-:Y:S05]  /*3040*/  BRA `(.L_x_9575) ;  /* 0x0000009000007947 */ /* 0x000fea0003800000 */
.L_x_9573:
[----:B-1---5:R-:W-:-:S05]  /*3050*/  PRMT R148, RZ, 0x7610, R39 ;  /* 0x00007610ff947816 */ /* 0x022fca0000000027 */
[----:B------:R-:W-:Y:S01]  /*3060*/  FADD.FTZ R35, R148, R35 ;  /* 0x0000002394237221 */ /* 0x000fe20000010000 */
[----:B------:R-:W-:Y:S05]  /*3070*/  BRA `(.L_x_9574) ;  /* 0x0000004000007947 */ /* 0x000fea0003800000 */
.L_x_9572:
[----:B-1---5:R-:W-:-:S05]  /*3080*/  PRMT R148, RZ, 0x7610, R43 ;  /* 0x00007610ff947816 */ /* 0x022fca000000002b */
[----:B------:R-:W-:Y:S01]  /*3090*/  FADD.FTZ R35, R148, R35 ;  /* 0x0000002394237221 */ /* 0x000fe20000010000 */
[----:B------:R-:W-:-:S05]  /*30a0*/  @P2 PRMT R148, RZ, 0x7610, R39 ;  /* 0x00007610ff942816 */ /* 0x000fca0000000027 */
[----:B------:R-:W-:-:S05]  /*30b0*/  @P2 FADD.FTZ R35, R148, R35 ;  /* 0x0000002394232221 */ /* 0x000fca0000010000 */
.L_x_9574:
[----:B-1----:R-:W-:-:S04]  /*30c0*/  F2FP.BF16.PACK_AB R148, RZ, R35 ;  /* 0x00000023ff94723e */ /* 0x002fc800000010ff */
[----:B------:R-:W-:Y:S02]  /*30d0*/  PRMT R147, R147, 0x5410, R148 ;  /* 0x0000541093937816 */ /* 0x000fe40000000094 */
.L_x_9575:
[----:B-1----:R-:W-:-:S04]  /*30e0*/  @P0 LEA R148, P2, R177, c[0x0][0x188], 0x4 ;  /* 0x00006200b1940a11 */ /* 0x002fc800078420ff */
[C---:B------:R-:W-:Y:S02]  /*30f0*/  @P0 LEA.HI.X R149, R177.reuse, c[0x0][0x18c], RZ, 0x4, P2 ;  /* 0x00006300b1950a11 */ /* 0x040fe400010f24ff */
[----:B------:R-:W-:-:S03]  /*3100*/  IADD3 R177, R177, 0x80, RZ ;  /* 0x00000080b1b17810 */ /* 0x000fc60007ffe0ff */
[----:B------:R0:W-:Y:S04]  /*3110*/  @P0 STG.E.128 [R148.64], R144 ;  /* 0x0000009094000986 */ /* 0x0001e8000c101d04 */
.L_x_9543:
[----:B------:R-:W-:Y:S05]  /*3120*/  BSYNC B0 ;  /* 0x0000000000007941 */ /* 0x000fea0003800000 */
.L_x_9542:
        /* <DEDUP_REMOVED lines=15> */
[----:B01----:R-:W2:Y:S01]  /*3220*/  LDG.E.128 R148, [R14.64] ;  /* 0x000000040e947981 */ /* 0x003ea2000c1e1d00 */
        /* <DEDUP_REMOVED lines=9> */
.L_x_9579:
[----:B-----5:R-:W-:-:S05]  /*32c0*/  PRMT R14, RZ, 0x5410, R36 ;  /* 0x00005410ff0e7816 */ /* 0x020fca0000000024 */
[----:B------:R-:W-:Y:S01]  /*32d0*/  FADD.FTZ R0, R14, R0 ;  /* 0x000000000e007221 */ /* 0x000fe20000010000 */
[----:B------:R-:W-:Y:S05]  /*32e0*/  BRA `(.L_x_9580) ;  /* 0x0000004000007947 */ /* 0x000fea0003800000 */
.L_x_9578:
[----:B-----5:R-:W-:-:S05]  /*32f0*/  PRMT R14, RZ, 0x5410, R40 ;  /* 0x00005410ff0e7816 */ /* 0x020fca0000000028 */
[----:B------:R-:W-:Y:S01]  /*3300*/  FADD.FTZ R0, R14, R0 ;  /* 0x000000000e007221 */ /* 0x000fe20000010000 */
[----:B------:R-:W-:-:S05]  /*3310*/  @P2 PRMT R14, RZ, 0x5410, R36 ;  /* 0x00005410ff0e2816 */ /* 0x000fca0000000024 */
[----:B------:R-:W-:-:S05]  /*3320*/  @P2 FADD.FTZ R0, R14, R0 ;  /* 0x000000000e002221 */ /* 0x000fca0000010000 */
.L_x_9580:
[----:B------:R-:W-:-:S04]  /*3330*/  F2FP.BF16.PACK_AB R14, RZ, R0 ;  /* 0x00000000ff0e723e */ /* 0x000fc800000010ff */
[----:B------:R-:W-:Y:S02]  /*3340*/  PRMT R144, R14, 0x7610, R144 ;  /* 0x000076100e907816 */ /* 0x000fe40000000090 */
.L_x_9581:
[----:B------:R-:W-:Y:S01]  /*3350*/  PRMT R15, RZ, 0x7610, R148 ;  /* 0x00007610ff0f7816 */ /* 0x000fe20000000094 */
[----:B------:R-:W-:Y:S05]  /*3360*/  @P3 BRA `(.L_x_9582) ;  /* 0x0000008000003947 */ /* 0x000fea0003800000 */
[----:B------:R-:W-:-:S04]  /*3370*/  ISETP.NE.U32.AND P4, PT, RZ, c[0x0][0x180], PT ;  /* 0x00006000ff007a0c */ /* 0x000fc80003f85070 */
[----:B------:R-:W-:-:S13]  /*3380*/  ISETP.NE.AND.EX P4, PT, RZ, c[0x0][0x184], PT, P4 ;  /* 0x00006100ff007a0c */ /* 0x000fda0003f85340 */
[----:B------:R-:W-:Y:S05]  /*3390*/  @P4 BRA `(.L_x_9583) ;  /* 0x0000002000004947 */ /* 0x000fea0003800000 */
[----:B------:R-:W-:Y:S05]  /*33a0*/  @P0 BRA `(.L_x_9584) ;  /* 0x0000008000000947 */ /* 0x000fea0003800000 */
[----:B------:R-:W-:Y:S05]  /*33b0*/  BRA `(.L_x_9585) ;  /* 0x0000009000007947 */ /* 0x000fea0003800000 */
.L_x_9583:
[----:B-----5:R-:W-:-:S05]  /*33c0*/  PRMT R14, RZ, 0x7610, R36 ;  /* 0x00007610ff0e7816 */ /* 0x020fca0000000024 */
[----:B------:R-:W-:Y:S01]  /*33d0*/  FADD.FTZ R15, R14, R15 ;  /* 0x0000000f0e0f7221 */ /* 0x000fe20000010000 */
[----:B------:R-:W-:Y:S05]  /*33e0*/  BRA `(.L_x_9584) ;  /* 0x0000004000007947 */ /* 0x000fea0003800000 */
.L_x_9582:
[----:B-----5:R-:W-:-:S05]  /*33f0*/  PRMT R14, RZ, 0x7610, R40 ;  /* 0x00007610ff0e7816 */ /* 0x020fca0000000028 */
[----:B------:R-:W-:Y:S01]  /*3400*/  FADD.FTZ R15, R14, R15 ;  /* 0x0000000f0e0f7221 */ /* 0x000fe20000010000 */
[----:B------:R-:W-:-:S05]  /*3410*/  @P2 PRMT R14, RZ, 0x7610, R36 ;  /* 0x00007610ff0e2816 */ /* 0x000fca0000000024 */
[----:B------:R-:W-:-:S05]  /*3420*/  @P2 FADD.FTZ R15, R14, R15 ;  /* 0x0000000f0e0f2221 */ /* 0x000fca0000010000 */
.L_x_9584:
[----:B------:R-:W-:-:S04]  /*3430*/  F2FP.BF16.PACK_AB R14, RZ, R15 ;  /* 0x0000000fff0e723e */ /* 0x000fc800000010ff */
[----:B------:R-:W-:Y:S02]  /*3440*/  PRMT R144, R144, 0x5410, R14 ;  /* 0x0000541090907816 */ /* 0x000fe4000000000e */
.L_x_9585:
[----:B------:R-:W-:Y:S01]  /*3450*/  PRMT R14, RZ, 0x5410, R149 ;  /* 0x00005410ff0e7816 */ /* 0x000fe20000000095 */
[----:B------:R-:W-:Y:S05]  /*3460*/  @P3 BRA `(.L_x_9586) ;  /* 0x0000008000003947 */ /* 0x000fea0003800000 */
[----:B------:R-:W-:-:S04]  /*3470*/  ISETP.NE.U32.AND P4, PT, RZ, c[0x0][0x180], PT ;  /* 0x00006000ff007a0c */ /* 0x000fc80003f85070 */
[----:B------:R-:W-:-:S13]  /*3480*/  ISETP.NE.AND.EX P4, PT, RZ, c[0x0][0x184], PT, P4 ;  /* 0x00006100ff007a0c */ /* 0x000fda0003f85340 */
[----:B------:R-:W-:Y:S05]  /*3490*/  @P4 BRA `(.L_x_9587) ;  /* 0x0000002000004947 */ /* 0x000fea0003800000 */
[----:B------:R-:W-:Y:S05]  /*34a0*/  @P0 BRA `(.L_x_9588) ;  /* 0x0000008000000947 */ /* 0x000fea0003800000 */
[----:B------:R-:W-:Y:S05]  /*34b0*/  BRA `(.L_x_9589) ;  /* 0x0000009000007947 */ /* 0x000fea0003800000 */
.L_x_9587:
[----:B-----5:R-:W-:-:S05]  /*34c0*/  PRMT R30, RZ, 0x5410, R37 ;  /* 0x00005410ff1e7816 */ /* 0x020fca0000000025 */
[----:B------:R-:W-:Y:S01]  /*34d0*/  FADD.FTZ R14, R30, R14 ;  /* 0x0000000e1e0e7221 */ /* 0x000fe20000010000 */
[----:B------:R-:W-:Y:S05]  /*34e0*/  BRA `(.L_x_9588) ;  /* 0x0000004000007947 */ /* 0x000fea0003800000 */
.L_x_9586:
[----:B-----5:R-:W-:-:S05]  /*34f0*/  PRMT R30, RZ, 0x5410, R41 ;  /* 0x00005410ff1e7816 */ /* 0x020fca0000000029 */
[----:B------:R-:W-:Y:S01]  /*3500*/  FADD.FTZ R14, R30, R14 ;  /* 0x0000000e1e0e7221 */ /* 0x000fe20000010000 */
[----:B------:R-:W-:-:S05]  /*3510*/  @P2 PRMT R30, RZ, 0x5410, R37 ;  /* 0x00005410ff1e2816 */ /* 0x000fca0000000025 */
[----:B------:R-:W-:-:S05]  /*3520*/  @P2 FADD.FTZ R14, R30, R14 ;  /* 0x0000000e1e0e2221 */ /* 0x000fca0000010000 */
.L_x_9588:
[----:B------:R-:W-:-:S04]  /*3530*/  F2FP.BF16.PACK_AB R30, RZ, R14 ;  /* 0x0000000eff1e723e */ /* 0x000fc800000010ff */
[----:B------:R-:W-:Y:S02]  /*3540*/  PRMT R145, R30, 0x7610, R145 ;  /* 0x000076101e917816 */ /* 0x000fe40000000091 */
.L_x_9589:
[----:B------:R-:W-:Y:S01]  /*3550*/  PRMT R31, RZ, 0x7610, R149 ;  /* 0x00007610ff1f7816 */ /* 0x000fe20000000095 */
[----:B------:R-:W-:Y:S05]  /*3560*/  @P3 BRA `(.L_x_9590) ;  /* 0x0000008000003947 */ /* 0x000fea0003800000 */
[----:B------:R-:W-:-:S04]  /*3570*/  ISETP.NE.U32.AND P4, PT, RZ, c[0x0][0x180], PT ;  /* 0x00006000ff007a0c */ /* 0x000fc80003f85070 */
[----:B------:R-:W-:-:S13]  /*3580*/  ISETP.NE.AND.EX P4, PT, RZ, c[0x0][0x184], PT, P4 ;  /* 0x00006100ff007a0c */ /* 0x000fda0003f85340 */
[----:B------:R-:W-:Y:S05]  /*3590*/  @P4 BRA `(.L_x_9591) ;  /* 0x0000002000004947 */ /* 0x000fea0003800000 */
[----:B------:R-:W-:Y:S05]  /*35a0*/  @P0 BRA `(.L_x_9592) ;  /* 0x0000008000000947 */ /* 0x000fea0003800000 */
[----:B------:R-:W-:Y:S05]  /*35b0*/  BRA `(.L_x_9593) ;  /* 0x0000009000007947 */ /* 0x000fea0003800000 */
.L_x_9591:
[----:B-----5:R-:W-:-:S05]  /*35c0*/  PRMT R30, RZ, 0x7610, R37 ;  /* 0x00007610ff1e7816 */ /* 0x020fca0000000025 */
[----:B------:R-:W-:Y:S01]  /*35d0*/  FADD.FTZ R31, R30, R31 ;  /* 0x0000001f1e1f7221 */ /* 0x000fe20000010000 */
[----:B------:R-:W-:Y:S05]  /*35e0*/  BRA `(.L_x_9592) ;  /* 0x0000004000007947 */ /* 0x000fea0003800000 */
.L_x_9590:
[----:B-----5:R-:W-:-:S05]  /*35f0*/  PRMT R30, RZ, 0x7610, R41 ;  /* 0x00007610ff1e7816 */ /* 0x020fca0000000029 */
[----:B------:R-:W-:Y:S01]  /*3600*/  FADD.FTZ R31, R30, R31 ;  /* 0x0000001f1e1f7221 */ /* 0x000fe20000010000 */
[----:B------:R-:W-:-:S05]  /*3610*/  @P2 PRMT R30, RZ, 0x7610, R37 ;  /* 0x00007610ff1e2816 */ /* 0x000fca0000000025 */
[----:B------:R-:W-:-:S05]  /*3620*/  @P2 FADD.FTZ R31, R30, R31 ;  /* 0x0000001f1e1f2221 */ /* 0x000fca0000010000 */
.L_x_9592:
[----:B------:R-:W-:-:S04]  /*3630*/  F2FP.BF16.PACK_AB R30, RZ, R31 ;  /* 0x0000001fff1e723e */ /* 0x000fc800000010ff */
[----:B------:R-:W-:Y:S02]  /*3640*/  PRMT R145, R145, 0x5410, R30 ;  /* 0x0000541091917816 */ /* 0x000fe4000000001e */
.L_x_9593:
[----:B------:R-:W-:Y:S01]  /*3650*/  PRMT R30, RZ, 0x5410, R150 ;  /* 0x00005410ff1e7816 */ /* 0x000fe20000000096 */
[----:B------:R-:W-:Y:S05]  /*3660*/  @P3 BRA `(.L_x_9594) ;  /* 0x0000008000003947 */ /* 0x000fea0003800000 */
[----:B------:R-:W-:-:S04]  /*3670*/  ISETP.NE.U32.AND P4, PT, RZ, c[0x0][0x180], PT ;  /* 0x00006000ff007a0c */ /* 0x000fc80003f85070 */
[----:B------:R-:W-:-:S13]  /*3680*/  ISETP.NE.AND.EX P4, PT, RZ, c[0x0][0x184], PT, P4 ;  /* 0x00006100ff007a0c */ /* 0x000fda0003f85340 */
[----:B------:R-:W-:Y:S05]  /*3690*/  @P4 BRA `(.L_x_9595) ;  /* 0x0000002000004947 */ /* 0x000fea0003800000 */
[----:B------:R-:W-:Y:S05]  /*36a0*/  @P0 BRA `(.L_x_9596) ;  /* 0x0000008000000947 */ /* 0x000fea0003800000 */
[----:B------:R-:W-:Y:S05]  /*36b0*/  BRA `(.L_x_9597) ;  /* 0x0000009000007947 */ /* 0x000fea0003800000 */
.L_x_9595:
[----:B-----5:R-:W-:-:S05]  /*36c0*/  PRMT R148, RZ, 0x5410, R38 ;  /* 0x00005410ff947816 */ /* 0x020fca0000000026 */
[----:B------:R-:W-:Y:S01]  /*36d0*/  FADD.FTZ R30, R148, R30 ;  /* 0x0000001e941e7221 */ /* 0x000fe20000010000 */
[----:B------:R-:W-:Y:S05]  /*36e0*/  BRA `(.L_x_9596) ;  /* 0x0000004000007947 */ /* 0x000fea0003800000 */
.L_x_9594:
[----:B-----5:R-:W-:-:S05]  /*36f0*/  PRMT R148, RZ, 0x5410, R42 ;  /* 0x00005410ff947816 */ /* 0x020fca000000002a */
[----:B------:R-:W-:Y:S01]  /*3700*/  FADD.FTZ R30, R148, R30 ;  /* 0x0000001e941e7221 */ /* 0x000fe20000010000 */
[----:B------:R-:W-:-:S05]  /*3710*/  @P2 PRMT R148, RZ, 0x5410, R38 ;  /* 0x00005410ff942816 */ /* 0x000fca0000000026 */
[----:B------:R-:W-:-:S05]  /*3720*/  @P2 FADD.FTZ R30, R148, R30 ;  /* 0x0000001e941e2221 */ /* 0x000fca0000010000 */
.L_x_9596:
[----:B------:R-:W-:-:S04]  /*3730*/  F2FP.BF16.PACK_AB R148, RZ, R30 ;  /* 0x0000001eff94723e */ /* 0x000fc800000010ff */
[----:B------:R-:W-:Y:S02]  /*3740*/  PRMT R146, R148, 0x7610, R146 ;  /* 0x0000761094927816 */ /* 0x000fe40000000092 */
.L_x_9597:
[----:B------:R-:W-:Y:S01]  /*3750*/  PRMT R165, RZ, 0x7610, R150 ;  /* 0x00007610ffa57816 */ /* 0x000fe20000000096 */
[----:B------:R-:W-:Y:S05]  /*3760*/  @P3 BRA `(.L_x_9598) ;  /* 0x0000008000003947 */ /* 0x000fea0003800000 */
[----:B------:R-:W-:-:S04]  /*3770*/  ISETP.NE.U32.AND P4, PT, RZ, c[0x0][0x180], PT ;  /* 0x00006000ff007a0c */ /* 0x000fc80003f85070 */
[----:B------:R-:W-:-:S13]  /*3780*/  ISETP.NE.AND.EX P4, PT, RZ, c[0x0][0x184], PT, P4 ;  /* 0x00006100ff007a0c */ /* 0x000fda0003f85340 */
[----:B------:R-:W-:Y:S05]  /*3790*/  @P4 BRA `(.L_x_9599) ;  /* 0x0000002000004947 */ /* 0x000fea0003800000 */
[----:B------:R-:W-:Y:S05]  /*37a0*/  @P0 BRA `(.L_x_9600) ;  /* 0x0000008000000947 */ /* 0x000fea0003800000 */
[----:B------:R-:W-:Y:S05]  /*37b0*/  BRA `(.L_x_9601) ;  /* 0x0000009000007947 */ /* 0x000fea0003800000 */
.L_x_9599:
[----:B-----5:R-:W-:-:S05]  /*37c0*/  PRMT R148, RZ, 0x7610, R38 ;  /* 0x00007610ff947816 */ /* 0x020fca0000000026 */
[----:B------:R-:W-:Y:S01]  /*37d0*/  FADD.FTZ R165, R148, R165 ;  /* 0x000000a594a57221 */ /* 0x000fe20000010000 */
[----:B------:R-:W-:Y:S05]  /*37e0*/  BRA `(.L_x_9600) ;  /* 0x0000004000007947 */ /* 0x000fea0003800000 */
.L_x_9598:
[----:B-----5:R-:W-:-:S05]  /*37f0*/  PRMT R148, RZ, 0x7610, R42 ;  /* 0x00007610ff947816 */ /* 0x020fca000000002a */
[----:B------:R-:W-:Y:S01]  /*3800*/  FADD.FTZ R165, R148, R165 ;  /* 0x000000a594a57221 */ /* 0x000fe20000010000 */
[----:B------:R-:W-:-:S05]  /*3810*/  @P2 PRMT R148, RZ, 0x7610, R38 ;  /* 0x00007610ff942816 */ /* 0x000fca0000000026 */
[----:B------:R-:W-:-:S05]  /*3820*/  @P2 FADD.FTZ R165, R148, R165 ;  /* 0x000000a594a52221 */ /* 0x000fca0000010000 */
.L_x_9600:
[----:B------:R-:W-:-:S04]  /*3830*/  F2FP.BF16.PACK_AB R148, RZ, R165 ;  /* 0x000000a5ff94723e */ /* 0x000fc800000010ff */
[----:B------:R-:W-:Y:S02]  /*3840*/  PRMT R146, R146, 0x5410, R148 ;  /* 0x0000541092927816 */ /* 0x000fe40000000094 */
.L_x_9601:
[----:B------:R-:W-:Y:S01]  /*3850*/  PRMT R164, RZ, 0x5410, R151 ;  /* 0x00005410ffa47816 */ /* 0x000fe20000000097 */
[----:B------:R-:W-:Y:S05]  /*3860*/  @P3 BRA `(.L_x_9602) ;  /* 0x0000008000003947 */ /* 0x000fea0003800000 */
[----:B------:R-:W-:-:S04]  /*3870*/  ISETP.NE.U32.AND P4, PT, RZ, c[0x0][0x180], PT ;  /* 0x00006000ff007a0c */ /* 0x000fc80003f85070 */
[----:B------:R-:W-:-:S13]  /*3880*/  ISETP.NE.AND.EX P4, PT, RZ, c[0x0][0x184], PT, P4 ;  /* 0x00006100ff007a0c */ /* 0x000fda0003f85340 */
[----:B------:R-:W-:Y:S05]  /*3890*/  @P4 BRA `(.L_x_9603) ;  /* 0x0000002000004947 */ /* 0x000fea0003800000 */
[----:B------:R-:W-:Y:S05]  /*38a0*/  @P0 BRA `(.L_x_9604) ;  /* 0x0000008000000947 */ /* 0x000fea0003800000 */
[----:B------:R-:W-:Y:S05]  /*38b0*/  BRA `(.L_x_9605) ;  /* 0x0000009000007947 */ /* 0x000fea0003800000 */
.L_x_9603:
[----:B-----5:R-:W-:-:S05]  /*38c0*/  PRMT R148, RZ, 0x5410, R39 ;  /* 0x00005410ff947816 */ /* 0x020fca0000000027 */
[----:B------:R-:W-:Y:S01]  /*38d0*/  FADD.FTZ R164, R148, R164 ;  /* 0x000000a494a47221 */ /* 0x000fe20000010000 */
[----:B------:R-:W-:Y:S05]  /*38e0*/  BRA `(.L_x_9604) ;  /* 0x0000004000007947 */ /* 0x000fea0003800000 */
.L_x_9602:
[----:B-----5:R-:W-:-:S05]  /*38f0*/  PRMT R148, RZ, 0x5410, R43 ;  /* 0x00005410ff947816 */ /* 0x020fca000000002b */
[----:B------:R-:W-:Y:S01]  /*3900*/  FADD.FTZ R164, R148, R164 ;  /* 0x000000a494a47221 */ /* 0x000fe20000010000 */
[----:B------:R-:W-:-:S05]  /*3910*/  @P2 PRMT R148, RZ, 0x5410, R39 ;  /* 0x00005410ff942816 */ /* 0x000fca0000000027 */
[----:B------:R-:W-:-:S05]  /*3920*/  @P2 FADD.FTZ R164, R148, R164 ;  /* 0x000000a494a42221 */ /* 0x000fca0000010000 */
.L_x_9604:
[----:B------:R-:W-:-:S04]  /*3930*/  F2FP.BF16.PACK_AB R148, RZ, R164 ;  /* 0x000000a4ff94723e */ /* 0x000fc800000010ff */
[----:B------:R-:W-:Y:S02]  /*3940*/  PRMT R147, R148, 0x7610, R147 ;  /* 0x0000761094937816 */ /* 0x000fe40000000093 */
.L_x_9605:
[----:B------:R-:W-:Y:S01]  /*3950*/  PRMT R173, RZ, 0x7610, R151 ;  /* 0x00007610ffad7816 */ /* 0x000fe20000000097 */
[----:B------:R-:W-:Y:S05]  /*3960*/  @P3 BRA `(.L_x_9606) ;  /* 0x0000008000003947 */ /* 0x000fea0003800000 */
[----:B------:R-:W-:-:S04]  /*3970*/  ISETP.NE.U32.AND P2, PT, RZ, c[0x0][0x180], PT ;  /* 0x00006000ff007a0c */ /* 0x000fc80003f45070 */
[----:B------:R-:W-:-:S13]  /*3980*/  ISETP.NE.AND.EX P2, PT, RZ, c[0x0][0x184], PT, P2 ;  /* 0x00006100ff007a0c */ /* 0x000fda0003f45320 */
[----:B------:R-:W-:Y:S05]  /*3990*/  @P2 BRA `(.L_x_9607) ;  /* 0x0000002000002947 */ /* 0x000fea0003800000 */
[----:B------:R-:W-:Y:S05]  /*39a0*/  @P0 BRA `(.L_x_9608) ;  /* 0x0000008000000947 */ /* 0x000fea0003800000 */
[----:B------:R-:W-:Y:S05]  /*39b0*/  BRA `(.L_x_9609) ;  /* 0x0000009000007947 */ /* 0x000fea0003800000 */
.L_x_9607:
[----:B-----5:R-:W-:-:S05]  /*39c0*/  PRMT R148, RZ, 0x7610, R39 ;  /* 0x00007610ff947816 */ /* 0x020fca0000000027 */
[----:B------:R-:W-:Y:S01]  /*39d0*/  FADD.FTZ R173, R148, R173 ;  /* 0x000000ad94ad7221 */ /* 0x000fe20000010000 */
[----:B------:R-:W-:Y:S05]  /*39e0*/  BRA `(.L_x_9608) ;  /* 0x0000004000007947 */ /* 0x000fea0003800000 */
.L_x_9606:
[----:B-----5:R-:W-:-:S05]  /*39f0*/  PRMT R148, RZ, 0x7610, R43 ;  /* 0x00007610ff947816 */ /* 0x020fca000000002b */
[----:B------:R-:W-:Y:S01]  /*3a00*/  FADD.FTZ R173, R148, R173 ;  /* 0x000000ad94ad7221 */ /* 0x000fe20000010000 */
[----:B------:R-:W-:-:S05]  /*3a10*/  @P2 PRMT R148, RZ, 0x7610, R39 ;  /* 0x00007610ff942816 */ /* 0x000fca0000000027 */
[----:B------:R-:W-:-:S05]  /*3a20*/  @P2 FADD.FTZ R173, R148, R173 ;  /* 0x000000ad94ad2221 */ /* 0x000fca0000010000 */
.L_x_9608:
[----:B------:R-:W-:-:S04]  /*3a30*/  F2FP.BF16.PACK_AB R148, RZ, R173 ;  /* 0x000000adff94723e */ /* 0x000fc800000010ff */
[----:B------:R-:W-:Y:S02]  /*3a40*/  PRMT R147, R147, 0x5410, R148 ;  /* 0x0000541093937816 */ /* 0x000fe40000000094 */
.L_x_9609:
[----:B------:R-:W-:-:S04]  /*3a50*/  @P0 LEA R148, P2, R177, c[0x0][0x188], 0x4 ;  /* 0x00006200b1940a11 */ /* 0x000fc800078420ff */
[C---:B------:R-:W-:Y:S02]  /*3a60*/  @P0 LEA.HI.X R149, R177.reuse, c[0x0][0x18c], RZ, 0x4, P2 ;  /* 0x00006300b1950a11 */ /* 0x040fe400010f24ff */
[----:B------:R-:W-:-:S03]  /*3a70*/  IADD3 R177, R177, 0x80, RZ ;  /* 0x00000080b1b17810 */ /* 0x000fc60007ffe0ff */
[----:B------:R0:W-:Y:S04]  /*3a80*/  @P0 STG.E.128 [R148.64], R144 ;  /* 0x0000009094000986 */ /* 0x0001e8000c101d04 */
.L_x_9577:
[----:B------:R-:W-:Y:S05]  /*3a90*/  BSYNC B0 ;  /* 0x0000000000007941 */ /* 0x000fea0003800000 */
.L_x_9576:
        /* <DEDUP_REMOVED lines=13> */
[----:B--2---:R-:W-:-:S05]  /*3b70*/  MOV R12, 0x10 ;  /* 0x00000010000c7802 */ /* 0x004fca0000000f00 */
        /* <DEDUP_REMOVED lines=11> */
.L_x_9613:
[----:B-----5:R-:W-:-:S05]  /*3c30*/  PRMT R12, RZ, 0x5410, R36 ;  /* 0x00005410ff0c7816 */ /* 0x020fca0000000024 */
[----:B------:R-:W-:Y:S01]  /*3c40*/  FADD.FTZ R9, R12, R9 ;  /* 0x000000090c097221 */ /* 0x000fe20000010000 */
[----:B------:R-:W-:Y:S05]  /*3c50*/  BRA `(.L_x_9614) ;  /* 0x0000004000007947 */ /* 0x000fea0003800000 */
.L_x_9612:
[----:B-----5:R-:W-:-:S05]  /*3c60*/  PRMT R12, RZ, 0x5410, R40 ;  /* 0x00005410ff0c7816 */ /* 0x020fca0000000028 */
[----:B------:R-:W-:Y:S01]  /*3c70*/  FADD.FTZ R9, R12, R9 ;  /* 0x000000090c097221 */ /* 0x000fe20000010000 */
[----:B------:R-:W-:-:S05]  /*3c80*/  @P2 PRMT R12, RZ, 0x5410, R36 ;  /* 0x00005410ff0c2816 */ /* 0x000fca0000000024 */
[----:B------:R-:W-:-:S05]  /*3c90*/  @P2 FADD.FTZ R9, R12, R9 ;  /* 0x000000090c092221 */ /* 0x000fca0000010000 */
.L_x_9614:
[----:B------:R-:W-:-:S04]  /*3ca0*/  F2FP.BF16.PACK_AB R12, RZ, R9 ;  /* 0x00000009ff0c723e */ /* 0x000fc800000010ff */
[----:B------:R-:W-:Y:S02]  /*3cb0*/  PRMT R144, R12, 0x7610, R144 ;  /* 0x000076100c907816 */ /* 0x000fe40000000090 */
.L_x_9615:
[----:B------:R-:W-:Y:S01]  /*3cc0*/  PRMT R13, RZ, 0x7610, R148 ;  /* 0x00007610ff0d7816 */ /* 0x000fe20000000094 */
[----:B------:R-:W-:Y:S05]  /*3cd0*/  @P3 BRA `(.L_x_9616) ;  /* 0x0000008000003947 */ /* 0x000fea0003800000 */
[----:B------:R-:W-:-:S04]  /*3ce0*/  ISETP.NE.U32.AND P4, PT, RZ, c[0x0][0x180], PT ;  /* 0x00006000ff007a0c */ /* 0x000fc80003f85070 */
[----:B------:R-:W-:-:S13]  /*3cf0*/  ISETP.NE.AND.EX P4, PT, RZ, c[0x0][0x184], PT, P4 ;  /* 0x00006100ff007a0c */ /* 0x000fda0003f85340 */
[----:B------:R-:W-:Y:S05]  /*3d00*/  @P4 BRA `(.L_x_9617) ;  /* 0x0000002000004947 */ /* 0x000fea0003800000 */
[----:B------:R-:W-:Y:S05]  /*3d10*/  @P0 BRA `(.L_x_9618) ;  /* 0x0000008000000947 */ /* 0x000fea0003800000 */
[----:B------:R-:W-:Y:S05]  /*3d20*/  BRA `(.L_x_9619) ;  /* 0x0000009000007947 */ /* 0x000fea0003800000 */
.L_x_9617:
[----:B-----5:R-:W-:-:S05]  /*3d30*/  PRMT R12, RZ, 0x7610, R36 ;  /* 0x00007610ff0c7816 */ /* 0x020fca0000000024 */
[----:B------:R-:W-:Y:S01]  /*3d40*/  FADD.FTZ R13, R12, R13 ;  /* 0x0000000d0c0d7221 */ /* 0x000fe20000010000 */
[----:B------:R-:W-:Y:S05]  /*3d50*/  BRA `(.L_x_9618) ;  /* 0x0000004000007947 */ /* 0x000fea0003800000 */
.L_x_9616:
[----:B-----5:R-:W-:-:S05]  /*3d60*/  PRMT R12, RZ, 0x7610, R40 ;  /* 0x00007610ff0c7816 */ /* 0x020fca0000000028 */
[----:B------:R-:W-:Y:S01]  /*3d70*/  FADD.FTZ R13, R12, R13 ;  /* 0x0000000d0c0d7221 */ /* 0x000fe20000010000 */
[----:B------:R-:W-:-:S05]  /*3d80*/  @P2 PRMT R12, RZ, 0x7610, R36 ;  /* 0x00007610ff0c2816 */ /* 0x000fca0000000024 */
[----:B------:R-:W-:-:S05]  /*3d90*/  @P2 FADD.FTZ R13, R12, R13 ;  /* 0x0000000d0c0d2221 */ /* 0x000fca0000010000 */
.L_x_9618:
[----:B------:R-:W-:-:S04]  /*3da0*/  F2FP.BF16.PACK_AB R12, RZ, R13 ;  /* 0x0000000dff0c723e */ /* 0x000fc800000010ff */
[----:B------:R-:W-:Y:S02]  /*3db0*/  PRMT R144, R144, 0x5410, R12 ;  /* 0x0000541090907816 */ /* 0x000fe4000000000c */
.L_x_9619:
[----:B------:R-:W-:Y:S01]  /*3dc0*/  PRMT R12, RZ, 0x5410, R149 ;  /* 0x00005410ff0c7816 */ /* 0x000fe20000000095 */
[----:B------:R-:W-:Y:S05]  /*3dd0*/  @P3 BRA `(.L_x_9620) ;  /* 0x0000008000003947 */ /* 0x000fea0003800000 */
[----:B------:R-:W-:-:S04]  /*3de0*/  ISETP.NE.U32.AND P4, PT, RZ, c[0x0][0x180], PT ;  /* 0x00006000ff007a0c */ /* 0x000fc80003f85070 */
[----:B------:R-:W-:-:S13]  /*3df0*/  ISETP.NE.AND.EX P4, PT, RZ, c[0x0][0x184], PT, P4 ;  /* 0x00006100ff007a0c */ /* 0x000fda0003f85340 */
[----:B------:R-:W-:Y:S05]  /*3e00*/  @P4 BRA `(.L_x_9621) ;  /* 0x0000002000004947 */ /* 0x000fea0003800000 */
[----:B------:R-:W-:Y:S05]  /*3e10*/  @P0 BRA `(.L_x_9622) ;  /* 0x0000008000000947 */ /* 0x000fea0003800000 */
[----:B------:R-:W-:Y:S05]  /*3e20*/  BRA `(.L_x_9623) ;  /* 0x0000009000007947 */ /* 0x000fea0003800000 */
.L_x_9621:
[----:B-----5:R-:W-:-:S05]  /*3e30*/  PRMT R28, RZ, 0x5410, R37 ;  /* 0x00005410ff1c7816 */ /* 0x020fca0000000025 */
[----:B------:R-:W-:Y:S01]  /*3e40*/  FADD.FTZ R12, R28, R12 ;  /* 0x0000000c1c0c7221 */ /* 0x000fe20000010000 */
[----:B------:R-:W-:Y:S05]  /*3e50*/  BRA `(.L_x_9622) ;  /* 0x0000004000007947 */ /* 0x000fea0003800000 */
.L_x_9620:
[----:B-----5:R-:W-:-:S05]  /*3e60*/  PRMT R28, RZ, 0x5410, R41 ;  /* 0x00005410ff1c7816 */ /* 0x020fca0000000029 */
[----:B------:R-:W-:Y:S01]  /*3e70*/  FADD.FTZ R12, R28, R12 ;  /* 0x0000000c1c0c7221 */ /* 0x000fe20000010000 */
[----:B------:R-:W-:-:S05]  /*3e80*/  @P2 PRMT R28, RZ, 0x5410, R37 ;  /* 0x00005410ff1c2816 */ /* 0x000fca0000000025 */
[----:B------:R-:W-:-:S05]  /*3e90*/  @P2 FADD.FTZ R12, R28, R12 ;  /* 0x0000000c1c0c2221 */ /* 0x000fca0000010000 */
.L_x_9622:
[----:B------:R-:W-:-:S04]  /*3ea0*/  F2FP.BF16.PACK_AB R28, RZ, R12 ;  /* 0x0000000cff1c723e */ /* 0x000fc800000010ff */
[----:B------:R-:W-:Y:S02]  /*3eb0*/  PRMT R145, R28, 0x7610, R145 ;  /* 0x000076101c917816 */ /* 0x000fe40000000091 */
.L_x_9623:
[----:B------:R-:W-:Y:S01]  /*3ec0*/  PRMT R29, RZ, 0x7610, R149 ;  /* 0x00007610ff1d7816 */ /* 0x000fe20000000095 */
[----:B------:R-:W-:Y:S05]  /*3ed0*/  @P3 BRA `(.L_x_9624) ;  /* 0x0000008000003947 */ /* 0x000fea0003800000 */
[----:B------:R-:W-:-:S04]  /*3ee0*/  ISETP.NE.U32.AND P4, PT, RZ, c[0x0][0x180], PT ;  /* 0x00006000ff007a0c */ /* 0x000fc80003f85070 */
[----:B------:R-:W-:-:S13]  /*3ef0*/  ISETP.NE.AND.EX P4, PT, RZ, c[0x0][0x184], PT, P4 ;  /* 0x00006100ff007a0c */ /* 0x000fda0003f85340 */
[----:B------:R-:W-:Y:S05]  /*3f00*/  @P4 BRA `(.L_x_9625) ;  /* 0x0000002000004947 */ /* 0x000fea0003800000 */
[----:B------:R-:W-:Y:S05]  /*3f10*/  @P0 BRA `(.L_x_9626) ;  /* 0x0000008000000947 */ /* 0x000fea0003800000 */
[----:B------:R-:W-:Y:S05]  /*3f20*/  BRA `(.L_x_9627) ;  /* 0x0000009000007947 */ /* 0x000fea0003800000 */
.L_x_9625:
[----:B-----5:R-:W-:-:S05]  /*3f30*/  PRMT R28, RZ, 0x7610, R37 ;  /* 0x00007610ff1c7816 */ /* 0x020fca0000000025 */
[----:B------:R-:W-:Y:S01]  /*3f40*/  FADD.FTZ R29, R28, R29 ;  /* 0x0000001d1c1d7221 */ /* 0x000fe20000010000 */
[----:B------:R-:W-:Y:S05]  /*3f50*/  BRA `(.L_x_9626) ;  /* 0x0000004000007947 */ /* 0x000fea0003800000 */
.L_x_9624:
[----:B-----5:R-:W-:-:S05]  /*3f60*/  PRMT R28, RZ, 0x7610, R41 ;  /* 0x00007610ff1c7816 */ /* 0x020fca0000000029 */
[----:B------:R-:W-:Y:S01]  /*3f70*/  FADD.FTZ R29, R28, R29 ;  /* 0x0000001d1c1d7221 */ /* 0x000fe20000010000 */
[----:B------:R-:W-:-:S05]  /*3f80*/  @P2 PRMT R28, RZ, 0x7610, R37 ;  /* 0x00007610ff1c2816 */ /* 0x000fca0000000025 */
[----:B------:R-:W-:-:S05]  /*3f90*/  @P2 FADD.FTZ R29, R28, R29 ;  /* 0x0000001d1c1d2221 */ /* 0x000fca0000010000 */
.L_x_9626:
[----:B------:R-:W-:-:S04]  /*3fa0*/  F2FP.BF16.PACK_AB R28, RZ, R29 ;  /* 0x0000001dff1c723e */ /* 0x000fc800000010ff */
[----:B------:R-:W-:Y:S02]  /*3fb0*/  PRMT R145, R145, 0x5410, R28 ;  /* 0x0000541091917816 */ /* 0x000fe4000000001c */
.L_x_9627:
[----:B------:R-:W-:Y:S01]  /*3fc0*/  PRMT R28, RZ, 0x5410, R150 ;  /* 0x00005410ff1c7816 */ /* 0x000fe20000000096 */
[----:B------:R-:W-:Y:S05]  /*3fd0*/  @P3 BRA `(.L_x_9628) ;  /* 0x0000008000003947 */ /* 0x000fea0003800000 */
[----:B------:R-:W-:-:S04]  /*3fe0*/  ISETP.NE.U32.AND P4, PT, RZ, c[0x0][0x180], PT ;  /* 0x00006000ff007a0c */ /* 0x000fc80003f85070 */
[----:B------:R-:W-:-:S13]  /*3ff0*/  ISETP.NE.AND.EX P4, PT, RZ, c[0x0][0x184], PT, P4 ;  /* 0x00006100ff007a0c */ /* 0x000fda0003f85340 */
[----:B------:R-:W-:Y:S05]  /*4000*/  @P4 BRA `(.L_x_9629) ;  /* 0x0000002000004947 */ /* 0x000fea0003800000 */
[----:B------:R-:W-:Y:S05]  /*4010*/  @P0 BRA `(.L_x_9630) ;  /* 0x0000008000000947 */ /* 0x000fea0003800000 */
[----:B------:R-:W-:Y:S05]  /*4020*/  BRA `(.L_x_9631) ;  /* 0x0000009000007947 */ /* 0x000fea0003800000 */
.L_x_9629:
[----:B-----5:R-:W-:-:S05]  /*4030*/  PRMT R148, RZ, 0x5410, R38 ;  /* 0x00005410ff947816 */ /* 0x020fca0000000026 */
[----:B------:R-:W-:Y:S01]  /*4040*/  FADD.FTZ R28, R148, R28 ;  /* 0x0000001c941c7221 */ /* 0x000fe20000010000 */
[----:B------:R-:W-:Y:S05]  /*4050*/  BRA `(.L_x_9630) ;  /* 0x0000004000007947 */ /* 0x000fea0003800000 */
.L_x_9628:
[----:B-----5:R-:W-:-:S05]  /*4060*/  PRMT R148, RZ, 0x5410, R42 ;  /* 0x00005410ff947816 */ /* 0x020fca000000002a */
[----:B------:R-:W-:Y:S01]  /*4070*/  FADD.FTZ R28, R148, R28 ;  /* 0x0000001c941c7221 */ /* 0x000fe20000010000 */
[----:B------:R-:W-:-:S05]  /*4080*/  @P2 PRMT R148, RZ, 0x5410, R38 ;  /* 0x00005410ff942816 */ /* 0x000fca0000000026 */
[----:B------:R-:W-:-:S05]  /*4090*/  @P2 FADD.FTZ R28, R148, R28 ;  /* 0x0000001c941c2221 */ /* 0x000fca0000010000 */
.L_x_9630:
[----:B------:R-:W-:-:S04]  /*40a0*/  F2FP.BF16.PACK_AB R148, RZ, R28 ;  /* 0x0000001cff94723e */ /* 0x000fc800000010ff */
[----:B------:R-:W-:Y:S02]  /*40b0*/  PRMT R146, R148, 0x7610, R146 ;  /* 0x0000761094927816 */ /* 0x000fe40000000092 */
.L_x_9631:
[----:B------:R-:W-:Y:S01]  /*40c0*/  PRMT R163, RZ, 0x7610, R150 ;  /* 0x00007610ffa37816 */ /* 0x000fe20000000096 */
[----:B------:R-:W-:Y:S05]  /*40d0*/  @P3 BRA `(.L_x_9632) ;  /* 0x0000008000003947 */ /* 0x000fea0003800000 */
[----:B------:R-:W-:-:S04]  /*40e0*/  ISETP.NE.U32.AND P4, PT, RZ, c[0x0][0x180], PT ;  /* 0x00006000ff007a0c */ /* 0x000fc80003f85070 */
[----:B------:R-:W-:-:S13]  /*40f0*/  ISETP.NE.AND.EX P4, PT, RZ, c[0x0][0x184], PT, P4 ;  /* 0x00006100ff007a0c */ /* 0x000fda0003f85340 */
[----:B------:R-:W-:Y:S05]  /*4100*/  @P4 BRA `(.L_x_9633) ;  /* 0x0000002000004947 */ /* 0x000fea0003800000 */
[----:B------:R-:W-:Y:S05]  /*4110*/  @P0 BRA `(.L_x_9634) ;  /* 0x0000008000000947 */ /* 0x000fea0003800000 */
[----:B------:R-:W-:Y:S05]  /*4120*/  BRA `(.L_x_9635) ;  /* 0x0000009000007947 */ /* 0x000fea0003800000 */
.L_x_9633:
[----:B-----5:R-:W-:-:S05]  /*4130*/  PRMT R148, RZ, 0x7610, R38 ;  /* 0x00007610ff947816 */ /* 0x020fca0000000026 */
[----:B------:R-:W-:Y:S01]  /*4140*/  FADD.FTZ R163, R148, R163 ;  /* 0x000000a394a37221 */ /* 0x000fe20000010000 */
[----:B------:R-:W-:Y:S05]  /*4150*/  BRA `(.L_x_9634) ;  /* 0x0000004000007947 */ /* 0x000fea0003800000 */
.L_x_9632:
[----:B-----5:R-:W-:-:S05]  /*4160*/  PRMT R148, RZ, 0x7610, R42 ;  /* 0x00007610ff947816 */ /* 0x020fca000000002a */
[----:B------:R-:W-:Y:S01]  /*4170*/  FADD.FTZ R163, R148, R163 ;  /* 0x000000a394a37221 */ /* 0x000fe20000010000 */
[----:B------:R-:W-:-:S05]  /*4180*/  @P2 PRMT R148, RZ, 0x7610, R38 ;  /* 0x00007610ff942816 */ /* 0x000fca0000000026 */
[----:B------:R-:W-:-:S05]  /*4190*/  @P2 FADD.FTZ R163, R148, R163 ;  /* 0x000000a394a32221 */ /* 0x000fca0000010000 */
.L_x_9634:
[----:B------:R-:W-:-:S04]  /*41a0*/  F2FP.BF16.PACK_AB R148, RZ, R163 ;  /* 0x000000a3ff94723e */ /* 0x000fc800000010ff */
[----:B------:R-:W-:Y:S02]  /*41b0*/  PRMT R146, R146, 0x5410, R148 ;  /* 0x0000541092927816 */ /* 0x000fe40000000094 */
.L_x_9635:
[----:B------:R-:W-:Y:S01]  /*41c0*/  PRMT R162, RZ, 0x5410, R151 ;  /* 0x00005410ffa27816 */ /* 0x000fe20000000097 */
[----:B------:R-:W-:Y:S05]  /*41d0*/  @P3 BRA `(.L_x_9636) ;  /* 0x0000008000003947 */ /* 0x000fea0003800000 */
[----:B------:R-:W-:-:S04]  /*41e0*/  ISETP.NE.U32.AND P4, PT, RZ, c[0x0][0x180], PT ;  /* 0x00006000ff007a0c */ /* 0x000fc80003f85070 */
[----:B------:R-:W-:-:S13]  /*41f0*/  ISETP.NE.AND.EX P4, PT, RZ, c[0x0][0x184], PT, P4 ;  /* 0x00006100ff007a0c */ /* 0x000fda0003f85340 */
[----:B------:R-:W-:Y:S05]  /*4200*/  @P4 BRA `(.L_x_9637) ;  /* 0x0000002000004947 */ /* 0x000fea0003800000 */
[----:B------:R-:W-:Y:S05]  /*4210*/  @P0 BRA `(.L_x_9638) ;  /* 0x0000008000000947 */ /* 0x000fea0003800000 */
[----:B------:R-:W-:Y:S05]  /*4220*/  BRA `(.L_x_9639) ;  /* 0x0000009000007947 */ /* 0x000fea0003800000 */
.L_x_9637:
[----:B-----5:R-:W-:-:S05]  /*4230*/  PRMT R148, RZ, 0x5410, R39 ;  /* 0x00005410ff947816 */ /* 0x020fca0000000027 */
[----:B------:R-:W-:Y:S01]  /*4240*/  FADD.FTZ R162, R148, R162 ;  /* 0x000000a294a27221 */ /* 0x000fe20000010000 */
[----:B------:R-:W-:Y:S05]  /*4250*/  BRA `(.L_x_9638) ;  /* 0x0000004000007947 */ /* 0x000fea0003800000 */
.L_x_9636:
[----:B-----5:R-:W-:-:S05]  /*4260*/  PRMT R148, RZ, 0x5410, R43 ;  /* 0x00005410ff947816 */ /* 0x020fca000000002b */
[----:B------:R-:W-:Y:S01]  /*4270*/  FADD.FTZ R162, R148, R162 ;  /* 0x000000a294a27221 */ /* 0x000fe20000010000 */
[----:B------:R-:W-:-:S05]  /*4280*/  @P2 PRMT R148, RZ, 0x5410, R39 ;  /* 0x00005410ff942816 */ /* 0x000fca0000000027 */
[----:B------:R-:W-:-:S05]  /*4290*/  @P2 FADD.FTZ R162, R148, R162 ;  /* 0x000000a294a22221 */ /* 0x000fca0000010000 */
.L_x_9638:
[----:B------:R-:W-:-:S04]  /*42a0*/  F2FP.BF16.PACK_AB R148, RZ, R162 ;  /* 0x000000a2ff94723e */ /* 0x000fc800000010ff */
[----:B------:R-:W-:Y:S02]  /*42b0*/  PRMT R147, R148, 0x7610, R147 ;  /* 0x0000761094937816 */ /* 0x000fe40000000093 */
.L_x_9639:
[----:B------:R-:W-:Y:S01]  /*42c0*/  PRMT R174, RZ, 0x7610, R151 ;  /* 0x00007610ffae7816 */ /* 0x000fe20000000097 */
[----:B------:R-:W-:Y:S05]  /*42d0*/  @P3 BRA `(.L_x_9640) ;  /* 0x0000008000003947 */ /* 0x000fea0003800000 */
[----:B------:R-:W-:-:S04]  /*42e0*/  ISETP.NE.U32.AND P2, PT, RZ, c[0x0][0x180], PT ;  /* 0x00006000ff007a0c */ /* 0x000fc80003f45070 */
[----:B------:R-:W-:-:S13]  /*42f0*/  ISETP.NE.AND.EX P2, PT, RZ, c[0x0][0x184], PT, P2 ;  /* 0x00006100ff007a0c */ /* 0x000fda0003f45320 */
[----:B------:R-:W-:Y:S05]  /*4300*/  @P2 BRA `(.L_x_9641) ;  /* 0x0000002000002947 */ /* 0x000fea0003800000 */
[----:B------:R-:W-:Y:S05]  /*4310*/  @P0 BRA `(.L_x_9642) ;  /* 0x0000008000000947 */ /* 0x000fea0003800000 */
[----:B------:R-:W-:Y:S05]  /*4320*/  BRA `(.L_x_9643) ;  /* 0x0000009000007947 */ /* 0x000fea0003800000 */
.L_x_9641:
[----:B-----5:R-:W-:-:S05]  /*4330*/  PRMT R148, RZ, 0x7610, R39 ;  /* 0x00007610ff947816 */ /* 0x020fca0000000027 */
[----:B------:R-:W-:Y:S01]  /*4340*/  FADD.FTZ R174, R148, R174 ;  /* 0x000000ae94ae7221 */ /* 0x000fe20000010000 */
[----:B------:R-:W-:Y:S05]  /*4350*/  BRA `(.L_x_9642) ;  /* 0x0000004000007947 */ /* 0x000fea0003800000 */
.L_x_9640:
[----:B-----5:R-:W-:-:S05]  /*4360*/  PRMT R148, RZ, 0x7610, R43 ;  /* 0x00007610ff947816 */ /* 0x020fca000000002b */
[----:B------:R-:W-:Y:S01]  /*4370*/  FADD.FTZ R174, R148, R174 ;  /* 0x000000ae94ae7221 */ /* 0x000fe20000010000 */
[----:B------:R-:W-:-:S05]  /*4380*/  @P2 PRMT R148, RZ, 0x7610, R39 ;  /* 0x00007610ff942816 */ /* 0x000fca0000000027 */
[----:B------:R-:W-:-:S05]  /*4390*/  @P2 FADD.FTZ R174, R148, R174 ;  /* 0x000000ae94ae2221 */ /* 0x000fca0000010000 */
.L_x_9642:
[----:B------:R-:W-:-:S04]  /*43a0*/  F2FP.BF16.PACK_AB R148, RZ, R174 ;  /* 0x000000aeff94723e */ /* 0x000fc800000010ff */
[----:B------:R-:W-:Y:S02]  /*43b0*/  PRMT R147, R147, 0x5410, R148 ;  /* 0x0000541093937816 */ /* 0x000fe40000000094 */
.L_x_9643:
[----:B------:R-:W-:-:S04]  /*43c0*/  @P0 LEA R148, P2, R177, c[0x0][0x188], 0x4 ;  /* 0x00006200b1940a11 */ /* 0x000fc800078420ff */
[C---:B------:R-:W-:Y:S02]  /*43d0*/  @P0 LEA.HI.X R149, R177.reuse, c[0x0][0x18c], RZ, 0x4, P2 ;  /* 0x00006300b1950a11 */ /* 0x040fe400010f24ff */
[----:B------:R-:W-:-:S03]  /*43e0*/  IADD3 R177, R177, 0x80, RZ ;  /* 0x00000080b1b17810 */ /* 0x000fc60007ffe0ff */
[----:B------:R0:W-:Y:S04]  /*43f0*/  @P0 STG.E.128 [R148.64], R144 ;  /* 0x0000009094000986 */ /* 0x0001e8000c101d04 */
.L_x_9611:
[----:B------:R-:W-:Y:S05]  /*4400*/  BSYNC B0 ;  /* 0x0000000000007941 */ /* 0x000fea0003800000 */
.L_x_9610:
        /* <DEDUP_REMOVED lines=25> */
.L_x_9647:
[----:B-----5:R-:W-:-:S05]  /*45a0*/  PRMT R22, RZ, 0x5410, R36 ;  /* 0x00005410ff167816 */ /* 0x020fca0000000024 */
[----:B------:R-:W-:Y:S01]  /*45b0*/  FADD.FTZ R10, R22, R10 ;  /* 0x0000000a160a7221 */ /* 0x000fe20000010000 */
[----:B------:R-:W-:Y:S05]  /*45c0*/  BRA `(.L_x_9648) ;  /* 0x0000004000007947 */ /* 0x000fea0003800000 */
.L_x_9646:
[----:B-----5:R-:W-:-:S05]  /*45d0*/  PRMT R22, RZ, 0x5410, R40 ;  /* 0x00005410ff167816 */ /* 0x020fca0000000028 */
[----:B------:R-:W-:Y:S01]  /*45e0*/  FADD.FTZ R10, R22, R10 ;  /* 0x0000000a160a7221 */ /* 0x000fe20000010000 */
[----:B------:R-:W-:-:S05]  /*45f0*/  @P2 PRMT R22, RZ, 0x5410, R36 ;  /* 0x00005410ff162816 */ /* 0x000fca0000000024 */
[----:B------:R-:W-:-:S05]  /*4600*/  @P2 FADD.FTZ R10, R22, R10 ;  /* 0x0000000a160a2221 */ /* 0x000fca0000010000 */
.L_x_9648:
[----:B------:R-:W-:-:S04]  /*4610*/  F2FP.BF16.PACK_AB R22, RZ, R10 ;  /* 0x0000000aff16723e */ /* 0x000fc800000010ff */
[----:B------:R-:W-:Y:S02]  /*4620*/  PRMT R144, R22, 0x7610, R144 ;  /* 0x0000761016907816 */ /* 0x000fe40000000090 */
.L_x_9649:
[----:B------:R-:W-:Y:S01]  /*4630*/  PRMT R22, RZ, 0x7610, R148 ;  /* 0x00007610ff167816 */ /* 0x000fe20000000094 */
[----:B------:R-:W-:Y:S05]  /*4640*/  @P3 BRA `(.L_x_9650) ;  /* 0x0000008000003947 */ /* 0x000fea0003800000 */
[----:B------:R-:W-:-:S04]  /*4650*/  ISETP.NE.U32.AND P4, PT, RZ, c[0x0][0x180], PT ;  /* 0x00006000ff007a0c */ /* 0x000fc80003f85070 */
[----:B------:R-:W-:-:S13]  /*4660*/  ISETP.NE.AND.EX P4, PT, RZ, c[0x0][0x184], PT, P4 ;  /* 0x00006100ff007a0c */ /* 0x000fda0003f85340 */
[----:B------:R-:W-:Y:S05]  /*4670*/  @P4 BRA `(.L_x_9651) ;  /* 0x0000002000004947 */ /* 0x000fea0003800000 */
[----:B------:R-:W-:Y:S05]  /*4680*/  @P0 BRA `(.L_x_9652) ;  /* 0x0000008000000947 */ /* 0x000fea0003800000 */
[----:B------:R-:W-:Y:S05]  /*4690*/  BRA `(.L_x_9653) ;  /* 0x0000009000007947 */ /* 0x000fea0003800000 */
.L_x_9651:
[----:B-----5:R-:W-:-:S05]  /*46a0*/  PRMT R23, RZ, 0x7610, R36 ;  /* 0x00007610ff177816 */ /* 0x020fca0000000024 */
[----:B------:R-:W-:Y:S01]  /*46b0*/  FADD.FTZ R22, R23, R22 ;  /* 0x0000001617167221 */ /* 0x000fe20000010000 */
[----:B------:R-:W-:Y:S05]  /*46c0*/  BRA `(.L_x_9652) ;  /* 0x0000004000007947 */ /* 0x000fea0003800000 */
.L_x_9650:
[----:B-----5:R-:W-:-:S05]  /*46d0*/  PRMT R23, RZ, 0x7610, R40 ;  /* 0x00007610ff177816 */ /* 0x020fca0000000028 */
[----:B------:R-:W-:Y:S01]  /*46e0*/  FADD.FTZ R22, R23, R22 ;  /* 0x0000001617167221 */ /* 0x000fe20000010000 */
[----:B------:R-:W-:-:S05]  /*46f0*/  @P2 PRMT R23, RZ, 0x7610, R36 ;  /* 0x00007610ff172816 */ /* 0x000fca0000000024 */
[----:B------:R-:W-:-:S05]  /*4700*/  @P2 FADD.FTZ R22, R23, R22 ;  /* 0x0000001617162221 */ /* 0x000fca0000010000 */
.L_x_9652:
[----:B------:R-:W-:-:S04]  /*4710*/  F2FP.BF16.PACK_AB R23, RZ, R22 ;  /* 0x00000016ff17723e */ /* 0x000fc800000010ff */
[----:B------:R-:W-:Y:S02]  /*4720*/  PRMT R144, R144, 0x5410, R23 ;  /* 0x0000541090907816 */ /* 0x000fe40000000017 */
.L_x_9653:
[----:B------:R-:W-:Y:S01]  /*4730*/  PRMT R23, RZ, 0x5410, R149 ;  /* 0x00005410ff177816 */ /* 0x000fe20000000095 */
[----:B------:R-:W-:Y:S05]  /*4740*/  @P3 BRA `(.L_x_9654) ;  /* 0x0000008000003947 */ /* 0x000fea0003800000 */
[----:B------:R-:W-:-:S04]  /*4750*/  ISETP.NE.U32.AND P4, PT, RZ, c[0x0][0x180], PT ;  /* 0x00006000ff007a0c */ /* 0x000fc80003f85070 */
[----:B------:R-:W-:-:S13]  /*4760*/  ISETP.NE.AND.EX P4, PT, RZ, c[0x0][0x184], PT, P4 ;  /* 0x00006100ff007a0c */ /* 0x000fda0003f85340 */
[----:B------:R-:W-:Y:S05]  /*4770*/  @P4 BRA `(.L_x_9655) ;  /* 0x0000002000004947 */ /* 0x000fea0003800000 */
[----:B------:R-:W-:Y:S05]  /*4780*/  @P0 BRA `(.L_x_9656) ;  /* 0x0000008000000947 */ /* 0x000fea0003800000 */
[----:B------:R-:W-:Y:S05]  /*4790*/  BRA `(.L_x_9657) ;  /* 0x0000009000007947 */ /* 0x000fea0003800000 */
.L_x_9655:
[----:B-----5:R-:W-:-:S05]  /*47a0*/  PRMT R26, RZ, 0x5410, R37 ;  /* 0x00005410ff1a7816 */ /* 0x020fca0000000025 */
[----:B------:R-:W-:Y:S01]  /*47b0*/  FADD.FTZ R23, R26, R23 ;  /* 0x000000171a177221 */ /* 0x000fe20000010000 */
[----:B------:R-:W-:Y:S05]  /*47c0*/  BRA `(.L_x_9656) ;  /* 0x0000004000007947 */ /* 0x000fea0003800000 */
.L_x_9654:
[----:B-----5:R-:W-:-:S05]  /*47d0*/  PRMT R26, RZ, 0x5410, R41 ;  /* 0x00005410ff1a7816 */ /* 0x020fca0000000029 */
[----:B------:R-:W-:Y:S01]  /*47e0*/  FADD.FTZ R23, R26, R23 ;  /* 0x000000171a177221 */ /* 0x000fe20000010000 */
[----:B------:R-:W-:-:S05]  /*47f0*/  @P2 PRMT R26, RZ, 0x5410, R37 ;  /* 0x00005410ff1a2816 */ /* 0x000fca0000000025 */
[----:B------:R-:W-:-:S05]  /*4800*/  @P2 FADD.FTZ R23, R26, R23 ;  /* 0x000000171a172221 */ /* 0x000fca0000010000 */
.L_x_9656:
[----:B------:R-:W-:-:S04]  /*4810*/  F2FP.BF16.PACK_AB R26, RZ, R23 ;  /* 0x00000017ff1a723e */ /* 0x000fc800000010ff */
[----:B------:R-:W-:Y:S02]  /*4820*/  PRMT R145, R26, 0x7610, R145 ;  /* 0x000076101a917816 */ /* 0x000fe40000000091 */
.L_x_9657:
[----:B------:R-:W-:Y:S01]  /*4830*/  PRMT R27, RZ, 0x7610, R149 ;  /* 0x00007610ff1b7816 */ /* 0x000fe20000000095 */
[----:B------:R-:W-:Y:S05]  /*4840*/  @P3 BRA `(.L_x_9658) ;  /* 0x0000008000003947 */ /* 0x000fea0003800000 */
[----:B------:R-:W-:-:S04]  /*4850*/  ISETP.NE.U32.AND P4, PT, RZ, c[0x0][0x180], PT ;  /* 0x00006000ff007a0c */ /* 0x000fc80003f85070 */
[----:B------:R-:W-:-:S13]  /*4860*/  ISETP.NE.AND.EX P4, PT, RZ, c[0x0][0x184], PT, P4 ;  /* 0x00006100ff007a0c */ /* 0x000fda0003f85340 */
[----:B------:R-:W-:Y:S05]  /*4870*/  @P4 BRA `(.L_x_9659) ;  /* 0x0000002000004947 */ /* 0x000fea0003800000 */
[----:B------:R-:W-:Y:S05]  /*4880*/  @P0 BRA `(.L_x_9660) ;  /* 0x0000008000000947 */ /* 0x000fea0003800000 */
[----:B------:R-:W-:Y:S05]  /*4890*/  BRA `(.L_x_9661) ;  /* 0x0000009000007947 */ /* 0x000fea0003800000 */
.L_x_9659:
[----:B-----5:R-:W-:-:S05]  /*48a0*/  PRMT R26, RZ, 0x7610, R37 ;  /* 0x00007610ff1a7816 */ /* 0x020fca0000000025 */
[----:B------:R-:W-:Y:S01]  /*48b0*/  FADD.FTZ R27, R26, R27 ;  /* 0x0000001b1a1b7221 */ /* 0x000fe20000010000 */
[----:B------:R-:W-:Y:S05]  /*48c0*/  BRA `(.L_x_9660) ;  /* 0x0000004000007947 */ /* 0x000fea0003800000 */
.L_x_9658:
[----:B-----5:R-:W-:-:S05]  /*48d0*/  PRMT R26, RZ, 0x7610, R41 ;  /* 0x00007610ff1a7816 */ /* 0x020fca0000000029 */
[----:B------:R-:W-:Y:S01]  /*48e0*/  FADD.FTZ R27, R26, R27 ;  /* 0x0000001b1a1b7221 */ /* 0x000fe20000010000 */
[----:B------:R-:W-:-:S05]  /*48f0*/  @P2 PRMT R26, RZ, 0x7610, R37 ;  /* 0x00007610ff1a2816 */ /* 0x000fca0000000025 */
[----:B------:R-:W-:-:S05]  /*4900*/  @P2 FADD.FTZ R27, R26, R27 ;  /* 0x0000001b1a1b2221 */ /* 0x000fca0000010000 */
.L_x_9660:
[----:B------:R-:W-:-:S04]  /*4910*/  F2FP.BF16.PACK_AB R26, RZ, R27 ;  /* 0x0000001bff1a723e */ /* 0x000fc800000010ff */
[----:B------:R-:W-:Y:S02]  /*4920*/  PRMT R145, R145, 0x5410, R26 ;  /* 0x0000541091917816 */ /* 0x000fe4000000001a */
.L_x_9661:
[----:B------:R-:W-:Y:S01]  /*4930*/  PRMT R26, RZ, 0x5410, R150 ;  /* 0x00005410ff1a7816 */ /* 0x000fe20000000096 */
[----:B------:R-:W-:Y:S05]  /*4940*/  @P3 BRA `(.L_x_9662) ;  /* 0x0000008000003947 */ /* 0x000fea0003800000 */
[----:B------:R-:W-:-:S04]  /*4950*/  ISETP.NE.U32.AND P4, PT, RZ, c[0x0][0x180], PT ;  /* 0x00006000ff007a0c */ /* 0x000fc80003f85070 */
[----:B------:R-:W-:-:S13]  /*4960*/  ISETP.NE.AND.EX P4, PT, RZ, c[0x0][0x184], PT, P4 ;  /* 0x00006100ff007a0c */ /* 0x000fda0003f85340 */
[----:B------:R-:W-:Y:S05]  /*4970*/  @P4 BRA `(.L_x_9663) ;  /* 0x0000002000004947 */ /* 0x000fea0003800000 */
[----:B------:R-:W-:Y:S05]  /*4980*/  @P0 BRA `(.L_x_9664) ;  /* 0x0000008000000947 */ /* 0x000fea0003800000 */
[----:B------:R-:W-:Y:S05]  /*4990*/  BRA `(.L_x_9665) ;  /* 0x0000009000007947 */ /* 0x000fea0003800000 */
.L_x_9663:
[----:B-----5:R-:W-:-:S05]  /*49a0*/  PRMT R148, RZ, 0x5410, R38 ;  /* 0x00005410ff947816 */ /* 0x020fca0000000026 */
[----:B------:R-:W-:Y:S01]  /*49b0*/  FADD.FTZ R26, R148, R26 ;  /* 0x0000001a941a7221 */ /* 0x000fe20000010000 */
[----:B------:R-:W-:Y:S05]  /*49c0*/  BRA `(.L_x_9664) ;  /* 0x0000004000007947 */ /* 0x000fea0003800000 */
.L_x_9662:
[----:B-----5:R-:W-:-:S05]  /*49d0*/  PRMT R148, RZ, 0x5410, R42 ;  /* 0x00005410ff947816 */ /* 0x020fca000000002a */
[----:B------:R-:W-:Y:S01]  /*49e0*/  FADD.FTZ R26, R148, R26 ;  /* 0x0000001a941a7221 */ /* 0x000fe20000010000 */
[----:B------:R-:W-:-:S05]  /*49f0*/  @P2 PRMT R148, RZ, 0x5410, R38 ;  /* 0x00005410ff942816 */ /* 0x000fca0000000026 */
[----:B------:R-:W-:-:S05]  /*4a00*/  @P2 FADD.FTZ R26, R148, R26 ;  /* 0x0000001a941a2221 */ /* 0x000fca0000010000 */
.L_x_9664:
[----:B------:R-:W-:-:S04]  /*4a10*/  F2FP.BF16.PACK_AB R148, RZ, R26 ;  /* 0x0000001aff94723e */ /* 0x000fc800000010ff */
[----:B------:R-:W-:Y:S02]  /*4a20*/  PRMT R146, R148, 0x7610, R146 ;  /* 0x0000761094927816 */ /* 0x000fe40000000092 */
.L_x_9665:
[----:B------:R-:W-:Y:S01]  /*4a30*/  PRMT R161, RZ, 0x7610, R150 ;  /* 0x00007610ffa17816 */ /* 0x000fe20000000096 */
[----:B------:R-:W-:Y:S05]  /*4a40*/  @P3 BRA `(.L_x_9666) ;  /* 0x0000008000003947 */ /* 0x000fea0003800000 */
[----:B------:R-:W-:-:S04]  /*4a50*/  ISETP.NE.U32.AND P4, PT, RZ, c[0x0][0x180], PT ;  /* 0x00006000ff007a0c */ /* 0x000fc80003f85070 */
[----:B------:R-:W-:-:S13]  /*4a60*/  ISETP.NE.AND.EX P4, PT, RZ, c[0x0][0x184], PT, P4 ;  /* 0x00006100ff007a0c */ /* 0x000fda0003f85340 */
[----:B------:R-:W-:Y:S05]  /*4a70*/  @P4 BRA `(.L_x_9667) ;  /* 0x0000002000004947 */ /* 0x000fea0003800000 */
[----:B------:R-:W-:Y:S05]  /*4a80*/  @P0 BRA `(.L_x_9668) ;  /* 0x0000008000000947 */ /* 0x000fea0003800000 */
[----:B------:R-:W-:Y:S05]  /*4a90*/  BRA `(.L_x_9669) ;  /* 0x0000009000007947 */ /* 0x000fea0003800000 */
.L_x_9667:
[----:B-----5:R-:W-:-:S05]  /*4aa0*/  PRMT R148, RZ, 0x7610, R38 ;  /* 0x00007610ff947816 */ /* 0x020fca0000000026 */
[----:B------:R-:W-:Y:S01]  /*4ab0*/  FADD.FTZ R161, R148, R161 ;  /* 0x000000a194a17221 */ /* 0x000fe20000010000 */
[----:B------:R-:W-:Y:S05]  /*4ac0*/  BRA `(.L_x_9668) ;  /* 0x0000004000007947 */ /* 0x000fea0003800000 */
.L_x_9666:
[----:B-----5:R-:W-:-:S05]  /*4ad0*/  PRMT R148, RZ, 0x7610, R42 ;  /* 0x00007610ff947816 */ /* 0x020fca000000002a */
[----:B------:R-:W-:Y:S01]  /*4ae0*/  FADD.FTZ R161, R148, R161 ;  /* 0x000000a194a17221 */ /* 0x000fe20000010000 */
[----:B------:R-:W-:-:S05]  /*4af0*/  @P2 PRMT R148, RZ, 0x7610, R38 ;  /* 0x00007610ff942816 */ /* 0x000fca0000000026 */
[----:B------:R-:W-:-:S05]  /*4b00*/  @P2 FADD.FTZ R161, R148, R161 ;  /* 0x000000a194a12221 */ /* 0x000fca0000010000 */
.L_x_9668:
[----:B------:R-:W-:-:S04]  /*4b10*/  F2FP.BF16.PACK_AB R148, RZ, R161 ;  /* 0x000000a1ff94723e */ /* 0x000fc800000010ff */
[----:B------:R-:W-:Y:S02]  /*4b20*/  PRMT R146, R146, 0x5410, R148 ;  /* 0x0000541092927816 */ /* 0x000fe40000000094 */
.L_x_9669:
[----:B------:R-:W-:Y:S01]  /*4b30*/  PRMT R160, RZ, 0x5410, R151 ;  /* 0x00005410ffa07816 */ /* 0x000fe20000000097 */
[----:B------:R-:W-:Y:S05]  /*4b40*/  @P3 BRA `(.L_x_9670) ;  /* 0x0000008000003947 */ /* 0x000fea0003800000 */
[----:B------:R-:W-:-:S04]  /*4b50*/  ISETP.NE.U32.AND P4, PT, RZ, c[0x0][0x180], PT ;  /* 0x00006000ff007a0c */ /* 0x000fc80003f85070 */
[----:B------:R-:W-:-:S13]  /*4b60*/  ISETP.NE.AND.EX P4, PT, RZ, c[0x0][0x184], PT, P4 ;  /* 0x00006100ff007a0c */ /* 0x000fda0003f85340 */
[----:B------:R-:W-:Y:S05]  /*4b70*/  @P4 BRA `(.L_x_9671) ;  /* 0x0000002000004947 */ /* 0x000fea0003800000 */
[----:B------:R-:W-:Y:S05]  /*4b80*/  @P0 BRA `(.L_x_9672) ;  /* 0x0000008000000947 */ /* 0x000fea0003800000 */
[----:B------:R-:W-:Y:S05]  /*4b90*/  BRA `(.L_x_9673) ;  /* 0x0000009000007947 */ /* 0x000fea0003800000 */
.L_x_9671:
[----:B-----5:R-:W-:-:S05]  /*4ba0*/  PRMT R148, RZ, 0x5410, R39 ;  /* 0x00005410ff947816 */ /* 0x020fca0000000027 */
[----:B------:R-:W-:Y:S01]  /*4bb0*/  FADD.FTZ R160, R148, R160 ;  /* 0x000000a094a07221 */ /* 0x000fe20000010000 */
[----:B------:R-:W-:Y:S05]  /*4bc0*/  BRA `(.L_x_9672) ;  /* 0x0000004000007947 */ /* 0x000fea0003800000 */
.L_x_9670:
[----:B-----5:R-:W-:-:S05]  /*4bd0*/  PRMT R148, RZ, 0x5410, R43 ;  /* 0x00005410ff947816 */ /* 0x020fca000000002b */
[----:B------:R-:W-:Y:S01]  /*4be0*/  FADD.FTZ R160, R148, R160 ;  /* 0x000000a094a07221 */ /* 0x000fe20000010000 */
[----:B------:R-:W-:-:S05]  /*4bf0*/  @P2 PRMT R148, RZ, 0x5410, R39 ;  /* 0x00005410ff942816 */ /* 0x000fca0000000027 */
[----:B------:R-:W-:-:S05]  /*4c00*/  @P2 FADD.FTZ R160, R148, R160 ;  /* 0x000000a094a02221 */ /* 0x000fca0000010000 */
.L_x_9672:
[----:B------:R-:W-:-:S04]  /*4c10*/  F2FP.BF16.PACK_AB R148, RZ, R160 ;  /* 0x000000a0ff94723e */ /* 0x000fc800000010ff */
[----:B------:R-:W-:Y:S02]  /*4c20*/  PRMT R147, R148, 0x7610, R147 ;  /* 0x0000761094937816 */ /* 0x000fe40000000093 */
.L_x_9673:
[----:B------:R-:W-:Y:S01]  /*4c30*/  PRMT R175, RZ, 0x7610, R151 ;  /* 0x00007610ffaf7816 */ /* 0x000fe20000000097 */
[----:B------:R-:W-:Y:S05]  /*4c40*/  @P3 BRA `(.L_x_9674) ;  /* 0x0000008000003947 */ /* 0x000fea0003800000 */
[----:B------:R-:W-:-:S04]  /*4c50*/  ISETP.NE.U32.AND P2, PT, RZ, c[0x0][0x180], PT ;  /* 0x00006000ff007a0c */ /* 0x000fc80003f45070 */
[----:B------:R-:W-:-:S13]  /*4c60*/  ISETP.NE.AND.EX P2, PT, RZ, c[0x0][0x184], PT, P2 ;  /* 0x00006100ff007a0c */ /* 0x000fda0003f45320 */
[----:B------:R-:W-:Y:S05]  /*4c70*/  @P2 BRA `(.L_x_9675) ;  /* 0x0000002000002947 */ /* 0x000fea0003800000 */
[----:B------:R-:W-:Y:S05]  /*4c80*/  @P0 BRA `(.L_x_9676) ;  /* 0x0000008000000947 */ /* 0x000fea0003800000 */
[----:B------:R-:W-:Y:S05]  /*4c90*/  BRA `(.L_x_9677) ;  /* 0x0000009000007947 */ /* 0x000fea0003800000 */
.L_x_9675:
[----:B-----5:R-:W-:-:S05]  /*4ca0*/  PRMT R148, RZ, 0x7610, R39 ;  /* 0x00007610ff947816 */ /* 0x020fca0000000027 */
[----:B------:R-:W-:Y:S01]  /*4cb0*/  FADD.FTZ R175, R148, R175 ;  /* 0x000000af94af7221 */ /* 0x000fe20000010000 */
[----:B------:R-:W-:Y:S05]  /*4cc0*/  BRA `(.L_x_9676) ;  /* 0x0000004000007947 */ /* 0x000fea0003800000 */
.L_x_9674:
[----:B-----5:R-:W-:-:S05]  /*4cd0*/  PRMT R148, RZ, 0x7610, R43 ;  /* 0x00007610ff947816 */ /* 0x020fca000000002b */
[----:B------:R-:W-:Y:S01]  /*4ce0*/  FADD.FTZ R175, R148, R175 ;  /* 0x000000af94af7221 */ /* 0x000fe20000010000 */
[----:B------:R-:W-:-:S05]  /*4cf0*/  @P2 PRMT R148, RZ, 0x7610, R39 ;  /* 0x00007610ff942816 */ /* 0x000fca0000000027 */
[----:B------:R-:W-:-:S05]  /*4d00*/  @P2 FADD.FTZ R175, R148, R175 ;  /* 0x000000af94af2221 */ /* 0x000fca0000010000 */
.L_x_9676:
[----:B------:R-:W-:-:S04]  /*4d10*/  F2FP.BF16.PACK_AB R148, RZ, R175 ;  /* 0x000000afff94723e */ /* 0x000fc800000010ff */
[----:B------:R-:W-:Y:S02]  /*4d20*/  PRMT R147, R147, 0x5410, R148 ;  /* 0x0000541093937816 */ /* 0x000fe40000000094 */
.L_x_9677:
[----:B------:R-:W-:-:S04]  /*4d30*/  @P0 LEA R148, P2, R177, c[0x0][0x188], 0x4 ;  /* 0x00006200b1940a11 */ /* 0x000fc800078420ff */
[C---:B------:R-:W-:Y:S02]  /*4d40*/  @P0 LEA.HI.X R149, R177.reuse, c[0x0][0x18c], RZ, 0x4, P2 ;  /* 0x00006300b1950a11 */ /* 0x040fe400010f24ff */
[----:B------:R-:W-:-:S03]  /*4d50*/  IADD3 R177, R177, 0x80, RZ ;  /* 0x00000080b1b17810 */ /* 0x000fc60007ffe0ff */
[----:B------:R0:W-:Y:S04]  /*4d60*/  @P0 STG.E.128 [R148.64], R144 ;  /* 0x0000009094000986 */ /* 0x0001e8000c101d04 */
.L_x_9645:
[----:B------:R-:W-:Y:S05]  /*4d70*/  BSYNC B0 ;  /* 0x0000000000007941 */ /* 0x000fea0003800000 */
.L_x_9644:
        /* <DEDUP_REMOVED lines=25> */
.L_x_9681:
[----:B-----5:R-:W-:-:S05]  /*4f10*/  PRMT R24, RZ, 0x5410, R36 ;  /* 0x00005410ff187816 */ /* 0x020fca0000000024 */
[----:B------:R-:W-:Y:S01]  /*4f20*/  FADD.FTZ R11, R24, R11 ;  /* 0x0000000b180b7221 */ /* 0x000fe20000010000 */
[----:B------:R-:W-:Y:S05]  /*4f30*/  BRA `(.L_x_9682) ;  /* 0x0000004000007947 */ /* 0x000fea0003800000 */
.L_x_9680:
[----:B-----5:R-:W-:-:S05]  /*4f40*/  PRMT R24, RZ, 0x5410, R40 ;  /* 0x00005410ff187816 */ /* 0x020fca0000000028 */
[----:B------:R-:W-:Y:S01]  /*4f50*/  FADD.FTZ R11, R24, R11 ;  /* 0x0000000b180b7221 */ /* 0x000fe20000010000 */
[----:B------:R-:W-:-:S05]  /*4f60*/  @P2 PRMT R24, RZ, 0x5410, R36 ;  /* 0x00005410ff182816 */ /* 0x000fca0000000024 */
[----:B------:R-:W-:-:S05]  /*4f70*/  @P2 FADD.FTZ R11, R24, R11 ;  /* 0x0000000b180b2221 */ /* 0x000fca0000010000 */
.L_x_9682:
[----:B------:R-:W-:-:S04]  /*4f80*/  F2FP.BF16.PACK_AB R24, RZ, R11 ;  /* 0x0000000bff18723e */ /* 0x000fc800000010ff */
[----:B------:R-:W-:Y:S02]  /*4f90*/  PRMT R144, R24, 0x7610, R144 ;  /* 0x0000761018907816 */ /* 0x000fe40000000090 */
.L_x_9683:
[----:B------:R-:W-:Y:S01]  /*4fa0*/  PRMT R24, RZ, 0x7610, R148 ;  /* 0x00007610ff187816 */ /* 0x000fe20000000094 */
[----:B------:R-:W-:Y:S05]  /*4fb0*/  @P3 BRA `(.L_x_9684) ;  /* 0x0000008000003947 */ /* 0x000fea0003800000 */
[----:B------:R-:W-:-:S04]  /*4fc0*/  ISETP.NE.U32.AND P4, PT, RZ, c[0x0][0x180], PT ;  /* 0x00006000ff007a0c */ /* 0x000fc80003f85070 */
[----:B------:R-:W-:-:S13]  /*4fd0*/  ISETP.NE.AND.EX P4, PT, RZ, c[0x0][0x184], PT, P4 ;  /* 0x00006100ff007a0c */ /* 0x000fda0003f85340 */
[----:B------:R-:W-:Y:S05]  /*4fe0*/  @P4 BRA `(.L_x_9685) ;  /* 0x0000002000004947 */ /* 0x000fea0003800000 */
[----:B------:R-:W-:Y:S05]  /*4ff0*/  @P0 BRA `(.L_x_9686) ;  /* 0x0000008000000947 */ /* 0x000fea0003800000 */
[----:B------:R-:W-:Y:S05]  /*5000*/  BRA `(.L_x_9687) ;  /* 0x0000009000007947 */ /* 0x000fea0003800000 */
.L_x_9685:
[----:B-----5:R-:W-:-:S05]  /*5010*/  PRMT R25, RZ, 0x7610, R36 ;  /* 0x00007610ff197816 */ /* 0x020fca0000000024 */
[----:B------:R-:W-:Y:S01]  /*5020*/  FADD.FTZ R24, R25, R24 ;  /* 0x0000001819187221 */ /* 0x000fe20000010000 */
[----:B------:R-:W-:Y:S05]  /*5030*/  BRA `(.L_x_9686) ;  /* 0x0000004000007947 */ /* 0x000fea0003800000 */
.L_x_9684:
[----:B-----5:R-:W-:-:S05]  /*5040*/  PRMT R25, RZ, 0x7610, R40 ;  /* 0x00007610ff197816 */ /* 0x020fca0000000028 */
[----:B------:R-:W-:Y:S01]  /*5050*/  FADD.FTZ R24, R25, R24 ;  /* 0x0000001819187221 */ /* 0x000fe20000010000 */
[----:B------:R-:W-:-:S05]  /*5060*/  @P2 PRMT R25, RZ, 0x7610, R36 ;  /* 0x00007610ff192816 */ /* 0x000fca0000000024 */
[----:B------:R-:W-:-:S05]  /*5070*/  @P2 FADD.FTZ R24, R25, R24 ;  /* 0x0000001819182221 */ /* 0x000fca0000010000 */
.L_x_9686:
[----:B------:R-:W-:-:S04]  /*5080*/  F2FP.BF16.PACK_AB R25, RZ, R24 ;  /* 0x00000018ff19723e */ /* 0x000fc800000010ff */
[----:B------:R-:W-:Y:S02]  /*5090*/  PRMT R144, R144, 0x5410, R25 ;  /* 0x0000541090907816 */ /* 0x000fe40000000019 */
.L_x_9687:
[----:B------:R-:W-:Y:S01]  /*50a0*/  PRMT R25, RZ, 0x5410, R149 ;  /* 0x00005410ff197816 */ /* 0x000fe20000000095 */
[----:B------:R-:W-:Y:S05]  /*50b0*/  @P3 BRA `(.L_x_9688) ;  /* 0x0000008000003947 */ /* 0x000fea0003800000 */
[----:B------:R-:W-:-:S04]  /*50c0*/  ISETP.NE.U32.AND P4, PT, RZ, c[0x0][0x180], PT ;  /* 0x00006000ff007a0c */ /* 0x000fc80003f85070 */
[----:B------:R-:W-:-:S13]  /*50d0*/  ISETP.NE.AND.EX P4, PT, RZ, c[0x0][0x184], PT, P4 ;  /* 0x00006100ff007a0c */ /* 0x000fda0003f85340 */
[----:B------:R-:W-:Y:S05]  /*50e0*/  @P4 BRA `(.L_x_9689) ;  /* 0x0000002000004947 */ /* 0x000fea0003800000 */
[----:B------:R-:W-:Y:S05]  /*50f0*/  @P0 BRA `(.L_x_9690) ;  /* 0x0000008000000947 */ /* 0x000fea0003800000 */
[----:B------:R-:W-:Y:S05]  /*5100*/  BRA `(.L_x_9691) ;  /* 0x0000009000007947 */ /* 0x000fea0003800000 */
.L_x_9689:
[----:B-----5:R-:W-:-:S05]  /*5110*/  PRMT R148, RZ, 0x5410, R37 ;  /* 0x00005410ff947816 */ /* 0x020fca0000000025 */
[----:B------:R-:W-:Y:S01]  /*5120*/  FADD.FTZ R25, R148, R25 ;  /* 0x0000001994197221 */ /* 0x000fe20000010000 */
[----:B------:R-:W-:Y:S05]  /*5130*/  BRA `(.L_x_9690) ;  /* 0x0000004000007947 */ /* 0x000fea0003800000 */
.L_x_9688:
[----:B-----5:R-:W-:-:S05]  /*5140*/  PRMT R148, RZ, 0x5410, R41 ;  /* 0x00005410ff947816 */ /* 0x020fca0000000029 */
[----:B------:R-:W-:Y:S01]  /*5150*/  FADD.FTZ R25, R148, R25 ;  /* 0x0000001994197221 */ /* 0x000fe20000010000 */
[----:B------:R-:W-:-:S05]  /*5160*/  @P2 PRMT R148, RZ, 0x5410, R37 ;  /* 0x00005410ff942816 */ /* 0x000fca0000000025 */
[----:B------:R-:W-:-:S05]  /*5170*/  @P2 FADD.FTZ R25, R148, R25 ;  /* 0x0000001994192221 */ /* 0x000fca0000010000 */
.L_x_9690:
[----:B------:R-:W-:-:S04]  /*5180*/  F2FP.BF16.PACK_AB R148, RZ, R25 ;  /* 0x00000019ff94723e */ /* 0x000fc800000010ff */
[----:B------:R-:W-:Y:S02]  /*5190*/  PRMT R145, R148, 0x7610, R145 ;  /* 0x0000761094917816 */ /* 0x000fe40000000091 */
.L_x_9691:
[----:B------:R-:W-:Y:S01]  /*51a0*/  PRMT R156, RZ, 0x7610, R149 ;  /* 0x00007610ff9c7816 */ /* 0x000fe20000000095 */
[----:B------:R-:W-:Y:S05]  /*51b0*/  @P3 BRA `(.L_x_9692) ;  /* 0x0000008000003947 */ /* 0x000fea0003800000 */
[----:B------:R-:W-:-:S04]  /*51c0*/  ISETP.NE.U32.AND P4, PT, RZ, c[0x0][0x180], PT ;  /* 0x00006000ff007a0c */ /* 0x000fc80003f85070 */
[----:B------:R-:W-:-:S13]  /*51d0*/  ISETP.NE.AND.EX P4, PT, RZ, c[0x0][0x184], PT, P4 ;  /* 0x00006100ff007a0c */ /* 0x000fda0003f85340 */
[----:B------:R-:W-:Y:S05]  /*51e0*/  @P4 BRA `(.L_x_9693) ;  /* 0x0000002000004947 */ /* 0x000fea0003800000 */
[----:B------:R-:W-:Y:S05]  /*51f0*/  @P0 BRA `(.L_x_9694) ;  /* 0x0000008000000947 */ /* 0x000fea0003800000 */
[----:B------:R-:W-:Y:S05]  /*5200*/  BRA `(.L_x_9695) ;  /* 0x0000009000007947 */ /* 0x000fea0003800000 */
.L_x_9693:
[----:B-----5:R-:W-:-:S05]  /*5210*/  PRMT R148, RZ, 0x7610, R37 ;  /* 0x00007610ff947816 */ /* 0x020fca0000000025 */
[----:B------:R-:W-:Y:S01]  /*5220*/  FADD.FTZ R156, R148, R156 ;  /* 0x0000009c949c7221 */ /* 0x000fe20000010000 */
[----:B------:R-:W-:Y:S05]  /*5230*/  BRA `(.L_x_9694) ;  /* 0x0000004000007947 */ /* 0x000fea0003800000 */
.L_x_9692:
[----:B-----5:R-:W-:-:S05]  /*5240*/  PRMT R148, RZ, 0x7610, R41 ;  /* 0x00007610ff947816 */ /* 0x020fca0000000029 */
[----:B------:R-:W-:Y:S01]  /*5250*/  FADD.FTZ R156, R148, R156 ;  /* 0x0000009c949c7221 */ /* 0x000fe20000010000 */
[----:B------:R-:W-:-:S05]  /*5260*/  @P2 PRMT R148, RZ, 0x7610, R37 ;  /* 0x00007610ff942816 */ /* 0x000fca0000000025 */
[----:B------:R-:W-:-:S05]  /*5270*/  @P2 FADD.FTZ R156, R148, R156 ;  /* 0x0000009c949c2221 */ /* 0x000fca0000010000 */
.L_x_9694:
[----:B------:R-:W-:-:S04]  /*5280*/  F2FP.BF16.PACK_AB R148, RZ, R156 ;  /* 0x0000009cff94723e */ /* 0x000fc800000010ff */
[----:B------:R-:W-:Y:S02]  /*5290*/  PRMT R145, R145, 0x5410, R148 ;  /* 0x0000541091917816 */ /* 0x000fe40000000094 */
.L_x_9695:
[----:B------:R-:W-:Y:S01]  /*52a0*/  PRMT R157, RZ, 0x5410, R150 ;  /* 0x00005410ff9d7816 */ /* 0x000fe20000000096 */
[----:B------:R-:W-:Y:S05]  /*52b0*/  @P3 BRA `(.L_x_9696) ;  /* 0x0000008000003947 */ /* 0x000fea0003800000 */
[----:B------:R-:W-:-:S04]  /*52c0*/  ISETP.NE.U32.AND P4, PT, RZ, c[0x0][0x180], PT ;  /* 0x00006000ff007a0c */ /* 0x000fc80003f85070 */
[----:B------:R-:W-:-:S13]  /*52d0*/  ISETP.NE.AND.EX P4, PT, RZ, c[0x0][0x184], PT, P4 ;  /* 0x00006100ff007a0c */ /* 0x000fda0003f85340 */
[----:B------:R-:W-:Y:S05]  /*52e0*/  @P4 BRA `(.L_x_9697) ;  /* 0x0000002000004947 */ /* 0x000fea0003800000 */
[----:B------:R-:W-:Y:S05]  /*52f0*/  @P0 BRA `(.L_x_9698) ;  /* 0x0000008000000947 */ /* 0x000fea0003800000 */
[----:B------:R-:W-:Y:S05]  /*5300*/  BRA `(.L_x_9699) ;  /* 0x0000009000007947 */ /* 0x000fea0003800000 */
.L_x_9697:
[----:B-----5:R-:W-:-:S05]  /*5310*/  PRMT R148, RZ, 0x5410, R38 ;  /* 0x00005410ff947816 */ /* 0x020fca0000000026 */
[----:B------:R-:W-:Y:S01]  /*5320*/  FADD.FTZ R157, R148, R157 ;  /* 0x0000009d949d7221 */ /* 0x000fe20000010000 */
[----:B------:R-:W-:Y:S05]  /*5330*/  BRA `(.L_x_9698) ;  /* 0x0000004000007947 */ /* 0x000fea0003800000 */
.L_x_9696:
[----:B-----5:R-:W-:-:S05]  /*5340*/  PRMT R148, RZ, 0x5410, R42 ;  /* 0x00005410ff947816 */ /* 0x020fca000000002a */
[----:B------:R-:W-:Y:S01]  /*5350*/  FADD.FTZ R157, R148, R157 ;  /* 0x0000009d949d7221 */ /* 0x000fe20000010000 */
[----:B------:R-:W-:-:S05]  /*5360*/  @P2 PRMT R148, RZ, 0x5410, R38 ;  /* 0x00005410ff942816 */ /* 0x000fca0000000026 */
[----:B------:R-:W-:-:S05]  /*5370*/  @P2 FADD.FTZ R157, R148, R157 ;  /* 0x0000009d949d2221 */ /* 0x000fca0000010000 */
.L_x_9698:
[----:B------:R-:W-:-:S04]  /*5380*/  F2FP.BF16.PACK_AB R148, RZ, R157 ;  /* 0x0000009dff94723e */ /* 0x000fc800000010ff */
[----:B------:R-:W-:Y:S02]  /*5390*/  PRMT R146, R148, 0x7610, R146 ;  /* 0x0000761094927816 */ /* 0x000fe40000000092 */
.L_x_9699:
[----:B------:R-:W-:Y:S01]  /*53a0*/  PRMT R159, RZ, 0x7610, R150 ;  /* 0x00007610ff9f7816 */ /* 0x000fe20000000096 */
[----:B------:R-:W-:Y:S05]  /*53b0*/  @P3 BRA `(.L_x_9700) ;  /* 0x0000008000003947 */ /* 0x000fea0003800000 */
[----:B------:R-:W-:-:S04]  /*53c0*/  ISETP.NE.U32.AND P4, PT, RZ, c[0x0][0x180], PT ;  /* 0x00006000ff007a0c */ /* 0x000fc80003f85070 */
[----:B------:R-:W-:-:S13]  /*53d0*/  ISETP.NE.AND.EX P4, PT, RZ, c[0x0][0x184], PT, P4 ;  /* 0x00006100ff007a0c */ /* 0x000fda0003f85340 */
[----:B------:R-:W-:Y:S05]  /*53e0*/  @P4 BRA `(.L_x_9701) ;  /* 0x0000002000004947 */ /* 0x000fea0003800000 */
[----:B------:R-:W-:Y:S05]  /*53f0*/  @P0 BRA `(.L_x_9702) ;  /* 0x0000008000000947 */ /* 0x000fea0003800000 */
[----:B------:R-:W-:Y:S05]  /*5400*/  BRA `(.L_x_9703) ;  /* 0x0000009000007947 */ /* 0x000fea0003800000 */
.L_x_9701:
[----:B-----5:R-:W-:-:S05]  /*5410*/  PRMT R148, RZ, 0x7610, R38 ;  /* 0x00007610ff947816 */ /* 0x020fca0000000026 */
[----:B------:R-:W-:Y:S01]  /*5420*/  FADD.FTZ R159, R148, R159 ;  /* 0x0000009f949f7221 */ /* 0x000fe20000010000 */
[----:B------:R-:W-:Y:S05]  /*5430*/  BRA `(.L_x_9702) ;  /* 0x0000004000007947 */ /* 0x000fea0003800000 */
.L_x_9700:
[----:B-----5:R-:W-:-:S05]  /*5440*/  PRMT R148, RZ, 0x7610, R42 ;  /* 0x00007610ff947816 */ /* 0x020fca000000002a */
[----:B------:R-:W-:Y:S01]  /*5450*/  FADD.FTZ R159, R148, R159 ;  /* 0x0000009f949f7221 */ /* 0x000fe20000010000 */
[----:B------:R-:W-:-:S05]  /*5460*/  @P2 PRMT R148, RZ, 0x7610, R38 ;  /* 0x00007610ff942816 */ /* 0x000fca0000000026 */
[----:B------:R-:W-:-:S05]  /*5470*/  @P2 FADD.FTZ R159, R148, R159 ;  /* 0x0000009f949f2221 */ /* 0x000fca0000010000 */
.L_x_9702:
[----:B------:R-:W-:-:S04]  /*5480*/  F2FP.BF16.PACK_AB R148, RZ, R159 ;  /* 0x0000009fff94723e */ /* 0x000fc800000010ff */
[----:B------:R-:W-:Y:S02]  /*5490*/  PRMT R146, R146, 0x5410, R148 ;  /* 0x0000541092927816 */ /* 0x000fe40000000094 */
.L_x_9703:
[----:B------:R-:W-:Y:S01]  /*54a0*/  PRMT R158, RZ, 0x5410, R151 ;  /* 0x00005410ff9e7816 */ /* 0x000fe20000000097 */
[----:B------:R-:W-:Y:S05]  /*54b0*/  @P3 BRA `(.L_x_9704) ;  /* 0x0000008000003947 */ /* 0x000fea0003800000 */
[----:B------:R-:W-:-:S04]  /*54c0*/  ISETP.NE.U32.AND P4, PT, RZ, c[0x0][0x180], PT ;  /* 0x00006000ff007a0c */ /* 0x000fc80003f85070 */
[----:B------:R-:W-:-:S13]  /*54d0*/  ISETP.NE.AND.EX P4, PT, RZ, c[0x0][0x184], PT, P4 ;  /* 0x00006100ff007a0c */ /* 0x000fda0003f85340 */
[----:B------:R-:W-:Y:S05]  /*54e0*/  @P4 BRA `(.L_x_9705) ;  /* 0x0000002000004947 */ /* 0x000fea0003800000 */
[----:B------:R-:W-:Y:S05]  /*54f0*/  @P0 BRA `(.L_x_9706) ;  /* 0x0000008000000947 */ /* 0x000fea0003800000 */
[----:B------:R-:W-:Y:S05]  /*5500*/  BRA `(.L_x_9707) ;  /* 0x0000009000007947 */ /* 0x000fea0003800000 */
.L_x_9705:
[----:B-----5:R-:W-:-:S05]  /*5510*/  PRMT R148, RZ, 0x5410, R39 ;  /* 0x00005410ff947816 */ /* 0x020fca0000000027 */
[----:B------:R-:W-:Y:S01]  /*5520*/  FADD.FTZ R158, R148, R158 ;  /* 0x0000009e949e7221 */ /* 0x000fe20000010000 */
[----:B------:R-:W-:Y:S05]  /*5530*/  BRA `(.L_x_9706) ;  /* 0x0000004000007947 */ /* 0x000fea0003800000 */
.L_x_9704:
[----:B-----5:R-:W-:-:S05]  /*5540*/  PRMT R148, RZ, 0x5410, R43 ;  /* 0x00005410ff947816 */ /* 0x020fca000000002b */
[----:B------:R-:W-:Y:S01]  /*5550*/  FADD.FTZ R158, R148, R158 ;  /* 0x0000009e949e7221 */ /* 0x000fe20000010000 */
[----:B------:R-:W-:-:S05]  /*5560*/  @P2 PRMT R148, RZ, 0x5410, R39 ;  /* 0x00005410ff942816 */ /* 0x000fca0000000027 */
[----:B------:R-:W-:-:S05]  /*5570*/  @P2 FADD.FTZ R158, R148, R158 ;  /* 0x0000009e949e2221 */ /* 0x000fca0000010000 */
.L_x_9706:
[----:B------:R-:W-:-:S04]  /*5580*/  F2FP.BF16.PACK_AB R148, RZ, R158 ;  /* 0x0000009eff94723e */ /* 0x000fc800000010ff */
[----:B------:R-:W-:Y:S02]  /*5590*/  PRMT R147, R148, 0x7610, R147 ;  /* 0x0000761094937816 */ /* 0x000fe40000000093 */
.L_x_9707:
[----:B------:R-:W-:Y:S01]  /*55a0*/  PRMT R176, RZ, 0x7610, R151 ;  /* 0x00007610ffb07816 */ /* 0x000fe20000000097 */
[----:B------:R-:W-:Y:S05]  /*55b0*/  @P3 BRA `(.L_x_9708) ;  /* 0x0000008000003947 */ /* 0x000fea0003800000 */
[----:B------:R-:W-:-:S04]  /*55c0*/  ISETP.NE.U32.AND P2, PT, RZ, c[0x0][0x180], PT ;  /* 0x00006000ff007a0c */ /* 0x000fc80003f45070 */
[----:B------:R-:W-:-:S13]  /*55d0*/  ISETP.NE.AND.EX P2, PT, RZ, c[0x0][0x184], PT, P2 ;  /* 0x00006100ff007a0c */ /* 0x000fda0003f45320 */
[----:B------:R-:W-:Y:S05]  /*55e0*/  @P2 BRA `(.L_x_9709) ;  /* 0x0000002000002947 */ /* 0x000fea0003800000 */
[----:B------:R-:W-:Y:S05]  /*55f0*/  @P0 BRA `(.L_x_9710) ;  /* 0x0000008000000947 */ /* 0x000fea0003800000 */
[----:B------:R-:W-:Y:S05]  /*5600*/  BRA `(.L_x_9711) ;  /* 0x0000009000007947 */ /* 0x000fea0003800000 */
.L_x_9709:
[----:B-----5:R-:W-:-:S05]  /*5610*/  PRMT R148, RZ, 0x7610, R39 ;  /* 0x00007610ff947816 */ /* 0x020fca0000000027 */
[----:B------:R-:W-:Y:S01]  /*5620*/  FADD.FTZ R176, R148, R176 ;  /* 0x000000b094b07221 */ /* 0x000fe20000010000 */
[----:B------:R-:W-:Y:S05]  /*5630*/  BRA `(.L_x_9710) ;  /* 0x0000004000007947 */ /* 0x000fea0003800000 */
.L_x_9708:
[----:B-----5:R-:W-:-:S05]  /*5640*/  PRMT R148, RZ, 0x7610, R43 ;  /* 0x00007610ff947816 */ /* 0x020fca000000002b */
[----:B------:R-:W-:Y:S01]  /*5650*/  FADD.FTZ R176, R148, R176 ;  /* 0x000000b094b07221 */ /* 0x000fe20000010000 */
[----:B------:R-:W-:-:S05]  /*5660*/  @P2 PRMT R148, RZ, 0x7610, R39 ;  /* 0x00007610ff942816 */ /* 0x000fca0000000027 */
[----:B------:R-:W-:-:S05]  /*5670*/  @P2 FADD.FTZ R176, R148, R176 ;  /* 0x000000b094b02221 */ /* 0x000fca0000010000 */
.L_x_9710:
[----:B------:R-:W-:-:S04]  /*5680*/  F2FP.BF16.PACK_AB R148, RZ, R176 ;  /* 0x000000b0ff94723e */ /* 0x000fc800000010ff */
[----:B------:R-:W-:Y:S02]  /*5690*/  PRMT R147, R147, 0x5410, R148 ;  /* 0x0000541093937816 */ /* 0x000fe40000000094 */
.L_x_9711:
[----:B------:R-:W-:-:S04]  /*56a0*/  @P0 LEA R148, P2, R177, c[0x0][0x188], 0x4 ;  /* 0x00006200b1940a11 */ /* 0x000fc800078420ff */
[----:B------:R-:W-:-:S05]  /*56b0*/  @P0 LEA.HI.X R149, R177, c[0x0][0x18c], RZ, 0x4, P2 ;  /* 0x00006300b1950a11 */ /* 0x000fca00010f24ff */
[----:B------:R0:W-:Y:S04]  /*56c0*/  @P0 STG.E.128 [R148.64], R144 ;  /* 0x0000009094000986 */ /* 0x0001e8000c101d04 */
.L_x_9679:
[----:B------:R-:W-:Y:S05]  /*56d0*/  BSYNC B0 ;  /* 0x0000000000007941 */ /* 0x000fea0003800000 */
.L_x_9678:
[----:B------:R-:W2:Y:S01]  /*56e0*/  LDL R150, [R1+0x20] ;  /* 0x0000200001967983 */ /* 0x000ea20000100800 */
[----:B01----:R-:W-:Y:S01]  /*56f0*/  FADD.FTZ R148, RZ, R4 ;  /* 0x00000004ff947221 */ /* 0x003fe20000010000 */
[C---:B------:R-:W-:Y:S02]  /*5700*/  ISETP.GT.U32.AND P2, PT, R8.reuse, 0xff, PT ;  /* 0x000000ff0800780c */ /* 0x040fe40003f44070 */
[----:B------:R-:W-:Y:S01]  /*5710*/  LOP3.LUT R7, R7, 0xfffffeff, RZ, 0xc0, !PT ;  /* 0xfffffeff07077812 */ /* 0x000fe200078ec0ff */
[----:B------:R-:W-:Y:S01]  /*5720*/  FADD.FTZ R148, R21, R148 ;  /* 0x0000009415947221 */ /* 0x000fe20000010000 */
[----:B------:R-:W-:Y:S02]  /*5730*/  ISETP.GT.U32.AND P3, PT, R8, 0x1ff, PT ;  /* 0x000001ff0800780c */ /* 0x000fe40003f64070 */
[----:B------:R-:W-:Y:S01]  /*5740*/  @P0 LOP3.LUT R7, R7, 0x100, RZ, 0xfc, !PT ;  /* 0x0000010007070812 */ /* 0x000fe200078efcff */
[----:B------:R-:W-:Y:S01]  /*5750*/  FADD.FTZ R148, R20, R148 ;  /* 0x0000009414947221 */ /* 0x000fe20000010000 */
[----:B------:R-:W-:-:S02]  /*5760*/  ISETP.GT.U32.AND P4, PT, R8, 0x27f, PT ;  /* 0x0000027f0800780c */ /* 0x000fc40003f84070 */
[----:B------:R-:W-:Y:S01]  /*5770*/  LOP3.LUT R7, R7, 0xfffffffe, RZ, 0xc0, !PT ;  /* 0xfffffffe07077812 */ /* 0x000fe200078ec0ff */
[----:B------:R-:W-:Y:S01]  /*5780*/  FADD.FTZ R148, R155, R148 ;  /* 0x000000949b947221 */ /* 0x000fe20000010000 */
[----:B------:R-:W-:Y:S02]  /*5790*/  ISETP.GT.U32.AND P5, PT, R8, 0x2ff, PT ;  /* 0x000002ff0800780c */ /* 0x000fe40003fa4070 */
[----:B------:R-:W-:Y:S01]  /*57a0*/  @P2 LOP3.LUT R7, R7, 0x1, RZ, 0xfc, !PT ;  /* 0x0000000107072812 */ /* 0x000fe200078efcff */
[----:B------:R-:W-:Y:S01]  /*57b0*/  FADD.FTZ R148, R154, R148 ;  /* 0x000000949a947221 */ /* 0x000fe20000010000 */
[----:B------:R-:W-:Y:S02]  /*57c0*/  ISETP.GT.U32.AND P6, PT, R8, 0x37f, PT ;  /* 0x0000037f0800780c */ /* 0x000fe40003fc4070 */
[----:B------:R-:W-:Y:S01]  /*57d0*/  SHF.R.U32.HI R177, RZ, 0x5, R178 ;  /* 0x00000005ffb17819 */ /* 0x000fe200000116b2 */
[----:B------:R-:W-:-:S03]  /*57e0*/  FADD.FTZ R148, R170, R148 ;  /* 0x00000094aa947221 */ /* 0x000fc60000010000 */
[----:B------:R-:W-:Y:S01]  /*57f0*/  LOP3.LUT R177, R177, 0x7fffffc, RZ, 0xc0, !PT ;  /* 0x07fffffcb1b17812 */ /* 0x000fe200078ec0ff */
        /* <DEDUP_REMOVED lines=52> */
[----:B--2---:R-:W-:-:S13]  /*5b40*/  LOP3.LUT P0, RZ, R150, 0xff, RZ, 0xc0, !PT ;  /* 0x000000ff96ff7812 */ /* 0x004fda000780c0ff */
[----:B------:R-:W-:Y:S02]  /*5b50*/  @!P0 IADD3 R177, R177, 0x4, RZ ;  /* 0x00000004b1b18810 */ /* 0x000fe40007ffe0ff */
[----:B------:R-:W-:Y:S01]  /*5b60*/  LOP3.LUT P0, RZ, R7, 0x100, RZ, 0xc0, !PT ;  /* 0x0000010007ff7812 */ /* 0x000fe2000780c0ff */
[----:B------:R-:W-:Y:S10]  /*5b70*/  BRA.DIV ~URZ, `(.L_x_9712) ;  /* 0x000027527f007947 */ /* 0x000ff4000b800000 */
[----:B------:R0:W1:Y:S02]  /*5b80*/  SHFL.BFLY PT, R149, R148, 0x1, 0x1f ;  /* 0x0c201f0094957f89 */ /* 0x00006400000e0000 */
.L_x_9730:
[----:B01----:R-:W-:Y:S01]  /*5b90*/  FADD.FTZ R148, R148, R149 ;  /* 0x0000009594947221 */ /* 0x003fe20000010000 */
[----:B------:R-:W-:Y:S05]  /*5ba0*/  BRA.DIV ~URZ, `(.L_x_9713) ;  /* 0x000027927f007947 */ /* 0x000fea000b800000 */
[----:B------:R-:W2:Y:S01]  /*5bb0*/  LDL R150, [R1+0x24] ;  /* 0x0000240001967983 */ /* 0x000ea20000100800 */
[----:B------:R-:W-:-:S03]  /*5bc0*/  LOP3.LUT R7, R7, 0xfffffeff, RZ, 0xc0, !PT ;  /* 0xfffffeff07077812 */ /* 0x000fc600078ec0ff */
[----:B------:R-:W0:Y:S01]  /*5bd0*/  SHFL.BFLY PT, R149, R148, 0x2, 0x1f ;  /* 0x0c401f0094957f89 */ /* 0x000e2200000e0000 */
        /* <DEDUP_REMOVED lines=9> */
[----:B--2---:R-:W-:-:S04]  /*5c70*/  FMUL.FTZ R148, R150, R148 ;  /* 0x0000009496947220 */ /* 0x004fc80000410000 */
        /* <DEDUP_REMOVED lines=123> */
.L_x_9731:
[----:B------:R-:W2:Y:S01]  /*6430*/  S2R R197, SR_TID.X ;  /* 0x0000000000c57919 */ /* 0x000ea20000002100 */
[----:B-1----:R-:W-:Y:S01]  /*6440*/  FADD.FTZ R149, R149, R178 ;  /* 0x000000b295957221 */ /* 0x002fe20000010000 */
[----:B------:R-:W-:Y:S01]  /*6450*/  WARPSYNC 0xffffffff ;  /* 0xffffffff00007948 */ /* 0x000fe20003800000 */
[----:B--2---:R-:W-:Y:S02]  /*6460*/  LOP3.LUT P2, RZ, R197, 0x1f, RZ, 0xc0, !PT ;  /* 0x0000001fc5ff7812 */ /* 0x004fe4000784c0ff */
[----:B------:R-:W-:-:S04]  /*6470*/  SHF.R.U32.HI R196, RZ, 0x5, R197 ;  /* 0x00000005ffc47819 */ /* 0x000fc800000116c5 */
[----:B------:R-:W-:-:S07]  /*6480*/  LOP3.LUT R196, R196, 0x3, RZ, 0xc0, !PT ;  /* 0x00000003c4c47812 */ /* 0x000fce00078ec0ff */
[----:B------:R-:W-:-:S05]  /*6490*/  @!P2 IMAD.IADD R150, R177, 0x1, R196 ;  /* 0x00000001b196a824 */ /* 0x000fca00078e02c4 */
[----:B------:R1:W-:Y:S02]  /*64a0*/  @!P2 STS.64 [R150.X8], R148 ;  /* 0x000000949600a388 */ /* 0x0003e40000008a00 */
[----:B-1----:R-:W-:-:S04]  /*64b0*/  LOP3.LUT R150, R197, 0x1f, RZ, 0xc0, !PT ;  /* 0x0000001fc5967812 */ /* 0x002fc800078ec0ff */
[----:B------:R-:W-:-:S11]  /*64c0*/  ISETP.GT.U32.AND P2, PT, R150, 0x3, PT ;  /* 0x000000039600780c */ /* 0x000fd60003f44070 */
[----:B------:R-:W2:Y:S01]  /*64d0*/  LDL R151, [R1+0x2c] ;  /* 0x00002c0001977983 */ /* 0x000ea20000100800 */
[----:B------:R-:W-:Y:S01]  /*64e0*/  CS2R R148, SRZ ;  /* 0x0000000000947805 */ /* 0x000fe2000001ff00 */
[----:B------:R-:W-:Y:S01]  /*64f0*/  @!P2 IADD3 R150, R177, R150, RZ ;  /* 0x00000096b196a210 */ /* 0x000fe20007ffe0ff */
[----:B0-----:R-:W-:Y:S01]  /*6500*/  IMAD.MOV.U32 R178, RZ, RZ, RZ ;  /* 0x000000ffffb27224 */ /* 0x001fe200078e00ff */
[----:B------:R-:W-:Y:S01]  /*6510*/  BAR.SYNC.DEFER_BLOCKING 0x0 ;  /* 0x0000000000007b1d */ /* 0x000fe20000010000 */
[----:B------:R-:W-:-:S05]  /*6520*/  ISETP.NE.AND P3, PT, RZ, UR6, PT ;  /* 0x00000006ff007c0c */ /* 0x000fca000bf65270 */
[----:B------:R-:W-:Y:S01]  /*6530*/  BSSY B0, `(.L_x_9714) ;  /* 0x0000074000007945 */ /* 0x000fe20003800000 */
[----:B------:R-:W0:Y:S04]  /*6540*/  @!P2 LDS.64 R148, [R150.X8] ;  /* 0x000000009694a984 */ /* 0x000e280000008a00 */
[----:B0-----:R-:W0:Y:S02]  /*6550*/  SHFL.DOWN PT, R177, R148, 0x2, 0x1f ;  /* 0x08401f0094b17f89 */ /* 0x001e2400000e0000 */
[----:B0-----:R-:W-:-:S04]  /*6560*/  FADD.FTZ R150, -R177, R148 ;  /* 0x00000094b1967221 */ /* 0x001fc80000010100 */
[----:B------:R-:W-:Y:S02]  /*6570*/  FMUL.FTZ R150, R150, R150 ;  /* 0x0000009696967220 */ /* 0x000fe40000410000 */
[----:B--2---:R-:W-:Y:S01]  /*6580*/  @!P2 IMAD.MOV.U32 R178, RZ, RZ, R151 ;  /* 0x000000ffffb2a224 */ /* 0x004fe200078e0097 */
[----:B------:R-:W-:-:S03]  /*6590*/  LOP3.LUT P2, RZ, R196, 0x1f, R197, 0xf8, !PT ;  /* 0x0000001fc4ff7812 */ /* 0x000fc6000784f8c5 */
[----:B------:R-:W0:Y:S01]  /*65a0*/  I2F R151, R178 ;  /* 0x000000b200977306 */ /* 0x000e220000201400 */
[----:B------:R-:W1:Y:S01]  /*65b0*/  SHFL.DOWN PT, R179, R178, 0x2, 0x1f ;  /* 0x08401f00b2b37f89 */ /* 0x000e6200000e0000 */
[----:B0-----:R-:W-:Y:S02]  /*65c0*/  FMUL.FTZ R150, R150, R151 ;  /* 0x0000009796967220 */ /* 0x001fe40000410000 */
[----:B-1----:R-:W-:-:S04]  /*65d0*/  IMAD.IADD R178, R179, 0x1, R178 ;  /* 0x00000001b3b27824 */ /* 0x002fc800078e02b2 */
[----:B------:R-:W0:Y:S02]  /*65e0*/  I2F R179, R179 ;  /* 0x000000b300b37306 */ /* 0x000e240000201400 */
[-C--:B0-----:R-:W-:Y:S02]  /*65f0*/  FMUL.FTZ R177, R177, R179.reuse ;  /* 0x000000b3b1b17220 */ /* 0x081fe40000410000 */
[----:B------:R-:W-:Y:S02]  /*6600*/  FMUL.FTZ R150, R150, R179 ;  /* 0x000000b396967220 */ /* 0x000fe40000410000 */
[----:B------:R-:W-:Y:S02]  /*6610*/  FFMA.FTZ R151, R151, R148, R177 ;  /* 0x0000009497977223 */ /* 0x000fe400000100b1 */
[----:B------:R-:W0:Y:S02]  /*6620*/  SHFL.DOWN PT, R148, R149, 0x2, 0x1f ;  /* 0x08401f0095947f89 */ /* 0x000e2400000e0000 */
[----:B0-----:R-:W-:-:S02]  /*6630*/  FADD.FTZ R177, R148, R149 ;  /* 0x0000009594b17221 */ /* 0x001fc40000010000 */
[----:B------:R-:W0:Y:S08]  /*6640*/  I2F R148, R178 ;  /* 0x000000b200947306 */ /* 0x000e300000201400 */
[----:B0-----:R-:W0:Y:S02]  /*6650*/  MUFU.RCP R149, R148 ;  /* 0x0000009400957308 */ /* 0x001e240000001000 */
[----:B0-----:R-:W-:-:S02]  /*6660*/  FFMA.FTZ R150, R149, R150, R177 ;  /* 0x0000009695967223 */ /* 0x001fc400000100b1 */
[----:B------:R-:W0:Y:S01]  /*6670*/  SHFL.DOWN PT, R177, R178, 0x1, 0x1f ;  /* 0x08201f00b2b17f89 */ /* 0x000e2200000e0000 */
[----:B------:R-:W-:-:S05]  /*6680*/  FMUL.FTZ R149, R149, R151 ;  /* 0x0000009795957220 */ /* 0x000fca0000410000 */
[----:B------:R-:W1:Y:S01]  /*6690*/  SHFL.DOWN PT, R151, R149, 0x1, 0x1f ;  /* 0x08201f0095977f89 */ /* 0x000e6200000e0000 */
[----:B0-----:R-:W-:Y:S02]  /*66a0*/  IADD3 R178, R178, R177, RZ ;  /* 0x000000b1b2b27210 */ /* 0x001fe40007ffe0ff */
[----:B------:R-:W0:Y:S01]  /*66b0*/  I2F R177, R177 ;  /* 0x000000b100b17306 */ /* 0x000e220000201400 */
[----:B-1----:R-:W-:-:S04]  /*66c0*/  FADD.FTZ R179, R149, -R151 ;  /* 0x8000009795b37221 */ /* 0x002fc80000010000 */
[----:B------:R-:W-:-:S04]  /*66d0*/  FMUL.FTZ R179, R179, R179 ;  /* 0x000000b3b3b37220 */ /* 0x000fc80000410000 */
[C---:B------:R-:W-:Y:S02]  /*66e0*/  FMUL.FTZ R179, R148.reuse, R179 ;  /* 0x000000b394b37220 */ /* 0x040fe40000410000 */
[-C--:B0-----:R-:W-:Y:S02]  /*66f0*/  FMUL.FTZ R151, R151, R177.reuse ;  /* 0x000000b197977220 */ /* 0x081fe40000410000 */
[----:B------:R-:W-:Y:S02]  /*6700*/  FMUL.FTZ R179, R179, R177 ;  /* 0x000000b1b3b37220 */ /* 0x000fe40000410000 */
[----:B------:R-:W-:Y:S02]  /*6710*/  FFMA.FTZ R151, R148, R149, R151 ;  /* 0x0000009594977223 */ /* 0x000fe40000010097 */
[----:B------:R-:W0:Y:S01]  /*6720*/  I2F R148, R178 ;  /* 0x000000b200947306 */ /* 0x000e220000201400 */
[----:B------:R-:W1:Y:S07]  /*6730*/  SHFL.DOWN PT, R149, R150, 0x1, 0x1f ;  /* 0x08201f0096957f89 */ /* 0x000e6e00000e0000 */
[----:B0-----:R-:W0:Y:S01]  /*6740*/  MUFU.RCP R148, R148 ;  /* 0x0000009400947308 */ /* 0x001e220000001000 */
[----:B-1----:R-:W-:-:S02]  /*6750*/  FADD.FTZ R149, R150, R149 ;  /* 0x0000009596957221 */ /* 0x002fc40000010000 */
[C---:B0-----:R-:W-:Y:S02]  /*6760*/  FMUL.FTZ R150, R148.reuse, R151 ;  /* 0x0000009794967220 */ /* 0x041fe40000410000 */
[----:B------:R-:W-:Y:S02]  /*6770*/  FFMA.FTZ R149, R148, R179, R149 ;  /* 0x000000b394957223 */ /* 0x000fe40000010095 */
[----:B------:R-:W-:Y:S02]  /*6780*/  @!P2 IMAD.MOV.U32 R148, RZ, RZ, 0x4 ;  /* 0x00000004ff94a424 */ /* 0x000fe400078e00ff */
[----:B------:R-:W0:Y:S04]  /*6790*/  SHFL.IDX PT, R150, R150, RZ, 0x1f ;  /* 0x00001fff96967589 */ /* 0x000e2800000e0000 */
[----:B------:R1:W2:Y:S02]  /*67a0*/  SHFL.IDX PT, R151, R149, RZ, 0x1f ;  /* 0x00001fff95977589 */ /* 0x0002a400000e0000 */
[----:B-1----:R-:W-:-:S05]  /*67b0*/  @!P2 IMAD.WIDE R148, R6, R148, c[0x0][0x1a0] ;  /* 0x000068000694a625 */ /* 0x002fca00078e0294 */
[----:B0-----:R0:W-:Y:S01]  /*67c0*/  @!P2 STG.E [R148.64], R150 ;  /* 0x000000969400a986 */ /* 0x0011e2000c101904 */
[----:B------:R-:W-:Y:S01]  /*67d0*/  FSEL R196, R150, RZ, !P3 ;  /* 0x000000ff96c47208 */ /* 0x000fe20005800000 */
        /* <DEDUP_REMOVED lines=11> */
[----:B------:R-:W3:Y:S04]  /*6890*/  LDL R251, [R1+0xf4] ;  /* 0x0000f40001fb7983 */ /* 0x000ee80000100800 */
[----:B------:R-:W4:Y:S04]  /*68a0*/  LDL R250, [R1+0xf8] ;  /* 0x0000f80001fa7983 */ /* 0x000f280000100800 */
[----:B------:R-:W4:Y:S04]  /*68b0*/  LDL R249, [R1+0xfc] ;  /* 0x0000fc0001f97983 */ /* 0x000f280000100800 */
[----:B------:R-:W4:Y:S04]  /*68c0*/  LDL R179, [R1+0xe0] ;  /* 0x0000e00001b37983 */ /* 0x000f280000100800 */
[----:B------:R-:W4:Y:S01]  /*68d0*/  LDL R178, [R1+0xe4] ;  /* 0x0000e40001b27983 */ /* 0x000f220000100800 */
[----:B0-----:R-:W-:-:S02]  /*68e0*/  FADD.FTZ R148, R4, -R196 ;  /* 0x800000c404947221 */ /* 0x001fc40000010000 */
[--C-:B------:R-:W-:Y:S02]  /*68f0*/  FADD.FTZ R150, R21, -R196.reuse ;  /* 0x800000c415967221 */ /* 0x100fe40000010000 */
[----:B------:R-:W-:Y:S02]  /*6900*/  FMUL.FTZ R199, R177, R148 ;  /* 0x00000094b1c77220 */ /* 0x000fe40000410000 */
[--C-:B------:R-:W-:Y:S02]  /*6910*/  FADD.FTZ R149, R20, -R196.reuse ;  /* 0x800000c414957221 */ /* 0x100fe40000010000 */
[----:B------:R-:W-:Y:S02]  /*6920*/  FADD.FTZ R148, R155, -R196 ;  /* 0x800000c49b947221 */ /* 0x000fe40000010000 */
[C---:B------:R-:W-:Y:S02]  /*6930*/  FMUL.FTZ R198, R177.reuse, R150 ;  /* 0x00000096b1c67220 */ /* 0x040fe40000410000 */
[----:B------:R-:W-:-:S02]  /*6940*/  FMUL.FTZ R248, R177, R149 ;  /* 0x00000095b1f87220 */ /* 0x000fc40000410000 */
[----:B------:R-:W-:Y:S02]  /*6950*/  FMUL.FTZ R197, R177, R148 ;  /* 0x00000094b1c57220 */ /* 0x000fe40000410000 */
[----:B--2--5:R-:W-:Y:S02]  /*6960*/  FFMA.FTZ R148, R252, R199, R184 ;  /* 0x000000c7fc947223 */ /* 0x024fe400000100b8 */
[----:B---3--:R-:W-:Y:S02]  /*6970*/  FFMA.FTZ R151, R251, R198, R185 ;  /* 0x000000c6fb977223 */ /* 0x008fe400000100b9 */
[----:B----4-:R-:W-:-:S03]  /*6980*/  FFMA.FTZ R149, R250, R248, R186 ;  /* 0x000000f8fa957223 */ /* 0x010fc600000100ba */
[----:B------:R-:W-:Y:S01]  /*6990*/  F2FP.BF16.PACK_AB R148, R151, R148 ;  /* 0x000000949794723e */ /* 0x000fe200000010ff */
[--C-:B------:R-:W-:Y:S02]  /*69a0*/  FADD.FTZ R151, R154, -R196.reuse ;  /* 0x800000c49a977221 */ /* 0x100fe40000010000 */
[----:B------:R-:W-:Y:S02]  /*69b0*/  FFMA.FTZ R150, R249, R197, R187 ;  /* 0x000000c5f9967223 */ /* 0x000fe400000100bb */
[----:B------:R-:W-:Y:S02]  /*69c0*/  FMUL.FTZ R249, R177, R151 ;  /* 0x00000097b1f97220 */ /* 0x000fe40000410000 */
[--C-:B------:R-:W-:Y:S01]  /*69d0*/  FADD.FTZ R151, R169, -R196.reuse ;  /* 0x800000c4a9977221 */ /* 0x100fe20000010000 */
[----:B------:R-:W-:Y:S01]  /*69e0*/  F2FP.BF16.PACK_AB R149, R150, R149 ;  /* 0x000000959695723e */ /* 0x000fe200000010ff */
[----:B------:R-:W-:Y:S02]  /*69f0*/  FADD.FTZ R150, R170, -R196 ;  /* 0x800000c4aa967221 */ /* 0x000fe40000010000 */
[----:B------:R-:W-:-:S02]  /*6a00*/  FFMA.FTZ R179, R179, R249, R188 ;  /* 0x000000f9b3b37223 */ /* 0x000fc400000100bc */
[----:B------:R-:W-:Y:S02]  /*6a10*/  FMUL.FTZ R250, R177, R150 ;  /* 0x00000096b1fa7220 */ /* 0x000fe40000410000 */
[----:B------:R-:W-:Y:S02]  /*6a20*/  FADD.FTZ R150, R171, -R196 ;  /* 0x800000c4ab967221 */ /* 0x000fe40000010000 */
[----:B------:R-:W-:Y:S02]  /*6a30*/  FFMA.FTZ R178, R178, R250, R189 ;  /* 0x000000fab2b27223 */ /* 0x000fe400000100bd */
[C---:B------:R-:W-:Y:S02]  /*6a40*/  FMUL.FTZ R252, R177.reuse, R150 ;  /* 0x00000096b1fc7220 */ /* 0x040fe40000410000 */
[----:B------:R-:W-:Y:S01]  /*6a50*/  FMUL.FTZ R251, R177, R151 ;  /* 0x00000097b1fb7220 */ /* 0x000fe20000410000 */
[----:B------:R-:W-:Y:S01]  /*6a60*/  F2FP.BF16.PACK_AB R150, R178, R179 ;  /* 0x000000b3b296723e */ /* 0x000fe200000010ff */
[----:B------:R-:W2:Y:S04]  /*6a70*/  LDL R151, [R1+0xec] ;  /* 0x0000ec0001977983 */ /* 0x000ea80000100800 */
[----:B------:R-:W3:Y:S01]  /*6a80*/  LDL R178, [R1+0xe8] ;  /* 0x0000e80001b27983 */ /* 0x000ee20000100800 */
[----:B------:R-:W-:Y:S01]  /*6a90*/  HFMA2.MMA R179, -RZ, RZ, 0, 9.5367431640625e-07 ;  /* 0x00000010ffb37435 */ /* 0x000fe200000001ff */
[----:B--2---:R-:W-:-:S02]  /*6aa0*/  FFMA.FTZ R151, R151, R252, R191 ;  /* 0x000000fc97977223 */ /* 0x004fc400000100bf */
[----:B---3--:R-:W-:-:S05]  /*6ab0*/  FFMA.FTZ R178, R178, R251, R190 ;  /* 0x000000fbb2b27223 */ /* 0x008fca00000100be */
[----:B------:R-:W-:Y:S02]  /*6ac0*/  F2FP.BF16.PACK_AB R151, R151, R178 ;  /* 0x000000b29797723e */ /* 0x000fe400000010ff */
[----:B------:R-:W-:-:S05]  /*6ad0*/  IMAD.WIDE.U32 R178, R5, R179, c[0x0][0x208] ;  /* 0x0000820005b27625 */ /* 0x000fca00078e00b3 */
[----:B------:R0:W-:Y:S04]  /*6ae0*/  STG.E.128 [R178.64], R148 ;  /* 0x00000094b2007986 */ /* 0x0001e8000c101d04 */
[----:B0-----:R-:W2:Y:S04]  /*6af0*/  LDL R151, [R1+0xc8] ;  /* 0x0000c80001977983 */ /* 0x001ea80000100800 */
[----:B------:R-:W3:Y:S04]  /*6b00*/  LDL R148, [R1+0xcc] ;  /* 0x0000cc0001947983 */ /* 0x000ee80000100800 */
[----:B------:R-:W4:Y:S04]  /*6b10*/  LDL R149, [R1+0xd8] ;  /* 0x0000d80001957983 */ /* 0x000f280000100800 */
[----:B------:R-:W4:Y:S04]  /*6b20*/  LDL R150, [R1+0xc0] ;  /* 0x0000c00001967983 */ /* 0x000f280000100800 */
[----:B------:R-:W4:Y:S04]  /*6b30*/  LDL R178, [R1+0xc4] ;  /* 0x0000c40001b27983 */ /* 0x000f280000100800 */
[----:B------:R-:W4:Y:S01]  /*6b40*/  LDL R179, [R1+0xdc] ;  /* 0x0000dc0001b37983 */ /* 0x000f220000100800 */
[----:B--2---:R-:W-:-:S03]  /*6b50*/  FFMA.FTZ R151, R151, R251, R182 ;  /* 0x000000fb97977223 */ /* 0x004fc600000100b6 */
[----:B------:R-:W2:Y:S01]  /*6b60*/  LDL R251, [R1+0xd4] ;  /* 0x0000d40001fb7983 */ /* 0x000ea20000100800 */
[----:B---3--:R-:W-:-:S03]  /*6b70*/  FFMA.FTZ R148, R148, R252, R183 ;  /* 0x000000fc94947223 */ /* 0x008fc600000100b7 */
[----:B------:R-:W3:Y:S01]  /*6b80*/  LDL R252, [R1+0xd0] ;  /* 0x0000d00001fc7983 */ /* 0x000ee20000100800 */
[----:B----4-:R-:W-:Y:S01]  /*6b90*/  FFMA.FTZ R149, R149, R248, R142 ;  /* 0x000000f895957223 */ /* 0x010fe2000001008e */
[----:B------:R-:W-:Y:S01]  /*6ba0*/  F2FP.BF16.PACK_AB R151, R148, R151 ;  /* 0x000000979497723e */ /* 0x000fe200000010ff */
[----:B------:R-:W-:Y:S02]  /*6bb0*/  FFMA.FTZ R150, R150, R249, R180 ;  /* 0x000000f996967223 */ /* 0x000fe400000100b4 */
[----:B------:R-:W-:Y:S02]  /*6bc0*/  FFMA.FTZ R178, R178, R250, R181 ;  /* 0x000000fab2b27223 */ /* 0x000fe400000100b5 */
[----:B------:R-:W-:-:S03]  /*6bd0*/  FFMA.FTZ R179, R179, R197, R143 ;  /* 0x000000c5b3b37223 */ /* 0x000fc6000001008f */
[----:B------:R-:W-:Y:S02]  /*6be0*/  F2FP.BF16.PACK_AB R150, R178, R150 ;  /* 0x00000096b296723e */ /* 0x000fe400000010ff */
[----:B------:R-:W-:Y:S01]  /*6bf0*/  F2FP.BF16.PACK_AB R149, R179, R149 ;  /* 0x00000095b395723e */ /* 0x000fe200000010ff */
[----:B--2---:R-:W-:Y:S02]  /*6c00*/  FFMA.FTZ R198, R251, R198, R141 ;  /* 0x000000c6fbc67223 */ /* 0x004fe4000001008d */
[----:B------:R-:W-:Y:S02]  /*6c10*/  IMAD.MOV.U32 R251, RZ, RZ, 0x10 ;  /* 0x00000010fffb7424 */ /* 0x000fe400078e00ff */
[----:B---3--:R-:W-:Y:S02]  /*6c20*/  FFMA.FTZ R148, R252, R199, R140 ;  /* 0x000000c7fc947223 */ /* 0x008fe4000001008c */
[C---:B------:R-:W-:Y:S01]  /*6c30*/  IMAD.WIDE.U32 R178, R5.reuse, R251, c[0x0][0x210] ;  /* 0x0000840005b27625 */ /* 0x040fe200078e00fb */
[----:B------:R-:W-:-:S02]  /*6c40*/  IADD3 R5, R5, 0x80, RZ ;  /* 0x0000008005057810 */ /* 0x000fc40007ffe0ff */
[----:B------:R-:W-:-:S05]  /*6c50*/  F2FP.BF16.PACK_AB R148, R198, R148 ;  /* 0x00000094c694723e */ /* 0x000fca00000010ff */
[----:B------:R0:W-:Y:S02]  /*6c60*/  STG.E.128 [R178.64], R148 ;  /* 0x00000094b2007986 */ /* 0x0001e4000c101d04 */
.L_x_9715:
[----:B------:R-:W-:Y:S05]  /*6c70*/  BSYNC B0 ;  /* 0x0000000000007941 */ /* 0x000fea0003800000 */
.L_x_9714:
[----:B------:R-:W-:Y:S01]  /*6c80*/  ISETP.GE.U32.AND P2, PT, R8, 0x100, PT ;  /* 0x000001000800780c */ /* 0x000fe20003f46070 */
[----:B------:R-:W-:-:S12]  /*6c90*/  BSSY B0, `(.L_x_9716) ;  /* 0x0000039000007945 */ /* 0x000fd80003800000 */
[----:B------:R-:W-:Y:S05]  /*6ca0*/  @!P2 BRA `(.L_x_9717) ;  /* 0x000003700000a947 */ /* 0x000fea0003800000 */
[--C-:B0-----:R-:W-:Y:S02]  /*6cb0*/  FADD.FTZ R148, R3, -R196.reuse ;  /* 0x800000c403947221 */ /* 0x101fe40000010000 */
[--C-:B------:R-:W-:Y:S02]  /*6cc0*/  FADD.FTZ R150, R19, -R196.reuse ;  /* 0x800000c413967221 */ /* 0x100fe40000010000 */
[----:B------:R-:W-:Y:S02]  /*6cd0*/  FMUL.FTZ R199, R177, R148 ;  /* 0x00000094b1c77220 */ /* 0x000fe40000410000 */
[--C-:B------:R-:W-:Y:S02]  /*6ce0*/  FADD.FTZ R149, R18, -R196.reuse ;  /* 0x800000c412957221 */ /* 0x100fe40000010000 */
[----:B------:R-:W-:Y:S02]  /*6cf0*/  FADD.FTZ R148, R153, -R196 ;  /* 0x800000c499947221 */ /* 0x000fe40000010000 */
[----:B------:R-:W-:-:S02]  /*6d00*/  FMUL.FTZ R198, R177, R150 ;  /* 0x00000096b1c67220 */ /* 0x000fc40000410000 */
[C---:B------:R-:W-:Y:S02]  /*6d10*/  FMUL.FTZ R248, R177.reuse, R149 ;  /* 0x00000095b1f87220 */ /* 0x040fe40000410000 */
[----:B------:R-:W-:Y:S02]  /*6d20*/  FMUL.FTZ R197, R177, R148 ;  /* 0x00000094b1c57220 */ /* 0x000fe40000410000 */
[----:B-----5:R-:W-:Y:S02]  /*6d30*/  FFMA.FTZ R148, R232, R199, R136 ;  /* 0x000000c7e8947223 */ /* 0x020fe40000010088 */
[----:B------:R-:W-:Y:S02]  /*6d40*/  FFMA.FTZ R151, R233, R198, R137 ;  /* 0x000000c6e9977223 */ /* 0x000fe40000010089 */
[----:B------:R-:W-:Y:S02]  /*6d50*/  FFMA.FTZ R149, R234, R248, R138 ;  /* 0x000000f8ea957223 */ /* 0x000fe4000001008a */
[----:B------:R-:W-:Y:S01]  /*6d60*/  FFMA.FTZ R150, R235, R197, R139 ;  /* 0x000000c5eb967223 */ /* 0x000fe2000001008b */
[----:B------:R-:W-:Y:S01]  /*6d70*/  F2FP.BF16.PACK_AB R148, R151, R148 ;  /* 0x000000949794723e */ /* 0x000fe200000010ff */
[----:B------:R-:W-:-:S03]  /*6d80*/  FADD.FTZ R151, R152, -R196 ;  /* 0x800000c498977221 */ /* 0x000fc60000010000 */
[----:B------:R-:W-:Y:S01]  /*6d90*/  F2FP.BF16.PACK_AB R149, R150, R149 ;  /* 0x000000959695723e */ /* 0x000fe200000010ff */
[--C-:B------:R-:W-:Y:S02]  /*6da0*/  FADD.FTZ R150, R168, -R196.reuse ;  /* 0x800000c4a8967221 */ /* 0x100fe40000010000 */
[C---:B------:R-:W-:Y:S02]  /*6db0*/  FMUL.FTZ R249, R177.reuse, R151 ;  /* 0x00000097b1f97220 */ /* 0x040fe40000410000 */
[----:B------:R-:W-:Y:S02]  /*6dc0*/  FMUL.FTZ R250, R177, R150 ;  /* 0x00000096b1fa7220 */ /* 0x000fe40000410000 */
[--C-:B------:R-:W-:Y:S02]  /*6dd0*/  FADD.FTZ R151, R167, -R196.reuse ;  /* 0x800000c4a7977221 */ /* 0x100fe40000010000 */
[----:B------:R-:W-:Y:S02]  /*6de0*/  FADD.FTZ R150, R172, -R196 ;  /* 0x800000c4ac967221 */ /* 0x000fe40000010000 */
[----:B------:R-:W-:-:S02]  /*6df0*/  FFMA.FTZ R179, R228, R249, R132 ;  /* 0x000000f9e4b37223 */ /* 0x000fc40000010084 */
[----:B------:R-:W-:Y:S02]  /*6e00*/  FFMA.FTZ R178, R229, R250, R133 ;  /* 0x000000fae5b27223 */ /* 0x000fe40000010085 */
[C---:B------:R-:W-:Y:S02]  /*6e10*/  FMUL.FTZ R251, R177.reuse, R151 ;  /* 0x00000097b1fb7220 */ /* 0x040fe40000410000 */
[----:B------:R-:W-:Y:S01]  /*6e20*/  FMUL.FTZ R252, R177, R150 ;  /* 0x00000096b1fc7220 */ /* 0x000fe20000410000 */
[----:B------:R-:W-:Y:S01]  /*6e30*/  F2FP.BF16.PACK_AB R150, R178, R179 ;  /* 0x000000b3b296723e */ /* 0x000fe200000010ff */
[----:B------:R-:W-:Y:S02]  /*6e40*/  FFMA.FTZ R178, R230, R251, R134 ;  /* 0x000000fbe6b27223 */ /* 0x000fe40000010086 */
[----:B------:R-:W-:Y:S02]  /*6e50*/  FFMA.FTZ R151, R231, R252, R135 ;  /* 0x000000fce7977223 */ /* 0x000fe40000010087 */
[----:B------:R-:W-:-:S03]  /*6e60*/  IMAD.MOV.U32 R179, RZ, RZ, 0x10 ;  /* 0x00000010ffb37424 */ /* 0x000fc600078e00ff */
[----:B------:R-:W-:Y:S01]  /*6e70*/  F2FP.BF16.PACK_AB R151, R151, R178 ;  /* 0x000000b29797723e */ /* 0x000fe200000010ff */
        /* <DEDUP_REMOVED lines=26> */
.L_x_9717:
[----:B------:R-:W-:Y:S05]  /*7020*/  BSYNC B0 ;  /* 0x0000000000007941 */ /* 0x000fea0003800000 */
.L_x_9716:
        /* <DEDUP_REMOVED lines=28> */
[----:B------:R-:W-:Y:S01]  /*71f0*/  FFMA.FTZ R178, R222, R251, R118 ;  /* 0x000000fbdeb27223 */ /* 0x000fe20000010076 */
[----:B------:R-:W-:Y:S01]  /*7200*/  MOV R179, 0x10 ;  /* 0x0000001000b37802 */ /* 0x000fe20000000f00 */
[----:B------:R-:W-:-:S05]  /*7210*/  FFMA.FTZ R151, R223, R252, R119 ;  /* 0x000000fcdf977223 */ /* 0x000fca0000010077 */
        /* <DEDUP_REMOVED lines=27> */
.L_x_9719:
[----:B------:R-:W-:Y:S05]  /*73d0*/  BSYNC B0 ;  /* 0x0000000000007941 */ /* 0x000fea0003800000 */
.L_x_9718:
        /* <DEDUP_REMOVED lines=58> */
.L_x_9721:
[----:B------:R-:W-:Y:S05]  /*7780*/  BSYNC B0 ;  /* 0x0000000000007941 */ /* 0x000fea0003800000 */
.L_x_9720:
        /* <DEDUP_REMOVED lines=21> */
[----:B------:R-:W-:Y:S02]  /*78e0*/  FADD.FTZ R150, R174, -R196 ;  /* 0x800000c4ae967221 */ /* 0x000fe40000010000 */
[----:B------:R-:W-:Y:S02]  /*78f0*/  FFMA.FTZ R179, R204, R249, R84 ;  /* 0x000000f9ccb37223 */ /* 0x000fe40000010054 */
[----:B------:R-:W-:-:S02]  /*7900*/  FFMA.FTZ R178, R205, R250, R85 ;  /* 0x000000facdb27223 */ /* 0x000fc40000010055 */
[----:B------:R-:W-:Y:S02]  /*7910*/  FADD.FTZ R151, R162, -R196 ;  /* 0x800000c4a2977221 */ /* 0x000fe40000010000 */
[C---:B------:R-:W-:Y:S01]  /*7920*/  FMUL.FTZ R252, R177.reuse, R150 ;  /* 0x00000096b1fc7220 */ /* 0x040fe20000410000 */
[----:B------:R-:W-:Y:S01]  /*7930*/  F2FP.BF16.PACK_AB R150, R178, R179 ;  /* 0x000000b3b296723e */ /* 0x000fe200000010ff */
[----:B------:R-:W-:Y:S01]  /*7940*/  FMUL.FTZ R251, R177, R151 ;  /* 0x00000097b1fb7220 */ /* 0x000fe20000410000 */
[----:B------:R-:W-:Y:S01]  /*7950*/  HFMA2.MMA R179, -RZ, RZ, 0, 9.5367431640625e-07 ;  /* 0x00000010ffb37435 */ /* 0x000fe200000001ff */
[----:B------:R-:W-:Y:S02]  /*7960*/  FFMA.FTZ R151, R207, R252, R87 ;  /* 0x000000fccf977223 */ /* 0x000fe40000010057 */
[----:B------:R-:W-:-:S05]  /*7970*/  FFMA.FTZ R178, R206, R251, R86 ;  /* 0x000000fbceb27223 */ /* 0x000fca0000010056 */
        /* <DEDUP_REMOVED lines=27> */
.L_x_9723:
[----:B------:R-:W-:Y:S05]  /*7b30*/  BSYNC B0 ;  /* 0x0000000000007941 */ /* 0x000fea0003800000 */
.L_x_9722:
        /* <DEDUP_REMOVED lines=51> */
[----:B--2---:R-:W-:Y:S01]  /*7e70*/  FFMA.FTZ R198, R251, R198, R65 ;  /* 0x000000c6fbc67223 */ /* 0x004fe20000010041 */
[----:B------:R-:W-:Y:S01]  /*7e80*/  MOV R251, 0x10 ;  /* 0x0000001000fb7802 */ /* 0x000fe20000000f00 */
[----:B---3--:R-:W-:-:S04]  /*7e90*/  FFMA.FTZ R148, R252, R199, R64 ;  /* 0x000000c7fc947223 */ /* 0x008fc80000010040 */
[C---:B------:R-:W-:Y:S01]  /*7ea0*/  IMAD.WIDE.U32 R178, R5.reuse, R251, c[0x0][0x210] ;  /* 0x0000840005b27625 */ /* 0x040fe200078e00fb */
[----:B------:R-:W-:Y:S02]  /*7eb0*/  IADD3 R5, R5, 0x80, RZ ;  /* 0x0000008005057810 */ /* 0x000fe40007ffe0ff */
[----:B------:R-:W-:-:S05]  /*7ec0*/  F2FP.BF16.PACK_AB R148, R198, R148 ;  /* 0x00000094c694723e */ /* 0x000fca00000010ff */
[----:B------:R0:W-:Y:S02]  /*7ed0*/  STG.E.128 [R178.64], R148 ;  /* 0x00000094b2007986 */ /* 0x0001e4000c101d04 */
.L_x_9725:
[----:B------:R-:W-:Y:S05]  /*7ee0*/  BSYNC B0 ;  /* 0x0000000000007941 */ /* 0x000fea0003800000 */
.L_x_9724:
[----:B------:R-:W-:Y:S01]  /*7ef0*/  ISETP.GE.U32.AND P2, PT, R8, 0x380, PT ;  /* 0x000003800800780c */ /* 0x000fe20003f46070 */
[----:B------:R-:W-:-:S12]  /*7f00*/  BSSY B0, `(.L_x_9726) ;  /* 0x0000033000007945 */ /* 0x000fd80003800000 */
[----:B------:R-:W-:Y:S05]  /*7f10*/  @!P2 BRA `(.L_x_9727) ;  /* 0x000003100000a947 */ /* 0x000fea0003800000 */
[--C-:B------:R-:W-:Y:S01]  /*7f20*/  FADD.FTZ R198, R11, -R196.reuse ;  /* 0x800000c40bc67221 */ /* 0x100fe20000010000 */
[----:B------:R-:W2:Y:S01]  /*7f30*/  LDL R252, [R1+0x8] ;  /* 0x0000080001fc7983 */ /* 0x000ea20000100800 */
[--C-:B0-----:R-:W-:Y:S02]  /*7f40*/  FADD.FTZ R179, R25, -R196.reuse ;  /* 0x800000c419b37221 */ /* 0x101fe40000010000 */
[--C-:B------:R-:W-:Y:S01]  /*7f50*/  FADD.FTZ R178, R156, -R196.reuse ;  /* 0x800000c49cb27221 */ /* 0x100fe20000010000 */
[----:B------:R-:W3:Y:S01]  /*7f60*/  LDL R251, [R1+0xc] ;  /* 0x00000c0001fb7983 */ /* 0x000ee20000100800 */
        /* <DEDUP_REMOVED lines=8> */
[----:B------:R-:W4:Y:S01]  /*7ff0*/  LDL R179, [R1+0x4] ;  /* 0x0000040001b37983 */ /* 0x000f220000100800 */
[----:B------:R-:W-:-:S03]  /*8000*/  FMUL.FTZ R197, R177, R197 ;  /* 0x000000c5b1c57220 */ /* 0x000fc60000410000 */
[----:B------:R-:W4:Y:S01]  /*8010*/  LDL R178, [R1] ;  /* 0x0000000001b27983 */ /* 0x000f220000100800 */
[C---:B------:R-:W-:Y:S02]  /*8020*/  FMUL.FTZ R248, R177.reuse, R151 ;  /* 0x00000097b1f87220 */ /* 0x040fe40000410000 */
[C---:B------:R-:W-:Y:S02]  /*8030*/  FMUL.FTZ R249, R177.reuse, R150 ;  /* 0x00000096b1f97220 */ /* 0x040fe40000410000 */
[C---:B------:R-:W-:Y:S02]  /*8040*/  FMUL.FTZ R250, R177.reuse, R148 ;  /* 0x00000094b1fa7220 */ /* 0x040fe40000410000 */
[----:B------:R-:W-:Y:S02]  /*8050*/  FMUL.FTZ R177, R177, R149 ;  /* 0x00000095b1b17220 */ /* 0x000fe40000410000 */
[----:B--2--5:R-:W-:Y:S02]  /*8060*/  FFMA.FTZ R149, R252, R198, R58 ;  /* 0x000000c6fc957223 */ /* 0x024fe4000001003a */
[----:B---3--:R-:W-:-:S05]  /*8070*/  FFMA.FTZ R150, R251, R199, R59 ;  /* 0x000000c7fb967223 */ /* 0x008fca000001003b */
[----:B------:R-:W-:Y:S01]  /*8080*/  F2FP.BF16.PACK_AB R149, R150, R149 ;  /* 0x000000959695723e */ /* 0x000fe200000010ff */
[----:B------:R-:W-:Y:S02]  /*8090*/  FFMA.FTZ R150, R244, R248, R52 ;  /* 0x000000f8f4967223 */ /* 0x000fe40000010034 */
[----:B----4-:R-:W-:Y:S02]  /*80a0*/  FFMA.FTZ R151, R179, R197, R57 ;  /* 0x000000c5b3977223 */ /* 0x010fe40000010039 */
[----:B------:R-:W-:-:S05]  /*80b0*/  FFMA.FTZ R148, R178, R196, R56 ;  /* 0x000000c4b2947223 */ /* 0x000fca0000010038 */
[----:B------:R-:W-:Y:S01]  /*80c0*/  F2FP.BF16.PACK_AB R148, R151, R148 ;  /* 0x000000949794723e */ /* 0x000fe200000010ff */
[----:B------:R-:W-:Y:S02]  /*80d0*/  FFMA.FTZ R151, R245, R249, R53 ;  /* 0x000000f9f5977223 */ /* 0x000fe40000010035 */
[----:B------:R-:W-:-:S03]  /*80e0*/  FFMA.FTZ R178, R246, R250, R54 ;  /* 0x000000faf6b27223 */ /* 0x000fc60000010036 */
[----:B------:R-:W-:Y:S01]  /*80f0*/  F2FP.BF16.PACK_AB R150, R151, R150 ;  /* 0x000000969796723e */ /* 0x000fe200000010ff */
[----:B------:R-:W-:Y:S02]  /*8100*/  FFMA.FTZ R151, R247, R177, R55 ;  /* 0x000000b1f7977223 */ /* 0x000fe40000010037 */
[----:B------:R-:W-:-:S03]  /*8110*/  IMAD.MOV.U32 R251, RZ, RZ, 0x10 ;  /* 0x00000010fffb7424 */ /* 0x000fc600078e00ff */
[----:B------:R-:W-:Y:S01]  /*8120*/  F2FP.BF16.PACK_AB R151, R151, R178 ;  /* 0x000000b29797723e */ /* 0x000fe200000010ff */
[----:B------:R-:W-:-:S05]  /*8130*/  IMAD.WIDE.U32 R178, R5, R251, c[0x0][0x208] ;  /* 0x0000820005b27625 */ /* 0x000fca00078e00fb */
[----:B------:R0:W-:Y:S02]  /*8140*/  STG.E.128 [R178.64], R148 ;  /* 0x00000094b2007986 */ /* 0x0001e4000c101d04 */
[----:B0-----:R-:W-:Y:S02]  /*8150*/  FFMA.FTZ R151, R238, R250, R46 ;  /* 0x000000faee977223 */ /* 0x001fe4000001002e */
[----:B------:R-:W-:Y:S02]  /*8160*/  FFMA.FTZ R148, R239, R177, R47 ;  /* 0x000000b1ef947223 */ /* 0x000fe4000001002f */
[----:B------:R-:W-:Y:S02]  /*8170*/  FFMA.FTZ R149, R242, R198, R50 ;  /* 0x000000c6f2957223 */ /* 0x000fe40000010032 */
[----:B------:R-:W-:Y:S01]  /*8180*/  FFMA.FTZ R178, R243, R199, R51 ;  /* 0x000000c7f3b27223 */ /* 0x000fe20000010033 */
[----:B------:R-:W-:Y:S01]  /*8190*/  F2FP.BF16.PACK_AB R151, R148, R151 ;  /* 0x000000979497723e */ /* 0x000fe200000010ff */
[----:B------:R-:W-:-:S02]  /*81a0*/  FFMA.FTZ R148, R240, R196, R48 ;  /* 0x000000c4f0947223 */ /* 0x000fc40000010030 */
[----:B------:R-:W-:Y:S02]  /*81b0*/  FFMA.FTZ R179, R241, R197, R49 ;  /* 0x000000c5f1b37223 */ /* 0x000fe40000010031 */
[----:B------:R-:W-:Y:S02]  /*81c0*/  FFMA.FTZ R150, R236, R248, R44 ;  /* 0x000000f8ec967223 */ /* 0x000fe4000001002c */
[----:B------:R-:W-:Y:S01]  /*81d0*/  FFMA.FTZ R177, R237, R249, R45 ;  /* 0x000000f9edb17223 */ /* 0x000fe2000001002d */
[----:B------:R-:W-:Y:S02]  /*81e0*/  F2FP.BF16.PACK_AB R149, R178, R149 ;  /* 0x00000095b295723e */ /* 0x000fe400000010ff */
[----:B------:R-:W-:Y:S01]  /*81f0*/  F2FP.BF16.PACK_AB R148, R179, R148 ;  /* 0x00000094b394723e */ /* 0x000fe200000010ff */
[----:B------:R-:W-:Y:S01]  /*8200*/  IMAD.WIDE.U32 R178, R5, R251, c[0x0][0x210] ;  /* 0x0000840005b27625 */ /* 0x000fe200078e00fb */
[----:B------:R-:W-:-:S05]  /*8210*/  F2FP.BF16.PACK_AB R150, R177, R150 ;  /* 0x00000096b196723e */ /* 0x000fca00000010ff */
[----:B------:R0:W-:Y:S02]  /*8220*/  STG.E.128 [R178.64], R148 ;  /* 0x00000094b2007986 */ /* 0x0001e4000c101d04 */
.L_x_9727:
[----:B------:R-:W-:Y:S05]  /*8230*/  BSYNC B0 ;  /* 0x0000000000007941 */ /* 0x000fea0003800000 */
.L_x_9726:
[----:B------:R-:W2:Y:S01]  /*8240*/  LDL.LU R5, [R1+0x20] ;  /* 0x0000200001057983 */ /* 0x000ea20000300800 */
[----:B------:R-:W-:Y:S02]  /*8250*/  IADD3 R6, R6, c[0x0][0x160], RZ ;  /* 0x0000580006067a10 */ /* 0x000fe40007ffe0ff */
[----:B--2---:R-:W-:-:S04]  /*8260*/  LOP3.LUT P2, RZ, R5, 0xff, RZ, 0xc0, !PT ;  /* 0x000000ff05ff7812 */ /* 0x004fc8000784c0ff */
[----:B------:R-:W-:Y:S02]  /*8270*/  SEL R5, RZ, 0x1, P2 ;  /* 0x00000001ff057807 */ /* 0x000fe40001000000 */
[----:B------:R-:W-:-:S03]  /*8280*/  ISETP.GE.AND P2, PT, R6, c[0x0][0x164], PT ;  /* 0x0000590006007a0c */ /* 0x000fc60003f46270 */
[----:B------:R1:W-:Y:S10]  /*8290*/  STL.S16 [R1+0x20], R5 ;  /* 0x0000200501007387 */ /* 0x0003f40000100600 */
[----:B01---5:R-:W-:Y:S01]  /*82a0*/  @P2 CALL.REL.NOINC `(.L_x_9728) ;  /* 0x0000001000002944 */ /* 0x023fe20003c00000 */
[----:B------:R-:W-:Y:S05]  /*82b0*/  BRA `(.L_x_9729) ;  /* 0xffff91c000007947 */ /* 0x000fea000383ffff */
.L_x_9728:
[----:B------:R-:W-:Y:S05]  /*82c0*/  EXIT ;  /* 0x000000000000794d */ /* 0x000fea0003800000 */
.L_x_9712:
[----:B------:R-:W-:Y:S01]  /*82d0*/  HFMA2.MMA R149, -RZ, RZ, 0, 5.9604644775390625e-08 ;  /* 0x00000001ff957435 */ /* 0x000fe200000001ff */
[----:B------:R-:W-:Y:S01]  /*82e0*/  IMAD.MOV.U32 R178, RZ, RZ, R148 ;  /* 0x000000ffffb27224 */ /* 0x000fe200078e0094 */
[----:B------:R-:W-:Y:S01]  /*82f0*/  MOV R150, 0x8330 ;  /* 0x0000833000967802 */ /* 0x000fe20000000f00 */
[----:B------:R-:W-:-:S02]  /*8300*/  IMAD.MOV.U32 R196, RZ, RZ, 0x1f ;  /* 0x0000001fffc47424 */ /* 0x000fc400078e00ff */
[----:B------:R-:W-:Y:S02]  /*8310*/  IMAD.MOV.U32 R151, RZ, RZ, -0x1 ;  /* 0xffffffffff977424 */ /* 0x000fe400078e00ff */
[----:B-----5:R-:W-:Y:S05]  /*8320*/  CALL.REL.NOINC `($__internal_16_$__cuda_sm70_shflsync_bfly_p) ;  /* 0x00000b2000007944 */ /* 0x020fea0003c00000 */
[----:B-1----:R-:W-:Y:S05]  /*8330*/  BRA `(.L_x_9730) ;  /* 0xffffd85000007947 */ /* 0x002fea000383ffff */
.L_x_9713:
[----:B------:R-:W-:Y:S01]  /*8340*/  MOV R178, R148 ;  /* 0x0000009400b27202 */ /* 0x000fe20000000f00 */
[----:B------:R-:W-:Y:S01]  /*8350*/  IMAD.MOV.U32 R149, RZ, RZ, 0x2 ;  /* 0x00000002ff957424 */ /* 0x000fe200078e00ff */
[----:B------:R-:W-:Y:S01]  /*8360*/  MOV R151, 0xffffffff ;  /* 0xffffffff00977802 */ /* 0x000fe20000000f00 */
[----:B------:R-:W-:Y:S01]  /*8370*/  IMAD.MOV.U32 R196, RZ, RZ, 0x1f ;  /* 0x0000001fffc47424 */ /* 0x000fe200078e00ff */
[----:B------:R-:W-:Y:S02]  /*8380*/  MOV R150, 0x83a0 ;  /* 0x000083a000967802 */ /* 0x000fe40000000f00 */
[----:B-----5:R-:W-:Y:S05]  /*8390*/  CALL.REL.NOINC `($__internal_16_$__cuda_sm70_shflsync_bfly_p) ;  /* 0x00000ab000007944 */ /* 0x020fea0003c00000 */
[----:B-1----:R-:W-:Y:S01]  /*83a0*/  FADD.FTZ R148, R148, R149 ;  /* 0x0000009594947221 */ /* 0x002fe20000010000 */
[----:B------:R-:W-:Y:S01]  /*83b0*/  MOV R151, 0xffffffff ;  /* 0xffffffff00977802 */ /* 0x000fe20000000f00 */
[----:B------:R-:W-:Y:S01]  /*83c0*/  IMAD.MOV.U32 R149, RZ, RZ, 0x4 ;  /* 0x00000004ff957424 */ /* 0x000fe200078e00ff */
[----:B------:R-:W-:Y:S01]  /*83d0*/  MOV R150, 0x8410 ;  /* 0x0000841000967802 */ /* 0x000fe20000000f00 */
[----:B------:R-:W-:Y:S02]  /*83e0*/  IMAD.MOV.U32 R196, RZ, RZ, 0x1f ;  /* 0x0000001fffc47424 */ /* 0x000fe400078e00ff */
[----:B------:R-:W-:-:S02]  /*83f0*/  IMAD.MOV.U32 R178, RZ, RZ, R148 ;  /* 0x000000ffffb27224 */ /* 0x000fc400078e0094 */
[----:B------:R-:W-:Y:S05]  /*8400*/  CALL.REL.NOINC `($__internal_16_$__cuda_sm70_shflsync_bfly_p) ;  /* 0x00000a4000007944 */ /* 0x000fea0003c00000 */
[----:B-1----:R-:W-:Y:S01]  /*8410*/  FADD.FTZ R148, R148, R149 ;  /* 0x0000009594947221 */ /* 0x002fe20000010000 */
[----:B------:R-:W-:Y:S01]  /*8420*/  HFMA2.MMA R196, -RZ, RZ, 0, 1.847743988037109375e-06 ;  /* 0x0000001fffc47435 */ /* 0x000fe200000001ff */
[----:B------:R-:W-:Y:S01]  /*8430*/  IMAD.MOV.U32 R149, RZ, RZ, 0x8 ;  /* 0x00000008ff957424 */ /* 0x000fe200078e00ff */
[----:B------:R-:W-:Y:S01]  /*8440*/  MOV R150, 0x8480 ;  /* 0x0000848000967802 */ /* 0x000fe20000000f00 */
[----:B------:R-:W-:-:S02]  /*8450*/  IMAD.MOV.U32 R151, RZ, RZ, -0x1 ;  /* 0xffffffffff977424 */ /* 0x000fc400078e00ff */
[----:B------:R-:W-:Y:S02]  /*8460*/  IMAD.MOV.U32 R178, RZ, RZ, R148 ;  /* 0x000000ffffb27224 */ /* 0x000fe400078e0094 */
[----:B------:R-:W-:Y:S05]  /*8470*/  CALL.REL.NOINC `($__internal_16_$__cuda_sm70_shflsync_bfly_p) ;  /* 0x000009d000007944 */ /* 0x000fea0003c00000 */
[----:B-1----:R-:W-:Y:S01]  /*8480*/  FADD.FTZ R148, R148, R149 ;  /* 0x0000009594947221 */ /* 0x002fe20000010000 */
[----:B------:R-:W-:Y:S01]  /*8490*/  MOV R149, 0x10 ;  /* 0x0000001000957802 */ /* 0x000fe20000000f00 */
[----:B------:R-:W-:Y:S01]  /*84a0*/  IMAD.MOV.U32 R196, RZ, RZ, 0x1f ;  /* 0x0000001fffc47424 */ /* 0x000fe200078e00ff */
[----:B------:R-:W-:Y:S01]  /*84b0*/  MOV R150, 0x84f0 ;  /* 0x000084f000967802 */ /* 0x000fe20000000f00 */
[----:B------:R-:W-:Y:S01]  /*84c0*/  IMAD.MOV.U32 R151, RZ, RZ, -0x1 ;  /* 0xffffffffff977424 */ /* 0x000fe200078e00ff */
[----:B------:R-:W-:Y:S02]  /*84d0*/  MOV R178, R148 ;  /* 0x0000009400b27202 */ /* 0x000fe40000000f00 */
[----:B------:R-:W-:Y:S05]  /*84e0*/  CALL.REL.NOINC `($__internal_16_$__cuda_sm70_shflsync_bfly_p) ;  /* 0x0000096000007944 */ /* 0x000fea0003c00000 */
[----:B------:R-:W2:Y:S01]  /*84f0*/  LDL R150, [R1+0x24] ;  /* 0x0000240001967983 */ /* 0x000ea20000100800 */
[----:B-1----:R-:W-:Y:S01]  /*8500*/  FADD.FTZ R148, R148, R149 ;  /* 0x0000009594947221 */ /* 0x002fe20000010000 */
[----:B------:R-:W-:Y:S01]  /*8510*/  LOP3.LUT R7, R7, 0xfffffeff, RZ, 0xc0, !PT ;  /* 0xfffffeff07077812 */ /* 0x000fe200078ec0ff */
[----:B------:R-:W-:Y:S01]  /*8520*/  IMAD.MOV.U32 R196, RZ, RZ, 0x1f ;  /* 0x0000001fffc47424 */ /* 0x000fe200078e00ff */
[----:B------:R-:W-:Y:S02]  /*8530*/  MOV R151, 0xffffffff ;  /* 0xffffffff00977802 */ /* 0x000fe40000000f00 */
[----:B------:R-:W-:-:S02]  /*8540*/  @P0 LOP3.LUT R7, R7, 0x100, RZ, 0xfc, !PT ;  /* 0x0000010007070812 */ /* 0x000fc400078efcff */
[----:B------:R-:W-:Y:S01]  /*8550*/  ISETP.GT.U32.AND P0, PT, R8, 0xff, PT ;  /* 0x000000ff0800780c */ /* 0x000fe20003f04070 */
[----:B--2---:R-:W-:-:S04]  /*8560*/  FMUL.FTZ R148, R150, R148 ;  /* 0x0000009496947220 */ /* 0x004fc80000410000 */
[--C-:B------:R-:W-:Y:S02]  /*8570*/  FADD.FTZ R149, R4, -R148.reuse ;  /* 0x8000009404957221 */ /* 0x100fe40000010000 */
        /* <DEDUP_REMOVED lines=115> */
[----:B------:R-:W-:Y:S05]  /*8cb0*/  CALL.REL.NOINC `($__internal_16_$__cuda_sm70_shflsync_bfly_p) ;  /* 0x0000019000007944 */ /* 0x000fea0003c00000 */
[----:B-1----:R-:W-:Y:S01]  /*8cc0*/  FADD.FTZ R178, R178, R149 ;  /* 0x00000095b2b27221 */ /* 0x002fe20000010000 */
[----:B------:R-:W-:Y:S01]  /*8cd0*/  MOV R151, 0xffffffff ;  /* 0xffffffff00977802 */ /* 0x000fe20000000f00 */
[----:B------:R-:W-:Y:S01]  /*8ce0*/  IMAD.MOV.U32 R149, RZ, RZ, 0x2 ;  /* 0x00000002ff957424 */ /* 0x000fe200078e00ff */
[----:B------:R-:W-:Y:S01]  /*8cf0*/  MOV R150, 0x8d20 ;  /* 0x00008d2000967802 */ /* 0x000fe20000000f00 */
[----:B------:R-:W-:Y:S02]  /*8d00*/  IMAD.MOV.U32 R196, RZ, RZ, 0x1f ;  /* 0x0000001fffc47424 */ /* 0x000fe400078e00ff */
[----:B------:R-:W-:Y:S05]  /*8d10*/  CALL.REL.NOINC `($__internal_16_$__cuda_sm70_shflsync_bfly_p) ;  /* 0x0000013000007944 */ /* 0x000fea0003c00000 */
[----:B-1----:R-:W-:Y:S01]  /*8d20*/  FADD.FTZ R178, R178, R149 ;  /* 0x00000095b2b27221 */ /* 0x002fe20000010000 */
[----:B------:R-:W-:Y:S01]  /*8d30*/  MOV R151, 0xffffffff ;  /* 0xffffffff00977802 */ /* 0x000fe20000000f00 */
[----:B------:R-:W-:Y:S01]  /*8d40*/  IMAD.MOV.U32 R149, RZ, RZ, 0x4 ;  /* 0x00000004ff957424 */ /* 0x000fe200078e00ff */
[----:B------:R-:W-:Y:S01]  /*8d50*/  MOV R150, 0x8d80 ;  /* 0x00008d8000967802 */ /* 0x000fe20000000f00 */
[----:B------:R-:W-:-:S02]  /*8d60*/  IMAD.MOV.U32 R196, RZ, RZ, 0x1f ;  /* 0x0000001fffc47424 */ /* 0x000fc400078e00ff */
        /* <DEDUP_REMOVED lines=13> */
[----:B-1----:R-:W-:Y:S05]  /*8e40*/  BRA `(.L_x_9731) ;  /* 0xffffd5e000007947 */ /* 0x002fea000383ffff */
        .weak           $__internal_16_$__cuda_sm70_shflsync_bfly_p
        .type           $__internal_16_$__cuda_sm70_shflsync_bfly_p,@function
        .size           $__internal_16_$__cuda_sm70_shflsync_bfly_p,(.L_x_41044 - $__internal_16_$__cuda_sm70_shflsync_bfly_p)
$__internal_16_$__cuda_sm70_shflsync_bfly_p:
[----:B------:R-:W-:Y:S04]  /*8e50*/  WARPSYNC R151 ;  /* 0x0000009700007348 */ /* 0x000fe80003800000 */
[----:B------:R0:W1:Y:S02]  /*8e60*/  SHFL.BFLY PT, R149, R178, R149, R196 ;  /* 0x0c000095b2957389 */ /* 0x00006400000e00c4 */
[----:B0-----:R-:W-:-:S04]  /*8e70*/  IMAD.MOV.U32 R151, RZ, RZ, 0x0 ;  /* 0x00000000ff977424 */ /* 0x001fc800078e00ff */
[----:B------:R-:W-:Y:S05]  /*8e80*/  RET.REL.NODEC R150 `(_ZN10layer_norm31ln_parallel_residual_fwd_kernelINS_13Kernel_traitsIf13__nv_bfloat16S2_S2_fjLj7168ELj1ELj1ELj4ELj16ENS_18Kernel_traits_baseILj7168EfS2_S2_S2_fjLj128EEEEELb0ELb0ELb0EEEvNS_9FwdParamsE) ;  /* 0xffff717096007950 */ /* 0x000fea0003c3ffff */
.L_x_9732:
        /* <DEDUP_REMOVED lines=15> */
.L_x_41044:


//--------------------- .text._ZN10layer_norm31ln_parallel_residual_fwd_kernelINS_13Kernel_traitsIf13__nv_bfloat16S2_S2_fjLj7168ELj1ELj1ELj4ELj16ENS_18Kernel_traits_baseILj7168EfS2_S2_S2_fjLj128EEEEELb0ELb0ELb1EEEvNS_9FwdParamsE --------------------------
	.section	.text._ZN10layer_norm31ln_parallel_residual_fwd_kernelINS_13Kernel_traitsIf13__nv_bfloat16S2_S2_fjLj7168ELj1ELj1ELj4ELj16ENS_18Kernel_traits_baseILj7168EfS2_S2_S2_fjLj128EEEEELb0ELb0ELb1EEEvNS_9FwdParamsE,"ax",@progbits
	.sectioninfo	@"SHI_REGISTERS=255"
	.align	128
        .global         _ZN10layer_norm31ln_parallel_residual_fwd_kernelINS_13Kernel_traitsIf13__nv_bfloat16S2_S2_fjLj7168ELj1ELj1ELj4ELj16ENS_18Kernel_traits_baseILj7168EfS2_S2_S2_fjLj128EEEEELb0ELb0ELb1EEEvNS_9FwdParamsE
        .type           _ZN10layer_norm31ln_parallel_residual_fwd_kernelINS_13Kernel_traitsIf13__nv_bfloat16S2_S2_fjLj7168ELj1ELj1ELj4ELj16ENS_18Kernel_traits_baseILj7168EfS2_S2_S2_fjLj128EEEEELb0ELb0ELb1EEEvNS_9FwdParamsE,@function
        .size           _ZN10layer_norm31ln_parallel_residual_fwd_kernelINS_13Kernel_traitsIf13__nv_bfloat16S2_S2_fjLj7168ELj1ELj1ELj4ELj16ENS_18Kernel_traits_baseILj7168EfS2_S2_S2_fjLj128EEEEELb0ELb0ELb1EEEvNS_9FwdParamsE,(.L_x_41045 - _ZN10layer_norm31ln_parallel_residual_fwd_kernelINS_13Kernel_traitsIf13__nv_bfloat16S2_S2_fjLj7168ELj1ELj1ELj4ELj16ENS_18Kernel_traits_baseILj7168EfS2_S2_S2_fjLj128EEEEELb0ELb0ELb1EEEvNS_9FwdParamsE)
        .other          _ZN10layer_norm31ln_parallel_residual_fwd_kernelINS_13Kernel_traitsIf13__nv_bfloat16S2_S2_fjLj7168ELj1ELj1ELj4ELj16ENS_18Kernel_traits_baseILj7168EfS2_S2_S2_fjLj128EEEEELb0ELb0ELb1EEEvNS_9FwdParamsE,@"STO_CUDA_ENTRY STV_DEFAULT"
_ZN10layer_norm31ln_parallel_residual_fwd_kernelINS_13Kernel_traitsIf13__nv_bfloat16S2_S2_fjLj7168ELj1ELj1ELj4ELj16ENS_18Kernel_traits_baseILj7168EfS2_S2_S2_fjLj128EEEEELb0ELb0ELb1EEEvNS_9FwdParamsE:
.text._ZN10layer_norm31ln_parallel_residual_fwd_kernelINS_13Kernel_traitsIf13__nv_bfloat16S2_S2_fjLj7168ELj1ELj1ELj4ELj16ENS_18Kernel_traits_baseILj7168EfS2_S2_S2_fjLj128EEEEELb0ELb0ELb1EEEvNS_9FwdParamsE:
[----:B------:R-:W-:Y:S02]  /*0000*/  MOV R1, c[0x0][0x28] ;  /* 0x00000a0000017a02 */ /* 0x000fe40000000f00 */
[----:B------:R-:W0:Y:S01]  /*0010*/  S2R R4, SR_TID.X ;  /* 0x0000000000047919 */ /* 0x000e220000002100 */
[----:B------:R-:W-:Y:S01]  /*0020*/  ISETP.NE.U32.AND P0, PT, RZ, c[0x0][0x218], PT ;  /* 0x00008600ff007a0c */ /* 0x000fe20003f05070 */
[----:B------:R-:W-:Y:S01]  /*0030*/  CS2R R180, SRZ ;  /* 0x0000000000b47805 */ /* 0x000fe2000001ff00 */
[----:B------:R-:W-:Y:S01]  /*0040*/  CS2R R182, SRZ ;  /* 0x0000000000b67805 */ /* 0x000fe2000001ff00 */
[----:B------:R-:W-:Y:S01]  /*0050*/  CS2R R176, SRZ ;  /* 0x0000000000b07805 */ /* 0x000fe2000001ff00 */
[----:B------:R-:W-:Y:S01]  /*0060*/  ISETP.NE.AND.EX P0, PT, RZ, c[0x0][0x21c], PT, P0 ;  /* 0x00008700ff007a0c */ /* 0x000fe20003f05300 */
[----:B------:R-:W-:Y:S01]  /*0070*/  CS2R R178, SRZ ;  /* 0x0000000000b27805 */ /* 0x000fe2000001ff00 */
        /* <DEDUP_REMOVED lines=17> */
[----:B0-----:R-:W-:Y:S01]  /*0190*/  SHF.L.U32 R0, R4, 0x5, RZ ;  /* 0x0000000504007819 */ /* 0x001fe200000006ff */
[----:B------:R-:W-:Y:S01]  /*01a0*/  CS2R R142, SRZ ;  /* 0x00000000008e7805 */ /* 0x000fe2000001ff00 */
[----:B------:R-:W-:Y:S01]  /*01b0*/  CS2R R136, SRZ ;  /* 0x0000000000887805 */ /* 0x000fe2000001ff00 */
[----:B------:R-:W-:Y:S01]  /*01c0*/  CS2R R138, SRZ ;  /* 0x00000000008a7805 */ /* 0x000fe2000001ff00 */
[----:B------:R-:W-:Y:S01]  /*01d0*/  LOP3.LUT R7, R0, 0xfe0, RZ, 0xc0, !PT ;  /* 0x00000fe000077812 */ /* 0x000fe200078ec0ff */
[----:B------:R-:W-:Y:S01]  /*01e0*/  CS2R R132, SRZ ;  /* 0x0000000000847805 */ /* 0x000fe2000001ff00 */
[----:B------:R-:W-:Y:S01]  /*01f0*/  CS2R R134, SRZ ;  /* 0x0000000000867805 */ /* 0x000fe2000001ff00 */
[----:B------:R-:W-:Y:S01]  /*0200*/  CS2R R128, SRZ ;  /* 0x0000000000807805 */ /* 0x000fe2000001ff00 */
[----:B------:R-:W-:Y:S01]  /*0210*/  IADD3 R2, P1, R7, c[0x0][0x218], RZ ;  /* 0x0000860007027a10 */ /* 0x000fe20007f3e0ff */
[----:B------:R-:W-:Y:S01]  /*0220*/  CS2R R130, SRZ ;  /* 0x0000000000827805 */ /* 0x000fe2000001ff00 */
[----:B------:R-:W-:Y:S01]  /*0230*/  ULDC.64 UR4, c[0x0][0x118] ;  /* 0x0000460000047ab9 */ /* 0x000fe20000000a00 */
[----:B------:R-:W-:-:S02]  /*0240*/  IADD3 R1, R1, -0xe8, RZ ;  /* 0xffffff1801017810 */ /* 0x000fc40007ffe0ff */
[----:B------:R-:W-:Y:S02]  /*0250*/  IADD3.X R3, RZ, c[0x0][0x21c], RZ, P1, !PT ;  /* 0x00008700ff037a10 */ /* 0x000fe40000ffe4ff */
[----:B------:R-:W-:-:S03]  /*0260*/  LOP3.LUT R5, R4, 0x7f, RZ, 0xc0, !PT ;  /* 0x0000007f04057812 */ /* 0x000fc600078ec0ff */
[----:B------:R0:W5:Y:S04]  /*0270*/  @P0 LDG.E.128 R180, [R2.64] ;  /* 0x0000000402b40981 */ /* 0x000168000c1e1d00 */
[----:B------:R0:W5:Y:S04]  /*0280*/  @P0 LDG.E.128 R176, [R2.64+0x10] ;  /* 0x0000100402b00981 */ /* 0x000168000c1e1d00 */
        /* <DEDUP_REMOVED lines=11> */
[----:B------:R0:W5:Y:S01]  /*0340*/  @P0 LDG.E.128 R128, [R2.64+0x6010] ;  /* 0x0060100402800981 */ /* 0x000162000c1e1d00 */
[----:B------:R-:W-:Y:S01]  /*0350*/  ISETP.NE.U32.AND P0, PT, RZ, c[0x0][0x220], PT ;  /* 0x00008800ff007a0c */ /* 0x000fe20003f05070 */
[----:B------:R-:W-:Y:S01]  /*0360*/  CS2R R126, SRZ ;  /* 0x00000000007e7805 */ /* 0x000fe2000001ff00 */
[----:B------:R-:W-:Y:S01]  /*0370*/  SHF.L.U32 R5, R5, 0x5, RZ ;  /* 0x0000000505057819 */ /* 0x000fe200000006ff */
[----:B------:R-:W-:Y:S01]  /*0380*/  CS2R R124, SRZ ;  /* 0x00000000007c7805 */ /* 0x000fe2000001ff00 */
[----:B------:R-:W-:Y:S01]  /*0390*/  ISETP.NE.AND.EX P0, PT, RZ, c[0x0][0x224], PT, P0 ;  /* 0x00008900ff007a0c */ /* 0x000fe20003f05300 */
[----:B------:R-:W-:Y:S01]  /*03a0*/  CS2R R122, SRZ ;  /* 0x00000000007a7805 */ /* 0x000fe2000001ff00 */
[----:B------:R-:W-:Y:S01]  /*03b0*/  IADD3 R6, P1, R5, c[0x0][0x220], RZ ;  /* 0x0000880005067a10 */ /* 0x000fe20007f3e0ff */
        /* <DEDUP_REMOVED lines=25> */
[----:B0-----:R-:W-:Y:S01]  /*0550*/  IADD3 R2, P2, R7, c[0x0][0x1b0], RZ ;  /* 0x00006c0007027a10 */ /* 0x001fe20007f5e0ff */
[----:B------:R-:W0:Y:S01]  /*0560*/  S2UR UR6, SR_CTAID.X ;  /* 0x00000000000679c3 */ /* 0x000e220000002500 */
[----:B------:R-:W-:-:S02]  /*0570*/  IADD3.X R7, RZ, c[0x0][0x224], RZ, P1, !PT ;  /* 0x00008900ff077a10 */ /* 0x000fc40000ffe4ff */
[----:B------:R-:W-:-:S03]  /*0580*/  IADD3.X R3, RZ, c[0x0][0x1b4], RZ, P2, !PT ;  /* 0x00006d00ff037a10 */ /* 0x000fc600017fe4ff */
[----:B------:R1:W5:Y:S04]  /*0590*/  @P0 LDG.E.128 R124, [R6.64] ;  /* 0x00000004067c0981 */ /* 0x000368000c1e1d00 */
[----:B------:R1:W5:Y:S04]  /*05a0*/  @P0 LDG.E.128 R120, [R6.64+0x10] ;  /* 0x0000100406780981 */ /* 0x000368000c1e1d00 */
[----:B------:R1:W5:Y:S04]  /*05b0*/  @P0 LDG.E.128 R116, [R6.64+0x1000] ;  /* 0x0010000406740981 */ /* 0x000368000c1e1d00 */
[----:B------:R1:W5:Y:S04]  /*05c0*/  @P0 LDG.E.128 R112, [R6.64+0x1010] ;  /* 0x0010100406700981 */ /* 0x000368000c1e1d00 */
[----:B------:R1:W5:Y:S01]  /*05d0*/  @P0 LDG.E.128 R108, [R6.64+0x2000] ;  /* 0x00200004066c0981 */ /* 0x000362000c1e1d00 */
[----:B0-----:R-:W-:-:S03]  /*05e0*/  LEA.HI R0, R4, UR6, RZ, 0x19 ;  /* 0x0000000604007c11 */ /* 0x001fc6000f8fc8ff */
[----:B------:R1:W5:Y:S01]  /*05f0*/  @P0 LDG.E.128 R104, [R6.64+0x2010] ;  /* 0x0020100406680981 */ /* 0x000362000c1e1d00 */
[----:B------:R-:W-:Y:S02]  /*0600*/  IADD3 R4, P3, R5, c[0x0][0x1b8], RZ ;  /* 0x00006e0005047a10 */ /* 0x000fe40007f7e0ff */
[----:B------:R-:W-:Y:S01]  /*0610*/  ISETP.GE.AND P1, PT, R0, c[0x0][0x164], PT ;  /* 0x0000590000007a0c */ /* 0x000fe20003f26270 */
[----:B------:R1:W5:Y:S01]  /*0620*/  @P0 LDG.E.128 R100, [R6.64+0x3000] ;  /* 0x0030000406640981 */ /* 0x000362000c1e1d00 */
[----:B------:R-:W-:-:S03]  /*0630*/  IADD3.X R5, RZ, c[0x0][0x1bc], RZ, P3, !PT ;  /* 0x00006f00ff057a10 */ /* 0x000fc60001ffe4ff */
[----:B------:R1:W5:Y:S04]  /*0640*/  @P0 LDG.E.128 R96, [R6.64+0x3010] ;  /* 0x0030100406600981 */ /* 0x000368000c1e1d00 */
[----:B------:R1:W5:Y:S04]  /*0650*/  @P0 LDG.E.128 R92, [R6.64+0x4000] ;  /* 0x00400004065c0981 */ /* 0x000368000c1e1d00 */
[----:B------:R1:W5:Y:S04]  /*0660*/  @P0 LDG.E.128 R88, [R6.64+0x4010] ;  /* 0x0040100406580981 */ /* 0x000368000c1e1d00 */
[----:B------:R1:W5:Y:S04]  /*0670*/  @P0 LDG.E.128 R84, [R6.64+0x5000] ;  /* 0x0050000406540981 */ /* 0x000368000c1e1d00 */
[----:B------:R1:W5:Y:S04]  /*0680*/  @P0 LDG.E.128 R80, [R6.64+0x5010] ;  /* 0x0050100406500981 */ /* 0x000368000c1e1d00 */
[----:B------:R1:W5:Y:S04]  /*0690*/  @P0 LDG.E.128 R76, [R6.64+0x6000] ;  /* 0x00600004064c0981 */ /* 0x000368000c1e1d00 */
[----:B------:R1:W5:Y:S01]  /*06a0*/  @P0 LDG.E.128 R72, [R6.64+0x6010] ;  /* 0x0060100406480981 */ /* 0x000362000c1e1d00 */
[----:B------:R-:W-:Y:S05]  /*06b0*/  @P1 EXIT ;  /* 0x000000000000194d */ /* 0x000fea0003800000 */
[----:B------:R0:W2:Y:S04]  /*06c0*/  LDG.E.128 R208, [R2.64] ;  /* 0x0000000402d07981 */ /* 0x0000a8000c1e1d00 */
[----:B------:R0:W3:Y:S04]  /*06d0*/  LDG.E.128 R204, [R2.64+0x10] ;  /* 0x0000100402cc7981 */ /* 0x0000e8000c1e1d00 */
[----:B------:R0:W4:Y:S04]  /*06e0*/  LDG.E.128 R200, [R2.64+0x1000] ;  /* 0x0010000402c87981 */ /* 0x000128000c1e1d00 */
[----:B------:R0:W4:Y:S04]  /*06f0*/  LDG.E.128 R196, [R2.64+0x1010] ;  /* 0x0010100402c47981 */ /* 0x000128000c1e1d00 */
[----:B------:R0:W4:Y:S04]  /*0700*/  LDG.E.128 R192, [R2.64+0x2000] ;  /* 0x0020000402c07981 */ /* 0x000128000c1e1d00 */
[----:B------:R0:W4:Y:S04]  /*0710*/  LDG.E.128 R188, [R2.64+0x2010] ;  /* 0x0020100402bc7981 */ /* 0x000128000c1e1d00 */
[----:B------:R-:W4:Y:S04]  /*0720*/  LDG.E.128 R8, [R4.64+0x2010] ;  /* 0x0020100404087981 */ /* 0x000f28000c1e1d00 */
[----:B------:R0:W4:Y:S04]  /*0730*/  LDG.E.128 R184, [R2.64+0x3000] ;  /* 0x0030000402b87981 */ /* 0x000128000c1e1d00 */
[----:B------:R0:W4:Y:S04]  /*0740*/  LDG.E.128 R32, [R2.64+0x3010] ;  /* 0x0030100402207981 */ /* 0x000128000c1e1d00 */
[----:B------:R-:W4:Y:S04]  /*0750*/  LDG.E.128 R12, [R4.64+0x2000] ;  /* 0x00200004040c7981 */ /* 0x000f28000c1e1d00 */
[----:B------:R-:W4:Y:S04]  /*0760*/  LDG.E.128 R16, [R4.64+0x1010] ;  /* 0x0010100404107981 */ /* 0x000f28000c1e1d00 */
[----:B------:R-:W4:Y:S04]  /*0770*/  LDG.E.128 R20, [R4.64+0x1000] ;  /* 0x0010000404147981 */ /* 0x000f28000c1e1d00 */
[----:B------:R-:W4:Y:S04]  /*0780*/  LDG.E.128 R24, [R4.64+0x10] ;  /* 0x0000100404187981 */ /* 0x000f28000c1e1d00 */
[----:B------:R-:W4:Y:S04]  /*0790*/  LDG.E.128 R28, [R4.64] ;  /* 0x00000004041c7981 */ /* 0x000f28000c1e1d00 */
[----:B------:R1:W5:Y:S04]  /*07a0*/  LDG.E.128 R248, [R4.64+0x3000] ;  /* 0x0030000404f87981 */ /* 0x000368000c1e1d00 */
        /* <DEDUP_REMOVED lines=12> */
[----:B------:R0:W5:Y:S01]  /*0870*/  LDG.E.128 R56, [R2.64+0x6010] ;  /* 0x0060100402387981 */ /* 0x000162000c1e1d00 */
[----:B------:R-:W-:Y:S01]  /*0880*/  HFMA2.MMA R231, -RZ, RZ, 0, 5.9604644775390625e-08 ;  /* 0x00000001ffe77435 */ /* 0x000fe200000001ff */
[----:B0-----:R-:W-:-:S04]  /*0890*/  MOV R2, c[0x0][0x180] ;  /* 0x0000600000027a02 */ /* 0x001fc80000000f00 */
[----:B------:R-:W-:Y:S02]  /*08a0*/  LOP3.LUT P0, RZ, R2, c[0x0][0x178], RZ, 0xfc, !PT ;  /* 0x00005e0002ff7a12 */ /* 0x000fe4000780fcff */
[----:B------:R-:W-:Y:S02]  /*08b0*/  MOV R2, c[0x0][0x184] ;  /* 0x0000610000027a02 */ /* 0x000fe40000000f00 */
[----:B------:R-:W-:Y:S02]  /*08c0*/  MOV R3, R0 ;  /* 0x0000000000037202 */ /* 0x000fe40000000f00 */
[----:B------:R-:W-:Y:S01]  /*08d0*/  LOP3.LUT P0, RZ, R2, c[0x0][0x17c], RZ, 0xfc, P0 ;  /* 0x00005f0002ff7a12 */ /* 0x000fe2000000fcff */
[----:B------:R-:W-:Y:S01]  /*08e0*/  ULDC.U8 UR6, c[0x0][0x1f0] ;  /* 0x00007c0000067ab9 */ /* 0x000fe20000000000 */
[----:B--2---:R1:W-:Y:S04]  /*08f0*/  STL.64 [R1+0xd0], R208 ;  /* 0x0000d0d001007387 */ /* 0x0043e80000100a00 */
[----:B------:R1:W-:Y:S04]  /*0900*/  STL.64 [R1+0xd8], R210 ;  /* 0x0000d8d201007387 */ /* 0x0003e80000100a00 */
[----:B---3--:R1:W-:Y:S04]  /*0910*/  STL.64 [R1+0xc0], R204 ;  /* 0x0000c0cc01007387 */ /* 0x0083e80000100a00 */
[----:B------:R1:W-:Y:S04]  /*0920*/  STL.64 [R1+0xc8], R206 ;  /* 0x0000c8ce01007387 */ /* 0x0003e80000100a00 */
[----:B----4-:R1:W-:Y:S04]  /*0930*/  STL.64 [R1+0x90], R200 ;  /* 0x000090c801007387 */ /* 0x0103e80000100a00 */
[----:B------:R1:W-:Y:S04]  /*0940*/  STL.64 [R1+0x98], R202 ;  /* 0x000098ca01007387 */ /* 0x0003e80000100a00 */
        /* <DEDUP_REMOVED lines=10> */
[----:B------:R1:W-:Y:S04]  /*09f0*/  STL.64 [R1], R32 ;  /* 0x0000002001007387 */ /* 0x0003e80000100a00 */
        /* <DEDUP_REMOVED lines=10> */
[----:B------:R1:W-:Y:S02]  /*0aa0*/  STL.64 [R1+0xa8], R26 ;  /* 0x0000a81a01007387 */ /* 0x0003e40000100a00 */
.L_x_9960:
[----:B------:R-:W0:Y:S01]  /*0ab0*/  S2R R2, SR_TID.X ;  /* 0x0000000000027919 */ /* 0x000e220000002100 */
[----:B------:R-:W-:Y:S01]  /*0ac0*/  ISETP.NE.U32.AND P1, PT, RZ, c[0x0][0x178], PT ;  /* 0x00005e00ff007a0c */ /* 0x000fe20003f25070 */
[----:B------:R-:W-:Y:S01]  /*0ad0*/  IMAD R0, R3, c[0x0][0x168], RZ ;  /* 0x00005a0003007a24 */ /* 0x000fe200078e02ff */
[----:B------:R-:W-:-:S02]  /*0ae0*/  ISETP.NE.U32.AND P2, PT, RZ, c[0x0][0x180], PT ;  /* 0x00006000ff007a0c */ /* 0x000fc40003f45070 */
[----:B------:R-:W-:Y:S02]  /*0af0*/  ISETP.NE.AND.EX P1, PT, RZ, c[0x0][0x17c], PT, P1 ;  /* 0x00005f00ff007a0c */ /* 0x000fe40003f25310 */
[----:B-1----:R-:W-:Y:S02]  /*0b00*/  SHF.R.S32.HI R5, RZ, 0x1f, R0 ;  /* 0x0000001fff057819 */ /* 0x002fe40000011400 */
[----:B------:R-:W-:Y:S02]  /*0b10*/  ISETP.NE.AND.EX P2, PT, RZ, c[0x0][0x184], PT, P2 ;  /* 0x00006100ff007a0c */ /* 0x000fe40003f45320 */
[----:B------:R-:W-:Y:S02]  /*0b20*/  LEA.HI R5, R5, R0, RZ, 0x3 ;  /* 0x0000000005057211 */ /* 0x000fe400078f18ff */
[----:B------:R-:W-:Y:S02]  /*0b30*/  MOV R222, 0x10 ;  /* 0x0000001000de7802 */ /* 0x000fe40000000f00 */
[----:B0-----:R-:W-:-:S04]  /*0b40*/  LOP3.LUT R2, R2, 0x7f, RZ, 0xc0, !PT ;  /* 0x0000007f02027812 */ /* 0x001fc800078ec0ff */
[----:B------:R-:W-:-:S04]  /*0b50*/  LEA.HI.SX32 R208, R5, R2, 0x1d ;  /* 0x0000000205d07211 */ /* 0x000fc800078feaff */
[C---:B------:R-:W-:Y:S01]  /*0b60*/  @P1 LEA R8, P3, R208.reuse, c[0x0][0x178], 0x4 ;  /* 0x00005e00d0081a11 */ /* 0x040fe200078620ff */
[----:B------:R-:W-:-:S03]  /*0b70*/  IMAD.WIDE.U32 R4, R208, R222, c[0x0][0x170] ;  /* 0x00005c00d0047625 */ /* 0x000fc600078e00de */
[C---:B------:R-:W-:Y:S02]  /*0b80*/  @P1 LEA.HI.X R9, R208.reuse, c[0x0][0x17c], RZ, 0x4, P3 ;  /* 0x00005f00d0091a11 */ /* 0x040fe400018f24ff */
[C---:B------:R-:W-:Y:S01]  /*0b90*/  @P2 LEA R10, P3, R208.reuse, c[0x0][0x180], 0x4 ;  /* 0x00006000d00a2a11 */ /* 0x040fe200078620ff */
[----:B------:R-:W2:Y:S03]  /*0ba0*/  LDG.E.128 R4, [R4.64] ;  /* 0x0000000404047981 */ /* 0x000ea6000c1e1d00 */
[----:B------:R-:W-:Y:S01]  /*0bb0*/  @P2 LEA.HI.X R11, R208, c[0x0][0x184], RZ, 0x4, P3 ;  /* 0x00006100d00b2a11 */ /* 0x000fe200018f24ff */
[----:B-----5:R0:W5:Y:S04]  /*0bc0*/  @P1 LDG.E.128 R32, [R8.64] ;  /* 0x0000000408201981 */ /* 0x020168000c1e1d00 */
        /* <DEDUP_REMOVED lines=10> */
.L_x_9734:
[----:B-----5:R-:W-:-:S05]  /*0c70*/  PRMT R0, RZ, 0x5410, R28 ;  /* 0x00005410ff007816 */ /* 0x020fca000000001c */
[----:B------:R-:W-:Y:S01]  /*0c80*/  FADD.FTZ R227, R227, R0 ;  /* 0x00000000e3e37221 */ /* 0x000fe20000010000 */
[----:B------:R-:W-:Y:S05]  /*0c90*/  BRA `(.L_x_9735) ;  /* 0x0000004000007947 */ /* 0x000fea0003800000 */
.L_x_9733:
[----:B0----5:R-:W-:-:S05]  /*0ca0*/  PRMT R0, RZ, 0x5410, R32 ;  /* 0x00005410ff007816 */ /* 0x021fca0000000020 */
[----:B------:R-:W-:Y:S01]  /*0cb0*/  FADD.FTZ R227, R227, R0 ;  /* 0x00000000e3e37221 */ /* 0x000fe20000010000 */
[----:B------:R-:W-:-:S05]  /*0cc0*/  @P2 PRMT R0, RZ, 0x5410, R28 ;  /* 0x00005410ff002816 */ /* 0x000fca000000001c */
[----:B------:R-:W-:-:S05]  /*0cd0*/  @P2 FADD.FTZ R227, R227, R0 ;  /* 0x00000000e3e32221 */ /* 0x000fca0000010000 */
.L_x_9735:
[----:B------:R-:W-:-:S04]  /*0ce0*/  F2FP.BF16.PACK_AB R12, RZ, R227 ;  /* 0x000000e3ff0c723e */ /* 0x000fc800000010ff */
[----:B------:R-:W-:Y:S02]  /*0cf0*/  PRMT R24, R12, 0x7610, R24 ;  /* 0x000076100c187816 */ /* 0x000fe40000000018 */
.L_x_9736:
[----:B------:R-:W-:Y:S01]  /*0d00*/  PRMT R228, RZ, 0x7610, R4 ;  /* 0x00007610ffe47816 */ /* 0x000fe20000000004 */
[----:B------:R-:W-:Y:S05]  /*0d10*/  @P3 BRA `(.L_x_9737) ;  /* 0x0000008000003947 */ /* 0x000fea0003800000 */
[----:B------:R-:W-:-:S04]  /*0d20*/  ISETP.NE.U32.AND P4, PT, RZ, c[0x0][0x180], PT ;  /* 0x00006000ff007a0c */ /* 0x000fc80003f85070 */
[----:B------:R-:W-:-:S13]  /*0d30*/  ISETP.NE.AND.EX P4, PT, RZ, c[0x0][0x184], PT, P4 ;  /* 0x00006100ff007a0c */ /* 0x000fda0003f85340 */
[----:B------:R-:W-:Y:S05]  /*0d40*/  @P4 BRA `(.L_x_9738) ;  /* 0x0000002000004947 */ /* 0x000fea0003800000 */
[----:B------:R-:W-:Y:S05]  /*0d50*/  @P0 BRA `(.L_x_9739) ;  /* 0x0000008000000947 */ /* 0x000fea0003800000 */
[----:B------:R-:W-:Y:S05]  /*0d60*/  BRA `(.L_x_9740) ;  /* 0x0000009000007947 */ /* 0x000fea0003800000 */
.L_x_9738:
[----:B-----5:R-:W-:-:S05]  /*0d70*/  PRMT R9, RZ, 0x7610, R28 ;  /* 0x00007610ff097816 */ /* 0x020fca000000001c */
[----:B------:R-:W-:Y:S01]  /*0d80*/  FADD.FTZ R228, R228, R9 ;  /* 0x00000009e4e47221 */ /* 0x000fe20000010000 */
[----:B------:R-:W-:Y:S05]  /*0d90*/  BRA `(.L_x_9739) ;  /* 0x0000004000007947 */ /* 0x000fea0003800000 */
.L_x_9737:
[----:B-----5:R-:W-:-:S05]  /*0da0*/  PRMT R9, RZ, 0x7610, R32 ;  /* 0x00007610ff097816 */ /* 0x020fca0000000020 */
[----:B------:R-:W-:Y:S01]  /*0db0*/  FADD.FTZ R228, R228, R9 ;  /* 0x00000009e4e47221 */ /* 0x000fe20000010000 */
[----:B------:R-:W-:-:S05]  /*0dc0*/  @P2 PRMT R9, RZ, 0x7610, R28 ;  /* 0x00007610ff092816 */ /* 0x000fca000000001c */
[----:B------:R-:W-:-:S05]  /*0dd0*/  @P2 FADD.FTZ R228, R228, R9 ;  /* 0x00000009e4e42221 */ /* 0x000fca0000010000 */
.L_x_9739:
[----:B------:R-:W-:-:S04]  /*0de0*/  F2FP.BF16.PACK_AB R12, RZ, R228 ;  /* 0x000000e4ff0c723e */ /* 0x000fc800000010ff */
[----:B------:R-:W-:Y:S02]  /*0df0*/  PRMT R24, R24, 0x5410, R12 ;  /* 0x0000541018187816 */ /* 0x000fe4000000000c */
.L_x_9740:
[----:B------:R-:W-:Y:S01]  /*0e00*/  PRMT R229, RZ, 0x5410, R5 ;  /* 0x00005410ffe57816 */ /* 0x000fe20000000005 */
[----:B------:R-:W-:Y:S05]  /*0e10*/  @P3 BRA `(.L_x_9741) ;  /* 0x0000008000003947 */ /* 0x000fea0003800000 */
[----:B------:R-:W-:-:S04]  /*0e20*/  ISETP.NE.U32.AND P4, PT, RZ, c[0x0][0x180], PT ;  /* 0x00006000ff007a0c */ /* 0x000fc80003f85070 */
[----:B------:R-:W-:-:S13]  /*0e30*/  ISETP.NE.AND.EX P4, PT, RZ, c[0x0][0x184], PT, P4 ;  /* 0x00006100ff007a0c */ /* 0x000fda0003f85340 */
[----:B------:R-:W-:Y:S05]  /*0e40*/  @P4 BRA `(.L_x_9742) ;  /* 0x0000002000004947 */ /* 0x000fea0003800000 */
[----:B------:R-:W-:Y:S05]  /*0e50*/  @P0 BRA `(.L_x_9743) ;  /* 0x0000008000000947 */ /* 0x000fea0003800000 */
[----:B------:R-:W-:Y:S05]  /*0e60*/  BRA `(.L_x_9744) ;  /* 0x0000009000007947 */ /* 0x000fea0003800000 */
.L_x_9742:
[----:B-----5:R-:W-:-:S05]  /*0e70*/  PRMT R0, RZ, 0x5410, R29 ;  /* 0x00005410ff007816 */ /* 0x020fca000000001d */
[----:B------:R-:W-:Y:S01]  /*0e80*/  FADD.FTZ R229, R229, R0 ;  /* 0x00000000e5e57221 */ /* 0x000fe20000010000 */
[----:B------:R-:W-:Y:S05]  /*0e90*/  BRA `(.L_x_9743) ;  /* 0x0000004000007947 */ /* 0x000fea0003800000 */
.L_x_9741:
[----:B-----5:R-:W-:-:S05]  /*0ea0*/  PRMT R0, RZ, 0x5410, R33 ;  /* 0x00005410ff007816 */ /* 0x020fca0000000021 */
[----:B------:R-:W-:Y:S01]  /*0eb0*/  FADD.FTZ R229, R229, R0 ;  /* 0x00000000e5e57221 */ /* 0x000fe20000010000 */
[----:B------:R-:W-:-:S05]  /*0ec0*/  @P2 PRMT R0, RZ, 0x5410, R29 ;  /* 0x00005410ff002816 */ /* 0x000fca000000001d */
[----:B------:R-:W-:-:S05]  /*0ed0*/  @P2 FADD.FTZ R229, R229, R0 ;  /* 0x00000000e5e52221 */ /* 0x000fca0000010000 */
.L_x_9743:
[----:B------:R-:W-:-:S04]  /*0ee0*/  F2FP.BF16.PACK_AB R0, RZ, R229 ;  /* 0x000000e5ff00723e */ /* 0x000fc800000010ff */
[----:B------:R-:W-:Y:S02]  /*0ef0*/  PRMT R25, R0, 0x7610, R25 ;  /* 0x0000761000197816 */ /* 0x000fe40000000019 */
.L_x_9744:
[----:B------:R-:W-:Y:S01]  /*0f00*/  PRMT R230, RZ, 0x7610, R5 ;  /* 0x00007610ffe67816 */ /* 0x000fe20000000005 */
[----:B------:R-:W-:Y:S05]  /*0f10*/  @P3 BRA `(.L_x_9745) ;  /* 0x0000008000003947 */ /* 0x000fea0003800000 */
[----:B------:R-:W-:-:S04]  /*0f20*/  ISETP.NE.U32.AND P4, PT, RZ, c[0x0][0x180], PT ;  /* 0x00006000ff007a0c */ /* 0x000fc80003f85070 */
[----:B------:R-:W-:-:S13]  /*0f30*/  ISETP.NE.AND.EX P4, PT, RZ, c[0x0][0x184], PT, P4 ;  /* 0x00006100ff007a0c */ /* 0x000fda0003f85340 */
[----:B------:R-:W-:Y:S05]  /*0f40*/  @P4 BRA `(.L_x_9746) ;  /* 0x0000002000004947 */ /* 0x000fea0003800000 */
[----:B------:R-:W-:Y:S05]  /*0f50*/  @P0 BRA `(.L_x_9747) ;  /* 0x0000008000000947 */ /* 0x000fea0003800000 */
[----:B------:R-:W-:Y:S05]  /*0f60*/  BRA `(.L_x_9748) ;  /* 0x0000009000007947 */ /* 0x000fea0003800000 */
.L_x_9746:
[----:B-----5:R-:W-:-:S05]  /*0f70*/  PRMT R5, RZ, 0x7610, R29 ;  /* 0x00007610ff057816 */ /* 0x020fca000000001d */
[----:B------:R-:W-:Y:S01]  /*0f80*/  FADD.FTZ R230, R230, R5 ;  /* 0x00000005e6e67221 */ /* 0x000fe20000010000 */
[----:B------:R-:W-:Y:S05]  /*0f90*/  BRA `(.L_x_9747) ;  /* 0x0000004000007947 */ /* 0x000fea0003800000 */
.L_x_9745:
[----:B-----5:R-:W-:-:S05]  /*0fa0*/  PRMT R5, RZ, 0x7610, R33 ;  /* 0x00007610ff057816 */ /* 0x020fca0000000021 */
[----:B------:R-:W-:Y:S01]  /*0fb0*/  FADD.FTZ R230, R230, R5 ;  /* 0x00000005e6e67221 */ /* 0x000fe20000010000 */
[----:B------:R-:W-:-:S05]  /*0fc0*/  @P2 PRMT R5, RZ, 0x7610, R29 ;  /* 0x00007610ff052816 */ /* 0x000fca000000001d */
[----:B------:R-:W-:-:S05]  /*0fd0*/  @P2 FADD.FTZ R230, R230, R5 ;  /* 0x00000005e6e62221 */ /* 0x000fca0000010000 */
.L_x_9747:
[----:B------:R-:W-:-:S04]  /*0fe0*/  F2FP.BF16.PACK_AB R0, RZ, R230 ;  /* 0x000000e6ff00723e */ /* 0x000fc800000010ff */
[----:B------:R-:W-:Y:S02]  /*0ff0*/  PRMT R25, R25, 0x5410, R0 ;  /* 0x0000541019197816 */ /* 0x000fe40000000000 */
.L_x_9748:
[----:B------:R-:W-:Y:S01]  /*1000*/  PRMT R225, RZ, 0x5410, R6 ;  /* 0x00005410ffe17816 */ /* 0x000fe20000000006 */
[----:B------:R-:W-:Y:S05]  /*1010*/  @P3 BRA `(.L_x_9749) ;  /* 0x0000008000003947 */ /* 0x000fea0003800000 */
[----:B------:R-:W-:-:S04]  /*1020*/  ISETP.NE.U32.AND P4, PT, RZ, c[0x0][0x180], PT ;  /* 0x00006000ff007a0c */ /* 0x000fc80003f85070 */
[----:B------:R-:W-:-:S13]  /*1030*/  ISETP.NE.AND.EX P4, PT, RZ, c[0x0][0x184], PT, P4 ;  /* 0x00006100ff007a0c */ /* 0x000fda0003f85340 */
[----:B------:R-:W-:Y:S05]  /*1040*/  @P4 BRA `(.L_x_9750) ;  /* 0x0000002000004947 */ /* 0x000fea0003800000 */
[----:B------:R-:W-:Y:S05]  /*1050*/  @P0 BRA `(.L_x_9751) ;  /* 0x0000008000000947 */ /* 0x000fea0003800000 */
[----:B------:R-:W-:Y:S05]  /*1060*/  BRA `(.L_x_9752) ;  /* 0x0000009000007947 */ /* 0x000fea0003800000 */
.L_x_9750:
[----:B-----5:R-:W-:-:S05]  /*1070*/  PRMT R0, RZ, 0x5410, R30 ;  /* 0x00005410ff007816 */ /* 0x020fca000000001e */
[----:B------:R-:W-:Y:S01]  /*1080*/  FADD.FTZ R225, R225, R0 ;  /* 0x00000000e1e17221 */ /* 0x000fe20000010000 */
[----:B------:R-:W-:Y:S05]  /*1090*/  BRA `(.L_x_9751) ;  /* 0x0000004000007947 */ /* 0x000fea0003800000 */
.L_x_9749:
[----:B-----5:R-:W-:-:S05]  /*10a0*/  PRMT R0, RZ, 0x5410, R34 ;  /* 0x00005410ff007816 */ /* 0x020fca0000000022 */
[----:B------:R-:W-:Y:S01]  /*10b0*/  FADD.FTZ R225, R225, R0 ;  /* 0x00000000e1e17221 */ /* 0x000fe20000010000 */
[----:B------:R-:W-:-:S05]  /*10c0*/  @P2 PRMT R0, RZ, 0x5410, R30 ;  /* 0x00005410ff002816 */ /* 0x000fca000000001e */
[----:B------:R-:W-:-:S05]  /*10d0*/  @P2 FADD.FTZ R225, R225, R0 ;  /* 0x00000000e1e12221 */ /* 0x000fca0000010000 */
.L_x_9751:
[----:B------:R-:W-:-:S04]  /*10e0*/  F2FP.BF16.PACK_AB R13, RZ, R225 ;  /* 0x000000e1ff0d723e */ /* 0x000fc800000010ff */
[----:B------:R-:W-:Y:S02]  /*10f0*/  PRMT R26, R13, 0x7610, R26 ;  /* 0x000076100d1a7816 */ /* 0x000fe4000000001a */
.L_x_9752:
[----:B------:R-:W-:Y:S01]  /*1100*/  PRMT R226, RZ, 0x7610, R6 ;  /* 0x00007610ffe27816 */ /* 0x000fe20000000006 */
[----:B------:R-:W-:Y:S05]  /*1110*/  @P3 BRA `(.L_x_9753) ;  /* 0x0000008000003947 */ /* 0x000fea0003800000 */
[----:B------:R-:W-:-:S04]  /*1120*/  ISETP.NE.U32.AND P4, PT, RZ, c[0x0][0x180], PT ;  /* 0x00006000ff007a0c */ /* 0x000fc80003f85070 */
[----:B------:R-:W-:-:S13]  /*1130*/  ISETP.NE.AND.EX P4, PT, RZ, c[0x0][0x184], PT, P4 ;  /* 0x00006100ff007a0c */ /* 0x000fda0003f85340 */
[----:B------:R-:W-:Y:S05]  /*1140*/  @P4 BRA `(.L_x_9754) ;  /* 0x0000002000004947 */ /* 0x000fea0003800000 */
[----:B------:R-:W-:Y:S05]  /*1150*/  @P0 BRA `(.L_x_9755) ;  /* 0x0000008000000947 */ /* 0x000fea0003800000 */
[----:B------:R-:W-:Y:S05]  /*1160*/  BRA `(.L_x_9756) ;  /* 0x0000009000007947 */ /* 0x000fea0003800000 */
.L_x_9754:
[----:B-----5:R-:W-:-:S05]  /*1170*/  PRMT R5, RZ, 0x7610, R30 ;  /* 0x00007610ff057816 */ /* 0x020fca000000001e */
[----:B------:R-:W-:Y:S01]  /*1180*/  FADD.FTZ R226, R226, R5 ;  /* 0x00000005e2e27221 */ /* 0x000fe20000010000 */
[----:B------:R-:W-:Y:S05]  /*1190*/  BRA `(.L_x_9755) ;  /* 0x0000004000007947 */ /* 0x000fea0003800000 */
.L_x_9753:
[----:B-----5:R-:W-:-:S05]  /*11a0*/  PRMT R5, RZ, 0x7610, R34 ;  /* 0x00007610ff057816 */ /* 0x020fca0000000022 */
[----:B------:R-:W-:Y:S01]  /*11b0*/  FADD.FTZ R226, R226, R5 ;  /* 0x00000005e2e27221 */ /* 0x000fe20000010000 */
[----:B------:R-:W-:-:S05]  /*11c0*/  @P2 PRMT R5, RZ, 0x7610, R30 ;  /* 0x00007610ff052816 */ /* 0x000fca000000001e */
[----:B------:R-:W-:-:S05]  /*11d0*/  @P2 FADD.FTZ R226, R226, R5 ;  /* 0x00000005e2e22221 */ /* 0x000fca0000010000 */
.L_x_9755:
[----:B------:R-:W-:-:S04]  /*11e0*/  F2FP.BF16.PACK_AB R13, RZ, R226 ;  /* 0x000000e2ff0d723e */ /* 0x000fc800000010ff */
[----:B------:R-:W-:Y:S02]  /*11f0*/  PRMT R26, R26, 0x5410, R13 ;  /* 0x000054101a1a7816 */ /* 0x000fe4000000000d */
.L_x_9756:
[----:B------:R-:W-:Y:S01]  /*1200*/  PRMT R209, RZ, 0x5410, R7 ;  /* 0x00005410ffd17816 */ /* 0x000fe20000000007 */
[----:B------:R-:W-:Y:S05]  /*1210*/  @P3 BRA `(.L_x_9757) ;  /* 0x0000008000003947 */ /* 0x000fea0003800000 */
[----:B------:R-:W-:-:S04]  /*1220*/  ISETP.NE.U32.AND P4, PT, RZ, c[0x0][0x180], PT ;  /* 0x00006000ff007a0c */ /* 0x000fc80003f85070 */
[----:B------:R-:W-:-:S13]  /*1230*/  ISETP.NE.AND.EX P4, PT, RZ, c[0x0][0x184], PT, P4 ;  /* 0x00006100ff007a0c */ /* 0x000fda0003f85340 */
[----:B------:R-:W-:Y:S05]  /*1240*/  @P4 BRA `(.L_x_9758) ;  /* 0x0000002000004947 */ /* 0x000fea0003800000 */
[----:B------:R-:W-:Y:S05]  /*1250*/  @P0 BRA `(.L_x_9759) ;  /* 0x0000008000000947 */ /* 0x000fea0003800000 */
[----:B------:R-:W-:Y:S05]  /*1260*/  BRA `(.L_x_9760) ;  /* 0x0000009000007947 */ /* 0x000fea0003800000 */
.L_x_9758:
[----:B-----5:R-:W-:-:S05]  /*1270*/  PRMT R0, RZ, 0x5410, R31 ;  /* 0x00005410ff007816 */ /* 0x020fca000000001f */
[----:B------:R-:W-:Y:S01]  /*1280*/  FADD.FTZ R209, R209, R0 ;  /* 0x00000000d1d17221 */ /* 0x000fe20000010000 */
[----:B------:R-:W-:Y:S05]  /*1290*/  BRA `(.L_x_9759) ;  /* 0x0000004000007947 */ /* 0x000fea0003800000 */
.L_x_9757:
[----:B-----5:R-:W-:-:S05]  /*12a0*/  PRMT R0, RZ, 0x5410, R35 ;  /* 0x00005410ff007816 */ /* 0x020fca0000000023 */
[----:B------:R-:W-:Y:S01]  /*12b0*/  FADD.FTZ R209, R209, R0 ;  /* 0x00000000d1d17221 */ /* 0x000fe20000010000 */
[----:B------:R-:W-:-:S05]  /*12c0*/  @P2 PRMT R0, RZ, 0x5410, R31 ;  /* 0x00005410ff002816 */ /* 0x000fca000000001f */
[----:B------:R-:W-:-:S05]  /*12d0*/  @P2 FADD.FTZ R209, R209, R0 ;  /* 0x00000000d1d12221 */ /* 0x000fca0000010000 */
.L_x_9759:
[----:B------:R-:W-:-:S04]  /*12e0*/  F2FP.BF16.PACK_AB R0, RZ, R209 ;  /* 0x000000d1ff00723e */ /* 0x000fc800000010ff */
[----:B------:R-:W-:Y:S02]  /*12f0*/  PRMT R27, R0, 0x7610, R27 ;  /* 0x00007610001b7816 */ /* 0x000fe4000000001b */
.L_x_9760:
[----:B------:R-:W-:Y:S01]  /*1300*/  PRMT R224, RZ, 0x7610, R7 ;  /* 0x00007610ffe07816 */ /* 0x000fe20000000007 */
[----:B------:R-:W-:Y:S05]  /*1310*/  @P3 BRA `(.L_x_9761) ;  /* 0x0000008000003947 */ /* 0x000fea0003800000 */
[----:B------:R-:W-:-:S04]  /*1320*/  ISETP.NE.U32.AND P4, PT, RZ, c[0x0][0x180], PT ;  /* 0x00006000ff007a0c */ /* 0x000fc80003f85070 */
[----:B------:R-:W-:-:S13]  /*1330*/  ISETP.NE.AND.EX P4, PT, RZ, c[0x0][0x184], PT, P4 ;  /* 0x00006100ff007a0c */ /* 0x000fda0003f85340 */
[----:B------:R-:W-:Y:S05]  /*1340*/  @P4 BRA `(.L_x_9762) ;  /* 0x0000002000004947 */ /* 0x000fea0003800000 */
[----:B------:R-:W-:Y:S05]  /*1350*/  @P0 BRA `(.L_x_9763) ;  /* 0x0000008000000947 */ /* 0x000fea0003800000 */
[----:B------:R-:W-:Y:S05]  /*1360*/  BRA `(.L_x_9764) ;  /* 0x0000009000007947 */ /* 0x000fea0003800000 */
.L_x_9762:
[----:B-----5:R-:W-:-:S05]  /*1370*/  PRMT R5, RZ, 0x7610, R31 ;  /* 0x00007610ff057816 */ /* 0x020fca000000001f */
[----:B------:R-:W-:Y:S01]  /*1380*/  FADD.FTZ R224, R224, R5 ;  /* 0x00000005e0e07221 */ /* 0x000fe20000010000 */
[----:B------:R-:W-:Y:S05]  /*1390*/  BRA `(.L_x_9763) ;  /* 0x0000004000007947 */ /* 0x000fea0003800000 */
.L_x_9761:
[----:B-----5:R-:W-:-:S05]  /*13a0*/  PRMT R5, RZ, 0x7610, R35 ;  /* 0x00007610ff057816 */ /* 0x020fca0000000023 */
[----:B------:R-:W-:Y:S01]  /*13b0*/  FADD.FTZ R224, R224, R5 ;  /* 0x00000005e0e07221 */ /* 0x000fe20000010000 */
[----:B------:R-:W-:-:S05]  /*13c0*/  @P2 PRMT R5, RZ, 0x7610, R31 ;  /* 0x00007610ff052816 */ /* 0x000fca000000001f */
[----:B------:R-:W-:-:S05]  /*13d0*/  @P2 FADD.FTZ R224, R224, R5 ;  /* 0x00000005e0e02221 */ /* 0x000fca0000010000 */
.L_x_9763:
[----:B------:R-:W-:-:S04]  /*13e0*/  F2FP.BF16.PACK_AB R0, RZ, R224 ;  /* 0x000000e0ff00723e */ /* 0x000fc800000010ff */
[----:B------:R-:W-:Y:S02]  /*13f0*/  PRMT R27, R27, 0x5410, R0 ;  /* 0x000054101b1b7816 */ /* 0x000fe40000000000 */
.L_x_9764:
[C---:B------:R-:W-:Y:S02]  /*1400*/  @P0 LEA R4, P4, R208.reuse, c[0x0][0x188], 0x4 ;  /* 0x00006200d0040a11 */ /* 0x040fe400078820ff */
[C---:B------:R-:W-:Y:S02]  /*1410*/  IADD3 R197, R208.reuse, 0x80, RZ ;  /* 0x00000080d0c57810 */ /* 0x040fe40007ffe0ff */
[----:B------:R-:W-:-:S05]  /*1420*/  @P0 LEA.HI.X R5, R208, c[0x0][0x18c], RZ, 0x4, P4 ;  /* 0x00006300d0050a11 */ /* 0x000fca00020f24ff */
[----:B------:R0:W-:Y:S02]  /*1430*/  @P0 STG.E.128 [R4.64], R24 ;  /* 0x0000001804000986 */ /* 0x0001e4000c101d04 */
[----:B0-----:R-:W-:-:S05]  /*1440*/  @P1 IMAD.WIDE.U32 R4, R197, R222, c[0x0][0x178] ;  /* 0x00005e00c5041625 */ /* 0x001fca00078e00de */
[----:B-----5:R0:W5:Y:S02]  /*1450*/  @P1 LDG.E.128 R32, [R4.64] ;  /* 0x0000000404201981 */ /* 0x020164000c1e1d00 */
[----:B0-----:R-:W-:-:S05]  /*1460*/  @P2 IMAD.WIDE.U32 R4, R197, R222, c[0x0][0x180] ;  /* 0x00006000c5042625 */ /* 0x001fca00078e00de */
[----:B------:R0:W5:Y:S02]  /*1470*/  @P2 LDG.E.128 R28, [R4.64] ;  /* 0x00000004041c2981 */ /* 0x000164000c1e1d00 */
[----:B0-----:R-:W-:-:S05]  /*1480*/  IMAD.WIDE.U32 R4, R197, R222, c[0x0][0x170] ;  /* 0x00005c00c5047625 */ /* 0x001fca00078e00de */
        /* <DEDUP_REMOVED lines=8> */
.L_x_9766:
[----:B-----5:R-:W-:-:S05]  /*1510*/  PRMT R0, RZ, 0x5410, R28 ;  /* 0x00005410ff007816 */ /* 0x020fca000000001c */
[----:B------:R-:W-:Y:S01]  /*1520*/  FADD.FTZ R217, R0, R217 ;  /* 0x000000d900d97221 */ /* 0x000fe20000010000 */
[----:B------:R-:W-:Y:S05]  /*1530*/  BRA `(.L_x_9767) ;  /* 0x0000004000007947 */ /* 0x000fea0003800000 */
.L_x_9765:
[----:B-----5:R-:W-:-:S05]  /*1540*/  PRMT R0, RZ, 0x5410, R32 ;  /* 0x00005410ff007816 */ /* 0x020fca0000000020 */
[----:B------:R-:W-:Y:S01]  /*1550*/  FADD.FTZ R217, R0, R217 ;  /* 0x000000d900d97221 */ /* 0x000fe20000010000 */
[----:B------:R-:W-:-:S05]  /*1560*/  @P2 PRMT R0, RZ, 0x5410, R28 ;  /* 0x00005410ff002816 */ /* 0x000fca000000001c */
[----:B------:R-:W-:-:S05]  /*1570*/  @P2 FADD.FTZ R217, R0, R217 ;  /* 0x000000d900d92221 */ /* 0x000fca0000010000 */
.L_x_9767:
[----:B------:R-:W-:-:S04]  /*1580*/  F2FP.BF16.PACK_AB R0, RZ, R217 ;  /* 0x000000d9ff00723e */ /* 0x000fc800000010ff */
[----:B------:R-:W-:Y:S02]  /*1590*/  PRMT R24, R0, 0x7610, R24 ;  /* 0x0000761000187816 */ /* 0x000fe40000000018 */
.L_x_9768:
[----:B------:R-:W-:Y:S01]  /*15a0*/  PRMT R218, RZ, 0x7610, R212 ;  /* 0x00007610ffda7816 */ /* 0x000fe200000000d4 */
[----:B------:R-:W-:Y:S05]  /*15b0*/  @P3 BRA `(.L_x_9769) ;  /* 0x0000008000003947 */ /* 0x000fea0003800000 */
[----:B------:R-:W-:-:S04]  /*15c0*/  ISETP.NE.U32.AND P4, PT, RZ, c[0x0][0x180], PT ;  /* 0x00006000ff007a0c */ /* 0x000fc80003f85070 */
[----:B------:R-:W-:-:S13]  /*15d0*/  ISETP.NE.AND.EX P4, PT, RZ, c[0x0][0x184], PT, P4 ;  /* 0x00006100ff007a0c */ /* 0x000fda0003f85340 */
[----:B------:R-:W-:Y:S05]  /*15e0*/  @P4 BRA `(.L_x_9770) ;  /* 0x0000002000004947 */ /* 0x000fea0003800000 */
[----:B------:R-:W-:Y:S05]  /*15f0*/  @P0 BRA `(.L_x_9771) ;  /* 0x0000008000000947 */ /* 0x000fea0003800000 */
[----:B------:R-:W-:Y:S05]  /*1600*/  BRA `(.L_x_9772) ;  /* 0x0000009000007947 */ /* 0x000fea0003800000 */
.L_x_9770:
[----:B-----5:R-:W-:-:S05]  /*1610*/  PRMT R0, RZ, 0x7610, R28 ;  /* 0x00007610ff007816 */ /* 0x020fca000000001c */
[----:B------:R-:W-:Y:S01]  /*1620*/  FADD.FTZ R218, R0, R218 ;  /* 0x000000da00da7221 */ /* 0x000fe20000010000 */
[----:B------:R-:W-:Y:S05]  /*1630*/  BRA `(.L_x_9771) ;  /* 0x0000004000007947 */ /* 0x000fea0003800000 */
.L_x_9769:
[----:B-----5:R-:W-:-:S05]  /*1640*/  PRMT R0, RZ, 0x7610, R32 ;  /* 0x00007610ff007816 */ /* 0x020fca0000000020 */
[----:B------:R-:W-:Y:S01]  /*1650*/  FADD.FTZ R218, R0, R218 ;  /* 0x000000da00da7221 */ /* 0x000fe20000010000 */
[----:B------:R-:W-:-:S05]  /*1660*/  @P2 PRMT R0, RZ, 0x7610, R28 ;  /* 0x00007610ff002816 */ /* 0x000fca000000001c */
[----:B------:R-:W-:-:S05]  /*1670*/  @P2 FADD.FTZ R218, R0, R218 ;  /* 0x000000da00da2221 */ /* 0x000fca0000010000 */
.L_x_9771:
[----:B------:R-:W-:-:S04]  /*1680*/  F2FP.BF16.PACK_AB R0, RZ, R218 ;  /* 0x000000daff00723e */ /* 0x000fc800000010ff */
[----:B------:R-:W-:Y:S02]  /*1690*/  PRMT R24, R24, 0x5410, R0 ;  /* 0x0000541018187816 */ /* 0x000fe40000000000 */
.L_x_9772:
[----:B------:R-:W-:Y:S01]  /*16a0*/  PRMT R219, RZ, 0x5410, R213 ;  /* 0x00005410ffdb7816 */ /* 0x000fe200000000d5 */
[----:B------:R-:W-:Y:S05]  /*16b0*/  @P3 BRA `(.L_x_9773) ;  /* 0x0000008000003947 */ /* 0x000fea0003800000 */
[----:B------:R-:W-:-:S04]  /*16c0*/  ISETP.NE.U32.AND P4, PT, RZ, c[0x0][0x180], PT ;  /* 0x00006000ff007a0c */ /* 0x000fc80003f85070 */
[----:B------:R-:W-:-:S13]  /*16d0*/  ISETP.NE.AND.EX P4, PT, RZ, c[0x0][0x184], PT, P4 ;  /* 0x00006100ff007a0c */ /* 0x000fda0003f85340 */
[----:B------:R-:W-:Y:S05]  /*16e0*/  @P4 BRA `(.L_x_9774) ;  /* 0x0000002000004947 */ /* 0x000fea0003800000 */
[----:B------:R-:W-:Y:S05]  /*16f0*/  @P0 BRA `(.L_x_9775) ;  /* 0x0000008000000947 */ /* 0x000fea0003800000 */
[----:B------:R-:W-:Y:S05]  /*1700*/  BRA `(.L_x_9776) ;  /* 0x0000009000007947 */ /* 0x000fea0003800000 */
.L_x_9774:
[----:B-----5:R-:W-:-:S05]  /*1710*/  PRMT R0, RZ, 0x5410, R29 ;  /* 0x00005410ff007816 */ /* 0x020fca000000001d */
[----:B------:R-:W-:Y:S01]  /*1720*/  FADD.FTZ R219, R0, R219 ;  /* 0x000000db00db7221 */ /* 0x000fe20000010000 */
[----:B------:R-:W-:Y:S05]  /*1730*/  BRA `(.L_x_9775) ;  /* 0x0000004000007947 */ /* 0x000fea0003800000 */
.L_x_9773:
[----:B-----5:R-:W-:-:S05]  /*1740*/  PRMT R0, RZ, 0x5410, R33 ;  /* 0x00005410ff007816 */ /* 0x020fca0000000021 */
[----:B------:R-:W-:Y:S01]  /*1750*/  FADD.FTZ R219, R0, R219 ;  /* 0x000000db00db7221 */ /* 0x000fe20000010000 */
[----:B------:R-:W-:-:S05]  /*1760*/  @P2 PRMT R0, RZ, 0x5410, R29 ;  /* 0x00005410ff002816 */ /* 0x000fca000000001d */
[----:B------:R-:W-:-:S05]  /*1770*/  @P2 FADD.FTZ R219, R0, R219 ;  /* 0x000000db00db2221 */ /* 0x000fca0000010000 */
.L_x_9775:
[----:B------:R-:W-:-:S04]  /*1780*/  F2FP.BF16.PACK_AB R0, RZ, R219 ;  /* 0x000000dbff00723e */ /* 0x000fc800000010ff */
[----:B------:R-:W-:Y:S02]  /*1790*/  PRMT R25, R0, 0x7610, R25 ;  /* 0x0000761000197816 */ /* 0x000fe40000000019 */
.L_x_9776:
[----:B------:R-:W-:Y:S01]  /*17a0*/  PRMT R220, RZ, 0x7610, R213 ;  /* 0x00007610ffdc7816 */ /* 0x000fe200000000d5 */
[----:B------:R-:W-:Y:S05]  /*17b0*/  @P3 BRA `(.L_x_9777) ;  /* 0x0000008000003947 */ /* 0x000fea0003800000 */
[----:B------:R-:W-:-:S04]  /*17c0*/  ISETP.NE.U32.AND P4, PT, RZ, c[0x0][0x180], PT ;  /* 0x00006000ff007a0c */ /* 0x000fc80003f85070 */
[----:B------:R-:W-:-:S13]  /*17d0*/  ISETP.NE.AND.EX P4, PT, RZ, c[0x0][0x184], PT, P4 ;  /* 0x00006100ff007a0c */ /* 0x000fda0003f85340 */
[----:B------:R-:W-:Y:S05]  /*17e0*/  @P4 BRA `(.L_x_9778) ;  /* 0x0000002000004947 */ /* 0x000fea0003800000 */
[----:B------:R-:W-:Y:S05]  /*17f0*/  @P0 BRA `(.L_x_9779) ;  /* 0x0000008000000947 */ /* 0x000fea0003800000 */
[----:B------:R-:W-:Y:S05]  /*1800*/  BRA `(.L_x_9780) ;  /* 0x0000009000007947 */ /* 0x000fea0003800000 */
.L_x_9778:
[----:B-----5:R-:W-:-:S05]  /*1810*/  PRMT R0, RZ, 0x7610, R29 ;  /* 0x00007610ff007816 */ /* 0x020fca000000001d */
[----:B------:R-:W-:Y:S01]  /*1820*/  FADD.FTZ R220, R0, R220 ;  /* 0x000000dc00dc7221 */ /* 0x000fe20000010000 */
[----:B------:R-:W-:Y:S05]  /*1830*/  BRA `(.L_x_9779) ;  /* 0x0000004000007947 */ /* 0x000fea0003800000 */
.L_x_9777:
[----:B-----5:R-:W-:-:S05]  /*1840*/  PRMT R0, RZ, 0x7610, R33 ;  /* 0x00007610ff007816 */ /* 0x020fca0000000021 */
[----:B------:R-:W-:Y:S01]  /*1850*/  FADD.FTZ R220, R0, R220 ;  /* 0x000000dc00dc7221 */ /* 0x000fe20000010000 */
[----:B------:R-:W-:-:S05]  /*1860*/  @P2 PRMT R0, RZ, 0x7610, R29 ;  /* 0x00007610ff002816 */ /* 0x000fca000000001d */
[----:B------:R-:W-:-:S05]  /*1870*/  @P2 FADD.FTZ R220, R0, R220 ;  /* 0x000000dc00dc2221 */ /* 0x000fca0000010000 */
.L_x_9779:
[----:B------:R-:W-:-:S04]  /*1880*/  F2FP.BF16.PACK_AB R0, RZ, R220 ;  /* 0x000000dcff00723e */ /* 0x000fc800000010ff */
[----:B------:R-:W-:Y:S02]  /*1890*/  PRMT R25, R25, 0x5410, R0 ;  /* 0x0000541019197816 */ /* 0x000fe40000000000 */
.L_x_9780:
[----:B------:R-:W-:Y:S01]  /*18a0*/  PRMT R213, RZ, 0x5410, R214 ;  /* 0x00005410ffd57816 */ /* 0x000fe200000000d6 */
[----:B------:R-:W-:Y:S05]  /*18b0*/  @P3 BRA `(.L_x_9781) ;  /* 0x0000008000003947 */ /* 0x000fea0003800000 */
[----:B------:R-:W-:-:S04]  /*18c0*/  ISETP.NE.U32.AND P4, PT, RZ, c[0x0][0x180], PT ;  /* 0x00006000ff007a0c */ /* 0x000fc80003f85070 */
[----:B------:R-:W-:-:S13]  /*18d0*/  ISETP.NE.AND.EX P4, PT, RZ, c[0x0][0x184], PT, P4 ;  /* 0x00006100ff007a0c */ /* 0x000fda0003f85340 */
[----:B------:R-:W-:Y:S05]  /*18e0*/  @P4 BRA `(.L_x_9782) ;  /* 0x0000002000004947 */ /* 0x000fea0003800000 */
[----:B------:R-:W-:Y:S05]  /*18f0*/  @P0 BRA `(.L_x_9783) ;  /* 0x0000008000000947 */ /* 0x000fea0003800000 */
[----:B------:R-:W-:Y:S05]  /*1900*/  BRA `(.L_x_9784) ;  /* 0x0000009000007947 */ /* 0x000fea0003800000 */
.L_x_9782:
[----:B-----5:R-:W-:-:S05]  /*1910*/  PRMT R0, RZ, 0x5410, R30 ;  /* 0x00005410ff007816 */ /* 0x020fca000000001e */
[----:B------:R-:W-:Y:S01]  /*1920*/  FADD.FTZ R213, R0, R213 ;  /* 0x000000d500d57221 */ /* 0x000fe20000010000 */
[----:B------:R-:W-:Y:S05]  /*1930*/  BRA `(.L_x_9783) ;  /* 0x0000004000007947 */ /* 0x000fea0003800000 */
.L_x_9781:
[----:B-----5:R-:W-:-:S05]  /*1940*/  PRMT R0, RZ, 0x5410, R34 ;  /* 0x00005410ff007816 */ /* 0x020fca0000000022 */
[----:B------:R-:W-:Y:S01]  /*1950*/  FADD.FTZ R213, R0, R213 ;  /* 0x000000d500d57221 */ /* 0x000fe20000010000 */
[----:B------:R-:W-:-:S05]  /*1960*/  @P2 PRMT R0, RZ, 0x5410, R30 ;  /* 0x00005410ff002816 */ /* 0x000fca000000001e */
[----:B------:R-:W-:-:S05]  /*1970*/  @P2 FADD.FTZ R213, R0, R213 ;  /* 0x000000d500d52221 */ /* 0x000fca0000010000 */
.L_x_9783:
[----:B------:R-:W-:-:S04]  /*1980*/  F2FP.BF16.PACK_AB R0, RZ, R213 ;  /* 0x000000d5ff00723e */ /* 0x000fc800000010ff */
[----:B------:R-:W-:Y:S02]  /*1990*/  PRMT R26, R0, 0x7610, R26 ;  /* 0x00007610001a7816 */ /* 0x000fe4000000001a */
.L_x_9784:
[----:B------:R-:W-:Y:S01]  /*19a0*/  PRMT R214, RZ, 0x7610, R214 ;  /* 0x00007610ffd67816 */ /* 0x000fe200000000d6 */
[----:B------:R-:W-:Y:S05]  /*19b0*/  @P3 BRA `(.L_x_9785) ;  /* 0x0000008000003947 */ /* 0x000fea0003800000 */
[----:B------:R-:W-:-:S04]  /*19c0*/  ISETP.NE.U32.AND P4, PT, RZ, c[0x0][0x180], PT ;  /* 0x00006000ff007a0c */ /* 0x000fc80003f85070 */
[----:B------:R-:W-:-:S13]  /*19d0*/  ISETP.NE.AND.EX P4, PT, RZ, c[0x0][0x184], PT, P4 ;  /* 0x00006100ff007a0c */ /* 0x000fda0003f85340 */
[----:B------:R-:W-:Y:S05]  /*19e0*/  @P4 BRA `(.L_x_9786) ;  /* 0x0000002000004947 */ /* 0x000fea0003800000 */
[----:B------:R-:W-:Y:S05]  /*19f0*/  @P0 BRA `(.L_x_9787) ;  /* 0x0000008000000947 */ /* 0x000fea0003800000 */
[----:B------:R-:W-:Y:S05]  /*1a00*/  BRA `(.L_x_9788) ;  /* 0x0000009000007947 */ /* 0x000fea0003800000 */
.L_x_9786:
[----:B-----5:R-:W-:-:S05]  /*1a10*/  PRMT R0, RZ, 0x7610, R30 ;  /* 0x00007610ff007816 */ /* 0x020fca000000001e */
[----:B------:R-:W-:Y:S01]  /*1a20*/  FADD.FTZ R214, R0, R214 ;  /* 0x000000d600d67221 */ /* 0x000fe20000010000 */
[----:B------:R-:W-:Y:S05]  /*1a30*/  BRA `(.L_x_9787) ;  /* 0x0000004000007947 */ /* 0x000fea0003800000 */
.L_x_9785:
[----:B-----5:R-:W-:-:S05]  /*1a40*/  PRMT R0, RZ, 0x7610, R34 ;  /* 0x00007610ff007816 */ /* 0x020fca0000000022 */
[----:B------:R-:W-:Y:S01]  /*1a50*/  FADD.FTZ R214, R0, R214 ;  /* 0x000000d600d67221 */ /* 0x000fe20000010000 */
[----:B------:R-:W-:-:S05]  /*1a60*/  @P2 PRMT R0, RZ, 0x7610, R30 ;  /* 0x00007610ff002816 */ /* 0x000fca000000001e */
[----:B------:R-:W-:-:S05]  /*1a70*/  @P2 FADD.FTZ R214, R0, R214 ;  /* 0x000000d600d62221 */ /* 0x000fca0000010000 */
.L_x_9787:
[----:B------:R-:W-:-:S04]  /*1a80*/  F2FP.BF16.PACK_AB R0, RZ, R214 ;  /* 0x000000d6ff00723e */ /* 0x000fc800000010ff */
[----:B------:R-:W-:Y:S02]  /*1a90*/  PRMT R26, R26, 0x5410, R0 ;  /* 0x000054101a1a7816 */ /* 0x000fe40000000000 */
.L_x_9788:
[----:B------:R-:W-:Y:S01]  /*1aa0*/  PRMT R212, RZ, 0x5410, R215 ;  /* 0x00005410ffd47816 */ /* 0x000fe200000000d7 */
[----:B------:R-:W-:Y:S05]  /*1ab0*/  @P3 BRA `(.L_x_9789) ;  /* 0x0000008000003947 */ /* 0x000fea0003800000 */
[----:B------:R-:W-:-:S04]  /*1ac0*/  ISETP.NE.U32.AND P4, PT, RZ, c[0x0][0x180], PT ;  /* 0x00006000ff007a0c */ /* 0x000fc80003f85070 */
[----:B------:R-:W-:-:S13]  /*1ad0*/  ISETP.NE.AND.EX P4, PT, RZ, c[0x0][0x184], PT, P4 ;  /* 0x00006100ff007a0c */ /* 0x000fda0003f85340 */
[----:B------:R-:W-:Y:S05]  /*1ae0*/  @P4 BRA `(.L_x_9790) ;  /* 0x0000002000004947 */ /* 0x000fea0003800000 */
[----:B------:R-:W-:Y:S05]  /*1af0*/  @P0 BRA `(.L_x_9791) ;  /* 0x0000008000000947 */ /* 0x000fea0003800000 */
[----:B------:R-:W-:Y:S05]  /*1b00*/  BRA `(.L_x_9792) ;  /* 0x0000009000007947 */ /* 0x000fea0003800000 */
.L_x_9790:
[----:B-----5:R-:W-:-:S05]  /*1b10*/  PRMT R0, RZ, 0x5410, R31 ;  /* 0x00005410ff007816 */ /* 0x020fca000000001f */
[----:B------:R-:W-:Y:S01]  /*1b20*/  FADD.FTZ R212, R0, R212 ;  /* 0x000000d400d47221 */ /* 0x000fe20000010000 */
[----:B------:R-:W-:Y:S05]  /*1b30*/  BRA `(.L_x_9791) ;  /* 0x0000004000007947 */ /* 0x000fea0003800000 */
.L_x_9789:
[----:B-----5:R-:W-:-:S05]  /*1b40*/  PRMT R0, RZ, 0x5410, R35 ;  /* 0x00005410ff007816 */ /* 0x020fca0000000023 */
[----:B------:R-:W-:Y:S01]  /*1b50*/  FADD.FTZ R212, R0, R212 ;  /* 0x000000d400d47221 */ /* 0x000fe20000010000 */
[----:B------:R-:W-:-:S05]  /*1b60*/  @P2 PRMT R0, RZ, 0x5410, R31 ;  /* 0x00005410ff002816 */ /* 0x000fca000000001f */
[----:B------:R-:W-:-:S05]  /*1b70*/  @P2 FADD.FTZ R212, R0, R212 ;  /* 0x000000d400d42221 */ /* 0x000fca0000010000 */
.L_x_9791:
[----:B------:R-:W-:-:S04]  /*1b80*/  F2FP.BF16.PACK_AB R0, RZ, R212 ;  /* 0x000000d4ff00723e */ /* 0x000fc800000010ff */
[----:B------:R-:W-:Y:S02]  /*1b90*/  PRMT R27, R0, 0x7610, R27 ;  /* 0x00007610001b7816 */ /* 0x000fe4000000001b */
.L_x_9792:
[----:B------:R-:W-:Y:S01]  /*1ba0*/  PRMT R211, RZ, 0x7610, R215 ;  /* 0x00007610ffd37816 */ /* 0x000fe200000000d7 */
[----:B------:R-:W-:Y:S05]  /*1bb0*/  @P3 BRA `(.L_x_9793) ;  /* 0x0000008000003947 */ /* 0x000fea0003800000 */
[----:B------:R-:W-:-:S04]  /*1bc0*/  ISETP.NE.U32.AND P4, PT, RZ, c[0x0][0x180], PT ;  /* 0x00006000ff007a0c */ /* 0x000fc80003f85070 */
[----:B------:R-:W-:-:S13]  /*1bd0*/  ISETP.NE.AND.EX P4, PT, RZ, c[0x0][0x184], PT, P4 ;  /* 0x00006100ff007a0c */ /* 0x000fda0003f85340 */
[----:B------:R-:W-:Y:S05]  /*1be0*/  @P4 BRA `(.L_x_9794) ;  /* 0x0000002000004947 */ /* 0x000fea0003800000 */
[----:B------:R-:W-:Y:S05]  /*1bf0*/  @P0 BRA `(.L_x_9795) ;  /* 0x0000008000000947 */ /* 0x000fea0003800000 */
[----:B------:R-:W-:Y:S05]  /*1c00*/  BRA `(.L_x_9796) ;  /* 0x0000009000007947 */ /* 0x000fea0003800000 */
.L_x_9794:
[----:B-----5:R-:W-:-:S05]  /*1c10*/  PRMT R0, RZ, 0x7610, R31 ;  /* 0x00007610ff007816 */ /* 0x020fca000000001f */
[----:B------:R-:W-:Y:S01]  /*1c20*/  FADD.FTZ R211, R0, R211 ;  /* 0x000000d300d37221 */ /* 0x000fe20000010000 */
[----:B------:R-:W-:Y:S05]  /*1c30*/  BRA `(.L_x_9795) ;  /* 0x0000004000007947 */ /* 0x000fea0003800000 */
.L_x_9793:
[----:B-----5:R-:W-:-:S05]  /*1c40*/  PRMT R0, RZ, 0x7610, R35 ;  /* 0x00007610ff007816 */ /* 0x020fca0000000023 */
[----:B------:R-:W-:Y:S01]  /*1c50*/  FADD.FTZ R211, R0, R211 ;  /* 0x000000d300d37221 */ /* 0x000fe20000010000 */
[----:B------:R-:W-:-:S05]  /*1c60*/  @P2 PRMT R0, RZ, 0x7610, R31 ;  /* 0x00007610ff002816 */ /* 0x000fca000000001f */
[----:B------:R-:W-:-:S05]  /*1c70*/  @P2 FADD.FTZ R211, R0, R211 ;  /* 0x000000d300d32221 */ /* 0x000fca0000010000 */
.L_x_9795:
[----:B------:R-:W-:-:S04]  /*1c80*/  F2FP.BF16.PACK_AB R0, RZ, R211 ;  /* 0x000000d3ff00723e */ /* 0x000fc800000010ff */
[----:B------:R-:W-:Y:S02]  /*1c90*/  PRMT R27, R27, 0x5410, R0 ;  /* 0x000054101b1b7816 */ /* 0x000fe40000000000 */
.L_x_9796:
[----:B------:R-:W-:Y:S01]  /*1ca0*/  @P0 IMAD.WIDE.U32 R4, R197, R222, c[0x0][0x188] ;  /* 0x00006200c5040625 */ /* 0x000fe200078e00de */
[----:B------:R-:W-:-:S04]  /*1cb0*/  IADD3 R2, R208, 0x100, RZ ;  /* 0x00000100d0027810 */ /* 0x000fc80007ffe0ff */
        /* <DEDUP_REMOVED lines=14> */
.L_x_9798:
[----:B-----5:R-:W-:-:S05]  /*1da0*/  PRMT R0, RZ, 0x5410, R28 ;  /* 0x00005410ff007816 */ /* 0x020fca000000001c */
[----:B------:R-:W-:Y:S01]  /*1db0*/  FADD.FTZ R198, R0, R198 ;  /* 0x000000c600c67221 */ /* 0x000fe20000010000 */
[----:B------:R-:W-:Y:S05]  /*1dc0*/  BRA `(.L_x_9799) ;  /* 0x0000004000007947 */ /* 0x000fea0003800000 */
.L_x_9797:
[----:B-----5:R-:W-:-:S05]  /*1dd0*/  PRMT R0, RZ, 0x5410, R32 ;  /* 0x00005410ff007816 */ /* 0x020fca0000000020 */
[----:B------:R-:W-:Y:S01]  /*1de0*/  FADD.FTZ R198, R0, R198 ;  /* 0x000000c600c67221 */ /* 0x000fe20000010000 */
[----:B------:R-:W-:-:S05]  /*1df0*/  @P2 PRMT R0, RZ, 0x5410, R28 ;  /* 0x00005410ff002816 */ /* 0x000fca000000001c */
[----:B------:R-:W-:-:S05]  /*1e00*/  @P2 FADD.FTZ R198, R0, R198 ;  /* 0x000000c600c62221 */ /* 0x000fca0000010000 */
.L_x_9799:
[----:B------:R-:W-:-:S04]  /*1e10*/  F2FP.BF16.PACK_AB R0, RZ, R198 ;  /* 0x000000c6ff00723e */ /* 0x000fc800000010ff */
[----:B------:R-:W-:Y:S02]  /*1e20*/  PRMT R24, R0, 0x7610, R24 ;  /* 0x0000761000187816 */ /* 0x000fe40000000018 */
.L_x_9800:
[----:B------:R-:W-:Y:S01]  /*1e30*/  PRMT R199, RZ, 0x7610, R200 ;  /* 0x00007610ffc77816 */ /* 0x000fe200000000c8 */
[----:B------:R-:W-:Y:S05]  /*1e40*/  @P3 BRA `(.L_x_9801) ;  /* 0x0000008000003947 */ /* 0x000fea0003800000 */
[----:B------:R-:W-:-:S04]  /*1e50*/  ISETP.NE.U32.AND P4, PT, RZ, c[0x0][0x180], PT ;  /* 0x00006000ff007a0c */ /* 0x000fc80003f85070 */
[----:B------:R-:W-:-:S13]  /*1e60*/  ISETP.NE.AND.EX P4, PT, RZ, c[0x0][0x184], PT, P4 ;  /* 0x00006100ff007a0c */ /* 0x000fda0003f85340 */
[----:B------:R-:W-:Y:S05]  /*1e70*/  @P4 BRA `(.L_x_9802) ;  /* 0x0000002000004947 */ /* 0x000fea0003800000 */
[----:B------:R-:W-:Y:S05]  /*1e80*/  @P0 BRA `(.L_x_9803) ;  /* 0x0000008000000947 */ /* 0x000fea0003800000 */
[----:B------:R-:W-:Y:S05]  /*1e90*/  BRA `(.L_x_9804) ;  /* 0x0000009000007947 */ /* 0x000fea0003800000 */
.L_x_9802:
[----:B-----5:R-:W-:-:S05]  /*1ea0*/  PRMT R0, RZ, 0x7610, R28 ;  /* 0x00007610ff007816 */ /* 0x020fca000000001c */
[----:B------:R-:W-:Y:S01]  /*1eb0*/  FADD.FTZ R199, R0, R199 ;  /* 0x000000c700c77221 */ /* 0x000fe20000010000 */
[----:B------:R-:W-:Y:S05]  /*1ec0*/  BRA `(.L_x_9803) ;  /* 0x0000004000007947 */ /* 0x000fea0003800000 */
.L_x_9801:
[----:B-----5:R-:W-:-:S05]  /*1ed0*/  PRMT R0, RZ, 0x7610, R32 ;  /* 0x00007610ff007816 */ /* 0x020fca0000000020 */
[----:B------:R-:W-:Y:S01]  /*1ee0*/  FADD.FTZ R199, R0, R199 ;  /* 0x000000c700c77221 */ /* 0x000fe20000010000 */
[----:B------:R-:W-:-:S05]  /*1ef0*/  @P2 PRMT R0, RZ, 0x7610, R28 ;  /* 0x00007610ff002816 */ /* 0x000fca000000001c */
[----:B------:R-:W-:-:S05]  /*1f00*/  @P2 FADD.FTZ R199, R0, R199 ;  /* 0x000000c700c72221 */ /* 0x000fca0000010000 */
.L_x_9803:
[----:B------:R-:W-:-:S04]  /*1f10*/  F2FP.BF16.PACK_AB R0, RZ, R199 ;  /* 0x000000c7ff00723e */ /* 0x000fc800000010ff */
[----:B------:R-:W-:Y:S02]  /*1f20*/  PRMT R24, R24, 0x5410, R0 ;  /* 0x0000541018187816 */ /* 0x000fe40000000000 */
.L_x_9804:
[----:B------:R-:W-:Y:S01]  /*1f30*/  PRMT R200, RZ, 0x5410, R201 ;  /* 0x00005410ffc87816 */ /* 0x000fe200000000c9 */
[----:B------:R-:W-:Y:S05]  /*1f40*/  @P3 BRA `(.L_x_9805) ;  /* 0x0000008000003947 */ /* 0x000fea0003800000 */
[----:B------:R-:W-:-:S04]  /*1f50*/  ISETP.NE.U32.AND P4, PT, RZ, c[0x0][0x180], PT ;  /* 0x00006000ff007a0c */ /* 0x000fc80003f85070 */
[----:B------:R-:W-:-:S13]  /*1f60*/  ISETP.NE.AND.EX P4, PT, RZ, c[0x0][0x184], PT, P4 ;  /* 0x00006100ff007a0c */ /* 0x000fda0003f85340 */
[----:B------:R-:W-:Y:S05]  /*1f70*/  @P4 BRA `(.L_x_9806) ;  /* 0x0000002000004947 */ /* 0x000fea0003800000 */
[----:B------:R-:W-:Y:S05]  /*1f80*/  @P0 BRA `(.L_x_9807) ;  /* 0x0000008000000947 */ /* 0x000fea0003800000 */
[----:B------:R-:W-:Y:S05]  /*1f90*/  BRA `(.L_x_9808) ;  /* 0x0000009000007947 */ /* 0x000fea0003800000 */
.L_x_9806:
[----:B-----5:R-:W-:-:S05]  /*1fa0*/  PRMT R0, RZ, 0x5410, R29 ;  /* 0x00005410ff007816 */ /* 0x020fca000000001d */
[----:B------:R-:W-:Y:S01]  /*1fb0*/  FADD.FTZ R200, R0, R200 ;  /* 0x000000c800c87221 */ /* 0x000fe20000010000 */
[----:B------:R-:W-:Y:S05]  /*1fc0*/  BRA `(.L_x_9807) ;  /* 0x0000004000007947 */ /* 0x000fea0003800000 */
.L_x_9805:
[----:B-----5:R-:W-:-:S05]  /*1fd0*/  PRMT R0, RZ, 0x5410, R33 ;  /* 0x00005410ff007816 */ /* 0x020fca0000000021 */
[----:B------:R-:W-:Y:S01]  /*1fe0*/  FADD.FTZ R200, R0, R200 ;  /* 0x000000c800c87221 */ /* 0x000fe20000010000 */
[----:B------:R-:W-:-:S05]  /*1ff0*/  @P2 PRMT R0, RZ, 0x5410, R29 ;  /* 0x00005410ff002816 */ /* 0x000fca000000001d */
[----:B------:R-:W-:-:S05]  /*2000*/  @P2 FADD.FTZ R200, R0, R200 ;  /* 0x000000c800c82221 */ /* 0x000fca0000010000 */
.L_x_9807:
[----:B------:R-:W-:-:S04]  /*2010*/  F2FP.BF16.PACK_AB R0, RZ, R200 ;  /* 0x000000c8ff00723e */ /* 0x000fc800000010ff */
[----:B------:R-:W-:Y:S02]  /*2020*/  PRMT R25, R0, 0x7610, R25 ;  /* 0x0000761000197816 */ /* 0x000fe40000000019 */
.L_x_9808:
[----:B------:R-:W-:Y:S01]  /*2030*/  PRMT R201, RZ, 0x7610, R201 ;  /* 0x00007610ffc97816 */ /* 0x000fe200000000c9 */
[----:B------:R-:W-:Y:S05]  /*2040*/  @P3 BRA `(.L_x_9809) ;  /* 0x0000008000003947 */ /* 0x000fea0003800000 */
[----:B------:R-:W-:-:S04]  /*2050*/  ISETP.NE.U32.AND P4, PT, RZ, c[0x0][0x180], PT ;  /* 0x00006000ff007a0c */ /* 0x000fc80003f85070 */
[----:B------:R-:W-:-:S13]  /*2060*/  ISETP.NE.AND.EX P4, PT, RZ, c[0x0][0x184], PT, P4 ;  /* 0x00006100ff007a0c */ /* 0x000fda0003f85340 */
[----:B------:R-:W-:Y:S05]  /*2070*/  @P4 BRA `(.L_x_9810) ;  /* 0x0000002000004947 */ /* 0x000fea0003800000 */
[----:B------:R-:W-:Y:S05]  /*2080*/  @P0 BRA `(.L_x_9811) ;  /* 0x0000008000000947 */ /* 0x000fea0003800000 */
[----:B------:R-:W-:Y:S05]  /*2090*/  BRA `(.L_x_9812) ;  /* 0x0000009000007947 */ /* 0x000fea0003800000 */
.L_x_9810:
[----:B-----5:R-:W-:-:S05]  /*20a0*/  PRMT R0, RZ, 0x7610, R29 ;  /* 0x00007610ff007816 */ /* 0x020fca000000001d */
[----:B------:R-:W-:Y:S01]  /*20b0*/  FADD.FTZ R201, R0, R201 ;  /* 0x000000c900c97221 */ /* 0x000fe20000010000 */
[----:B------:R-:W-:Y:S05]  /*20c0*/  BRA `(.L_x_9811) ;  /* 0x0000004000007947 */ /* 0x000fea0003800000 */
.L_x_9809:
[----:B-----5:R-:W-:-:S05]  /*20d0*/  PRMT R0, RZ, 0x7610, R33 ;  /* 0x00007610ff007816 */ /* 0x020fca0000000021 */
[----:B------:R-:W-:Y:S01]  /*20e0*/  FADD.FTZ R201, R0, R201 ;  /* 0x000000c900c97221 */ /* 0x000fe20000010000 */
[----:B------:R-:W-:-:S05]  /*20f0*/  @P2 PRMT R0, RZ, 0x7610, R29 ;  /* 0x00007610ff002816 */ /* 0x000fca000000001d */
[----:B------:R-:W-:-:S05]  /*2100*/  @P2 FADD.FTZ R201, R0, R201 ;  /* 0x000000c900c92221 */ /* 0x000fca0000010000 */
.L_x_9811:
[----:B------:R-:W-:-:S04]  /*2110*/  F2FP.BF16.PACK_AB R0, RZ, R201 ;  /* 0x000000c9ff00723e */ /* 0x000fc800000010ff */
[----:B------:R-:W-:Y:S02]  /*2120*/  PRMT R25, R25, 0x5410, R0 ;  /* 0x0000541019197816 */ /* 0x000fe40000000000 */
.L_x_9812:
[----:B------:R-:W-:Y:S01]  /*2130*/  PRMT R192, RZ, 0x5410, R202 ;  /* 0x00005410ffc07816 */ /* 0x000fe200000000ca */
[----:B------:R-:W-:Y:S05]  /*2140*/  @P3 BRA `(.L_x_9813) ;  /* 0x0000008000003947 */ /* 0x000fea0003800000 */
[----:B------:R-:W-:-:S04]  /*2150*/  ISETP.NE.U32.AND P4, PT, RZ, c[0x0][0x180], PT ;  /* 0x00006000ff007a0c */ /* 0x000fc80003f85070 */
[----:B------:R-:W-:-:S13]  /*2160*/  ISETP.NE.AND.EX P4, PT, RZ, c[0x0][0x184], PT, P4 ;  /* 0x00006100ff007a0c */ /* 0x000fda0003f85340 */
[----:B------:R-:W-:Y:S05]  /*2170*/  @P4 BRA `(.L_x_9814) ;  /* 0x0000002000004947 */ /* 0x000fea0003800000 */
[----:B------:R-:W-:Y:S05]  /*2180*/  @P0 BRA `(.L_x_9815) ;  /* 0x0000008000000947 */ /* 0x000fea0003800000 */
[----:B------:R-:W-:Y:S05]  /*2190*/  BRA `(.L_x_9816) ;  /* 0x0000009000007947 */ /* 0x000fea0003800000 */
.L_x_9814:
[----:B-----5:R-:W-:-:S05]  /*21a0*/  PRMT R0, RZ, 0x5410, R30 ;  /* 0x00005410ff007816 */ /* 0x020fca000000001e */
[----:B------:R-:W-:Y:S01]  /*21b0*/  FADD.FTZ R192, R0, R192 ;  /* 0x000000c000c07221 */ /* 0x000fe20000010000 */
[----:B------:R-:W-:Y:S05]  /*21c0*/  BRA `(.L_x_9815) ;  /* 0x0000004000007947 */ /* 0x000fea0003800000 */
.L_x_9813:
[----:B-----5:R-:W-:-:S05]  /*21d0*/  PRMT R0, RZ, 0x5410, R34 ;  /* 0x00005410ff007816 */ /* 0x020fca0000000022 */
[----:B------:R-:W-:Y:S01]  /*21e0*/  FADD.FTZ R192, R0, R192 ;  /* 0x000000c000c07221 */ /* 0x000fe20000010000 */
[----:B------:R-:W-:-:S05]  /*21f0*/  @P2 PRMT R0, RZ, 0x5410, R30 ;  /* 0x00005410ff002816 */ /* 0x000fca000000001e */
[----:B------:R-:W-:-:S05]  /*2200*/  @P2 FADD.FTZ R192, R0, R192 ;  /* 0x000000c000c02221 */ /* 0x000fca0000010000 */
.L_x_9815:
[----:B------:R-:W-:-:S04]  /*2210*/  F2FP.BF16.PACK_AB R0, RZ, R192 ;  /* 0x000000c0ff00723e */ /* 0x000fc800000010ff */
[----:B------:R-:W-:Y:S02]  /*2220*/  PRMT R26, R0, 0x7610, R26 ;  /* 0x00007610001a7816 */ /* 0x000fe4000000001a */
.L_x_9816:
[----:B------:R-:W-:Y:S01]  /*2230*/  PRMT R191, RZ, 0x7610, R202 ;  /* 0x00007610ffbf7816 */ /* 0x000fe200000000ca */
[----:B------:R-:W-:Y:S05]  /*2240*/  @P3 BRA `(.L_x_9817) ;  /* 0x0000008000003947 */ /* 0x000fea0003800000 */
[----:B------:R-:W-:-:S04]  /*2250*/  ISETP.NE.U32.AND P4, PT, RZ, c[0x0][0x180], PT ;  /* 0x00006000ff007a0c */ /* 0x000fc80003f85070 */
[----:B------:R-:W-:-:S13]  /*2260*/  ISETP.NE.AND.EX P4, PT, RZ, c[0x0][0x184], PT, P4 ;  /* 0x00006100ff007a0c */ /* 0x000fda0003f85340 */
[----:B------:R-:W-:Y:S05]  /*2270*/  @P4 BRA `(.L_x_9818) ;  /* 0x0000002000004947 */ /* 0x000fea0003800000 */
[----:B------:R-:W-:Y:S05]  /*2280*/  @P0 BRA `(.L_x_9819) ;  /* 0x0000008000000947 */ /* 0x000fea0003800000 */
[----:B------:R-:W-:Y:S05]  /*2290*/  BRA `(.L_x_9820) ;  /* 0x0000009000007947 */ /* 0x000fea0003800000 */
.L_x_9818:
[----:B-----5:R-:W-:-:S05]  /*22a0*/  PRMT R0, RZ, 0x7610, R30 ;  /* 0x00007610ff007816 */ /* 0x020fca000000001e */
[----:B------:R-:W-:Y:S01]  /*22b0*/  FADD.FTZ R191, R0, R191 ;  /* 0x000000bf00bf7221 */ /* 0x000fe20000010000 */
[----:B------:R-:W-:Y:S05]  /*22c0*/  BRA `(.L_x_9819) ;  /* 0x0000004000007947 */ /* 0x000fea0003800000 */
.L_x_9817:
[----:B-----5:R-:W-:-:S05]  /*22d0*/  PRMT R0, RZ, 0x7610, R34 ;  /* 0x00007610ff007816 */ /* 0x020fca0000000022 */
[----:B------:R-:W-:Y:S01]  /*22e0*/  FADD.FTZ R191, R0, R191 ;  /* 0x000000bf00bf7221 */ /* 0x000fe20000010000 */
[----:B------:R-:W-:-:S05]  /*22f0*/  @P2 PRMT R0, RZ, 0x7610, R30 ;  /* 0x00007610ff002816 */ /* 0x000fca000000001e */
[----:B------:R-:W-:-:S05]  /*2300*/  @P2 FADD.FTZ R191, R0, R191 ;  /* 0x000000bf00bf2221 */ /* 0x000fca0000010000 */
.L_x_9819:
[----:B------:R-:W-:-:S04]  /*2310*/  F2FP.BF16.PACK_AB R0, RZ, R191 ;  /* 0x000000bfff00723e */ /* 0x000fc800000010ff */
[----:B------:R-:W-:Y:S02]  /*2320*/  PRMT R26, R26, 0x5410, R0 ;  /* 0x000054101a1a7816 */ /* 0x000fe40000000000 */
.L_x_9820:
[----:B------:R-:W-:Y:S01]  /*2330*/  PRMT R190, RZ, 0x5410, R203 ;  /* 0x00005410ffbe7816 */ /* 0x000fe200000000cb */
[----:B------:R-:W-:Y:S05]  /*2340*/  @P3 BRA `(.L_x_9821) ;  /* 0x0000008000003947 */ /* 0x000fea0003800000 */
[----:B------:R-:W-:-:S04]  /*2350*/  ISETP.NE.U32.AND P4, PT, RZ, c[0x0][0x180], PT ;  /* 0x00006000ff007a0c */ /* 0x000fc80003f85070 */
[----:B------:R-:W-:-:S13]  /*2360*/  ISETP.NE.AND.EX P4, PT, RZ, c[0x0][0x184], PT, P4 ;  /* 0x00006100ff007a0c */ /* 0x000fda0003f85340 */
[----:B------:R-:W-:Y:S05]  /*2370*/  @P4 BRA `(.L_x_9822) ;  /* 0x0000002000004947 */ /* 0x000fea0003800000 */
[----:B------:R-:W-:Y:S05]  /*2380*/  @P0 BRA `(.L_x_9823) ;  /* 0x0000008000000947 */ /* 0x000fea0003800000 */
[----:B------:R-:W-:Y:S05]  /*2390*/  BRA `(.L_x_9824) ;  /* 0x0000009000007947 */ /* 0x000fea0003800000 */
.L_x_9822:
[----:B-----5:R-:W-:-:S05]  /*23a0*/  PRMT R0, RZ, 0x5410, R31 ;  /* 0x00005410ff007816 */ /* 0x020fca000000001f */
[----:B------:R-:W-:Y:S01]  /*23b0*/  FADD.FTZ R190, R0, R190 ;  /* 0x000000be00be7221 */ /* 0x000fe20000010000 */
[----:B------:R-:W-:Y:S05]  /*23c0*/  BRA `(.L_x_9823) ;  /* 0x0000004000007947 */ /* 0x000fea0003800000 */
.L_x_9821:
[----:B-----5:R-:W-:-:S05]  /*23d0*/  PRMT R0, RZ, 0x5410, R35 ;  /* 0x00005410ff007816 */ /* 0x020fca0000000023 */
[----:B------:R-:W-:Y:S01]  /*23e0*/  FADD.FTZ R190, R0, R190 ;  /* 0x000000be00be7221 */ /* 0x000fe20000010000 */
[----:B------:R-:W-:-:S05]  /*23f0*/  @P2 PRMT R0, RZ, 0x5410, R31 ;  /* 0x00005410ff002816 */ /* 0x000fca000000001f */
[----:B------:R-:W-:-:S05]  /*2400*/  @P2 FADD.FTZ R190, R0, R190 ;  /* 0x000000be00be2221 */ /* 0x000fca0000010000 */
.L_x_9823:
[----:B------:R-:W-:-:S04]  /*2410*/  F2FP.BF16.PACK_AB R0, RZ, R190 ;  /* 0x000000beff00723e */ /* 0x000fc800000010ff */
[----:B------:R-:W-:Y:S02]  /*2420*/  PRMT R27, R0, 0x7610, R27 ;  /* 0x00007610001b7816 */ /* 0x000fe4000000001b */
.L_x_9824:
[----:B------:R-:W-:Y:S01]  /*2430*/  PRMT R189, RZ, 0x7610, R203 ;  /* 0x00007610ffbd7816 */ /* 0x000fe200000000cb */
[----:B------:R-:W-:Y:S05]  /*2440*/  @P3 BRA `(.L_x_9825) ;  /* 0x0000008000003947 */ /* 0x000fea0003800000 */
[----:B------:R-:W-:-:S04]  /*2450*/  ISETP.NE.U32.AND P4, PT, RZ, c[0x0][0x180], PT ;  /* 0x00006000ff007a0c */ /* 0x000fc80003f85070 */
[----:B------:R-:W-:-:S13]  /*2460*/  ISETP.NE.AND.EX P4, PT, RZ, c[0x0][0x184], PT, P4 ;  /* 0x00006100ff007a0c */ /* 0x000fda0003f85340 */
[----:B------:R-:W-:Y:S05]  /*2470*/  @P4 BRA `(.L_x_9826) ;  /* 0x0000002000004947 */ /* 0x000fea0003800000 */
[----:B------:R-:W-:Y:S05]  /*2480*/  @P0 BRA `(.L_x_9827) ;  /* 0x0000008000000947 */ /* 0x000fea0003800000 */
[----:B------:R-:W-:Y:S05]  /*2490*/  BRA `(.L_x_9828) ;  /* 0x0000009000007947 */ /* 0x000fea0003800000 */
.L_x_9826:
[----:B-----5:R-:W-:-:S05]  /*24a0*/  PRMT R0, RZ, 0x7610, R31 ;  /* 0x00007610ff007816 */ /* 0x020fca000000001f */
[----:B------:R-:W-:Y:S01]  /*24b0*/  FADD.FTZ R189, R0, R189 ;  /* 0x000000bd00bd7221 */ /* 0x000fe20000010000 */
[----:B------:R-:W-:Y:S05]  /*24c0*/  BRA `(.L_x_9827) ;  /* 0x0000004000007947 */ /* 0x000fea0003800000 */
.L_x_9825:
[----:B-----5:R-:W-:-:S05]  /*24d0*/  PRMT R0, RZ, 0x7610, R35 ;  /* 0x00007610ff007816 */ /* 0x020fca0000000023 */
[----:B------:R-:W-:Y:S01]  /*24e0*/  FADD.FTZ R189, R0, R189 ;  /* 0x000000bd00bd7221 */ /* 0x000fe20000010000 */
[----:B------:R-:W-:-:S05]  /*24f0*/  @P2 PRMT R0, RZ, 0x7610, R31 ;  /* 0x00007610ff002816 */ /* 0x000fca000000001f */
[----:B------:R-:W-:-:S05]  /*2500*/  @P2 FADD.FTZ R189, R0, R189 ;  /* 0x000000bd00bd2221 */ /* 0x000fca0000010000 */
.L_x_9827:
[----:B------:R-:W-:-:S04]  /*2510*/  F2FP.BF16.PACK_AB R0, RZ, R189 ;  /* 0x000000bdff00723e */ /* 0x000fc800000010ff */
[----:B------:R-:W-:Y:S02]  /*2520*/  PRMT R27, R27, 0x5410, R0 ;  /* 0x000054101b1b7816 */ /* 0x000fe40000000000 */
.L_x_9828:
        /* <DEDUP_REMOVED lines=16> */
.L_x_9830:
[----:B-----5:R-:W-:-:S05]  /*2630*/  PRMT R5, RZ, 0x5410, R28 ;  /* 0x00005410ff057816 */ /* 0x020fca000000001c */
[----:B------:R-:W-:Y:S01]  /*2640*/  FADD.FTZ R4, R5, R4 ;  /* 0x0000000405047221 */ /* 0x000fe20000010000 */
[----:B------:R-:W-:Y:S05]  /*2650*/  BRA `(.L_x_9831) ;  /* 0x0000004000007947 */ /* 0x000fea0003800000 */
.L_x_9829:
[----:B-----5:R-:W-:-:S05]  /*2660*/  PRMT R5, RZ, 0x5410, R32 ;  /* 0x00005410ff057816 */ /* 0x020fca0000000020 */
[----:B------:R-:W-:Y:S01]  /*2670*/  FADD.FTZ R4, R5, R4 ;  /* 0x0000000405047221 */ /* 0x000fe20000010000 */
[----:B------:R-:W-:-:S05]  /*2680*/  @P2 PRMT R5, RZ, 0x5410, R28 ;  /* 0x00005410ff052816 */ /* 0x000fca000000001c */
[----:B------:R-:W-:-:S05]  /*2690*/  @P2 FADD.FTZ R4, R5, R4 ;  /* 0x0000000405042221 */ /* 0x000fca0000010000 */
.L_x_9831:
[----:B------:R-:W-:-:S04]  /*26a0*/  F2FP.BF16.PACK_AB R5, RZ, R4 ;  /* 0x00000004ff05723e */ /* 0x000fc800000010ff */
[----:B------:R-:W-:Y:S02]  /*26b0*/  PRMT R24, R5, 0x7610, R24 ;  /* 0x0000761005187816 */ /* 0x000fe40000000018 */
.L_x_9832:
[----:B------:R-:W-:Y:S01]  /*26c0*/  PRMT R5, RZ, 0x7610, R8 ;  /* 0x00007610ff057816 */ /* 0x000fe20000000008 */
[----:B------:R-:W-:Y:S05]  /*26d0*/  @P3 BRA `(.L_x_9833) ;  /* 0x0000008000003947 */ /* 0x000fea0003800000 */
[----:B------:R-:W-:-:S04]  /*26e0*/  ISETP.NE.U32.AND P4, PT, RZ, c[0x0][0x180], PT ;  /* 0x00006000ff007a0c */ /* 0x000fc80003f85070 */
[----:B------:R-:W-:-:S13]  /*26f0*/  ISETP.NE.AND.EX P4, PT, RZ, c[0x0][0x184], PT, P4 ;  /* 0x00006100ff007a0c */ /* 0x000fda0003f85340 */
[----:B------:R-:W-:Y:S05]  /*2700*/  @P4 BRA `(.L_x_9834) ;  /* 0x0000002000004947 */ /* 0x000fea0003800000 */
[----:B------:R-:W-:Y:S05]  /*2710*/  @P0 BRA `(.L_x_9835) ;  /* 0x0000008000000947 */ /* 0x000fea0003800000 */
[----:B------:R-:W-:Y:S05]  /*2720*/  BRA `(.L_x_9836) ;  /* 0x0000009000007947 */ /* 0x000fea0003800000 */
.L_x_9834:
[----:B-----5:R-:W-:-:S05]  /*2730*/  PRMT R6, RZ, 0x7610, R28 ;  /* 0x00007610ff067816 */ /* 0x020fca000000001c */
[----:B------:R-:W-:Y:S01]  /*2740*/  FADD.FTZ R5, R6, R5 ;  /* 0x0000000506057221 */ /* 0x000fe20000010000 */
[----:B------:R-:W-:Y:S05]  /*2750*/  BRA `(.L_x_9835) ;  /* 0x0000004000007947 */ /* 0x000fea0003800000 */
.L_x_9833:
[----:B-----5:R-:W-:-:S05]  /*2760*/  PRMT R6, RZ, 0x7610, R32 ;  /* 0x00007610ff067816 */ /* 0x020fca0000000020 */
[----:B------:R-:W-:Y:S01]  /*2770*/  FADD.FTZ R5, R6, R5 ;  /* 0x0000000506057221 */ /* 0x000fe20000010000 */
[----:B------:R-:W-:-:S05]  /*2780*/  @P2 PRMT R6, RZ, 0x7610, R28 ;  /* 0x00007610ff062816 */ /* 0x000fca000000001c */
[----:B------:R-:W-:-:S05]  /*2790*/  @P2 FADD.FTZ R5, R6, R5 ;  /* 0x0000000506052221 */ /* 0x000fca0000010000 */
.L_x_9835:
[----:B------:R-:W-:-:S04]  /*27a0*/  F2FP.BF16.PACK_AB R6, RZ, R5 ;  /* 0x00000005ff06723e */ /* 0x000fc800000010ff */
[----:B------:R-:W-:Y:S02]  /*27b0*/  PRMT R24, R24, 0x5410, R6 ;  /* 0x0000541018187816 */ /* 0x000fe40000000006 */
.L_x_9836:
[----:B------:R-:W-:Y:S01]  /*27c0*/  PRMT R6, RZ, 0x5410, R9 ;  /* 0x00005410ff067816 */ /* 0x000fe20000000009 */
[----:B------:R-:W-:Y:S05]  /*27d0*/  @P3 BRA `(.L_x_9837) ;  /* 0x0000008000003947 */ /* 0x000fea0003800000 */
[----:B------:R-:W-:-:S04]  /*27e0*/  ISETP.NE.U32.AND P4, PT, RZ, c[0x0][0x180], PT ;  /* 0x00006000ff007a0c */ /* 0x000fc80003f85070 */
[----:B------:R-:W-:-:S13]  /*27f0*/  ISETP.NE.AND.EX P4, PT, RZ, c[0x0][0x184], PT, P4 ;  /* 0x00006100ff007a0c */ /* 0x000fda0003f85340 */
[----:B------:R-:W-:Y:S05]  /*2800*/  @P4 BRA `(.L_x_9838) ;  /* 0x0000002000004947 */ /* 0x000fea0003800000 */
[----:B------:R-:W-:Y:S05]  /*2810*/  @P0 BRA `(.L_x_9839) ;  /* 0x0000008000000947 */ /* 0x000fea0003800000 */
[----:B------:R-:W-:Y:S05]  /*2820*/  BRA `(.L_x_9840) ;  /* 0x0000009000007947 */ /* 0x000fea0003800000 */
.L_x_9838:
[----:B-----5:R-:W-:-:S05]  /*2830*/  PRMT R7, RZ, 0x5410, R29 ;  /* 0x00005410ff077816 */ /* 0x020fca000000001d */
[----:B------:R-:W-:Y:S01]  /*2840*/  FADD.FTZ R6, R7, R6 ;  /* 0x0000000607067221 */ /* 0x000fe20000010000 */
[----:B------:R-:W-:Y:S05]  /*2850*/  BRA `(.L_x_9839) ;  /* 0x0000004000007947 */ /* 0x000fea0003800000 */
.L_x_9837:
[----:B-----5:R-:W-:-:S05]  /*2860*/  PRMT R7, RZ, 0x5410, R33 ;  /* 0x00005410ff077816 */ /* 0x020fca0000000021 */
[----:B------:R-:W-:Y:S01]  /*2870*/  FADD.FTZ R6, R7, R6 ;  /* 0x0000000607067221 */ /* 0x000fe20000010000 */
[----:B------:R-:W-:-:S05]  /*2880*/  @P2 PRMT R7, RZ, 0x5410, R29 ;  /* 0x00005410ff072816 */ /* 0x000fca000000001d */
[----:B------:R-:W-:-:S05]  /*2890*/  @P2 FADD.FTZ R6, R7, R6 ;  /* 0x0000000607062221 */ /* 0x000fca0000010000 */
.L_x_9839:
[----:B------:R-:W-:-:S04]  /*28a0*/  F2FP.BF16.PACK_AB R7, RZ, R6 ;  /* 0x00000006ff07723e */ /* 0x000fc800000010ff */
[----:B------:R-:W-:Y:S02]  /*28b0*/  PRMT R25, R7, 0x7610, R25 ;  /* 0x0000761007197816 */ /* 0x000fe40000000019 */
.L_x_9840:
[----:B------:R-:W-:Y:S01]  /*28c0*/  PRMT R7, RZ, 0x7610, R9 ;  /* 0x00007610ff077816 */ /* 0x000fe20000000009 */
[----:B------:R-:W-:Y:S05]  /*28d0*/  @P3 BRA `(.L_x_9841) ;  /* 0x0000008000003947 */ /* 0x000fea0003800000 */
[----:B------:R-:W-:-:S04]  /*28e0*/  ISETP.NE.U32.AND P4, PT, RZ, c[0x0][0x180], PT ;  /* 0x00006000ff007a0c */ /* 0x000fc80003f85070 */
[----:B------:R-:W-:-:S13]  /*28f0*/  ISETP.NE.AND.EX P4, PT, RZ, c[0x0][0x184], PT, P4 ;  /* 0x00006100ff007a0c */ /* 0x000fda0003f85340 */
[----:B------:R-:W-:Y:S05]  /*2900*/  @P4 BRA `(.L_x_9842) ;  /* 0x0000002000004947 */ /* 0x000fea0003800000 */
[----:B------:R-:W-:Y:S05]  /*2910*/  @P0 BRA `(.L_x_9843) ;  /* 0x0000008000000947 */ /* 0x000fea0003800000 */
[----:B------:R-:W-:Y:S05]  /*2920*/  BRA `(.L_x_9844) ;  /* 0x0000009000007947 */ /* 0x000fea0003800000 */
.L_x_9842:
[----:B-----5:R-:W-:-:S05]  /*2930*/  PRMT R8, RZ, 0x7610, R29 ;  /* 0x00007610ff087816 */ /* 0x020fca000000001d */
[----:B------:R-:W-:Y:S01]  /*2940*/  FADD.FTZ R7, R8, R7 ;  /* 0x0000000708077221 */ /* 0x000fe20000010000 */
[----:B------:R-:W-:Y:S05]  /*2950*/  BRA `(.L_x_9843) ;  /* 0x0000004000007947 */ /* 0x000fea0003800000 */
.L_x_9841:
[----:B-----5:R-:W-:-:S05]  /*2960*/  PRMT R8, RZ, 0x7610, R33 ;  /* 0x00007610ff087816 */ /* 0x020fca0000000021 */
[----:B------:R-:W-:Y:S01]  /*2970*/  FADD.FTZ R7, R8, R7 ;  /* 0x0000000708077221 */ /* 0x000fe20000010000 */
[----:B------:R-:W-:-:S05]  /*2980*/  @P2 PRMT R8, RZ, 0x7610, R29 ;  /* 0x00007610ff082816 */ /* 0x000fca000000001d */
[----:B------:R-:W-:-:S05]  /*2990*/  @P2 FADD.FTZ R7, R8, R7 ;  /* 0x0000000708072221 */ /* 0x000fca0000010000 */
.L_x_9843:
[----:B------:R-:W-:-:S04]  /*29a0*/  F2FP.BF16.PACK_AB R8, RZ, R7 ;  /* 0x00000007ff08723e */ /* 0x000fc800000010ff */
[----:B------:R-:W-:Y:S02]  /*29b0*/  PRMT R25, R25, 0x5410, R8 ;  /* 0x0000541019197816 */ /* 0x000fe40000000008 */
.L_x_9844:
[----:B------:R-:W-:Y:S01]  /*29c0*/  PRMT R8, RZ, 0x5410, R10 ;  /* 0x00005410ff087816 */ /* 0x000fe2000000000a */
[----:B------:R-:W-:Y:S05]  /*29d0*/  @P3 BRA `(.L_x_9845) ;  /* 0x0000008000003947 */ /* 0x000fea0003800000 */
[----:B------:R-:W-:-:S04]  /*29e0*/  ISETP.NE.U32.AND P4, PT, RZ, c[0x0][0x180], PT ;  /* 0x00006000ff007a0c */ /* 0x000fc80003f85070 */
[----:B------:R-:W-:-:S13]  /*29f0*/  ISETP.NE.AND.EX P4, PT, RZ, c[0x0][0x184], PT, P4 ;  /* 0x00006100ff007a0c */ /* 0x000fda0003f85340 */
[----:B------:R-:W-:Y:S05]  /*2a00*/  @P4 BRA `(.L_x_9846) ;  /* 0x0000002000004947 */ /* 0x000fea0003800000 */
[----:B------:R-:W-:Y:S05]  /*2a10*/  @P0 BRA `(.L_x_9847) ;  /* 0x0000008000000947 */ /* 0x000fea0003800000 */
[----:B------:R-:W-:Y:S05]  /*2a20*/  BRA `(.L_x_9848) ;  /* 0x0000009000007947 */ /* 0x000fea0003800000 */
.L_x_9846:
[----:B-----5:R-:W-:-:S05]  /*2a30*/  PRMT R9, RZ, 0x5410, R30 ;  /* 0x00005410ff097816 */ /* 0x020fca000000001e */
[----:B------:R-:W-:Y:S01]  /*2a40*/  FADD.FTZ R8, R9, R8 ;  /* 0x0000000809087221 */ /* 0x000fe20000010000 */
[----:B------:R-:W-:Y:S05]  /*2a50*/  BRA `(.L_x_9847) ;  /* 0x0000004000007947 */ /* 0x000fea0003800000 */
.L_x_9845:
[----:B-----5:R-:W-:-:S05]  /*2a60*/  PRMT R9, RZ, 0x5410, R34 ;  /* 0x00005410ff097816 */ /* 0x020fca0000000022 */
[----:B------:R-:W-:Y:S01]  /*2a70*/  FADD.FTZ R8, R9, R8 ;  /* 0x0000000809087221 */ /* 0x000fe20000010000 */
[----:B------:R-:W-:-:S05]  /*2a80*/  @P2 PRMT R9, RZ, 0x5410, R30 ;  /* 0x00005410ff092816 */ /* 0x000fca000000001e */
[----:B------:R-:W-:-:S05]  /*2a90*/  @P2 FADD.FTZ R8, R9, R8 ;  /* 0x0000000809082221 */ /* 0x000fca0000010000 */
.L_x_9847:
[----:B------:R-:W-:-:S04]  /*2aa0*/  F2FP.BF16.PACK_AB R9, RZ, R8 ;  /* 0x00000008ff09723e */ /* 0x000fc800000010ff */
[----:B------:R-:W-:Y:S02]  /*2ab0*/  PRMT R26, R9, 0x7610, R26 ;  /* 0x00007610091a7816 */ /* 0x000fe4000000001a */
.L_x_9848:
[----:B------:R-:W-:Y:S01]  /*2ac0*/  PRMT R9, RZ, 0x7610, R10 ;  /* 0x00007610ff097816 */ /* 0x000fe2000000000a */
[----:B------:R-:W-:Y:S05]  /*2ad0*/  @P3 BRA `(.L_x_9849) ;  /* 0x0000008000003947 */ /* 0x000fea0003800000 */
[----:B------:R-:W-:-:S04]  /*2ae0*/  ISETP.NE.U32.AND P4, PT, RZ, c[0x0][0x180], PT ;  /* 0x00006000ff007a0c */ /* 0x000fc80003f85070 */
[----:B------:R-:W-:-:S13]  /*2af0*/  ISETP.NE.AND.EX P4, PT, RZ, c[0x0][0x184], PT, P4 ;  /* 0x00006100ff007a0c */ /* 0x000fda0003f85340 */
[----:B------:R-:W-:Y:S05]  /*2b00*/  @P4 BRA `(.L_x_9850) ;  /* 0x0000002000004947 */ /* 0x000fea0003800000 */
[----:B------:R-:W-:Y:S05]  /*2b10*/  @P0 BRA `(.L_x_9851) ;  /* 0x0000008000000947 */ /* 0x000fea0003800000 */
[----:B------:R-:W-:Y:S05]  /*2b20*/  BRA `(.L_x_9852) ;  /* 0x0000009000007947 */ /* 0x000fea0003800000 */
.L_x_9850:
[----:B-----5:R-:W-:-:S05]  /*2b30*/  PRMT R10, RZ, 0x7610, R30 ;  /* 0x00007610ff0a7816 */ /* 0x020fca000000001e */
[----:B------:R-:W-:Y:S01]  /*2b40*/  FADD.FTZ R9, R10, R9 ;  /* 0x000000090a097221 */ /* 0x000fe20000010000 */
[----:B------:R-:W-:Y:S05]  /*2b50*/  BRA `(.L_x_9851) ;  /* 0x0000004000007947 */ /* 0x000fea0003800000 */
.L_x_9849:
[----:B-----5:R-:W-:-:S05]  /*2b60*/  PRMT R10, RZ, 0x7610, R34 ;  /* 0x00007610ff0a7816 */ /* 0x020fca0000000022 */
[----:B------:R-:W-:Y:S01]  /*2b70*/  FADD.FTZ R9, R10, R9 ;  /* 0x000000090a097221 */ /* 0x000fe20000010000 */
[----:B------:R-:W-:-:S05]  /*2b80*/  @P2 PRMT R10, RZ, 0x7610, R30 ;  /* 0x00007610ff0a2816 */ /* 0x000fca000000001e */
[----:B------:R-:W-:-:S05]  /*2b90*/  @P2 FADD.FTZ R9, R10, R9 ;  /* 0x000000090a092221 */ /* 0x000fca0000010000 */
.L_x_9851:
[----:B------:R-:W-:-:S04]  /*2ba0*/  F2FP.BF16.PACK_AB R10, RZ, R9 ;  /* 0x00000009ff0a723e */ /* 0x000fc800000010ff */
[----:B------:R-:W-:Y:S02]  /*2bb0*/  PRMT R26, R26, 0x5410, R10 ;  /* 0x000054101a1a7816 */ /* 0x000fe4000000000a */
.L_x_9852:
[----:B------:R-:W-:Y:S01]  /*2bc0*/  PRMT R10, RZ, 0x5410, R11 ;  /* 0x00005410ff0a7816 */ /* 0x000fe2000000000b */
[----:B------:R-:W-:Y:S05]  /*2bd0*/  @P3 BRA `(.L_x_9853) ;  /* 0x0000008000003947 */ /* 0x000fea0003800000 */
[----:B------:R-:W-:-:S04]  /*2be0*/  ISETP.NE.U32.AND P4, PT, RZ, c[0x0][0x180], PT ;  /* 0x00006000ff007a0c */ /* 0x000fc80003f85070 */
[----:B------:R-:W-:-:S13]  /*2bf0*/  ISETP.NE.AND.EX P4, PT, RZ, c[0x0][0x184], PT, P4 ;  /* 0x00006100ff007a0c */ /* 0x000fda0003f85340 */
[----:B------:R-:W-:Y:S05]  /*2c00*/  @P4 BRA `(.L_x_9854) ;  /* 0x0000002000004947 */ /* 0x000fea0003800000 */
[----:B------:R-:W-:Y:S05]  /*2c10*/  @P0 BRA `(.L_x_9855) ;  /* 0x0000008000000947 */ /* 0x000fea0003800000 */
[----:B------:R-:W-:Y:S05]  /*2c20*/  BRA `(.L_x_9856) ;  /* 0x0000009000007947 */ /* 0x000fea0003800000 */
.L_x_9854:
[----:B-----5:R-:W-:-:S05]  /*2c30*/  PRMT R12, RZ, 0x5410, R31 ;  /* 0x00005410ff0c7816 */ /* 0x020fca000000001f */
[----:B------:R-:W-:Y:S01]  /*2c40*/  FADD.FTZ R10, R12, R10 ;  /* 0x0000000a0c0a7221 */ /* 0x000fe20000010000 */
[----:B------:R-:W-:Y:S05]  /*2c50*/  BRA `(.L_x_9855) ;  /* 0x0000004000007947 */ /* 0x000fea0003800000 */
.L_x_9853:
[----:B-----5:R-:W-:-:S05]  /*2c60*/  PRMT R12, RZ, 0x5410, R35 ;  /* 0x00005410ff0c7816 */ /* 0x020fca0000000023 */
[----:B------:R-:W-:Y:S01]  /*2c70*/  FADD.FTZ R10, R12, R10 ;  /* 0x0000000a0c0a7221 */ /* 0x000fe20000010000 */
[----:B------:R-:W-:-:S05]  /*2c80*/  @P2 PRMT R12, RZ, 0x5410, R31 ;  /* 0x00005410ff0c2816 */ /* 0x000fca000000001f */
[----:B------:R-:W-:-:S05]  /*2c90*/  @P2 FADD.FTZ R10, R12, R10 ;  /* 0x0000000a0c0a2221 */ /* 0x000fca0000010000 */
.L_x_9855:
[----:B------:R-:W-:-:S04]  /*2ca0*/  F2FP.BF16.PACK_AB R12, RZ, R10 ;  /* 0x0000000aff0c723e */ /* 0x000fc800000010ff */
[----:B------:R-:W-:Y:S02]  /*2cb0*/  PRMT R27, R12, 0x7610, R27 ;  /* 0x000076100c1b7816 */ /* 0x000fe4000000001b */
.L_x_9856:
[----:B------:R-:W-:Y:S01]  /*2cc0*/  PRMT R11, RZ, 0x7610, R11 ;  /* 0x00007610ff0b7816 */ /* 0x000fe2000000000b */
[----:B------:R-:W-:Y:S05]  /*2cd0*/  @P3 BRA `(.L_x_9857) ;  /* 0x0000008000003947 */ /* 0x000fea0003800000 */
[----:B------:R-:W-:-:S04]  /*2ce0*/  ISETP.NE.U32.AND P4, PT, RZ, c[0x0][0x180], PT ;  /* 0x00006000ff007a0c */ /* 0x000fc80003f85070 */
[----:B------:R-:W-:-:S13]  /*2cf0*/  ISETP.NE.AND.EX P4, PT, RZ, c[0x0][0x184], PT, P4 ;  /* 0x00006100ff007a0c */ /* 0x000fda0003f85340 */
[----:B------:R-:W-:Y:S05]  /*2d00*/  @P4 BRA `(.L_x_9858) ;  /* 0x0000002000004947 */ /* 0x000fea0003800000 */
[----:B------:R-:W-:Y:S05]  /*2d10*/  @P0 BRA `(.L_x_9859) ;  /* 0x0000008000000947 */ /* 0x000fea0003800000 */
[----:B------:R-:W-:Y:S05]  /*2d20*/  BRA `(.L_x_9860) ;  /* 0x0000009000007947 */ /* 0x000fea0003800000 */
.L_x_9858:
[----:B-----5:R-:W-:-:S05]  /*2d30*/  PRMT R12, RZ, 0x7610, R31 ;  /* 0x00007610ff0c7816 */ /* 0x020fca000000001f */
[----:B------:R-:W-:Y:S01]  /*2d40*/  FADD.FTZ R11, R12, R11 ;  /* 0x0000000b0c0b7221 */ /* 0x000fe20000010000 */
[----:B------:R-:W-:Y:S05]  /*2d50*/  BRA `(.L_x_9859) ;  /* 0x0000004000007947 */ /* 0x000fea0003800000 */
.L_x_9857:
[----:B-----5:R-:W-:-:S05]  /*2d60*/  PRMT R12, RZ, 0x7610, R35 ;  /* 0x00007610ff0c7816 */ /* 0x020fca0000000023 */
[----:B------:R-:W-:Y:S01]  /*2d70*/  FADD.FTZ R11, R12, R11 ;  /* 0x0000000b0c0b7221 */ /* 0x000fe20000010000 */
[----:B------:R-:W-:-:S05]  /*2d80*/  @P2 PRMT R12, RZ, 0x7610, R31 ;  /* 0x00007610ff0c2816 */ /* 0x000fca000000001f */
[----:B------:R-:W-:-:S05]  /*2d90*/  @P2 FADD.FTZ R11, R12, R11 ;  /* 0x0000000b0c0b2221 */ /* 0x000fca0000010000 */
.L_x_9859:
[----:B------:R-:W-:-:S04]  /*2da0*/  F2FP.BF16.PACK_AB R12, RZ, R11 ;  /* 0x0000000bff0c723e */ /* 0x000fc800000010ff */
[----:B------:R-:W-:Y:S02]  /*2db0*/  PRMT R27, R27, 0x5410, R12 ;  /* 0x000054101b1b7816 */ /* 0x000fe4000000000c */
.L_x_9860:
[----:B------:R-:W-:-:S05]  /*2dc0*/  @P0 IMAD.WIDE.U32 R12, R0, R222, c[0x0][0x188] ;  /* 0x00006200000c0625 */ /* 0x000fca00078e00de */
[----:B------:R0:W-:Y:S02]  /*2dd0*/  @P0 STG.E.128 [R12.64], R24 ;  /* 0x000000180c000986 */ /* 0x0001e4000c101d04 */
[----:B0-----:R-:W-:-:S05]  /*2de0*/  IADD3 R12, R208, 0x200, RZ ;  /* 0x00000200d00c7810 */ /* 0x001fca0007ffe0ff */
[----:B------:R-:W-:-:S05]  /*2df0*/  @P1 IMAD.WIDE.U32 R14, R12, R222, c[0x0][0x178] ;  /* 0x00005e000c0e1625 */ /* 0x000fca00078e00de */
        /* <DEDUP_REMOVED lines=12> */
.L_x_9862:
[----:B-----5:R-:W-:-:S05]  /*2ec0*/  PRMT R14, RZ, 0x5410, R28 ;  /* 0x00005410ff0e7816 */ /* 0x020fca000000001c */
[----:B------:R-:W-:Y:S01]  /*2ed0*/  FADD.FTZ R13, R14, R13 ;  /* 0x0000000d0e0d7221 */ /* 0x000fe20000010000 */
[----:B------:R-:W-:Y:S05]  /*2ee0*/  BRA `(.L_x_9863) ;  /* 0x0000004000007947 */ /* 0x000fea0003800000 */
.L_x_9861:
[----:B-----5:R-:W-:-:S05]  /*2ef0*/  PRMT R14, RZ, 0x5410, R32 ;  /* 0x00005410ff0e7816 */ /* 0x020fca0000000020 */
[----:B------:R-:W-:Y:S01]  /*2f00*/  FADD.FTZ R13, R14, R13 ;  /* 0x0000000d0e0d7221 */ /* 0x000fe20000010000 */
[----:B------:R-:W-:-:S05]  /*2f10*/  @P2 PRMT R14, RZ, 0x5410, R28 ;  /* 0x00005410ff0e2816 */ /* 0x000fca000000001c */
[----:B------:R-:W-:-:S05]  /*2f20*/  @P2 FADD.FTZ R13, R14, R13 ;  /* 0x0000000d0e0d2221 */ /* 0x000fca0000010000 */
.L_x_9863:
[----:B------:R-:W-:-:S04]  /*2f30*/  F2FP.BF16.PACK_AB R14, RZ, R13 ;  /* 0x0000000dff0e723e */ /* 0x000fc800000010ff */
[----:B------:R-:W-:Y:S02]  /*2f40*/  PRMT R24, R14, 0x7610, R24 ;  /* 0x000076100e187816 */ /* 0x000fe40000000018 */
.L_x_9864:
[----:B------:R-:W-:Y:S01]  /*2f50*/  PRMT R14, RZ, 0x7610, R20 ;  /* 0x00007610ff0e7816 */ /* 0x000fe20000000014 */
[----:B------:R-:W-:Y:S05]  /*2f60*/  @P3 BRA `(.L_x_9865) ;  /* 0x0000008000003947 */ /* 0x000fea0003800000 */
[----:B------:R-:W-:-:S04]  /*2f70*/  ISETP.NE.U32.AND P4, PT, RZ, c[0x0][0x180], PT ;  /* 0x00006000ff007a0c */ /* 0x000fc80003f85070 */
[----:B------:R-:W-:-:S13]  /*2f80*/  ISETP.NE.AND.EX P4, PT, RZ, c[0x0][0x184], PT, P4 ;  /* 0x00006100ff007a0c */ /* 0x000fda0003f85340 */
[----:B------:R-:W-:Y:S05]  /*2f90*/  @P4 BRA `(.L_x_9866) ;  /* 0x0000002000004947 */ /* 0x000fea0003800000 */
[----:B------:R-:W-:Y:S05]  /*2fa0*/  @P0 BRA `(.L_x_9867) ;  /* 0x0000008000000947 */ /* 0x000fea0003800000 */
[----:B------:R-:W-:Y:S05]  /*2fb0*/  BRA `(.L_x_9868) ;  /* 0x0000009000007947 */ /* 0x000fea0003800000 */
.L_x_9866:
[----:B-----5:R-:W-:-:S05]  /*2fc0*/  PRMT R15, RZ, 0x7610, R28 ;  /* 0x00007610ff0f7816 */ /* 0x020fca000000001c */
[----:B------:R-:W-:Y:S01]  /*2fd0*/  FADD.FTZ R14, R15, R14 ;  /* 0x0000000e0f0e7221 */ /* 0x000fe20000010000 */
[----:B------:R-:W-:Y:S05]  /*2fe0*/  BRA `(.L_x_9867) ;  /* 0x0000004000007947 */ /* 0x000fea0003800000 */
.L_x_9865:
[----:B-----5:R-:W-:-:S05]  /*2ff0*/  PRMT R15, RZ, 0x7610, R32 ;  /* 0x00007610ff0f7816 */ /* 0x020fca0000000020 */
[----:B------:R-:W-:Y:S01]  /*3000*/  FADD.FTZ R14, R15, R14 ;  /* 0x0000000e0f0e7221 */ /* 0x000fe20000010000 */
[----:B------:R-:W-:-:S05]  /*3010*/  @P2 PRMT R15, RZ, 0x7610, R28 ;  /* 0x00007610ff0f2816 */ /* 0x000fca000000001c */
[----:B------:R-:W-:-:S05]  /*3020*/  @P2 FADD.FTZ R14, R15, R14 ;  /* 0x0000000e0f0e2221 */ /* 0x000fca0000010000 */
.L_x_9867:
[----:B------:R-:W-:-:S04]  /*3030*/  F2FP.BF16.PACK_AB R15, RZ, R14 ;  /* 0x0000000eff0f723e */ /* 0x000fc800000010ff */
[----:B------:R-:W-:Y:S02]  /*3040*/  PRMT R24, R24, 0x5410, R15 ;  /* 0x0000541018187816 */ /* 0x000fe4000000000f */
.L_x_9868:
[----:B------:R-:W-:Y:S01]  /*3050*/  PRMT R15, RZ, 0x5410, R21 ;  /* 0x00005410ff0f7816 */ /* 0x000fe20000000015 */
[----:B------:R-:W-:Y:S05]  /*3060*/  @P3 BRA `(.L_x_9869) ;  /* 0x0000008000003947 */ /* 0x000fea0003800000 */
[----:B------:R-:W-:-:S04]  /*3070*/  ISETP.NE.U32.AND P4, PT, RZ, c[0x0][0x180], PT ;  /* 0x00006000ff007a0c */ /* 0x000fc80003f85070 */
[----:B------:R-:W-:-:S13]  /*3080*/  ISETP.NE.AND.EX P4, PT, RZ, c[0x0][0x184], PT, P4 ;  /* 0x00006100ff007a0c */ /* 0x000fda0003f85340 */
[----:B------:R-:W-:Y:S05]  /*3090*/  @P4 BRA `(.L_x_9870) ;  /* 0x0000002000004947 */ /* 0x000fea0003800000 */
[----:B------:R-:W-:Y:S05]  /*30a0*/  @P0 BRA `(.L_x_9871) ;  /* 0x0000008000000947 */ /* 0x000fea0003800000 */
[----:B------:R-:W-:Y:S05]  /*30b0*/  BRA `(.L_x_9872) ;  /* 0x0000009000007947 */ /* 0x000fea0003800000 */
.L_x_9870:
[----:B-----5:R-:W-:-:S05]  /*30c0*/  PRMT R16, RZ, 0x5410, R29 ;  /* 0x00005410ff107816 */ /* 0x020fca000000001d */
[----:B------:R-:W-:Y:S01]  /*30d0*/  FADD.FTZ R15, R16, R15 ;  /* 0x0000000f100f7221 */ /* 0x000fe20000010000 */
[----:B------:R-:W-:Y:S05]  /*30e0*/  BRA `(.L_x_9871) ;  /* 0x0000004000007947 */ /* 0x000fea0003800000 */
.L_x_9869:
[----:B-----5:R-:W-:-:S05]  /*30f0*/  PRMT R16, RZ, 0x5410, R33 ;  /* 0x00005410ff107816 */ /* 0x020fca0000000021 */
[----:B------:R-:W-:Y:S01]  /*3100*/  FADD.FTZ R15, R16, R15 ;  /* 0x0000000f100f7221 */ /* 0x000fe20000010000 */
[----:B------:R-:W-:-:S05]  /*3110*/  @P2 PRMT R16, RZ, 0x5410, R29 ;  /* 0x00005410ff102816 */ /* 0x000fca000000001d */
[----:B------:R-:W-:-:S05]  /*3120*/  @P2 FADD.FTZ R15, R16, R15 ;  /* 0x0000000f100f2221 */ /* 0x000fca0000010000 */
.L_x_9871:
[----:B------:R-:W-:-:S04]  /*3130*/  F2FP.BF16.PACK_AB R16, RZ, R15 ;  /* 0x0000000fff10723e */ /* 0x000fc800000010ff */
[----:B------:R-:W-:Y:S02]  /*3140*/  PRMT R25, R16, 0x7610, R25 ;  /* 0x0000761010197816 */ /* 0x000fe40000000019 */
.L_x_9872:
[----:B------:R-:W-:Y:S01]  /*3150*/  PRMT R17, RZ, 0x7610, R21 ;  /* 0x00007610ff117816 */ /* 0x000fe20000000015 */
[----:B------:R-:W-:Y:S05]  /*3160*/  @P3 BRA `(.L_x_9873) ;  /* 0x0000008000003947 */ /* 0x000fea0003800000 */
[----:B------:R-:W-:-:S04]  /*3170*/  ISETP.NE.U32.AND P4, PT, RZ, c[0x0][0x180], PT ;  /* 0x00006000ff007a0c */ /* 0x000fc80003f85070 */
[----:B------:R-:W-:-:S13]  /*3180*/  ISETP.NE.AND.EX P4, PT, RZ, c[0x0][0x184], PT, P4 ;  /* 0x00006100ff007a0c */ /* 0x000fda0003f85340 */
[----:B------:R-:W-:Y:S05]  /*3190*/  @P4 BRA `(.L_x_9874) ;  /* 0x0000002000004947 */ /* 0x000fea0003800000 */
[----:B------:R-:W-:Y:S05]  /*31a0*/  @P0 BRA `(.L_x_9875) ;  /* 0x0000008000000947 */ /* 0x000fea0003800000 */
[----:B------:R-:W-:Y:S05]  /*31b0*/  BRA `(.L_x_9876) ;  /* 0x0000009000007947 */ /* 0x000fea0003800000 */
.L_x_9874:
[----:B-----5:R-:W-:-:S05]  /*31c0*/  PRMT R16, RZ, 0x7610, R29 ;  /* 0x00007610ff107816 */ /* 0x020fca000000001d */
[----:B------:R-:W-:Y:S01]  /*31d0*/  FADD.FTZ R17, R16, R17 ;  /* 0x0000001110117221 */ /* 0x000fe20000010000 */
[----:B------:R-:W-:Y:S05]  /*31e0*/  BRA `(.L_x_9875) ;  /* 0x0000004000007947 */ /* 0x000fea0003800000 */
.L_x_9873:
[----:B-----5:R-:W-:-:S05]  /*31f0*/  PRMT R16, RZ, 0x7610, R33 ;  /* 0x00007610ff107816 */ /* 0x020fca0000000021 */
[----:B------:R-:W-:Y:S01]  /*3200*/  FADD.FTZ R17, R16, R17 ;  /* 0x0000001110117221 */ /* 0x000fe20000010000 */
[----:B------:R-:W-:-:S05]  /*3210*/  @P2 PRMT R16, RZ, 0x7610, R29 ;  /* 0x00007610ff102816 */ /* 0x000fca000000001d */
[----:B------:R-:W-:-:S05]  /*3220*/  @P2 FADD.FTZ R17, R16, R17 ;  /* 0x0000001110112221 */ /* 0x000fca0000010000 */
.L_x_9875:
[----:B------:R-:W-:-:S04]  /*3230*/  F2FP.BF16.PACK_AB R16, RZ, R17 ;  /* 0x00000011ff10723e */ /* 0x000fc800000010ff */
[----:B------:R-:W-:Y:S02]  /*3240*/  PRMT R25, R25, 0x5410, R16 ;  /* 0x0000541019197816 */ /* 0x000fe40000000010 */
.L_x_9876:
[----:B------:R-:W-:Y:S01]  /*3250*/  PRMT R16, RZ, 0x5410, R22 ;  /* 0x00005410ff107816 */ /* 0x000fe20000000016 */
[----:B------:R-:W-:Y:S05]  /*3260*/  @P3 BRA `(.L_x_9877) ;  /* 0x0000008000003947 */ /* 0x000fea0003800000 */
[----:B------:R-:W-:-:S04]  /*3270*/  ISETP.NE.U32.AND P4, PT, RZ, c[0x0][0x180], PT ;  /* 0x00006000ff007a0c */ /* 0x000fc80003f85070 */
[----:B------:R-:W-:-:S13]  /*3280*/  ISETP.NE.AND.EX P4, PT, RZ, c[0x0][0x184], PT, P4 ;  /* 0x00006100ff007a0c */ /* 0x000fda0003f85340 */
[----:B------:R-:W-:Y:S05]  /*3290*/  @P4 BRA `(.L_x_9878) ;  /* 0x0000002000004947 */ /* 0x000fea0003800000 */
[----:B------:R-:W-:Y:S05]  /*32a0*/  @P0 BRA `(.L_x_9879) ;  /* 0x0000008000000947 */ /* 0x000fea0003800000 */
[----:B------:R-:W-:Y:S05]  /*32b0*/  BRA `(.L_x_9880) ;  /* 0x0000009000007947 */ /* 0x000fea0003800000 */
.L_x_9878:
[----:B-----5:R-:W-:-:S05]  /*32c0*/  PRMT R18, RZ, 0x5410, R30 ;  /* 0x00005410ff127816 */ /* 0x020fca000000001e */
[----:B------:R-:W-:Y:S01]  /*32d0*/  FADD.FTZ R16, R18, R16 ;  /* 0x0000001012107221 */ /* 0x000fe20000010000 */
[----:B------:R-:W-:Y:S05]  /*32e0*/  BRA `(.L_x_9879) ;  /* 0x0000004000007947 */ /* 0x000fea0003800000 */
.L_x_9877:
[----:B-----5:R-:W-:-:S05]  /*32f0*/  PRMT R18, RZ, 0x5410, R34 ;  /* 0x00005410ff127816 */ /* 0x020fca0000000022 */
[----:B------:R-:W-:Y:S01]  /*3300*/  FADD.FTZ R16, R18, R16 ;  /* 0x0000001012107221 */ /* 0x000fe20000010000 */
[----:B------:R-:W-:-:S05]  /*3310*/  @P2 PRMT R18, RZ, 0x5410, R30 ;  /* 0x00005410ff122816 */ /* 0x000fca000000001e */
[----:B------:R-:W-:-:S05]  /*3320*/  @P2 FADD.FTZ R16, R18, R16 ;  /* 0x0000001012102221 */ /* 0x000fca0000010000 */
.L_x_9879:
[----:B------:R-:W-:-:S04]  /*3330*/  F2FP.BF16.PACK_AB R18, RZ, R16 ;  /* 0x00000010ff12723e */ /* 0x000fc800000010ff */
[----:B------:R-:W-:Y:S02]  /*3340*/  PRMT R26, R18, 0x7610, R26 ;  /* 0x00007610121a7816 */ /* 0x000fe4000000001a */
.L_x_9880:
[----:B------:R-:W-:Y:S01]  /*3350*/  PRMT R19, RZ, 0x7610, R22 ;  /* 0x00007610ff137816 */ /* 0x000fe20000000016 */
[----:B------:R-:W-:Y:S05]  /*3360*/  @P3 BRA `(.L_x_9881) ;  /* 0x0000008000003947 */ /* 0x000fea0003800000 */
[----:B------:R-:W-:-:S04]  /*3370*/  ISETP.NE.U32.AND P4, PT, RZ, c[0x0][0x180], PT ;  /* 0x00006000ff007a0c */ /* 0x000fc80003f85070 */
[----:B------:R-:W-:-:S13]  /*3380*/  ISETP.NE.AND.EX P4, PT, RZ, c[0x0][0x184], PT, P4 ;  /* 0x00006100ff007a0c */ /* 0x000fda0003f85340 */
[----:B------:R-:W-:Y:S05]  /*3390*/  @P4 BRA `(.L_x_9882) ;  /* 0x0000002000004947 */ /* 0x000fea0003800000 */
[----:B------:R-:W-:Y:S05]  /*33a0*/  @P0 BRA `(.L_x_9883) ;  /* 0x0000008000000947 */ /* 0x000fea0003800000 */
[----:B------:R-:W-:Y:S05]  /*33b0*/  BRA `(.L_x_9884) ;  /* 0x0000009000007947 */ /* 0x000fea0003800000 */
.L_x_9882:
[----:B-----5:R-:W-:-:S05]  /*33c0*/  PRMT R18, RZ, 0x7610, R30 ;  /* 0x00007610ff127816 */ /* 0x020fca000000001e */
[----:B------:R-:W-:Y:S01]  /*33d0*/  FADD.FTZ R19, R18, R19 ;  /* 0x0000001312137221 */ /* 0x000fe20000010000 */
[----:B------:R-:W-:Y:S05]  /*33e0*/  BRA `(.L_x_9883) ;  /* 0x0000004000007947 */ /* 0x000fea0003800000 */
.L_x_9881:
[----:B-----5:R-:W-:-:S05]  /*33f0*/  PRMT R18, RZ, 0x7610, R34 ;  /* 0x00007610ff127816 */ /* 0x020fca0000000022 */
[----:B------:R-:W-:Y:S01]  /*3400*/  FADD.FTZ R19, R18, R19 ;  /* 0x0000001312137221 */ /* 0x000fe20000010000 */
[----:B------:R-:W-:-:S05]  /*3410*/  @P2 PRMT R18, RZ, 0x7610, R30 ;  /* 0x00007610ff122816 */ /* 0x000fca000000001e */
[----:B------:R-:W-:-:S05]  /*3420*/  @P2 FADD.FTZ R19, R18, R19 ;  /* 0x0000001312132221 */ /* 0x000fca0000010000 */
.L_x_9883:
[----:B------:R-:W-:-:S04]  /*3430*/  F2FP.BF16.PACK_AB R18, RZ, R19 ;  /* 0x00000013ff12723e */ /* 0x000fc800000010ff */
[----:B------:R-:W-:Y:S02]  /*3440*/  PRMT R26, R26, 0x5410, R18 ;  /* 0x000054101a1a7816 */ /* 0x000fe40000000012 */
.L_x_9884:
[----:B------:R-:W-:Y:S01]  /*3450*/  PRMT R18, RZ, 0x5410, R23 ;  /* 0x00005410ff127816 */ /* 0x000fe20000000017 */
[----:B------:R-:W-:Y:S05]  /*3460*/  @P3 BRA `(.L_x_9885) ;  /* 0x0000008000003947 */ /* 0x000fea0003800000 */
[----:B------:R-:W-:-:S04]  /*3470*/  ISETP.NE.U32.AND P4, PT, RZ, c[0x0][0x180], PT ;  /* 0x00006000ff007a0c */ /* 0x000fc80003f85070 */
[----:B------:R-:W-:-:S13]  /*3480*/  ISETP.NE.AND.EX P4, PT, RZ, c[0x0][0x184], PT, P4 ;  /* 0x00006100ff007a0c */ /* 0x000fda0003f85340 */
[----:B------:R-:W-:Y:S05]  /*3490*/  @P4 BRA `(.L_x_9886) ;  /* 0x0000002000004947 */ /* 0x000fea0003800000 */
[----:B------:R-:W-:Y:S05]  /*34a0*/  @P0 BRA `(.L_x_9887) ;  /* 0x0000008000000947 */ /* 0x000fea0003800000 */
[----:B------:R-:W-:Y:S05]  /*34b0*/  BRA `(.L_x_9888) ;  /* 0x0000009000007947 */ /* 0x000fea0003800000 */
.L_x_9886:
[----:B-----5:R-:W-:-:S05]  /*34c0*/  PRMT R20, RZ, 0x5410, R31 ;  /* 0x00005410ff147816 */ /* 0x020fca000000001f */
[----:B------:R-:W-:Y:S01]  /*34d0*/  FADD.FTZ R18, R20, R18 ;  /* 0x0000001214127221 */ /* 0x000fe20000010000 */
[----:B------:R-:W-:Y:S05]  /*34e0*/  BRA `(.L_x_9887) ;  /* 0x0000004000007947 */ /* 0x000fea0003800000 */
.L_x_9885:
[----:B-----5:R-:W-:-:S05]  /*34f0*/  PRMT R20, RZ, 0x5410, R35 ;  /* 0x00005410ff147816 */ /* 0x020fca0000000023 */
[----:B------:R-:W-:Y:S01]  /*3500*/  FADD.FTZ R18, R20, R18 ;  /* 0x0000001214127221 */ /* 0x000fe20000010000 */
[----:B------:R-:W-:-:S05]  /*3510*/  @P2 PRMT R20, RZ, 0x5410, R31 ;  /* 0x00005410ff142816 */ /* 0x000fca000000001f */
[----:B------:R-:W-:-:S05]  /*3520*/  @P2 FADD.FTZ R18, R20, R18 ;  /* 0x0000001214122221 */ /* 0x000fca0000010000 */
.L_x_9887:
[----:B------:R-:W-:-:S04]  /*3530*/  F2FP.BF16.PACK_AB R20, RZ, R18 ;  /* 0x00000012ff14723e */ /* 0x000fc800000010ff */
[----:B------:R-:W-:Y:S02]  /*3540*/  PRMT R27, R20, 0x7610, R27 ;  /* 0x00007610141b7816 */ /* 0x000fe4000000001b */
.L_x_9888:
[----:B------:R-:W-:Y:S01]  /*3550*/  PRMT R20, RZ, 0x7610, R23 ;  /* 0x00007610ff147816 */ /* 0x000fe20000000017 */
[----:B------:R-:W-:Y:S05]  /*3560*/  @P3 BRA `(.L_x_9889) ;  /* 0x0000008000003947 */ /* 0x000fea0003800000 */
[----:B------:R-:W-:-:S04]  /*3570*/  ISETP.NE.U32.AND P4, PT, RZ, c[0x0][0x180], PT ;  /* 0x00006000ff007a0c */ /* 0x000fc80003f85070 */
[----:B------:R-:W-:-:S13]  /*3580*/  ISETP.NE.AND.EX P4, PT, RZ, c[0x0][0x184], PT, P4 ;  /* 0x00006100ff007a0c */ /* 0x000fda0003f85340 */
[----:B------:R-:W-:Y:S05]  /*3590*/  @P4 BRA `(.L_x_9890) ;  /* 0x0000002000004947 */ /* 0x000fea0003800000 */
[----:B------:R-:W-:Y:S05]  /*35a0*/  @P0 BRA `(.L_x_9891) ;  /* 0x0000008000000947 */ /* 0x000fea0003800000 */
[----:B------:R-:W-:Y:S05]  /*35b0*/  BRA `(.L_x_9892) ;  /* 0x0000009000007947 */ /* 0x000fea0003800000 */
.L_x_9890:
[----:B-----5:R-:W-:-:S05]  /*35c0*/  PRMT R21, RZ, 0x7610, R31 ;  /* 0x00007610ff157816 */ /* 0x020fca000000001f */
[----:B------:R-:W-:Y:S01]  /*35d0*/  FADD.FTZ R20, R21, R20 ;  /* 0x0000001415147221 */ /* 0x000fe20000010000 */
[----:B------:R-:W-:Y:S05]  /*35e0*/  BRA `(.L_x_9891) ;  /* 0x0000004000007947 */ /* 0x000fea0003800000 */
.L_x_9889:
[----:B-----5:R-:W-:-:S05]  /*35f0*/  PRMT R21, RZ, 0x7610, R35 ;  /* 0x00007610ff157816 */ /* 0x020fca0000000023 */
[----:B------:R-:W-:Y:S01]  /*3600*/  FADD.FTZ R20, R21, R20 ;  /* 0x0000001415147221 */ /* 0x000fe20000010000 */
[----:B------:R-:W-:-:S05]  /*3610*/  @P2 PRMT R21, RZ, 0x7610, R31 ;  /* 0x00007610ff152816 */ /* 0x000fca000000001f */
[----:B------:R-:W-:-:S05]  /*3620*/  @P2 FADD.FTZ R20, R21, R20 ;  /* 0x0000001415142221 */ /* 0x000fca0000010000 */
.L_x_9891:
[----:B------:R-:W-:-:S04]  /*3630*/  F2FP.BF16.PACK_AB R21, RZ, R20 ;  /* 0x00000014ff15723e */ /* 0x000fc800000010ff */
[----:B------:R-:W-:Y:S02]  /*3640*/  PRMT R27, R27, 0x5410, R21 ;  /* 0x000054101b1b7816 */ /* 0x000fe40000000015 */
.L_x_9892:
        /* <DEDUP_REMOVED lines=16> */
.L_x_9894:
[----:B-----5:R-:W-:-:S05]  /*3750*/  PRMT R23, RZ, 0x5410, R28 ;  /* 0x00005410ff177816 */ /* 0x020fca000000001c */
[----:B------:R-:W-:Y:S01]  /*3760*/  FADD.FTZ R22, R23, R22 ;  /* 0x0000001617167221 */ /* 0x000fe20000010000 */
[----:B------:R-:W-:Y:S05]  /*3770*/  BRA `(.L_x_9895) ;  /* 0x0000004000007947 */ /* 0x000fea0003800000 */
.L_x_9893:
[----:B-----5:R-:W-:-:S05]  /*3780*/  PRMT R23, RZ, 0x5410, R32 ;  /* 0x00005410ff177816 */ /* 0x020fca0000000020 */
[----:B------:R-:W-:Y:S01]  /*3790*/  FADD.FTZ R22, R23, R22 ;  /* 0x0000001617167221 */ /* 0x000fe20000010000 */
[----:B------:R-:W-:-:S05]  /*37a0*/  @P2 PRMT R23, RZ, 0x5410, R28 ;  /* 0x00005410ff172816 */ /* 0x000fca000000001c */
[----:B------:R-:W-:-:S05]  /*37b0*/  @P2 FADD.FTZ R22, R23, R22 ;  /* 0x0000001617162221 */ /* 0x000fca0000010000 */
.L_x_9895:
[----:B------:R-:W-:-:S04]  /*37c0*/  F2FP.BF16.PACK_AB R23, RZ, R22 ;  /* 0x00000016ff17723e */ /* 0x000fc800000010ff */
[----:B------:R-:W-:Y:S02]  /*37d0*/  PRMT R24, R23, 0x7610, R24 ;  /* 0x0000761017187816 */ /* 0x000fe40000000018 */
.L_x_9896:
[----:B------:R-:W-:Y:S01]  /*37e0*/  PRMT R23, RZ, 0x7610, R184 ;  /* 0x00007610ff177816 */ /* 0x000fe200000000b8 */
[----:B------:R-:W-:Y:S05]  /*37f0*/  @P3 BRA `(.L_x_9897) ;  /* 0x0000008000003947 */ /* 0x000fea0003800000 */
[----:B------:R-:W-:-:S04]  /*3800*/  ISETP.NE.U32.AND P4, PT, RZ, c[0x0][0x180], PT ;  /* 0x00006000ff007a0c */ /* 0x000fc80003f85070 */
[----:B------:R-:W-:-:S13]  /*3810*/  ISETP.NE.AND.EX P4, PT, RZ, c[0x0][0x184], PT, P4 ;  /* 0x00006100ff007a0c */ /* 0x000fda0003f85340 */
[----:B------:R-:W-:Y:S05]  /*3820*/  @P4 BRA `(.L_x_9898) ;  /* 0x0000002000004947 */ /* 0x000fea0003800000 */
[----:B------:R-:W-:Y:S05]  /*3830*/  @P0 BRA `(.L_x_9899) ;  /* 0x0000008000000947 */ /* 0x000fea0003800000 */
[----:B------:R-:W-:Y:S05]  /*3840*/  BRA `(.L_x_9900) ;  /* 0x0000009000007947 */ /* 0x000fea0003800000 */
.L_x_9898:
[----:B-----5:R-:W-:-:S05]  /*3850*/  PRMT R184, RZ, 0x7610, R28 ;  /* 0x00007610ffb87816 */ /* 0x020fca000000001c */
[----:B------:R-:W-:Y:S01]  /*3860*/  FADD.FTZ R23, R184, R23 ;  /* 0x00000017b8177221 */ /* 0x000fe20000010000 */
[----:B------:R-:W-:Y:S05]  /*3870*/  BRA `(.L_x_9899) ;  /* 0x0000004000007947 */ /* 0x000fea0003800000 */
.L_x_9897:
[----:B-----5:R-:W-:-:S05]  /*3880*/  PRMT R184, RZ, 0x7610, R32 ;  /* 0x00007610ffb87816 */ /* 0x020fca0000000020 */
[----:B------:R-:W-:Y:S01]  /*3890*/  FADD.FTZ R23, R184, R23 ;  /* 0x00000017b8177221 */ /* 0x000fe20000010000 */
[----:B------:R-:W-:-:S05]  /*38a0*/  @P2 PRMT R184, RZ, 0x7610, R28 ;  /* 0x00007610ffb82816 */ /* 0x000fca000000001c */
[----:B------:R-:W-:-:S05]  /*38b0*/  @P2 FADD.FTZ R23, R184, R23 ;  /* 0x00000017b8172221 */ /* 0x000fca0000010000 */
.L_x_9899:
[----:B------:R-:W-:-:S04]  /*38c0*/  F2FP.BF16.PACK_AB R184, RZ, R23 ;  /* 0x00000017ffb8723e */ /* 0x000fc800000010ff */
[----:B------:R-:W-:Y:S02]  /*38d0*/  PRMT R24, R24, 0x5410, R184 ;  /* 0x0000541018187816 */ /* 0x000fe400000000b8 */
.L_x_9900:
[----:B------:R-:W-:Y:S01]  /*38e0*/  PRMT R188, RZ, 0x5410, R185 ;  /* 0x00005410ffbc7816 */ /* 0x000fe200000000b9 */
[----:B------:R-:W-:Y:S05]  /*38f0*/  @P3 BRA `(.L_x_9901) ;  /* 0x0000008000003947 */ /* 0x000fea0003800000 */
[----:B------:R-:W-:-:S04]  /*3900*/  ISETP.NE.U32.AND P4, PT, RZ, c[0x0][0x180], PT ;  /* 0x00006000ff007a0c */ /* 0x000fc80003f85070 */
[----:B------:R-:W-:-:S13]  /*3910*/  ISETP.NE.AND.EX P4, PT, RZ, c[0x0][0x184], PT, P4 ;  /* 0x00006100ff007a0c */ /* 0x000fda0003f85340 */
[----:B------:R-:W-:Y:S05]  /*3920*/  @P4 BRA `(.L_x_9902) ;  /* 0x0000002000004947 */ /* 0x000fea0003800000 */
[----:B------:R-:W-:Y:S05]  /*3930*/  @P0 BRA `(.L_x_9903) ;  /* 0x0000008000000947 */ /* 0x000fea0003800000 */
[----:B------:R-:W-:Y:S05]  /*3940*/  BRA `(.L_x_9904) ;  /* 0x0000009000007947 */ /* 0x000fea0003800000 */
.L_x_9902:
[----:B-----5:R-:W-:-:S05]  /*3950*/  PRMT R184, RZ, 0x5410, R29 ;  /* 0x00005410ffb87816 */ /* 0x020fca000000001d */
[----:B------:R-:W-:Y:S01]  /*3960*/  FADD.FTZ R188, R184, R188 ;  /* 0x000000bcb8bc7221 */ /* 0x000fe20000010000 */
[----:B------:R-:W-:Y:S05]  /*3970*/  BRA `(.L_x_9903) ;  /* 0x0000004000007947 */ /* 0x000fea0003800000 */
.L_x_9901:
[----:B-----5:R-:W-:-:S05]  /*3980*/  PRMT R184, RZ, 0x5410, R33 ;  /* 0x00005410ffb87816 */ /* 0x020fca0000000021 */
[----:B------:R-:W-:Y:S01]  /*3990*/  FADD.FTZ R188, R184, R188 ;  /* 0x000000bcb8bc7221 */ /* 0x000fe20000010000 */
[----:B------:R-:W-:-:S05]  /*39a0*/  @P2 PRMT R184, RZ, 0x5410, R29 ;  /* 0x00005410ffb82816 */ /* 0x000fca000000001d */
[----:B------:R-:W-:-:S05]  /*39b0*/  @P2 FADD.FTZ R188, R184, R188 ;  /* 0x000000bcb8bc2221 */ /* 0x000fca0000010000 */
.L_x_9903:
[----:B------:R-:W-:-:S04]  /*39c0*/  F2FP.BF16.PACK_AB R184, RZ, R188 ;  /* 0x000000bcffb8723e */ /* 0x000fc800000010ff */
[----:B------:R-:W-:Y:S02]  /*39d0*/  PRMT R25, R184, 0x7610, R25 ;  /* 0x00007610b8197816 */ /* 0x000fe40000000019 */
.L_x_9904:
[----:B------:R-:W-:Y:S01]  /*39e0*/  PRMT R193, RZ, 0x7610, R185 ;  /* 0x00007610ffc17816 */ /* 0x000fe200000000b9 */
[----:B------:R-:W-:Y:S05]  /*39f0*/  @P3 BRA `(.L_x_9905) ;  /* 0x0000008000003947 */ /* 0x000fea0003800000 */
[----:B------:R-:W-:-:S04]  /*3a00*/  ISETP.NE.U32.AND P4, PT, RZ, c[0x0][0x180], PT ;  /* 0x00006000ff007a0c */ /* 0x000fc80003f85070 */
[----:B------:R-:W-:-:S13]  /*3a10*/  ISETP.NE.AND.EX P4, PT, RZ, c[0x0][0x184], PT, P4 ;  /* 0x00006100ff007a0c */ /* 0x000fda0003f85340 */
[----:B------:R-:W-:Y:S05]  /*3a20*/  @P4 BRA `(.L_x_9906) ;  /* 0x0000002000004947 */ /* 0x000fea0003800000 */
[----:B------:R-:W-:Y:S05]  /*3a30*/  @P0 BRA `(.L_x_9907) ;  /* 0x0000008000000947 */ /* 0x000fea0003800000 */
[----:B------:R-:W-:Y:S05]  /*3a40*/  BRA `(.L_x_9908) ;  /* 0x0000009000007947 */ /* 0x000fea0003800000 */
.L_x_9906:
[----:B-----5:R-:W-:-:S05]  /*3a50*/  PRMT R184, RZ, 0x7610, R29 ;  /* 0x00007610ffb87816 */ /* 0x020fca000000001d */
[----:B------:R-:W-:Y:S01]  /*3a60*/  FADD.FTZ R193, R184, R193 ;  /* 0x000000c1b8c17221 */ /* 0x000fe20000010000 */
[----:B------:R-:W-:Y:S05]  /*3a70*/  BRA `(.L_x_9907) ;  /* 0x0000004000007947 */ /* 0x000fea0003800000 */
.L_x_9905:
[----:B-----5:R-:W-:-:S05]  /*3a80*/  PRMT R184, RZ, 0x7610, R33 ;  /* 0x00007610ffb87816 */ /* 0x020fca0000000021 */
[----:B------:R-:W-:Y:S01]  /*3a90*/  FADD.FTZ R193, R184, R193 ;  /* 0x000000c1b8c17221 */ /* 0x000fe20000010000 */
[----:B------:R-:W-:-:S05]  /*3aa0*/  @P2 PRMT R184, RZ, 0x7610, R29 ;  /* 0x00007610ffb82816 */ /* 0x000fca000000001d */
[----:B------:R-:W-:-:S05]  /*3ab0*/  @P2 FADD.FTZ R193, R184, R193 ;  /* 0x000000c1b8c12221 */ /* 0x000fca0000010000 */
.L_x_9907:
[----:B------:R-:W-:-:S04]  /*3ac0*/  F2FP.BF16.PACK_AB R184, RZ, R193 ;  /* 0x000000c1ffb8723e */ /* 0x000fc800000010ff */
[----:B------:R-:W-:Y:S02]  /*3ad0*/  PRMT R25, R25, 0x5410, R184 ;  /* 0x0000541019197816 */ /* 0x000fe400000000b8 */
.L_x_9908:
[----:B------:R-:W-:Y:S01]  /*3ae0*/  PRMT R194, RZ, 0x5410, R186 ;  /* 0x00005410ffc27816 */ /* 0x000fe200000000ba */
[----:B------:R-:W-:Y:S05]  /*3af0*/  @P3 BRA `(.L_x_9909) ;  /* 0x0000008000003947 */ /* 0x000fea0003800000 */
[----:B------:R-:W-:-:S04]  /*3b00*/  ISETP.NE.U32.AND P4, PT, RZ, c[0x0][0x180], PT ;  /* 0x00006000ff007a0c */ /* 0x000fc80003f85070 */
[----:B------:R-:W-:-:S13]  /*3b10*/  ISETP.NE.AND.EX P4, PT, RZ, c[0x0][0x184], PT, P4 ;  /* 0x00006100ff007a0c */ /* 0x000fda0003f85340 */
[----:B------:R-:W-:Y:S05]  /*3b20*/  @P4 BRA `(.L_x_9910) ;  /* 0x0000002000004947 */ /* 0x000fea0003800000 */
[----:B------:R-:W-:Y:S05]  /*3b30*/  @P0 BRA `(.L_x_9911) ;  /* 0x0000008000000947 */ /* 0x000fea0003800000 */
[----:B------:R-:W-:Y:S05]  /*3b40*/  BRA `(.L_x_9912) ;  /* 0x0000009000007947 */ /* 0x000fea0003800000 */
.L_x_9910:
[----:B-----5:R-:W-:-:S05]  /*3b50*/  PRMT R184, RZ, 0x5410, R30 ;  /* 0x00005410ffb87816 */ /* 0x020fca000000001e */
[----:B------:R-:W-:Y:S01]  /*3b60*/  FADD.FTZ R194, R184, R194 ;  /* 0x000000c2b8c27221 */ /* 0x000fe20000010000 */
[----:B------:R-:W-:Y:S05]  /*3b70*/  BRA `(.L_x_9911) ;  /* 0x0000004000007947 */ /* 0x000fea0003800000 */
.L_x_9909:
[----:B-----5:R-:W-:-:S05]  /*3b80*/  PRMT R184, RZ, 0x5410, R34 ;  /* 0x00005410ffb87816 */ /* 0x020fca0000000022 */
[----:B------:R-:W-:Y:S01]  /*3b90*/  FADD.FTZ R194, R184, R194 ;  /* 0x000000c2b8c27221 */ /* 0x000fe20000010000 */
[----:B------:R-:W-:-:S05]  /*3ba0*/  @P2 PRMT R184, RZ, 0x5410, R30 ;  /* 0x00005410ffb82816 */ /* 0x000fca000000001e */
[----:B------:R-:W-:-:S05]  /*3bb0*/  @P2 FADD.FTZ R194, R184, R194 ;  /* 0x000000c2b8c22221 */ /* 0x000fca0000010000 */
.L_x_9911:
[----:B------:R-:W-:-:S04]  /*3bc0*/  F2FP.BF16.PACK_AB R184, RZ, R194 ;  /* 0x000000c2ffb8723e */ /* 0x000fc800000010ff */
[----:B------:R-:W-:Y:S02]  /*3bd0*/  PRMT R26, R184, 0x7610, R26 ;  /* 0x00007610b81a7816 */ /* 0x000fe4000000001a */
.L_x_9912:
[----:B------:R-:W-:Y:S01]  /*3be0*/  PRMT R195, RZ, 0x7610, R186 ;  /* 0x00007610ffc37816 */ /* 0x000fe200000000ba */
[----:B------:R-:W-:Y:S05]  /*3bf0*/  @P3 BRA `(.L_x_9913) ;  /* 0x0000008000003947 */ /* 0x000fea0003800000 */
[----:B------:R-:W-:-:S04]  /*3c00*/  ISETP.NE.U32.AND P4, PT, RZ, c[0x0][0x180], PT ;  /* 0x00006000ff007a0c */ /* 0x000fc80003f85070 */
[----:B------:R-:W-:-:S13]  /*3c10*/  ISETP.NE.AND.EX P4, PT, RZ, c[0x0][0x184], PT, P4 ;  /* 0x00006100ff007a0c */ /* 0x000fda0003f85340 */
[----:B------:R-:W-:Y:S05]  /*3c20*/  @P4 BRA `(.L_x_9914) ;  /* 0x0000002000004947 */ /* 0x000fea0003800000 */
[----:B------:R-:W-:Y:S05]  /*3c30*/  @P0 BRA `(.L_x_9915) ;  /* 0x0000008000000947 */ /* 0x000fea0003800000 */
[----:B------:R-:W-:Y:S05]  /*3c40*/  BRA `(.L_x_9916) ;  /* 0x0000009000007947 */ /* 0x000fea0003800000 */
.L_x_9914:
[----:B-----5:R-:W-:-:S05]  /*3c50*/  PRMT R184, RZ, 0x7610, R30 ;  /* 0x00007610ffb87816 */ /* 0x020fca000000001e */
[----:B------:R-:W-:Y:S01]  /*3c60*/  FADD.FTZ R195, R184, R195 ;  /* 0x000000c3b8c37221 */ /* 0x000fe20000010000 */
[----:B------:R-:W-:Y:S05]  /*3c70*/  BRA `(.L_x_9915) ;  /* 0x0000004000007947 */ /* 0x000fea0003800000 */
.L_x_9913:
[----:B-----5:R-:W-:-:S05]  /*3c80*/  PRMT R184, RZ, 0x7610, R34 ;  /* 0x00007610ffb87816 */ /* 0x020fca0000000022 */
[----:B------:R-:W-:Y:S01]  /*3c90*/  FADD.FTZ R195, R184, R195 ;  /* 0x000000c3b8c37221 */ /* 0x000fe20000010000 */
[----:B------:R-:W-:-:S05]  /*3ca0*/  @P2 PRMT R184, RZ, 0x7610, R30 ;  /* 0x00007610ffb82816 */ /* 0x000fca000000001e */
[----:B------:R-:W-:-:S05]  /*3cb0*/  @P2 FADD.FTZ R195, R184, R195 ;  /* 0x000000c3b8c32221 */ /* 0x000fca0000010000 */
.L_x_9915:
[----:B------:R-:W-:-:S04]  /*3cc0*/  F2FP.BF16.PACK_AB R184, RZ, R195 ;  /* 0x000000c3ffb8723e */ /* 0x000fc800000010ff */
[----:B------:R-:W-:Y:S02]  /*3cd0*/  PRMT R26, R26, 0x5410, R184 ;  /* 0x000054101a1a7816 */ /* 0x000fe400000000b8 */
.L_x_9916:
[----:B------:R-:W-:Y:S01]  /*3ce0*/  PRMT R196, RZ, 0x5410, R187 ;  /* 0x00005410ffc47816 */ /* 0x000fe200000000bb */
[----:B------:R-:W-:Y:S05]  /*3cf0*/  @P3 BRA `(.L_x_9917) ;  /* 0x0000008000003947 */ /* 0x000fea0003800000 */
[----:B------:R-:W-:-:S04]  /*3d00*/  ISETP.NE.U32.AND P4, PT, RZ, c[0x0][0x180], PT ;  /* 0x00006000ff007a0c */ /* 0x000fc80003f85070 */
[----:B------:R-:W-:-:S13]  /*3d10*/  ISETP.NE.AND.EX P4, PT, RZ, c[0x0][0x184], PT, P4 ;  /* 0x00006100ff007a0c */ /* 0x000fda0003f85340 */
[----:B------:R-:W-:Y:S05]  /*3d20*/  @P4 BRA `(.L_x_9918) ;  /* 0x0000002000004947 */ /* 0x000fea0003800000 */
[----:B------:R-:W-:Y:S05]  /*3d30*/  @P0 BRA `(.L_x_9919) ;  /* 0x0000008000000947 */ /* 0x000fea0003800000 */
[----:B------:R-:W-:Y:S05]  /*3d40*/  BRA `(.L_x_9920) ;  /* 0x0000009000007947 */ /* 0x000fea0003800000 */
.L_x_9918:
[----:B-----5:R-:W-:-:S05]  /*3d50*/  PRMT R184, RZ, 0x5410, R31 ;  /* 0x00005410ffb87816 */ /* 0x020fca000000001f */
[----:B------:R-:W-:Y:S01]  /*3d60*/  FADD.FTZ R196, R184, R196 ;  /* 0x000000c4b8c47221 */ /* 0x000fe20000010000 */
[----:B------:R-:W-:Y:S05]  /*3d70*/  BRA `(.L_x_9919) ;  /* 0x0000004000007947 */ /* 0x000fea0003800000 */
.L_x_9917:
[----:B-----5:R-:W-:-:S05]  /*3d80*/  PRMT R184, RZ, 0x5410, R35 ;  /* 0x00005410ffb87816 */ /* 0x020fca0000000023 */
[----:B------:R-:W-:Y:S01]  /*3d90*/  FADD.FTZ R196, R184, R196 ;  /* 0x000000c4b8c47221 */ /* 0x000fe20000010000 */
[----:B------:R-:W-:-:S05]  /*3da0*/  @P2 PRMT R184, RZ, 0x5410, R31 ;  /* 0x00005410ffb82816 */ /* 0x000fca000000001f */
[----:B------:R-:W-:-:S05]  /*3db0*/  @P2 FADD.FTZ R196, R184, R196 ;  /* 0x000000c4b8c42221 */ /* 0x000fca0000010000 */
.L_x_9919:
[----:B------:R-:W-:-:S04]  /*3dc0*/  F2FP.BF16.PACK_AB R184, RZ, R196 ;  /* 0x000000c4ffb8723e */ /* 0x000fc800000010ff */
[----:B------:R-:W-:Y:S02]  /*3dd0*/  PRMT R27, R184, 0x7610, R27 ;  /* 0x00007610b81b7816 */ /* 0x000fe4000000001b */
.L_x_9920:
[----:B------:R-:W-:Y:S01]  /*3de0*/  PRMT R204, RZ, 0x7610, R187 ;  /* 0x00007610ffcc7816 */ /* 0x000fe200000000bb */
[----:B------:R-:W-:Y:S05]  /*3df0*/  @P3 BRA `(.L_x_9921) ;  /* 0x0000008000003947 */ /* 0x000fea0003800000 */
[----:B------:R-:W-:-:S04]  /*3e00*/  ISETP.NE.U32.AND P4, PT, RZ, c[0x0][0x180], PT ;  /* 0x00006000ff007a0c */ /* 0x000fc80003f85070 */
[----:B------:R-:W-:-:S13]  /*3e10*/  ISETP.NE.AND.EX P4, PT, RZ, c[0x0][0x184], PT, P4 ;  /* 0x00006100ff007a0c */ /* 0x000fda0003f85340 */
[----:B------:R-:W-:Y:S05]  /*3e20*/  @P4 BRA `(.L_x_9922) ;  /* 0x0000002000004947 */ /* 0x000fea0003800000 */
[----:B------:R-:W-:Y:S05]  /*3e30*/  @P0 BRA `(.L_x_9923) ;  /* 0x0000008000000947 */ /* 0x000fea0003800000 */
[----:B------:R-:W-:Y:S05]  /*3e40*/  BRA `(.L_x_9924) ;  /* 0x0000009000007947 */ /* 0x000fea0003800000 */
.L_x_9922:
[----:B-----5:R-:W-:-:S05]  /*3e50*/  PRMT R184, RZ, 0x7610, R31 ;  /* 0x00007610ffb87816 */ /* 0x020fca000000001f */
[----:B------:R-:W-:Y:S01]  /*3e60*/  FADD.FTZ R204, R184, R204 ;  /* 0x000000ccb8cc7221 */ /* 0x000fe20000010000 */
[----:B------:R-:W-:Y:S05]  /*3e70*/  BRA `(.L_x_9923) ;  /* 0x0000004000007947 */ /* 0x000fea0003800000 */
.L_x_9921:
[----:B-----5:R-:W-:-:S05]  /*3e80*/  PRMT R184, RZ, 0x7610, R35 ;  /* 0x00007610ffb87816 */ /* 0x020fca0000000023 */
[----:B------:R-:W-:Y:S01]  /*3e90*/  FADD.FTZ R204, R184, R204 ;  /* 0x000000ccb8cc7221 */ /* 0x000fe20000010000 */
[----:B------:R-:W-:-:S05]  /*3ea0*/  @P2 PRMT R184, RZ, 0x7610, R31 ;  /* 0x00007610ffb82816 */ /* 0x000fca000000001f */
[----:B------:R-:W-:-:S05]  /*3eb0*/  @P2 FADD.FTZ R204, R184, R204 ;  /* 0x000000ccb8cc2221 */ /* 0x000fca0000010000 */
.L_x_9923:
[----:B------:R-:W-:-:S04]  /*3ec0*/  F2FP.BF16.PACK_AB R184, RZ, R204 ;  /* 0x000000ccffb8723e */ /* 0x000fc800000010ff */
[----:B------:R-:W-:Y:S02]  /*3ed0*/  PRMT R27, R27, 0x5410, R184 ;  /* 0x000054101b1b7816 */ /* 0x000fe400000000b8 */
.L_x_9924:
        /* <DEDUP_REMOVED lines=16> */
.L_x_9926:
[----:B-----5:R-:W-:-:S05]  /*3fe0*/  PRMT R205, RZ, 0x5410, R28 ;  /* 0x00005410ffcd7816 */ /* 0x020fca000000001c */
[----:B------:R-:W-:Y:S01]  /*3ff0*/  FADD.FTZ R202, R205, R202 ;  /* 0x000000cacdca7221 */ /* 0x000fe20000010000 */
[----:B------:R-:W-:Y:S05]  /*4000*/  BRA `(.L_x_9927) ;  /* 0x0000004000007947 */ /* 0x000fea0003800000 */
.L_x_9925:
[----:B-----5:R-:W-:-:S05]  /*4010*/  PRMT R205, RZ, 0x5410, R32 ;  /* 0x00005410ffcd7816 */ /* 0x020fca0000000020 */
[----:B------:R-:W-:Y:S01]  /*4020*/  FADD.FTZ R202, R205, R202 ;  /* 0x000000cacdca7221 */ /* 0x000fe20000010000 */
[----:B------:R-:W-:-:S05]  /*4030*/  @P2 PRMT R205, RZ, 0x5410, R28 ;  /* 0x00005410ffcd2816 */ /* 0x000fca000000001c */
[----:B------:R-:W-:-:S05]  /*4040*/  @P2 FADD.FTZ R202, R205, R202 ;  /* 0x000000cacdca2221 */ /* 0x000fca0000010000 */
.L_x_9927:
[----:B------:R-:W-:-:S04]  /*4050*/  F2FP.BF16.PACK_AB R205, RZ, R202 ;  /* 0x000000caffcd723e */ /* 0x000fc800000010ff */
[----:B------:R-:W-:Y:S02]  /*4060*/  PRMT R24, R205, 0x7610, R24 ;  /* 0x00007610cd187816 */ /* 0x000fe40000000018 */
.L_x_9928:
[----:B------:R-:W-:Y:S01]  /*4070*/  PRMT R206, RZ, 0x7610, R184 ;  /* 0x00007610ffce7816 */ /* 0x000fe200000000b8 */
[----:B------:R-:W-:Y:S05]  /*4080*/  @P3 BRA `(.L_x_9929) ;  /* 0x0000008000003947 */ /* 0x000fea0003800000 */
[----:B------:R-:W-:-:S04]  /*4090*/  ISETP.NE.U32.AND P1, PT, RZ, c[0x0][0x180], PT ;  /* 0x00006000ff007a0c */ /* 0x000fc80003f25070 */
[----:B------:R-:W-:-:S13]  /*40a0*/  ISETP.NE.AND.EX P1, PT, RZ, c[0x0][0x184], PT, P1 ;  /* 0x00006100ff007a0c */ /* 0x000fda0003f25310 */
[----:B------:R-:W-:Y:S05]  /*40b0*/  @P1 BRA `(.L_x_9930) ;  /* 0x0000002000001947 */ /* 0x000fea0003800000 */
[----:B------:R-:W-:Y:S05]  /*40c0*/  @P0 BRA `(.L_x_9931) ;  /* 0x0000008000000947 */ /* 0x000fea0003800000 */
[----:B------:R-:W-:Y:S05]  /*40d0*/  BRA `(.L_x_9932) ;  /* 0x0000009000007947 */ /* 0x000fea0003800000 */
.L_x_9930:
[----:B-----5:R-:W-:-:S05]  /*40e0*/  PRMT R184, RZ, 0x7610, R28 ;  /* 0x00007610ffb87816 */ /* 0x020fca000000001c */
[----:B------:R-:W-:Y:S01]  /*40f0*/  FADD.FTZ R206, R184, R206 ;  /* 0x000000ceb8ce7221 */ /* 0x000fe20000010000 */
[----:B------:R-:W-:Y:S05]  /*4100*/  BRA `(.L_x_9931) ;  /* 0x0000004000007947 */ /* 0x000fea0003800000 */
.L_x_9929:
[----:B-----5:R-:W-:-:S05]  /*4110*/  PRMT R184, RZ, 0x7610, R32 ;  /* 0x00007610ffb87816 */ /* 0x020fca0000000020 */
[----:B------:R-:W-:Y:S01]  /*4120*/  FADD.FTZ R206, R184, R206 ;  /* 0x000000ceb8ce7221 */ /* 0x000fe20000010000 */
[----:B------:R-:W-:-:S05]  /*4130*/  @P2 PRMT R184, RZ, 0x7610, R28 ;  /* 0x00007610ffb82816 */ /* 0x000fca000000001c */
[----:B------:R-:W-:-:S05]  /*4140*/  @P2 FADD.FTZ R206, R184, R206 ;  /* 0x000000ceb8ce2221 */ /* 0x000fca0000010000 */
.L_x_9931:
[----:B------:R-:W-:-:S04]  /*4150*/  F2FP.BF16.PACK_AB R184, RZ, R206 ;  /* 0x000000ceffb8723e */ /* 0x000fc800000010ff */
[----:B------:R-:W-:Y:S02]  /*4160*/  PRMT R24, R24, 0x5410, R184 ;  /* 0x0000541018187816 */ /* 0x000fe400000000b8 */
.L_x_9932:
[----:B------:R-:W-:Y:S01]  /*4170*/  PRMT R205, RZ, 0x5410, R185 ;  /* 0x00005410ffcd7816 */ /* 0x000fe200000000b9 */
[----:B------:R-:W-:Y:S05]  /*4180*/  @P3 BRA `(.L_x_9933) ;  /* 0x0000008000003947 */ /* 0x000fea0003800000 */
[----:B------:R-:W-:-:S04]  /*4190*/  ISETP.NE.U32.AND P1, PT, RZ, c[0x0][0x180], PT ;  /* 0x00006000ff007a0c */ /* 0x000fc80003f25070 */
[----:B------:R-:W-:-:S13]  /*41a0*/  ISETP.NE.AND.EX P1, PT, RZ, c[0x0][0x184], PT, P1 ;  /* 0x00006100ff007a0c */ /* 0x000fda0003f25310 */
[----:B------:R-:W-:Y:S05]  /*41b0*/  @P1 BRA `(.L_x_9934) ;  /* 0x0000002000001947 */ /* 0x000fea0003800000 */
[----:B------:R-:W-:Y:S05]  /*41c0*/  @P0 BRA `(.L_x_9935) ;  /* 0x0000008000000947 */ /* 0x000fea0003800000 */
[----:B------:R-:W-:Y:S05]  /*41d0*/  BRA `(.L_x_9936) ;  /* 0x0000009000007947 */ /* 0x000fea0003800000 */
.L_x_9934:
[----:B-----5:R-:W-:-:S05]  /*41e0*/  PRMT R184, RZ, 0x5410, R29 ;  /* 0x00005410ffb87816 */ /* 0x020fca000000001d */
[----:B------:R-:W-:Y:S01]  /*41f0*/  FADD.FTZ R205, R184, R205 ;  /* 0x000000cdb8cd7221 */ /* 0x000fe20000010000 */
[----:B------:R-:W-:Y:S05]  /*4200*/  BRA `(.L_x_9935) ;  /* 0x0000004000007947 */ /* 0x000fea0003800000 */
.L_x_9933:
[----:B-----5:R-:W-:-:S05]  /*4210*/  PRMT R184, RZ, 0x5410, R33 ;  /* 0x00005410ffb87816 */ /* 0x020fca0000000021 */
[----:B------:R-:W-:Y:S01]  /*4220*/  FADD.FTZ R205, R184, R205 ;  /* 0x000000cdb8cd7221 */ /* 0x000fe20000010000 */
[----:B------:R-:W-:-:S05]  /*4230*/  @P2 PRMT R184, RZ, 0x5410, R29 ;  /* 0x00005410ffb82816 */ /* 0x000fca000000001d */
[----:B------:R-:W-:-:S05]  /*4240*/  @P2 FADD.FTZ R205, R184, R205 ;  /* 0x000000cdb8cd2221 */ /* 0x000fca0000010000 */
.L_x_9935:
[----:B------:R-:W-:-:S04]  /*4250*/  F2FP.BF16.PACK_AB R184, RZ, R205 ;  /* 0x000000cdffb8723e */ /* 0x000fc800000010ff */
[----:B------:R-:W-:Y:S02]  /*4260*/  PRMT R25, R184, 0x7610, R25 ;  /* 0x00007610b8197816 */ /* 0x000fe40000000019 */
.L_x_9936:
[----:B------:R-:W-:Y:S01]  /*4270*/  PRMT R207, RZ, 0x7610, R185 ;  /* 0x00007610ffcf7816 */ /* 0x000fe200000000b9 */
[----:B------:R-:W-:Y:S05]  /*4280*/  @P3 BRA `(.L_x_9937) ;  /* 0x0000008000003947 */ /* 0x000fea0003800000 */
[----:B------:R-:W-:-:S04]  /*4290*/  ISETP.NE.U32.AND P1, PT, RZ, c[0x0][0x180], PT ;  /* 0x00006000ff007a0c */ /* 0x000fc80003f25070 */
[----:B------:R-:W-:-:S13]  /*42a0*/  ISETP.NE.AND.EX P1, PT, RZ, c[0x0][0x184], PT, P1 ;  /* 0x00006100ff007a0c */ /* 0x000fda0003f25310 */
[----:B------:R-:W-:Y:S05]  /*42b0*/  @P1 BRA `(.L_x_9938) ;  /* 0x0000002000001947 */ /* 0x000fea0003800000 */
[----:B------:R-:W-:Y:S05]  /*42c0*/  @P0 BRA `(.L_x_9939) ;  /* 0x0000008000000947 */ /* 0x000fea0003800000 */
[----:B------:R-:W-:Y:S05]  /*42d0*/  BRA `(.L_x_9940) ;  /* 0x0000009000007947 */ /* 0x000fea0003800000 */
.L_x_9938:
[----:B-----5:R-:W-:-:S05]  /*42e0*/  PRMT R184, RZ, 0x7610, R29 ;  /* 0x00007610ffb87816 */ /* 0x020fca000000001d */
[----:B------:R-:W-:Y:S01]  /*42f0*/  FADD.FTZ R207, R184, R207 ;  /* 0x000000cfb8cf7221 */ /* 0x000fe20000010000 */
[----:B------:R-:W-:Y:S05]  /*4300*/  BRA `(.L_x_9939) ;  /* 0x0000004000007947 */ /* 0x000fea0003800000 */
.L_x_9937:
[----:B-----5:R-:W-:-:S05]  /*4310*/  PRMT R184, RZ, 0x7610, R33 ;  /* 0x00007610ffb87816 */ /* 0x020fca0000000021 */
[----:B------:R-:W-:Y:S01]  /*4320*/  FADD.FTZ R207, R184, R207 ;  /* 0x000000cfb8cf7221 */ /* 0x000fe20000010000 */
[----:B------:R-:W-:-:S05]  /*4330*/  @P2 PRMT R184, RZ, 0x7610, R29 ;  /* 0x00007610ffb82816 */ /* 0x000fca000000001d */
[----:B------:R-:W-:-:S05]  /*4340*/  @P2 FADD.FTZ R207, R184, R207 ;  /* 0x000000cfb8cf2221 */ /* 0x000fca0000010000 */
.L_x_9939:
[----:B------:R-:W-:-:S04]  /*4350*/  F2FP.BF16.PACK_AB R184, RZ, R207 ;  /* 0x000000cfffb8723e */ /* 0x000fc800000010ff */
[----:B------:R-:W-:Y:S02]  /*4360*/  PRMT R25, R25, 0x5410, R184 ;  /* 0x0000541019197816 */ /* 0x000fe400000000b8 */
.L_x_9940:
[----:B------:R-:W-:Y:S01]  /*4370*/  PRMT R210, RZ, 0x5410, R186 ;  /* 0x00005410ffd27816 */ /* 0x000fe200000000ba */
[----:B------:R-:W-:Y:S05]  /*4380*/  @P3 BRA `(.L_x_9941) ;  /* 0x0000008000003947 */ /* 0x000fea0003800000 */
[----:B------:R-:W-:-:S04]  /*4390*/  ISETP.NE.U32.AND P1, PT, RZ, c[0x0][0x180], PT ;  /* 0x00006000ff007a0c */ /* 0x000fc80003f25070 */
[----:B------:R-:W-:-:S13]  /*43a0*/  ISETP.NE.AND.EX P1, PT, RZ, c[0x0][0x184], PT, P1 ;  /* 0x00006100ff007a0c */ /* 0x000fda0003f25310 */
[----:B------:R-:W-:Y:S05]  /*43b0*/  @P1 BRA `(.L_x_9942) ;  /* 0x0000002000001947 */ /* 0x000fea0003800000 */
[----:B------:R-:W-:Y:S05]  /*43c0*/  @P0 BRA `(.L_x_9943) ;  /* 0x0000008000000947 */ /* 0x000fea0003800000 */
[----:B------:R-:W-:Y:S05]  /*43d0*/  BRA `(.L_x_9944) ;  /* 0x0000009000007947 */ /* 0x000fea0003800000 */
.L_x_9942:
[----:B-----5:R-:W-:-:S05]  /*43e0*/  PRMT R184, RZ, 0x5410, R30 ;  /* 0x00005410ffb87816 */ /* 0x020fca000000001e */
[----:B------:R-:W-:Y:S01]  /*43f0*/  FADD.FTZ R210, R184, R210 ;  /* 0x000000d2b8d27221 */ /* 0x000fe20000010000 */
[----:B------:R-:W-:Y:S05]  /*4400*/  BRA `(.L_x_9943) ;  /* 0x0000004000007947 */ /* 0x000fea0003800000 */
.L_x_9941:
[----:B-----5:R-:W-:-:S05]  /*4410*/  PRMT R184, RZ, 0x5410, R34 ;  /* 0x00005410ffb87816 */ /* 0x020fca0000000022 */
[----:B------:R-:W-:Y:S01]  /*4420*/  FADD.FTZ R210, R184, R210 ;  /* 0x000000d2b8d27221 */ /* 0x000fe20000010000 */
[----:B------:R-:W-:-:S05]  /*4430*/  @P2 PRMT R184, RZ, 0x5410, R30 ;  /* 0x00005410ffb82816 */ /* 0x000fca000000001e */
[----:B------:R-:W-:-:S05]  /*4440*/  @P2 FADD.FTZ R210, R184, R210 ;  /* 0x000000d2b8d22221 */ /* 0x000fca0000010000 */
.L_x_9943:
[----:B------:R-:W-:-:S04]  /*4450*/  F2FP.BF16.PACK_AB R184, RZ, R210 ;  /* 0x000000d2ffb8723e */ /* 0x000fc800000010ff */
[----:B------:R-:W-:Y:S02]  /*4460*/  PRMT R26, R184, 0x7610, R26 ;  /* 0x00007610b81a7816 */ /* 0x000fe4000000001a */
.L_x_9944:
[----:B------:R-:W-:Y:S01]  /*4470*/  PRMT R215, RZ, 0x7610, R186 ;  /* 0x00007610ffd77816 */ /* 0x000fe200000000ba */
[----:B------:R-:W-:Y:S05]  /*4480*/  @P3 BRA `(.L_x_9945) ;  /* 0x0000008000003947 */ /* 0x000fea0003800000 */
[----:B------:R-:W-:-:S04]  /*4490*/  ISETP.NE.U32.AND P1, PT, RZ, c[0x0][0x180], PT ;  /* 0x00006000ff007a0c */ /* 0x000fc80003f25070 */
[----:B------:R-:W-:-:S13]  /*44a0*/  ISETP.NE.AND.EX P1, PT, RZ, c[0x0][0x184], PT, P1 ;  /* 0x00006100ff007a0c */ /* 0x000fda0003f25310 */
[----:B------:R-:W-:Y:S05]  /*44b0*/  @P1 BRA `(.L_x_9946) ;  /* 0x0000002000001947 */ /* 0x000fea0003800000 */
[----:B------:R-:W-:Y:S05]  /*44c0*/  @P0 BRA `(.L_x_9947) ;  /* 0x0000008000000947 */ /* 0x000fea0003800000 */
[----:B------:R-:W-:Y:S05]  /*44d0*/  BRA `(.L_x_9948) ;  /* 0x0000009000007947 */ /* 0x000fea0003800000 */
.L_x_9946:
[----:B-----5:R-:W-:-:S05]  /*44e0*/  PRMT R184, RZ, 0x7610, R30 ;  /* 0x00007610ffb87816 */ /* 0x020fca000000001e */
[----:B------:R-:W-:Y:S01]  /*44f0*/  FADD.FTZ R215, R184, R215 ;  /* 0x000000d7b8d77221 */ /* 0x000fe20000010000 */
[----:B------:R-:W-:Y:S05]  /*4500*/  BRA `(.L_x_9947) ;  /* 0x0000004000007947 */ /* 0x000fea0003800000 */
.L_x_9945:
[----:B-----5:R-:W-:-:S05]  /*4510*/  PRMT R184, RZ, 0x7610, R34 ;  /* 0x00007610ffb87816 */ /* 0x020fca0000000022 */
[----:B------:R-:W-:Y:S01]  /*4520*/  FADD.FTZ R215, R184, R215 ;  /* 0x000000d7b8d77221 */ /* 0x000fe20000010000 */
[----:B------:R-:W-:-:S05]  /*4530*/  @P2 PRMT R184, RZ, 0x7610, R30 ;  /* 0x00007610ffb82816 */ /* 0x000fca000000001e */
[----:B------:R-:W-:-:S05]  /*4540*/  @P2 FADD.FTZ R215, R184, R215 ;  /* 0x000000d7b8d72221 */ /* 0x000fca0000010000 */
.L_x_9947:
[----:B------:R-:W-:-:S04]  /*4550*/  F2FP.BF16.PACK_AB R184, RZ, R215 ;  /* 0x000000d7ffb8723e */ /* 0x000fc800000010ff */
[----:B------:R-:W-:Y:S02]  /*4560*/  PRMT R26, R26, 0x5410, R184 ;  /* 0x000054101a1a7816 */ /* 0x000fe400000000b8 */
.L_x_9948:
[----:B------:R-:W-:Y:S01]  /*4570*/  PRMT R216, RZ, 0x5410, R187 ;  /* 0x00005410ffd87816 */ /* 0x000fe200000000bb */
[----:B------:R-:W-:Y:S05]  /*4580*/  @P3 BRA `(.L_x_9949) ;  /* 0x0000008000003947 */ /* 0x000fea0003800000 */
[----:B------:R-:W-:-:S04]  /*4590*/  ISETP.NE.U32.AND P1, PT, RZ, c[0x0][0x180], PT ;  /* 0x00006000ff007a0c */ /* 0x000fc80003f25070 */
[----:B------:R-:W-:-:S13]  /*45a0*/  ISETP.NE.AND.EX P1, PT, RZ, c[0x0][0x184], PT, P1 ;  /* 0x00006100ff007a0c */ /* 0x000fda0003f25310 */
[----:B------:R-:W-:Y:S05]  /*45b0*/  @P1 BRA `(.L_x_9950) ;  /* 0x0000002000001947 */ /* 0x000fea0003800000 */
[----:B------:R-:W-:Y:S05]  /*45c0*/  @P0 BRA `(.L_x_9951) ;  /* 0x0000008000000947 */ /* 0x000fea0003800000 */
[----:B------:R-:W-:Y:S05]  /*45d0*/  BRA `(.L_x_9952) ;  /* 0x0000009000007947 */ /* 0x000fea0003800000 */
.L_x_9950:
[----:B-----5:R-:W-:-:S05]  /*45e0*/  PRMT R184, RZ, 0x5410, R31 ;  /* 0x00005410ffb87816 */ /* 0x020fca000000001f */
[----:B------:R-:W-:Y:S01]  /*45f0*/  FADD.FTZ R216, R184, R216 ;  /* 0x000000d8b8d87221 */ /* 0x000fe20000010000 */
[----:B------:R-:W-:Y:S05]  /*4600*/  BRA `(.L_x_9951) ;  /* 0x0000004000007947 */ /* 0x000fea0003800000 */
.L_x_9949:
[----:B-----5:R-:W-:-:S05]  /*4610*/  PRMT R184, RZ, 0x5410, R35 ;  /* 0x00005410ffb87816 */ /* 0x020fca0000000023 */
[----:B------:R-:W-:Y:S01]  /*4620*/  FADD.FTZ R216, R184, R216 ;  /* 0x000000d8b8d87221 */ /* 0x000fe20000010000 */
[----:B------:R-:W-:-:S05]  /*4630*/  @P2 PRMT R184, RZ, 0x5410, R31 ;  /* 0x00005410ffb82816 */ /* 0x000fca000000001f */
[----:B------:R-:W-:-:S05]  /*4640*/  @P2 FADD.FTZ R216, R184, R216 ;  /* 0x000000d8b8d82221 */ /* 0x000fca0000010000 */
.L_x_9951:
[----:B------:R-:W-:-:S04]  /*4650*/  F2FP.BF16.PACK_AB R184, RZ, R216 ;  /* 0x000000d8ffb8723e */ /* 0x000fc800000010ff */
[----:B------:R-:W-:Y:S02]  /*4660*/  PRMT R27, R184, 0x7610, R27 ;  /* 0x00007610b81b7816 */ /* 0x000fe4000000001b */
.L_x_9952:
[----:B------:R-:W-:Y:S01]  /*4670*/  PRMT R221, RZ, 0x7610, R187 ;  /* 0x00007610ffdd7816 */ /* 0x000fe200000000bb */
[----:B------:R-:W-:Y:S05]  /*4680*/  @P3 BRA `(.L_x_9953) ;  /* 0x0000008000003947 */ /* 0x000fea0003800000 */
[----:B------:R-:W-:-:S04]  /*4690*/  ISETP.NE.U32.AND P1, PT, RZ, c[0x0][0x180], PT ;  /* 0x00006000ff007a0c */ /* 0x000fc80003f25070 */
[----:B------:R-:W-:-:S13]  /*46a0*/  ISETP.NE.AND.EX P1, PT, RZ, c[0x0][0x184], PT, P1 ;  /* 0x00006100ff007a0c */ /* 0x000fda0003f25310 */
[----:B------:R-:W-:Y:S05]  /*46b0*/  @P1 BRA `(.L_x_9954) ;  /* 0x0000002000001947 */ /* 0x000fea0003800000 */
[----:B------:R-:W-:Y:S05]  /*46c0*/  @P0 BRA `(.L_x_9955) ;  /* 0x0000008000000947 */ /* 0x000fea0003800000 */
[----:B------:R-:W-:Y:S05]  /*46d0*/  BRA `(.L_x_9956) ;  /* 0x0000009000007947 */ /* 0x000fea0003800000 */
.L_x_9954:
[----:B-----5:R-:W-:-:S05]  /*46e0*/  PRMT R184, RZ, 0x7610, R31 ;  /* 0x00007610ffb87816 */ /* 0x020fca000000001f */
[----:B------:R-:W-:Y:S01]  /*46f0*/  FADD.FTZ R221, R184, R221 ;  /* 0x000000ddb8dd7221 */ /* 0x000fe20000010000 */
[----:B------:R-:W-:Y:S05]  /*4700*/  BRA `(.L_x_9955) ;  /* 0x0000004000007947 */ /* 0x000fea0003800000 */
.L_x_9953:
[----:B-----5:R-:W-:-:S05]  /*4710*/  PRMT R184, RZ, 0x7610, R35 ;  /* 0x00007610ffb87816 */ /* 0x020fca0000000023 */
[----:B------:R-:W-:Y:S01]  /*4720*/  FADD.FTZ R221, R184, R221 ;  /* 0x000000ddb8dd7221 */ /* 0x000fe20000010000 */
[----:B------:R-:W-:-:S05]  /*4730*/  @P2 PRMT R184, RZ, 0x7610, R31 ;  /* 0x00007610ffb82816 */ /* 0x000fca000000001f */
[----:B------:R-:W-:-:S05]  /*4740*/  @P2 FADD.FTZ R221, R184, R221 ;  /* 0x000000ddb8dd2221 */ /* 0x000fca0000010000 */
.L_x_9955:
[----:B------:R-:W-:-:S04]  /*4750*/  F2FP.BF16.PACK_AB R184, RZ, R221 ;  /* 0x000000ddffb8723e */ /* 0x000fc800000010ff */
[----:B------:R-:W-:Y:S02]  /*4760*/  PRMT R27, R27, 0x5410, R184 ;  /* 0x000054101b1b7816 */ /* 0x000fe400000000b8 */
.L_x_9956:
[----:B------:R-:W-:Y:S01]  /*4770*/  @P0 IMAD.WIDE.U32 R184, R203, R222, c[0x0][0x188] ;  /* 0x00006200cbb80625 */ /* 0x000fe200078e00de */
[----:B------:R-:W0:Y:S01]  /*4780*/  S2R R252, SR_TID.X ;  /* 0x0000000000fc7919 */ /* 0x000e220000002100 */
[----:B------:R-:W-:-:S03]  /*4790*/  LOP3.LUT P2, RZ, R231, 0xff, RZ, 0xc0, !PT ;  /* 0x000000ffe7ff7812 */ /* 0x000fc6000784c0ff */
[----:B------:R1:W-:Y:S02]  /*47a0*/  @P0 STG.E.128 [R184.64], R24 ;  /* 0x00000018b8000986 */ /* 0x0003e4000c101d04 */
[----:B-1----:R-:W-:Y:S01]  /*47b0*/  FADD.FTZ R184, RZ, R227 ;  /* 0x000000e3ffb87221 */ /* 0x002fe20000010000 */
[----:B0-----:R-:W-:-:S03]  /*47c0*/  SHF.R.U32.HI R222, RZ, 0x5, R252 ;  /* 0x00000005ffde7819 */ /* 0x001fc600000116fc */
[----:B------:R-:W-:Y:S01]  /*47d0*/  FADD.FTZ R184, R184, R228 ;  /* 0x000000e4b8b87221 */ /* 0x000fe20000010000 */
[----:B------:R-:W-:Y:S02]  /*47e0*/  LOP3.LUT P1, RZ, R252, 0x1f, RZ, 0xc0, !PT ;  /* 0x0000001ffcff7812 */ /* 0x000fe4000782c0ff */
[----:B------:R-:W-:Y:S01]  /*47f0*/  LOP3.LUT R222, R222, 0x7fffffc, RZ, 0xc0, !PT ;  /* 0x07fffffcdede7812 */ /* 0x000fe200078ec0ff */
[----:B------:R-:W-:-:S03]  /*4800*/  FADD.FTZ R184, R184, R229 ;  /* 0x000000e5b8b87221 */ /* 0x000fc60000010000 */
[----:B------:R-:W-:Y:S01]  /*4810*/  @!P2 IADD3 R222, R222, 0x4, RZ ;  /* 0x00000004dedea810 */ /* 0x000fe20007ffe0ff */
        /* <DEDUP_REMOVED lines=55> */
.L_x_9961:
        /* <DEDUP_REMOVED lines=132> */
.L_x_9962:
[----:B------:R-:W2:Y:S01]  /*53d0*/  S2R R187, SR_TID.X ;  /* 0x0000000000bb7919 */ /* 0x000ea20000002100 */
[----:B------:R-:W-:Y:S01]  /*53e0*/  @!P1 SHF.R.U32.HI R186, RZ, 0x5, R252 ;  /* 0x00000005ffba9819 */ /* 0x000fe200000116fc */
[----:B-1----:R-:W-:Y:S01]  /*53f0*/  FADD.FTZ R185, R185, R223 ;  /* 0x000000dfb9b97221 */ /* 0x002fe20000010000 */
[----:B------:R-:W-:Y:S01]  /*5400*/  WARPSYNC 0xffffffff ;  /* 0xffffffff00007948 */ /* 0x000fe20003800000 */
[----:B------:R-:W-:Y:S01]  /*5410*/  STL [R1+0xe0], R24 ;  /* 0x0000e01801007387 */ /* 0x000fe20000100800 */
[----:B------:R-:W-:-:S04]  /*5420*/  @!P1 LOP3.LUT R186, R186, 0x3, RZ, 0xc0, !PT ;  /* 0x00000003baba9812 */ /* 0x000fc800078ec0ff */
[----:B------:R-:W-:-:S05]  /*5430*/  @!P1 IADD3 R186, R222, R186, RZ ;  /* 0x000000badeba9210 */ /* 0x000fca0007ffe0ff */
[----:B------:R2:W-:Y:S02]  /*5440*/  @!P1 STS.64 [R186.X8], R184 ;  /* 0x000000b8ba009388 */ /* 0x0005e40000008a00 */
[----:B--2---:R-:W-:Y:S01]  /*5450*/  LOP3.LUT R186, R187, 0x1f, RZ, 0xc0, !PT ;  /* 0x0000001fbbba7812 */ /* 0x004fe200078ec0ff */
[----:B------:R-:W-:Y:S01]  /*5460*/  CS2R R184, SRZ ;  /* 0x0000000000b87805 */ /* 0x000fe2000001ff00 */
[----:B------:R-:W-:Y:S02]  /*5470*/  BAR.SYNC.DEFER_BLOCKING 0x0 ;  /* 0x0000000000007b1d */ /* 0x000fe40000010000 */
[----:B------:R-:W-:-:S13]  /*5480*/  ISETP.GT.U32.AND P1, PT, R186, 0x3, PT ;  /* 0x00000003ba00780c */ /* 0x000fda0003f24070 */
[----:B------:R-:W-:-:S05]  /*5490*/  @!P1 IADD3 R186, R222, R186, RZ ;  /* 0x000000badeba9210 */ /* 0x000fca0007ffe0ff */
[----:B------:R1:W2:Y:S02]  /*54a0*/  @!P1 LDS.64 R184, [R186.X8] ;  /* 0x00000000bab89984 */ /* 0x0002a40000008a00 */
[----:B-1----:R-:W-:-:S04]  /*54b0*/  SHF.R.U32.HI R186, RZ, 0x5, R187 ;  /* 0x00000005ffba7819 */ /* 0x002fc800000116bb */
[----:B------:R-:W-:-:S04]  /*54c0*/  LOP3.LUT R186, R186, 0x3, RZ, 0xc0, !PT ;  /* 0x00000003baba7812 */ /* 0x000fc800078ec0ff */
[----:B------:R-:W-:Y:S01]  /*54d0*/  LOP3.LUT P2, RZ, R186, 0x1f, R187, 0xf8, !PT ;  /* 0x0000001fbaff7812 */ /* 0x000fe2000784f8bb */
[----:B------:R-:W-:-:S06]  /*54e0*/  HFMA2.MMA R187, -RZ, RZ, 0, 0 ;  /* 0x00000000ffbb7435 */ /* 0x000fcc00000001ff */
[----:B------:R-:W-:Y:S02]  /*54f0*/  @!P1 MOV R187, 0x700 ;  /* 0x0000070000bb9802 */ /* 0x000fe40000000f00 */
[----:B------:R-:W-:Y:S02]  /*5500*/  LOP3.LUT P1, RZ, R231, 0xff, RZ, 0xc0, !PT ;  /* 0x000000ffe7ff7812 */ /* 0x000fe4000782c0ff */
[----:B------:R1:W-:Y:S01]  /*5510*/  I2F R222, R187 ;  /* 0x000000bb00de7306 */ /* 0x0003e20000201400 */
[----:B0-----:R-:W1:Y:S04]  /*5520*/  SHFL.DOWN PT, R223, R187, 0x2, 0x1f ;  /* 0x08401f00bbdf7f89 */ /* 0x001e6800000e0000 */
[----:B--2---:R-:W0:Y:S01]  /*5530*/  SHFL.DOWN PT, R186, R184, 0x2, 0x1f ;  /* 0x08401f00b8ba7f89 */ /* 0x004e2200000e0000 */
[----:B-1----:R-:W-:-:S02]  /*5540*/  IADD3 R187, R223, R187, RZ ;  /* 0x000000bbdfbb7210 */ /* 0x002fc40007ffe0ff */
[----:B------:R-:W1:Y:S01]  /*5550*/  I2F R223, R223 ;  /* 0x000000df00df7306 */ /* 0x000e620000201400 */
[----:B0-----:R-:W-:-:S04]  /*5560*/  FADD.FTZ R231, -R186, R184 ;  /* 0x000000b8bae77221 */ /* 0x001fc80000010100 */
[----:B------:R-:W-:Y:S02]  /*5570*/  FMUL.FTZ R231, R231, R231 ;  /* 0x000000e7e7e77220 */ /* 0x000fe40000410000 */
[-C--:B-1----:R-:W-:Y:S02]  /*5580*/  FMUL.FTZ R186, R186, R223.reuse ;  /* 0x000000dfbaba7220 */ /* 0x082fe40000410000 */
[----:B------:R-:W-:Y:S02]  /*5590*/  FMUL.FTZ R231, R231, R222 ;  /* 0x000000dee7e77220 */ /* 0x000fe40000410000 */
[----:B------:R-:W-:Y:S02]  /*55a0*/  FFMA.FTZ R186, R222, R184, R186 ;  /* 0x000000b8deba7223 */ /* 0x000fe400000100ba */
[----:B------:R-:W0:Y:S01]  /*55b0*/  SHFL.DOWN PT, R222, R185, 0x2, 0x1f ;  /* 0x08401f00b9de7f89 */ /* 0x000e2200000e0000 */
[----:B------:R-:W1:Y:S01]  /*55c0*/  I2F R184, R187 ;  /* 0x000000bb00b87306 */ /* 0x000e620000201400 */
[----:B------:R-:W-:-:S02]  /*55d0*/  FMUL.FTZ R231, R231, R223 ;  /* 0x000000dfe7e77220 */ /* 0x000fc40000410000 */
[----:B------:R-:W2:Y:S01]  /*55e0*/  SHFL.DOWN PT, R223, R187, 0x1, 0x1f ;  /* 0x08201f00bbdf7f89 */ /* 0x000ea200000e0000 */
[----:B0-----:R-:W-:-:S04]  /*55f0*/  FADD.FTZ R185, R222, R185 ;  /* 0x000000b9deb97221 */ /* 0x001fc80000010000 */
[----:B-1----:R-:W0:Y:S01]  /*5600*/  MUFU.RCP R222, R184 ;  /* 0x000000b800de7308 */ /* 0x002e220000001000 */
[----:B--2---:R-:W-:-:S07]  /*5610*/  IADD3 R187, R187, R223, RZ ;  /* 0x000000dfbbbb7210 */ /* 0x004fce0007ffe0ff */
[----:B------:R-:W-:Y:S01]  /*5620*/  I2F R223, R223 ;  /* 0x000000df00df7306 */ /* 0x000fe20000201400 */
[----:B0-----:R-:W-:-:S07]  /*5630*/  FMUL.FTZ R186, R222, R186 ;  /* 0x000000badeba7220 */ /* 0x001fce0000410000 */
[----:B------:R-:W0:Y:S01]  /*5640*/  I2F R187, R187 ;  /* 0x000000bb00bb7306 */ /* 0x000e220000201400 */
[----:B------:R-:W-:Y:S02]  /*5650*/  FFMA.FTZ R185, R222, R231, R185 ;  /* 0x000000e7deb97223 */ /* 0x000fe400000100b9 */
[----:B------:R-:W1:Y:S05]  /*5660*/  SHFL.DOWN PT, R222, R186, 0x1, 0x1f ;  /* 0x08201f00bade7f89 */ /* 0x000e6a00000e0000 */
[----:B0-----:R-:W0:Y:S01]  /*5670*/  MUFU.RCP R187, R187 ;  /* 0x000000bb00bb7308 */ /* 0x001e220000001000 */
[----:B-1----:R-:W-:Y:S02]  /*5680*/  FADD.FTZ R231, R186, -R222 ;  /* 0x800000debae77221 */ /* 0x002fe40000010000 */
[----:B------:R-:W-:-:S02]  /*5690*/  FMUL.FTZ R222, R222, R223 ;  /* 0x000000dfdede7220 */ /* 0x000fc40000410000 */
[----:B------:R-:W-:-:S04]  /*56a0*/  FMUL.FTZ R231, R231, R231 ;  /* 0x000000e7e7e77220 */ /* 0x000fc80000410000 */
[C---:B------:R-:W-:Y:S02]  /*56b0*/  FMUL.FTZ R231, R184.reuse, R231 ;  /* 0x000000e7b8e77220 */ /* 0x040fe40000410000 */
[----:B------:R-:W-:Y:S02]  /*56c0*/  FFMA.FTZ R184, R184, R186, R222 ;  /* 0x000000bab8b87223 */ /* 0x000fe400000100de */
[----:B------:R-:W1:Y:S01]  /*56d0*/  SHFL.DOWN PT, R186, R185, 0x1, 0x1f ;  /* 0x08201f00b9ba7f89 */ /* 0x000e6200000e0000 */
[----:B------:R-:W-:Y:S02]  /*56e0*/  FMUL.FTZ R231, R231, R223 ;  /* 0x000000dfe7e77220 */ /* 0x000fe40000410000 */
[----:B0-----:R-:W-:Y:S02]  /*56f0*/  FMUL.FTZ R184, R187, R184 ;  /* 0x000000b8bbb87220 */ /* 0x001fe40000410000 */
[----:B-1----:R-:W-:-:S04]  /*5700*/  FADD.FTZ R186, R185, R186 ;  /* 0x000000bab9ba7221 */ /* 0x002fc80000010000 */
[----:B------:R-:W-:Y:S02]  /*5710*/  FFMA.FTZ R187, R187, R231, R186 ;  /* 0x000000e7bbbb7223 */ /* 0x000fe400000100ba */
[----:B------:R-:W0:Y:S04]  /*5720*/  SHFL.IDX PT, R186, R184, RZ, 0x1f ;  /* 0x00001fffb8ba7589 */ /* 0x000e2800000e0000 */
[----:B------:R1:W2:Y:S01]  /*5730*/  SHFL.IDX PT, R185, R187, RZ, 0x1f ;  /* 0x00001fffbbb97589 */ /* 0x0002a200000e0000 */
[----:B------:R-:W-:-:S03]  /*5740*/  ISETP.NE.AND P3, PT, RZ, UR6, PT ;  /* 0x00000006ff007c0c */ /* 0x000fc6000bf65270 */
[----:B------:R-:W3:Y:S01]  /*5750*/  LDL R231, [R1+0xc4] ;  /* 0x0000c40001e77983 */ /* 0x000ee20000100800 */
[----:B-1----:R-:W-:Y:S01]  /*5760*/  MOV R187, c[0x0][0x1e0] ;  /* 0x0000780000bb7a02 */ /* 0x002fe20000000f00 */
[C---:B0-----:R-:W-:Y:S01]  /*5770*/  FMUL.FTZ R184, R186.reuse, R186 ;  /* 0x000000babab87220 */ /* 0x041fe20000410000 */
[----:B------:R-:W-:-:S03]  /*5780*/  FSEL R223, R186, RZ, !P3 ;  /* 0x000000ffbadf7208 */ /* 0x000fc60005800000 */
[----:B--2---:R-:W-:Y:S01]  /*5790*/  FFMA.FTZ R185, R185, R187, c[0x0][0x228] ;  /* 0x00008a00b9b97623 */ /* 0x004fe200000100bb */
[----:B------:R-:W-:-:S05]  /*57a0*/  FSEL R184, R184, RZ, P3 ;  /* 0x000000ffb8b87208 */ /* 0x000fca0001800000 */
[----:B------:R-:W-:Y:S01]  /*57b0*/  FADD.FTZ R185, R185, R184 ;  /* 0x000000b8b9b97221 */ /* 0x000fe20000010000 */
[----:B------:R-:W-:-:S03]  /*57c0*/  @!P2 MOV R184, 0x4 ;  /* 0x0000000400b8a802 */ /* 0x000fc60000000f00 */
[----:B------:R0:W1:Y:S02]  /*57d0*/  MUFU.RSQ R222, R185 ;  /* 0x000000b900de7308 */ /* 0x0000640000001400 */
[----:B0-----:R-:W-:-:S05]  /*57e0*/  @!P2 IMAD.WIDE R184, R3, R184, c[0x0][0x1a0] ;  /* 0x0000680003b8a625 */ /* 0x001fca00078e02b8 */
[----:B------:R0:W-:Y:S02]  /*57f0*/  @!P2 STG.E [R184.64], R186 ;  /* 0x000000bab800a986 */ /* 0x0001e4000c101904 */
[----:B0-----:R-:W-:-:S05]  /*5800*/  @!P2 MOV R184, 0x4 ;  /* 0x0000000400b8a802 */ /* 0x001fca0000000f00 */
[----:B------:R-:W-:-:S05]  /*5810*/  @!P2 IMAD.WIDE R184, R3, R184, c[0x0][0x1a8] ;  /* 0x00006a0003b8a625 */ /* 0x000fca00078e02b8 */
[----:B-1----:R0:W-:Y:S02]  /*5820*/  @!P2 STG.E [R184.64], R222 ;  /* 0x000000deb800a986 */ /* 0x0021e4000c101904 */
[C---:B0-----:R-:W-:Y:S02]  /*5830*/  FADD.FTZ R185, -R223.reuse, R228 ;  /* 0x000000e4dfb97221 */ /* 0x041fe40000010100 */
[----:B------:R-:W2:Y:S01]  /*5840*/  LDL R228, [R1+0xd0] ;  /* 0x0000d00001e47983 */ /* 0x000ea20000100800 */
[C---:B------:R-:W-:Y:S02]  /*5850*/  FADD.FTZ R184, -R223.reuse, R227 ;  /* 0x000000e3dfb87221 */ /* 0x040fe40000010100 */
[----:B------:R-:W-:Y:S01]  /*5860*/  FADD.FTZ R186, -R223, R229 ;  /* 0x000000e5dfba7221 */ /* 0x000fe20000010100 */
[----:B------:R-:W4:Y:S01]  /*5870*/  LDL R227, [R1+0xd4] ;  /* 0x0000d40001e37983 */ /* 0x000f220000100800 */
[----:B------:R-:W-:-:S03]  /*5880*/  FMUL.FTZ R24, R222, R184 ;  /* 0x000000b8de187220 */ /* 0x000fc60000410000 */
[----:B------:R-:W3:Y:S01]  /*5890*/  LDL R229, [R1+0xdc] ;  /* 0x0000dc0001e57983 */ /* 0x000ee20000100800 */
[----:B------:R-:W-:-:S03]  /*58a0*/  FADD.FTZ R187, -R223, R230 ;  /* 0x000000e6dfbb7221 */ /* 0x000fc60000010100 */
[----:B------:R-:W3:Y:S01]  /*58b0*/  LDL R230, [R1+0xc0] ;  /* 0x0000c00001e67983 */ /* 0x000ee20000100800 */
[----:B--2---:R-:W-:Y:S02]  /*58c0*/  FFMA.FTZ R184, R228, R24, R180 ;  /* 0x00000018e4b87223 */ /* 0x004fe400000100b4 */
[C---:B------:R-:W-:Y:S02]  /*58d0*/  FMUL.FTZ R228, R222.reuse, R186 ;  /* 0x000000badee47220 */ /* 0x040fe40000410000 */
[----:B------:R-:W2:Y:S01]  /*58e0*/  LDL R186, [R1+0xd8] ;  /* 0x0000d80001ba7983 */ /* 0x000ea20000100800 */
[----:B------:R-:W-:-:S04]  /*58f0*/  FMUL.FTZ R252, R222, R185 ;  /* 0x000000b9defc7220 */ /* 0x000fc80000410000 */
[----:B----4-:R-:W-:Y:S02]  /*5900*/  FFMA.FTZ R185, R227, R252, R181 ;  /* 0x000000fce3b97223 */ /* 0x010fe400000100b5 */
[----:B------:R-:W-:Y:S02]  /*5910*/  FMUL.FTZ R227, R222, R187 ;  /* 0x000000bbdee37220 */ /* 0x000fe40000410000 */
[----:B------:R-:W-:Y:S01]  /*5920*/  FADD.FTZ R187, -R223, R225 ;  /* 0x000000e1dfbb7221 */ /* 0x000fe20000010100 */
[----:B------:R-:W-:Y:S01]  /*5930*/  F2FP.BF16.PACK_AB R184, R185, R184 ;  /* 0x000000b8b9b8723e */ /* 0x000fe200000010ff */
[----:B------:R-:W-:Y:S01]  /*5940*/  FADD.FTZ R209, -R223, R209 ;  /* 0x000000d1dfd17221 */ /* 0x000fe20000010100 */
[----:B------:R-:W4:Y:S01]  /*5950*/  LDL R225, [R1+0xcc] ;  /* 0x0000cc0001e17983 */ /* 0x000f220000100800 */
[----:B--2---:R-:W-:Y:S02]  /*5960*/  FFMA.FTZ R185, R186, R228, R182 ;  /* 0x000000e4bab97223 */ /* 0x004fe400000100b6 */
[----:B---3--:R-:W-:-:S02]  /*5970*/  FFMA.FTZ R186, R229, R227, R183 ;  /* 0x000000e3e5ba7223 */ /* 0x008fc400000100b7 */
[----:B------:R-:W-:-:S03]  /*5980*/  FMUL.FTZ R229, R222, R187 ;  /* 0x000000bbdee57220 */ /* 0x000fc60000410000 */
[----:B------:R-:W-:Y:S01]  /*5990*/  F2FP.BF16.PACK_AB R185, R186, R185 ;  /* 0x000000b9bab9723e */ /* 0x000fe200000010ff */
[----:B------:R-:W-:Y:S02]  /*59a0*/  FFMA.FTZ R186, R230, R229, R176 ;  /* 0x000000e5e6ba7223 */ /* 0x000fe400000100b0 */
[----:B------:R-:W-:Y:S02]  /*59b0*/  FMUL.FTZ R230, R222, R209 ;  /* 0x000000d1dee67220 */ /* 0x000fe40000410000 */
[----:B------:R-:W2:Y:S01]  /*59c0*/  LDL R209, [R1+0xc8] ;  /* 0x0000c80001d17983 */ /* 0x000ea20000100800 */
[----:B------:R-:W-:-:S04]  /*59d0*/  FADD.FTZ R226, -R223, R226 ;  /* 0x000000e2dfe27221 */ /* 0x000fc80000010100 */
[C---:B------:R-:W-:Y:S02]  /*59e0*/  FMUL.FTZ R226, R222.reuse, R226 ;  /* 0x000000e2dee27220 */ /* 0x040fe40000410000 */
[----:B------:R-:W-:Y:S02]  /*59f0*/  FADD.FTZ R224, -R223, R224 ;  /* 0x000000e0dfe07221 */ /* 0x000fe40000010100 */
[----:B------:R-:W-:Y:S02]  /*5a00*/  FFMA.FTZ R187, R231, R226, R177 ;  /* 0x000000e2e7bb7223 */ /* 0x000fe400000100b1 */
[----:B------:R-:W-:-:S03]  /*5a10*/  FMUL.FTZ R231, R222, R224 ;  /* 0x000000e0dee77220 */ /* 0x000fc60000410000 */
[----:B------:R-:W-:Y:S02]  /*5a20*/  F2FP.BF16.PACK_AB R186, R187, R186 ;  /* 0x000000babbba723e */ /* 0x000fe400000010ff */
[----:B------:R-:W-:Y:S01]  /*5a30*/  SHF.R.U32.HI R224, RZ, 0x1c, R208 ;  /* 0x0000001cffe07819 */ /* 0x000fe200000116d0 */
[----:B--2---:R-:W-:Y:S02]  /*5a40*/  FFMA.FTZ R187, R209, R230, R178 ;  /* 0x000000e6d1bb7223 */ /* 0x004fe400000100b2 */
[----:B----4-:R-:W-:Y:S01]  /*5a50*/  FFMA.FTZ R209, R225, R231, R179 ;  /* 0x000000e7e1d17223 */ /* 0x010fe200000100b3 */
[----:B------:R-:W-:-:S04]  /*5a60*/  SHF.L.U32 R225, R208, 0x4, RZ ;  /* 0x00000004d0e17819 */ /* 0x000fc800000006ff */
[----:B------:R-:W-:Y:S02]  /*5a70*/  IADD3 R208, P2, R225, c[0x0][0x208], RZ ;  /* 0x00008200e1d07a10 */ /* 0x000fe40007f5e0ff */
[----:B------:R-:W-:Y:S02]  /*5a80*/  F2FP.BF16.PACK_AB R187, R209, R187 ;  /* 0x000000bbd1bb723e */ /* 0x000fe400000010ff */
[----:B------:R-:W-:-:S05]  /*5a90*/  IADD3.X R209, R224, c[0x0][0x20c], RZ, P2, !PT ;  /* 0x00008300e0d17a10 */ /* 0x000fca00017fe4ff */
        /* <DEDUP_REMOVED lines=11> */
[----:B----4-:R-:W-:Y:S02]  /*5b50*/  FFMA.FTZ R187, R187, R230, R122 ;  /* 0x000000e6bbbb7223 */ /* 0x010fe4000001007a */
[----:B------:R-:W-:Y:S02]  /*5b60*/  FFMA.FTZ R184, R184, R231, R123 ;  /* 0x000000e7b8b87223 */ /* 0x000fe4000001007b */
[----:B------:R-:W-:Y:S02]  /*5b70*/  FFMA.FTZ R208, R208, R226, R121 ;  /* 0x000000e2d0d07223 */ /* 0x000fe40000010079 */
[----:B------:R-:W-:Y:S01]  /*5b80*/  FFMA.FTZ R209, R209, R227, R127 ;  /* 0x000000e3d1d17223 */ /* 0x000fe2000001007f */
[----:B------:R-:W-:Y:S02]  /*5b90*/  F2FP.BF16.PACK_AB R187, R184, R187 ;  /* 0x000000bbb8bb723e */ /* 0x000fe400000010ff */
[----:B------:R-:W-:-:S02]  /*5ba0*/  F2FP.BF16.PACK_AB R186, R208, R186 ;  /* 0x000000bad0ba723e */ /* 0x000fc400000010ff */
[----:B------:R-:W-:Y:S02]  /*5bb0*/  F2FP.BF16.PACK_AB R185, R209, R185 ;  /* 0x000000b9d1b9723e */ /* 0x000fe400000010ff */
[----:B------:R-:W-:Y:S01]  /*5bc0*/  IADD3 R208, P2, R225, c[0x0][0x210], RZ ;  /* 0x00008400e1d07a10 */ /* 0x000fe20007f5e0ff */
[----:B--2---:R-:W-:Y:S02]  /*5bd0*/  FFMA.FTZ R184, R229, R24, R124 ;  /* 0x00000018e5b87223 */ /* 0x004fe4000001007c */
[----:B------:R0:W5:Y:S01]  /*5be0*/  LDL.LU R24, [R1+0xe0] ;  /* 0x0000e00001187983 */ /* 0x0001620000300800 */
[----:B---3--:R-:W-:-:S03]  /*5bf0*/  FFMA.FTZ R209, R228, R252, R125 ;  /* 0x000000fce4d17223 */ /* 0x008fc6000001007d */
[----:B------:R-:W2:Y:S04]  /*5c00*/  LDL R252, [R1+0x94] ;  /* 0x0000940001fc7983 */ /* 0x000ea80000100800 */
[----:B------:R-:W3:Y:S04]  /*5c10*/  LDL R225, [R1+0x90] ;  /* 0x0000900001e17983 */ /* 0x000ee80000100800 */
[----:B------:R-:W4:Y:S04]  /*5c20*/  LDL R231, [R1+0x98] ;  /* 0x0000980001e77983 */ /* 0x000f280000100800 */
[----:B------:R-:W4:Y:S01]  /*5c30*/  LDL R230, [R1+0x9c] ;  /* 0x00009c0001e67983 */ /* 0x000f220000100800 */
[----:B------:R-:W-:-:S02]  /*5c40*/  F2FP.BF16.PACK_AB R184, R209, R184 ;  /* 0x000000b8d1b8723e */ /* 0x000fc400000010ff */
[----:B------:R-:W-:Y:S01]  /*5c50*/  IADD3.X R209, R224, c[0x0][0x214], RZ, P2, !PT ;  /* 0x00008500e0d17a10 */ /* 0x000fe200017fe4ff */
[----:B------:R-:W4:Y:S04]  /*5c60*/  LDL R226, [R1+0x74] ;  /* 0x0000740001e27983 */ /* 0x000f280000100800 */
[----:B------:R1:W-:Y:S04]  /*5c70*/  STG.E.128 [R208.64], R184 ;  /* 0x000000b8d0007986 */ /* 0x0003e8000c101d04 */
[----:B------:R-:W4:Y:S04]  /*5c80*/  LDL R224, [R1+0x8c] ;  /* 0x00008c0001e07983 */ /* 0x000f280000100800 */
[----:B------:R-:W4:Y:S04]  /*5c90*/  LDL R229, [R1+0x60] ;  /* 0x0000600001e57983 */ /* 0x000f280000100800 */
[----:B------:R-:W4:Y:S04]  /*5ca0*/  LDL R228, [R1+0x64] ;  /* 0x0000640001e47983 */ /* 0x000f280000100800 */
[----:B------:R-:W4:Y:S01]  /*5cb0*/  LDL R227, [R1+0x7c] ;  /* 0x00007c0001e37983 */ /* 0x000f220000100800 */
[----:B-1----:R-:W-:-:S02]  /*5cc0*/  FADD.FTZ R184, -R223, R217 ;  /* 0x000000d9dfb87221 */ /* 0x002fc40000010100 */
        /* <DEDUP_REMOVED lines=10> */
[----:B------:R-:W-:Y:S01]  /*5d70*/  FMUL.FTZ R214, R222, R208 ;  /* 0x000000d0ded67220 */ /* 0x000fe20000410000 */
[----:B------:R-:W4:Y:S01]  /*5d80*/  LDL R187, [R1+0x84] ;  /* 0x0000840001bb7983 */ /* 0x000f220000100800 */
[----:B------:R-:W-:-:S02]  /*5d90*/  FADD.FTZ R208, -R223, R212 ;  /* 0x000000d4dfd07221 */ /* 0x000fc40000010100 */
[----:B------:R-:W-:Y:S02]  /*5da0*/  FADD.FTZ R209, -R223, R211 ;  /* 0x000000d3dfd17221 */ /* 0x000fe40000010100 */
[----:B------:R-:W-:Y:S02]  /*5db0*/  FMUL.FTZ R211, R222, R208 ;  /* 0x000000d0ded37220 */ /* 0x000fe40000410000 */
[----:B------:R-:W4:Y:S01]  /*5dc0*/  LDL R208, [R1+0x88] ;  /* 0x0000880001d07983 */ /* 0x000f220000100800 */
[----:B--2---:R-:W-:-:S03]  /*5dd0*/  FFMA.FTZ R185, R252, R217, R173 ;  /* 0x000000d9fcb97223 */ /* 0x004fc600000100ad */
[----:B------:R-:W2:Y:S01]  /*5de0*/  LDL R252, [R1+0x68] ;  /* 0x0000680001fc7983 */ /* 0x000ea20000100800 */
[----:B---3--:R-:W-:-:S03]  /*5df0*/  FFMA.FTZ R184, R225, R218, R172 ;  /* 0x000000dae1b87223 */ /* 0x008fc600000100ac */
[----:B------:R-:W3:Y:S02]  /*5e00*/  LDL R225, [R1+0x78] ;  /* 0x0000780001e17983 */ /* 0x000ee40000100800 */
[----:B------:R-:W-:Y:S01]  /*5e10*/  F2FP.BF16.PACK_AB R184, R185, R184 ;  /* 0x000000b8b9b8723e */ /* 0x000fe200000010ff */
[----:B----4-:R-:W-:Y:S02]  /*5e20*/  FFMA.FTZ R185, R231, R220, R174 ;  /* 0x000000dce7b97223 */ /* 0x010fe400000100ae */
[----:B------:R-:W-:Y:S01]  /*5e30*/  FFMA.FTZ R186, R230, R219, R175 ;  /* 0x000000dbe6ba7223 */ /* 0x000fe200000100af */
[----:B------:R-:W4:Y:S04]  /*5e40*/  LDL R231, [R1+0x6c] ;  /* 0x00006c0001e77983 */ /* 0x000f280000100800 */
[----:B------:R-:W-:Y:S01]  /*5e50*/  F2FP.BF16.PACK_AB R185, R186, R185 ;  /* 0x000000b9bab9723e */ /* 0x000fe200000010ff */
[----:B------:R-:W2:Y:S04]  /*5e60*/  LDL R230, [R1+0x70] ;  /* 0x0000700001e67983 */ /* 0x000ea80000100800 */
[----:B------:R-:W2:Y:S01]  /*5e70*/  LDL R186, [R1+0x80] ;  /* 0x0000800001ba7983 */ /* 0x000ea20000100800 */
[----:B------:R-:W-:-:S02]  /*5e80*/  FMUL.FTZ R212, R222, R209 ;  /* 0x000000d1ded47220 */ /* 0x000fc40000410000 */
[----:B------:R-:W-:Y:S02]  /*5e90*/  FFMA.FTZ R187, R187, R214, R169 ;  /* 0x000000d6bbbb7223 */ /* 0x000fe400000100a9 */
[----:B--2---:R-:W-:-:S05]  /*5ea0*/  FFMA.FTZ R186, R186, R213, R168 ;  /* 0x000000d5baba7223 */ /* 0x004fca00000100a8 */
[----:B------:R-:W-:Y:S01]  /*5eb0*/  F2FP.BF16.PACK_AB R186, R187, R186 ;  /* 0x000000babbba723e */ /* 0x000fe200000010ff */
[----:B------:R-:W-:Y:S02]  /*5ec0*/  FFMA.FTZ R187, R208, R211, R170 ;  /* 0x000000d3d0bb7223 */ /* 0x000fe400000100aa */
[----:B------:R-:W-:Y:S01]  /*5ed0*/  FFMA.FTZ R208, R224, R212, R171 ;  /* 0x000000d4e0d07223 */ /* 0x000fe200000100ab */
[----:B------:R-:W-:-:S04]  /*5ee0*/  HFMA2.MMA R224, -RZ, RZ, 0, 9.5367431640625e-07 ;  /* 0x00000010ffe07435 */ /* 0x000fc800000001ff */
[----:B------:R-:W-:-:S06]  /*5ef0*/  F2FP.BF16.PACK_AB R187, R208, R187 ;  /* 0x000000bbd0bb723e */ /* 0x000fcc00000010ff */
[----:B------:R-:W-:-:S05]  /*5f00*/  IMAD.WIDE.U32 R208, R197, R224, c[0x0][0x208] ;  /* 0x00008200c5d07625 */ /* 0x000fca00078e00e0 */
[----:B------:R1:W-:Y:S02]  /*5f10*/  STG.E.128 [R208.64], R184 ;  /* 0x000000b8d0007986 */ /* 0x0003e4000c101d04 */
[----:B-1----:R-:W-:Y:S02]  /*5f20*/  FFMA.FTZ R187, R252, R211, R114 ;  /* 0x000000d3fcbb7223 */ /* 0x002fe40000010072 */
[----:B----4-:R-:W-:Y:S01]  /*5f30*/  FFMA.FTZ R184, R231, R212, R115 ;  /* 0x000000d4e7b87223 */ /* 0x010fe20000010073 */
[----:B------:R-:W2:Y:S01]  /*5f40*/  LDL R252, [R1+0x58] ;  /* 0x0000580001fc7983 */ /* 0x000ea20000100800 */
[----:B------:R-:W-:-:S03]  /*5f50*/  FFMA.FTZ R211, R226, R217, R117 ;  /* 0x000000d9e2d37223 */ /* 0x000fc60000010075 */
[----:B------:R-:W-:Y:S01]  /*5f60*/  F2FP.BF16.PACK_AB R187, R184, R187 ;  /* 0x000000bbb8bb723e */ /* 0x000fe200000010ff */
[----:B------:R-:W-:Y:S01]  /*5f70*/  FFMA.FTZ R184, R230, R218, R116 ;  /* 0x000000dae6b87223 */ /* 0x000fe20000010074 */
[----:B------:R-:W4:Y:S04]  /*5f80*/  LDL R217, [R1+0x54] ;  /* 0x0000540001d97983 */ /* 0x000f280000100800 */
[----:B------:R-:W-:Y:S01]  /*5f90*/  F2FP.BF16.PACK_AB R184, R211, R184 ;  /* 0x000000b8d3b8723e */ /* 0x000fe200000010ff */
[----:B------:R-:W4:Y:S04]  /*5fa0*/  LDL R231, [R1+0x5c] ;  /* 0x00005c0001e77983 */ /* 0x000f280000100800 */
[----:B------:R-:W4:Y:S01]  /*5fb0*/  LDL R211, [R1+0x50] ;  /* 0x0000500001d37983 */ /* 0x000f220000100800 */
[----:B------:R-:W-:-:S02]  /*5fc0*/  FFMA.FTZ R186, R229, R213, R112 ;  /* 0x000000d5e5ba7223 */ /* 0x000fc40000010070 */
[----:B------:R-:W-:Y:S01]  /*5fd0*/  FFMA.FTZ R208, R228, R214, R113 ;  /* 0x000000d6e4d07223 */ /* 0x000fe20000010071 */
[----:B------:R-:W4:Y:S01]  /*5fe0*/  LDL R230, [R1+0x40] ;  /* 0x0000400001e67983 */ /* 0x000f220000100800 */
[----:B------:R-:W-:-:S03]  /*5ff0*/  FFMA.FTZ R209, R227, R219, R119 ;  /* 0x000000dbe3d17223 */ /* 0x000fc60000010077 */
[----:B------:R-:W4:Y:S04]  /*6000*/  LDL R229, [R1+0x44] ;  /* 0x0000440001e57983 */ /* 0x000f280000100800 */
[----:B------:R-:W4:Y:S04]  /*6010*/  LDL R228, [R1+0x48] ;  /* 0x0000480001e47983 */ /* 0x000f280000100800 */
[----:B------:R-:W4:Y:S04]  /*6020*/  LDL R227, [R1+0x4c] ;  /* 0x00004c0001e37983 */ /* 0x000f280000100800 */
[----:B------:R-:W4:Y:S04]  /*6030*/  LDL R214, [R1+0x24] ;  /* 0x0000240001d67983 */ /* 0x000f280000100800 */
[----:B------:R-:W4:Y:S04]  /*6040*/  LDL R219, [R1+0x28] ;  /* 0x0000280001db7983 */ /* 0x000f280000100800 */
[----:B------:R-:W4:Y:S01]  /*6050*/  LDL R218, [R1+0x2c] ;  /* 0x00002c0001da7983 */ /* 0x000f220000100800 */
[----:B---3--:R-:W-:-:S03]  /*6060*/  FFMA.FTZ R185, R225, R220, R118 ;  /* 0x000000dce1b97223 */ /* 0x008fc60000010076 */
[----:B------:R-:W3:Y:S04]  /*6070*/  LDL R220, [R1+0x20] ;  /* 0x0000200001dc7983 */ /* 0x000ee80000100800 */
[----:B------:R-:W3:Y:S04]  /*6080*/  LDL R213, [R1+0x3c] ;  /* 0x00003c0001d57983 */ /* 0x000ee80000100800 */
[----:B------:R-:W3:Y:S01]  /*6090*/  LDL R212, [R1+0x34] ;  /* 0x0000340001d47983 */ /* 0x000ee20000100800 */
[----:B------:R-:W-:Y:S02]  /*60a0*/  F2FP.BF16.PACK_AB R186, R208, R186 ;  /* 0x000000bad0ba723e */ /* 0x000fe400000010ff */
[----:B------:R-:W-:Y:S01]  /*60b0*/  F2FP.BF16.PACK_AB R185, R209, R185 ;  /* 0x000000b9d1b9723e */ /* 0x000fe200000010ff */
[----:B------:R-:W-:Y:S01]  /*60c0*/  IMAD.WIDE.U32 R208, R197, R224, c[0x0][0x210] ;  /* 0x00008400c5d07625 */ /* 0x000fe200078e00e0 */
[----:B------:R-:W3:Y:S04]  /*60d0*/  LDL R225, [R1+0x38] ;  /* 0x0000380001e17983 */ /* 0x000ee80000100800 */
[----:B------:R1:W-:Y:S01]  /*60e0*/  STG.E.128 [R208.64], R184 ;  /* 0x000000b8d0007986 */ /* 0x0003e2000c101d04 */
[----:B------:R-:W-:-:S03]  /*60f0*/  FADD.FTZ R190, -R223, R190 ;  /* 0x000000bedfbe7221 */ /* 0x000fc60000010100 */
[----:B------:R-:W3:Y:S01]  /*6100*/  LDL R226, [R1+0x30] ;  /* 0x0000300001e27983 */ /* 0x000ee20000100800 */
[----:B-1----:R-:W-:-:S03]  /*6110*/  FADD.FTZ R184, -R223, R198 ;  /* 0x000000c6dfb87221 */ /* 0x002fc60000010100 */
[----:B------:R-:W3:Y:S01]  /*6120*/  LDL R209, [R1+0xc] ;  /* 0x00000c0001d17983 */ /* 0x000ee20000100800 */
[C---:B------:R-:W-:Y:S02]  /*6130*/  FADD.FTZ R185, -R223.reuse, R199 ;  /* 0x000000c7dfb97221 */ /* 0x040fe40000010100 */
[C---:B------:R-:W-:Y:S02]  /*6140*/  FADD.FTZ R186, -R223.reuse, R200 ;  /* 0x000000c8dfba7221 */ /* 0x040fe40000010100 */
[----:B------:R-:W-:Y:S02]  /*6150*/  FADD.FTZ R187, -R223, R201 ;  /* 0x000000c9dfbb7221 */ /* 0x000fe40000010100 */
[C---:B------:R-:W-:Y:S02]  /*6160*/  FMUL.FTZ R200, R222.reuse, R184 ;  /* 0x000000b8dec87220 */ /* 0x040fe40000410000 */
[C---:B------:R-:W-:Y:S02]  /*6170*/  FMUL.FTZ R197, R222.reuse, R185 ;  /* 0x000000b9dec57220 */ /* 0x040fe40000410000 */
[----:B------:R-:W-:-:S02]  /*6180*/  FMUL.FTZ R199, R222, R186 ;  /* 0x000000badec77220 */ /* 0x000fc40000410000 */
[C---:B------:R-:W-:Y:S02]  /*6190*/  FMUL.FTZ R198, R222.reuse, R187 ;  /* 0x000000bbdec67220 */ /* 0x040fe40000410000 */
[----:B------:R-:W-:Y:S02]  /*61a0*/  FMUL.FTZ R201, R222, R190 ;  /* 0x000000bedec97220 */ /* 0x000fe40000410000 */
[----:B--2---:R-:W-:Y:S02]  /*61b0*/  FFMA.FTZ R185, R252, R199, R166 ;  /* 0x000000c7fcb97223 */ /* 0x004fe400000100a6 */
[----:B----4-:R-:W-:Y:S02]  /*61c0*/  FFMA.FTZ R187, R217, R197, R165 ;  /* 0x000000c5d9bb7223 */ /* 0x010fe400000100a5 */
[----:B------:R-:W2:Y:S01]  /*61d0*/  LDL R217, [R1+0x18] ;  /* 0x0000180001d97983 */ /* 0x000ea20000100800 */
[----:B------:R-:W-:Y:S02]  /*61e0*/  FFMA.FTZ R186, R231, R198, R167 ;  /* 0x000000c6e7ba7223 */ /* 0x000fe400000100a7 */
[----:B------:R-:W-:-:S03]  /*61f0*/  FFMA.FTZ R184, R211, R200, R164 ;  /* 0x000000c8d3b87223 */ /* 0x000fc600000100a4 */
[----:B------:R-:W-:Y:S01]  /*6200*/  F2FP.BF16.PACK_AB R185, R186, R185 ;  /* 0x000000b9bab9723e */ /* 0x000fe200000010ff */
[----:B------:R-:W-:Y:S01]  /*6210*/  FADD.FTZ R186, -R223, R192 ;  /* 0x000000c0dfba7221 */ /* 0x000fe20000010100 */
[----:B------:R-:W4:Y:S01]  /*6220*/  LDL R211, [R1+0x4] ;  /* 0x0000040001d37983 */ /* 0x000f220000100800 */
[----:B------:R-:W-:Y:S01]  /*6230*/  F2FP.BF16.PACK_AB R184, R187, R184 ;  /* 0x000000b8bbb8723e */ /* 0x000fe200000010ff */
[C---:B------:R-:W-:Y:S02]  /*6240*/  FADD.FTZ R187, -R223.reuse, R191 ;  /* 0x000000bfdfbb7221 */ /* 0x040fe40000010100 */
[----:B------:R-:W-:Y:S02]  /*6250*/  FADD.FTZ R191, -R223, R189 ;  /* 0x000000bddfbf7221 */ /* 0x000fe40000010100 */
[C---:B------:R-:W-:Y:S02]  /*6260*/  FMUL.FTZ R192, R222.reuse, R186 ;  /* 0x000000badec07220 */ /* 0x040fe40000410000 */
[----:B------:R-:W-:-:S02]  /*6270*/  FMUL.FTZ R189, R222, R187 ;  /* 0x000000bbdebd7220 */ /* 0x000fc40000410000 */
[----:B------:R-:W-:Y:S02]  /*6280*/  FMUL.FTZ R208, R222, R191 ;  /* 0x000000bfded07220 */ /* 0x000fe40000410000 */
[----:B------:R-:W-:Y:S02]  /*6290*/  FFMA.FTZ R186, R230, R192, R160 ;  /* 0x000000c0e6ba7223 */ /* 0x000fe400000100a0 */
[----:B------:R-:W-:Y:S02]  /*62a0*/  FFMA.FTZ R191, R229, R189, R161 ;  /* 0x000000bde5bf7223 */ /* 0x000fe400000100a1 */
[----:B------:R-:W-:Y:S02]  /*62b0*/  FFMA.FTZ R187, R228, R201, R162 ;  /* 0x000000c9e4bb7223 */ /* 0x000fe400000100a2 */
[----:B------:R-:W-:Y:S01]  /*62c0*/  FFMA.FTZ R190, R227, R208, R163 ;  /* 0x000000d0e3be7223 */ /* 0x000fe200000100a3 */
[----:B------:R-:W-:-:S04]  /*62d0*/  F2FP.BF16.PACK_AB R186, R191, R186 ;  /* 0x000000babfba723e */ /* 0x000fc800000010ff */
[----:B------:R-:W-:Y:S01]  /*62e0*/  F2FP.BF16.PACK_AB R187, R190, R187 ;  /* 0x000000bbbebb723e */ /* 0x000fe200000010ff */
[----:B------:R-:W-:-:S04]  /*62f0*/  IMAD.WIDE.U32 R190, R2, R224, c[0x0][0x208] ;  /* 0x0000820002be7625 */ /* 0x000fc800078e00e0 */
[----:B------:R-:W-:Y:S01]  /*6300*/  FFMA.FTZ R189, R214, R189, R105 ;  /* 0x000000bdd6bd7223 */ /* 0x000fe20000010069 */
[----:B------:R1:W-:Y:S04]  /*6310*/  STG.E.128 [R190.64], R184 ;  /* 0x000000b8be007986 */ /* 0x0003e8000c101d04 */
[----:B------:R-:W4:Y:S01]  /*6320*/  LDL R214, [R1+0x1c] ;  /* 0x00001c0001d67983 */ /* 0x000f220000100800 */
[----:B-1----:R-:W-:Y:S02]  /*6330*/  FFMA.FTZ R187, R219, R201, R106 ;  /* 0x000000c9dbbb7223 */ /* 0x002fe4000001006a */
[----:B------:R-:W-:Y:S01]  /*6340*/  FFMA.FTZ R190, R218, R208, R107 ;  /* 0x000000d0dabe7223 */ /* 0x000fe2000001006b */
[----:B------:R-:W4:Y:S04]  /*6350*/  LDL R219, [R1+0x10] ;  /* 0x0000100001db7983 */ /* 0x000f280000100800 */
[----:B------:R-:W4:Y:S01]  /*6360*/  LDL R218, [R1+0x14] ;  /* 0x0000140001da7983 */ /* 0x000f220000100800 */
[----:B---3--:R-:W-:-:S02]  /*6370*/  FFMA.FTZ R186, R220, R192, R104 ;  /* 0x000000c0dcba7223 */ /* 0x008fc40000010068 */
[----:B------:R-:W-:Y:S02]  /*6380*/  FFMA.FTZ R191, R213, R198, R111 ;  /* 0x000000c6d5bf7223 */ /* 0x000fe4000001006f */
[----:B------:R-:W-:Y:S01]  /*6390*/  FFMA.FTZ R192, R212, R197, R109 ;  /* 0x000000c5d4c07223 */ /* 0x000fe2000001006d */
[----:B------:R-:W3:Y:S04]  /*63a0*/  LDL R213, [R1] ;  /* 0x0000000001d57983 */ /* 0x000ee80000100800 */
[----:B------:R-:W3:Y:S01]  /*63b0*/  LDL R212, [R1+0x8] ;  /* 0x0000080001d47983 */ /* 0x000ee20000100800 */
[----:B------:R-:W-:Y:S01]  /*63c0*/  FFMA.FTZ R185, R225, R199, R110 ;  /* 0x000000c7e1b97223 */ /* 0x000fe2000001006e */
[----:B------:R-:W-:Y:S01]  /*63d0*/  F2FP.BF16.PACK_AB R187, R190, R187 ;  /* 0x000000bbbebb723e */ /* 0x000fe200000010ff */
[----:B------:R-:W-:-:S02]  /*63e0*/  FADD.FTZ R6, -R223, R6 ;  /* 0x00000006df067221 */ /* 0x000fc40000010100 */
[----:B------:R-:W-:Y:S01]  /*63f0*/  FADD.FTZ R7, -R223, R7 ;  /* 0x00000007df077221 */ /* 0x000fe20000010100 */
[----:B------:R-:W-:Y:S01]  /*6400*/  F2FP.BF16.PACK_AB R185, R191, R185 ;  /* 0x000000b9bfb9723e */ /* 0x000fe200000010ff */
[----:B------:R-:W-:-:S04]  /*6410*/  IMAD.WIDE.U32 R190, R2, R224, c[0x0][0x210] ;  /* 0x0000840002be7625 */ /* 0x000fc800078e00e0 */
[C---:B------:R-:W-:Y:S02]  /*6420*/  FADD.FTZ R2, -R223.reuse, R4 ;  /* 0x00000004df027221 */ /* 0x040fe40000010100 */
[C---:B------:R-:W-:Y:S02]  /*6430*/  FADD.FTZ R5, -R223.reuse, R5 ;  /* 0x00000005df057221 */ /* 0x040fe40000010100 */
[C---:B------:R-:W-:Y:S02]  /*6440*/  FADD.FTZ R199, -R223.reuse, R202 ;  /* 0x000000cadfc77221 */ /* 0x040fe40000010100 */
[----:B------:R-:W-:Y:S02]  /*6450*/  FFMA.FTZ R184, R226, R200, R108 ;  /* 0x000000c8e2b87223 */ /* 0x000fe4000001006c */
[----:B------:R-:W-:Y:S02]  /*6460*/  FADD.FTZ R202, -R223, R207 ;  /* 0x000000cfdfca7221 */ /* 0x000fe40000010100 */
[----:B------:R-:W-:-:S02]  /*6470*/  FMUL.FTZ R6, R222, R6 ;  /* 0x00000006de067220 */ /* 0x000fc40000410000 */
[C---:B------:R-:W-:Y:S02]  /*6480*/  FMUL.FTZ R7, R222.reuse, R7 ;  /* 0x00000007de077220 */ /* 0x040fe40000410000 */
[----:B------:R-:W-:Y:S02]  /*6490*/  FADD.FTZ R4, -R223, R8 ;  /* 0x00000008df047221 */ /* 0x000fe40000010100 */
[C---:B------:R-:W-:Y:S02]  /*64a0*/  FMUL.FTZ R207, R222.reuse, R2 ;  /* 0x00000002decf7220 */ /* 0x040fe40000410000 */
[----:B------:R-:W-:Y:S01]  /*64b0*/  FMUL.FTZ R208, R222, R5 ;  /* 0x00000005ded07220 */ /* 0x000fe20000410000 */
[----:B------:R-:W-:Y:S01]  /*64c0*/  F2FP.BF16.PACK_AB R186, R189, R186 ;  /* 0x000000babdba723e */ /* 0x000fe200000010ff */
[C---:B------:R-:W-:Y:S02]  /*64d0*/  FADD.FTZ R8, -R223.reuse, R13 ;  /* 0x0000000ddf087221 */ /* 0x040fe40000010100 */
[C---:B------:R-:W-:Y:S01]  /*64e0*/  FADD.FTZ R13, -R223.reuse, R17 ;  /* 0x00000011df0d7221 */ /* 0x040fe20000010100 */
[----:B------:R-:W-:Y:S01]  /*64f0*/  F2FP.BF16.PACK_AB R184, R192, R184 ;  /* 0x000000b8c0b8723e */ /* 0x000fe200000010ff */
        /* <DEDUP_REMOVED lines=8> */
[C---:B------:R-:W-:Y:S01]  /*6580*/  FMUL.FTZ R11, R222.reuse, R11 ;  /* 0x0000000bde0b7220 */ /* 0x040fe20000410000 */
[----:B------:R1:W-:Y:S01]  /*6590*/  STG.E.128 [R190.64], R184 ;  /* 0x000000b8be007986 */ /* 0x0003e2000c101d04 */
[----:B------:R-:W-:Y:S02]  /*65a0*/  FMUL.FTZ R4, R222, R9 ;  /* 0x00000009de047220 */ /* 0x000fe40000410000 */
[C---:B------:R-:W-:Y:S02]  /*65b0*/  FADD.FTZ R20, -R223.reuse, R20 ;  /* 0x00000014df147221 */ /* 0x040fe40000010100 */
[C---:B------:R-:W-:Y:S02]  /*65c0*/  FADD.FTZ R14, -R223.reuse, R14 ;  /* 0x0000000edf0e7221 */ /* 0x040fe40000010100 */
[----:B------:R-:W-:-:S02]  /*65d0*/  FADD.FTZ R15, -R223, R15 ;  /* 0x0000000fdf0f7221 */ /* 0x000fc40000010100 */
[----:B------:R-:W-:Y:S02]  /*65e0*/  FFMA.FTZ R9, R251, R7, R103 ;  /* 0x00000007fb097223 */ /* 0x000fe40000010067 */
[C---:B------:R-:W-:Y:S02]  /*65f0*/  FMUL.FTZ R189, R222.reuse, R189 ;  /* 0x000000bddebd7220 */ /* 0x040fe40000410000 */
[C---:B------:R-:W-:Y:S02]  /*6600*/  FMUL.FTZ R192, R222.reuse, R192 ;  /* 0x000000c0dec07220 */ /* 0x040fe40000410000 */
[----:B------:R-:W-:Y:S02]  /*6610*/  FMUL.FTZ R197, R222, R197 ;  /* 0x000000c5dec57220 */ /* 0x000fe40000410000 */
[-C--:B-1----:R-:W-:Y:S02]  /*6620*/  FFMA.FTZ R184, R209, R11.reuse, R155 ;  /* 0x0000000bd1b87223 */ /* 0x082fe4000001009b */
[----:B------:R-:W-:-:S02]  /*6630*/  FFMA.FTZ R11, R247, R11, R99 ;  /* 0x0000000bf70b7223 */ /* 0x000fc40000010063 */
[C---:B------:R-:W-:Y:S02]  /*6640*/  FMUL.FTZ R20, R222.reuse, R20 ;  /* 0x00000014de147220 */ /* 0x040fe40000410000 */
[C---:B------:R-:W-:Y:S02]  /*6650*/  FMUL.FTZ R190, R222.reuse, R8 ;  /* 0x00000008debe7220 */ /* 0x040fe40000410000 */
[C---:B------:R-:W-:Y:S02]  /*6660*/  FMUL.FTZ R191, R222.reuse, R14 ;  /* 0x0000000edebf7220 */ /* 0x040fe40000410000 */
[C---:B------:R-:W-:Y:S02]  /*6670*/  FMUL.FTZ R209, R222.reuse, R15 ;  /* 0x0000000fded17220 */ /* 0x040fe40000410000 */
[----:B------:R-:W-:Y:S02]  /*6680*/  FMUL.FTZ R13, R222, R13 ;  /* 0x0000000dde0d7220 */ /* 0x000fe40000410000 */
[----:B------:R-:W-:-:S02]  /*6690*/  FFMA.FTZ R15, R237, R192, R145 ;  /* 0x000000c0ed0f7223 */ /* 0x000fc40000010091 */
[----:B------:R-:W-:Y:S02]  /*66a0*/  FFMA.FTZ R14, R239, R20, R147 ;  /* 0x00000014ef0e7223 */ /* 0x000fe40000010093 */
[----:B------:R-:W-:Y:S02]  /*66b0*/  FFMA.FTZ R8, R240, R190, R148 ;  /* 0x000000bef0087223 */ /* 0x000fe40000010094 */
[----:B------:R-:W-:Y:S02]  /*66c0*/  FFMA.FTZ R186, R249, R208, R101 ;  /* 0x000000d0f9ba7223 */ /* 0x000fe40000010065 */
[C---:B------:R-:W-:Y:S02]  /*66d0*/  FADD.FTZ R22, -R223.reuse, R22 ;  /* 0x00000016df167221 */ /* 0x040fe40000010100 */
[C---:B------:R-:W-:Y:S02]  /*66e0*/  FADD.FTZ R23, -R223.reuse, R23 ;  /* 0x00000017df177221 */ /* 0x040fe40000010100 */
[----:B------:R-:W-:-:S02]  /*66f0*/  FADD.FTZ R188, -R223, R188 ;  /* 0x000000bcdfbc7221 */ /* 0x000fc40000010100 */
[----:B------:R-:W-:Y:S02]  /*6700*/  FMUL.FTZ R23, R222, R23 ;  /* 0x00000017de177220 */ /* 0x000fe40000410000 */
[C---:B------:R-:W-:Y:S02]  /*6710*/  FADD.FTZ R193, -R223.reuse, R193 ;  /* 0x000000c1dfc17221 */ /* 0x040fe40000010100 */
[C---:B------:R-:W-:Y:S02]  /*6720*/  FADD.FTZ R194, -R223.reuse, R194 ;  /* 0x000000c2dfc27221 */ /* 0x040fe40000010100 */
[C---:B------:R-:W-:Y:S02]  /*6730*/  FADD.FTZ R195, -R223.reuse, R195 ;  /* 0x000000c3dfc37221 */ /* 0x040fe40000010100 */
[C---:B------:R-:W-:Y:S02]  /*6740*/  FADD.FTZ R196, -R223.reuse, R196 ;  /* 0x000000c4dfc47221 */ /* 0x040fe40000010100 */
[----:B------:R-:W-:-:S02]  /*6750*/  FADD.FTZ R198, -R223, R204 ;  /* 0x000000ccdfc67221 */ /* 0x000fc40000010100 */
[C---:B------:R-:W-:Y:S02]  /*6760*/  FADD.FTZ R204, -R223.reuse, R210 ;  /* 0x000000d2dfcc7221 */ /* 0x040fe40000010100 */
[C---:B------:R-:W-:Y:S02]  /*6770*/  FMUL.FTZ R210, R222.reuse, R196 ;  /* 0x000000c4ded27220 */ /* 0x040fe40000410000 */
[C---:B------:R-:W-:Y:S02]  /*6780*/  FADD.FTZ R201, -R223.reuse, R205 ;  /* 0x000000cddfc97221 */ /* 0x040fe40000010100 */
[C---:B------:R-:W-:Y:S02]  /*6790*/  FADD.FTZ R200, -R223.reuse, R206 ;  /* 0x000000cedfc87221 */ /* 0x040fe40000010100 */
[----:B------:R-:W-:Y:S02]  /*67a0*/  FADD.FTZ R205, -R223, R215 ;  /* 0x000000d7dfcd7221 */ /* 0x000fe40000010100 */
[----:B------:R-:W-:-:S02]  /*67b0*/  FMUL.FTZ R196, R222, R202 ;  /* 0x000000cadec47220 */ /* 0x000fc40000410000 */
[C---:B------:R-:W-:Y:S02]  /*67c0*/  FADD.FTZ R2, -R223.reuse, R216 ;  /* 0x000000d8df027221 */ /* 0x040fe40000010100 */
[----:B------:R-:W-:Y:S02]  /*67d0*/  FADD.FTZ R206, -R223, R221 ;  /* 0x000000dddfce7221 */ /* 0x000fe40000010100 */
[----:B------:R-:W-:Y:S01]  /*67e0*/  FMUL.FTZ R2, R222, R2 ;  /* 0x00000002de027220 */ /* 0x000fe20000410000 */
[----:B------:R-:W-:-:S04]  /*67f0*/  IADD3 R3, R3, c[0x0][0x160], RZ ;  /* 0x0000580003037a10 */ /* 0x000fc80007ffe0ff */
[----:B------:R-:W-:Y:S02]  /*6800*/  ISETP.GE.AND P2, PT, R3, c[0x0][0x164], PT ;  /* 0x0000590003007a0c */ /* 0x000fe40003f46270 */
[----:B------:R-:W-:Y:S01]  /*6810*/  SEL R231, RZ, 0x1, P1 ;  /* 0x00000001ffe77807 */ /* 0x000fe20000800000 */
[----:B--2---:R-:W-:Y:S02]  /*6820*/  FFMA.FTZ R5, R217, R6, R158 ;  /* 0x00000006d9057223 */ /* 0x004fe4000001009e */
[-C--:B----4-:R-:W-:Y:S02]  /*6830*/  FFMA.FTZ R185, R211, R4.reuse, R153 ;  /* 0x00000004d3b97223 */ /* 0x090fe40000010099 */
[----:B------:R-:W-:Y:S02]  /*6840*/  FFMA.FTZ R4, R245, R4, R97 ;  /* 0x00000004f5047223 */ /* 0x000fe40000010061 */
[----:B------:R-:W-:-:S05]  /*6850*/  FFMA.FTZ R17, R214, R7, R159 ;  /* 0x00000007d6117223 */ /* 0x000fca000001009f */
[----:B------:R-:W-:Y:S01]  /*6860*/  F2FP.BF16.PACK_AB R17, R17, R5 ;  /* 0x000000051111723e */ /* 0x000fe200000010ff */
[----:B------:R-:W-:Y:S02]  /*6870*/  FFMA.FTZ R5, R250, R6, R102 ;  /* 0x00000006fa057223 */ /* 0x000fe40000010066 */
[----:B------:R-:W-:Y:S02]  /*6880*/  FFMA.FTZ R6, R244, R19, R96 ;  /* 0x00000013f4067223 */ /* 0x000fe40000010060 */
[----:B------:R-:W-:Y:S02]  /*6890*/  FFMA.FTZ R16, R219, R207, R156 ;  /* 0x000000cfdb107223 */ /* 0x000fe4000001009c */
[----:B------:R-:W-:-:S05]  /*68a0*/  FFMA.FTZ R18, R218, R208, R157 ;  /* 0x000000d0da127223 */ /* 0x000fca000001009d */
[----:B------:R-:W-:Y:S01]  /*68b0*/  F2FP.BF16.PACK_AB R16, R18, R16 ;  /* 0x000000101210723e */ /* 0x000fe200000010ff */
[----:B---3--:R-:W-:Y:S02]  /*68c0*/  FFMA.FTZ R18, R213, R19, R152 ;  /* 0x00000013d5127223 */ /* 0x008fe40000010098 */
[-C--:B------:R-:W-:Y:S02]  /*68d0*/  FFMA.FTZ R19, R212, R10.reuse, R154 ;  /* 0x0000000ad4137223 */ /* 0x080fe4000001009a */
[----:B------:R-:W-:Y:S01]  /*68e0*/  FFMA.FTZ R10, R246, R10, R98 ;  /* 0x0000000af60a7223 */ /* 0x000fe20000010062 */
[----:B------:R-:W-:Y:S01]  /*68f0*/  F2FP.BF16.PACK_AB R18, R185, R18 ;  /* 0x00000012b912723e */ /* 0x000fe200000010ff */
[----:B------:R-:W-:Y:S01]  /*6900*/  FFMA.FTZ R185, R241, R191, R149 ;  /* 0x000000bff1b97223 */ /* 0x000fe20000010095 */
[----:B------:R-:W-:Y:S02]  /*6910*/  F2FP.BF16.PACK_AB R19, R184, R19 ;  /* 0x00000013b813723e */ /* 0x000fe400000010ff */
[----:B------:R-:W-:Y:S01]  /*6920*/  F2FP.BF16.PACK_AB R7, R11, R10 ;  /* 0x0000000a0b07723e */ /* 0x000fe200000010ff */
[----:B------:R-:W-:Y:S01]  /*6930*/  FFMA.FTZ R10, R236, R189, R144 ;  /* 0x000000bdec0a7223 */ /* 0x000fe20000010090 */
[----:B------:R-:W-:Y:S01]  /*6940*/  F2FP.BF16.PACK_AB R5, R9, R5 ;  /* 0x000000050905723e */ /* 0x000fe200000010ff */
[----:B------:R-:W-:Y:S01]  /*6950*/  FFMA.FTZ R11, R238, R197, R146 ;  /* 0x000000c5ee0b7223 */ /* 0x000fe20000010092 */
[----:B------:R-:W-:Y:S01]  /*6960*/  F2FP.BF16.PACK_AB R6, R4, R6 ;  /* 0x000000060406723e */ /* 0x000fe200000010ff */
[----:B------:R-:W-:-:S02]  /*6970*/  FFMA.FTZ R9, R242, R209, R150 ;  /* 0x000000d1f2097223 */ /* 0x000fc40000010096 */
[----:B------:R-:W-:Y:S02]  /*6980*/  FFMA.FTZ R184, R243, R13, R151 ;  /* 0x0000000df3b87223 */ /* 0x000fe40000010097 */
[----:B------:R-:W-:Y:S01]  /*6990*/  FFMA.FTZ R4, R248, R207, R100 ;  /* 0x000000cff8047223 */ /* 0x000fe20000010064 */
[----:B------:R-:W-:Y:S02]  /*69a0*/  F2FP.BF16.PACK_AB R10, R15, R10 ;  /* 0x0000000a0f0a723e */ /* 0x000fe400000010ff */
[----:B------:R-:W-:Y:S01]  /*69b0*/  F2FP.BF16.PACK_AB R11, R14, R11 ;  /* 0x0000000b0e0b723e */ /* 0x000fe200000010ff */
[----:B------:R-:W-:Y:S01]  /*69c0*/  IMAD.WIDE.U32 R14, R0, R224, c[0x0][0x208] ;  /* 0x00008200000e7625 */ /* 0x000fe200078e00e0 */
[----:B------:R-:W-:Y:S02]  /*69d0*/  F2FP.BF16.PACK_AB R8, R185, R8 ;  /* 0x00000008b908723e */ /* 0x000fe400000010ff */
[----:B------:R-:W-:Y:S01]  /*69e0*/  F2FP.BF16.PACK_AB R9, R184, R9 ;  /* 0x00000009b809723e */ /* 0x000fe200000010ff */
[----:B------:R-:W-:Y:S01]  /*69f0*/  IMAD.WIDE.U32 R184, R0, R224, c[0x0][0x210] ;  /* 0x0000840000b87625 */ /* 0x000fe200078e00e0 */
[----:B------:R-:W-:-:S03]  /*6a00*/  F2FP.BF16.PACK_AB R4, R186, R4 ;  /* 0x00000004ba04723e */ /* 0x000fc600000010ff */
[----:B------:R-:W-:Y:S01]  /*6a10*/  IMAD.WIDE.U32 R186, R12, R224, c[0x0][0x208] ;  /* 0x000082000cba7625 */ /* 0x000fe200078e00e0 */
[----:B------:R1:W-:Y:S03]  /*6a20*/  STG.E.128 [R14.64], R16 ;  /* 0x000000100e007986 */ /* 0x0003e6000c101d04 */
[C---:B------:R-:W-:Y:S01]  /*6a30*/  FMUL.FTZ R0, R222.reuse, R22 ;  /* 0x00000016de007220 */ /* 0x040fe20000410000 */
[----:B------:R2:W-:Y:S01]  /*6a40*/  STG.E.128 [R184.64], R4 ;  /* 0x00000004b8007986 */ /* 0x0005e2000c101d04 */
[----:B------:R-:W-:-:S03]  /*6a50*/  FMUL.FTZ R22, R222, R188 ;  /* 0x000000bcde167220 */ /* 0x000fc60000410000 */
[----:B------:R3:W-:Y:S01]  /*6a60*/  STG.E.128 [R186.64], R8 ;  /* 0x00000008ba007986 */ /* 0x0007e2000c101d04 */
[----:B------:R-:W-:Y:S02]  /*6a70*/  FFMA.FTZ R13, R235, R13, R95 ;  /* 0x0000000deb0d7223 */ /* 0x000fe4000001005f */
[C---:B------:R-:W-:Y:S02]  /*6a80*/  FMUL.FTZ R188, R222.reuse, R193 ;  /* 0x000000c1debc7220 */ /* 0x040fe40000410000 */
[C---:B------:R-:W-:Y:S02]  /*6a90*/  FMUL.FTZ R207, R222.reuse, R194 ;  /* 0x000000c2decf7220 */ /* 0x040fe40000410000 */
[C---:B------:R-:W-:Y:S02]  /*6aa0*/  FMUL.FTZ R208, R222.reuse, R195 ;  /* 0x000000c3ded07220 */ /* 0x040fe40000410000 */
[----:B------:R-:W-:Y:S02]  /*6ab0*/  FMUL.FTZ R211, R222, R198 ;  /* 0x000000c6ded37220 */ /* 0x000fe40000410000 */
[----:B-1----:R-:W-:-:S02]  /*6ac0*/  FFMA.FTZ R14, R53, R192, R89 ;  /* 0x000000c0350e7223 */ /* 0x002fc40000010059 */
[----:B--2---:R-:W-:Y:S02]  /*6ad0*/  FFMA.FTZ R4, R232, R190, R92 ;  /* 0x000000bee8047223 */ /* 0x004fe4000001005c */
[----:B------:R-:W-:Y:S02]  /*6ae0*/  FFMA.FTZ R7, R54, R197, R90 ;  /* 0x000000c536077223 */ /* 0x000fe4000001005a */
[----:B---3--:R-:W-:Y:S02]  /*6af0*/  FFMA.FTZ R8, R233, R191, R93 ;  /* 0x000000bfe9087223 */ /* 0x008fe4000001005d */
[----:B------:R-:W-:Y:S02]  /*6b00*/  FFMA.FTZ R11, R55, R20, R91 ;  /* 0x00000014370b7223 */ /* 0x000fe4000001005b */
[----:B------:R-:W-:Y:S02]  /*6b10*/  FFMA.FTZ R9, R68, R0, R140 ;  /* 0x0000000044097223 */ /* 0x000fe4000001008c */
[----:B------:R-:W-:-:S02]  /*6b20*/  FFMA.FTZ R10, R69, R23, R141 ;  /* 0x00000017450a7223 */ /* 0x000fc4000001008d */
[----:B------:R-:W-:Y:S02]  /*6b30*/  FFMA.FTZ R5, R234, R209, R94 ;  /* 0x000000d1ea057223 */ /* 0x000fe4000001005e */
[----:B------:R-:W-:Y:S01]  /*6b40*/  FFMA.FTZ R6, R52, R189, R88 ;  /* 0x000000bd34067223 */ /* 0x000fe20000010058 */
[----:B------:R-:W-:Y:S01]  /*6b50*/  F2FP.BF16.PACK_AB R4, R8, R4 ;  /* 0x000000040804723e */ /* 0x000fe200000010ff */
        /* <DEDUP_REMOVED lines=8> */
[----:B------:R-:W-:-:S02]  /*6be0*/  FFMA.FTZ R16, R65, R208, R137 ;  /* 0x000000d041107223 */ /* 0x000fc40000010089 */
[----:B------:R-:W-:Y:S02]  /*6bf0*/  FFMA.FTZ R15, R67, R211, R139 ;  /* 0x000000d3430f7223 */ /* 0x000fe4000001008b */
[----:B------:R-:W-:Y:S02]  /*6c00*/  FFMA.FTZ R13, R44, R207, R80 ;  /* 0x000000cf2c0d7223 */ /* 0x000fe40000010050 */
[----:B------:R-:W-:Y:S02]  /*6c10*/  FFMA.FTZ R14, R46, R210, R82 ;  /* 0x000000d22e0e7223 */ /* 0x000fe40000010052 */
[----:B------:R-:W-:Y:S02]  /*6c20*/  FFMA.FTZ R19, R47, R211, R83 ;  /* 0x000000d32f137223 */ /* 0x000fe40000010053 */
[----:B------:R-:W-:Y:S02]  /*6c30*/  FFMA.FTZ R18, R45, R208, R81 ;  /* 0x000000d02d127223 */ /* 0x000fe40000010051 */
[----:B------:R-:W-:-:S02]  /*6c40*/  FMUL.FTZ R193, R222, R199 ;  /* 0x000000c7dec17220 */ /* 0x000fc40000410000 */
[C---:B------:R-:W-:Y:S02]  /*6c50*/  FMUL.FTZ R194, R222.reuse, R200 ;  /* 0x000000c8dec27220 */ /* 0x040fe40000410000 */
[C---:B------:R-:W-:Y:S02]  /*6c60*/  FMUL.FTZ R195, R222.reuse, R201 ;  /* 0x000000c9dec37220 */ /* 0x040fe40000410000 */
[C---:B------:R-:W-:Y:S02]  /*6c70*/  FMUL.FTZ R198, R222.reuse, R204 ;  /* 0x000000ccdec67220 */ /* 0x040fe40000410000 */
[----:B------:R-:W-:Y:S01]  /*6c80*/  FMUL.FTZ R199, R222, R205 ;  /* 0x000000cddec77220 */ /* 0x000fe20000410000 */
        /* <DEDUP_REMOVED lines=15> */
[----:B------:R-:W-:Y:S01]  /*6d80*/  FMUL.FTZ R200, R222, R206 ;  /* 0x000000cedec87220 */ /* 0x000fe20000410000 */
[----:B------:R-:W-:-:S02]  /*6d90*/  F2FP.BF16.PACK_AB R17, R16, R17 ;  /* 0x000000111011723e */ /* 0x000fc400000010ff */
[----:B------:R-:W-:Y:S01]  /*6da0*/  F2FP.BF16.PACK_AB R16, R15, R0 ;  /* 0x000000000f10723e */ /* 0x000fe200000010ff */
[----:B------:R-:W-:Y:S01]  /*6db0*/  FFMA.FTZ R15, R58, R2, R130 ;  /* 0x000000023a0f7223 */ /* 0x000fe20000010082 */
[----:B------:R-:W-:Y:S01]  /*6dc0*/  F2FP.BF16.PACK_AB R184, R184, R23 ;  /* 0x00000017b8b8723e */ /* 0x000fe200000010ff */
[----:B------:R-:W-:Y:S01]  /*6dd0*/  FFMA.FTZ R23, R37, R199, R73 ;  /* 0x000000c725177223 */ /* 0x000fe20000010049 */
[----:B------:R-:W-:Y:S01]  /*6de0*/  F2FP.BF16.PACK_AB R185, R22, R20 ;  /* 0x0000001416b9723e */ /* 0x000fe200000010ff */
[----:B------:R-:W-:Y:S01]  /*6df0*/  FFMA.FTZ R20, R59, R200, R131 ;  /* 0x000000c83b147223 */ /* 0x000fe20000010083 */
[----:B------:R-:W-:Y:S01]  /*6e00*/  F2FP.BF16.PACK_AB R186, R14, R13 ;  /* 0x0000000d0eba723e */ /* 0x000fe200000010ff */
        /* <DEDUP_REMOVED lines=10> */
[----:B------:R-:W-:Y:S01]  /*6eb0*/  IMAD.WIDE.U32 R14, R12, R224, c[0x0][0x210] ;  /* 0x000084000c0e7625 */ /* 0x000fe200078e00e0 */
[----:B------:R-:W-:-:S03]  /*6ec0*/  F2FP.BF16.PACK_AB R191, R22, R2 ;  /* 0x0000000216bf723e */ /* 0x000fc600000010ff */
[----:B------:R-:W-:Y:S01]  /*6ed0*/  IMAD.WIDE.U32 R12, R21, R224, c[0x0][0x208] ;  /* 0x00008200150c7625 */ /* 0x000fe200078e00e0 */
[----:B------:R-:W-:-:S03]  /*6ee0*/  F2FP.BF16.PACK_AB R188, R188, R0 ;  /* 0x00000000bcbc723e */ /* 0x000fc600000010ff */
[-C--:B------:R-:W-:Y:S01]  /*6ef0*/  IMAD.WIDE.U32 R20, R21, R224.reuse, c[0x0][0x210] ;  /* 0x0000840015147625 */ /* 0x080fe200078e00e0 */
[----:B------:R0:W-:Y:S03]  /*6f00*/  STG.E.128 [R14.64], R4 ;  /* 0x000000040e007986 */ /* 0x0001e6000c101d04 */
[CC--:B------:R-:W-:Y:S01]  /*6f10*/  IMAD.WIDE.U32 R22, R203.reuse, R224.reuse, c[0x0][0x208] ;  /* 0x00008200cb167625 */ /* 0x0c0fe200078e00e0 */
[----:B------:R0:W-:Y:S03]  /*6f20*/  STG.E.128 [R12.64], R8 ;  /* 0x000000080c007986 */ /* 0x0001e6000c101d04 */
[----:B------:R-:W-:Y:S01]  /*6f30*/  IMAD.WIDE.U32 R192, R203, R224, c[0x0][0x210] ;  /* 0x00008400cbc07625 */ /* 0x000fe200078e00e0 */
[----:B------:R0:W-:Y:S04]  /*6f40*/  STG.E.128 [R20.64], R16 ;  /* 0x0000001014007986 */ /* 0x0001e8000c101d04 */
[----:B------:R0:W-:Y:S04]  /*6f50*/  STG.E.128 [R22.64], R184 ;  /* 0x000000b816007986 */ /* 0x0001e8000c101d04 */
[----:B------:R0:W-:Y:S02]  /*6f60*/  STG.E.128 [R192.64], R188 ;  /* 0x000000bcc0007986 */ /* 0x0001e4000c101d04 */
[----:B0----5:R-:W-:Y:S01]  /*6f70*/  @P2 CALL.REL.NOINC `(.L_x_9959) ;  /* 0x0000001000002944 */ /* 0x021fe20003c00000 */
[----:B------:R-:W-:Y:S05]  /*6f80*/  BRA `(.L_x_9960) ;  /* 0xffff9b2000007947 */ /* 0x000fea000383ffff */
.L_x_9959:
[----:B------:R-:W-:Y:S05]  /*6f90*/  EXIT ;  /* 0x000000000000794d */ /* 0x000fea0003800000 */
.L_x_9957:
[----:B------:R-:W-:Y:S01]  /*6fa0*/  HFMA2.MMA R185, -RZ, RZ, 0, 5.9604644775390625e-08 ;  /* 0x00000001ffb97435 */ /* 0x000fe200000001ff */
[----:B------:R-:W-:-:S02]  /*6fb0*/  MOV R223, R184 ;  /* 0x000000b800df7202 */ /* 0x000fc40000000f00 */
[----:B------:R-:W-:Y:S02]  /*6fc0*/  MOV R187, 0xffffffff ;  /* 0xffffffff00bb7802 */ /* 0x000fe40000000f00 */
[----:B------:R-:W-:Y:S02]  /*6fd0*/  MOV R186, 0x6ff0 ;  /* 0x00006ff000ba7802 */ /* 0x000fe40000000f00 */
[----:B-----5:R-:W-:Y:S05]  /*6fe0*/  CALL.REL.NOINC `($__internal_17_$__cuda_sm70_shflsync_bfly_p) ;  /* 0x00000a3000007944 */ /* 0x020fea0003c00000 */
[----:B01----:R-:W-:Y:S05]  /*6ff0*/  BRA `(.L_x_9961) ;  /* 0xffffdb9000007947 */ /* 0x003fea000383ffff */
.L_x_9958:
[----:B------:R-:W-:Y:S01]  /*7000*/  HFMA2.MMA R185, -RZ, RZ, 0, 1.1920928955078125e-07 ;  /* 0x00000002ffb97435 */ /* 0x000fe200000001ff */
[----:B------:R-:W-:Y:S02]  /*7010*/  MOV R223, R184 ;  /* 0x000000b800df7202 */ /* 0x000fe40000000f00 */
[----:B------:R-:W-:Y:S02]  /*7020*/  MOV R187, 0xffffffff ;  /* 0xffffffff00bb7802 */ /* 0x000fe40000000f00 */
[----:B------:R-:W-:Y:S02]  /*7030*/  MOV R186, 0x7050 ;  /* 0x0000705000ba7802 */ /* 0x000fe40000000f00 */
[----:B-----5:R-:W-:Y:S05]  /*7040*/  CALL.REL.NOINC `($__internal_17_$__cuda_sm70_shflsync_bfly_p) ;  /* 0x000009d000007944 */ /* 0x020fea0003c00000 */
[----:B-1----:R-:W-:Y:S01]  /*7050*/  FADD.FTZ R184, R184, R185 ;  /* 0x000000b9b8b87221 */ /* 0x002fe20000010000 */
[----:B------:R-:W-:Y:S01]  /*7060*/  HFMA2.MMA R185, -RZ, RZ, 0, 2.384185791015625e-07 ;  /* 0x00000004ffb97435 */ /* 0x000fe200000001ff */
[----:B------:R-:W-:Y:S02]  /*7070*/  MOV R187, 0xffffffff ;  /* 0xffffffff00bb7802 */ /* 0x000fe40000000f00 */
[----:B------:R-:W-:-:S02]  /*7080*/  MOV R186, 0x70b0 ;  /* 0x000070b000ba7802 */ /* 0x000fc40000000f00 */
[----:B------:R-:W-:Y:S02]  /*7090*/  MOV R223, R184 ;  /* 0x000000b800df7202 */ /* 0x000fe40000000f00 */
[----:B0-----:R-:W-:Y:S05]  /*70a0*/  CALL.REL.NOINC `($__internal_17_$__cuda_sm70_shflsync_bfly_p) ;  /* 0x0000097000007944 */ /* 0x001fea0003c00000 */
[----:B-1----:R-:W-:Y:S01]  /*70b0*/  FADD.FTZ R184, R184, R185 ;  /* 0x000000b9b8b87221 */ /* 0x002fe20000010000 */
[----:B------:R-:W-:Y:S01]  /*70c0*/  HFMA2.MMA R185, -RZ, RZ, 0, 4.76837158203125e-07 ;  /* 0x00000008ffb97435 */ /* 0x000fe200000001ff */
[----:B------:R-:W-:Y:S02]  /*70d0*/  MOV R187, 0xffffffff ;  /* 0xffffffff00bb7802 */ /* 0x000fe40000000f00 */
[----:B------:R-:W-:Y:S02]  /*70e0*/  MOV R186, 0x7110 ;  /* 0x0000711000ba7802 */ /* 0x000fe40000000f00 */
[----:B------:R-:W-:Y:S02]  /*70f0*/  MOV R223, R184 ;  /* 0x000000b800df7202 */ /* 0x000fe40000000f00 */
[----:B0-----:R-:W-:Y:S05]  /*7100*/  CALL.REL.NOINC `($__internal_17_$__cuda_sm70_shflsync_bfly_p) ;  /* 0x0000091000007944 */ /* 0x001fea0003c00000 */
[----:B-1----:R-:W-:Y:S01]  /*7110*/  FADD.FTZ R184, R184, R185 ;  /* 0x000000b9b8b87221 */ /* 0x002fe20000010000 */
[----:B------:R-:W-:Y:S01]  /*7120*/  HFMA2.MMA R185, -RZ, RZ, 0, 9.5367431640625e-07 ;  /* 0x00000010ffb97435 */ /* 0x000fe200000001ff */
[----:B------:R-:W-:Y:S02]  /*7130*/  MOV R187, 0xffffffff ;  /* 0xffffffff00bb7802 */ /* 0x000fe40000000f00 */
[----:B------:R-:W-:-:S02]  /*7140*/  MOV R186, 0x7170 ;  /* 0x0000717000ba7802 */ /* 0x000fc40000000f00 */
[----:B------:R-:W-:Y:S02]  /*7150*/  MOV R223, R184 ;  /* 0x000000b800df7202 */ /* 0x000fe40000000f00 */
[----:B0-----:R-:W-:Y:S05]  /*7160*/  CALL.REL.NOINC `($__internal_17_$__cuda_sm70_shflsync_bfly_p) ;  /* 0x000008b000007944 */ /* 0x001fea0003c00000 */
[----:B-1----:R-:W-:Y:S01]  /*7170*/  FADD.FTZ R184, R184, R185 ;  /* 0x000000b9b8b87221 */ /* 0x002fe20000010000 */
[----:B------:R-:W-:-:S03]  /*7180*/  MOV R187, 0xffffffff ;  /* 0xffffffff00bb7802 */ /* 0x000fc60000000f00 */
        /* <DEDUP_REMOVED lines=115> */
[----:B0-----:R-:W-:Y:S05]  /*78c0*/  CALL.REL.NOINC `($__internal_17_$__cuda_sm70_shflsync_bfly_p) ;  /* 0x0000015000007944 */ /* 0x001fea0003c00000 */
[----:B-1----:R-:W-:Y:S01]  /*78d0*/  FADD.FTZ R223, R223, R185 ;  /* 0x000000b9dfdf7221 */ /* 0x002fe20000010000 */
[----:B------:R-:W-:Y:S01]  /*78e0*/  HFMA2.MMA R185, -RZ, RZ, 0, 1.1920928955078125e-07 ;  /* 0x00000002ffb97435 */ /* 0x000fe200000001ff */
[----:B------:R-:W-:Y:S02]  /*78f0*/  MOV R187, 0xffffffff ;  /* 0xffffffff00bb7802 */ /* 0x000fe40000000f00 */
[----:B------:R-:W-:-:S03]  /*7900*/  MOV R186, 0x7920 ;  /* 0x0000792000ba7802 */ /* 0x000fc60000000f00 */
[----:B0-----:R-:W-:Y:S05]  /*7910*/  CALL.REL.NOINC `($__internal_17_$__cuda_sm70_shflsync_bfly_p) ;  /* 0x0000010000007944 */ /* 0x001fea0003c00000 */
[----:B-1----:R-:W-:Y:S01]  /*7920*/  FADD.FTZ R223, R223, R185 ;  /* 0x000000b9dfdf7221 */ /* 0x002fe20000010000 */
[----:B------:R-:W-:Y:S01]  /*7930*/  HFMA2.MMA R185, -RZ, RZ, 0, 2.384185791015625e-07 ;  /* 0x00000004ffb97435 */ /* 0x000fe200000001ff */
[----:B------:R-:W-:Y:S02]  /*7940*/  MOV R187, 0xffffffff ;  /* 0xffffffff00bb7802 */ /* 0x000fe40000000f00 */
[----:B------:R-:W-:-:S03]  /*7950*/  MOV R186, 0x7970 ;  /* 0x0000797000ba7802 */ /* 0x000fc60000000f00 */
[----:B0-----:R-:W-:Y:S05]  /*7960*/  CALL.REL.NOINC `($__internal_17_$__cuda_sm70_shflsync_bfly_p) ;  /* 0x000000b000007944 */ /* 0x001fea0003c00000 */
[----:B-1----:R-:W-:Y:S01]  /*7970*/  FADD.FTZ R223, R223, R185 ;  /* 0x000000b9dfdf7221 */ /* 0x002fe20000010000 */
[----:B------:R-:W-:Y:S01]  /*7980*/  HFMA2.MMA R185, -RZ, RZ, 0, 4.76837158203125e-07 ;  /* 0x00000008ffb97435 */ /* 0x000fe200000001ff */
[----:B------:R-:W-:-:S02]  /*7990*/  MOV R187, 0xffffffff ;  /* 0xffffffff00bb7802 */ /* 0x000fc40000000f00 */
[----:B------:R-:W-:-:S03]  /*79a0*/  MOV R186, 0x79c0 ;  /* 0x000079c000ba7802 */ /* 0x000fc60000000f00 */
[----:B0-----:R-:W-:Y:S05]  /*79b0*/  CALL.REL.NOINC `($__internal_17_$__cuda_sm70_shflsync_bfly_p) ;  /* 0x0000006000007944 */ /* 0x001fea0003c00000 */
[----:B-1----:R-:W-:Y:S01]  /*79c0*/  FADD.FTZ R223, R223, R185 ;  /* 0x000000b9dfdf7221 */ /* 0x002fe20000010000 */
[----:B------:R-:W-:Y:S01]  /*79d0*/  HFMA2.MMA R185, -RZ, RZ, 0, 9.5367431640625e-07 ;  /* 0x00000010ffb97435 */ /* 0x000fe200000001ff */
[----:B------:R-:W-:Y:S02]  /*79e0*/  MOV R187, 0xffffffff ;  /* 0xffffffff00bb7802 */ /* 0x000fe40000000f00 */
[----:B------:R-:W-:-:S03]  /*79f0*/  MOV R186, 0x7a10 ;  /* 0x00007a1000ba7802 */ /* 0x000fc60000000f00 */
[----:B0-----:R-:W-:Y:S05]  /*7a00*/  CALL.REL.NOINC `($__internal_17_$__cuda_sm70_shflsync_bfly_p) ;  /* 0x0000001000007944 */ /* 0x001fea0003c00000 */
[----:B01----:R-:W-:Y:S05]  /*7a10*/  BRA `(.L_x_9962) ;  /* 0xffffd9b000007947 */ /* 0x003fea000383ffff */
        .weak           $__internal_17_$__cuda_sm70_shflsync_bfly_p
        .type           $__internal_17_$__cuda_sm70_shflsync_bfly_p,@function
        .size           $__internal_17_$__cuda_sm70_shflsync_bfly_p,(.L_x_41045 - $__internal_17_$__cuda_sm70_shflsync_bfly_p)
$__internal_17_$__cuda_sm70_shflsync_bfly_p:
[----:B------:R-:W-:Y:S01]  /*7a20*/  HFMA2.MMA R252, -RZ, RZ, 0, 1.847743988037109375e-06 ;  /* 0x0000001ffffc7435 */ /* 0x000fe200000001ff */
[----:B------:R-:W-:Y:S06]  /*7a30*/  WARPSYNC R187 ;  /* 0x000000bb00007348 */ /* 0x000fec0003800000 */
[----:B------:R0:W1:Y:S04]  /*7a40*/  SHFL.BFLY PT, R185, R223, R185, R252 ;  /* 0x0c0000b9dfb97389 */ /* 0x00006800000e00fc */
[----:B0-----:R-:W0:Y:S01]  /*7a50*/  S2R R252, SR_TID.X ;  /* 0x0000000000fc7919 */ /* 0x001e220000002100 */
[----:B------:R-:W-:-:S04]  /*7a60*/  MOV R187, 0x0 ;  /* 0x0000000000bb7802 */ /* 0x000fc80000000f00 */
[----:B------:R-:W-:Y:S05]  /*7a70*/  RET.REL.NODEC R186 `(_ZN10layer_norm31ln_parallel_residual_fwd_kernelINS_13Kernel_traitsIf13__nv_bfloat16S2_S2_fjLj7168ELj1ELj1ELj4ELj16ENS_18Kernel_traits_baseILj7168EfS2_S2_S2_fjLj128EEEEELb0ELb0ELb1EEEvNS_9FwdParamsE) ;  /* 0xffff8580ba007950 */ /* 0x000fea0003c3ffff */
.L_x_9963:
        /* <DEDUP_REMOVED lines=16> */
.L_x_41045:


//--------------------- .text._ZN10layer_norm31ln_parallel_residual_fwd_kernelINS_13Kernel_traitsIf13__nv_bfloat16S2_S2_fjLj7168ELj1ELj1ELj4ELj16ENS_18Kernel_traits_baseILj7168EfS2_S2_S2_fjLj128EEEEELb0ELb1ELb0EEEvNS_9FwdParamsE --------------------------
	.section	.text._ZN10layer_norm31ln_parallel_residual_fwd_kernelINS_13Kernel_traitsIf13__nv_bfloat16S2_S2_fjLj7168ELj1ELj1ELj4ELj16ENS_18Kernel_traits_baseILj7168EfS2_S2_S2_fjLj128EEEEELb0ELb1ELb0EEEvNS_9FwdParamsE,"ax",@progbits
	.sectioninfo	@"SHI_REGISTERS=208"
	.align	128
        .global         _ZN10layer_norm31ln_parallel_residual_fwd_kernelINS_13Kernel_traitsIf13__nv_bfloat16S2_S2_fjLj7168ELj1ELj1ELj4ELj16ENS_18Kernel_traits_baseILj7168EfS2_S2_S2_fjLj128EEEEELb0ELb1ELb0EEEvNS_9FwdParamsE
        .type           _ZN10layer_norm31ln_parallel_residual_fwd_kernelINS_13Kernel_traitsIf13__nv_bfloat16S2_S2_fjLj7168ELj1ELj1ELj4ELj16ENS_18Kernel_traits_baseILj7168EfS2_S2_S2_fjLj128EEEEELb0ELb1ELb0EEEvNS_9FwdParamsE,@function
        .size           _ZN10layer_norm31ln_parallel_residual_fwd_kernelINS_13Kernel_traitsIf13__nv_bfloat16S2_S2_fjLj7168ELj1ELj1ELj4ELj16ENS_18Kernel_traits_baseILj7168EfS2_S2_S2_fjLj128EEEEELb0ELb1ELb0EEEvNS_9FwdParamsE,(.L_x_41046 - _ZN10layer_norm31ln_parallel_residual_fwd_kernelINS_13Kernel_traitsIf13__nv_bfloat16S2_S2_fjLj7168ELj1ELj1ELj4ELj16ENS_18Kernel_traits_baseILj7168EfS2_S2_S2_fjLj128EEEEELb0ELb1ELb0EEEvNS_9FwdParamsE)
        .other          _ZN10layer_norm31ln_parallel_residual_fwd_kernelINS_13Kernel_traitsIf13__nv_bfloat16S2_S2_fjLj7168ELj1ELj1ELj4ELj16ENS_18Kernel_traits_baseILj7168EfS2_S2_S2_fjLj128EEEEELb0ELb1ELb0EEEvNS_9FwdParamsE,@"STO_CUDA_ENTRY STV_DEFAULT"
_ZN10layer_norm31ln_parallel_residual_fwd_kernelINS_13Kernel_traitsIf13__nv_bfloat16S2_S2_fjLj7168ELj1ELj1ELj4ELj16ENS_18Kernel_traits_baseILj7168EfS2_S2_S2_fjLj128EEEEELb0ELb1ELb0EEEvNS_9FwdParamsE:
.text._ZN10layer_norm31ln_parallel_residual_fwd_kernelINS_13Kernel_traitsIf13__nv_bfloat16S2_S2_fjLj7168ELj1ELj1ELj4ELj16ENS_18Kernel_traits_baseILj7168EfS2_S2_S2_fjLj128EEEEELb0ELb1ELb0EEEvNS_9FwdParamsE:
        /* <DEDUP_REMOVED lines=21> */
[----:B------:R-:W-:Y:S01]  /*0150*/  HFMA2.MMA R5, -RZ, RZ, 0, 1.9073486328125e-06 ;  /* 0x00000020ff057435 */ /* 0x000fe200000001ff */
[----:B------:R-:W-:Y:S01]  /*0160*/  CS2R R154, SRZ ;  /* 0x00000000009a7805 */ /* 0x000fe2000001ff00 */
[----:B------:R-:W-:Y:S01]  /*0170*/  CS2R R152, SRZ ;  /* 0x0000000000987805 */ /* 0x000fe2000001ff00 */
[----:B------:R-:W-:Y:S01]  /*0180*/  ISETP.NE.AND.EX P0, PT, RZ, c[0x0][0x21c], PT, P0 ;  /* 0x00008700ff007a0c */ /* 0x000fe20003f05300 */
[----:B------:R-:W-:Y:S01]  /*0190*/  CS2R R150, SRZ ;  /* 0x0000000000967805 */ /* 0x000fe2000001ff00 */
[----:B------:R-:W-:-:S05]  /*01a0*/  CS2R R148, SRZ ;  /* 0x0000000000947805 */ /* 0x000fca000001ff00 */
[----:B------:R-:W-:-:S05]  /*01b0*/  IMAD.WIDE.U32 R4, R8, R5, c[0x0][0x1b0] ;  /* 0x00006c0008047625 */ /* 0x000fca00078e0005 */
[----:B------:R0:W5:Y:S01]  /*01c0*/  LDG.E.128 R144, [R4.64] ;  /* 0x0000000404907981 */ /* 0x000162000c1e1d00 */
[----:B------:R-:W-:-:S03]  /*01d0*/  @P0 LEA R6, P2, R8, c[0x0][0x218], 0x5 ;  /* 0x0000860008060a11 */ /* 0x000fc600078428ff */
[----:B------:R0:W5:Y:S01]  /*01e0*/  LDG.E.128 R140, [R4.64+0x10] ;  /* 0x00001004048c7981 */ /* 0x000162000c1e1d00 */
[----:B------:R-:W-:-:S05]  /*01f0*/  @P0 LEA.HI.X R7, R8, c[0x0][0x21c], RZ, 0x5, P2 ;  /* 0x0000870008070a11 */ /* 0x000fca00010f2cff */
[----:B------:R0:W5:Y:S04]  /*0200*/  @P0 LDG.E.128 R152, [R6.64] ;  /* 0x0000000406980981 */ /* 0x000168000c1e1d00 */
[----:B------:R0:W5:Y:S01]  /*0210*/  @P0 LDG.E.128 R148, [R6.64+0x10] ;  /* 0x0000100406940981 */ /* 0x000162000c1e1d00 */
[----:B------:R-:W-:-:S03]  /*0220*/  LOP3.LUT R8, R8, 0x80, RZ, 0xfc, !PT ;  /* 0x0000008008087812 */ /* 0x000fc600078efcff */
.L_x_9965:
[----:B------:R-:W-:Y:S05]  /*0230*/  BSYNC B0 ;  /* 0x0000000000007941 */ /* 0x000fea0003800000 */
.L_x_9964:
[----:B------:R-:W-:Y:S01]  /*0240*/  BSSY B0, `(.L_x_9966) ;  /* 0x0000011000007945 */ /* 0x000fe20003800000 */
[----:B------:R-:W-:Y:S05]  /*0250*/  @!P6 BRA `(.L_x_9967) ;  /* 0x000000f00000e947 */ /* 0x000fea0003800000 */
[----:B------:R-:W-:Y:S01]  /*0260*/  ISETP.NE.U32.AND P0, PT, RZ, c[0x0][0x218], PT ;  /* 0x00008600ff007a0c */ /* 0x000fe20003f05070 */
[----:B0-----:R-:W-:Y:S01]  /*0270*/  IMAD.MOV.U32 R7, RZ, RZ, 0x20 ;  /* 0x00000020ff077424 */ /* 0x001fe200078e00ff */
[----:B------:R-:W-:Y:S01]  /*0280*/  CS2R R138, SRZ ;  /* 0x00000000008a7805 */ /* 0x000fe2000001ff00 */
[----:B------:R-:W-:Y:S01]  /*0290*/  CS2R R136, SRZ ;  /* 0x0000000000887805 */ /* 0x000fe2000001ff00 */
[----:B------:R-:W-:Y:S01]  /*02a0*/  ISETP.NE.AND.EX P0, PT, RZ, c[0x0][0x21c], PT, P0 ;  /* 0x00008700ff007a0c */ /* 0x000fe20003f05300 */
[----:B------:R-:W-:Y:S01]  /*02b0*/  CS2R R134, SRZ ;  /* 0x0000000000867805 */ /* 0x000fe2000001ff00 */
[----:B------:R-:W-:Y:S01]  /*02c0*/  CS2R R132, SRZ ;  /* 0x0000000000847805 */ /* 0x000fe2000001ff00 */
[----:B------:R-:W-:-:S05]  /*02d0*/  IMAD.WIDE.U32 R6, R8, R7, c[0x0][0x1b0] ;  /* 0x00006c0008067625 */ /* 0x000fca00078e0007 */
[----:B------:R0:W5:Y:S04]  /*02e0*/  LDG.E.128 R128, [R6.64] ;  /* 0x0000000406807981 */ /* 0x000168000c1e1d00 */
[----:B------:R0:W5:Y:S01]  /*02f0*/  LDG.E.128 R124, [R6.64+0x10] ;  /* 0x00001004067c7981 */ /* 0x000162000c1e1d00 */
[----:B------:R-:W-:-:S04]  /*0300*/  @P0 LEA R4, P2, R8, c[0x0][0x218], 0x5 ;  /* 0x0000860008040a11 */ /* 0x000fc800078428ff */
[----:B------:R-:W-:-:S05]  /*0310*/  @P0 LEA.HI.X R5, R8, c[0x0][0x21c], RZ, 0x5, P2 ;  /* 0x0000870008050a11 */ /* 0x000fca00010f2cff */
[----:B------:R0:W5:Y:S04]  /*0320*/  @P0 LDG.E.128 R136, [R4.64] ;  /* 0x0000000404880981 */ /* 0x000168000c1e1d00 */
[----:B------:R0:W5:Y:S01]  /*0330*/  @P0 LDG.E.128 R132, [R4.64+0x10] ;  /* 0x0000100404840981 */ /* 0x000162000c1e1d00 */
[----:B------:R-:W-:-:S03]  /*0340*/  IADD3 R8, R8, 0x80, RZ ;  /* 0x0000008008087810 */ /* 0x000fc60007ffe0ff */
.L_x_9967:
[----:B------:R-:W-:Y:S05]  /*0350*/  BSYNC B0 ;  /* 0x0000000000007941 */ /* 0x000fea0003800000 */
.L_x_9966:
        /* <DEDUP_REMOVED lines=17> */
.L_x_9969:
[----:B------:R-:W-:Y:S05]  /*0470*/  BSYNC B0 ;  /* 0x0000000000007941 */ /* 0x000fea0003800000 */
.L_x_9968:
[----:B------:R-:W-:Y:S01]  /*0480*/  BSSY B0, `(.L_x_9970) ;  /* 0x0000011000007945 */ /* 0x000fe20003800000 */
[----:B------:R-:W-:Y:S05]  /*0490*/  @!P4 BRA `(.L_x_9971) ;  /* 0x000000f00000c947 */ /* 0x000fea0003800000 */
[----:B------:R-:W-:Y:S01]  /*04a0*/  ISETP.NE.U32.AND P0, PT, RZ, c[0x0][0x218], PT ;  /* 0x00008600ff007a0c */ /* 0x000fe20003f05070 */
[----:B------:R-:W-:Y:S01]  /*04b0*/  CS2R R106, SRZ ;  /* 0x00000000006a7805 */ /* 0x000fe2000001ff00 */
[----:B0-----:R-:W-:Y:S01]  /*04c0*/  MOV R7, 0x20 ;  /* 0x0000002000077802 */ /* 0x001fe20000000f00 */
        /* <DEDUP_REMOVED lines=12> */
.L_x_9971:
[----:B------:R-:W-:Y:S05]  /*0590*/  BSYNC B0 ;  /* 0x0000000000007941 */ /* 0x000fea0003800000 */
.L_x_9970:
        /* <DEDUP_REMOVED lines=17> */
.L_x_9973:
[----:B------:R-:W-:Y:S05]  /*06b0*/  BSYNC B0 ;  /* 0x0000000000007941 */ /* 0x000fea0003800000 */
.L_x_9972:
[----:B------:R-:W-:Y:S01]  /*06c0*/  ISETP.GE.U32.AND P0, PT, R2, 0x300, PT ;  /* 0x000003000200780c */ /* 0x000fe20003f06070 */
[----:B------:R-:W-:Y:S03]  /*06d0*/  BSSY B0, `(.L_x_9974) ;  /* 0x0000012000007945 */ /* 0x000fe60003800000 */
[----:B0-----:R-:W-:-:S09]  /*06e0*/  P2R R4, PR, RZ, 0x1 ;  /* 0x00000001ff047803 */ /* 0x001fd20000000000 */
[----:B------:R-:W-:Y:S05]  /*06f0*/  @!P0 BRA `(.L_x_9975) ;  /* 0x000000f000008947 */ /* 0x000fea0003800000 */
[----:B------:R-:W-:Y:S01]  /*0700*/  ISETP.NE.U32.AND P0, PT, RZ, c[0x0][0x218], PT ;  /* 0x00008600ff007a0c */ /* 0x000fe20003f05070 */
[----:B------:R-:W-:Y:S01]  /*0710*/  IMAD.MOV.U32 R7, RZ, RZ, 0x20 ;  /* 0x00000020ff077424 */ /* 0x000fe200078e00ff */
        /* <DEDUP_REMOVED lines=13> */
.L_x_9975:
[----:B------:R-:W-:Y:S05]  /*07f0*/  BSYNC B0 ;  /* 0x0000000000007941 */ /* 0x000fea0003800000 */
.L_x_9974:
[----:B------:R-:W-:Y:S01]  /*0800*/  ISETP.GE.U32.AND P0, PT, R2, 0x380, PT ;  /* 0x000003800200780c */ /* 0x000fe20003f06070 */
[----:B------:R-:W-:Y:S03]  /*0810*/  BSSY B0, `(.L_x_9976) ;  /* 0x0000011000007945 */ /* 0x000fe60003800000 */
[----:B0-----:R-:W-:-:S09]  /*0820*/  P2R R4, PR, RZ, 0x1 ;  /* 0x00000001ff047803 */ /* 0x001fd20000000000 */
[----:B------:R-:W-:Y:S05]  /*0830*/  @!P0 BRA `(.L_x_9977) ;  /* 0x000000e000008947 */ /* 0x000fea0003800000 */
[----:B------:R-:W-:Y:S01]  /*0840*/  ISETP.NE.U32.AND P0, PT, RZ, c[0x0][0x218], PT ;  /* 0x00008600ff007a0c */ /* 0x000fe20003f05070 */
[----:B------:R-:W-:Y:S01]  /*0850*/  CS2R R58, SRZ ;  /* 0x00000000003a7805 */ /* 0x000fe2000001ff00 */
[----:B------:R-:W-:Y:S01]  /*0860*/  CS2R R56, SRZ ;  /* 0x0000000000387805 */ /* 0x000fe2000001ff00 */
[----:B------:R-:W-:Y:S01]  /*0870*/  CS2R R54, SRZ ;  /* 0x0000000000367805 */ /* 0x000fe2000001ff00 */
[----:B------:R-:W-:Y:S01]  /*0880*/  ISETP.NE.AND.EX P0, PT, RZ, c[0x0][0x21c], PT, P0 ;  /* 0x00008700ff007a0c */ /* 0x000fe20003f05300 */
[----:B------:R-:W-:Y:S01]  /*0890*/  HFMA2.MMA R5, -RZ, RZ, 0, 1.9073486328125e-06 ;  /* 0x00000020ff057435 */ /* 0x000fe200000001ff */
[----:B------:R-:W-:-:S11]  /*08a0*/  CS2R R52, SRZ ;  /* 0x0000000000347805 */ /* 0x000fd6000001ff00 */
[C---:B------:R-:W-:Y:S01]  /*08b0*/  @P0 LEA R6, P2, R8.reuse, c[0x0][0x218], 0x5 ;  /* 0x0000860008060a11 */ /* 0x040fe200078428ff */
[----:B------:R-:W-:-:S03]  /*08c0*/  IMAD.WIDE.U32 R4, R8, R5, c[0x0][0x1b0] ;  /* 0x00006c0008047625 */ /* 0x000fc600078e0005 */
[----:B------:R-:W-:Y:S02]  /*08d0*/  @P0 LEA.HI.X R7, R8, c[0x0][0x21c], RZ, 0x5, P2 ;  /* 0x0000870008070a11 */ /* 0x000fe400010f2cff */
[----:B------:R0:W5:Y:S04]  /*08e0*/  LDG.E.128 R48, [R4.64] ;  /* 0x0000000404307981 */ /* 0x000168000c1e1d00 */
[----:B------:R0:W5:Y:S04]  /*08f0*/  @P0 LDG.E.128 R56, [R6.64] ;  /* 0x0000000406380981 */ /* 0x000168000c1e1d00 */
[----:B------:R0:W5:Y:S04]  /*0900*/  @P0 LDG.E.128 R52, [R6.64+0x10] ;  /* 0x0000100406340981 */ /* 0x000168000c1e1d00 */
[----:B------:R0:W5:Y:S02]  /*0910*/  LDG.E.128 R44, [R4.64+0x10] ;  /* 0x00001004042c7981 */ /* 0x000164000c1e1d00 */
.L_x_9977:
[----:B------:R-:W-:Y:S05]  /*0920*/  BSYNC B0 ;  /* 0x0000000000007941 */ /* 0x000fea0003800000 */
.L_x_9976:
[----:B------:R-:W1:Y:S02]  /*0930*/  S2UR UR6, SR_CTAID.X ;  /* 0x00000000000679c3 */ /* 0x000e640000002500 */
[----:B01----:R-:W-:-:S04]  /*0940*/  LEA.HI R4, R0, UR6, RZ, 0x19 ;  /* 0x0000000600047c11 */ /* 0x003fc8000f8fc8ff */
[----:B------:R-:W-:-:S13]  /*0950*/  ISETP.GE.AND P0, PT, R4, c[0x0][0x164], PT ;  /* 0x0000590004007a0c */ /* 0x000fda0003f06270 */
[----:B------:R-:W-:Y:S05]  /*0960*/  @P0 EXIT ;  /* 0x000000000000094d */ /* 0x000fea0003800000 */
[----:B------:R-:W-:Y:S01]  /*0970*/  SHF.R.S32.HI R3, RZ, 0x3, R3 ;  /* 0x00000003ff037819 */ /* 0x000fe20000011403 */
[C---:B------:R-:W-:Y:S01]  /*0980*/  IMAD.SHL.U32 R8, R0.reuse, 0x20, RZ ;  /* 0x0000002000087824 */ /* 0x040fe200078e00ff */
[----:B------:R-:W-:Y:S01]  /*0990*/  LOP3.LUT R6, R0, 0x60, RZ, 0xc0, !PT ;  /* 0x0000006000067812 */ /* 0x000fe200078ec0ff */
[----:B------:R-:W-:Y:S01]  /*09a0*/  IMAD.MOV.U32 R9, RZ, RZ, c[0x0][0x184] ;  /* 0x00006100ff097624 */ /* 0x000fe200078e00ff */
[----:B------:R-:W-:Y:S01]  /*09b0*/  LOP3.LUT R5, R3, 0x7f, RZ, 0xc0, !PT ;  /* 0x0000007f03057812 */ /* 0x000fe200078ec0ff */
[----:B------:R-:W-:Y:S01]  /*09c0*/  ULDC.U8 UR6, c[0x0][0x1f0] ;  /* 0x00007c0000067ab9 */ /* 0x000fe20000000000 */
[----:B------:R-:W-:Y:S02]  /*09d0*/  SHF.R.U32.HI R3, RZ, 0x2, R3 ;  /* 0x00000002ff037819 */ /* 0x000fe40000011603 */
[----:B------:R-:W-:Y:S01]  /*09e0*/  LOP3.LUT R8, R8, 0x3e0, RZ, 0xc0, !PT ;  /* 0x000003e008087812 */ /* 0x000fe200078ec0ff */
[----:B------:R-:W-:Y:S01]  /*09f0*/  IMAD.IADD R6, R5, 0x1, -R6 ;  /* 0x0000000105067824 */ /* 0x000fe200078e0a06 */
[----:B------:R-:W-:-:S03]  /*0a00*/  LOP3.LUT R7, R3, 0x3fffffe0, RZ, 0xc0, !PT ;  /* 0x3fffffe003077812 */ /* 0x000fc600078ec0ff */
[----:B------:R-:W-:Y:S01]  /*0a10*/  IMAD.IADD R8, R5, 0x1, -R8 ;  /* 0x0000000105087824 */ /* 0x000fe200078e0a08 */
[----:B------:R-:W-:Y:S02]  /*0a20*/  IMNMX R6, RZ, R6, !PT ;  /* 0x00000006ff067217 */ /* 0x000fe40007800200 */
[----:B------:R-:W-:Y:S02]  /*0a30*/  MOV R5, c[0x0][0x180] ;  /* 0x0000600000057a02 */ /* 0x000fe40000000f00 */
[----:B------:R-:W-:Y:S02]  /*0a40*/  IMNMX R6, R6, 0x20, PT ;  /* 0x0000002006067817 */ /* 0x000fe40003800200 */
[----:B------:R-:W-:Y:S02]  /*0a50*/  IMNMX R8, RZ, R8, !PT ;  /* 0x00000008ff087217 */ /* 0x000fe40007800200 */
[----:B------:R-:W-:Y:S01]  /*0a60*/  LOP3.LUT P0, RZ, R5, c[0x0][0x178], RZ, 0xfc, !PT ;  /* 0x00005e0005ff7a12 */ /* 0x000fe2000780fcff */
[----:B------:R-:W-:Y:S01]  /*0a70*/  IMAD.IADD R6, R6, 0x1, R7 ;  /* 0x0000000106067824 */ /* 0x000fe200078e0207 */
[----:B------:R-:W-:Y:S01]  /*0a80*/  IMNMX R8, R8, 0x20, PT ;  /* 0x0000002008087817 */ /* 0x000fe20003800200 */
[----:B------:R-:W-:Y:S01]  /*0a90*/  IMAD.MOV.U32 R5, RZ, RZ, 0x1 ;  /* 0x00000001ff057424 */ /* 0x000fe200078e00ff */
[----:B------:R-:W-:-:S02]  /*0aa0*/  LOP3.LUT P0, RZ, R9, c[0x0][0x17c], RZ, 0xfc, P0 ;  /* 0x00005f0009ff7a12 */ /* 0x000fc4000000fcff */
[----:B------:R-:W-:-:S04]  /*0ab0*/  SHF.L.U32 R6, R6, 0x3, RZ ;  /* 0x0000000306067819 */ /* 0x000fc800000006ff */
[----:B------:R0:W1:Y:S02]  /*0ac0*/  I2F.U32 R3, R6 ;  /* 0x0000000600037306 */ /* 0x0000640000201000 */
[----:B0-----:R-:W-:-:S05]  /*0ad0*/  IADD3 R6, R7, R8, RZ ;  /* 0x0000000807067210 */ /* 0x001fca0007ffe0ff */
[----:B------:R-:W-:Y:S01]  /*0ae0*/  IMAD.SHL.U32 R6, R6, 0x8, RZ ;  /* 0x0000000806067824 */ /* 0x000fe200078e00ff */
[----:B-1----:R-:W0:Y:S06]  /*0af0*/  MUFU.RCP R3, R3 ;  /* 0x0000000300037308 */ /* 0x002e2c0000001000 */
.L_x_10233:
        /* <DEDUP_REMOVED lines=22> */
[----:B------:R-:W-:Y:S02]  /*0c60*/  ISETP.NE.AND.EX P3, PT, RZ, c[0x0][0x17c], PT, P3 ;  /* 0x00005f00ff007a0c */ /* 0x000fe40003f65330 */
[----:B--2---:R-:W-:-:S11]  /*0c70*/  PRMT R8, RZ, 0x5410, R156 ;  /* 0x00005410ff087816 */ /* 0x004fd6000000009c */
[----:B------:R-:W-:Y:S05]  /*0c80*/  @P3 BRA `(.L_x_9980) ;  /* 0x0000008000003947 */ /* 0x000fea0003800000 */
[----:B-1----:R-:W-:-:S04]  /*0c90*/  ISETP.NE.U32.AND P4, PT, RZ, c[0x0][0x180], PT ;  /* 0x00006000ff007a0c */ /* 0x002fc80003f85070 */
[----:B------:R-:W-:-:S13]  /*0ca0*/  ISETP.NE.AND.EX P4, PT, RZ, c[0x0][0x184], PT, P4 ;  /* 0x00006100ff007a0c */ /* 0x000fda0003f85340 */
[----:B------:R-:W-:Y:S05]  /*0cb0*/  @P4 BRA `(.L_x_9981) ;  /* 0x0000002000004947 */ /* 0x000fea0003800000 */
[----:B------:R-:W-:Y:S05]  /*0cc0*/  @P0 BRA `(.L_x_9982) ;  /* 0x0000008000000947 */ /* 0x000fea0003800000 */
[----:B------:R-:W-:Y:S05]  /*0cd0*/  BRA `(.L_x_9983) ;  /* 0x0000009000007947 */ /* 0x000fea0003800000 */
.L_x_9981:
[----:B-----5:R-:W-:-:S05]  /*0ce0*/  PRMT R15, RZ, 0x5410, R36 ;  /* 0x00005410ff0f7816 */ /* 0x020fca0000000024 */
[----:B------:R-:W-:Y:S01]  /*0cf0*/  FADD.FTZ R8, R15, R8 ;  /* 0x000000080f087221 */ /* 0x000fe20000010000 */
[----:B------:R-:W-:Y:S05]  /*0d00*/  BRA `(.L_x_9982) ;  /* 0x0000004000007947 */ /* 0x000fea0003800000 */
.L_x_9980:
[----:B-1---5:R-:W-:-:S05]  /*0d10*/  PRMT R15, RZ, 0x5410, R40 ;  /* 0x00005410ff0f7816 */ /* 0x022fca0000000028 */
[----:B------:R-:W-:Y:S01]  /*0d20*/  FADD.FTZ R8, R15, R8 ;  /* 0x000000080f087221 */ /* 0x000fe20000010000 */
[----:B------:R-:W-:-:S05]  /*0d30*/  @P2 PRMT R15, RZ, 0x5410, R36 ;  /* 0x00005410ff0f2816 */ /* 0x000fca0000000024 */
[----:B------:R-:W-:-:S05]  /*0d40*/  @P2 FADD.FTZ R8, R15, R8 ;  /* 0x000000080f082221 */ /* 0x000fca0000010000 */
.L_x_9982:
[----:B------:R-:W-:-:S04]  /*0d50*/  F2FP.BF16.PACK_AB R16, RZ, R8 ;  /* 0x00000008ff10723e */ /* 0x000fc800000010ff */
[----:B------:R-:W-:Y:S02]  /*0d60*/  PRMT R32, R16, 0x7610, R32 ;  /* 0x0000761010207816 */ /* 0x000fe40000000020 */
.L_x_9983:
[----:B------:R-:W-:Y:S01]  /*0d70*/  PRMT R15, RZ, 0x7610, R156 ;  /* 0x00007610ff0f7816 */ /* 0x000fe2000000009c */
[----:B------:R-:W-:Y:S05]  /*0d80*/  @P3 BRA `(.L_x_9984) ;  /* 0x0000008000003947 */ /* 0x000fea0003800000 */
[----:B------:R-:W-:-:S04]  /*0d90*/  ISETP.NE.U32.AND P4, PT, RZ, c[0x0][0x180], PT ;  /* 0x00006000ff007a0c */ /* 0x000fc80003f85070 */
[----:B------:R-:W-:-:S13]  /*0da0*/  ISETP.NE.AND.EX P4, PT, RZ, c[0x0][0x184], PT, P4 ;  /* 0x00006100ff007a0c */ /* 0x000fda0003f85340 */
[----:B------:R-:W-:Y:S05]  /*0db0*/  @P4 BRA `(.L_x_9985) ;  /* 0x0000002000004947 */ /* 0x000fea0003800000 */
[----:B------:R-:W-:Y:S05]  /*0dc0*/  @P0 BRA `(.L_x_9986) ;  /* 0x0000008000000947 */ /* 0x000fea0003800000 */
[----:B------:R-:W-:Y:S05]  /*0dd0*/  BRA `(.L_x_9987) ;  /* 0x0000009000007947 */ /* 0x000fea0003800000 */
.L_x_9985:
[----:B-----5:R-:W-:-:S05]  /*0de0*/  PRMT R16, RZ, 0x7610, R36 ;  /* 0x00007610ff107816 */ /* 0x020fca0000000024 */
[----:B------:R-:W-:Y:S01]  /*0df0*/  FADD.FTZ R15, R16, R15 ;  /* 0x0000000f100f7221 */ /* 0x000fe20000010000 */
[----:B------:R-:W-:Y:S05]  /*0e00*/  BRA `(.L_x_9986) ;  /* 0x0000004000007947 */ /* 0x000fea0003800000 */
.L_x_9984:
[----:B-----5:R-:W-:-:S05]  /*0e10*/  PRMT R16, RZ, 0x7610, R40 ;  /* 0x00007610ff107816 */ /* 0x020fca0000000028 */
[----:B------:R-:W-:Y:S01]  /*0e20*/  FADD.FTZ R15, R16, R15 ;  /* 0x0000000f100f7221 */ /* 0x000fe20000010000 */
[----:B------:R-:W-:-:S05]  /*0e30*/  @P2 PRMT R16, RZ, 0x7610, R36 ;  /* 0x00007610ff102816 */ /* 0x000fca0000000024 */
[----:B------:R-:W-:-:S05]  /*0e40*/  @P2 FADD.FTZ R15, R16, R15 ;  /* 0x0000000f100f2221 */ /* 0x000fca0000010000 */
.L_x_9986:
[----:B------:R-:W-:-:S04]  /*0e50*/  F2FP.BF16.PACK_AB R16, RZ, R15 ;  /* 0x0000000fff10723e */ /* 0x000fc800000010ff */
[----:B------:R-:W-:Y:S02]  /*0e60*/  PRMT R32, R32, 0x5410, R16 ;  /* 0x0000541020207816 */ /* 0x000fe40000000010 */
.L_x_9987:
[----:B------:R-:W-:Y:S01]  /*0e70*/  PRMT R16, RZ, 0x5410, R157 ;  /* 0x00005410ff107816 */ /* 0x000fe2000000009d */
[----:B------:R-:W-:Y:S05]  /*0e80*/  @P3 BRA `(.L_x_9988) ;  /* 0x0000008000003947 */ /* 0x000fea0003800000 */
[----:B------:R-:W-:-:S04]  /*0e90*/  ISETP.NE.U32.AND P4, PT, RZ, c[0x0][0x180], PT ;  /* 0x00006000ff007a0c */ /* 0x000fc80003f85070 */
[----:B------:R-:W-:-:S13]  /*0ea0*/  ISETP.NE.AND.EX P4, PT, RZ, c[0x0][0x184], PT, P4 ;  /* 0x00006100ff007a0c */ /* 0x000fda0003f85340 */
[----:B------:R-:W-:Y:S05]  /*0eb0*/  @P4 BRA `(.L_x_9989) ;  /* 0x0000002000004947 */ /* 0x000fea0003800000 */
[----:B------:R-:W-:Y:S05]  /*0ec0*/  @P0 BRA `(.L_x_9990) ;  /* 0x0000008000000947 */ /* 0x000fea0003800000 */
[----:B------:R-:W-:Y:S05]  /*0ed0*/  BRA `(.L_x_9991) ;  /* 0x0000009000007947 */ /* 0x000fea0003800000 */
.L_x_9989:
[----:B-----5:R-:W-:-:S05]  /*0ee0*/  PRMT R169, RZ, 0x5410, R37 ;  /* 0x00005410ffa97816 */ /* 0x020fca0000000025 */
[----:B------:R-:W-:Y:S01]  /*0ef0*/  FADD.FTZ R16, R169, R16 ;  /* 0x00000010a9107221 */ /* 0x000fe20000010000 */
[----:B------:R-:W-:Y:S05]  /*0f00*/  BRA `(.L_x_9990) ;  /* 0x0000004000007947 */ /* 0x000fea0003800000 */
.L_x_9988:
[----:B-----5:R-:W-:-:S05]  /*0f10*/  PRMT R169, RZ, 0x5410, R41 ;  /* 0x00005410ffa97816 */ /* 0x020fca0000000029 */
[----:B------:R-:W-:Y:S01]  /*0f20*/  FADD.FTZ R16, R169, R16 ;  /* 0x00000010a9107221 */ /* 0x000fe20000010000 */
[----:B------:R-:W-:-:S05]  /*0f30*/  @P2 PRMT R169, RZ, 0x5410, R37 ;  /* 0x00005410ffa92816 */ /* 0x000fca0000000025 */
[----:B------:R-:W-:-:S05]  /*0f40*/  @P2 FADD.FTZ R16, R169, R16 ;  /* 0x00000010a9102221 */ /* 0x000fca0000010000 */
.L_x_9990:
[----:B------:R-:W-:-:S04]  /*0f50*/  F2FP.BF16.PACK_AB R156, RZ, R16 ;  /* 0x00000010ff9c723e */ /* 0x000fc800000010ff */
[----:B------:R-:W-:Y:S02]  /*0f60*/  PRMT R33, R156, 0x7610, R33 ;  /* 0x000076109c217816 */ /* 0x000fe40000000021 */
.L_x_9991:
[----:B------:R-:W-:Y:S01]  /*0f70*/  PRMT R170, RZ, 0x7610, R157 ;  /* 0x00007610ffaa7816 */ /* 0x000fe2000000009d */
[----:B------:R-:W-:Y:S05]  /*0f80*/  @P3 BRA `(.L_x_9992) ;  /* 0x0000008000003947 */ /* 0x000fea0003800000 */
[----:B------:R-:W-:-:S04]  /*0f90*/  ISETP.NE.U32.AND P4, PT, RZ, c[0x0][0x180], PT ;  /* 0x00006000ff007a0c */ /* 0x000fc80003f85070 */
[----:B------:R-:W-:-:S13]  /*0fa0*/  ISETP.NE.AND.EX P4, PT, RZ, c[0x0][0x184], PT, P4 ;  /* 0x00006100ff007a0c */ /* 0x000fda0003f85340 */
[----:B------:R-:W-:Y:S05]  /*0fb0*/  @P4 BRA `(.L_x_9993) ;  /* 0x0000002000004947 */ /* 0x000fea0003800000 */
[----:B------:R-:W-:Y:S05]  /*0fc0*/  @P0 BRA `(.L_x_9994) ;  /* 0x0000008000000947 */ /* 0x000fea0003800000 */
[----:B------:R-:W-:Y:S05]  /*0fd0*/  BRA `(.L_x_9995) ;  /* 0x0000009000007947 */ /* 0x000fea0003800000 */
.L_x_9993:
[----:B-----5:R-:W-:-:S05]  /*0fe0*/  PRMT R157, RZ, 0x7610, R37 ;  /* 0x00007610ff9d7816 */ /* 0x020fca0000000025 */
[----:B------:R-:W-:Y:S01]  /*0ff0*/  FADD.FTZ R170, R157, R170 ;  /* 0x000000aa9daa7221 */ /* 0x000fe20000010000 */
[----:B------:R-:W-:Y:S05]  /*1000*/  BRA `(.L_x_9994) ;  /* 0x0000004000007947 */ /* 0x000fea0003800000 */
.L_x_9992:
[----:B-----5:R-:W-:-:S05]  /*1010*/  PRMT R157, RZ, 0x7610, R41 ;  /* 0x00007610ff9d7816 */ /* 0x020fca0000000029 */
[----:B------:R-:W-:Y:S01]  /*1020*/  FADD.FTZ R170, R157, R170 ;  /* 0x000000aa9daa7221 */ /* 0x000fe20000010000 */
[----:B------:R-:W-:-:S05]  /*1030*/  @P2 PRMT R157, RZ, 0x7610, R37 ;  /* 0x00007610ff9d2816 */ /* 0x000fca0000000025 */
[----:B------:R-:W-:-:S05]  /*1040*/  @P2 FADD.FTZ R170, R157, R170 ;  /* 0x000000aa9daa2221 */ /* 0x000fca0000010000 */
.L_x_9994:
[----:B------:R-:W-:-:S04]  /*1050*/  F2FP.BF16.PACK_AB R156, RZ, R170 ;  /* 0x000000aaff9c723e */ /* 0x000fc800000010ff */
[----:B------:R-:W-:Y:S02]  /*1060*/  PRMT R33, R33, 0x5410, R156 ;  /* 0x0000541021217816 */ /* 0x000fe4000000009c */
.L_x_9995:
[----:B------:R-:W-:Y:S01]  /*1070*/  PRMT R169, RZ, 0x5410, R158 ;  /* 0x00005410ffa97816 */ /* 0x000fe2000000009e */
[----:B------:R-:W-:Y:S05]  /*1080*/  @P3 BRA `(.L_x_9996) ;  /* 0x0000008000003947 */ /* 0x000fea0003800000 */
[----:B------:R-:W-:-:S04]  /*1090*/  ISETP.NE.U32.AND P4, PT, RZ, c[0x0][0x180], PT ;  /* 0x00006000ff007a0c */ /* 0x000fc80003f85070 */
[----:B------:R-:W-:-:S13]  /*10a0*/  ISETP.NE.AND.EX P4, PT, RZ, c[0x0][0x184], PT, P4 ;  /* 0x00006100ff007a0c */ /* 0x000fda0003f85340 */
[----:B------:R-:W-:Y:S05]  /*10b0*/  @P4 BRA `(.L_x_9997) ;  /* 0x0000002000004947 */ /* 0x000fea0003800000 */
[----:B------:R-:W-:Y:S05]  /*10c0*/  @P0 BRA `(.L_x_9998) ;  /* 0x0000008000000947 */ /* 0x000fea0003800000 */
[----:B------:R-:W-:Y:S05]  /*10d0*/  BRA `(.L_x_9999) ;  /* 0x0000009000007947 */ /* 0x000fea0003800000 */
.L_x_9997:
[----:B-----5:R-:W-:-:S05]  /*10e0*/  PRMT R156, RZ, 0x5410, R38 ;  /* 0x00005410ff9c7816 */ /* 0x020fca0000000026 */
[----:B------:R-:W-:Y:S01]  /*10f0*/  FADD.FTZ R169, R156, R169 ;  /* 0x000000a99ca97221 */ /* 0x000fe20000010000 */
[----:B------:R-:W-:Y:S05]  /*1100*/  BRA `(.L_x_9998) ;  /* 0x0000004000007947 */ /* 0x000fea0003800000 */
.L_x_9996:
[----:B-----5:R-:W-:-:S05]  /*1110*/  PRMT R156, RZ, 0x5410, R42 ;  /* 0x00005410ff9c7816 */ /* 0x020fca000000002a */
[----:B------:R-:W-:Y:S01]  /*1120*/  FADD.FTZ R169, R156, R169 ;  /* 0x000000a99ca97221 */ /* 0x000fe20000010000 */
[----:B------:R-:W-:-:S05]  /*1130*/  @P2 PRMT R156, RZ, 0x5410, R38 ;  /* 0x00005410ff9c2816 */ /* 0x000fca0000000026 */
[----:B------:R-:W-:-:S05]  /*1140*/  @P2 FADD.FTZ R169, R156, R169 ;  /* 0x000000a99ca92221 */ /* 0x000fca0000010000 */
.L_x_9998:
[----:B------:R-:W-:-:S04]  /*1150*/  F2FP.BF16.PACK_AB R156, RZ, R169 ;  /* 0x000000a9ff9c723e */ /* 0x000fc800000010ff */
[----:B------:R-:W-:Y:S02]  /*1160*/  PRMT R34, R156, 0x7610, R34 ;  /* 0x000076109c227816 */ /* 0x000fe40000000022 */
.L_x_9999:
[----:B------:R-:W-:Y:S01]  /*1170*/  PRMT R171, RZ, 0x7610, R158 ;  /* 0x00007610ffab7816 */ /* 0x000fe2000000009e */
[----:B------:R-:W-:Y:S05]  /*1180*/  @P3 BRA `(.L_x_10000) ;  /* 0x0000008000003947 */ /* 0x000fea0003800000 */
[----:B------:R-:W-:-:S04]  /*1190*/  ISETP.NE.U32.AND P4, PT, RZ, c[0x0][0x180], PT ;  /* 0x00006000ff007a0c */ /* 0x000fc80003f85070 */
[----:B------:R-:W-:-:S13]  /*11a0*/  ISETP.NE.AND.EX P4, PT, RZ, c[0x0][0x184], PT, P4 ;  /* 0x00006100ff007a0c */ /* 0x000fda0003f85340 */
[----:B------:R-:W-:Y:S05]  /*11b0*/  @P4 BRA `(.L_x_10001) ;  /* 0x0000002000004947 */ /* 0x000fea0003800000 */
[----:B------:R-:W-:Y:S05]  /*11c0*/  @P0 BRA `(.L_x_10002) ;  /* 0x0000008000000947 */ /* 0x000fea0003800000 */
[----:B------:R-:W-:Y:S05]  /*11d0*/  BRA `(.L_x_10003) ;  /* 0x0000009000007947 */ /* 0x000fea0003800000 */
.L_x_10001:
[----:B-----5:R-:W-:-:S05]  /*11e0*/  PRMT R156, RZ, 0x7610, R38 ;  /* 0x00007610ff9c7816 */ /* 0x020fca0000000026 */
[----:B------:R-:W-:Y:S01]  /*11f0*/  FADD.FTZ R171, R156, R171 ;  /* 0x000000ab9cab7221 */ /* 0x000fe20000010000 */
[----:B------:R-:W-:Y:S05]  /*1200*/  BRA `(.L_x_10002) ;  /* 0x0000004000007947 */ /* 0x000fea0003800000 */
.L_x_10000:
[----:B-----5:R-:W-:-:S05]  /*1210*/  PRMT R156, RZ, 0x7610, R42 ;  /* 0x00007610ff9c7816 */ /* 0x020fca000000002a */
[----:B------:R-:W-:Y:S01]  /*1220*/  FADD.FTZ R171, R156, R171 ;  /* 0x000000ab9cab7221 */ /* 0x000fe20000010000 */
[----:B------:R-:W-:-:S05]  /*1230*/  @P2 PRMT R156, RZ, 0x7610, R38 ;  /* 0x00007610ff9c2816 */ /* 0x000fca0000000026 */
[----:B------:R-:W-:-:S05]  /*1240*/  @P2 FADD.FTZ R171, R156, R171 ;  /* 0x000000ab9cab2221 */ /* 0x000fca0000010000 */
.L_x_10002:
[----:B------:R-:W-:-:S04]  /*1250*/  F2FP.BF16.PACK_AB R156, RZ, R171 ;  /* 0x000000abff9c723e */ /* 0x000fc800000010ff */
[----:B------:R-:W-:Y:S02]  /*1260*/  PRMT R34, R34, 0x5410, R156 ;  /* 0x0000541022227816 */ /* 0x000fe4000000009c */
.L_x_10003:
[----:B------:R-:W-:Y:S01]  /*1270*/  PRMT R172, RZ, 0x5410, R159 ;  /* 0x00005410ffac7816 */ /* 0x000fe2000000009f */
[----:B------:R-:W-:Y:S05]  /*1280*/  @P3 BRA `(.L_x_10004) ;  /* 0x0000008000003947 */ /* 0x000fea0003800000 */
[----:B------:R-:W-:-:S04]  /*1290*/  ISETP.NE.U32.AND P4, PT, RZ, c[0x0][0x180], PT ;  /* 0x00006000ff007a0c */ /* 0x000fc80003f85070 */
[----:B------:R-:W-:-:S13]  /*12a0*/  ISETP.NE.AND.EX P4, PT, RZ, c[0x0][0x184], PT, P4 ;  /* 0x00006100ff007a0c */ /* 0x000fda0003f85340 */
[----:B------:R-:W-:Y:S05]  /*12b0*/  @P4 BRA `(.L_x_10005) ;  /* 0x0000002000004947 */ /* 0x000fea0003800000 */
[----:B------:R-:W-:Y:S05]  /*12c0*/  @P0 BRA `(.L_x_10006) ;  /* 0x0000008000000947 */ /* 0x000fea0003800000 */
[----:B------:R-:W-:Y:S05]  /*12d0*/  BRA `(.L_x_10007) ;  /* 0x0000009000007947 */ /* 0x000fea0003800000 */
.L_x_10005:
[----:B-----5:R-:W-:-:S05]  /*12e0*/  PRMT R157, RZ, 0x5410, R39 ;  /* 0x00005410ff9d7816 */ /* 0x020fca0000000027 */
[----:B------:R-:W-:Y:S01]  /*12f0*/  FADD.FTZ R172, R157, R172 ;  /* 0x000000ac9dac7221 */ /* 0x000fe20000010000 */
[----:B------:R-:W-:Y:S05]  /*1300*/  BRA `(.L_x_10006) ;  /* 0x0000004000007947 */ /* 0x000fea0003800000 */
.L_x_10004:
[----:B-----5:R-:W-:-:S05]  /*1310*/  PRMT R157, RZ, 0x5410, R43 ;  /* 0x00005410ff9d7816 */ /* 0x020fca000000002b */
[----:B------:R-:W-:Y:S01]  /*1320*/  FADD.FTZ R172, R157, R172 ;  /* 0x000000ac9dac7221 */ /* 0x000fe20000010000 */
[----:B------:R-:W-:-:S05]  /*1330*/  @P2 PRMT R157, RZ, 0x5410, R39 ;  /* 0x00005410ff9d2816 */ /* 0x000fca0000000027 */
[----:B------:R-:W-:-:S05]  /*1340*/  @P2 FADD.FTZ R172, R157, R172 ;  /* 0x000000ac9dac2221 */ /* 0x000fca0000010000 */
.L_x_10006:
[----:B------:R-:W-:-:S04]  /*1350*/  F2FP.BF16.PACK_AB R156, RZ, R172 ;  /* 0x000000acff9c723e */ /* 0x000fc800000010ff */
[----:B------:R-:W-:Y:S02]  /*1360*/  PRMT R35, R156, 0x7610, R35 ;  /* 0x000076109c237816 */ /* 0x000fe40000000023 */
.L_x_10007:
[----:B------:R-:W-:Y:S01]  /*1370*/  PRMT R185, RZ, 0x7610, R159 ;  /* 0x00007610ffb97816 */ /* 0x000fe2000000009f */
[----:B------:R-:W-:Y:S05]  /*1380*/  @P3 BRA `(.L_x_10008) ;  /* 0x0000008000003947 */ /* 0x000fea0003800000 */
[----:B------:R-:W-:-:S04]  /*1390*/  ISETP.NE.U32.AND P2, PT, RZ, c[0x0][0x180], PT ;  /* 0x00006000ff007a0c */ /* 0x000fc80003f45070 */
[----:B------:R-:W-:-:S13]  /*13a0*/  ISETP.NE.AND.EX P2, PT, RZ, c[0x0][0x184], PT, P2 ;  /* 0x00006100ff007a0c */ /* 0x000fda0003f45320 */
[----:B------:R-:W-:Y:S05]  /*13b0*/  @P2 BRA `(.L_x_10009) ;  /* 0x0000002000002947 */ /* 0x000fea0003800000 */
[----:B------:R-:W-:Y:S05]  /*13c0*/  @P0 BRA `(.L_x_10010) ;  /* 0x0000008000000947 */ /* 0x000fea0003800000 */
[----:B------:R-:W-:Y:S05]  /*13d0*/  BRA `(.L_x_10011) ;  /* 0x0000009000007947 */ /* 0x000fea0003800000 */
.L_x_10009:
[----:B-----5:R-:W-:-:S05]  /*13e0*/  PRMT R156, RZ, 0x7610, R39 ;  /* 0x00007610ff9c7816 */ /* 0x020fca0000000027 */
[----:B------:R-:W-:Y:S01]  /*13f0*/  FADD.FTZ R185, R156, R185 ;  /* 0x000000b99cb97221 */ /* 0x000fe20000010000 */
[----:B------:R-:W-:Y:S05]  /*1400*/  BRA `(.L_x_10010) ;  /* 0x0000004000007947 */ /* 0x000fea0003800000 */
.L_x_10008:
[----:B-----5:R-:W-:-:S05]  /*1410*/  PRMT R156, RZ, 0x7610, R43 ;  /* 0x00007610ff9c7816 */ /* 0x020fca000000002b */
[----:B------:R-:W-:Y:S01]  /*1420*/  FADD.FTZ R185, R156, R185 ;  /* 0x000000b99cb97221 */ /* 0x000fe20000010000 */
[----:B------:R-:W-:-:S05]  /*1430*/  @P2 PRMT R156, RZ, 0x7610, R39 ;  /* 0x00007610ff9c2816 */ /* 0x000fca0000000027 */
[----:B------:R-:W-:-:S05]  /*1440*/  @P2 FADD.FTZ R185, R156, R185 ;  /* 0x000000b99cb92221 */ /* 0x000fca0000010000 */
.L_x_10010:
[----:B------:R-:W-:-:S04]  /*1450*/  F2FP.BF16.PACK_AB R156, RZ, R185 ;  /* 0x000000b9ff9c723e */ /* 0x000fc800000010ff */
[----:B------:R-:W-:Y:S02]  /*1460*/  PRMT R35, R35, 0x5410, R156 ;  /* 0x0000541023237816 */ /* 0x000fe4000000009c */
.L_x_10011:
[C---:B------:R-:W-:Y:S02]  /*1470*/  @P0 LEA R156, P2, R7.reuse, c[0x0][0x188], 0x4 ;  /* 0x00006200079c0a11 */ /* 0x040fe400078420ff */
[C---:B------:R-:W-:Y:S02]  /*1480*/  IADD3 R190, R7.reuse, 0x80, RZ ;  /* 0x0000008007be7810 */ /* 0x040fe40007ffe0ff */
[----:B------:R-:W-:-:S05]  /*1490*/  @P0 LEA.HI.X R157, R7, c[0x0][0x18c], RZ, 0x4, P2 ;  /* 0x00006300079d0a11 */ /* 0x000fca00010f24ff */
[----:B------:R1:W-:Y:S04]  /*14a0*/  @P0 STG.E.128 [R156.64], R32 ;  /* 0x000000209c000986 */ /* 0x0003e8000c101d04 */
.L_x_9979:
[----:B------:R-:W-:Y:S05]  /*14b0*/  BSYNC B0 ;  /* 0x0000000000007941 */ /* 0x000fea0003800000 */
.L_x_9978:
        /* <DEDUP_REMOVED lines=8> */
[----:B-1----:R-:W-:Y:S02]  /*1540*/  IMAD.MOV.U32 R157, RZ, RZ, 0x10 ;  /* 0x00000010ff9d7424 */ /* 0x002fe400078e00ff */
        /* <DEDUP_REMOVED lines=16> */
.L_x_10015:
[----:B-----5:R-:W-:-:S05]  /*1650*/  PRMT R18, RZ, 0x5410, R36 ;  /* 0x00005410ff127816 */ /* 0x020fca0000000024 */
[----:B------:R-:W-:Y:S01]  /*1660*/  FADD.FTZ R9, R18, R9 ;  /* 0x0000000912097221 */ /* 0x000fe20000010000 */
[----:B------:R-:W-:Y:S05]  /*1670*/  BRA `(.L_x_10016) ;  /* 0x0000004000007947 */ /* 0x000fea0003800000 */
.L_x_10014:
[----:B-1---5:R-:W-:-:S05]  /*1680*/  PRMT R18, RZ, 0x5410, R40 ;  /* 0x00005410ff127816 */ /* 0x022fca0000000028 */
[----:B------:R-:W-:Y:S01]  /*1690*/  FADD.FTZ R9, R18, R9 ;  /* 0x0000000912097221 */ /* 0x000fe20000010000 */
[----:B------:R-:W-:-:S05]  /*16a0*/  @P2 PRMT R18, RZ, 0x5410, R36 ;  /* 0x00005410ff122816 */ /* 0x000fca0000000024 */
[----:B------:R-:W-:-:S05]  /*16b0*/  @P2 FADD.FTZ R9, R18, R9 ;  /* 0x0000000912092221 */ /* 0x000fca0000010000 */
.L_x_10016:
[----:B------:R-:W-:-:S04]  /*16c0*/  F2FP.BF16.PACK_AB R17, RZ, R9 ;  /* 0x00000009ff11723e */ /* 0x000fc800000010ff */
[----:B------:R-:W-:Y:S02]  /*16d0*/  PRMT R32, R17, 0x7610, R32 ;  /* 0x0000761011207816 */ /* 0x000fe40000000020 */
.L_x_10017:
[----:B------:R-:W-:Y:S01]  /*16e0*/  PRMT R17, RZ, 0x7610, R156 ;  /* 0x00007610ff117816 */ /* 0x000fe2000000009c */
[----:B------:R-:W-:Y:S05]  /*16f0*/  @P3 BRA `(.L_x_10018) ;  /* 0x0000008000003947 */ /* 0x000fea0003800000 */
[----:B------:R-:W-:-:S04]  /*1700*/  ISETP.NE.U32.AND P4, PT, RZ, c[0x0][0x180], PT ;  /* 0x00006000ff007a0c */ /* 0x000fc80003f85070 */
[----:B------:R-:W-:-:S13]  /*1710*/  ISETP.NE.AND.EX P4, PT, RZ, c[0x0][0x184], PT, P4 ;  /* 0x00006100ff007a0c */ /* 0x000fda0003f85340 */
[----:B------:R-:W-:Y:S05]  /*1720*/  @P4 BRA `(.L_x_10019) ;  /* 0x0000002000004947 */ /* 0x000fea0003800000 */
[----:B------:R-:W-:Y:S05]  /*1730*/  @P0 BRA `(.L_x_10020) ;  /* 0x0000008000000947 */ /* 0x000fea0003800000 */
[----:B------:R-:W-:Y:S05]  /*1740*/  BRA `(.L_x_10021) ;  /* 0x0000009000007947 */ /* 0x000fea0003800000 */
.L_x_10019:
[----:B-----5:R-:W-:-:S05]  /*1750*/  PRMT R18, RZ, 0x7610, R36 ;  /* 0x00007610ff127816 */ /* 0x020fca0000000024 */
[----:B------:R-:W-:Y:S01]  /*1760*/  FADD.FTZ R17, R18, R17 ;  /* 0x0000001112117221 */ /* 0x000fe20000010000 */
[----:B------:R-:W-:Y:S05]  /*1770*/  BRA `(.L_x_10020) ;  /* 0x0000004000007947 */ /* 0x000fea0003800000 */
.L_x_10018:
[----:B-----5:R-:W-:-:S05]  /*1780*/  PRMT R18, RZ, 0x7610, R40 ;  /* 0x00007610ff127816 */ /* 0x020fca0000000028 */
[----:B------:R-:W-:Y:S01]  /*1790*/  FADD.FTZ R17, R18, R17 ;  /* 0x0000001112117221 */ /* 0x000fe20000010000 */
[----:B------:R-:W-:-:S05]  /*17a0*/  @P2 PRMT R18, RZ, 0x7610, R36 ;  /* 0x00007610ff122816 */ /* 0x000fca0000000024 */
[----:B------:R-:W-:-:S05]  /*17b0*/  @P2 FADD.FTZ R17, R18, R17 ;  /* 0x0000001112112221 */ /* 0x000fca0000010000 */
.L_x_10020:
[----:B------:R-:W-:-:S04]  /*17c0*/  F2FP.BF16.PACK_AB R18, RZ, R17 ;  /* 0x00000011ff12723e */ /* 0x000fc800000010ff */
[----:B------:R-:W-:Y:S02]  /*17d0*/  PRMT R32, R32, 0x5410, R18 ;  /* 0x0000541020207816 */ /* 0x000fe40000000012 */
.L_x_10021:
[----:B------:R-:W-:Y:S01]  /*17e0*/  PRMT R18, RZ, 0x5410, R157 ;  /* 0x00005410ff127816 */ /* 0x000fe2000000009d */
[----:B------:R-:W-:Y:S05]  /*17f0*/  @P3 BRA `(.L_x_10022) ;  /* 0x0000008000003947 */ /* 0x000fea0003800000 */
[----:B------:R-:W-:-:S04]  /*1800*/  ISETP.NE.U32.AND P4, PT, RZ, c[0x0][0x180], PT ;  /* 0x00006000ff007a0c */ /* 0x000fc80003f85070 */
[----:B------:R-:W-:-:S13]  /*1810*/  ISETP.NE.AND.EX P4, PT, RZ, c[0x0][0x184], PT, P4 ;  /* 0x00006100ff007a0c */ /* 0x000fda0003f85340 */
[----:B------:R-:W-:Y:S05]  /*1820*/  @P4 BRA `(.L_x_10023) ;  /* 0x0000002000004947 */ /* 0x000fea0003800000 */
[----:B------:R-:W-:Y:S05]  /*1830*/  @P0 BRA `(.L_x_10024) ;  /* 0x0000008000000947 */ /* 0x000fea0003800000 */
[----:B------:R-:W-:Y:S05]  /*1840*/  BRA `(.L_x_10025) ;  /* 0x0000009000007947 */ /* 0x000fea0003800000 */
.L_x_10023:
[----:B-----5:R-:W-:-:S05]  /*1850*/  PRMT R167, RZ, 0x5410, R37 ;  /* 0x00005410ffa77816 */ /* 0x020fca0000000025 */
[----:B------:R-:W-:Y:S01]  /*1860*/  FADD.FTZ R18, R167, R18 ;  /* 0x00000012a7127221 */ /* 0x000fe20000010000 */
[----:B------:R-:W-:Y:S05]  /*1870*/  BRA `(.L_x_10024) ;  /* 0x0000004000007947 */ /* 0x000fea0003800000 */
.L_x_10022:
[----:B-----5:R-:W-:-:S05]  /*1880*/  PRMT R167, RZ, 0x5410, R41 ;  /* 0x00005410ffa77816 */ /* 0x020fca0000000029 */
[----:B------:R-:W-:Y:S01]  /*1890*/  FADD.FTZ R18, R167, R18 ;  /* 0x00000012a7127221 */ /* 0x000fe20000010000 */
[----:B------:R-:W-:-:S05]  /*18a0*/  @P2 PRMT R167, RZ, 0x5410, R37 ;  /* 0x00005410ffa72816 */ /* 0x000fca0000000025 */
[----:B------:R-:W-:-:S05]  /*18b0*/  @P2 FADD.FTZ R18, R167, R18 ;  /* 0x00000012a7122221 */ /* 0x000fca0000010000 */
.L_x_10024:
[----:B------:R-:W-:-:S04]  /*18c0*/  F2FP.BF16.PACK_AB R156, RZ, R18 ;  /* 0x00000012ff9c723e */ /* 0x000fc800000010ff */
[----:B------:R-:W-:Y:S02]  /*18d0*/  PRMT R33, R156, 0x7610, R33 ;  /* 0x000076109c217816 */ /* 0x000fe40000000021 */
.L_x_10025:
[----:B------:R-:W-:Y:S01]  /*18e0*/  PRMT R168, RZ, 0x7610, R157 ;  /* 0x00007610ffa87816 */ /* 0x000fe2000000009d */
[----:B------:R-:W-:Y:S05]  /*18f0*/  @P3 BRA `(.L_x_10026) ;  /* 0x0000008000003947 */ /* 0x000fea0003800000 */
[----:B------:R-:W-:-:S04]  /*1900*/  ISETP.NE.U32.AND P4, PT, RZ, c[0x0][0x180], PT ;  /* 0x00006000ff007a0c */ /* 0x000fc80003f85070 */
[----:B------:R-:W-:-:S13]  /*1910*/  ISETP.NE.AND.EX P4, PT, RZ, c[0x0][0x184], PT, P4 ;  /* 0x00006100ff007a0c */ /* 0x000fda0003f85340 */
[----:B------:R-:W-:Y:S05]  /*1920*/  @P4 BRA `(.L_x_10027) ;  /* 0x0000002000004947 */ /* 0x000fea0003800000 */
[----:B------:R-:W-:Y:S05]  /*1930*/  @P0 BRA `(.L_x_10028) ;  /* 0x0000008000000947 */ /* 0x000fea0003800000 */
[----:B------:R-:W-:Y:S05]  /*1940*/  BRA `(.L_x_10029) ;  /* 0x0000009000007947 */ /* 0x000fea0003800000 */
.L_x_10027:
[----:B-----5:R-:W-:-:S05]  /*1950*/  PRMT R157, RZ, 0x7610, R37 ;  /* 0x00007610ff9d7816 */ /* 0x020fca0000000025 */
[----:B------:R-:W-:Y:S01]  /*1960*/  FADD.FTZ R168, R157, R168 ;  /* 0x000000a89da87221 */ /* 0x000fe20000010000 */
[----:B------:R-:W-:Y:S05]  /*1970*/  BRA `(.L_x_10028) ;  /* 0x0000004000007947 */ /* 0x000fea0003800000 */
.L_x_10026:
[----:B-----5:R-:W-:-:S05]  /*1980*/  PRMT R157, RZ, 0x7610, R41 ;  /* 0x00007610ff9d7816 */ /* 0x020fca0000000029 */
[----:B------:R-:W-:Y:S01]  /*1990*/  FADD.FTZ R168, R157, R168 ;  /* 0x000000a89da87221 */ /* 0x000fe20000010000 */
[----:B------:R-:W-:-:S05]  /*19a0*/  @P2 PRMT R157, RZ, 0x7610, R37 ;  /* 0x00007610ff9d2816 */ /* 0x000fca0000000025 */
[----:B------:R-:W-:-:S05]  /*19b0*/  @P2 FADD.FTZ R168, R157, R168 ;  /* 0x000000a89da82221 */ /* 0x000fca0000010000 */
.L_x_10028:
[----:B------:R-:W-:-:S04]  /*19c0*/  F2FP.BF16.PACK_AB R156, RZ, R168 ;  /* 0x000000a8ff9c723e */ /* 0x000fc800000010ff */
[----:B------:R-:W-:Y:S02]  /*19d0*/  PRMT R33, R33, 0x5410, R156 ;  /* 0x0000541021217816 */ /* 0x000fe4000000009c */
.L_x_10029:
[----:B------:R-:W-:Y:S01]  /*19e0*/  PRMT R167, RZ, 0x5410, R158 ;  /* 0x00005410ffa77816 */ /* 0x000fe2000000009e */
[----:B------:R-:W-:Y:S05]  /*19f0*/  @P3 BRA `(.L_x_10030) ;  /* 0x0000008000003947 */ /* 0x000fea0003800000 */
[----:B------:R-:W-:-:S04]  /*1a00*/  ISETP.NE.U32.AND P4, PT, RZ, c[0x0][0x180], PT ;  /* 0x00006000ff007a0c */ /* 0x000fc80003f85070 */
[----:B------:R-:W-:-:S13]  /*1a10*/  ISETP.NE.AND.EX P4, PT, RZ, c[0x0][0x184], PT, P4 ;  /* 0x00006100ff007a0c */ /* 0x000fda0003f85340 */
[----:B------:R-:W-:Y:S05]  /*1a20*/  @P4 BRA `(.L_x_10031) ;  /* 0x0000002000004947 */ /* 0x000fea0003800000 */
[----:B------:R-:W-:Y:S05]  /*1a30*/  @P0 BRA `(.L_x_10032) ;  /* 0x0000008000000947 */ /* 0x000fea0003800000 */
[----:B------:R-:W-:Y:S05]  /*1a40*/  BRA `(.L_x_10033) ;  /* 0x0000009000007947 */ /* 0x000fea0003800000 */
.L_x_10031:
[----:B-----5:R-:W-:-:S05]  /*1a50*/  PRMT R156, RZ, 0x5410, R38 ;  /* 0x00005410ff9c7816 */ /* 0x020fca0000000026 */
[----:B------:R-:W-:Y:S01]  /*1a60*/  FADD.FTZ R167, R156, R167 ;  /* 0x000000a79ca77221 */ /* 0x000fe20000010000 */
[----:B------:R-:W-:Y:S05]  /*1a70*/  BRA `(.L_x_10032) ;  /* 0x0000004000007947 */ /* 0x000fea0003800000 */
.L_x_10030:
[----:B-----5:R-:W-:-:S05]  /*1a80*/  PRMT R156, RZ, 0x5410, R42 ;  /* 0x00005410ff9c7816 */ /* 0x020fca000000002a */
[----:B------:R-:W-:Y:S01]  /*1a90*/  FADD.FTZ R167, R156, R167 ;  /* 0x000000a79ca77221 */ /* 0x000fe20000010000 */
[----:B------:R-:W-:-:S05]  /*1aa0*/  @P2 PRMT R156, RZ, 0x5410, R38 ;  /* 0x00005410ff9c2816 */ /* 0x000fca0000000026 */
[----:B------:R-:W-:-:S05]  /*1ab0*/  @P2 FADD.FTZ R167, R156, R167 ;  /* 0x000000a79ca72221 */ /* 0x000fca0000010000 */
.L_x_10032:
[----:B------:R-:W-:-:S04]  /*1ac0*/  F2FP.BF16.PACK_AB R156, RZ, R167 ;  /* 0x000000a7ff9c723e */ /* 0x000fc800000010ff */
[----:B------:R-:W-:Y:S02]  /*1ad0*/  PRMT R34, R156, 0x7610, R34 ;  /* 0x000076109c227816 */ /* 0x000fe40000000022 */
.L_x_10033:
[----:B------:R-:W-:Y:S01]  /*1ae0*/  PRMT R173, RZ, 0x7610, R158 ;  /* 0x00007610ffad7816 */ /* 0x000fe2000000009e */
[----:B------:R-:W-:Y:S05]  /*1af0*/  @P3 BRA `(.L_x_10034) ;  /* 0x0000008000003947 */ /* 0x000fea0003800000 */
[----:B------:R-:W-:-:S04]  /*1b00*/  ISETP.NE.U32.AND P4, PT, RZ, c[0x0][0x180], PT ;  /* 0x00006000ff007a0c */ /* 0x000fc80003f85070 */
[----:B------:R-:W-:-:S13]  /*1b10*/  ISETP.NE.AND.EX P4, PT, RZ, c[0x0][0x184], PT, P4 ;  /* 0x00006100ff007a0c */ /* 0x000fda0003f85340 */
[----:B------:R-:W-:Y:S05]  /*1b20*/  @P4 BRA `(.L_x_10035) ;  /* 0x0000002000004947 */ /* 0x000fea0003800000 */
[----:B------:R-:W-:Y:S05]  /*1b30*/  @P0 BRA `(.L_x_10036) ;  /* 0x0000008000000947 */ /* 0x000fea0003800000 */
[----:B------:R-:W-:Y:S05]  /*1b40*/  BRA `(.L_x_10037) ;  /* 0x0000009000007947 */ /* 0x000fea0003800000 */
.L_x_10035:
[----:B-----5:R-:W-:-:S05]  /*1b50*/  PRMT R156, RZ, 0x7610, R38 ;  /* 0x00007610ff9c7816 */ /* 0x020fca0000000026 */
[----:B------:R-:W-:Y:S01]  /*1b60*/  FADD.FTZ R173, R156, R173 ;  /* 0x000000ad9cad7221 */ /* 0x000fe20000010000 */
[----:B------:R-:W-:Y:S05]  /*1b70*/  BRA `(.L_x_10036) ;  /* 0x0000004000007947 */ /* 0x000fea0003800000 */
.L_x_10034:
[----:B-----5:R-:W-:-:S05]  /*1b80*/  PRMT R156, RZ, 0x7610, R42 ;  /* 0x00007610ff9c7816 */ /* 0x020fca000000002a */
[----:B------:R-:W-:Y:S01]  /*1b90*/  FADD.FTZ R173, R156, R173 ;  /* 0x000000ad9cad7221 */ /* 0x000fe20000010000 */
[----:B------:R-:W-:-:S05]  /*1ba0*/  @P2 PRMT R156, RZ, 0x7610, R38 ;  /* 0x00007610ff9c2816 */ /* 0x000fca0000000026 */
[----:B------:R-:W-:-:S05]  /*1bb0*/  @P2 FADD.FTZ R173, R156, R173 ;  /* 0x000000ad9cad2221 */ /* 0x000fca0000010000 */
.L_x_10036:
[----:B------:R-:W-:-:S04]  /*1bc0*/  F2FP.BF16.PACK_AB R156, RZ, R173 ;  /* 0x000000adff9c723e */ /* 0x000fc800000010ff */
[----:B------:R-:W-:Y:S02]  /*1bd0*/  PRMT R34, R34, 0x5410, R156 ;  /* 0x0000541022227816 */ /* 0x000fe4000000009c */
.L_x_10037:
[----:B------:R-:W-:Y:S01]  /*1be0*/  PRMT R174, RZ, 0x5410, R159 ;  /* 0x00005410ffae7816 */ /* 0x000fe2000000009f */
[----:B------:R-:W-:Y:S05]  /*1bf0*/  @P3 BRA `(.L_x_10038) ;  /* 0x0000008000003947 */ /* 0x000fea0003800000 */
[----:B------:R-:W-:-:S04]  /*1c00*/  ISETP.NE.U32.AND P4, PT, RZ, c[0x0][0x180], PT ;  /* 0x00006000ff007a0c */ /* 0x000fc80003f85070 */
[----:B------:R-:W-:-:S13]  /*1c10*/  ISETP.NE.AND.EX P4, PT, RZ, c[0x0][0x184], PT, P4 ;  /* 0x00006100ff007a0c */ /* 0x000fda0003f85340 */
[----:B------:R-:W-:Y:S05]  /*1c20*/  @P4 BRA `(.L_x_10039) ;  /* 0x0000002000004947 */ /* 0x000fea0003800000 */
[----:B------:R-:W-:Y:S05]  /*1c30*/  @P0 BRA `(.L_x_10040) ;  /* 0x0000008000000947 */ /* 0x000fea0003800000 */
[----:B------:R-:W-:Y:S05]  /*1c40*/  BRA `(.L_x_10041) ;  /* 0x0000009000007947 */ /* 0x000fea0003800000 */
.L_x_10039:
[----:B-----5:R-:W-:-:S05]  /*1c50*/  PRMT R157, RZ, 0x5410, R39 ;  /* 0x00005410ff9d7816 */ /* 0x020fca0000000027 */
[----:B------:R-:W-:Y:S01]  /*1c60*/  FADD.FTZ R174, R157, R174 ;  /* 0x000000ae9dae7221 */ /* 0x000fe20000010000 */
[----:B------:R-:W-:Y:S05]  /*1c70*/  BRA `(.L_x_10040) ;  /* 0x0000004000007947 */ /* 0x000fea0003800000 */
.L_x_10038:
[----:B-----5:R-:W-:-:S05]  /*1c80*/  PRMT R157, RZ, 0x5410, R43 ;  /* 0x00005410ff9d7816 */ /* 0x020fca000000002b */
[----:B------:R-:W-:Y:S01]  /*1c90*/  FADD.FTZ R174, R157, R174 ;  /* 0x000000ae9dae7221 */ /* 0x000fe20000010000 */
[----:B------:R-:W-:-:S05]  /*1ca0*/  @P2 PRMT R157, RZ, 0x5410, R39 ;  /* 0x00005410ff9d2816 */ /* 0x000fca0000000027 */
[----:B------:R-:W-:-:S05]  /*1cb0*/  @P2 FADD.FTZ R174, R157, R174 ;  /* 0x000000ae9dae2221 */ /* 0x000fca0000010000 */
.L_x_10040:
[----:B------:R-:W-:-:S04]  /*1cc0*/  F2FP.BF16.PACK_AB R156, RZ, R174 ;  /* 0x000000aeff9c723e */ /* 0x000fc800000010ff */
[----:B------:R-:W-:Y:S02]  /*1cd0*/  PRMT R35, R156, 0x7610, R35 ;  /* 0x000076109c237816 */ /* 0x000fe40000000023 */
.L_x_10041:
[----:B------:R-:W-:Y:S01]  /*1ce0*/  PRMT R186, RZ, 0x7610, R159 ;  /* 0x00007610ffba7816 */ /* 0x000fe2000000009f */
[----:B------:R-:W-:Y:S05]  /*1cf0*/  @P3 BRA `(.L_x_10042) ;  /* 0x0000008000003947 */ /* 0x000fea0003800000 */
[----:B------:R-:W-:-:S04]  /*1d00*/  ISETP.NE.U32.AND P2, PT, RZ, c[0x0][0x180], PT ;  /* 0x00006000ff007a0c */ /* 0x000fc80003f45070 */
[----:B------:R-:W-:-:S13]  /*1d10*/  ISETP.NE.AND.EX P2, PT, RZ, c[0x0][0x184], PT, P2 ;  /* 0x00006100ff007a0c */ /* 0x000fda0003f45320 */
[----:B------:R-:W-:Y:S05]  /*1d20*/  @P2 BRA `(.L_x_10043) ;  /* 0x0000002000002947 */ /* 0x000fea0003800000 */
[----:B------:R-:W-:Y:S05]  /*1d30*/  @P0 BRA `(.L_x_10044) ;  /* 0x0000008000000947 */ /* 0x000fea0003800000 */
[----:B------:R-:W-:Y:S05]  /*1d40*/  BRA `(.L_x_10045) ;  /* 0x0000009000007947 */ /* 0x000fea0003800000 */
.L_x_10043:
[----:B-----5:R-:W-:-:S05]  /*1d50*/  PRMT R157, RZ, 0x7610, R39 ;  /* 0x00007610ff9d7816 */ /* 0x020fca0000000027 */
[----:B------:R-:W-:Y:S01]  /*1d60*/  FADD.FTZ R186, R157, R186 ;  /* 0x000000ba9dba7221 */ /* 0x000fe20000010000 */
[----:B------:R-:W-:Y:S05]  /*1d70*/  BRA `(.L_x_10044) ;  /* 0x0000004000007947 */ /* 0x000fea0003800000 */
.L_x_10042:
[----:B-----5:R-:W-:-:S05]  /*1d80*/  PRMT R157, RZ, 0x7610, R43 ;  /* 0x00007610ff9d7816 */ /* 0x020fca000000002b */
[----:B------:R-:W-:Y:S01]  /*1d90*/  FADD.FTZ R186, R157, R186 ;  /* 0x000000ba9dba7221 */ /* 0x000fe20000010000 */
[----:B------:R-:W-:-:S05]  /*1da0*/  @P2 PRMT R157, RZ, 0x7610, R39 ;  /* 0x00007610ff9d2816 */ /* 0x000fca0000000027 */
[----:B------:R-:W-:-:S05]  /*1db0*/  @P2 FADD.FTZ R186, R157, R186 ;  /* 0x000000ba9dba2221 */ /* 0x000fca0000010000 */
.L_x_10044:
[----:B------:R-:W-:-:S04]  /*1dc0*/  F2FP.BF16.PACK_AB R156, RZ, R186 ;  /* 0x000000baff9c723e */ /* 0x000fc800000010ff */
[----:B------:R-:W-:Y:S02]  /*1dd0*/  PRMT R35, R35, 0x5410, R156 ;  /* 0x0000541023237816 */ /* 0x000fe4000000009c */
.L_x_10045:
[----:B------:R-:W-:-:S04]  /*1de0*/  @P0 LEA R156, P2, R190, c[0x0][0x188], 0x4 ;  /* 0x00006200be9c0a11 */ /* 0x000fc800078420ff */
[C---:B------:R-:W-:Y:S02]  /*1df0*/  @P0 LEA.HI.X R157, R190.reuse, c[0x0][0x18c], RZ, 0x4, P2 ;  /* 0x00006300be9d0a11 */ /* 0x040fe400010f24ff */
[----:B------:R-:W-:-:S03]  /*1e00*/  IADD3 R190, R190, 0x80, RZ ;  /* 0x00000080bebe7810 */ /* 0x000fc60007ffe0ff */
[----:B------:R1:W-:Y:S04]  /*1e10*/  @P0 STG.E.128 [R156.64], R32 ;  /* 0x000000209c000986 */ /* 0x0003e8000c101d04 */
.L_x_10013:
[----:B------:R-:W-:Y:S05]  /*1e20*/  BSYNC B0 ;  /* 0x0000000000007941 */ /* 0x000fea0003800000 */
.L_x_10012:
        /* <DEDUP_REMOVED lines=25> */
.L_x_10049:
[----:B-----5:R-:W-:-:S05]  /*1fc0*/  PRMT R19, RZ, 0x5410, R36 ;  /* 0x00005410ff137816 */ /* 0x020fca0000000024 */
[----:B------:R-:W-:Y:S01]  /*1fd0*/  FADD.FTZ R10, R19, R10 ;  /* 0x0000000a130a7221 */ /* 0x000fe20000010000 */
[----:B------:R-:W-:Y:S05]  /*1fe0*/  BRA `(.L_x_10050) ;  /* 0x0000004000007947 */ /* 0x000fea0003800000 */
.L_x_10048:
[----:B-1---5:R-:W-:-:S05]  /*1ff0*/  PRMT R19, RZ, 0x5410, R40 ;  /* 0x00005410ff137816 */ /* 0x022fca0000000028 */
[----:B------:R-:W-:Y:S01]  /*2000*/  FADD.FTZ R10, R19, R10 ;  /* 0x0000000a130a7221 */ /* 0x000fe20000010000 */
[----:B------:R-:W-:-:S05]  /*2010*/  @P2 PRMT R19, RZ, 0x5410, R36 ;  /* 0x00005410ff132816 */ /* 0x000fca0000000024 */
[----:B------:R-:W-:-:S05]  /*2020*/  @P2 FADD.FTZ R10, R19, R10 ;  /* 0x0000000a130a2221 */ /* 0x000fca0000010000 */
.L_x_10050:
[----:B------:R-:W-:-:S04]  /*2030*/  F2FP.BF16.PACK_AB R19, RZ, R10 ;  /* 0x0000000aff13723e */ /* 0x000fc800000010ff */
[----:B------:R-:W-:Y:S02]  /*2040*/  PRMT R32, R19, 0x7610, R32 ;  /* 0x0000761013207816 */ /* 0x000fe40000000020 */
.L_x_10051:
[----:B------:R-:W-:Y:S01]  /*2050*/  PRMT R19, RZ, 0x7610, R156 ;  /* 0x00007610ff137816 */ /* 0x000fe2000000009c */
[----:B------:R-:W-:Y:S05]  /*2060*/  @P3 BRA `(.L_x_10052) ;  /* 0x0000008000003947 */ /* 0x000fea0003800000 */
[----:B------:R-:W-:-:S04]  /*2070*/  ISETP.NE.U32.AND P4, PT, RZ, c[0x0][0x180], PT ;  /* 0x00006000ff007a0c */ /* 0x000fc80003f85070 */
[----:B------:R-:W-:-:S13]  /*2080*/  ISETP.NE.AND.EX P4, PT, RZ, c[0x0][0x184], PT, P4 ;  /* 0x00006100ff007a0c */ /* 0x000fda0003f85340 */
[----:B------:R-:W-:Y:S05]  /*2090*/  @P4 BRA `(.L_x_10053) ;  /* 0x0000002000004947 */ /* 0x000fea0003800000 */
[----:B------:R-:W-:Y:S05]  /*20a0*/  @P0 BRA `(.L_x_10054) ;  /* 0x0000008000000947 */ /* 0x000fea0003800000 */
[----:B------:R-:W-:Y:S05]  /*20b0*/  BRA `(.L_x_10055) ;  /* 0x0000009000007947 */ /* 0x000fea0003800000 */
.L_x_10053:
[----:B-----5:R-:W-:-:S05]  /*20c0*/  PRMT R20, RZ, 0x7610, R36 ;  /* 0x00007610ff147816 */ /* 0x020fca0000000024 */
[----:B------:R-:W-:Y:S01]  /*20d0*/  FADD.FTZ R19, R20, R19 ;  /* 0x0000001314137221 */ /* 0x000fe20000010000 */
[----:B------:R-:W-:Y:S05]  /*20e0*/  BRA `(.L_x_10054) ;  /* 0x0000004000007947 */ /* 0x000fea0003800000 */
.L_x_10052:
[----:B-----5:R-:W-:-:S05]  /*20f0*/  PRMT R20, RZ, 0x7610, R40 ;  /* 0x00007610ff147816 */ /* 0x020fca0000000028 */
[----:B------:R-:W-:Y:S01]  /*2100*/  FADD.FTZ R19, R20, R19 ;  /* 0x0000001314137221 */ /* 0x000fe20000010000 */
[----:B------:R-:W-:-:S05]  /*2110*/  @P2 PRMT R20, RZ, 0x7610, R36 ;  /* 0x00007610ff142816 */ /* 0x000fca0000000024 */
[----:B------:R-:W-:-:S05]  /*2120*/  @P2 FADD.FTZ R19, R20, R19 ;  /* 0x0000001314132221 */ /* 0x000fca0000010000 */
.L_x_10054:
[----:B------:R-:W-:-:S04]  /*2130*/  F2FP.BF16.PACK_AB R20, RZ, R19 ;  /* 0x00000013ff14723e */ /* 0x000fc800000010ff */
[----:B------:R-:W-:Y:S02]  /*2140*/  PRMT R32, R32, 0x5410, R20 ;  /* 0x0000541020207816 */ /* 0x000fe40000000014 */
.L_x_10055:
[----:B------:R-:W-:Y:S01]  /*2150*/  PRMT R20, RZ, 0x5410, R157 ;  /* 0x00005410ff147816 */ /* 0x000fe2000000009d */
[----:B------:R-:W-:Y:S05]  /*2160*/  @P3 BRA `(.L_x_10056) ;  /* 0x0000008000003947 */ /* 0x000fea0003800000 */
[----:B------:R-:W-:-:S04]  /*2170*/  ISETP.NE.U32.AND P4, PT, RZ, c[0x0][0x180], PT ;  /* 0x00006000ff007a0c */ /* 0x000fc80003f85070 */
[----:B------:R-:W-:-:S13]  /*2180*/  ISETP.NE.AND.EX P4, PT, RZ, c[0x0][0x184], PT, P4 ;  /* 0x00006100ff007a0c */ /* 0x000fda0003f85340 */
[----:B------:R-:W-:Y:S05]  /*2190*/  @P4 BRA `(.L_x_10057) ;  /* 0x0000002000004947 */ /* 0x000fea0003800000 */
[----:B------:R-:W-:Y:S05]  /*21a0*/  @P0 BRA `(.L_x_10058) ;  /* 0x0000008000000947 */ /* 0x000fea0003800000 */
[----:B------:R-:W-:Y:S05]  /*21b0*/  BRA `(.L_x_10059) ;  /* 0x0000009000007947 */ /* 0x000fea0003800000 */
.L_x_10057:
[----:B-----5:R-:W-:-:S05]  /*21c0*/  PRMT R165, RZ, 0x5410, R37 ;  /* 0x00005410ffa57816 */ /* 0x020fca0000000025 */
[----:B------:R-:W-:Y:S01]  /*21d0*/  FADD.FTZ R20, R165, R20 ;  /* 0x00000014a5147221 */ /* 0x000fe20000010000 */
[----:B------:R-:W-:Y:S05]  /*21e0*/  BRA `(.L_x_10058) ;  /* 0x0000004000007947 */ /* 0x000fea0003800000 */
.L_x_10056:
[----:B-----5:R-:W-:-:S05]  /*21f0*/  PRMT R165, RZ, 0x5410, R41 ;  /* 0x00005410ffa57816 */ /* 0x020fca0000000029 */
[----:B------:R-:W-:Y:S01]  /*2200*/  FADD.FTZ R20, R165, R20 ;  /* 0x00000014a5147221 */ /* 0x000fe20000010000 */
[----:B------:R-:W-:-:S05]  /*2210*/  @P2 PRMT R165, RZ, 0x5410, R37 ;  /* 0x00005410ffa52816 */ /* 0x000fca0000000025 */
[----:B------:R-:W-:-:S05]  /*2220*/  @P2 FADD.FTZ R20, R165, R20 ;  /* 0x00000014a5142221 */ /* 0x000fca0000010000 */
.L_x_10058:
[----:B------:R-:W-:-:S04]  /*2230*/  F2FP.BF16.PACK_AB R156, RZ, R20 ;  /* 0x00000014ff9c723e */ /* 0x000fc800000010ff */
[----:B------:R-:W-:Y:S02]  /*2240*/  PRMT R33, R156, 0x7610, R33 ;  /* 0x000076109c217816 */ /* 0x000fe40000000021 */
.L_x_10059:
[----:B------:R-:W-:Y:S01]  /*2250*/  PRMT R166, RZ, 0x7610, R157 ;  /* 0x00007610ffa67816 */ /* 0x000fe2000000009d */
[----:B------:R-:W-:Y:S05]  /*2260*/  @P3 BRA `(.L_x_10060) ;  /* 0x0000008000003947 */ /* 0x000fea0003800000 */
[----:B------:R-:W-:-:S04]  /*2270*/  ISETP.NE.U32.AND P4, PT, RZ, c[0x0][0x180], PT ;  /* 0x00006000ff007a0c */ /* 0x000fc80003f85070 */
[----:B------:R-:W-:-:S13]  /*2280*/  ISETP.NE.AND.EX P4, PT, RZ, c[0x0][0x184], PT, P4 ;  /* 0x00006100ff007a0c */ /* 0x000fda0003f85340 */
[----:B------:R-:W-:Y:S05]  /*2290*/  @P4 BRA `(.L_x_10061) ;  /* 0x0000002000004947 */ /* 0x000fea0003800000 */
[----:B------:R-:W-:Y:S05]  /*22a0*/  @P0 BRA `(.L_x_10062) ;  /* 0x0000008000000947 */ /* 0x000fea0003800000 */
[----:B------:R-:W-:Y:S05]  /*22b0*/  BRA `(.L_x_10063) ;  /* 0x0000009000007947 */ /* 0x000fea0003800000 */
.L_x_10061:
[----:B-----5:R-:W-:-:S05]  /*22c0*/  PRMT R157, RZ, 0x7610, R37 ;  /* 0x00007610ff9d7816 */ /* 0x020fca0000000025 */
[----:B------:R-:W-:Y:S01]  /*22d0*/  FADD.FTZ R166, R157, R166 ;  /* 0x000000a69da67221 */ /* 0x000fe20000010000 */
[----:B------:R-:W-:Y:S05]  /*22e0*/  BRA `(.L_x_10062) ;  /* 0x0000004000007947 */ /* 0x000fea0003800000 */
.L_x_10060:
[----:B-----5:R-:W-:-:S05]  /*22f0*/  PRMT R157, RZ, 0x7610, R41 ;  /* 0x00007610ff9d7816 */ /* 0x020fca0000000029 */
[----:B------:R-:W-:Y:S01]  /*2300*/  FADD.FTZ R166, R157, R166 ;  /* 0x000000a69da67221 */ /* 0x000fe20000010000 */
[----:B------:R-:W-:-:S05]  /*2310*/  @P2 PRMT R157, RZ, 0x7610, R37 ;  /* 0x00007610ff9d2816 */ /* 0x000fca0000000025 */
[----:B------:R-:W-:-:S05]  /*2320*/  @P2 FADD.FTZ R166, R157, R166 ;  /* 0x000000a69da62221 */ /* 0x000fca0000010000 */
.L_x_10062:
[----:B------:R-:W-:-:S04]  /*2330*/  F2FP.BF16.PACK_AB R156, RZ, R166 ;  /* 0x000000a6ff9c723e */ /* 0x000fc800000010ff */
[----:B------:R-:W-:Y:S02]  /*2340*/  PRMT R33, R33, 0x5410, R156 ;  /* 0x0000541021217816 */ /* 0x000fe4000000009c */
.L_x_10063:
[----:B------:R-:W-:Y:S01]  /*2350*/  PRMT R165, RZ, 0x5410, R158 ;  /* 0x00005410ffa57816 */ /* 0x000fe2000000009e */
[----:B------:R-:W-:Y:S05]  /*2360*/  @P3 BRA `(.L_x_10064) ;  /* 0x0000008000003947 */ /* 0x000fea0003800000 */
[----:B------:R-:W-:-:S04]  /*2370*/  ISETP.NE.U32.AND P4, PT, RZ, c[0x0][0x180], PT ;  /* 0x00006000ff007a0c */ /* 0x000fc80003f85070 */
[----:B------:R-:W-:-:S13]  /*2380*/  ISETP.NE.AND.EX P4, PT, RZ, c[0x0][0x184], PT, P4 ;  /* 0x00006100ff007a0c */ /* 0x000fda0003f85340 */
[----:B------:R-:W-:Y:S05]  /*2390*/  @P4 BRA `(.L_x_10065) ;  /* 0x0000002000004947 */ /* 0x000fea0003800000 */
[----:B------:R-:W-:Y:S05]  /*23a0*/  @P0 BRA `(.L_x_10066) ;  /* 0x0000008000000947 */ /* 0x000fea0003800000 */
[----:B------:R-:W-:Y:S05]  /*23b0*/  BRA `(.L_x_10067) ;  /* 0x0000009000007947 */ /* 0x000fea0003800000 */
.L_x_10065:
[----:B-----5:R-:W-:-:S05]  /*23c0*/  PRMT R156, RZ, 0x5410, R38 ;  /* 0x00005410ff9c7816 */ /* 0x020fca0000000026 */
[----:B------:R-:W-:Y:S01]  /*23d0*/  FADD.FTZ R165, R156, R165 ;  /* 0x000000a59ca57221 */ /* 0x000fe20000010000 */
[----:B------:R-:W-:Y:S05]  /*23e0*/  BRA `(.L_x_10066) ;  /* 0x0000004000007947 */ /* 0x000fea0003800000 */
.L_x_10064:
[----:B-----5:R-:W-:-:S05]  /*23f0*/  PRMT R156, RZ, 0x5410, R42 ;  /* 0x00005410ff9c7816 */ /* 0x020fca000000002a */
[----:B------:R-:W-:Y:S01]  /*2400*/  FADD.FTZ R165, R156, R165 ;  /* 0x000000a59ca57221 */ /* 0x000fe20000010000 */
[----:B------:R-:W-:-:S05]  /*2410*/  @P2 PRMT R156, RZ, 0x5410, R38 ;  /* 0x00005410ff9c2816 */ /* 0x000fca0000000026 */
[----:B------:R-:W-:-:S05]  /*2420*/  @P2 FADD.FTZ R165, R156, R165 ;  /* 0x000000a59ca52221 */ /* 0x000fca0000010000 */
.L_x_10066:
[----:B------:R-:W-:-:S04]  /*2430*/  F2FP.BF16.PACK_AB R156, RZ, R165 ;  /* 0x000000a5ff9c723e */ /* 0x000fc800000010ff */
[----:B------:R-:W-:Y:S02]  /*2440*/  PRMT R34, R156, 0x7610, R34 ;  /* 0x000076109c227816 */ /* 0x000fe40000000022 */
.L_x_10067:
[----:B------:R-:W-:Y:S01]  /*2450*/  PRMT R175, RZ, 0x7610, R158 ;  /* 0x00007610ffaf7816 */ /* 0x000fe2000000009e */
[----:B------:R-:W-:Y:S05]  /*2460*/  @P3 BRA `(.L_x_10068) ;  /* 0x0000008000003947 */ /* 0x000fea0003800000 */
[----:B------:R-:W-:-:S04]  /*2470*/  ISETP.NE.U32.AND P4, PT, RZ, c[0x0][0x180], PT ;  /* 0x00006000ff007a0c */ /* 0x000fc80003f85070 */
[----:B------:R-:W-:-:S13]  /*2480*/  ISETP.NE.AND.EX P4, PT, RZ, c[0x0][0x184], PT, P4 ;  /* 0x00006100ff007a0c */ /* 0x000fda0003f85340 */
[----:B------:R-:W-:Y:S05]  /*2490*/  @P4 BRA `(.L_x_10069) ;  /* 0x0000002000004947 */ /* 0x000fea0003800000 */
[----:B------:R-:W-:Y:S05]  /*24a0*/  @P0 BRA `(.L_x_10070) ;  /* 0x0000008000000947 */ /* 0x000fea0003800000 */
[----:B------:R-:W-:Y:S05]  /*24b0*/  BRA `(.L_x_10071) ;  /* 0x0000009000007947 */ /* 0x000fea0003800000 */
.L_x_10069:
[----:B-----5:R-:W-:-:S05]  /*24c0*/  PRMT R156, RZ, 0x7610, R38 ;  /* 0x00007610ff9c7816 */ /* 0x020fca0000000026 */
[----:B------:R-:W-:Y:S01]  /*24d0*/  FADD.FTZ R175, R156, R175 ;  /* 0x000000af9caf7221 */ /* 0x000fe20000010000 */
[----:B------:R-:W-:Y:S05]  /*24e0*/  BRA `(.L_x_10070) ;  /* 0x0000004000007947 */ /* 0x000fea0003800000 */
.L_x_10068:
[----:B-----5:R-:W-:-:S05]  /*24f0*/  PRMT R156, RZ, 0x7610, R42 ;  /* 0x00007610ff9c7816 */ /* 0x020fca000000002a */
[----:B------:R-:W-:Y:S01]  /*2500*/  FADD.FTZ R175, R156, R175 ;  /* 0x000000af9caf7221 */ /* 0x000fe20000010000 */
[----:B------:R-:W-:-:S05]  /*2510*/  @P2 PRMT R156, RZ, 0x7610, R38 ;  /* 0x00007610ff9c2816 */ /* 0x000fca0000000026 */
[----:B------:R-:W-:-:S05]  /*2520*/  @P2 FADD.FTZ R175, R156, R175 ;  /* 0x000000af9caf2221 */ /* 0x000fca0000010000 */
.L_x_10070:
[----:B------:R-:W-:-:S04]  /*2530*/  F2FP.BF16.PACK_AB R156, RZ, R175 ;  /* 0x000000afff9c723e */ /* 0x000fc800000010ff */
[----:B------:R-:W-:Y:S02]  /*2540*/  PRMT R34, R34, 0x5410, R156 ;  /* 0x0000541022227816 */ /* 0x000fe4000000009c */
.L_x_10071:
[----:B------:R-:W-:Y:S01]  /*2550*/  PRMT R176, RZ, 0x5410, R159 ;  /* 0x00005410ffb07816 */ /* 0x000fe2000000009f */
[----:B------:R-:W-:Y:S05]  /*2560*/  @P3 BRA `(.L_x_10072) ;  /* 0x0000008000003947 */ /* 0x000fea0003800000 */
[----:B------:R-:W-:-:S04]  /*2570*/  ISETP.NE.U32.AND P4, PT, RZ, c[0x0][0x180], PT ;  /* 0x00006000ff007a0c */ /* 0x000fc80003f85070 */
[----:B------:R-:W-:-:S13]  /*2580*/  ISETP.NE.AND.EX P4, PT, RZ, c[0x0][0x184], PT, P4 ;  /* 0x00006100ff007a0c */ /* 0x000fda0003f85340 */
[----:B------:R-:W-:Y:S05]  /*2590*/  @P4 BRA `(.L_x_10073) ;  /* 0x0000002000004947 */ /* 0x000fea0003800000 */
[----:B------:R-:W-:Y:S05]  /*25a0*/  @P0 BRA `(.L_x_10074) ;  /* 0x0000008000000947 */ /* 0x000fea0003800000 */
[----:B------:R-:W-:Y:S05]  /*25b0*/  BRA `(.L_x_10075) ;  /* 0x0000009000007947 */ /* 0x000fea0003800000 */
.L_x_10073:
[----:B-----5:R-:W-:-:S05]  /*25c0*/  PRMT R157, RZ, 0x5410, R39 ;  /* 0x00005410ff9d7816 */ /* 0x020fca0000000027 */
[----:B------:R-:W-:Y:S01]  /*25d0*/  FADD.FTZ R176, R157, R176 ;  /* 0x000000b09db07221 */ /* 0x000fe20000010000 */
[----:B------:R-:W-:Y:S05]  /*25e0*/  BRA `(.L_x_10074) ;  /* 0x0000004000007947 */ /* 0x000fea0003800000 */
.L_x_10072:
[----:B-----5:R-:W-:-:S05]  /*25f0*/  PRMT R157, RZ, 0x5410, R43 ;  /* 0x00005410ff9d7816 */ /* 0x020fca000000002b */
[----:B------:R-:W-:Y:S01]  /*2600*/  FADD.FTZ R176, R157, R176 ;  /* 0x000000b09db07221 */ /* 0x000fe20000010000 */
[----:B------:R-:W-:-:S05]  /*2610*/  @P2 PRMT R157, RZ, 0x5410, R39 ;  /* 0x00005410ff9d2816 */ /* 0x000fca0000000027 */
[----:B------:R-:W-:-:S05]  /*2620*/  @P2 FADD.FTZ R176, R157, R176 ;  /* 0x000000b09db02221 */ /* 0x000fca0000010000 */
.L_x_10074:
[----:B------:R-:W-:-:S04]  /*2630*/  F2FP.BF16.PACK_AB R156, RZ, R176 ;  /* 0x000000b0ff9c723e */ /* 0x000fc800000010ff */
[----:B------:R-:W-:Y:S02]  /*2640*/  PRMT R35, R156, 0x7610, R35 ;  /* 0x000076109c237816 */ /* 0x000fe40000000023 */
.L_x_10075:
[----:B------:R-:W-:Y:S01]  /*2650*/  PRMT R187, RZ, 0x7610, R159 ;  /* 0x00007610ffbb7816 */ /* 0x000fe2000000009f */
[----:B------:R-:W-:Y:S05]  /*2660*/  @P3 BRA `(.L_x_10076) ;  /* 0x0000008000003947 */ /* 0x000fea0003800000 */
[----:B------:R-:W-:-:S04]  /*2670*/  ISETP.NE.U32.AND P2, PT, RZ, c[0x0][0x180], PT ;  /* 0x00006000ff007a0c */ /* 0x000fc80003f45070 */
[----:B------:R-:W-:-:S13]  /*2680*/  ISETP.NE.AND.EX P2, PT, RZ, c[0x0][0x184], PT, P2 ;  /* 0x00006100ff007a0c */ /* 0x000fda0003f45320 */
[----:B------:R-:W-:Y:S05]  /*2690*/  @P2 BRA `(.L_x_10077) ;  /* 0x0000002000002947 */ /* 0x000fea0003800000 */
[----:B------:R-:W-:Y:S05]  /*26a0*/  @P0 BRA `(.L_x_10078) ;  /* 0x0000008000000947 */ /* 0x000fea0003800000 */
[----:B------:R-:W-:Y:S05]  /*26b0*/  BRA `(.L_x_10079) ;  /* 0x0000009000007947 */ /* 0x000fea0003800000 */
.L_x_10077:
[----:B-----5:R-:W-:-:S05]  /*26c0*/  PRMT R156, RZ, 0x7610, R39 ;  /* 0x00007610ff9c7816 */ /* 0x020fca0000000027 */
[----:B------:R-:W-:Y:S01]  /*26d0*/  FADD.FTZ R187, R156, R187 ;  /* 0x000000bb9cbb7221 */ /* 0x000fe20000010000 */
[----:B------:R-:W-:Y:S05]  /*26e0*/  BRA `(.L_x_10078) ;  /* 0x0000004000007947 */ /* 0x000fea0003800000 */
.L_x_10076:
[----:B-----5:R-:W-:-:S05]  /*26f0*/  PRMT R156, RZ, 0x7610, R43 ;  /* 0x00007610ff9c7816 */ /* 0x020fca000000002b */
[----:B------:R-:W-:Y:S01]  /*2700*/  FADD.FTZ R187, R156, R187 ;  /* 0x000000bb9cbb7221 */ /* 0x000fe20000010000 */
[----:B------:R-:W-:-:S05]  /*2710*/  @P2 PRMT R156, RZ, 0x7610, R39 ;  /* 0x00007610ff9c2816 */ /* 0x000fca0000000027 */
[----:B------:R-:W-:-:S05]  /*2720*/  @P2 FADD.FTZ R187, R156, R187 ;  /* 0x000000bb9cbb2221 */ /* 0x000fca0000010000 */
.L_x_10078:
[----:B------:R-:W-:-:S04]  /*2730*/  F2FP.BF16.PACK_AB R156, RZ, R187 ;  /* 0x000000bbff9c723e */ /* 0x000fc800000010ff */
[----:B------:R-:W-:Y:S02]  /*2740*/  PRMT R35, R35, 0x5410, R156 ;  /* 0x0000541023237816 */ /* 0x000fe4000000009c */
.L_x_10079:
[----:B------:R-:W-:-:S04]  /*2750*/  @P0 LEA R156, P2, R190, c[0x0][0x188], 0x4 ;  /* 0x00006200be9c0a11 */ /* 0x000fc800078420ff */
[C---:B------:R-:W-:Y:S02]  /*2760*/  @P0 LEA.HI.X R157, R190.reuse, c[0x0][0x18c], RZ, 0x4, P2 ;  /* 0x00006300be9d0a11 */ /* 0x040fe400010f24ff */
[----:B------:R-:W-:-:S03]  /*2770*/  IADD3 R190, R190, 0x80, RZ ;  /* 0x00000080bebe7810 */ /* 0x000fc60007ffe0ff */
[----:B------:R1:W-:Y:S04]  /*2780*/  @P0 STG.E.128 [R156.64], R32 ;  /* 0x000000209c000986 */ /* 0x0003e8000c101d04 */
.L_x_10047:
[----:B------:R-:W-:Y:S05]  /*2790*/  BSYNC B0 ;  /* 0x0000000000007941 */ /* 0x000fea0003800000 */
.L_x_10046:
        /* <DEDUP_REMOVED lines=8> */
[----:B-1----:R-:W-:Y:S01]  /*2820*/  MOV R157, 0x10 ;  /* 0x00000010009d7802 */ /* 0x002fe20000000f00 */
        /* <DEDUP_REMOVED lines=16> */
.L_x_10083:
[----:B-----5:R-:W-:-:S05]  /*2930*/  PRMT R22, RZ, 0x5410, R36 ;  /* 0x00005410ff167816 */ /* 0x020fca0000000024 */
[----:B------:R-:W-:Y:S01]  /*2940*/  FADD.FTZ R11, R22, R11 ;  /* 0x0000000b160b7221 */ /* 0x000fe20000010000 */
[----:B------:R-:W-:Y:S05]  /*2950*/  BRA `(.L_x_10084) ;  /* 0x0000004000007947 */ /* 0x000fea0003800000 */
.L_x_10082:
[----:B-1---5:R-:W-:-:S05]  /*2960*/  PRMT R22, RZ, 0x5410, R40 ;  /* 0x00005410ff167816 */ /* 0x022fca0000000028 */
[----:B------:R-:W-:Y:S01]  /*2970*/  FADD.FTZ R11, R22, R11 ;  /* 0x0000000b160b7221 */ /* 0x000fe20000010000 */
[----:B------:R-:W-:-:S05]  /*2980*/  @P2 PRMT R22, RZ, 0x5410, R36 ;  /* 0x00005410ff162816 */ /* 0x000fca0000000024 */
[----:B------:R-:W-:-:S05]  /*2990*/  @P2 FADD.FTZ R11, R22, R11 ;  /* 0x0000000b160b2221 */ /* 0x000fca0000010000 */
.L_x_10084:
[----:B------:R-:W-:-:S04]  /*29a0*/  F2FP.BF16.PACK_AB R21, RZ, R11 ;  /* 0x0000000bff15723e */ /* 0x000fc800000010ff */
[----:B------:R-:W-:Y:S02]  /*29b0*/  PRMT R32, R21, 0x7610, R32 ;  /* 0x0000761015207816 */ /* 0x000fe40000000020 */
.L_x_10085:
[----:B------:R-:W-:Y:S01]  /*29c0*/  PRMT R21, RZ, 0x7610, R156 ;  /* 0x00007610ff157816 */ /* 0x000fe2000000009c */
[----:B------:R-:W-:Y:S05]  /*29d0*/  @P3 BRA `(.L_x_10086) ;  /* 0x0000008000003947 */ /* 0x000fea0003800000 */
[----:B------:R-:W-:-:S04]  /*29e0*/  ISETP.NE.U32.AND P4, PT, RZ, c[0x0][0x180], PT ;  /* 0x00006000ff007a0c */ /* 0x000fc80003f85070 */
[----:B------:R-:W-:-:S13]  /*29f0*/  ISETP.NE.AND.EX P4, PT, RZ, c[0x0][0x184], PT, P4 ;  /* 0x00006100ff007a0c */ /* 0x000fda0003f85340 */
[----:B------:R-:W-:Y:S05]  /*2a00*/  @P4 BRA `(.L_x_10087) ;  /* 0x0000002000004947 */ /* 0x000fea0003800000 */
[----:B------:R-:W-:Y:S05]  /*2a10*/  @P0 BRA `(.L_x_10088) ;  /* 0x0000008000000947 */ /* 0x000fea0003800000 */
[----:B------:R-:W-:Y:S05]  /*2a20*/  BRA `(.L_x_10089) ;  /* 0x0000009000007947 */ /* 0x000fea0003800000 */
.L_x_10087:
[----:B-----5:R-:W-:-:S05]  /*2a30*/  PRMT R22, RZ, 0x7610, R36 ;  /* 0x00007610ff167816 */ /* 0x020fca0000000024 */
[----:B------:R-:W-:Y:S01]  /*2a40*/  FADD.FTZ R21, R22, R21 ;  /* 0x0000001516157221 */ /* 0x000fe20000010000 */
[----:B------:R-:W-:Y:S05]  /*2a50*/  BRA `(.L_x_10088) ;  /* 0x0000004000007947 */ /* 0x000fea0003800000 */
.L_x_10086:
[----:B-----5:R-:W-:-:S05]  /*2a60*/  PRMT R22, RZ, 0x7610, R40 ;  /* 0x00007610ff167816 */ /* 0x020fca0000000028 */
[----:B------:R-:W-:Y:S01]  /*2a70*/  FADD.FTZ R21, R22, R21 ;  /* 0x0000001516157221 */ /* 0x000fe20000010000 */
[----:B------:R-:W-:-:S05]  /*2a80*/  @P2 PRMT R22, RZ, 0x7610, R36 ;  /* 0x00007610ff162816 */ /* 0x000fca0000000024 */
[----:B------:R-:W-:-:S05]  /*2a90*/  @P2 FADD.FTZ R21, R22, R21 ;  /* 0x0000001516152221 */ /* 0x000fca0000010000 */
.L_x_10088:
[----:B------:R-:W-:-:S04]  /*2aa0*/  F2FP.BF16.PACK_AB R22, RZ, R21 ;  /* 0x00000015ff16723e */ /* 0x000fc800000010ff */
[----:B------:R-:W-:Y:S02]  /*2ab0*/  PRMT R32, R32, 0x5410, R22 ;  /* 0x0000541020207816 */ /* 0x000fe40000000016 */
.L_x_10089:
[----:B------:R-:W-:Y:S01]  /*2ac0*/  PRMT R22, RZ, 0x5410, R157 ;  /* 0x00005410ff167816 */ /* 0x000fe2000000009d */
[----:B------:R-:W-:Y:S05]  /*2ad0*/  @P3 BRA `(.L_x_10090) ;  /* 0x0000008000003947 */ /* 0x000fea0003800000 */
[----:B------:R-:W-:-:S04]  /*2ae0*/  ISETP.NE.U32.AND P4, PT, RZ, c[0x0][0x180], PT ;  /* 0x00006000ff007a0c */ /* 0x000fc80003f85070 */
[----:B------:R-:W-:-:S13]  /*2af0*/  ISETP.NE.AND.EX P4, PT, RZ, c[0x0][0x184], PT, P4 ;  /* 0x00006100ff007a0c */ /* 0x000fda0003f85340 */
[----:B------:R-:W-:Y:S05]  /*2b00*/  @P4 BRA `(.L_x_10091) ;  /* 0x0000002000004947 */ /* 0x000fea0003800000 */
[----:B------:R-:W-:Y:S05]  /*2b10*/  @P0 BRA `(.L_x_10092) ;  /* 0x0000008000000947 */ /* 0x000fea0003800000 */
[----:B------:R-:W-:Y:S05]  /*2b20*/  BRA `(.L_x_10093) ;  /* 0x0000009000007947 */ /* 0x000fea0003800000 */
.L_x_10091:
[----:B-----5:R-:W-:-:S05]  /*2b30*/  PRMT R163, RZ, 0x5410, R37 ;  /* 0x00005410ffa37816 */ /* 0x020fca0000000025 */
[----:B------:R-:W-:Y:S01]  /*2b40*/  FADD.FTZ R22, R163, R22 ;  /* 0x00000016a3167221 */ /* 0x000fe20000010000 */
[----:B------:R-:W-:Y:S05]  /*2b50*/  BRA `(.L_x_10092) ;  /* 0x0000004000007947 */ /* 0x000fea0003800000 */
.L_x_10090:
[----:B-----5:R-:W-:-:S05]  /*2b60*/  PRMT R163, RZ, 0x5410, R41 ;  /* 0x00005410ffa37816 */ /* 0x020fca0000000029 */
[----:B------:R-:W-:Y:S01]  /*2b70*/  FADD.FTZ R22, R163, R22 ;  /* 0x00000016a3167221 */ /* 0x000fe20000010000 */
[----:B------:R-:W-:-:S05]  /*2b80*/  @P2 PRMT R163, RZ, 0x5410, R37 ;  /* 0x00005410ffa32816 */ /* 0x000fca0000000025 */
[----:B------:R-:W-:-:S05]  /*2b90*/  @P2 FADD.FTZ R22, R163, R22 ;  /* 0x00000016a3162221 */ /* 0x000fca0000010000 */
.L_x_10092:
[----:B------:R-:W-:-:S04]  /*2ba0*/  F2FP.BF16.PACK_AB R156, RZ, R22 ;  /* 0x00000016ff9c723e */ /* 0x000fc800000010ff */
[----:B------:R-:W-:Y:S02]  /*2bb0*/  PRMT R33, R156, 0x7610, R33 ;  /* 0x000076109c217816 */ /* 0x000fe40000000021 */
.L_x_10093:
[----:B------:R-:W-:Y:S01]  /*2bc0*/  PRMT R164, RZ, 0x7610, R157 ;  /* 0x00007610ffa47816 */ /* 0x000fe2000000009d */
[----:B------:R-:W-:Y:S05]  /*2bd0*/  @P3 BRA `(.L_x_10094) ;  /* 0x0000008000003947 */ /* 0x000fea0003800000 */
[----:B------:R-:W-:-:S04]  /*2be0*/  ISETP.NE.U32.AND P4, PT, RZ, c[0x0][0x180], PT ;  /* 0x00006000ff007a0c */ /* 0x000fc80003f85070 */
[----:B------:R-:W-:-:S13]  /*2bf0*/  ISETP.NE.AND.EX P4, PT, RZ, c[0x0][0x184], PT, P4 ;  /* 0x00006100ff007a0c */ /* 0x000fda0003f85340 */
[----:B------:R-:W-:Y:S05]  /*2c00*/  @P4 BRA `(.L_x_10095) ;  /* 0x0000002000004947 */ /* 0x000fea0003800000 */
[----:B------:R-:W-:Y:S05]  /*2c10*/  @P0 BRA `(.L_x_10096) ;  /* 0x0000008000000947 */ /* 0x000fea0003800000 */
[----:B------:R-:W-:Y:S05]  /*2c20*/  BRA `(.L_x_10097) ;  /* 0x0000009000007947 */ /* 0x000fea0003800000 */
.L_x_10095:
[----:B-----5:R-:W-:-:S05]  /*2c30*/  PRMT R157, RZ, 0x7610, R37 ;  /* 0x00007610ff9d7816 */ /* 0x020fca0000000025 */
[----:B------:R-:W-:Y:S01]  /*2c40*/  FADD.FTZ R164, R157, R164 ;  /* 0x000000a49da47221 */ /* 0x000fe20000010000 */
[----:B------:R-:W-:Y:S05]  /*2c50*/  BRA `(.L_x_10096) ;  /* 0x0000004000007947 */ /* 0x000fea0003800000 */
.L_x_10094:
[----:B-----5:R-:W-:-:S05]  /*2c60*/  PRMT R157, RZ, 0x7610, R41 ;  /* 0x00007610ff9d7816 */ /* 0x020fca0000000029 */
[----:B------:R-:W-:Y:S01]  /*2c70*/  FADD.FTZ R164, R157, R164 ;  /* 0x000000a49da47221 */ /* 0x000fe20000010000 */
[----:B------:R-:W-:-:S05]  /*2c80*/  @P2 PRMT R157, RZ, 0x7610, R37 ;  /* 0x00007610ff9d2816 */ /* 0x000fca0000000025 */
[----:B------:R-:W-:-:S05]  /*2c90*/  @P2 FADD.FTZ R164, R157, R164 ;  /* 0x000000a49da42221 */ /* 0x000fca0000010000 */
.L_x_10096:
[----:B------:R-:W-:-:S04]  /*2ca0*/  F2FP.BF16.PACK_AB R156, RZ, R164 ;  /* 0x000000a4ff9c723e */ /* 0x000fc800000010ff */
[----:B------:R-:W-:Y:S02]  /*2cb0*/  PRMT R33, R33, 0x5410, R156 ;  /* 0x0000541021217816 */ /* 0x000fe4000000009c */
.L_x_10097:
[----:B------:R-:W-:Y:S01]  /*2cc0*/  PRMT R163, RZ, 0x5410, R158 ;  /* 0x00005410ffa37816 */ /* 0x000fe2000000009e */
[----:B------:R-:W-:Y:S05]  /*2cd0*/  @P3 BRA `(.L_x_10098) ;  /* 0x0000008000003947 */ /* 0x000fea0003800000 */
[----:B------:R-:W-:-:S04]  /*2ce0*/  ISETP.NE.U32.AND P4, PT, RZ, c[0x0][0x180], PT ;  /* 0x00006000ff007a0c */ /* 0x000fc80003f85070 */
[----:B------:R-:W-:-:S13]  /*2cf0*/  ISETP.NE.AND.EX P4, PT, RZ, c[0x0][0x184], PT, P4 ;  /* 0x00006100ff007a0c */ /* 0x000fda0003f85340 */
[----:B------:R-:W-:Y:S05]  /*2d00*/  @P4 BRA `(.L_x_10099) ;  /* 0x0000002000004947 */ /* 0x000fea0003800000 */
[----:B------:R-:W-:Y:S05]  /*2d10*/  @P0 BRA `(.L_x_10100) ;  /* 0x0000008000000947 */ /* 0x000fea0003800000 */
[----:B------:R-:W-:Y:S05]  /*2d20*/  BRA `(.L_x_10101) ;  /* 0x0000009000007947 */ /* 0x000fea0003800000 */
.L_x_10099:
[----:B-----5:R-:W-:-:S05]  /*2d30*/  PRMT R156, RZ, 0x5410, R38 ;  /* 0x00005410ff9c7816 */ /* 0x020fca0000000026 */
[----:B------:R-:W-:Y:S01]  /*2d40*/  FADD.FTZ R163, R156, R163 ;  /* 0x000000a39ca37221 */ /* 0x000fe20000010000 */
[----:B------:R-:W-:Y:S05]  /*2d50*/  BRA `(.L_x_10100) ;  /* 0x0000004000007947 */ /* 0x000fea0003800000 */
.L_x_10098:
[----:B-----5:R-:W-:-:S05]  /*2d60*/  PRMT R156, RZ, 0x5410, R42 ;  /* 0x00005410ff9c7816 */ /* 0x020fca000000002a */
[----:B------:R-:W-:Y:S01]  /*2d70*/  FADD.FTZ R163, R156, R163 ;  /* 0x000000a39ca37221 */ /* 0x000fe20000010000 */
[----:B------:R-:W-:-:S05]  /*2d80*/  @P2 PRMT R156, RZ, 0x5410, R38 ;  /* 0x00005410ff9c2816 */ /* 0x000fca0000000026 */
[----:B------:R-:W-:-:S05]  /*2d90*/  @P2 FADD.FTZ R163, R156, R163 ;  /* 0x000000a39ca32221 */ /* 0x000fca0000010000 */
.L_x_10100:
[----:B------:R-:W-:-:S04]  /*2da0*/  F2FP.BF16.PACK_AB R156, RZ, R163 ;  /* 0x000000a3ff9c723e */ /* 0x000fc800000010ff */
[----:B------:R-:W-:Y:S02]  /*2db0*/  PRMT R34, R156, 0x7610, R34 ;  /* 0x000076109c227816 */ /* 0x000fe40000000022 */
.L_x_10101:
[----:B------:R-:W-:Y:S01]  /*2dc0*/  PRMT R177, RZ, 0x7610, R158 ;  /* 0x00007610ffb17816 */ /* 0x000fe2000000009e */
[----:B------:R-:W-:Y:S05]  /*2dd0*/  @P3 BRA `(.L_x_10102) ;  /* 0x0000008000003947 */ /* 0x000fea0003800000 */
[----:B------:R-:W-:-:S04]  /*2de0*/  ISETP.NE.U32.AND P4, PT, RZ, c[0x0][0x180], PT ;  /* 0x00006000ff007a0c */ /* 0x000fc80003f85070 */
[----:B------:R-:W-:-:S13]  /*2df0*/  ISETP.NE.AND.EX P4, PT, RZ, c[0x0][0x184], PT, P4 ;  /* 0x00006100ff007a0c */ /* 0x000fda0003f85340 */
[----:B------:R-:W-:Y:S05]  /*2e00*/  @P4 BRA `(.L_x_10103) ;  /* 0x0000002000004947 */ /* 0x000fea0003800000 */
[----:B------:R-:W-:Y:S05]  /*2e10*/  @P0 BRA `(.L_x_10104) ;  /* 0x0000008000000947 */ /* 0x000fea0003800000 */
[----:B------:R-:W-:Y:S05]  /*2e20*/  BRA `(.L_x_10105) ;  /* 0x0000009000007947 */ /* 0x000fea0003800000 */
.L_x_10103:
[----:B-----5:R-:W-:-:S05]  /*2e30*/  PRMT R156, RZ, 0x7610, R38 ;  /* 0x00007610ff9c7816 */ /* 0x020fca0000000026 */
[----:B------:R-:W-:Y:S01]  /*2e40*/  FADD.FTZ R177, R156, R177 ;  /* 0x000000b19cb17221 */ /* 0x000fe20000010000 */
[----:B------:R-:W-:Y:S05]  /*2e50*/  BRA `(.L_x_10104) ;  /* 0x0000004000007947 */ /* 0x000fea0003800000 */
.L_x_10102:
[----:B-----5:R-:W-:-:S05]  /*2e60*/  PRMT R156, RZ, 0x7610, R42 ;  /* 0x00007610ff9c7816 */ /* 0x020fca000000002a */
[----:B------:R-:W-:Y:S01]  /*2e70*/  FADD.FTZ R177, R156, R177 ;  /* 0x000000b19cb17221 */ /* 0x000fe20000010000 */
[----:B------:R-:W-:-:S05]  /*2e80*/  @P2 PRMT R156, RZ, 0x7610, R38 ;  /* 0x00007610ff9c2816 */ /* 0x000fca0000000026 */
[----:B------:R-:W-:-:S05]  /*2e90*/  @P2 FADD.FTZ R177, R156, R177 ;  /* 0x000000b19cb12221 */ /* 0x000fca0000010000 */
.L_x_10104:
[----:B------:R-:W-:-:S04]  /*2ea0*/  F2FP.BF16.PACK_AB R156, RZ, R177 ;  /* 0x000000b1ff9c723e */ /* 0x000fc800000010ff */
[----:B------:R-:W-:Y:S02]  /*2eb0*/  PRMT R34, R34, 0x5410, R156 ;  /* 0x0000541022227816 */ /* 0x000fe4000000009c */
.L_x_10105:
[----:B------:R-:W-:Y:S01]  /*2ec0*/  PRMT R178, RZ, 0x5410, R159 ;  /* 0x00005410ffb27816 */ /* 0x000fe2000000009f */
[----:B------:R-:W-:Y:S05]  /*2ed0*/  @P3 BRA `(.L_x_10106) ;  /* 0x0000008000003947 */ /* 0x000fea0003800000 */
[----:B------:R-:W-:-:S04]  /*2ee0*/  ISETP.NE.U32.AND P4, PT, RZ, c[0x0][0x180], PT ;  /* 0x00006000ff007a0c */ /* 0x000fc80003f85070 */
[----:B------:R-:W-:-:S13]  /*2ef0*/  ISETP.NE.AND.EX P4, PT, RZ, c[0x0][0x184], PT, P4 ;  /* 0x00006100ff007a0c */ /* 0x000fda0003f85340 */
[----:B------:R-:W-:Y:S05]  /*2f00*/  @P4 BRA `(.L_x_10107) ;  /* 0x0000002000004947 */ /* 0x000fea0003800000 */
[----:B------:R-:W-:Y:S05]  /*2f10*/  @P0 BRA `(.L_x_10108) ;  /* 0x0000008000000947 */ /* 0x000fea0003800000 */
[----:B------:R-:W-:Y:S05]  /*2f20*/  BRA `(.L_x_10109) ;  /* 0x0000009000007947 */ /* 0x000fea0003800000 */
.L_x_10107:
[----:B-----5:R-:W-:-:S05]  /*2f30*/  PRMT R157, RZ, 0x5410, R39 ;  /* 0x00005410ff9d7816 */ /* 0x020fca0000000027 */
[----:B------:R-:W-:Y:S01]  /*2f40*/  FADD.FTZ R178, R157, R178 ;  /* 0x000000b29db27221 */ /* 0x000fe20000010000 */
[----:B------:R-:W-:Y:S05]  /*2f50*/  BRA `(.L_x_10108) ;  /* 0x0000004000007947 */ /* 0x000fea0003800000 */
.L_x_10106:
[----:B-----5:R-:W-:-:S05]  /*2f60*/  PRMT R157, RZ, 0x5410, R43 ;  /* 0x00005410ff9d7816 */ /* 0x020fca000000002b */
[----:B------:R-:W-:Y:S01]  /*2f70*/  FADD.FTZ R178, R157, R178 ;  /* 0x000000b29db27221 */ /* 0x000fe20000010000 */
[----:B------:R-:W-:-:S05]  /*2f80*/  @P2 PRMT R157, RZ, 0x5410, R39 ;  /* 0x00005410ff9d2816 */ /* 0x000fca0000000027 */
[----:B------:R-:W-:-:S05]  /*2f90*/  @P2 FADD.FTZ R178, R157, R178 ;  /* 0x000000b29db22221 */ /* 0x000fca0000010000 */
.L_x_10108:
[----:B------:R-:W-:-:S04]  /*2fa0*/  F2FP.BF16.PACK_AB R156, RZ, R178 ;  /* 0x000000b2ff9c723e */ /* 0x000fc800000010ff */
[----:B------:R-:W-:Y:S02]  /*2fb0*/  PRMT R35, R156, 0x7610, R35 ;  /* 0x000076109c237816 */ /* 0x000fe40000000023 */
.L_x_10109:
[----:B------:R-:W-:Y:S01]  /*2fc0*/  PRMT R188, RZ, 0x7610, R159 ;  /* 0x00007610ffbc7816 */ /* 0x000fe2000000009f */
[----:B------:R-:W-:Y:S05]  /*2fd0*/  @P3 BRA `(.L_x_10110) ;  /* 0x0000008000003947 */ /* 0x000fea0003800000 */
[----:B------:R-:W-:-:S04]  /*2fe0*/  ISETP.NE.U32.AND P2, PT, RZ, c[0x0][0x180], PT ;  /* 0x00006000ff007a0c */ /* 0x000fc80003f45070 */
[----:B------:R-:W-:-:S13]  /*2ff0*/  ISETP.NE.AND.EX P2, PT, RZ, c[0x0][0x184], PT, P2 ;  /* 0x00006100ff007a0c */ /* 0x000fda0003f45320 */
[----:B------:R-:W-:Y:S05]  /*3000*/  @P2 BRA `(.L_x_10111) ;  /* 0x0000002000002947 */ /* 0x000fea0003800000 */
[----:B------:R-:W-:Y:S05]  /*3010*/  @P0 BRA `(.L_x_10112) ;  /* 0x0000008000000947 */ /* 0x000fea0003800000 */
[----:B------:R-:W-:Y:S05]  /*3020*/  BRA `(.L_x_10113) ;  /* 0x0000009000007947 */ /* 0x000fea0003800000 */
.L_x_10111:
[----:B-----5:R-:W-:-:S05]  /*3030*/  PRMT R157, RZ, 0x7610, R39 ;  /* 0x00007610ff9d7816 */ /* 0x020fca0000000027 */
[----:B------:R-:W-:Y:S01]  /*3040*/  FADD.FTZ R188, R157, R188 ;  /* 0x000000bc9dbc7221 */ /* 0x000fe20000010000 */
[----:B------:R-:W-:Y:S05]  /*3050*/  BRA `(.L_x_10112) ;  /* 0x0000004000007947 */ /* 0x000fea0003800000 */
.L_x_10110:
[----:B-----5:R-:W-:-:S05]  /*3060*/  PRMT R157, RZ, 0x7610, R43 ;  /* 0x00007610ff9d7816 */ /* 0x020fca000000002b */
[----:B------:R-:W-:Y:S01]  /*3070*/  FADD.FTZ R188, R157, R188 ;  /* 0x000000bc9dbc7221 */ /* 0x000fe20000010000 */
[----:B------:R-:W-:-:S05]  /*3080*/  @P2 PRMT R157, RZ, 0x7610, R39 ;  /* 0x00007610ff9d2816 */ /* 0x000fca0000000027 */
[----:B------:R-:W-:-:S05]  /*3090*/  @P2 FADD.FTZ R188, R157, R188 ;  /* 0x000000bc9dbc2221 */ /* 0x000fca0000010000 */
.L_x_10112:
[----:B------:R-:W-:-:S04]  /*30a0*/  F2FP.BF16.PACK_AB R156, RZ, R188 ;  /* 0x000000bcff9c723e */ /* 0x000fc800000010ff */
[----:B------:R-:W-:Y:S02]  /*30b0*/  PRMT R35, R35, 0x5410, R156 ;  /* 0x0000541023237816 */ /* 0x000fe4000000009c */
.L_x_10113:
[----:B------:R-:W-:-:S04]  /*30c0*/  @P0 LEA R156, P2, R190, c[0x0][0x188], 0x4 ;  /* 0x00006200be9c0a11 */ /* 0x000fc800078420ff */
[C---:B------:R-:W-:Y:S02]  /*30d0*/  @P0 LEA.HI.X R157, R190.reuse, c[0x0][0x18c], RZ, 0x4, P2 ;  /* 0x00006300be9d0a11 */ /* 0x040fe400010f24ff */
[----:B------:R-:W-:-:S03]  /*30e0*/  IADD3 R190, R190, 0x80, RZ ;  /* 0x00000080bebe7810 */ /* 0x000fc60007ffe0ff */
[----:B------:R1:W-:Y:S04]  /*30f0*/  @P0 STG.E.128 [R156.64], R32 ;  /* 0x000000209c000986 */ /* 0x0003e8000c101d04 */
.L_x_10081:
[----:B------:R-:W-:Y:S05]  /*3100*/  BSYNC B0 ;  /* 0x0000000000007941 */ /* 0x000fea0003800000 */
.L_x_10080:
        /* <DEDUP_REMOVED lines=25> */
.L_x_10117:
[----:B-----5:R-:W-:-:S05]  /*32a0*/  PRMT R23, RZ, 0x5410, R36 ;  /* 0x00005410ff177816 */ /* 0x020fca0000000024 */
[----:B------:R-:W-:Y:S01]  /*32b0*/  FADD.FTZ R12, R23, R12 ;  /* 0x0000000c170c7221 */ /* 0x000fe20000010000 */
[----:B------:R-:W-:Y:S05]  /*32c0*/  BRA `(.L_x_10118) ;  /* 0x0000004000007947 */ /* 0x000fea0003800000 */
.L_x_10116:
[----:B-1---5:R-:W-:-:S05]  /*32d0*/  PRMT R23, RZ, 0x5410, R40 ;  /* 0x00005410ff177816 */ /* 0x022fca0000000028 */
[----:B------:R-:W-:Y:S01]  /*32e0*/  FADD.FTZ R12, R23, R12 ;  /* 0x0000000c170c7221 */ /* 0x000fe20000010000 */
[----:B------:R-:W-:-:S05]  /*32f0*/  @P2 PRMT R23, RZ, 0x5410, R36 ;  /* 0x00005410ff172816 */ /* 0x000fca0000000024 */
[----:B------:R-:W-:-:S05]  /*3300*/  @P2 FADD.FTZ R12, R23, R12 ;  /* 0x0000000c170c2221 */ /* 0x000fca0000010000 */
.L_x_10118:
[----:B------:R-:W-:-:S04]  /*3310*/  F2FP.BF16.PACK_AB R23, RZ, R12 ;  /* 0x0000000cff17723e */ /* 0x000fc800000010ff */
[----:B------:R-:W-:Y:S02]  /*3320*/  PRMT R32, R23, 0x7610, R32 ;  /* 0x0000761017207816 */ /* 0x000fe40000000020 */
.L_x_10119:
[----:B------:R-:W-:Y:S01]  /*3330*/  PRMT R23, RZ, 0x7610, R156 ;  /* 0x00007610ff177816 */ /* 0x000fe2000000009c */
[----:B------:R-:W-:Y:S05]  /*3340*/  @P3 BRA `(.L_x_10120) ;  /* 0x0000008000003947 */ /* 0x000fea0003800000 */
[----:B------:R-:W-:-:S04]  /*3350*/  ISETP.NE.U32.AND P4, PT, RZ, c[0x0][0x180], PT ;  /* 0x00006000ff007a0c */ /* 0x000fc80003f85070 */
[----:B------:R-:W-:-:S13]  /*3360*/  ISETP.NE.AND.EX P4, PT, RZ, c[0x0][0x184], PT, P4 ;  /* 0x00006100ff007a0c */ /* 0x000fda0003f85340 */
[----:B------:R-:W-:Y:S05]  /*3370*/  @P4 BRA `(.L_x_10121) ;  /* 0x0000002000004947 */ /* 0x000fea0003800000 */
[----:B------:R-:W-:Y:S05]  /*3380*/  @P0 BRA `(.L_x_10122) ;  /* 0x0000008000000947 */ /* 0x000fea0003800000 */
[----:B------:R-:W-:Y:S05]  /*3390*/  BRA `(.L_x_10123) ;  /* 0x0000009000007947 */ /* 0x000fea0003800000 */
.L_x_10121:
[----:B-----5:R-:W-:-:S05]  /*33a0*/  PRMT R24, RZ, 0x7610, R36 ;  /* 0x00007610ff187816 */ /* 0x020fca0000000024 */
[----:B------:R-:W-:Y:S01]  /*33b0*/  FADD.FTZ R23, R24, R23 ;  /* 0x0000001718177221 */ /* 0x000fe20000010000 */
[----:B------:R-:W-:Y:S05]  /*33c0*/  BRA `(.L_x_10122) ;  /* 0x0000004000007947 */ /* 0x000fea0003800000 */
.L_x_10120:
[----:B-----5:R-:W-:-:S05]  /*33d0*/  PRMT R24, RZ, 0x7610, R40 ;  /* 0x00007610ff187816 */ /* 0x020fca0000000028 */
[----:B------:R-:W-:Y:S01]  /*33e0*/  FADD.FTZ R23, R24, R23 ;  /* 0x0000001718177221 */ /* 0x000fe20000010000 */
[----:B------:R-:W-:-:S05]  /*33f0*/  @P2 PRMT R24, RZ, 0x7610, R36 ;  /* 0x00007610ff182816 */ /* 0x000fca0000000024 */
[----:B------:R-:W-:-:S05]  /*3400*/  @P2 FADD.FTZ R23, R24, R23 ;  /* 0x0000001718172221 */ /* 0x000fca0000010000 */
.L_x_10122:
[----:B------:R-:W-:-:S04]  /*3410*/  F2FP.BF16.PACK_AB R24, RZ, R23 ;  /* 0x00000017ff18723e */ /* 0x000fc800000010ff */
[----:B------:R-:W-:Y:S02]  /*3420*/  PRMT R32, R32, 0x5410, R24 ;  /* 0x0000541020207816 */ /* 0x000fe40000000018 */
.L_x_10123:
[----:B------:R-:W-:Y:S01]  /*3430*/  PRMT R24, RZ, 0x5410, R157 ;  /* 0x00005410ff187816 */ /* 0x000fe2000000009d */
[----:B------:R-:W-:Y:S05]  /*3440*/  @P3 BRA `(.L_x_10124) ;  /* 0x0000008000003947 */ /* 0x000fea0003800000 */
[----:B------:R-:W-:-:S04]  /*3450*/  ISETP.NE.U32.AND P4, PT, RZ, c[0x0][0x180], PT ;  /* 0x00006000ff007a0c */ /* 0x000fc80003f85070 */
[----:B------:R-:W-:-:S13]  /*3460*/  ISETP.NE.AND.EX P4, PT, RZ, c[0x0][0x184], PT, P4 ;  /* 0x00006100ff007a0c */ /* 0x000fda0003f85340 */
[----:B------:R-:W-:Y:S05]  /*3470*/  @P4 BRA `(.L_x_10125) ;  /* 0x0000002000004947 */ /* 0x000fea0003800000 */
[----:B------:R-:W-:Y:S05]  /*3480*/  @P0 BRA `(.L_x_10126) ;  /* 0x0000008000000947 */ /* 0x000fea0003800000 */
[----:B------:R-:W-:Y:S05]  /*3490*/  BRA `(.L_x_10127) ;  /* 0x0000009000007947 */ /* 0x000fea0003800000 */
.L_x_10125:
[----:B-----5:R-:W-:-:S05]  /*34a0*/  PRMT R161, RZ, 0x5410, R37 ;  /* 0x00005410ffa17816 */ /* 0x020fca0000000025 */
[----:B------:R-:W-:Y:S01]  /*34b0*/  FADD.FTZ R24, R161, R24 ;  /* 0x00000018a1187221 */ /* 0x000fe20000010000 */
[----:B------:R-:W-:Y:S05]  /*34c0*/  BRA `(.L_x_10126) ;  /* 0x0000004000007947 */ /* 0x000fea0003800000 */
.L_x_10124:
[----:B-----5:R-:W-:-:S05]  /*34d0*/  PRMT R161, RZ, 0x5410, R41 ;  /* 0x00005410ffa17816 */ /* 0x020fca0000000029 */
[----:B------:R-:W-:Y:S01]  /*34e0*/  FADD.FTZ R24, R161, R24 ;  /* 0x00000018a1187221 */ /* 0x000fe20000010000 */
[----:B------:R-:W-:-:S05]  /*34f0*/  @P2 PRMT R161, RZ, 0x5410, R37 ;  /* 0x00005410ffa12816 */ /* 0x000fca0000000025 */
[----:B------:R-:W-:-:S05]  /*3500*/  @P2 FADD.FTZ R24, R161, R24 ;  /* 0x00000018a1182221 */ /* 0x000fca0000010000 */
.L_x_10126:
[----:B------:R-:W-:-:S04]  /*3510*/  F2FP.BF16.PACK_AB R156, RZ, R24 ;  /* 0x00000018ff9c723e */ /* 0x000fc800000010ff */
[----:B------:R-:W-:Y:S02]  /*3520*/  PRMT R33, R156, 0x7610, R33 ;  /* 0x000076109c217816 */ /* 0x000fe40000000021 */
.L_x_10127:
[----:B------:R-:W-:Y:S01]  /*3530*/  PRMT R162, RZ, 0x7610, R157 ;  /* 0x00007610ffa27816 */ /* 0x000fe2000000009d */
[----:B------:R-:W-:Y:S05]  /*3540*/  @P3 BRA `(.L_x_10128) ;  /* 0x0000008000003947 */ /* 0x000fea0003800000 */
[----:B------:R-:W-:-:S04]  /*3550*/  ISETP.NE.U32.AND P4, PT, RZ, c[0x0][0x180], PT ;  /* 0x00006000ff007a0c */ /* 0x000fc80003f85070 */
[----:B------:R-:W-:-:S13]  /*3560*/  ISETP.NE.AND.EX P4, PT, RZ, c[0x0][0x184], PT, P4 ;  /* 0x00006100ff007a0c */ /* 0x000fda0003f85340 */
[----:B------:R-:W-:Y:S05]  /*3570*/  @P4 BRA `(.L_x_10129) ;  /* 0x0000002000004947 */ /* 0x000fea0003800000 */
[----:B------:R-:W-:Y:S05]  /*3580*/  @P0 BRA `(.L_x_10130) ;  /* 0x0000008000000947 */ /* 0x000fea0003800000 */
[----:B------:R-:W-:Y:S05]  /*3590*/  BRA `(.L_x_10131) ;  /* 0x0000009000007947 */ /* 0x000fea0003800000 */
.L_x_10129:
[----:B-----5:R-:W-:-:S05]  /*35a0*/  PRMT R157, RZ, 0x7610, R37 ;  /* 0x00007610ff9d7816 */ /* 0x020fca0000000025 */
[----:B------:R-:W-:Y:S01]  /*35b0*/  FADD.FTZ R162, R157, R162 ;  /* 0x000000a29da27221 */ /* 0x000fe20000010000 */
[----:B------:R-:W-:Y:S05]  /*35c0*/  BRA `(.L_x_10130) ;  /* 0x0000004000007947 */ /* 0x000fea0003800000 */
.L_x_10128:
[----:B-----5:R-:W-:-:S05]  /*35d0*/  PRMT R157, RZ, 0x7610, R41 ;  /* 0x00007610ff9d7816 */ /* 0x020fca0000000029 */
[----:B------:R-:W-:Y:S01]  /*35e0*/  FADD.FTZ R162, R157, R162 ;  /* 0x000000a29da27221 */ /* 0x000fe20000010000 */
[----:B------:R-:W-:-:S05]  /*35f0*/  @P2 PRMT R157, RZ, 0x7610, R37 ;  /* 0x00007610ff9d2816 */ /* 0x000fca0000000025 */
[----:B------:R-:W-:-:S05]  /*3600*/  @P2 FADD.FTZ R162, R157, R162 ;  /* 0x000000a29da22221 */ /* 0x000fca0000010000 */
.L_x_10130:
[----:B------:R-:W-:-:S04]  /*3610*/  F2FP.BF16.PACK_AB R156, RZ, R162 ;  /* 0x000000a2ff9c723e */ /* 0x000fc800000010ff */
[----:B------:R-:W-:Y:S02]  /*3620*/  PRMT R33, R33, 0x5410, R156 ;  /* 0x0000541021217816 */ /* 0x000fe4000000009c */
.L_x_10131:
[----:B------:R-:W-:Y:S01]  /*3630*/  PRMT R161, RZ, 0x5410, R158 ;  /* 0x00005410ffa17816 */ /* 0x000fe2000000009e */
[----:B------:R-:W-:Y:S05]  /*3640*/  @P3 BRA `(.L_x_10132) ;  /* 0x0000008000003947 */ /* 0x000fea0003800000 */
[----:B------:R-:W-:-:S04]  /*3650*/  ISETP.NE.U32.AND P4, PT, RZ, c[0x0][0x180], PT ;  /* 0x00006000ff007a0c */ /* 0x000fc80003f85070 */
[----:B------:R-:W-:-:S13]  /*3660*/  ISETP.NE.AND.EX P4, PT, RZ, c[0x0][0x184], PT, P4 ;  /* 0x00006100ff007a0c */ /* 0x000fda0003f85340 */
[----:B------:R-:W-:Y:S05]  /*3670*/  @P4 BRA `(.L_x_10133) ;  /* 0x0000002000004947 */ /* 0x000fea0003800000 */
[----:B------:R-:W-:Y:S05]  /*3680*/  @P0 BRA `(.L_x_10134) ;  /* 0x0000008000000947 */ /* 0x000fea0003800000 */
[----:B------:R-:W-:Y:S05]  /*3690*/  BRA `(.L_x_10135) ;  /* 0x0000009000007947 */ /* 0x000fea0003800000 */
.L_x_10133:
[----:B-----5:R-:W-:-:S05]  /*36a0*/  PRMT R156, RZ, 0x5410, R38 ;  /* 0x00005410ff9c7816 */ /* 0x020fca0000000026 */
[----:B------:R-:W-:Y:S01]  /*36b0*/  FADD.FTZ R161, R156, R161 ;  /* 0x000000a19ca17221 */ /* 0x000fe20000010000 */
[----:B------:R-:W-:Y:S05]  /*36c0*/  BRA `(.L_x_10134) ;  /* 0x0000004000007947 */ /* 0x000fea0003800000 */
.L_x_10132:
[----:B-----5:R-:W-:-:S05]  /*36d0*/  PRMT R156, RZ, 0x5410, R42 ;  /* 0x00005410ff9c7816 */ /* 0x020fca000000002a */
[----:B------:R-:W-:Y:S01]  /*36e0*/  FADD.FTZ R161, R156, R161 ;  /* 0x000000a19ca17221 */ /* 0x000fe20000010000 */
[----:B------:R-:W-:-:S05]  /*36f0*/  @P2 PRMT R156, RZ, 0x5410, R38 ;  /* 0x00005410ff9c2816 */ /* 0x000fca0000000026 */
[----:B------:R-:W-:-:S05]  /*3700*/  @P2 FADD.FTZ R161, R156, R161 ;  /* 0x000000a19ca12221 */ /* 0x000fca0000010000 */
.L_x_10134:
[----:B------:R-:W-:-:S04]  /*3710*/  F2FP.BF16.PACK_AB R156, RZ, R161 ;  /* 0x000000a1ff9c723e */ /* 0x000fc800000010ff */
[----:B------:R-:W-:Y:S02]  /*3720*/  PRMT R34, R156, 0x7610, R34 ;  /* 0x000076109c227816 */ /* 0x000fe40000000022 */
.L_x_10135:
[----:B------:R-:W-:Y:S01]  /*3730*/  PRMT R179, RZ, 0x7610, R158 ;  /* 0x00007610ffb37816 */ /* 0x000fe2000000009e */
[----:B------:R-:W-:Y:S05]  /*3740*/  @P3 BRA `(.L_x_10136) ;  /* 0x0000008000003947 */ /* 0x000fea0003800000 */
[----:B------:R-:W-:-:S04]  /*3750*/  ISETP.NE.U32.AND P4, PT, RZ, c[0x0][0x180], PT ;  /* 0x00006000ff007a0c */ /* 0x000fc80003f85070 */
[----:B------:R-:W-:-:S13]  /*3760*/  ISETP.NE.AND.EX P4, PT, RZ, c[0x0][0x184], PT, P4 ;  /* 0x00006100ff007a0c */ /* 0x000fda0003f85340 */
[----:B------:R-:W-:Y:S05]  /*3770*/  @P4 BRA `(.L_x_10137) ;  /* 0x0000002000004947 */ /* 0x000fea0003800000 */
[----:B------:R-:W-:Y:S05]  /*3780*/  @P0 BRA `(.L_x_10138) ;  /* 0x0000008000000947 */ /* 0x000fea0003800000 */
[----:B------:R-:W-:Y:S05]  /*3790*/  BRA `(.L_x_10139) ;  /* 0x0000009000007947 */ /* 0x000fea0003800000 */
.L_x_10137:
[----:B-----5:R-:W-:-:S05]  /*37a0*/  PRMT R156, RZ, 0x7610, R38 ;  /* 0x00007610ff9c7816 */ /* 0x020fca0000000026 */
[----:B------:R-:W-:Y:S01]  /*37b0*/  FADD.FTZ R179, R156, R179 ;  /* 0x000000b39cb37221 */ /* 0x000fe20000010000 */
[----:B------:R-:W-:Y:S05]  /*37c0*/  BRA `(.L_x_10138) ;  /* 0x0000004000007947 */ /* 0x000fea0003800000 */
.L_x_10136:
[----:B-----5:R-:W-:-:S05]  /*37d0*/  PRMT R156, RZ, 0x7610, R42 ;  /* 0x00007610ff9c7816 */ /* 0x020fca000000002a */
[----:B------:R-:W-:Y:S01]  /*37e0*/  FADD.FTZ R179, R156, R179 ;  /* 0x000000b39cb37221 */ /* 0x000fe20000010000 */
[----:B------:R-:W-:-:S05]  /*37f0*/  @P2 PRMT R156, RZ, 0x7610, R38 ;  /* 0x00007610ff9c2816 */ /* 0x000fca0000000026 */
[----:B------:R-:W-:-:S05]  /*3800*/  @P2 FADD.FTZ R179, R156, R179 ;  /* 0x000000b39cb32221 */ /* 0x000fca0000010000 */
.L_x_10138:
[----:B------:R-:W-:-:S04]  /*3810*/  F2FP.BF16.PACK_AB R156, RZ, R179 ;  /* 0x000000b3ff9c723e */ /* 0x000fc800000010ff */
[----:B------:R-:W-:Y:S02]  /*3820*/  PRMT R34, R34, 0x5410, R156 ;  /* 0x0000541022227816 */ /* 0x000fe4000000009c */
.L_x_10139:
[----:B------:R-:W-:Y:S01]  /*3830*/  PRMT R180, RZ, 0x5410, R159 ;  /* 0x00005410ffb47816 */ /* 0x000fe2000000009f */
[----:B------:R-:W-:Y:S05]  /*3840*/  @P3 BRA `(.L_x_10140) ;  /* 0x0000008000003947 */ /* 0x000fea0003800000 */
[----:B------:R-:W-:-:S04]  /*3850*/  ISETP.NE.U32.AND P4, PT, RZ, c[0x0][0x180], PT ;  /* 0x00006000ff007a0c */ /* 0x000fc80003f85070 */
[----:B------:R-:W-:-:S13]  /*3860*/  ISETP.NE.AND.EX P4, PT, RZ, c[0x0][0x184], PT, P4 ;  /* 0x00006100ff007a0c */ /* 0x000fda0003f85340 */
[----:B------:R-:W-:Y:S05]  /*3870*/  @P4 BRA `(.L_x_10141) ;  /* 0x0000002000004947 */ /* 0x000fea0003800000 */
[----:B------:R-:W-:Y:S05]  /*3880*/  @P0 BRA `(.L_x_10142) ;  /* 0x0000008000000947 */ /* 0x000fea0003800000 */
[----:B------:R-:W-:Y:S05]  /*3890*/  BRA `(.L_x_10143) ;  /* 0x0000009000007947 */ /* 0x000fea0003800000 */
.L_x_10141:
[----:B-----5:R-:W-:-:S05]  /*38a0*/  PRMT R157, RZ, 0x5410, R39 ;  /* 0x00005410ff9d7816 */ /* 0x020fca0000000027 */
[----:B------:R-:W-:Y:S01]  /*38b0*/  FADD.FTZ R180, R157, R180 ;  /* 0x000000b49db47221 */ /* 0x000fe20000010000 */
[----:B------:R-:W-:Y:S05]  /*38c0*/  BRA `(.L_x_10142) ;  /* 0x0000004000007947 */ /* 0x000fea0003800000 */
.L_x_10140:
[----:B-----5:R-:W-:-:S05]  /*38d0*/  PRMT R157, RZ, 0x5410, R43 ;  /* 0x00005410ff9d7816 */ /* 0x020fca000000002b */
[----:B------:R-:W-:Y:S01]  /*38e0*/  FADD.FTZ R180, R157, R180 ;  /* 0x000000b49db47221 */ /* 0x000fe20000010000 */
[----:B------:R-:W-:-:S05]  /*38f0*/  @P2 PRMT R157, RZ, 0x5410, R39 ;  /* 0x00005410ff9d2816 */ /* 0x000fca0000000027 */
[----:B------:R-:W-:-:S05]  /*3900*/  @P2 FADD.FTZ R180, R157, R180 ;  /* 0x000000b49db42221 */ /* 0x000fca0000010000 */
.L_x_10142:
[----:B------:R-:W-:-:S04]  /*3910*/  F2FP.BF16.PACK_AB R156, RZ, R180 ;  /* 0x000000b4ff9c723e */ /* 0x000fc800000010ff */
[----:B------:R-:W-:Y:S02]  /*3920*/  PRMT R35, R156, 0x7610, R35 ;  /* 0x000076109c237816 */ /* 0x000fe40000000023 */
.L_x_10143:
[----:B------:R-:W-:Y:S01]  /*3930*/  PRMT R189, RZ, 0x7610, R159 ;  /* 0x00007610ffbd7816 */ /* 0x000fe2000000009f */
[----:B------:R-:W-:Y:S05]  /*3940*/  @P3 BRA `(.L_x_10144) ;  /* 0x0000008000003947 */ /* 0x000fea0003800000 */
[----:B------:R-:W-:-:S04]  /*3950*/  ISETP.NE.U32.AND P2, PT, RZ, c[0x0][0x180], PT ;  /* 0x00006000ff007a0c */ /* 0x000fc80003f45070 */
[----:B------:R-:W-:-:S13]  /*3960*/  ISETP.NE.AND.EX P2, PT, RZ, c[0x0][0x184], PT, P2 ;  /* 0x00006100ff007a0c */ /* 0x000fda0003f45320 */
[----:B------:R-:W-:Y:S05]  /*3970*/  @P2 BRA `(.L_x_10145) ;  /* 0x0000002000002947 */ /* 0x000fea0003800000 */
[----:B------:R-:W-:Y:S05]  /*3980*/  @P0 BRA `(.L_x_10146) ;  /* 0x0000008000000947 */ /* 0x000fea0003800000 */
[----:B------:R-:W-:Y:S05]  /*3990*/  BRA `(.L_x_10147) ;  /* 0x0000009000007947 */ /* 0x000fea0003800000 */
.L_x_10145:
[----:B-----5:R-:W-:-:S05]  /*39a0*/  PRMT R156, RZ, 0x7610, R39 ;  /* 0x00007610ff9c7816 */ /* 0x020fca0000000027 */
[----:B------:R-:W-:Y:S01]  /*39b0*/  FADD.FTZ R189, R156, R189 ;  /* 0x000000bd9cbd7221 */ /* 0x000fe20000010000 */
[----:B------:R-:W-:Y:S05]  /*39c0*/  BRA `(.L_x_10146) ;  /* 0x0000004000007947 */ /* 0x000fea0003800000 */
.L_x_10144:
[----:B-----5:R-:W-:-:S05]  /*39d0*/  PRMT R156, RZ, 0x7610, R43 ;  /* 0x00007610ff9c7816 */ /* 0x020fca000000002b */
[----:B------:R-:W-:Y:S01]  /*39e0*/  FADD.FTZ R189, R156, R189 ;  /* 0x000000bd9cbd7221 */ /* 0x000fe20000010000 */
[----:B------:R-:W-:-:S05]  /*39f0*/  @P2 PRMT R156, RZ, 0x7610, R39 ;  /* 0x00007610ff9c2816 */ /* 0x000fca0000000027 */
[----:B------:R-:W-:-:S05]  /*3a00*/  @P2 FADD.FTZ R189, R156, R189 ;  /* 0x000000bd9cbd2221 */ /* 0x000fca0000010000 */
.L_x_10146:
[----:B------:R-:W-:-:S04]  /*3a10*/  F2FP.BF16.PACK_AB R156, RZ, R189 ;  /* 0x000000bdff9c723e */ /* 0x000fc800000010ff */
[----:B------:R-:W-:Y:S02]  /*3a20*/  PRMT R35, R35, 0x5410, R156 ;  /* 0x0000541023237816 */ /* 0x000fe4000000009c */
.L_x_10147:
[----:B------:R-:W-:-:S04]  /*3a30*/  @P0 LEA R156, P2, R190, c[0x0][0x188], 0x4 ;  /* 0x00006200be9c0a11 */ /* 0x000fc800078420ff */
[C---:B------:R-:W-:Y:S02]  /*3a40*/  @P0 LEA.HI.X R157, R190.reuse, c[0x0][0x18c], RZ, 0x4, P2 ;  /* 0x00006300be9d0a11 */ /* 0x040fe400010f24ff */
[----:B------:R-:W-:-:S03]  /*3a50*/  IADD3 R190, R190, 0x80, RZ ;  /* 0x00000080bebe7810 */ /* 0x000fc60007ffe0ff */
[----:B------:R1:W-:Y:S04]  /*3a60*/  @P0 STG.E.128 [R156.64], R32 ;  /* 0x000000209c000986 */ /* 0x0003e8000c101d04 */
.L_x_10115:
[----:B------:R-:W-:Y:S05]  /*3a70*/  BSYNC B0 ;  /* 0x0000000000007941 */ /* 0x000fea0003800000 */
.L_x_10114:
        /* <DEDUP_REMOVED lines=25> */
.L_x_10151:
[----:B-----5:R-:W-:-:S05]  /*3c10*/  PRMT R26, RZ, 0x5410, R36 ;  /* 0x00005410ff1a7816 */ /* 0x020fca0000000024 */
[----:B------:R-:W-:Y:S01]  /*3c20*/  FADD.FTZ R13, R26, R13 ;  /* 0x0000000d1a0d7221 */ /* 0x000fe20000010000 */
[----:B------:R-:W-:Y:S05]  /*3c30*/  BRA `(.L_x_10152) ;  /* 0x0000004000007947 */ /* 0x000fea0003800000 */
.L_x_10150:
[----:B-1---5:R-:W-:-:S05]  /*3c40*/  PRMT R26, RZ, 0x5410, R40 ;  /* 0x00005410ff1a7816 */ /* 0x022fca0000000028 */
[----:B------:R-:W-:Y:S01]  /*3c50*/  FADD.FTZ R13, R26, R13 ;  /* 0x0000000d1a0d7221 */ /* 0x000fe20000010000 */
[----:B------:R-:W-:-:S05]  /*3c60*/  @P2 PRMT R26, RZ, 0x5410, R36 ;  /* 0x00005410ff1a2816 */ /* 0x000fca0000000024 */
[----:B------:R-:W-:-:S05]  /*3c70*/  @P2 FADD.FTZ R13, R26, R13 ;  /* 0x0000000d1a0d2221 */ /* 0x000fca0000010000 */
.L_x_10152:
[----:B------:R-:W-:-:S04]  /*3c80*/  F2FP.BF16.PACK_AB R25, RZ, R13 ;  /* 0x0000000dff19723e */ /* 0x000fc800000010ff */
[----:B------:R-:W-:Y:S02]  /*3c90*/  PRMT R32, R25, 0x7610, R32 ;  /* 0x0000761019207816 */ /* 0x000fe40000000020 */
.L_x_10153:
[----:B------:R-:W-:Y:S01]  /*3ca0*/  PRMT R25, RZ, 0x7610, R156 ;  /* 0x00007610ff197816 */ /* 0x000fe2000000009c */
[----:B------:R-:W-:Y:S05]  /*3cb0*/  @P3 BRA `(.L_x_10154) ;  /* 0x0000008000003947 */ /* 0x000fea0003800000 */
[----:B------:R-:W-:-:S04]  /*3cc0*/  ISETP.NE.U32.AND P4, PT, RZ, c[0x0][0x180], PT ;  /* 0x00006000ff007a0c */ /* 0x000fc80003f85070 */
[----:B------:R-:W-:-:S13]  /*3cd0*/  ISETP.NE.AND.EX P4, PT, RZ, c[0x0][0x184], PT, P4 ;  /* 0x00006100ff007a0c */ /* 0x000fda0003f85340 */
[----:B------:R-:W-:Y:S05]  /*3ce0*/  @P4 BRA `(.L_x_10155) ;  /* 0x0000002000004947 */ /* 0x000fea0003800000 */
[----:B------:R-:W-:Y:S05]  /*3cf0*/  @P0 BRA `(.L_x_10156) ;  /* 0x0000008000000947 */ /* 0x000fea0003800000 */
[----:B------:R-:W-:Y:S05]  /*3d00*/  BRA `(.L_x_10157) ;  /* 0x0000009000007947 */ /* 0x000fea0003800000 */
.L_x_10155:
[----:B-----5:R-:W-:-:S05]  /*3d10*/  PRMT R26, RZ, 0x7610, R36 ;  /* 0x00007610ff1a7816 */ /* 0x020fca0000000024 */
[----:B------:R-:W-:Y:S01]  /*3d20*/  FADD.FTZ R25, R26, R25 ;  /* 0x000000191a197221 */ /* 0x000fe20000010000 */
[----:B------:R-:W-:Y:S05]  /*3d30*/  BRA `(.L_x_10156) ;  /* 0x0000004000007947 */ /* 0x000fea0003800000 */
.L_x_10154:
[----:B-----5:R-:W-:-:S05]  /*3d40*/  PRMT R26, RZ, 0x7610, R40 ;  /* 0x00007610ff1a7816 */ /* 0x020fca0000000028 */
[----:B------:R-:W-:Y:S01]  /*3d50*/  FADD.FTZ R25, R26, R25 ;  /* 0x000000191a197221 */ /* 0x000fe20000010000 */
[----:B------:R-:W-:-:S05]  /*3d60*/  @P2 PRMT R26, RZ, 0x7610, R36 ;  /* 0x00007610ff1a2816 */ /* 0x000fca0000000024 */
[----:B------:R-:W-:-:S05]  /*3d70*/  @P2 FADD.FTZ R25, R26, R25 ;  /* 0x000000191a192221 */ /* 0x000fca0000010000 */
.L_x_10156:
[----:B------:R-:W-:-:S04]  /*3d80*/  F2FP.BF16.PACK_AB R26, RZ, R25 ;  /* 0x00000019ff1a723e */ /* 0x000fc800000010ff */
[----:B------:R-:W-:Y:S02]  /*3d90*/  PRMT R32, R32, 0x5410, R26 ;  /* 0x0000541020207816 */ /* 0x000fe4000000001a */
.L_x_10157:
[----:B------:R-:W-:Y:S01]  /*3da0*/  PRMT R26, RZ, 0x5410, R157 ;  /* 0x00005410ff1a7816 */ /* 0x000fe2000000009d */
[----:B------:R-:W-:Y:S05]  /*3db0*/  @P3 BRA `(.L_x_10158) ;  /* 0x0000008000003947 */ /* 0x000fea0003800000 */
[----:B------:R-:W-:-:S04]  /*3dc0*/  ISETP.NE.U32.AND P4, PT, RZ, c[0x0][0x180], PT ;  /* 0x00006000ff007a0c */ /* 0x000fc80003f85070 */
[----:B------:R-:W-:-:S13]  /*3dd0*/  ISETP.NE.AND.EX P4, PT, RZ, c[0x0][0x184], PT, P4 ;  /* 0x00006100ff007a0c */ /* 0x000fda0003f85340 */
[----:B------:R-:W-:Y:S05]  /*3de0*/  @P4 BRA `(.L_x_10159) ;  /* 0x0000002000004947 */ /* 0x000fea0003800000 */
[----:B------:R-:W-:Y:S05]  /*3df0*/  @P0 BRA `(.L_x_10160) ;  /* 0x0000008000000947 */ /* 0x000fea0003800000 */
[----:B------:R-:W-:Y:S05]  /*3e00*/  BRA `(.L_x_10161) ;  /* 0x0000009000007947 */ /* 0x000fea0003800000 */
.L_x_10159:
[----:B-----5:R-:W-:-:S05]  /*3e10*/  PRMT R31, RZ, 0x5410, R37 ;  /* 0x00005410ff1f7816 */ /* 0x020fca0000000025 */
[----:B------:R-:W-:Y:S01]  /*3e20*/  FADD.FTZ R26, R31, R26 ;  /* 0x0000001a1f1a7221 */ /* 0x000fe20000010000 */
[----:B------:R-:W-:Y:S05]  /*3e30*/  BRA `(.L_x_10160) ;  /* 0x0000004000007947 */ /* 0x000fea0003800000 */
.L_x_10158:
[----:B-----5:R-:W-:-:S05]  /*3e40*/  PRMT R31, RZ, 0x5410, R41 ;  /* 0x00005410ff1f7816 */ /* 0x020fca0000000029 */
[----:B------:R-:W-:Y:S01]  /*3e50*/  FADD.FTZ R26, R31, R26 ;  /* 0x0000001a1f1a7221 */ /* 0x000fe20000010000 */
[----:B------:R-:W-:-:S05]  /*3e60*/  @P2 PRMT R31, RZ, 0x5410, R37 ;  /* 0x00005410ff1f2816 */ /* 0x000fca0000000025 */
[----:B------:R-:W-:-:S05]  /*3e70*/  @P2 FADD.FTZ R26, R31, R26 ;  /* 0x0000001a1f1a2221 */ /* 0x000fca0000010000 */
.L_x_10160:
[----:B------:R-:W-:-:S04]  /*3e80*/  F2FP.BF16.PACK_AB R31, RZ, R26 ;  /* 0x0000001aff1f723e */ /* 0x000fc800000010ff */
[----:B------:R-:W-:Y:S02]  /*3e90*/  PRMT R33, R31, 0x7610, R33 ;  /* 0x000076101f217816 */ /* 0x000fe40000000021 */
.L_x_10161:
[----:B------:R-:W-:Y:S01]  /*3ea0*/  PRMT R160, RZ, 0x7610, R157 ;  /* 0x00007610ffa07816 */ /* 0x000fe2000000009d */
[----:B------:R-:W-:Y:S05]  /*3eb0*/  @P3 BRA `(.L_x_10162) ;  /* 0x0000008000003947 */ /* 0x000fea0003800000 */
[----:B------:R-:W-:-:S04]  /*3ec0*/  ISETP.NE.U32.AND P4, PT, RZ, c[0x0][0x180], PT ;  /* 0x00006000ff007a0c */ /* 0x000fc80003f85070 */
[----:B------:R-:W-:-:S13]  /*3ed0*/  ISETP.NE.AND.EX P4, PT, RZ, c[0x0][0x184], PT, P4 ;  /* 0x00006100ff007a0c */ /* 0x000fda0003f85340 */
[----:B------:R-:W-:Y:S05]  /*3ee0*/  @P4 BRA `(.L_x_10163) ;  /* 0x0000002000004947 */ /* 0x000fea0003800000 */
[----:B------:R-:W-:Y:S05]  /*3ef0*/  @P0 BRA `(.L_x_10164) ;  /* 0x0000008000000947 */ /* 0x000fea0003800000 */
[----:B------:R-:W-:Y:S05]  /*3f00*/  BRA `(.L_x_10165) ;  /* 0x0000009000007947 */ /* 0x000fea0003800000 */
.L_x_10163:
[----:B-----5:R-:W-:-:S05]  /*3f10*/  PRMT R31, RZ, 0x7610, R37 ;  /* 0x00007610ff1f7816 */ /* 0x020fca0000000025 */
[----:B------:R-:W-:Y:S01]  /*3f20*/  FADD.FTZ R160, R31, R160 ;  /* 0x000000a01fa07221 */ /* 0x000fe20000010000 */
[----:B------:R-:W-:Y:S05]  /*3f30*/  BRA `(.L_x_10164) ;  /* 0x0000004000007947 */ /* 0x000fea0003800000 */
.L_x_10162:
[----:B-----5:R-:W-:-:S05]  /*3f40*/  PRMT R31, RZ, 0x7610, R41 ;  /* 0x00007610ff1f7816 */ /* 0x020fca0000000029 */
[----:B------:R-:W-:Y:S01]  /*3f50*/  FADD.FTZ R160, R31, R160 ;  /* 0x000000a01fa07221 */ /* 0x000fe20000010000 */
[----:B------:R-:W-:-:S05]  /*3f60*/  @P2 PRMT R31, RZ, 0x7610, R37 ;  /* 0x00007610ff1f2816 */ /* 0x000fca0000000025 */
[----:B------:R-:W-:-:S05]  /*3f70*/  @P2 FADD.FTZ R160, R31, R160 ;  /* 0x000000a01fa02221 */ /* 0x000fca0000010000 */
.L_x_10164:
[----:B------:R-:W-:-:S04]  /*3f80*/  F2FP.BF16.PACK_AB R31, RZ, R160 ;  /* 0x000000a0ff1f723e */ /* 0x000fc800000010ff */
[----:B------:R-:W-:Y:S02]  /*3f90*/  PRMT R33, R33, 0x5410, R31 ;  /* 0x0000541021217816 */ /* 0x000fe4000000001f */
.L_x_10165:
[----:B------:R-:W-:Y:S01]  /*3fa0*/  PRMT R31, RZ, 0x5410, R158 ;  /* 0x00005410ff1f7816 */ /* 0x000fe2000000009e */
[----:B------:R-:W-:Y:S05]  /*3fb0*/  @P3 BRA `(.L_x_10166) ;  /* 0x0000008000003947 */ /* 0x000fea0003800000 */
[----:B------:R-:W-:-:S04]  /*3fc0*/  ISETP.NE.U32.AND P4, PT, RZ, c[0x0][0x180], PT ;  /* 0x00006000ff007a0c */ /* 0x000fc80003f85070 */
[----:B------:R-:W-:-:S13]  /*3fd0*/  ISETP.NE.AND.EX P4, PT, RZ, c[0x0][0x184], PT, P4 ;  /* 0x00006100ff007a0c */ /* 0x000fda0003f85340 */
[----:B------:R-:W-:Y:S05]  /*3fe0*/  @P4 BRA `(.L_x_10167) ;  /* 0x0000002000004947 */ /* 0x000fea0003800000 */
[----:B------:R-:W-:Y:S05]  /*3ff0*/  @P0 BRA `(.L_x_10168) ;  /* 0x0000008000000947 */ /* 0x000fea0003800000 */
[----:B------:R-:W-:Y:S05]  /*4000*/  BRA `(.L_x_10169) ;  /* 0x0000009000007947 */ /* 0x000fea0003800000 */
.L_x_10167:
[----:B-----5:R-:W-:-:S05]  /*4010*/  PRMT R156, RZ, 0x5410, R38 ;  /* 0x00005410ff9c7816 */ /* 0x020fca0000000026 */
[----:B------:R-:W-:Y:S01]  /*4020*/  FADD.FTZ R31, R156, R31 ;  /* 0x0000001f9c1f7221 */ /* 0x000fe20000010000 */
[----:B------:R-:W-:Y:S05]  /*4030*/  BRA `(.L_x_10168) ;  /* 0x0000004000007947 */ /* 0x000fea0003800000 */
.L_x_10166:
[----:B-----5:R-:W-:-:S05]  /*4040*/  PRMT R156, RZ, 0x5410, R42 ;  /* 0x00005410ff9c7816 */ /* 0x020fca000000002a */
[----:B------:R-:W-:Y:S01]  /*4050*/  FADD.FTZ R31, R156, R31 ;  /* 0x0000001f9c1f7221 */ /* 0x000fe20000010000 */
[----:B------:R-:W-:-:S05]  /*4060*/  @P2 PRMT R156, RZ, 0x5410, R38 ;  /* 0x00005410ff9c2816 */ /* 0x000fca0000000026 */
[----:B------:R-:W-:-:S05]  /*4070*/  @P2 FADD.FTZ R31, R156, R31 ;  /* 0x0000001f9c1f2221 */ /* 0x000fca0000010000 */
.L_x_10168:
[----:B------:R-:W-:-:S04]  /*4080*/  F2FP.BF16.PACK_AB R156, RZ, R31 ;  /* 0x0000001fff9c723e */ /* 0x000fc800000010ff */
[----:B------:R-:W-:Y:S02]  /*4090*/  PRMT R34, R156, 0x7610, R34 ;  /* 0x000076109c227816 */ /* 0x000fe40000000022 */
.L_x_10169:
[----:B------:R-:W-:Y:S01]  /*40a0*/  PRMT R181, RZ, 0x7610, R158 ;  /* 0x00007610ffb57816 */ /* 0x000fe2000000009e */
[----:B------:R-:W-:Y:S05]  /*40b0*/  @P3 BRA `(.L_x_10170) ;  /* 0x0000008000003947 */ /* 0x000fea0003800000 */
[----:B------:R-:W-:-:S04]  /*40c0*/  ISETP.NE.U32.AND P4, PT, RZ, c[0x0][0x180], PT ;  /* 0x00006000ff007a0c */ /* 0x000fc80003f85070 */
[----:B------:R-:W-:-:S13]  /*40d0*/  ISETP.NE.AND.EX P4, PT, RZ, c[0x0][0x184], PT, P4 ;  /* 0x00006100ff007a0c */ /* 0x000fda0003f85340 */
[----:B------:R-:W-:Y:S05]  /*40e0*/  @P4 BRA `(.L_x_10171) ;  /* 0x0000002000004947 */ /* 0x000fea0003800000 */
[----:B------:R-:W-:Y:S05]  /*40f0*/  @P0 BRA `(.L_x_10172) ;  /* 0x0000008000000947 */ /* 0x000fea0003800000 */
[----:B------:R-:W-:Y:S05]  /*4100*/  BRA `(.L_x_10173) ;  /* 0x0000009000007947 */ /* 0x000fea0003800000 */
.L_x_10171:
[----:B-----5:R-:W-:-:S05]  /*4110*/  PRMT R156, RZ, 0x7610, R38 ;  /* 0x00007610ff9c7816 */ /* 0x020fca0000000026 */
[----:B------:R-:W-:Y:S01]  /*4120*/  FADD.FTZ R181, R156, R181 ;  /* 0x000000b59cb57221 */ /* 0x000fe20000010000 */
[----:B------:R-:W-:Y:S05]  /*4130*/  BRA `(.L_x_10172) ;  /* 0x0000004000007947 */ /* 0x000fea0003800000 */
.L_x_10170:
[----:B-----5:R-:W-:-:S05]  /*4140*/  PRMT R156, RZ, 0x7610, R42 ;  /* 0x00007610ff9c7816 */ /* 0x020fca000000002a */
[----:B------:R-:W-:Y:S01]  /*4150*/  FADD.FTZ R181, R156, R181 ;  /* 0x000000b59cb57221 */ /* 0x000fe20000010000 */
[----:B------:R-:W-:-:S05]  /*4160*/  @P2 PRMT R156, RZ, 0x7610, R38 ;  /* 0x00007610ff9c2816 */ /* 0x000fca0000000026 */
[----:B------:R-:W-:-:S05]  /*4170*/  @P2 FADD.FTZ R181, R156, R181 ;  /* 0x000000b59cb52221 */ /* 0x000fca0000010000 */
.L_x_10172:
[----:B------:R-:W-:-:S04]  /*4180*/  F2FP.BF16.PACK_AB R156, RZ, R181 ;  /* 0x000000b5ff9c723e */ /* 0x000fc800000010ff */
[----:B------:R-:W-:Y:S02]  /*4190*/  PRMT R34, R34, 0x5410, R156 ;  /* 0x0000541022227816 */ /* 0x000fe4000000009c */
.L_x_10173:
[----:B------:R-:W-:Y:S01]  /*41a0*/  PRMT R182, RZ, 0x5410, R159 ;  /* 0x00005410ffb67816 */ /* 0x000fe2000000009f */
[----:B------:R-:W-:Y:S05]  /*41b0*/  @P3 BRA `(.L_x_10174) ;  /* 0x0000008000003947 */ /* 0x000fea0003800000 */
[----:B------:R-:W-:-:S04]  /*41c0*/  ISETP.NE.U32.AND P4, PT, RZ, c[0x0][0x180], PT ;  /* 0x00006000ff007a0c */ /* 0x000fc80003f85070 */
[----:B------:R-:W-:-:S13]  /*41d0*/  ISETP.NE.AND.EX P4, PT, RZ, c[0x0][0x184], PT, P4 ;  /* 0x00006100ff007a0c */ /* 0x000fda0003f85340 */
[----:B------:R-:W-:Y:S05]  /*41e0*/  @P4 BRA `(.L_x_10175) ;  /* 0x0000002000004947 */ /* 0x000fea0003800000 */
[----:B------:R-:W-:Y:S05]  /*41f0*/  @P0 BRA `(.L_x_10176) ;  /* 0x0000008000000947 */ /* 0x000fea0003800000 */
[----:B------:R-:W-:Y:S05]  /*4200*/  BRA `(.L_x_10177) ;  /* 0x0000009000007947 */ /* 0x000fea0003800000 */
.L_x_10175:
[----:B-----5:R-:W-:-:S05]  /*4210*/  PRMT R157, RZ, 0x5410, R39 ;  /* 0x00005410ff9d7816 */ /* 0x020fca0000000027 */
[----:B------:R-:W-:Y:S01]  /*4220*/  FADD.FTZ R182, R157, R182 ;  /* 0x000000b69db67221 */ /* 0x000fe20000010000 */
[----:B------:R-:W-:Y:S05]  /*4230*/  BRA `(.L_x_10176) ;  /* 0x0000004000007947 */ /* 0x000fea0003800000 */
.L_x_10174:
[----:B-----5:R-:W-:-:S05]  /*4240*/  PRMT R157, RZ, 0x5410, R43 ;  /* 0x00005410ff9d7816 */ /* 0x020fca000000002b */
[----:B------:R-:W-:Y:S01]  /*4250*/  FADD.FTZ R182, R157, R182 ;  /* 0x000000b69db67221 */ /* 0x000fe20000010000 */
[----:B------:R-:W-:-:S05]  /*4260*/  @P2 PRMT R157, RZ, 0x5410, R39 ;  /* 0x00005410ff9d2816 */ /* 0x000fca0000000027 */
[----:B------:R-:W-:-:S05]  /*4270*/  @P2 FADD.FTZ R182, R157, R182 ;  /* 0x000000b69db62221 */ /* 0x000fca0000010000 */
.L_x_10176:
[----:B------:R-:W-:-:S04]  /*4280*/  F2FP.BF16.PACK_AB R156, RZ, R182 ;  /* 0x000000b6ff9c723e */ /* 0x000fc800000010ff */
[----:B------:R-:W-:Y:S02]  /*4290*/  PRMT R35, R156, 0x7610, R35 ;  /* 0x000076109c237816 */ /* 0x000fe40000000023 */
.L_x_10177:
[----:B------:R-:W-:Y:S01]  /*42a0*/  PRMT R192, RZ, 0x7610, R159 ;  /* 0x00007610ffc07816 */ /* 0x000fe2000000009f */
[----:B------:R-:W-:Y:S05]  /*42b0*/  @P3 BRA `(.L_x_10178) ;  /* 0x0000008000003947 */ /* 0x000fea0003800000 */
[----:B------:R-:W-:-:S04]  /*42c0*/  ISETP.NE.U32.AND P2, PT, RZ, c[0x0][0x180], PT ;  /* 0x00006000ff007a0c */ /* 0x000fc80003f45070 */
[----:B------:R-:W-:-:S13]  /*42d0*/  ISETP.NE.AND.EX P2, PT, RZ, c[0x0][0x184], PT, P2 ;  /* 0x00006100ff007a0c */ /* 0x000fda0003f45320 */
[----:B------:R-:W-:Y:S05]  /*42e0*/  @P2 BRA `(.L_x_10179) ;  /* 0x0000002000002947 */ /* 0x000fea0003800000 */
[----:B------:R-:W-:Y:S05]  /*42f0*/  @P0 BRA `(.L_x_10180) ;  /* 0x0000008000000947 */ /* 0x000fea0003800000 */
[----:B------:R-:W-:Y:S05]  /*4300*/  BRA `(.L_x_10181) ;  /* 0x0000009000007947 */ /* 0x000fea0003800000 */
.L_x_10179:
[----:B-----5:R-:W-:-:S05]  /*4310*/  PRMT R157, RZ, 0x7610, R39 ;  /* 0x00007610ff9d7816 */ /* 0x020fca0000000027 */
[----:B------:R-:W-:Y:S01]  /*4320*/  FADD.FTZ R192, R157, R192 ;  /* 0x000000c09dc07221 */ /* 0x000fe20000010000 */
[----:B------:R-:W-:Y:S05]  /*4330*/  BRA `(.L_x_10180) ;  /* 0x0000004000007947 */ /* 0x000fea0003800000 */
.L_x_10178:
[----:B-----5:R-:W-:-:S05]  /*4340*/  PRMT R157, RZ, 0x7610, R43 ;  /* 0x00007610ff9d7816 */ /* 0x020fca000000002b */
[----:B------:R-:W-:Y:S01]  /*4350*/  FADD.FTZ R192, R157, R192 ;  /* 0x000000c09dc07221 */ /* 0x000fe20000010000 */
[----:B------:R-:W-:-:S05]  /*4360*/  @P2 PRMT R157, RZ, 0x7610, R39 ;  /* 0x00007610ff9d2816 */ /* 0x000fca0000000027 */
[----:B------:R-:W-:-:S05]  /*4370*/  @P2 FADD.FTZ R192, R157, R192 ;  /* 0x000000c09dc02221 */ /* 0x000fca0000010000 */
.L_x_10180:
[----:B------:R-:W-:-:S04]  /*4380*/  F2FP.BF16.PACK_AB R156, RZ, R192 ;  /* 0x000000c0ff9c723e */ /* 0x000fc800000010ff */
[----:B------:R-:W-:Y:S02]  /*4390*/  PRMT R35, R35, 0x5410, R156 ;  /* 0x0000541023237816 */ /* 0x000fe4000000009c */
.L_x_10181:
[----:B------:R-:W-:-:S04]  /*43a0*/  @P0 LEA R156, P2, R190, c[0x0][0x188], 0x4 ;  /* 0x00006200be9c0a11 */ /* 0x000fc800078420ff */
[C---:B------:R-:W-:Y:S02]  /*43b0*/  @P0 LEA.HI.X R157, R190.reuse, c[0x0][0x18c], RZ, 0x4, P2 ;  /* 0x00006300be9d0a11 */ /* 0x040fe400010f24ff */
[----:B------:R-:W-:-:S03]  /*43c0*/  IADD3 R190, R190, 0x80, RZ ;  /* 0x00000080bebe7810 */ /* 0x000fc60007ffe0ff */
[----:B------:R1:W-:Y:S04]  /*43d0*/  @P0 STG.E.128 [R156.64], R32 ;  /* 0x000000209c000986 */ /* 0x0003e8000c101d04 */
.L_x_10149:
[----:B------:R-:W-:Y:S05]  /*43e0*/  BSYNC B0 ;  /* 0x0000000000007941 */ /* 0x000fea0003800000 */
.L_x_10148:
[----:B------:R-:W-:Y:S01]  /*43f0*/  ISETP.GE.U32.AND P2, PT, R2, 0x380, PT ;  /* 0x000003800200780c */ /* 0x000fe20003f46070 */
[----:B------:R-:W-:-:S12]  /*4400*/  BSSY B0, `(.L_x_10182) ;  /* 0x0000094000007945 */ /* 0x000fd80003800000 */
[----:B------:R-:W-:Y:S05]  /*4410*/  @!P2 BRA `(.L_x_10183) ;  /* 0x000009200000a947 */ /* 0x000fea0003800000 */
[----:B------:R-:W-:-:S04]  /*4420*/  ISETP.NE.U32.AND P3, PT, RZ, c[0x0][0x178], PT ;  /* 0x00005e00ff007a0c */ /* 0x000fc80003f65070 */
[----:B------:R-:W-:Y:S01]  /*4430*/  ISETP.NE.AND.EX P3, PT, RZ, c[0x0][0x17c], PT, P3 ;  /* 0x00005f00ff007a0c */ /* 0x000fe20003f65330 */
[----:B-1----:R-:W-:-:S12]  /*4440*/  HFMA2.MMA R157, -RZ, RZ, 0, 9.5367431640625e-07 ;  /* 0x00000010ff9d7435 */ /* 0x002fd800000001ff */
        /* <DEDUP_REMOVED lines=19> */
.L_x_10185:
[----:B-----5:R-:W-:-:S05]  /*4580*/  PRMT R27, RZ, 0x5410, R36 ;  /* 0x00005410ff1b7816 */ /* 0x020fca0000000024 */
[----:B------:R-:W-:Y:S01]  /*4590*/  FADD.FTZ R14, R27, R14 ;  /* 0x0000000e1b0e7221 */ /* 0x000fe20000010000 */
[----:B------:R-:W-:Y:S05]  /*45a0*/  BRA `(.L_x_10186) ;  /* 0x0000004000007947 */ /* 0x000fea0003800000 */
.L_x_10184:
[----:B-1---5:R-:W-:-:S05]  /*45b0*/  PRMT R27, RZ, 0x5410, R40 ;  /* 0x00005410ff1b7816 */ /* 0x022fca0000000028 */
[----:B------:R-:W-:Y:S01]  /*45c0*/  FADD.FTZ R14, R27, R14 ;  /* 0x0000000e1b0e7221 */ /* 0x000fe20000010000 */
[----:B------:R-:W-:-:S05]  /*45d0*/  @P2 PRMT R27, RZ, 0x5410, R36 ;  /* 0x00005410ff1b2816 */ /* 0x000fca0000000024 */
[----:B------:R-:W-:-:S05]  /*45e0*/  @P2 FADD.FTZ R14, R27, R14 ;  /* 0x0000000e1b0e2221 */ /* 0x000fca0000010000 */
.L_x_10186:
[----:B------:R-:W-:-:S04]  /*45f0*/  F2FP.BF16.PACK_AB R27, RZ, R14 ;  /* 0x0000000eff1b723e */ /* 0x000fc800000010ff */
[----:B------:R-:W-:Y:S02]  /*4600*/  PRMT R32, R27, 0x7610, R32 ;  /* 0x000076101b207816 */ /* 0x000fe40000000020 */
.L_x_10187:
[----:B------:R-:W-:Y:S01]  /*4610*/  PRMT R27, RZ, 0x7610, R156 ;  /* 0x00007610ff1b7816 */ /* 0x000fe2000000009c */
[----:B------:R-:W-:Y:S05]  /*4620*/  @P3 BRA `(.L_x_10188) ;  /* 0x0000008000003947 */ /* 0x000fea0003800000 */
[----:B------:R-:W-:-:S04]  /*4630*/  ISETP.NE.U32.AND P4, PT, RZ, c[0x0][0x180], PT ;  /* 0x00006000ff007a0c */ /* 0x000fc80003f85070 */
[----:B------:R-:W-:-:S13]  /*4640*/  ISETP.NE.AND.EX P4, PT, RZ, c[0x0][0x184], PT, P4 ;  /* 0x00006100ff007a0c */ /* 0x000fda0003f85340 */
[----:B------:R-:W-:Y:S05]  /*4650*/  @P4 BRA `(.L_x_10189) ;  /* 0x0000002000004947 */ /* 0x000fea0003800000 */
[----:B------:R-:W-:Y:S05]  /*4660*/  @P0 BRA `(.L_x_10190) ;  /* 0x0000008000000947 */ /* 0x000fea0003800000 */
[----:B------:R-:W-:Y:S05]  /*4670*/  BRA `(.L_x_10191) ;  /* 0x0000009000007947 */ /* 0x000fea0003800000 */
.L_x_10189:
[----:B-----5:R-:W-:-:S05]  /*4680*/  PRMT R28, RZ, 0x7610, R36 ;  /* 0x00007610ff1c7816 */ /* 0x020fca0000000024 */
[----:B------:R-:W-:Y:S01]  /*4690*/  FADD.FTZ R27, R28, R27 ;  /* 0x0000001b1c1b7221 */ /* 0x000fe20000010000 */
[----:B------:R-:W-:Y:S05]  /*46a0*/  BRA `(.L_x_10190) ;  /* 0x0000004000007947 */ /* 0x000fea0003800000 */
.L_x_10188:
[----:B-----5:R-:W-:-:S05]  /*46b0*/  PRMT R28, RZ, 0x7610, R40 ;  /* 0x00007610ff1c7816 */ /* 0x020fca0000000028 */
[----:B------:R-:W-:Y:S01]  /*46c0*/  FADD.FTZ R27, R28, R27 ;  /* 0x0000001b1c1b7221 */ /* 0x000fe20000010000 */
[----:B------:R-:W-:-:S05]  /*46d0*/  @P2 PRMT R28, RZ, 0x7610, R36 ;  /* 0x00007610ff1c2816 */ /* 0x000fca0000000024 */
[----:B------:R-:W-:-:S05]  /*46e0*/  @P2 FADD.FTZ R27, R28, R27 ;  /* 0x0000001b1c1b2221 */ /* 0x000fca0000010000 */
.L_x_10190:
[----:B------:R-:W-:-:S04]  /*46f0*/  F2FP.BF16.PACK_AB R28, RZ, R27 ;  /* 0x0000001bff1c723e */ /* 0x000fc800000010ff */
[----:B------:R-:W-:Y:S02]  /*4700*/  PRMT R32, R32, 0x5410, R28 ;  /* 0x0000541020207816 */ /* 0x000fe4000000001c */
.L_x_10191:
[----:B------:R-:W-:Y:S01]  /*4710*/  PRMT R28, RZ, 0x5410, R157 ;  /* 0x00005410ff1c7816 */ /* 0x000fe2000000009d */
[----:B------:R-:W-:Y:S05]  /*4720*/  @P3 BRA `(.L_x_10192) ;  /* 0x0000008000003947 */ /* 0x000fea0003800000 */
[----:B------:R-:W-:-:S04]  /*4730*/  ISETP.NE.U32.AND P4, PT, RZ, c[0x0][0x180], PT ;  /* 0x00006000ff007a0c */ /* 0x000fc80003f85070 */
[----:B------:R-:W-:-:S13]  /*4740*/  ISETP.NE.AND.EX P4, PT, RZ, c[0x0][0x184], PT, P4 ;  /* 0x00006100ff007a0c */ /* 0x000fda0003f85340 */
[----:B------:R-:W-:Y:S05]  /*4750*/  @P4 BRA `(.L_x_10193) ;  /* 0x0000002000004947 */ /* 0x000fea0003800000 */
[----:B------:R-:W-:Y:S05]  /*4760*/  @P0 BRA `(.L_x_10194) ;  /* 0x0000008000000947 */ /* 0x000fea0003800000 */
[----:B------:R-:W-:Y:S05]  /*4770*/  BRA `(.L_x_10195) ;  /* 0x0000009000007947 */ /* 0x000fea0003800000 */
.L_x_10193:
[----:B-----5:R-:W-:-:S05]  /*4780*/  PRMT R29, RZ, 0x5410, R37 ;  /* 0x00005410ff1d7816 */ /* 0x020fca0000000025 */
[----:B------:R-:W-:Y:S01]  /*4790*/  FADD.FTZ R28, R29, R28 ;  /* 0x0000001c1d1c7221 */ /* 0x000fe20000010000 */
[----:B------:R-:W-:Y:S05]  /*47a0*/  BRA `(.L_x_10194) ;  /* 0x0000004000007947 */ /* 0x000fea0003800000 */
.L_x_10192:
[----:B-----5:R-:W-:-:S05]  /*47b0*/  PRMT R29, RZ, 0x5410, R41 ;  /* 0x00005410ff1d7816 */ /* 0x020fca0000000029 */
[----:B------:R-:W-:Y:S01]  /*47c0*/  FADD.FTZ R28, R29, R28 ;  /* 0x0000001c1d1c7221 */ /* 0x000fe20000010000 */
[----:B------:R-:W-:-:S05]  /*47d0*/  @P2 PRMT R29, RZ, 0x5410, R37 ;  /* 0x00005410ff1d2816 */ /* 0x000fca0000000025 */
[----:B------:R-:W-:-:S05]  /*47e0*/  @P2 FADD.FTZ R28, R29, R28 ;  /* 0x0000001c1d1c2221 */ /* 0x000fca0000010000 */
.L_x_10194:
[----:B------:R-:W-:-:S04]  /*47f0*/  F2FP.BF16.PACK_AB R29, RZ, R28 ;  /* 0x0000001cff1d723e */ /* 0x000fc800000010ff */
[----:B------:R-:W-:Y:S02]  /*4800*/  PRMT R33, R29, 0x7610, R33 ;  /* 0x000076101d217816 */ /* 0x000fe40000000021 */
.L_x_10195:
[----:B------:R-:W-:Y:S01]  /*4810*/  PRMT R30, RZ, 0x7610, R157 ;  /* 0x00007610ff1e7816 */ /* 0x000fe2000000009d */
[----:B------:R-:W-:Y:S05]  /*4820*/  @P3 BRA `(.L_x_10196) ;  /* 0x0000008000003947 */ /* 0x000fea0003800000 */
[----:B------:R-:W-:-:S04]  /*4830*/  ISETP.NE.U32.AND P4, PT, RZ, c[0x0][0x180], PT ;  /* 0x00006000ff007a0c */ /* 0x000fc80003f85070 */
[----:B------:R-:W-:-:S13]  /*4840*/  ISETP.NE.AND.EX P4, PT, RZ, c[0x0][0x184], PT, P4 ;  /* 0x00006100ff007a0c */ /* 0x000fda0003f85340 */
[----:B------:R-:W-:Y:S05]  /*4850*/  @P4 BRA `(.L_x_10197) ;  /* 0x0000002000004947 */ /* 0x000fea0003800000 */
[----:B------:R-:W-:Y:S05]  /*4860*/  @P0 BRA `(.L_x_10198) ;  /* 0x0000008000000947 */ /* 0x000fea0003800000 */
[----:B------:R-:W-:Y:S05]  /*4870*/  BRA `(.L_x_10199) ;  /* 0x0000009000007947 */ /* 0x000fea0003800000 */
.L_x_10197:
[----:B-----5:R-:W-:-:S05]  /*4880*/  PRMT R29, RZ, 0x7610, R37 ;  /* 0x00007610ff1d7816 */ /* 0x020fca0000000025 */
[----:B------:R-:W-:Y:S01]  /*4890*/  FADD.FTZ R30, R29, R30 ;  /* 0x0000001e1d1e7221 */ /* 0x000fe20000010000 */
[----:B------:R-:W-:Y:S05]  /*48a0*/  BRA `(.L_x_10198) ;  /* 0x0000004000007947 */ /* 0x000fea0003800000 */
.L_x_10196:
[----:B-----5:R-:W-:-:S05]  /*48b0*/  PRMT R29, RZ, 0x7610, R41 ;  /* 0x00007610ff1d7816 */ /* 0x020fca0000000029 */
[----:B------:R-:W-:Y:S01]  /*48c0*/  FADD.FTZ R30, R29, R30 ;  /* 0x0000001e1d1e7221 */ /* 0x000fe20000010000 */
[----:B------:R-:W-:-:S05]  /*48d0*/  @P2 PRMT R29, RZ, 0x7610, R37 ;  /* 0x00007610ff1d2816 */ /* 0x000fca0000000025 */
[----:B------:R-:W-:-:S05]  /*48e0*/  @P2 FADD.FTZ R30, R29, R30 ;  /* 0x0000001e1d1e2221 */ /* 0x000fca0000010000 */
.L_x_10198:
[----:B------:R-:W-:-:S04]  /*48f0*/  F2FP.BF16.PACK_AB R29, RZ, R30 ;  /* 0x0000001eff1d723e */ /* 0x000fc800000010ff */
[----:B------:R-:W-:Y:S02]  /*4900*/  PRMT R33, R33, 0x5410, R29 ;  /* 0x0000541021217816 */ /* 0x000fe4000000001d */
.L_x_10199:
[----:B------:R-:W-:Y:S01]  /*4910*/  PRMT R29, RZ, 0x5410, R158 ;  /* 0x00005410ff1d7816 */ /* 0x000fe2000000009e */
[----:B------:R-:W-:Y:S05]  /*4920*/  @P3 BRA `(.L_x_10200) ;  /* 0x0000008000003947 */ /* 0x000fea0003800000 */
[----:B------:R-:W-:-:S04]  /*4930*/  ISETP.NE.U32.AND P4, PT, RZ, c[0x0][0x180], PT ;  /* 0x00006000ff007a0c */ /* 0x000fc80003f85070 */
[----:B------:R-:W-:-:S13]  /*4940*/  ISETP.NE.AND.EX P4, PT, RZ, c[0x0][0x184], PT, P4 ;  /* 0x00006100ff007a0c */ /* 0x000fda0003f85340 */
[----:B------:R-:W-:Y:S05]  /*4950*/  @P4 BRA `(.L_x_10201) ;  /* 0x0000002000004947 */ /* 0x000fea0003800000 */
[----:B------:R-:W-:Y:S05]  /*4960*/  @P0 BRA `(.L_x_10202) ;  /* 0x0000008000000947 */ /* 0x000fea0003800000 */
[----:B------:R-:W-:Y:S05]  /*4970*/  BRA `(.L_x_10203) ;  /* 0x0000009000007947 */ /* 0x000fea0003800000 */
.L_x_10201:
[----:B-----5:R-:W-:-:S05]  /*4980*/  PRMT R156, RZ, 0x5410, R38 ;  /* 0x00005410ff9c7816 */ /* 0x020fca0000000026 */
[----:B------:R-:W-:Y:S01]  /*4990*/  FADD.FTZ R29, R156, R29 ;  /* 0x0000001d9c1d7221 */ /* 0x000fe20000010000 */
[----:B------:R-:W-:Y:S05]  /*49a0*/  BRA `(.L_x_10202) ;  /* 0x0000004000007947 */ /* 0x000fea0003800000 */
.L_x_10200:
[----:B-----5:R-:W-:-:S05]  /*49b0*/  PRMT R156, RZ, 0x5410, R42 ;  /* 0x00005410ff9c7816 */ /* 0x020fca000000002a */
[----:B------:R-:W-:Y:S01]  /*49c0*/  FADD.FTZ R29, R156, R29 ;  /* 0x0000001d9c1d7221 */ /* 0x000fe20000010000 */
[----:B------:R-:W-:-:S05]  /*49d0*/  @P2 PRMT R156, RZ, 0x5410, R38 ;  /* 0x00005410ff9c2816 */ /* 0x000fca0000000026 */
[----:B------:R-:W-:-:S05]  /*49e0*/  @P2 FADD.FTZ R29, R156, R29 ;  /* 0x0000001d9c1d2221 */ /* 0x000fca0000010000 */
.L_x_10202:
[----:B------:R-:W-:-:S04]  /*49f0*/  F2FP.BF16.PACK_AB R156, RZ, R29 ;  /* 0x0000001dff9c723e */ /* 0x000fc800000010ff */
[----:B------:R-:W-:Y:S02]  /*4a00*/  PRMT R34, R156, 0x7610, R34 ;  /* 0x000076109c227816 */ /* 0x000fe40000000022 */
.L_x_10203:
[----:B------:R-:W-:Y:S01]  /*4a10*/  PRMT R183, RZ, 0x7610, R158 ;  /* 0x00007610ffb77816 */ /* 0x000fe2000000009e */
[----:B------:R-:W-:Y:S05]  /*4a20*/  @P3 BRA `(.L_x_10204) ;  /* 0x0000008000003947 */ /* 0x000fea0003800000 */
[----:B------:R-:W-:-:S04]  /*4a30*/  ISETP.NE.U32.AND P4, PT, RZ, c[0x0][0x180], PT ;  /* 0x00006000ff007a0c */ /* 0x000fc80003f85070 */
[----:B------:R-:W-:-:S13]  /*4a40*/  ISETP.NE.AND.EX P4, PT, RZ, c[0x0][0x184], PT, P4 ;  /* 0x00006100ff007a0c */ /* 0x000fda0003f85340 */
[----:B------:R-:W-:Y:S05]  /*4a50*/  @P4 BRA `(.L_x_10205) ;  /* 0x0000002000004947 */ /* 0x000fea0003800000 */
[----:B------:R-:W-:Y:S05]  /*4a60*/  @P0 BRA `(.L_x_10206) ;  /* 0x0000008000000947 */ /* 0x000fea0003800000 */
[----:B------:R-:W-:Y:S05]  /*4a70*/  BRA `(.L_x_10207) ;  /* 0x0000009000007947 */ /* 0x000fea0003800000 */
.L_x_10205:
[----:B-----5:R-:W-:-:S05]  /*4a80*/  PRMT R156, RZ, 0x7610, R38 ;  /* 0x00007610ff9c7816 */ /* 0x020fca0000000026 */
[----:B------:R-:W-:Y:S01]  /*4a90*/  FADD.FTZ R183, R156, R183 ;  /* 0x000000b79cb77221 */ /* 0x000fe20000010000 */
[----:B------:R-:W-:Y:S05]  /*4aa0*/  BRA `(.L_x_10206) ;  /* 0x0000004000007947 */ /* 0x000fea0003800000 */
.L_x_10204:
[----:B-----5:R-:W-:-:S05]  /*4ab0*/  PRMT R156, RZ, 0x7610, R42 ;  /* 0x00007610ff9c7816 */ /* 0x020fca000000002a */
[----:B------:R-:W-:Y:S01]  /*4ac0*/  FADD.FTZ R183, R156, R183 ;  /* 0x000000b79cb77221 */ /* 0x000fe20000010000 */
[----:B------:R-:W-:-:S05]  /*4ad0*/  @P2 PRMT R156, RZ, 0x7610, R38 ;  /* 0x00007610ff9c2816 */ /* 0x000fca0000000026 */
[----:B------:R-:W-:-:S05]  /*4ae0*/  @P2 FADD.FTZ R183, R156, R183 ;  /* 0x000000b79cb72221 */ /* 0x000fca0000010000 */
.L_x_10206:
[----:B------:R-:W-:-:S04]  /*4af0*/  F2FP.BF16.PACK_AB R156, RZ, R183 ;  /* 0x000000b7ff9c723e */ /* 0x000fc800000010ff */
[----:B------:R-:W-:Y:S02]  /*4b00*/  PRMT R34, R34, 0x5410, R156 ;  /* 0x0000541022227816 */ /* 0x000fe4000000009c */
.L_x_10207:
[----:B------:R-:W-:Y:S01]  /*4b10*/  PRMT R184, RZ, 0x5410, R159 ;  /* 0x00005410ffb87816 */ /* 0x000fe2000000009f */
[----:B------:R-:W-:Y:S05]  /*4b20*/  @P3 BRA `(.L_x_10208) ;  /* 0x0000008000003947 */ /* 0x000fea0003800000 */
[----:B------:R-:W-:-:S04]  /*4b30*/  ISETP.NE.U32.AND P4, PT, RZ, c[0x0][0x180], PT ;  /* 0x00006000ff007a0c */ /* 0x000fc80003f85070 */
[----:B------:R-:W-:-:S13]  /*4b40*/  ISETP.NE.AND.EX P4, PT, RZ, c[0x0][0x184], PT, P4 ;  /* 0x00006100ff007a0c */ /* 0x000fda0003f85340 */
[----:B------:R-:W-:Y:S05]  /*4b50*/  @P4 BRA `(.L_x_10209) ;  /* 0x0000002000004947 */ /* 0x000fea0003800000 */
[----:B------:R-:W-:Y:S05]  /*4b60*/  @P0 BRA `(.L_x_10210) ;  /* 0x0000008000000947 */ /* 0x000fea0003800000 */
[----:B------:R-:W-:Y:S05]  /*4b70*/  BRA `(.L_x_10211) ;  /* 0x0000009000007947 */ /* 0x000fea0003800000 */
.L_x_10209:
[----:B-----5:R-:W-:-:S05]  /*4b80*/  PRMT R157, RZ, 0x5410, R39 ;  /* 0x00005410ff9d7816 */ /* 0x020fca0000000027 */
[----:B------:R-:W-:Y:S01]  /*4b90*/  FADD.FTZ R184, R157, R184 ;  /* 0x000000b89db87221 */ /* 0x000fe20000010000 */
[----:B------:R-:W-:Y:S05]  /*4ba0*/  BRA `(.L_x_10210) ;  /* 0x0000004000007947 */ /* 0x000fea0003800000 */
.L_x_10208:
[----:B-----5:R-:W-:-:S05]  /*4bb0*/  PRMT R157, RZ, 0x5410, R43 ;  /* 0x00005410ff9d7816 */ /* 0x020fca000000002b */
[----:B------:R-:W-:Y:S01]  /*4bc0*/  FADD.FTZ R184, R157, R184 ;  /* 0x000000b89db87221 */ /* 0x000fe20000010000 */
[----:B------:R-:W-:-:S05]  /*4bd0*/  @P2 PRMT R157, RZ, 0x5410, R39 ;  /* 0x00005410ff9d2816 */ /* 0x000fca0000000027 */
[----:B------:R-:W-:-:S05]  /*4be0*/  @P2 FADD.FTZ R184, R157, R184 ;  /* 0x000000b89db82221 */ /* 0x000fca0000010000 */
.L_x_10210:
[----:B------:R-:W-:-:S04]  /*4bf0*/  F2FP.BF16.PACK_AB R156, RZ, R184 ;  /* 0x000000b8ff9c723e */ /* 0x000fc800000010ff */
[----:B------:R-:W-:Y:S02]  /*4c00*/  PRMT R35, R156, 0x7610, R35 ;  /* 0x000076109c237816 */ /* 0x000fe40000000023 */
.L_x_10211:
[----:B------:R-:W-:Y:S01]  /*4c10*/  PRMT R193, RZ, 0x7610, R159 ;  /* 0x00007610ffc17816 */ /* 0x000fe2000000009f */
[----:B------:R-:W-:Y:S05]  /*4c20*/  @P3 BRA `(.L_x_10212) ;  /* 0x0000008000003947 */ /* 0x000fea0003800000 */
[----:B------:R-:W-:-:S04]  /*4c30*/  ISETP.NE.U32.AND P2, PT, RZ, c[0x0][0x180], PT ;  /* 0x00006000ff007a0c */ /* 0x000fc80003f45070 */
[----:B------:R-:W-:-:S13]  /*4c40*/  ISETP.NE.AND.EX P2, PT, RZ, c[0x0][0x184], PT, P2 ;  /* 0x00006100ff007a0c */ /* 0x000fda0003f45320 */
[----:B------:R-:W-:Y:S05]  /*4c50*/  @P2 BRA `(.L_x_10213) ;  /* 0x0000002000002947 */ /* 0x000fea0003800000 */
[----:B------:R-:W-:Y:S05]  /*4c60*/  @P0 BRA `(.L_x_10214) ;  /* 0x0000008000000947 */ /* 0x000fea0003800000 */
[----:B------:R-:W-:Y:S05]  /*4c70*/  BRA `(.L_x_10215) ;  /* 0x0000009000007947 */ /* 0x000fea0003800000 */
.L_x_10213:
[----:B-----5:R-:W-:-:S05]  /*4c80*/  PRMT R156, RZ, 0x7610, R39 ;  /* 0x00007610ff9c7816 */ /* 0x020fca0000000027 */
[----:B------:R-:W-:Y:S01]  /*4c90*/  FADD.FTZ R193, R156, R193 ;  /* 0x000000c19cc17221 */ /* 0x000fe20000010000 */
[----:B------:R-:W-:Y:S05]  /*4ca0*/  BRA `(.L_x_10214) ;  /* 0x0000004000007947 */ /* 0x000fea0003800000 */
.L_x_10212:
[----:B-----5:R-:W-:-:S05]  /*4cb0*/  PRMT R156, RZ, 0x7610, R43 ;  /* 0x00007610ff9c7816 */ /* 0x020fca000000002b */
[----:B------:R-:W-:Y:S01]  /*4cc0*/  FADD.FTZ R193, R156, R193 ;  /* 0x000000c19cc17221 */ /* 0x000fe20000010000 */
[----:B------:R-:W-:-:S05]  /*4cd0*/  @P2 PRMT R156, RZ, 0x7610, R39 ;  /* 0x00007610ff9c2816 */ /* 0x000fca0000000027 */
[----:B------:R-:W-:-:S05]  /*4ce0*/  @P2 FADD.FTZ R193, R156, R193 ;  /* 0x000000c19cc12221 */ /* 0x000fca0000010000 */
.L_x_10214:
[----:B------:R-:W-:-:S04]  /*4cf0*/  F2FP.BF16.PACK_AB R156, RZ, R193 ;  /* 0x000000c1ff9c723e */ /* 0x000fc800000010ff */
[----:B------:R-:W-:Y:S02]  /*4d00*/  PRMT R35, R35, 0x5410, R156 ;  /* 0x0000541023237816 */ /* 0x000fe4000000009c */
.L_x_10215:
[----:B------:R-:W-:-:S04]  /*4d10*/  @P0 LEA R156, P2, R190, c[0x0][0x188], 0x4 ;  /* 0x00006200be9c0a11 */ /* 0x000fc800078420ff */
[----:B------:R-:W-:-:S05]  /*4d20*/  @P0 LEA.HI.X R157, R190, c[0x0][0x18c], RZ, 0x4, P2 ;  /* 0x00006300be9d0a11 */ /* 0x000fca00010f24ff */
[----:B------:R1:W-:Y:S04]  /*4d30*/  @P0 STG.E.128 [R156.64], R32 ;  /* 0x000000209c000986 */ /* 0x0003e8000c101d04 */
.L_x_10183:
[----:B------:R-:W-:Y:S05]  /*4d40*/  BSYNC B0 ;  /* 0x0000000000007941 */ /* 0x000fea0003800000 */
.L_x_10182:
[----:B-1----:R-:W-:Y:S01]  /*4d50*/  FADD.FTZ R156, RZ, R8 ;  /* 0x00000008ff9c7221 */ /* 0x002fe20000010000 */
[C---:B------:R-:W-:Y:S02]  /*4d60*/  ISETP.GT.U32.AND P3, PT, R2.reuse, 0xff, PT ;  /* 0x000000ff0200780c */ /* 0x040fe40003f64070 */
[----:B------:R-:W-:Y:S01]  /*4d70*/  LOP3.LUT P2, RZ, R5, 0xff, RZ, 0xc0, !PT ;  /* 0x000000ff05ff7812 */ /* 0x000fe2000784c0ff */
[----:B------:R-:W-:Y:S01]  /*4d80*/  FADD.FTZ R157, R15, R156 ;  /* 0x0000009c0f9d7221 */ /* 0x000fe20000010000 */
[----:B------:R-:W-:Y:S02]  /*4d90*/  SHF.R.U32.HI R190, RZ, 0x5, R0 ;  /* 0x00000005ffbe7819 */ /* 0x000fe40000011600 */
[----:B------:R-:W-:Y:S01]  /*4da0*/  ISETP.GT.U32.AND P4, PT, R2, 0x27f, PT ;  /* 0x0000027f0200780c */ /* 0x000fe20003f84070 */
[----:B------:R-:W-:Y:S01]  /*4db0*/  FADD.FTZ R157, R16, R157 ;  /* 0x0000009d109d7221 */ /* 0x000fe20000010000 */
[----:B------:R-:W-:Y:S02]  /*4dc0*/  LOP3.LUT R190, R190, 0x7fffffc, RZ, 0xc0, !PT ;  /* 0x07fffffcbebe7812 */ /* 0x000fe400078ec0ff */
[----:B------:R-:W-:Y:S01]  /*4dd0*/  ISETP.GT.U32.AND P5, PT, R2, 0x2ff, PT ;  /* 0x000002ff0200780c */ /* 0x000fe20003fa4070 */
[----:B------:R-:W-:Y:S01]  /*4de0*/  FADD.FTZ R156, R170, R157 ;  /* 0x0000009daa9c7221 */ /* 0x000fe20000010000 */
[----:B------:R-:W-:-:S03]  /*4df0*/  ISETP.GT.U32.AND P6, PT, R2, 0x37f, PT ;  /* 0x0000037f0200780c */ /* 0x000fc60003fc4070 */
        /* <DEDUP_REMOVED lines=12> */
[----:B------:R-:W-:Y:S01]  /*4ec0*/  FADD.FTZ R157, R173, R158 ;  /* 0x0000009ead9d7221 */ /* 0x000fe20000010000 */
[----:B------:R-:W-:-:S03]  /*4ed0*/  P2R R158, PR, RZ, 0x8 ;  /* 0x00000008ff9e7803 */ /* 0x000fc60000000000 */
        /* <DEDUP_REMOVED lines=44> */
[----:B------:R1:W2:Y:S02]  /*51a0*/  SHFL.BFLY PT, R157, R156, 0x1, 0x1f ;  /* 0x0c201f009c9d7f89 */ /* 0x0002a400000e0000 */
.L_x_10234:
[----:B--2---:R-:W-:Y:S01]  /*51b0*/  FADD.FTZ R157, R156, R157 ;  /* 0x0000009d9c9d7221 */ /* 0x004fe20000010000 */
[----:B------:R-:W-:Y:S05]  /*51c0*/  BRA.DIV ~URZ, `(.L_x_10217) ;  /* 0x00001d027f007947 */ /* 0x000fea000b800000 */
[----:B-1----:R-:W1:Y:S01]  /*51d0*/  SHFL.BFLY PT, R156, R157, 0x2, 0x1f ;  /* 0x0c401f009d9c7f89 */ /* 0x002e6200000e0000 */
[----:B------:R-:W-:Y:S02]  /*51e0*/  P2R R195, PR, RZ, 0x1 ;  /* 0x00000001ffc37803 */ /* 0x000fe40000000000 */
[----:B------:R-:W-:Y:S01]  /*51f0*/  ISETP.GT.U32.AND P0, PT, R2, 0xff, PT ;  /* 0x000000ff0200780c */ /* 0x000fe20003f04070 */
[----:B-1----:R-:W-:-:S05]  /*5200*/  FADD.FTZ R157, R157, R156 ;  /* 0x0000009c9d9d7221 */ /* 0x002fca0000010000 */
[----:B------:R-:W1:Y:S02]  /*5210*/  SHFL.BFLY PT, R156, R157, 0x4, 0x1f ;  /* 0x0c801f009d9c7f89 */ /* 0x000e6400000e0000 */
[----:B-1----:R-:W-:-:S05]  /*5220*/  FADD.FTZ R158, R157, R156 ;  /* 0x0000009c9d9e7221 */ /* 0x002fca0000010000 */
[----:B------:R-:W1:Y:S02]  /*5230*/  SHFL.BFLY PT, R159, R158, 0x8, 0x1f ;  /* 0x0d001f009e9f7f89 */ /* 0x000e6400000e0000 */
[----:B-1----:R-:W-:-:S05]  /*5240*/  FADD.FTZ R159, R158, R159 ;  /* 0x0000009f9e9f7221 */ /* 0x002fca0000010000 */
[----:B------:R-:W1:Y:S02]  /*5250*/  SHFL.BFLY PT, R156, R159, 0x10, 0x1f ;  /* 0x0e001f009f9c7f89 */ /* 0x000e6400000e0000 */
[----:B-1----:R-:W-:-:S04]  /*5260*/  FADD.FTZ R156, R159, R156 ;  /* 0x0000009c9f9c7221 */ /* 0x002fc80000010000 */
[----:B0-----:R-:W-:-:S04]  /*5270*/  FMUL.FTZ R156, R3, R156 ;  /* 0x0000009c039c7220 */ /* 0x001fc80000410000 */
        /* <DEDUP_REMOVED lines=123> */
.L_x_10235:
        /* <DEDUP_REMOVED lines=12> */
[----:B------:R-:W-:Y:S01]  /*5af0*/  MOV R158, RZ ;  /* 0x000000ff009e7202 */ /* 0x000fe20000000f00 */
[----:B------:R-:W-:Y:S02]  /*5b00*/  @!P2 IMAD.MOV.U32 R158, RZ, RZ, R6 ;  /* 0x000000ffff9ea224 */ /* 0x000fe400078e0006 */
[----:B------:R-:W-:Y:S02]  /*5b10*/  BSSY B0, `(.L_x_10218) ;  /* 0x0000055000007945 */ /* 0x000fe40003800000 */
[----:B------:R-:W-:Y:S01]  /*5b20*/  I2F R199, R158 ;  /* 0x0000009e00c77306 */ /* 0x000fe20000201400 */
[----:B------:R-:W0:Y:S04]  /*5b30*/  SHFL.DOWN PT, R191, R158, 0x2, 0x1f ;  /* 0x08401f009ebf7f89 */ /* 0x000e2800000e0000 */
[----:B------:R-:W-:Y:S01]  /*5b40*/  @!P2 LDS.64 R156, [R190.X8] ;  /* 0x00000000be9ca984 */ /* 0x000fe20000008a00 */
[----:B------:R-:W-:Y:S01]  /*5b50*/  ISETP.NE.AND P2, PT, RZ, UR6, PT ;  /* 0x00000006ff007c0c */ /* 0x000fe2000bf45270 */
[----:B0-----:R-:W-:-:S02]  /*5b60*/  IMAD.IADD R194, R191, 0x1, R158 ;  /* 0x00000001bfc27824 */ /* 0x001fc400078e029e */
[----:B------:R-:W-:Y:S03]  /*5b70*/  I2F R191, R191 ;  /* 0x000000bf00bf7306 */ /* 0x000fe60000201400 */
[----:B------:R-:W0:Y:S05]  /*5b80*/  SHFL.DOWN PT, R203, R194, 0x1, 0x1f ;  /* 0x08201f00c2cb7f89 */ /* 0x000e2a00000e0000 */
[----:B------:R-:W1:Y:S08]  /*5b90*/  I2F R196, R194 ;  /* 0x000000c200c47306 */ /* 0x000e700000201400 */
[----:B-1----:R-:W-:Y:S01]  /*5ba0*/  MUFU.RCP R197, R196 ;  /* 0x000000c400c57308 */ /* 0x002fe20000001000 */
[----:B0-----:R-:W-:Y:S01]  /*5bb0*/  IADD3 R198, R194, R203, RZ ;  /* 0x000000cbc2c67210 */ /* 0x001fe20007ffe0ff */
[----:B------:R-:W0:Y:S06]  /*5bc0*/  SHFL.DOWN PT, R195, R156, 0x2, 0x1f ;  /* 0x08401f009cc37f89 */ /* 0x000e2c00000e0000 */
[----:B------:R-:W-:Y:S08]  /*5bd0*/  I2F R203, R203 ;  /* 0x000000cb00cb7306 */ /* 0x000ff00000201400 */
[----:B------:R-:W1:Y:S01]  /*5be0*/  I2F R198, R198 ;  /* 0x000000c600c67306 */ /* 0x000e620000201400 */
[----:B0-----:R-:W-:-:S07]  /*5bf0*/  FMUL.FTZ R190, R195, R191 ;  /* 0x000000bfc3be7220 */ /* 0x001fce0000410000 */
[----:B-1----:R-:W0:Y:S01]  /*5c00*/  MUFU.RCP R200, R198 ;  /* 0x000000c600c87308 */ /* 0x002e220000001000 */
[----:B------:R-:W-:Y:S02]  /*5c10*/  FFMA.FTZ R190, R199, R156, R190 ;  /* 0x0000009cc7be7223 */ /* 0x000fe400000100be */
        /* <DEDUP_REMOVED lines=30> */
[----:B------:R-:W-:Y:S01]  /*5e00*/  @!P2 MOV R157, 0x4 ;  /* 0x00000004009da802 */ /* 0x000fe20000000f00 */
[----:B------:R0:W-:Y:S04]  /*5e10*/  @!P2 STG.E [R158.64], R205 ;  /* 0x000000cd9e00a986 */ /* 0x0001e8000c101904 */
        /* <DEDUP_REMOVED lines=20> */
[----:B-----5:R-:W-:Y:S02]  /*5f60*/  FFMA.FTZ R156, R144, R157, R152 ;  /* 0x0000009d909c7223 */ /* 0x020fe40000010098 */
[----:B------:R-:W-:-:S02]  /*5f70*/  FFMA.FTZ R157, R145, R158, R153 ;  /* 0x0000009e919d7223 */ /* 0x000fc40000010099 */
[----:B------:R-:W-:Y:S02]  /*5f80*/  FFMA.FTZ R158, R140, R191, R148 ;  /* 0x000000bf8c9e7223 */ /* 0x000fe40000010094 */
[----:B------:R-:W-:Y:S01]  /*5f90*/  FFMA.FTZ R159, R146, R159, R154 ;  /* 0x0000009f929f7223 */ /* 0x000fe2000001009a */
[----:B------:R-:W-:Y:S01]  /*5fa0*/  F2FP.BF16.PACK_AB R156, R157, R156 ;  /* 0x0000009c9d9c723e */ /* 0x000fe200000010ff */
[----:B------:R-:W-:Y:S02]  /*5fb0*/  FFMA.FTZ R196, R147, R196, R155 ;  /* 0x000000c493c47223 */ /* 0x000fe4000001009b */
[----:B------:R-:W-:Y:S02]  /*5fc0*/  FFMA.FTZ R191, R141, R200, R149 ;  /* 0x000000c88dbf7223 */ /* 0x000fe40000010095 */
[----:B------:R-:W-:Y:S01]  /*5fd0*/  FFMA.FTZ R197, R142, R197, R150 ;  /* 0x000000c58ec57223 */ /* 0x000fe20000010096 */
[----:B------:R-:W-:Y:S01]  /*5fe0*/  F2FP.BF16.PACK_AB R157, R196, R159 ;  /* 0x0000009fc49d723e */ /* 0x000fe200000010ff */
[----:B------:R-:W-:Y:S01]  /*5ff0*/  FFMA.FTZ R204, R143, R204, R151 ;  /* 0x000000cc8fcc7223 */ /* 0x000fe20000010097 */
[----:B------:R-:W-:Y:S01]  /*6000*/  F2FP.BF16.PACK_AB R158, R191, R158 ;  /* 0x0000009ebf9e723e */ /* 0x000fe200000010ff */
[----:B------:R-:W-:-:S03]  /*6010*/  IMAD.MOV.U32 R190, RZ, RZ, 0x10 ;  /* 0x00000010ffbe7424 */ /* 0x000fc600078e00ff */
[----:B------:R-:W-:Y:S01]  /*6020*/  F2FP.BF16.PACK_AB R159, R204, R197 ;  /* 0x000000c5cc9f723e */ /* 0x000fe200000010ff */
[C---:B------:R-:W-:Y:S01]  /*6030*/  IMAD.WIDE.U32 R190, R7.reuse, R190, c[0x0][0x208] ;  /* 0x0000820007be7625 */ /* 0x040fe200078e00be */
[----:B------:R-:W-:-:S04]  /*6040*/  IADD3 R7, R7, 0x80, RZ ;  /* 0x0000008007077810 */ /* 0x000fc80007ffe0ff */
[----:B------:R0:W-:Y:S03]  /*6050*/  STG.E.128 [R190.64], R156 ;  /* 0x0000009cbe007986 */ /* 0x0001e6000c101d04 */
.L_x_10219:
[----:B------:R-:W-:Y:S05]  /*6060*/  BSYNC B0 ;  /* 0x0000000000007941 */ /* 0x000fea0003800000 */
.L_x_10218:
[----:B------:R-:W-:Y:S01]  /*6070*/  ISETP.GE.U32.AND P2, PT, R2, 0x100, PT ;  /* 0x000001000200780c */ /* 0x000fe20003f46070 */
        /* <DEDUP_REMOVED lines=34> */
.L_x_10221:
[----:B------:R-:W-:Y:S05]  /*62a0*/  BSYNC B0 ;  /* 0x0000000000007941 */ /* 0x000fea0003800000 */
.L_x_10220:
        /* <DEDUP_REMOVED lines=31> */
[C---:B------:R-:W-:Y:S01]  /*64a0*/  IMAD.WIDE.U32 R190, R7.reuse, R190, c[0x0][0x208] ;  /* 0x0000820007be7625 */ /* 0x040fe200078e00be */
[----:B------:R-:W-:-:S02]  /*64b0*/  IADD3 R7, R7, 0x80, RZ ;  /* 0x0000008007077810 */ /* 0x000fc40007ffe0ff */
[----:B------:R-:W-:-:S05]  /*64c0*/  F2FP.BF16.PACK_AB R159, R204, R197 ;  /* 0x000000c5cc9f723e */ /* 0x000fca00000010ff */
[----:B------:R0:W-:Y:S02]  /*64d0*/  STG.E.128 [R190.64], R156 ;  /* 0x0000009cbe007986 */ /* 0x0001e4000c101d04 */
.L_x_10223:
[----:B------:R-:W-:Y:S05]  /*64e0*/  BSYNC B0 ;  /* 0x0000000000007941 */ /* 0x000fea0003800000 */
.L_x_10222:
        /* <DEDUP_REMOVED lines=35> */
.L_x_10225:
[----:B------:R-:W-:Y:S05]  /*6720*/  BSYNC B0 ;  /* 0x0000000000007941 */ /* 0x000fea0003800000 */
.L_x_10224:
        /* <DEDUP_REMOVED lines=14> */
[C---:B------:R-:W-:Y:S01]  /*6810*/  FMUL.FTZ R159, R195.reuse, R190 ;  /* 0x000000bec39f7220 */ /* 0x040fe20000410000 */
[----:B------:R-:W-:Y:S01]  /*6820*/  MOV R190, 0x10 ;  /* 0x0000001000be7802 */ /* 0x000fe20000000f00 */
[----:B------:R-:W-:-:S02]  /*6830*/  FMUL.FTZ R196, R195, R196 ;  /* 0x000000c4c3c47220 */ /* 0x000fc40000410000 */
[C---:B------:R-:W-:Y:S02]  /*6840*/  FMUL.FTZ R200, R195.reuse, R200 ;  /* 0x000000c8c3c87220 */ /* 0x040fe40000410000 */
[C---:B------:R-:W-:Y:S02]  /*6850*/  FMUL.FTZ R197, R195.reuse, R202 ;  /* 0x000000cac3c57220 */ /* 0x040fe40000410000 */
[----:B------:R-:W-:Y:S02]  /*6860*/  FMUL.FTZ R204, R195, R204 ;  /* 0x000000ccc3cc7220 */ /* 0x000fe40000410000 */
[----:B-----5:R-:W-:Y:S02]  /*6870*/  FFMA.FTZ R156, R80, R157, R88 ;  /* 0x0000009d509c7223 */ /* 0x020fe40000010058 */
        /* <DEDUP_REMOVED lines=14> */
.L_x_10227:
[----:B------:R-:W-:Y:S05]  /*6960*/  BSYNC B0 ;  /* 0x0000000000007941 */ /* 0x000fea0003800000 */
.L_x_10226:
        /* <DEDUP_REMOVED lines=35> */
.L_x_10229:
[----:B------:R-:W-:Y:S05]  /*6ba0*/  BSYNC B0 ;  /* 0x0000000000007941 */ /* 0x000fea0003800000 */
.L_x_10228:
        /* <DEDUP_REMOVED lines=12> */
[C---:B------:R-:W-:Y:S01]  /*6c70*/  FMUL.FTZ R191, R195.reuse, R198 ;  /* 0x000000c6c3bf7220 */ /* 0x040fe20000410000 */
[----:B------:R-:W-:Y:S01]  /*6c80*/  HFMA2.MMA R198, -RZ, RZ, 0, 9.5367431640625e-07 ;  /* 0x00000010ffc67435 */ /* 0x000fe200000001ff */
        /* <DEDUP_REMOVED lines=9> */
[----:B------:R-:W-:Y:S02]  /*6d20*/  FFMA.FTZ R195, R45, R200, R53 ;  /* 0x000000c82dc37223 */ /* 0x000fe40000010035 */
[----:B------:R-:W-:Y:S02]  /*6d30*/  FFMA.FTZ R191, R49, R158, R57 ;  /* 0x0000009e31bf7223 */ /* 0x000fe40000010039 */
[----:B------:R-:W-:Y:S01]  /*6d40*/  FFMA.FTZ R159, R46, R197, R54 ;  /* 0x000000c52e9f7223 */ /* 0x000fe20000010036 */
[----:B------:R-:W-:Y:S01]  /*6d50*/  F2FP.BF16.PACK_AB R158, R195, R190 ;  /* 0x000000bec39e723e */ /* 0x000fe200000010ff */
[----:B------:R-:W-:Y:S01]  /*6d60*/  FFMA.FTZ R194, R47, R194, R55 ;  /* 0x000000c22fc27223 */ /* 0x000fe20000010037 */
[----:B------:R-:W-:Y:S01]  /*6d70*/  F2FP.BF16.PACK_AB R156, R191, R156 ;  /* 0x0000009cbf9c723e */ /* 0x000fe200000010ff */
[----:B------:R-:W-:-:S02]  /*6d80*/  FFMA.FTZ R196, R51, R196, R59 ;  /* 0x000000c433c47223 */ /* 0x000fc4000001003b */
[----:B------:R-:W-:Y:S01]  /*6d90*/  IMAD.WIDE.U32 R190, R7, R198, c[0x0][0x208] ;  /* 0x0000820007be7625 */ /* 0x000fe200078e00c6 */
[----:B------:R-:W-:Y:S02]  /*6da0*/  F2FP.BF16.PACK_AB R159, R194, R159 ;  /* 0x0000009fc29f723e */ /* 0x000fe400000010ff */
[----:B------:R-:W-:-:S05]  /*6db0*/  F2FP.BF16.PACK_AB R157, R196, R157 ;  /* 0x0000009dc49d723e */ /* 0x000fca00000010ff */
[----:B------:R0:W-:Y:S02]  /*6dc0*/  STG.E.128 [R190.64], R156 ;  /* 0x0000009cbe007986 */ /* 0x0001e4000c101d04 */
.L_x_10231:
[----:B------:R-:W-:Y:S05]  /*6dd0*/  BSYNC B0 ;  /* 0x0000000000007941 */ /* 0x000fea0003800000 */
.L_x_10230:
[----:B------:R-:W-:Y:S02]  /*6de0*/  LOP3.LUT P2, RZ, R5, 0xff, RZ, 0xc0, !PT ;  /* 0x000000ff05ff7812 */ /* 0x000fe4000784c0ff */
[----:B------:R-:W-:Y:S02]  /*6df0*/  IADD3 R4, R4, c[0x0][0x160], RZ ;  /* 0x0000580004047a10 */ /* 0x000fe40007ffe0ff */
[----:B------:R-:W-:Y:S02]  /*6e00*/  SEL R5, RZ, 0x1, P2 ;  /* 0x00000001ff057807 */ /* 0x000fe40001000000 */
[----:B------:R-:W-:-:S13]  /*6e10*/  ISETP.GE.AND P2, PT, R4, c[0x0][0x164], PT ;  /* 0x0000590004007a0c */ /* 0x000fda0003f46270 */
[----:B0----5:R-:W-:Y:S01]  /*6e20*/  @P2 CALL.REL.NOINC `(.L_x_10232) ;  /* 0x0000001000002944 */ /* 0x021fe20003c00000 */
[----:B------:R-:W-:Y:S05]  /*6e30*/  BRA `(.L_x_10233) ;  /* 0xffff9cc000007947 */ /* 0x000fea000383ffff */
.L_x_10232:
[----:B------:R-:W-:Y:S05]  /*6e40*/  EXIT ;  /* 0x000000000000794d */ /* 0x000fea0003800000 */
.L_x_10216:
[----:B------:R-:W-:Y:S01]  /*6e50*/  IMAD.MOV.U32 R157, RZ, RZ, R156 ;  /* 0x000000ffff9d7224 */ /* 0x000fe200078e009c */
[----:B------:R-:W-:Y:S01]  /*6e60*/  MOV R196, 0x1 ;  /* 0x0000000100c47802 */ /* 0x000fe20000000f00 */
[----:B------:R-:W-:Y:S01]  /*6e70*/  IMAD.MOV.U32 R194, RZ, RZ, 0x1f ;  /* 0x0000001fffc27424 */ /* 0x000fe200078e00ff */
[----:B------:R-:W-:Y:S02]  /*6e80*/  MOV R195, 0xffffffff ;  /* 0xffffffff00c37802 */ /* 0x000fe40000000f00 */
[----:B------:R-:W-:Y:S02]  /*6e90*/  MOV R158, 0x6eb0 ;  /* 0x00006eb0009e7802 */ /* 0x000fe40000000f00 */
[----:B0----5:R-:W-:Y:S05]  /*6ea0*/  CALL.REL.NOINC `($__internal_18_$__cuda_sm70_shflsync_bfly_p) ;  /* 0x00000ae000007944 */ /* 0x021fea0003c00000 */
[----:B01----:R-:W-:Y:S01]  /*6eb0*/  IMAD.MOV.U32 R157, RZ, RZ, R196 ;  /* 0x000000ffff9d7224 */ /* 0x003fe200078e00c4 */
[----:B------:R-:W-:Y:S05]  /*6ec0*/  BRA `(.L_x_10234) ;  /* 0xffffe2e000007947 */ /* 0x000fea000383ffff */
.L_x_10217:
[----:B------:R-:W-:Y:S01]  /*6ed0*/  HFMA2.MMA R196, -RZ, RZ, 0, 1.1920928955078125e-07 ;  /* 0x00000002ffc47435 */ /* 0x000fe200000001ff */
[----:B------:R-:W-:Y:S01]  /*6ee0*/  IMAD.MOV.U32 R194, RZ, RZ, 0x1f ;  /* 0x0000001fffc27424 */ /* 0x000fe200078e00ff */
[----:B------:R-:W-:Y:S02]  /*6ef0*/  MOV R195, 0xffffffff ;  /* 0xffffffff00c37802 */ /* 0x000fe40000000f00 */
[----:B------:R-:W-:-:S02]  /*6f00*/  MOV R158, 0x6f20 ;  /* 0x00006f20009e7802 */ /* 0x000fc40000000f00 */
[----:B01---5:R-:W-:Y:S05]  /*6f10*/  CALL.REL.NOINC `($__internal_18_$__cuda_sm70_shflsync_bfly_p) ;  /* 0x00000a7000007944 */ /* 0x023fea0003c00000 */
[----:B0-----:R-:W-:Y:S01]  /*6f20*/  HFMA2.MMA R194, -RZ, RZ, 0, 1.847743988037109375e-06 ;  /* 0x0000001fffc27435 */ /* 0x001fe200000001ff */
[----:B-1----:R-:W-:Y:S01]  /*6f30*/  FADD.FTZ R157, R157, R196 ;  /* 0x000000c49d9d7221 */ /* 0x002fe20000010000 */
[----:B------:R-:W-:Y:S01]  /*6f40*/  MOV R158, 0x6f80 ;  /* 0x00006f80009e7802 */ /* 0x000fe20000000f00 */
[----:B------:R-:W-:-:S02]  /*6f50*/  IMAD.MOV.U32 R196, RZ, RZ, 0x4 ;  /* 0x00000004ffc47424 */ /* 0x000fc400078e00ff */
[----:B------:R-:W-:Y:S02]  /*6f60*/  IMAD.MOV.U32 R195, RZ, RZ, -0x1 ;  /* 0xffffffffffc37424 */ /* 0x000fe400078e00ff */
[----:B------:R-:W-:Y:S05]  /*6f70*/  CALL.REL.NOINC `($__internal_18_$__cuda_sm70_shflsync_bfly_p) ;  /* 0x00000a1000007944 */ /* 0x000fea0003c00000 */
[----:B01----:R-:W-:Y:S01]  /*6f80*/  FADD.FTZ R157, R157, R196 ;  /* 0x000000c49d9d7221 */ /* 0x003fe20000010000 */
[----:B------:R-:W-:Y:S01]  /*6f90*/  MOV R196, 0x8 ;  /* 0x0000000800c47802 */ /* 0x000fe20000000f00 */
[----:B------:R-:W-:Y:S01]  /*6fa0*/  IMAD.MOV.U32 R194, RZ, RZ, 0x1f ;  /* 0x0000001fffc27424 */ /* 0x000fe200078e00ff */
[----:B------:R-:W-:Y:S02]  /*6fb0*/  MOV R195, 0xffffffff ;  /* 0xffffffff00c37802 */ /* 0x000fe40000000f00 */
[----:B------:R-:W-:Y:S02]  /*6fc0*/  MOV R158, 0x6fe0 ;  /* 0x00006fe0009e7802 */ /* 0x000fe40000000f00 */
[----:B------:R-:W-:Y:S05]  /*6fd0*/  CALL.REL.NOINC `($__internal_18_$__cuda_sm70_shflsync_bfly_p) ;  /* 0x000009b000007944 */ /* 0x000fea0003c00000 */
[----:B0-----:R-:W-:Y:S01]  /*6fe0*/  HFMA2.MMA R194, -RZ, RZ, 0, 1.847743988037109375e-06 ;  /* 0x0000001fffc27435 */ /* 0x001fe200000001ff */
[----:B-1----:R-:W-:Y:S01]  /*6ff0*/  FADD.FTZ R157, R157, R196 ;  /* 0x000000c49d9d7221 */ /* 0x002fe20000010000 */
[----:B------:R-:W-:Y:S01]  /*7000*/  MOV R158, 0x7040 ;  /* 0x00007040009e7802 */ /* 0x000fe20000000f00 */
[----:B------:R-:W-:Y:S02]  /*7010*/  IMAD.MOV.U32 R196, RZ, RZ, 0x10 ;  /* 0x00000010ffc47424 */ /* 0x000fe400078e00ff */
[----:B------:R-:W-:-:S02]  /*7020*/  IMAD.MOV.U32 R195, RZ, RZ, -0x1 ;  /* 0xffffffffffc37424 */ /* 0x000fc400078e00ff */
[----:B------:R-:W-:Y:S05]  /*7030*/  CALL.REL.NOINC `($__internal_18_$__cuda_sm70_shflsync_bfly_p) ;  /* 0x0000095000007944 */ /* 0x000fea0003c00000 */
[----:B-1----:R-:W-:Y:S01]  /*7040*/  FADD.FTZ R156, R157, R196 ;  /* 0x000000c49d9c7221 */ /* 0x002fe20000010000 */
[----:B0-----:R-:W-:-:S02]  /*7050*/  P2R R195, PR, RZ, 0x1 ;  /* 0x00000001ffc37803 */ /* 0x001fc40000000000 */
        /* <DEDUP_REMOVED lines=39> */
[--C-:B------:R-:W-:Y:S01]  /*72d0*/  FADD.FTZ R158, R10, -R156.reuse ;  /* 0x8000009c0a9e7221 */ /* 0x100fe20000010000 */
[----:B------:R-:W-:Y:S01]  /*72e0*/  MOV R195, 0xffffffff ;  /* 0xffffffff00c37802 */ /* 0x000fe20000000f00 */
        /* <DEDUP_REMOVED lines=79> */
[----:B------:R-:W-:Y:S05]  /*77e0*/  CALL.REL.NOINC `($__internal_18_$__cuda_sm70_shflsync_bfly_p) ;  /* 0x000001a000007944 */ /* 0x000fea0003c00000 */
[----:B0-----:R-:W-:Y:S01]  /*77f0*/  HFMA2.MMA R194, -RZ, RZ, 0, 1.847743988037109375e-06 ;  /* 0x0000001fffc27435 */ /* 0x001fe200000001ff */
[----:B-1----:R-:W-:Y:S01]  /*7800*/  FADD.FTZ R157, R157, R196 ;  /* 0x000000c49d9d7221 */ /* 0x002fe20000010000 */
[----:B------:R-:W-:Y:S01]  /*7810*/  MOV R158, 0x7850 ;  /* 0x00007850009e7802 */ /* 0x000fe20000000f00 */
[----:B------:R-:W-:Y:S02]  /*7820*/  IMAD.MOV.U32 R196, RZ, RZ, 0x2 ;  /* 0x00000002ffc47424 */ /* 0x000fe400078e00ff */
[----:B------:R-:W-:Y:S02]  /*7830*/  IMAD.MOV.U32 R195, RZ, RZ, -0x1 ;  /* 0xffffffffffc37424 */ /* 0x000fe400078e00ff */
[----:B------:R-:W-:Y:S05]  /*7840*/  CALL.REL.NOINC `($__internal_18_$__cuda_sm70_shflsync_bfly_p) ;  /* 0x0000014000007944 */ /* 0x000fea0003c00000 */
[----:B01----:R-:W-:Y:S01]  /*7850*/  FADD.FTZ R157, R157, R196 ;  /* 0x000000c49d9d7221 */ /* 0x003fe20000010000 */
[----:B------:R-:W-:Y:S01]  /*7860*/  MOV R196, 0x4 ;  /* 0x0000000400c47802 */ /* 0x000fe20000000f00 */
[----:B------:R-:W-:Y:S01]  /*7870*/  IMAD.MOV.U32 R194, RZ, RZ, 0x1f ;  /* 0x0000001fffc27424 */ /* 0x000fe200078e00ff */
[----:B------:R-:W-:Y:S02]  /*7880*/  MOV R195, 0xffffffff ;  /* 0xffffffff00c37802 */ /* 0x000fe40000000f00 */
[----:B------:R-:W-:-:S02]  /*7890*/  MOV R158, 0x78b0 ;  /* 0x000078b0009e7802 */ /* 0x000fc40000000f00 */
[----:B------:R-:W-:Y:S05]  /*78a0*/  CALL.REL.NOINC `($__internal_18_$__cuda_sm70_shflsync_bfly_p) ;  /* 0x000000e000007944 */ /* 0x000fea0003c00000 */
[----:B0-----:R-:W-:Y:S01]  /*78b0*/  HFMA2.MMA R194, -RZ, RZ, 0, 1.847743988037109375e-06 ;  /* 0x0000001fffc27435 */ /* 0x001fe200000001ff */
[----:B-1----:R-:W-:Y:S01]  /*78c0*/  FADD.FTZ R157, R157, R196 ;  /* 0x000000c49d9d7221 */ /* 0x002fe20000010000 */
[----:B------:R-:W-:Y:S01]  /*78d0*/  MOV R158, 0x7910 ;  /* 0x00007910009e7802 */ /* 0x000fe20000000f00 */
[----:B------:R-:W-:-:S02]  /*78e0*/  IMAD.MOV.U32 R196, RZ, RZ, 0x8 ;  /* 0x00000008ffc47424 */ /* 0x000fc400078e00ff */
[----:B------:R-:W-:Y:S02]  /*78f0*/  IMAD.MOV.U32 R195, RZ, RZ, -0x1 ;  /* 0xffffffffffc37424 */ /* 0x000fe400078e00ff */
[----:B------:R-:W-:Y:S05]  /*7900*/  CALL.REL.NOINC `($__internal_18_$__cuda_sm70_shflsync_bfly_p) ;  /* 0x0000008000007944 */ /* 0x000fea0003c00000 */
[----:B-1----:R-:W-:Y:S01]  /*7910*/  FADD.FTZ R191, R157, R196 ;  /* 0x000000c49dbf7221 */ /* 0x002fe20000010000 */
[----:B------:R-:W-:Y:S01]  /*7920*/  MOV R196, 0x10 ;  /* 0x0000001000c47802 */ /* 0x000fe20000000f00 */
[----:B0-----:R-:W-:Y:S01]  /*7930*/  IMAD.MOV.U32 R194, RZ, RZ, 0x1f ;  /* 0x0000001fffc27424 */ /* 0x001fe200078e00ff */
[----:B------:R-:W-:Y:S01]  /*7940*/  MOV R195, 0xffffffff ;  /* 0xffffffff00c37802 */ /* 0x000fe20000000f00 */
[----:B------:R-:W-:Y:S01]  /*7950*/  IMAD.MOV.U32 R157, RZ, RZ, R191 ;  /* 0x000000ffff9d7224 */ /* 0x000fe200078e00bf */
[----:B------:R-:W-:Y:S02]  /*7960*/  MOV R158, 0x7980 ;  /* 0x00007980009e7802 */ /* 0x000fe40000000f00 */
[----:B------:R-:W-:Y:S05]  /*7970*/  CALL.REL.NOINC `($__internal_18_$__cuda_sm70_shflsync_bfly_p) ;  /* 0x0000001000007944 */ /* 0x000fea0003c00000 */
[----:B01----:R-:W-:Y:S05]  /*7980*/  BRA `(.L_x_10235) ;  /* 0xffffe0a000007947 */ /* 0x003fea000383ffff */
        .weak           $__internal_18_$__cuda_sm70_shflsync_bfly_p
        .type           $__internal_18_$__cuda_sm70_shflsync_bfly_p,@function
        .size           $__internal_18_$__cuda_sm70_shflsync_bfly_p,(.L_x_41046 - $__internal_18_$__cuda_sm70_shflsync_bfly_p)
$__internal_18_$__cuda_sm70_shflsync_bfly_p:
[----:B------:R-:W-:Y:S01]  /*7990*/  HFMA2.MMA R159, -RZ, RZ, 0, 0 ;  /* 0x00000000ff9f7435 */ /* 0x000fe200000001ff */
[----:B------:R-:W-:Y:S04]  /*79a0*/  WARPSYNC R195 ;  /* 0x000000c300007348 */ /* 0x000fe80003800000 */
[----:B------:R0:W1:Y:S01]  /*79b0*/  SHFL.BFLY PT, R196, R157, R196, R194 ;  /* 0x0c0000c49dc47389 */ /* 0x00006200000e00c2 */
[----:B------:R-:W-:Y:S05]  /*79c0*/  RET.REL.NODEC R158 `(_ZN10layer_norm31ln_parallel_residual_fwd_kernelINS_13Kernel_traitsIf13__nv_bfloat16S2_S2_fjLj7168ELj1ELj1ELj4ELj16ENS_18Kernel_traits_baseILj7168EfS2_S2_S2_fjLj128EEEEELb0ELb1ELb0EEEvNS_9FwdParamsE) ;  /* 0xffff86309e007950 */ /* 0x000fea0003c3ffff */
.L_x_10236:
        /* <DEDUP_REMOVED lines=11> */
.L_x_41046:


//--------------------- .text._ZN10layer_norm31ln_parallel_residual_fwd_kernelINS_13Kernel_traitsIf13__nv_bfloat16S2_S2_fjLj7168ELj1ELj1ELj4ELj16ENS_18Kernel_traits_baseILj7168EfS2_S2_S2_fjLj128EEEEELb0ELb1ELb1EEEvNS_9FwdParamsE --------------------------
	.section	.text._ZN10layer_norm31ln_parallel_residual_fwd_kernelINS_13Kernel_traitsIf13__nv_bfloat16S2_S2_fjLj7168ELj1ELj1ELj4ELj16ENS_18Kernel_traits_baseILj7168EfS2_S2_S2_fjLj128EEEEELb0ELb1ELb1EEEvNS_9FwdParamsE,"ax",@progbits
	.sectioninfo	@"SHI_REGISTERS=254"
	.align	128
        .global         _ZN10layer_norm31ln_parallel_residual_fwd_kernelINS_13Kernel_traitsIf13__nv_bfloat16S2_S2_fjLj7168ELj1ELj1ELj4ELj16ENS_18Kernel_traits_baseILj7168EfS2_S2_S2_fjLj128EEEEELb0ELb1ELb1EEEvNS_9FwdParamsE
        .type           _ZN10layer_norm31ln_parallel_residual_fwd_kernelINS_13Kernel_traitsIf13__nv_bfloat16S2_S2_fjLj7168ELj1ELj1ELj4ELj16ENS_18Kernel_traits_baseILj7168EfS2_S2_S2_fjLj128EEEEELb0ELb1ELb1EEEvNS_9FwdParamsE,@function
        .size           _ZN10layer_norm31ln_parallel_residual_fwd_kernelINS_13Kernel_traitsIf13__nv_bfloat16S2_S2_fjLj7168ELj1ELj1ELj4ELj16ENS_18Kernel_traits_baseILj7168EfS2_S2_S2_fjLj128EEEEELb0ELb1ELb1EEEvNS_9FwdParamsE,(.L_x_41047 - _ZN10layer_norm31ln_parallel_residual_fwd_kernelINS_13Kernel_traitsIf13__nv_bfloat16S2_S2_fjLj7168ELj1ELj1ELj4ELj16ENS_18Kernel_traits_baseILj7168EfS2_S2_S2_fjLj128EEEEELb0ELb1ELb1EEEvNS_9FwdParamsE)
        .other          _ZN10layer_norm31ln_parallel_residual_fwd_kernelINS_13Kernel_traitsIf13__nv_bfloat16S2_S2_fjLj7168ELj1ELj1ELj4ELj16ENS_18Kernel_traits_baseILj7168EfS2_S2_S2_fjLj128EEEEELb0ELb1ELb1EEEvNS_9FwdParamsE,@"STO_CUDA_ENTRY STV_DEFAULT"
_ZN10layer_norm31ln_parallel_residual_fwd_kernelINS_13Kernel_traitsIf13__nv_bfloat16S2_S2_fjLj7168ELj1ELj1ELj4ELj16ENS_18Kernel_traits_baseILj7168EfS2_S2_S2_fjLj128EEEEELb0ELb1ELb1EEEvNS_9FwdParamsE:
.text._ZN10layer_norm31ln_parallel_residual_fwd_kernelINS_13Kernel_traitsIf13__nv_bfloat16S2_S2_fjLj7168ELj1ELj1ELj4ELj16ENS_18Kernel_traits_baseILj7168EfS2_S2_S2_fjLj128EEEEELb0ELb1ELb1EEEvNS_9FwdParamsE:
        /* <DEDUP_REMOVED lines=36> */
[----:B------:R-:W0:Y:S01]  /*0240*/  S2UR UR6, SR_CTAID.X ;  /* 0x00000000000679c3 */ /* 0x000e220000002500 */
[----:B------:R-:W-:-:S02]  /*0250*/  IADD3.X R5, RZ, c[0x0][0x21c], RZ, P1, !PT ;  /* 0x00008700ff057a10 */ /* 0x000fc40000ffe4ff */
[----:B------:R-:W-:-:S03]  /*0260*/  IADD3 R2, P2, R2, c[0x0][0x1b0], RZ ;  /* 0x00006c0002027a10 */ /* 0x000fc60007f5e0ff */
[----:B------:R1:W5:Y:S01]  /*0270*/  @P0 LDG.E.128 R120, [R4.64] ;  /* 0x0000000404780981 */ /* 0x000362000c1e1d00 */
[----:B------:R-:W-:-:S03]  /*0280*/  IADD3.X R3, RZ, c[0x0][0x1b4], RZ, P2, !PT ;  /* 0x00006d00ff037a10 */ /* 0x000fc600017fe4ff */
[----:B------:R1:W5:Y:S04]  /*0290*/  @P0 LDG.E.128 R116, [R4.64+0x10] ;  /* 0x0000100404740981 */ /* 0x000368000c1e1d00 */
[----:B------:R1:W5:Y:S04]  /*02a0*/  @P0 LDG.E.128 R112, [R4.64+0x1000] ;  /* 0x0010000404700981 */ /* 0x000368000c1e1d00 */
[----:B------:R1:W5:Y:S04]  /*02b0*/  @P0 LDG.E.128 R108, [R4.64+0x1010] ;  /* 0x00101004046c0981 */ /* 0x000368000c1e1d00 */
[----:B------:R1:W5:Y:S01]  /*02c0*/  @P0 LDG.E.128 R104, [R4.64+0x2000] ;  /* 0x0020000404680981 */ /* 0x000362000c1e1d00 */
[----:B0-----:R-:W-:-:S03]  /*02d0*/  LEA.HI R133, R0, UR6, RZ, 0x19 ;  /* 0x0000000600857c11 */ /* 0x001fc6000f8fc8ff */
[----:B------:R1:W5:Y:S01]  /*02e0*/  @P0 LDG.E.128 R100, [R4.64+0x2010] ;  /* 0x0020100404640981 */ /* 0x000362000c1e1d00 */
[----:B------:R-:W-:-:S03]  /*02f0*/  ISETP.GE.AND P1, PT, R133, c[0x0][0x164], PT ;  /* 0x0000590085007a0c */ /* 0x000fc60003f26270 */
        /* <DEDUP_REMOVED lines=9> */
[----:B------:R0:W5:Y:S04]  /*0390*/  LDG.E.128 R64, [R2.64] ;  /* 0x0000000402407981 */ /* 0x000168000c1e1d00 */
        /* <DEDUP_REMOVED lines=13> */
[----:B-1----:R-:W-:Y:S01]  /*0470*/  MOV R4, c[0x0][0x180] ;  /* 0x0000600000047a02 */ /* 0x002fe20000000f00 */
[----:B------:R-:W-:Y:S01]  /*0480*/  HFMA2.MMA R132, -RZ, RZ, 0, 5.9604644775390625e-08 ;  /* 0x00000001ff847435 */ /* 0x000fe200000001ff */
[----:B------:R-:W-:-:S02]  /*0490*/  ULDC.U8 UR6, c[0x0][0x1f0] ;  /* 0x00007c0000067ab9 */ /* 0x000fc40000000000 */
[----:B------:R-:W-:Y:S02]  /*04a0*/  LOP3.LUT P0, RZ, R4, c[0x0][0x178], RZ, 0xfc, !PT ;  /* 0x00005e0004ff7a12 */ /* 0x000fe4000780fcff */
[----:B------:R-:W-:-:S04]  /*04b0*/  MOV R4, c[0x0][0x184] ;  /* 0x0000610000047a02 */ /* 0x000fc80000000f00 */
[----:B0-----:R-:W-:Y:S02]  /*04c0*/  LOP3.LUT P0, RZ, R4, c[0x0][0x17c], RZ, 0xfc, P0 ;  /* 0x00005f0004ff7a12 */ /* 0x001fe4000000fcff */
.L_x_10464:
[----:B------:R-:W-:Y:S01]  /*04d0*/  IMAD R2, R133, c[0x0][0x168], RZ ;  /* 0x00005a0085027a24 */ /* 0x000fe200078e02ff */
[----:B------:R-:W-:Y:S02]  /*04e0*/  ISETP.NE.U32.AND P1, PT, RZ, c[0x0][0x178], PT ;  /* 0x00005e00ff007a0c */ /* 0x000fe40003f25070 */
[----:B------:R-:W-:Y:S02]  /*04f0*/  ISETP.NE.U32.AND P2, PT, RZ, c[0x0][0x180], PT ;  /* 0x00006000ff007a0c */ /* 0x000fe40003f45070 */
[----:B------:R-:W-:Y:S02]  /*0500*/  SHF.R.S32.HI R3, RZ, 0x1f, R2 ;  /* 0x0000001fff037819 */ /* 0x000fe40000011402 */
[----:B------:R-:W-:Y:S02]  /*0510*/  ISETP.NE.AND.EX P1, PT, RZ, c[0x0][0x17c], PT, P1 ;  /* 0x00005f00ff007a0c */ /* 0x000fe40003f25310 */
[----:B------:R-:W-:Y:S02]  /*0520*/  ISETP.NE.AND.EX P2, PT, RZ, c[0x0][0x184], PT, P2 ;  /* 0x00006100ff007a0c */ /* 0x000fe40003f45320 */
[----:B------:R-:W-:-:S02]  /*0530*/  LEA.HI R3, R3, R2, RZ, 0x3 ;  /* 0x0000000203037211 */ /* 0x000fc400078f18ff */
[----:B------:R-:W-:-:S04]  /*0540*/  LOP3.LUT R134, R0, 0x7f, RZ, 0xc0, !PT ;  /* 0x0000007f00867812 */ /* 0x000fc800078ec0ff */
[----:B------:R-:W-:Y:S02]  /*0550*/  LEA.HI.SX32 R134, R3, R134, 0x1d ;  /* 0x0000008603867211 */ /* 0x000fe400078feaff */
[----:B------:R-:W-:Y:S02]  /*0560*/  MOV R3, 0x10 ;  /* 0x0000001000037802 */ /* 0x000fe40000000f00 */
[C---:B------:R-:W-:Y:S02]  /*0570*/  @P1 LEA R136, P3, R134.reuse, c[0x0][0x178], 0x4 ;  /* 0x00005e0086881a11 */ /* 0x040fe400078620ff */
[C---:B------:R-:W-:Y:S01]  /*0580*/  @P2 LEA R138, P4, R134.reuse, c[0x0][0x180], 0x4 ;  /* 0x00006000868a2a11 */ /* 0x040fe200078820ff */
[C---:B------:R-:W-:Y:S01]  /*0590*/  IMAD.WIDE.U32 R128, R134.reuse, R3, c[0x0][0x170] ;  /* 0x00005c0086807625 */ /* 0x040fe200078e0003 */
[C---:B------:R-:W-:Y:S02]  /*05a0*/  @P1 LEA.HI.X R137, R134.reuse, c[0x0][0x17c], RZ, 0x4, P3 ;  /* 0x00005f0086891a11 */ /* 0x040fe400018f24ff */
[----:B------:R-:W-:-:S03]  /*05b0*/  @P2 LEA.HI.X R139, R134, c[0x0][0x184], RZ, 0x4, P4 ;  /* 0x00006100868b2a11 */ /* 0x000fc600020f24ff */
[----:B------:R-:W2:Y:S04]  /*05c0*/  LDG.E.128 R128, [R128.64] ;  /* 0x0000000480807981 */ /* 0x000ea8000c1e1d00 */
        /* <DEDUP_REMOVED lines=11> */
.L_x_10238:
[----:B-----5:R-:W-:-:S05]  /*0680*/  PRMT R2, RZ, 0x5410, R4 ;  /* 0x00005410ff027816 */ /* 0x020fca0000000004 */
[----:B------:R-:W-:Y:S01]  /*0690*/  FADD.FTZ R147, R147, R2 ;  /* 0x0000000293937221 */ /* 0x000fe20000010000 */
[----:B------:R-:W-:Y:S05]  /*06a0*/  BRA `(.L_x_10239) ;  /* 0x0000004000007947 */ /* 0x000fea0003800000 */
.L_x_10237:
[----:B0----5:R-:W-:-:S05]  /*06b0*/  PRMT R2, RZ, 0x5410, R8 ;  /* 0x00005410ff027816 */ /* 0x021fca0000000008 */
[----:B------:R-:W-:Y:S01]  /*06c0*/  FADD.FTZ R147, R147, R2 ;  /* 0x0000000293937221 */ /* 0x000fe20000010000 */
[----:B------:R-:W-:-:S05]  /*06d0*/  @P2 PRMT R2, RZ, 0x5410, R4 ;  /* 0x00005410ff022816 */ /* 0x000fca0000000004 */
[----:B------:R-:W-:-:S05]  /*06e0*/  @P2 FADD.FTZ R147, R147, R2 ;  /* 0x0000000293932221 */ /* 0x000fca0000010000 */
.L_x_10239:
[----:B------:R-:W-:-:S04]  /*06f0*/  F2FP.BF16.PACK_AB R2, RZ, R147 ;  /* 0x00000093ff02723e */ /* 0x000fc800000010ff */
[----:B------:R-:W-:Y:S02]  /*0700*/  PRMT R124, R2, 0x7610, R124 ;  /* 0x00007610027c7816 */ /* 0x000fe4000000007c */
.L_x_10240:
[----:B------:R-:W-:Y:S01]  /*0710*/  PRMT R149, RZ, 0x7610, R128 ;  /* 0x00007610ff957816 */ /* 0x000fe20000000080 */
[----:B------:R-:W-:Y:S05]  /*0720*/  @P3 BRA `(.L_x_10241) ;  /* 0x0000008000003947 */ /* 0x000fea0003800000 */
[----:B------:R-:W-:-:S04]  /*0730*/  ISETP.NE.U32.AND P4, PT, RZ, c[0x0][0x180], PT ;  /* 0x00006000ff007a0c */ /* 0x000fc80003f85070 */
[----:B------:R-:W-:-:S13]  /*0740*/  ISETP.NE.AND.EX P4, PT, RZ, c[0x0][0x184], PT, P4 ;  /* 0x00006100ff007a0c */ /* 0x000fda0003f85340 */
[----:B------:R-:W-:Y:S05]  /*0750*/  @P4 BRA `(.L_x_10242) ;  /* 0x0000002000004947 */ /* 0x000fea0003800000 */
[----:B------:R-:W-:Y:S05]  /*0760*/  @P0 BRA `(.L_x_10243) ;  /* 0x0000008000000947 */ /* 0x000fea0003800000 */
[----:B------:R-:W-:Y:S05]  /*0770*/  BRA `(.L_x_10244) ;  /* 0x0000009000007947 */ /* 0x000fea0003800000 */
.L_x_10242:
[----:B-----5:R-:W-:-:S05]  /*0780*/  PRMT R2, RZ, 0x7610, R4 ;  /* 0x00007610ff027816 */ /* 0x020fca0000000004 */
[----:B------:R-:W-:Y:S01]  /*0790*/  FADD.FTZ R149, R149, R2 ;  /* 0x0000000295957221 */ /* 0x000fe20000010000 */
[----:B------:R-:W-:Y:S05]  /*07a0*/  BRA `(.L_x_10243) ;  /* 0x0000004000007947 */ /* 0x000fea0003800000 */
.L_x_10241:
[----:B-----5:R-:W-:-:S05]  /*07b0*/  PRMT R2, RZ, 0x7610, R8 ;  /* 0x00007610ff027816 */ /* 0x020fca0000000008 */
[----:B------:R-:W-:Y:S01]  /*07c0*/  FADD.FTZ R149, R149, R2 ;  /* 0x0000000295957221 */ /* 0x000fe20000010000 */
[----:B------:R-:W-:-:S05]  /*07d0*/  @P2 PRMT R2, RZ, 0x7610, R4 ;  /* 0x00007610ff022816 */ /* 0x000fca0000000004 */
[----:B------:R-:W-:-:S05]  /*07e0*/  @P2 FADD.FTZ R149, R149, R2 ;  /* 0x0000000295952221 */ /* 0x000fca0000010000 */
.L_x_10243:
[----:B------:R-:W-:-:S04]  /*07f0*/  F2FP.BF16.PACK_AB R2, RZ, R149 ;  /* 0x00000095ff02723e */ /* 0x000fc800000010ff */
[----:B------:R-:W-:Y:S02]  /*0800*/  PRMT R124, R124, 0x5410, R2 ;  /* 0x000054107c7c7816 */ /* 0x000fe40000000002 */
.L_x_10244:
[----:B------:R-:W-:Y:S01]  /*0810*/  PRMT R151, RZ, 0x5410, R129 ;  /* 0x00005410ff977816 */ /* 0x000fe20000000081 */
[----:B------:R-:W-:Y:S05]  /*0820*/  @P3 BRA `(.L_x_10245) ;  /* 0x0000008000003947 */ /* 0x000fea0003800000 */
[----:B------:R-:W-:-:S04]  /*0830*/  ISETP.NE.U32.AND P4, PT, RZ, c[0x0][0x180], PT ;  /* 0x00006000ff007a0c */ /* 0x000fc80003f85070 */
[----:B------:R-:W-:-:S13]  /*0840*/  ISETP.NE.AND.EX P4, PT, RZ, c[0x0][0x184], PT, P4 ;  /* 0x00006100ff007a0c */ /* 0x000fda0003f85340 */
[----:B------:R-:W-:Y:S05]  /*0850*/  @P4 BRA `(.L_x_10246) ;  /* 0x0000002000004947 */ /* 0x000fea0003800000 */
[----:B------:R-:W-:Y:S05]  /*0860*/  @P0 BRA `(.L_x_10247) ;  /* 0x0000008000000947 */ /* 0x000fea0003800000 */
[----:B------:R-:W-:Y:S05]  /*0870*/  BRA `(.L_x_10248) ;  /* 0x0000009000007947 */ /* 0x000fea0003800000 */
.L_x_10246:
[----:B-----5:R-:W-:-:S05]  /*0880*/  PRMT R2, RZ, 0x5410, R5 ;  /* 0x00005410ff027816 */ /* 0x020fca0000000005 */
[----:B------:R-:W-:Y:S01]  /*0890*/  FADD.FTZ R151, R151, R2 ;  /* 0x0000000297977221 */ /* 0x000fe20000010000 */
[----:B------:R-:W-:Y:S05]  /*08a0*/  BRA `(.L_x_10247) ;  /* 0x0000004000007947 */ /* 0x000fea0003800000 */
.L_x_10245:
[----:B-----5:R-:W-:-:S05]  /*08b0*/  PRMT R2, RZ, 0x5410, R9 ;  /* 0x00005410ff027816 */ /* 0x020fca0000000009 */
[----:B------:R-:W-:Y:S01]  /*08c0*/  FADD.FTZ R151, R151, R2 ;  /* 0x0000000297977221 */ /* 0x000fe20000010000 */
[----:B------:R-:W-:-:S05]  /*08d0*/  @P2 PRMT R2, RZ, 0x5410, R5 ;  /* 0x00005410ff022816 */ /* 0x000fca0000000005 */
[----:B------:R-:W-:-:S05]  /*08e0*/  @P2 FADD.FTZ R151, R151, R2 ;  /* 0x0000000297972221 */ /* 0x000fca0000010000 */
.L_x_10247:
[----:B------:R-:W-:-:S04]  /*08f0*/  F2FP.BF16.PACK_AB R2, RZ, R151 ;  /* 0x00000097ff02723e */ /* 0x000fc800000010ff */
[----:B------:R-:W-:Y:S02]  /*0900*/  PRMT R125, R2, 0x7610, R125 ;  /* 0x00007610027d7816 */ /* 0x000fe4000000007d */
.L_x_10248:
[----:B------:R-:W-:Y:S01]  /*0910*/  PRMT R153, RZ, 0x7610, R129 ;  /* 0x00007610ff997816 */ /* 0x000fe20000000081 */
[----:B------:R-:W-:Y:S05]  /*0920*/  @P3 BRA `(.L_x_10249) ;  /* 0x0000008000003947 */ /* 0x000fea0003800000 */
[----:B------:R-:W-:-:S04]  /*0930*/  ISETP.NE.U32.AND P4, PT, RZ, c[0x0][0x180], PT ;  /* 0x00006000ff007a0c */ /* 0x000fc80003f85070 */
[----:B------:R-:W-:-:S13]  /*0940*/  ISETP.NE.AND.EX P4, PT, RZ, c[0x0][0x184], PT, P4 ;  /* 0x00006100ff007a0c */ /* 0x000fda0003f85340 */
[----:B------:R-:W-:Y:S05]  /*0950*/  @P4 BRA `(.L_x_10250) ;  /* 0x0000002000004947 */ /* 0x000fea0003800000 */
[----:B------:R-:W-:Y:S05]  /*0960*/  @P0 BRA `(.L_x_10251) ;  /* 0x0000008000000947 */ /* 0x000fea0003800000 */
[----:B------:R-:W-:Y:S05]  /*0970*/  BRA `(.L_x_10252) ;  /* 0x0000009000007947 */ /* 0x000fea0003800000 */
.L_x_10250:
[----:B-----5:R-:W-:-:S05]  /*0980*/  PRMT R2, RZ, 0x7610, R5 ;  /* 0x00007610ff027816 */ /* 0x020fca0000000005 */
[----:B------:R-:W-:Y:S01]  /*0990*/  FADD.FTZ R153, R153, R2 ;  /* 0x0000000299997221 */ /* 0x000fe20000010000 */
[----:B------:R-:W-:Y:S05]  /*09a0*/  BRA `(.L_x_10251) ;  /* 0x0000004000007947 */ /* 0x000fea0003800000 */
.L_x_10249:
[----:B-----5:R-:W-:-:S05]  /*09b0*/  PRMT R2, RZ, 0x7610, R9 ;  /* 0x00007610ff027816 */ /* 0x020fca0000000009 */
[----:B------:R-:W-:Y:S01]  /*09c0*/  FADD.FTZ R153, R153, R2 ;  /* 0x0000000299997221 */ /* 0x000fe20000010000 */
[----:B------:R-:W-:-:S05]  /*09d0*/  @P2 PRMT R2, RZ, 0x7610, R5 ;  /* 0x00007610ff022816 */ /* 0x000fca0000000005 */
[----:B------:R-:W-:-:S05]  /*09e0*/  @P2 FADD.FTZ R153, R153, R2 ;  /* 0x0000000299992221 */ /* 0x000fca0000010000 */
.L_x_10251:
[----:B------:R-:W-:-:S04]  /*09f0*/  F2FP.BF16.PACK_AB R2, RZ, R153 ;  /* 0x00000099ff02723e */ /* 0x000fc800000010ff */
[----:B------:R-:W-:Y:S02]  /*0a00*/  PRMT R125, R125, 0x5410, R2 ;  /* 0x000054107d7d7816 */ /* 0x000fe40000000002 */
.L_x_10252:
[----:B------:R-:W-:Y:S01]  /*0a10*/  PRMT R155, RZ, 0x5410, R130 ;  /* 0x00005410ff9b7816 */ /* 0x000fe20000000082 */
[----:B------:R-:W-:Y:S05]  /*0a20*/  @P3 BRA `(.L_x_10253) ;  /* 0x0000008000003947 */ /* 0x000fea0003800000 */
[----:B------:R-:W-:-:S04]  /*0a30*/  ISETP.NE.U32.AND P4, PT, RZ, c[0x0][0x180], PT ;  /* 0x00006000ff007a0c */ /* 0x000fc80003f85070 */
[----:B------:R-:W-:-:S13]  /*0a40*/  ISETP.NE.AND.EX P4, PT, RZ, c[0x0][0x184], PT, P4 ;  /* 0x00006100ff007a0c */ /* 0x000fda0003f85340 */
[----:B------:R-:W-:Y:S05]  /*0a50*/  @P4 BRA `(.L_x_10254) ;  /* 0x0000002000004947 */ /* 0x000fea0003800000 */
[----:B------:R-:W-:Y:S05]  /*0a60*/  @P0 BRA `(.L_x_10255) ;  /* 0x0000008000000947 */ /* 0x000fea0003800000 */
[----:B------:R-:W-:Y:S05]  /*0a70*/  BRA `(.L_x_10256) ;  /* 0x0000009000007947 */ /* 0x000fea0003800000 */
.L_x_10254:
[----:B-----5:R-:W-:-:S05]  /*0a80*/  PRMT R2, RZ, 0x5410, R6 ;  /* 0x00005410ff027816 */ /* 0x020fca0000000006 */
[----:B------:R-:W-:Y:S01]  /*0a90*/  FADD.FTZ R155, R155, R2 ;  /* 0x000000029b9b7221 */ /* 0x000fe20000010000 */
[----:B------:R-:W-:Y:S05]  /*0aa0*/  BRA `(.L_x_10255) ;  /* 0x0000004000007947 */ /* 0x000fea0003800000 */
.L_x_10253:
[----:B-----5:R-:W-:-:S05]  /*0ab0*/  PRMT R2, RZ, 0x5410, R10 ;  /* 0x00005410ff027816 */ /* 0x020fca000000000a */
[----:B------:R-:W-:Y:S01]  /*0ac0*/  FADD.FTZ R155, R155, R2 ;  /* 0x000000029b9b7221 */ /* 0x000fe20000010000 */
[----:B------:R-:W-:-:S05]  /*0ad0*/  @P2 PRMT R2, RZ, 0x5410, R6 ;  /* 0x00005410ff022816 */ /* 0x000fca0000000006 */
[----:B------:R-:W-:-:S05]  /*0ae0*/  @P2 FADD.FTZ R155, R155, R2 ;  /* 0x000000029b9b2221 */ /* 0x000fca0000010000 */
.L_x_10255:
[----:B------:R-:W-:-:S04]  /*0af0*/  F2FP.BF16.PACK_AB R2, RZ, R155 ;  /* 0x0000009bff02723e */ /* 0x000fc800000010ff */
[----:B------:R-:W-:Y:S02]  /*0b00*/  PRMT R126, R2, 0x7610, R126 ;  /* 0x00007610027e7816 */ /* 0x000fe4000000007e */
.L_x_10256:
[----:B------:R-:W-:Y:S01]  /*0b10*/  PRMT R157, RZ, 0x7610, R130 ;  /* 0x00007610ff9d7816 */ /* 0x000fe20000000082 */
[----:B------:R-:W-:Y:S05]  /*0b20*/  @P3 BRA `(.L_x_10257) ;  /* 0x0000008000003947 */ /* 0x000fea0003800000 */
[----:B------:R-:W-:-:S04]  /*0b30*/  ISETP.NE.U32.AND P4, PT, RZ, c[0x0][0x180], PT ;  /* 0x00006000ff007a0c */ /* 0x000fc80003f85070 */
[----:B------:R-:W-:-:S13]  /*0b40*/  ISETP.NE.AND.EX P4, PT, RZ, c[0x0][0x184], PT, P4 ;  /* 0x00006100ff007a0c */ /* 0x000fda0003f85340 */
[----:B------:R-:W-:Y:S05]  /*0b50*/  @P4 BRA `(.L_x_10258) ;  /* 0x0000002000004947 */ /* 0x000fea0003800000 */
[----:B------:R-:W-:Y:S05]  /*0b60*/  @P0 BRA `(.L_x_10259) ;  /* 0x0000008000000947 */ /* 0x000fea0003800000 */
[----:B------:R-:W-:Y:S05]  /*0b70*/  BRA `(.L_x_10260) ;  /* 0x0000009000007947 */ /* 0x000fea0003800000 */
.L_x_10258:
[----:B-----5:R-:W-:-:S05]  /*0b80*/  PRMT R2, RZ, 0x7610, R6 ;  /* 0x00007610ff027816 */ /* 0x020fca0000000006 */
[----:B------:R-:W-:Y:S01]  /*0b90*/  FADD.FTZ R157, R157, R2 ;  /* 0x000000029d9d7221 */ /* 0x000fe20000010000 */
[----:B------:R-:W-:Y:S05]  /*0ba0*/  BRA `(.L_x_10259) ;  /* 0x0000004000007947 */ /* 0x000fea0003800000 */
.L_x_10257:
[----:B-----5:R-:W-:-:S05]  /*0bb0*/  PRMT R2, RZ, 0x7610, R10 ;  /* 0x00007610ff027816 */ /* 0x020fca000000000a */
[----:B------:R-:W-:Y:S01]  /*0bc0*/  FADD.FTZ R157, R157, R2 ;  /* 0x000000029d9d7221 */ /* 0x000fe20000010000 */
[----:B------:R-:W-:-:S05]  /*0bd0*/  @P2 PRMT R2, RZ, 0x7610, R6 ;  /* 0x00007610ff022816 */ /* 0x000fca0000000006 */
[----:B------:R-:W-:-:S05]  /*0be0*/  @P2 FADD.FTZ R157, R157, R2 ;  /* 0x000000029d9d2221 */ /* 0x000fca0000010000 */
.L_x_10259:
[----:B------:R-:W-:-:S04]  /*0bf0*/  F2FP.BF16.PACK_AB R2, RZ, R157 ;  /* 0x0000009dff02723e */ /* 0x000fc800000010ff */
[----:B------:R-:W-:Y:S02]  /*0c00*/  PRMT R126, R126, 0x5410, R2 ;  /* 0x000054107e7e7816 */ /* 0x000fe40000000002 */
.L_x_10260:
[----:B------:R-:W-:Y:S01]  /*0c10*/  PRMT R159, RZ, 0x5410, R131 ;  /* 0x00005410ff9f7816 */ /* 0x000fe20000000083 */
[----:B------:R-:W-:Y:S05]  /*0c20*/  @P3 BRA `(.L_x_10261) ;  /* 0x0000008000003947 */ /* 0x000fea0003800000 */
[----:B------:R-:W-:-:S04]  /*0c30*/  ISETP.NE.U32.AND P4, PT, RZ, c[0x0][0x180], PT ;  /* 0x00006000ff007a0c */ /* 0x000fc80003f85070 */
[----:B------:R-:W-:-:S13]  /*0c40*/  ISETP.NE.AND.EX P4, PT, RZ, c[0x0][0x184], PT, P4 ;  /* 0x00006100ff007a0c */ /* 0x000fda0003f85340 */
[----:B------:R-:W-:Y:S05]  /*0c50*/  @P4 BRA `(.L_x_10262) ;  /* 0x0000002000004947 */ /* 0x000fea0003800000 */
[----:B------:R-:W-:Y:S05]  /*0c60*/  @P0 BRA `(.L_x_10263) ;  /* 0x0000008000000947 */ /* 0x000fea0003800000 */
[----:B------:R-:W-:Y:S05]  /*0c70*/  BRA `(.L_x_10264) ;  /* 0x0000009000007947 */ /* 0x000fea0003800000 */
.L_x_10262:
[----:B-----5:R-:W-:-:S05]  /*0c80*/  PRMT R2, RZ, 0x5410, R7 ;  /* 0x00005410ff027816 */ /* 0x020fca0000000007 */
[----:B------:R-:W-:Y:S01]  /*0c90*/  FADD.FTZ R159, R159, R2 ;  /* 0x000000029f9f7221 */ /* 0x000fe20000010000 */
[----:B------:R-:W-:Y:S05]  /*0ca0*/  BRA `(.L_x_10263) ;  /* 0x0000004000007947 */ /* 0x000fea0003800000 */
.L_x_10261:
[----:B-----5:R-:W-:-:S05]  /*0cb0*/  PRMT R2, RZ, 0x5410, R11 ;  /* 0x00005410ff027816 */ /* 0x020fca000000000b */
[----:B------:R-:W-:Y:S01]  /*0cc0*/  FADD.FTZ R159, R159, R2 ;  /* 0x000000029f9f7221 */ /* 0x000fe20000010000 */
[----:B------:R-:W-:-:S05]  /*0cd0*/  @P2 PRMT R2, RZ, 0x5410, R7 ;  /* 0x00005410ff022816 */ /* 0x000fca0000000007 */
[----:B------:R-:W-:-:S05]  /*0ce0*/  @P2 FADD.FTZ R159, R159, R2 ;  /* 0x000000029f9f2221 */ /* 0x000fca0000010000 */
.L_x_10263:
[----:B------:R-:W-:-:S04]  /*0cf0*/  F2FP.BF16.PACK_AB R2, RZ, R159 ;  /* 0x0000009fff02723e */ /* 0x000fc800000010ff */
[----:B------:R-:W-:Y:S02]  /*0d00*/  PRMT R127, R2, 0x7610, R127 ;  /* 0x00007610027f7816 */ /* 0x000fe4000000007f */
.L_x_10264:
[----:B------:R-:W-:Y:S01]  /*0d10*/  PRMT R161, RZ, 0x7610, R131 ;  /* 0x00007610ffa17816 */ /* 0x000fe20000000083 */
[----:B------:R-:W-:Y:S05]  /*0d20*/  @P3 BRA `(.L_x_10265) ;  /* 0x0000008000003947 */ /* 0x000fea0003800000 */
[----:B------:R-:W-:-:S04]  /*0d30*/  ISETP.NE.U32.AND P4, PT, RZ, c[0x0][0x180], PT ;  /* 0x00006000ff007a0c */ /* 0x000fc80003f85070 */
[----:B------:R-:W-:-:S13]  /*0d40*/  ISETP.NE.AND.EX P4, PT, RZ, c[0x0][0x184], PT, P4 ;  /* 0x00006100ff007a0c */ /* 0x000fda0003f85340 */
[----:B------:R-:W-:Y:S05]  /*0d50*/  @P4 BRA `(.L_x_10266) ;  /* 0x0000002000004947 */ /* 0x000fea0003800000 */
[----:B------:R-:W-:Y:S05]  /*0d60*/  @P0 BRA `(.L_x_10267) ;  /* 0x0000008000000947 */ /* 0x000fea0003800000 */
[----:B------:R-:W-:Y:S05]  /*0d70*/  BRA `(.L_x_10268) ;  /* 0x0000009000007947 */ /* 0x000fea0003800000 */
.L_x_10266:
[----:B-----5:R-:W-:-:S05]  /*0d80*/  PRMT R2, RZ, 0x7610, R7 ;  /* 0x00007610ff027816 */ /* 0x020fca0000000007 */
[----:B------:R-:W-:Y:S01]  /*0d90*/  FADD.FTZ R161, R161, R2 ;  /* 0x00000002a1a17221 */ /* 0x000fe20000010000 */
[----:B------:R-:W-:Y:S05]  /*0da0*/  BRA `(.L_x_10267) ;  /* 0x0000004000007947 */ /* 0x000fea0003800000 */
.L_x_10265:
[----:B-----5:R-:W-:-:S05]  /*0db0*/  PRMT R2, RZ, 0x7610, R11 ;  /* 0x00007610ff027816 */ /* 0x020fca000000000b */
[----:B------:R-:W-:Y:S01]  /*0dc0*/  FADD.FTZ R161, R161, R2 ;  /* 0x00000002a1a17221 */ /* 0x000fe20000010000 */
[----:B------:R-:W-:-:S05]  /*0dd0*/  @P2 PRMT R2, RZ, 0x7610, R7 ;  /* 0x00007610ff022816 */ /* 0x000fca0000000007 */
[----:B------:R-:W-:-:S05]  /*0de0*/  @P2 FADD.FTZ R161, R161, R2 ;  /* 0x00000002a1a12221 */ /* 0x000fca0000010000 */
.L_x_10267:
[----:B------:R-:W-:-:S04]  /*0df0*/  F2FP.BF16.PACK_AB R2, RZ, R161 ;  /* 0x000000a1ff02723e */ /* 0x000fc800000010ff */
[----:B------:R-:W-:Y:S02]  /*0e00*/  PRMT R127, R127, 0x5410, R2 ;  /* 0x000054107f7f7816 */ /* 0x000fe40000000002 */
.L_x_10268:
        /* <DEDUP_REMOVED lines=17> */
.L_x_10270:
[----:B-----5:R-:W-:-:S05]  /*0f20*/  PRMT R2, RZ, 0x5410, R4 ;  /* 0x00005410ff027816 */ /* 0x020fca0000000004 */
[----:B------:R-:W-:Y:S01]  /*0f30*/  FADD.FTZ R171, R2, R171 ;  /* 0x000000ab02ab7221 */ /* 0x000fe20000010000 */
[----:B------:R-:W-:Y:S05]  /*0f40*/  BRA `(.L_x_10271) ;  /* 0x0000004000007947 */ /* 0x000fea0003800000 */
.L_x_10269:
[----:B0----5:R-:W-:-:S05]  /*0f50*/  PRMT R2, RZ, 0x5410, R8 ;  /* 0x00005410ff027816 */ /* 0x021fca0000000008 */
[----:B------:R-:W-:Y:S01]  /*0f60*/  FADD.FTZ R171, R2, R171 ;  /* 0x000000ab02ab7221 */ /* 0x000fe20000010000 */
[----:B------:R-:W-:-:S05]  /*0f70*/  @P2 PRMT R2, RZ, 0x5410, R4 ;  /* 0x00005410ff022816 */ /* 0x000fca0000000004 */
[----:B------:R-:W-:-:S05]  /*0f80*/  @P2 FADD.FTZ R171, R2, R171 ;  /* 0x000000ab02ab2221 */ /* 0x000fca0000010000 */
.L_x_10271:
[----:B------:R-:W-:-:S04]  /*0f90*/  F2FP.BF16.PACK_AB R2, RZ, R171 ;  /* 0x000000abff02723e */ /* 0x000fc800000010ff */
[----:B------:R-:W-:Y:S02]  /*0fa0*/  PRMT R124, R2, 0x7610, R124 ;  /* 0x00007610027c7816 */ /* 0x000fe4000000007c */
.L_x_10272:
[----:B------:R-:W-:Y:S01]  /*0fb0*/  PRMT R173, RZ, 0x7610, R176 ;  /* 0x00007610ffad7816 */ /* 0x000fe200000000b0 */
[----:B------:R-:W-:Y:S05]  /*0fc0*/  @P3 BRA `(.L_x_10273) ;  /* 0x0000008000003947 */ /* 0x000fea0003800000 */
[----:B------:R-:W-:-:S04]  /*0fd0*/  ISETP.NE.U32.AND P4, PT, RZ, c[0x0][0x180], PT ;  /* 0x00006000ff007a0c */ /* 0x000fc80003f85070 */
[----:B------:R-:W-:-:S13]  /*0fe0*/  ISETP.NE.AND.EX P4, PT, RZ, c[0x0][0x184], PT, P4 ;  /* 0x00006100ff007a0c */ /* 0x000fda0003f85340 */
[----:B------:R-:W-:Y:S05]  /*0ff0*/  @P4 BRA `(.L_x_10274) ;  /* 0x0000002000004947 */ /* 0x000fea0003800000 */
[----:B------:R-:W-:Y:S05]  /*1000*/  @P0 BRA `(.L_x_10275) ;  /* 0x0000008000000947 */ /* 0x000fea0003800000 */
[----:B------:R-:W-:Y:S05]  /*1010*/  BRA `(.L_x_10276) ;  /* 0x0000009000007947 */ /* 0x000fea0003800000 */
.L_x_10274:
[----:B-----5:R-:W-:-:S05]  /*1020*/  PRMT R2, RZ, 0x7610, R4 ;  /* 0x00007610ff027816 */ /* 0x020fca0000000004 */
[----:B------:R-:W-:Y:S01]  /*1030*/  FADD.FTZ R173, R2, R173 ;  /* 0x000000ad02ad7221 */ /* 0x000fe20000010000 */
[----:B------:R-:W-:Y:S05]  /*1040*/  BRA `(.L_x_10275) ;  /* 0x0000004000007947 */ /* 0x000fea0003800000 */
.L_x_10273:
[----:B-----5:R-:W-:-:S05]  /*1050*/  PRMT R2, RZ, 0x7610, R8 ;  /* 0x00007610ff027816 */ /* 0x020fca0000000008 */
[----:B------:R-:W-:Y:S01]  /*1060*/  FADD.FTZ R173, R2, R173 ;  /* 0x000000ad02ad7221 */ /* 0x000fe20000010000 */
[----:B------:R-:W-:-:S05]  /*1070*/  @P2 PRMT R2, RZ, 0x7610, R4 ;  /* 0x00007610ff022816 */ /* 0x000fca0000000004 */
[----:B------:R-:W-:-:S05]  /*1080*/  @P2 FADD.FTZ R173, R2, R173 ;  /* 0x000000ad02ad2221 */ /* 0x000fca0000010000 */
.L_x_10275:
[----:B------:R-:W-:-:S04]  /*1090*/  F2FP.BF16.PACK_AB R2, RZ, R173 ;  /* 0x000000adff02723e */ /* 0x000fc800000010ff */
[----:B------:R-:W-:Y:S02]  /*10a0*/  PRMT R124, R124, 0x5410, R2 ;  /* 0x000054107c7c7816 */ /* 0x000fe40000000002 */
.L_x_10276:
[----:B------:R-:W-:Y:S01]  /*10b0*/  PRMT R175, RZ, 0x5410, R177 ;  /* 0x00005410ffaf7816 */ /* 0x000fe200000000b1 */
[----:B------:R-:W-:Y:S05]  /*10c0*/  @P3 BRA `(.L_x_10277) ;  /* 0x0000008000003947 */ /* 0x000fea0003800000 */
[----:B------:R-:W-:-:S04]  /*10d0*/  ISETP.NE.U32.AND P4, PT, RZ, c[0x0][0x180], PT ;  /* 0x00006000ff007a0c */ /* 0x000fc80003f85070 */
[----:B------:R-:W-:-:S13]  /*10e0*/  ISETP.NE.AND.EX P4, PT, RZ, c[0x0][0x184], PT, P4 ;  /* 0x00006100ff007a0c */ /* 0x000fda0003f85340 */
[----:B------:R-:W-:Y:S05]  /*10f0*/  @P4 BRA `(.L_x_10278) ;  /* 0x0000002000004947 */ /* 0x000fea0003800000 */
[----:B------:R-:W-:Y:S05]  /*1100*/  @P0 BRA `(.L_x_10279) ;  /* 0x0000008000000947 */ /* 0x000fea0003800000 */
[----:B------:R-:W-:Y:S05]  /*1110*/  BRA `(.L_x_10280) ;  /* 0x0000009000007947 */ /* 0x000fea0003800000 */
.L_x_10278:
[----:B-----5:R-:W-:-:S05]  /*1120*/  PRMT R2, RZ, 0x5410, R5 ;  /* 0x00005410ff027816 */ /* 0x020fca0000000005 */
[----:B------:R-:W-:Y:S01]  /*1130*/  FADD.FTZ R175, R2, R175 ;  /* 0x000000af02af7221 */ /* 0x000fe20000010000 */
[----:B------:R-:W-:Y:S05]  /*1140*/  BRA `(.L_x_10279) ;  /* 0x0000004000007947 */ /* 0x000fea0003800000 */
.L_x_10277:
[----:B-----5:R-:W-:-:S05]  /*1150*/  PRMT R2, RZ, 0x5410, R9 ;  /* 0x00005410ff027816 */ /* 0x020fca0000000009 */
[----:B------:R-:W-:Y:S01]  /*1160*/  FADD.FTZ R175, R2, R175 ;  /* 0x000000af02af7221 */ /* 0x000fe20000010000 */
[----:B------:R-:W-:-:S05]  /*1170*/  @P2 PRMT R2, RZ, 0x5410, R5 ;  /* 0x00005410ff022816 */ /* 0x000fca0000000005 */
[----:B------:R-:W-:-:S05]  /*1180*/  @P2 FADD.FTZ R175, R2, R175 ;  /* 0x000000af02af2221 */ /* 0x000fca0000010000 */
.L_x_10279:
[----:B------:R-:W-:-:S04]  /*1190*/  F2FP.BF16.PACK_AB R2, RZ, R175 ;  /* 0x000000afff02723e */ /* 0x000fc800000010ff */
[----:B------:R-:W-:Y:S02]  /*11a0*/  PRMT R125, R2, 0x7610, R125 ;  /* 0x00007610027d7816 */ /* 0x000fe4000000007d */
.L_x_10280:
[----:B------:R-:W-:Y:S01]  /*11b0*/  PRMT R177, RZ, 0x7610, R177 ;  /* 0x00007610ffb17816 */ /* 0x000fe200000000b1 */
[----:B------:R-:W-:Y:S05]  /*11c0*/  @P3 BRA `(.L_x_10281) ;  /* 0x0000008000003947 */ /* 0x000fea0003800000 */
[----:B------:R-:W-:-:S04]  /*11d0*/  ISETP.NE.U32.AND P4, PT, RZ, c[0x0][0x180], PT ;  /* 0x00006000ff007a0c */ /* 0x000fc80003f85070 */
[----:B------:R-:W-:-:S13]  /*11e0*/  ISETP.NE.AND.EX P4, PT, RZ, c[0x0][0x184], PT, P4 ;  /* 0x00006100ff007a0c */ /* 0x000fda0003f85340 */
[----:B------:R-:W-:Y:S05]  /*11f0*/  @P4 BRA `(.L_x_10282) ;  /* 0x0000002000004947 */ /* 0x000fea0003800000 */
[----:B------:R-:W-:Y:S05]  /*1200*/  @P0 BRA `(.L_x_10283) ;  /* 0x0000008000000947 */ /* 0x000fea0003800000 */
[----:B------:R-:W-:Y:S05]  /*1210*/  BRA `(.L_x_10284) ;  /* 0x0000009000007947 */ /* 0x000fea0003800000 */
.L_x_10282:
[----:B-----5:R-:W-:-:S05]  /*1220*/  PRMT R2, RZ, 0x7610, R5 ;  /* 0x00007610ff027816 */ /* 0x020fca0000000005 */
[----:B------:R-:W-:Y:S01]  /*1230*/  FADD.FTZ R177, R2, R177 ;  /* 0x000000b102b17221 */ /* 0x000fe20000010000 */
[----:B------:R-:W-:Y:S05]  /*1240*/  BRA `(.L_x_10283) ;  /* 0x0000004000007947 */ /* 0x000fea0003800000 */
.L_x_10281:
[----:B-----5:R-:W-:-:S05]  /*1250*/  PRMT R2, RZ, 0x7610, R9 ;  /* 0x00007610ff027816 */ /* 0x020fca0000000009 */
[----:B------:R-:W-:Y:S01]  /*1260*/  FADD.FTZ R177, R2, R177 ;  /* 0x000000b102b17221 */ /* 0x000fe20000010000 */
[----:B------:R-:W-:-:S05]  /*1270*/  @P2 PRMT R2, RZ, 0x7610, R5 ;  /* 0x00007610ff022816 */ /* 0x000fca0000000005 */
[----:B------:R-:W-:-:S05]  /*1280*/  @P2 FADD.FTZ R177, R2, R177 ;  /* 0x000000b102b12221 */ /* 0x000fca0000010000 */
.L_x_10283:
[----:B------:R-:W-:-:S04]  /*1290*/  F2FP.BF16.PACK_AB R2, RZ, R177 ;  /* 0x000000b1ff02723e */ /* 0x000fc800000010ff */
[----:B------:R-:W-:Y:S02]  /*12a0*/  PRMT R125, R125, 0x5410, R2 ;  /* 0x000054107d7d7816 */ /* 0x000fe40000000002 */
.L_x_10284:
[----:B------:R-:W-:Y:S01]  /*12b0*/  PRMT R163, RZ, 0x5410, R178 ;  /* 0x00005410ffa37816 */ /* 0x000fe200000000b2 */
[----:B------:R-:W-:Y:S05]  /*12c0*/  @P3 BRA `(.L_x_10285) ;  /* 0x0000008000003947 */ /* 0x000fea0003800000 */
[----:B------:R-:W-:-:S04]  /*12d0*/  ISETP.NE.U32.AND P4, PT, RZ, c[0x0][0x180], PT ;  /* 0x00006000ff007a0c */ /* 0x000fc80003f85070 */
[----:B------:R-:W-:-:S13]  /*12e0*/  ISETP.NE.AND.EX P4, PT, RZ, c[0x0][0x184], PT, P4 ;  /* 0x00006100ff007a0c */ /* 0x000fda0003f85340 */
[----:B------:R-:W-:Y:S05]  /*12f0*/  @P4 BRA `(.L_x_10286) ;  /* 0x0000002000004947 */ /* 0x000fea0003800000 */
[----:B------:R-:W-:Y:S05]  /*1300*/  @P0 BRA `(.L_x_10287) ;  /* 0x0000008000000947 */ /* 0x000fea0003800000 */
[----:B------:R-:W-:Y:S05]  /*1310*/  BRA `(.L_x_10288) ;  /* 0x0000009000007947 */ /* 0x000fea0003800000 */
.L_x_10286:
[----:B-----5:R-:W-:-:S05]  /*1320*/  PRMT R2, RZ, 0x5410, R6 ;  /* 0x00005410ff027816 */ /* 0x020fca0000000006 */
[----:B------:R-:W-:Y:S01]  /*1330*/  FADD.FTZ R163, R2, R163 ;  /* 0x000000a302a37221 */ /* 0x000fe20000010000 */
[----:B------:R-:W-:Y:S05]  /*1340*/  BRA `(.L_x_10287) ;  /* 0x0000004000007947 */ /* 0x000fea0003800000 */
.L_x_10285:
[----:B-----5:R-:W-:-:S05]  /*1350*/  PRMT R2, RZ, 0x5410, R10 ;  /* 0x00005410ff027816 */ /* 0x020fca000000000a */
[----:B------:R-:W-:Y:S01]  /*1360*/  FADD.FTZ R163, R2, R163 ;  /* 0x000000a302a37221 */ /* 0x000fe20000010000 */
[----:B------:R-:W-:-:S05]  /*1370*/  @P2 PRMT R2, RZ, 0x5410, R6 ;  /* 0x00005410ff022816 */ /* 0x000fca0000000006 */
[----:B------:R-:W-:-:S05]  /*1380*/  @P2 FADD.FTZ R163, R2, R163 ;  /* 0x000000a302a32221 */ /* 0x000fca0000010000 */
.L_x_10287:
[----:B------:R-:W-:-:S04]  /*1390*/  F2FP.BF16.PACK_AB R2, RZ, R163 ;  /* 0x000000a3ff02723e */ /* 0x000fc800000010ff */
[----:B------:R-:W-:Y:S02]  /*13a0*/  PRMT R126, R2, 0x7610, R126 ;  /* 0x00007610027e7816 */ /* 0x000fe4000000007e */
.L_x_10288:
[----:B------:R-:W-:Y:S01]  /*13b0*/  PRMT R165, RZ, 0x7610, R178 ;  /* 0x00007610ffa57816 */ /* 0x000fe200000000b2 */
[----:B------:R-:W-:Y:S05]  /*13c0*/  @P3 BRA `(.L_x_10289) ;  /* 0x0000008000003947 */ /* 0x000fea0003800000 */
[----:B------:R-:W-:-:S04]  /*13d0*/  ISETP.NE.U32.AND P4, PT, RZ, c[0x0][0x180], PT ;  /* 0x00006000ff007a0c */ /* 0x000fc80003f85070 */
[----:B------:R-:W-:-:S13]  /*13e0*/  ISETP.NE.AND.EX P4, PT, RZ, c[0x0][0x184], PT, P4 ;  /* 0x00006100ff007a0c */ /* 0x000fda0003f85340 */
[----:B------:R-:W-:Y:S05]  /*13f0*/  @P4 BRA `(.L_x_10290) ;  /* 0x0000002000004947 */ /* 0x000fea0003800000 */
[----:B------:R-:W-:Y:S05]  /*1400*/  @P0 BRA `(.L_x_10291) ;  /* 0x0000008000000947 */ /* 0x000fea0003800000 */
[----:B------:R-:W-:Y:S05]  /*1410*/  BRA `(.L_x_10292) ;  /* 0x0000009000007947 */ /* 0x000fea0003800000 */
.L_x_10290:
[----:B-----5:R-:W-:-:S05]  /*1420*/  PRMT R2, RZ, 0x7610, R6 ;  /* 0x00007610ff027816 */ /* 0x020fca0000000006 */
[----:B------:R-:W-:Y:S01]  /*1430*/  FADD.FTZ R165, R2, R165 ;  /* 0x000000a502a57221 */ /* 0x000fe20000010000 */
[----:B------:R-:W-:Y:S05]  /*1440*/  BRA `(.L_x_10291) ;  /* 0x0000004000007947 */ /* 0x000fea0003800000 */
.L_x_10289:
[----:B-----5:R-:W-:-:S05]  /*1450*/  PRMT R2, RZ, 0x7610, R10 ;  /* 0x00007610ff027816 */ /* 0x020fca000000000a */
[----:B------:R-:W-:Y:S01]  /*1460*/  FADD.FTZ R165, R2, R165 ;  /* 0x000000a502a57221 */ /* 0x000fe20000010000 */
[----:B------:R-:W-:-:S05]  /*1470*/  @P2 PRMT R2, RZ, 0x7610, R6 ;  /* 0x00007610ff022816 */ /* 0x000fca0000000006 */
[----:B------:R-:W-:-:S05]  /*1480*/  @P2 FADD.FTZ R165, R2, R165 ;  /* 0x000000a502a52221 */ /* 0x000fca0000010000 */
.L_x_10291:
[----:B------:R-:W-:-:S04]  /*1490*/  F2FP.BF16.PACK_AB R2, RZ, R165 ;  /* 0x000000a5ff02723e */ /* 0x000fc800000010ff */
[----:B------:R-:W-:Y:S02]  /*14a0*/  PRMT R126, R126, 0x5410, R2 ;  /* 0x000054107e7e7816 */ /* 0x000fe40000000002 */
.L_x_10292:
[----:B------:R-:W-:Y:S01]  /*14b0*/  PRMT R167, RZ, 0x5410, R179 ;  /* 0x00005410ffa77816 */ /* 0x000fe200000000b3 */
[----:B------:R-:W-:Y:S05]  /*14c0*/  @P3 BRA `(.L_x_10293) ;  /* 0x0000008000003947 */ /* 0x000fea0003800000 */
[----:B------:R-:W-:-:S04]  /*14d0*/  ISETP.NE.U32.AND P4, PT, RZ, c[0x0][0x180], PT ;  /* 0x00006000ff007a0c */ /* 0x000fc80003f85070 */
[----:B------:R-:W-:-:S13]  /*14e0*/  ISETP.NE.AND.EX P4, PT, RZ, c[0x0][0x184], PT, P4 ;  /* 0x00006100ff007a0c */ /* 0x000fda0003f85340 */
[----:B------:R-:W-:Y:S05]  /*14f0*/  @P4 BRA `(.L_x_10294) ;  /* 0x0000002000004947 */ /* 0x000fea0003800000 */
[----:B------:R-:W-:Y:S05]  /*1500*/  @P0 BRA `(.L_x_10295) ;  /* 0x0000008000000947 */ /* 0x000fea0003800000 */
[----:B------:R-:W-:Y:S05]  /*1510*/  BRA `(.L_x_10296) ;  /* 0x0000009000007947 */ /* 0x000fea0003800000 */
.L_x_10294:
[----:B-----5:R-:W-:-:S05]  /*1520*/  PRMT R2, RZ, 0x5410, R7 ;  /* 0x00005410ff027816 */ /* 0x020fca0000000007 */
[----:B------:R-:W-:Y:S01]  /*1530*/  FADD.FTZ R167, R2, R167 ;  /* 0x000000a702a77221 */ /* 0x000fe20000010000 */
[----:B------:R-:W-:Y:S05]  /*1540*/  BRA `(.L_x_10295) ;  /* 0x0000004000007947 */ /* 0x000fea0003800000 */
.L_x_10293:
[----:B-----5:R-:W-:-:S05]  /*1550*/  PRMT R2, RZ, 0x5410, R11 ;  /* 0x00005410ff027816 */ /* 0x020fca000000000b */
[----:B------:R-:W-:Y:S01]  /*1560*/  FADD.FTZ R167, R2, R167 ;  /* 0x000000a702a77221 */ /* 0x000fe20000010000 */
[----:B------:R-:W-:-:S05]  /*1570*/  @P2 PRMT R2, RZ, 0x5410, R7 ;  /* 0x00005410ff022816 */ /* 0x000fca0000000007 */
[----:B------:R-:W-:-:S05]  /*1580*/  @P2 FADD.FTZ R167, R2, R167 ;  /* 0x000000a702a72221 */ /* 0x000fca0000010000 */
.L_x_10295:
[----:B------:R-:W-:-:S04]  /*1590*/  F2FP.BF16.PACK_AB R2, RZ, R167 ;  /* 0x000000a7ff02723e */ /* 0x000fc800000010ff */
[----:B------:R-:W-:Y:S02]  /*15a0*/  PRMT R127, R2, 0x7610, R127 ;  /* 0x00007610027f7816 */ /* 0x000fe4000000007f */
.L_x_10296:
[----:B------:R-:W-:Y:S01]  /*15b0*/  PRMT R169, RZ, 0x7610, R179 ;  /* 0x00007610ffa97816 */ /* 0x000fe200000000b3 */
[----:B------:R-:W-:Y:S05]  /*15c0*/  @P3 BRA `(.L_x_10297) ;  /* 0x0000008000003947 */ /* 0x000fea0003800000 */
[----:B------:R-:W-:-:S04]  /*15d0*/  ISETP.NE.U32.AND P4, PT, RZ, c[0x0][0x180], PT ;  /* 0x00006000ff007a0c */ /* 0x000fc80003f85070 */
[----:B------:R-:W-:-:S13]  /*15e0*/  ISETP.NE.AND.EX P4, PT, RZ, c[0x0][0x184], PT, P4 ;  /* 0x00006100ff007a0c */ /* 0x000fda0003f85340 */
[----:B------:R-:W-:Y:S05]  /*15f0*/  @P4 BRA `(.L_x_10298) ;  /* 0x0000002000004947 */ /* 0x000fea0003800000 */
[----:B------:R-:W-:Y:S05]  /*1600*/  @P0 BRA `(.L_x_10299) ;  /* 0x0000008000000947 */ /* 0x000fea0003800000 */
[----:B------:R-:W-:Y:S05]  /*1610*/  BRA `(.L_x_10300) ;  /* 0x0000009000007947 */ /* 0x000fea0003800000 */
.L_x_10298:
[----:B-----5:R-:W-:-:S05]  /*1620*/  PRMT R2, RZ, 0x7610, R7 ;  /* 0x00007610ff027816 */ /* 0x020fca0000000007 */
[----:B------:R-:W-:Y:S01]  /*1630*/  FADD.FTZ R169, R2, R169 ;  /* 0x000000a902a97221 */ /* 0x000fe20000010000 */
[----:B------:R-:W-:Y:S05]  /*1640*/  BRA `(.L_x_10299) ;  /* 0x0000004000007947 */ /* 0x000fea0003800000 */
.L_x_10297:
[----:B-----5:R-:W-:-:S05]  /*1650*/  PRMT R2, RZ, 0x7610, R11 ;  /* 0x00007610ff027816 */ /* 0x020fca000000000b */
[----:B------:R-:W-:Y:S01]  /*1660*/  FADD.FTZ R169, R2, R169 ;  /* 0x000000a902a97221 */ /* 0x000fe20000010000 */
[----:B------:R-:W-:-:S05]  /*1670*/  @P2 PRMT R2, RZ, 0x7610, R7 ;  /* 0x00007610ff022816 */ /* 0x000fca0000000007 */
[----:B------:R-:W-:-:S05]  /*1680*/  @P2 FADD.FTZ R169, R2, R169 ;  /* 0x000000a902a92221 */ /* 0x000fca0000010000 */
.L_x_10299:
[----:B------:R-:W-:-:S04]  /*1690*/  F2FP.BF16.PACK_AB R2, RZ, R169 ;  /* 0x000000a9ff02723e */ /* 0x000fc800000010ff */
[----:B------:R-:W-:Y:S02]  /*16a0*/  PRMT R127, R127, 0x5410, R2 ;  /* 0x000054107f7f7816 */ /* 0x000fe40000000002 */
.L_x_10300:
        /* <DEDUP_REMOVED lines=16> */
.L_x_10302:
[----:B-----5:R-:W-:-:S05]  /*17b0*/  PRMT R2, RZ, 0x5410, R4 ;  /* 0x00005410ff027816 */ /* 0x020fca0000000004 */
[----:B------:R-:W-:Y:S01]  /*17c0*/  FADD.FTZ R187, R2, R187 ;  /* 0x000000bb02bb7221 */ /* 0x000fe20000010000 */
[----:B------:R-:W-:Y:S05]  /*17d0*/  BRA `(.L_x_10303) ;  /* 0x0000004000007947 */ /* 0x000fea0003800000 */
.L_x_10301:
[----:B0----5:R-:W-:-:S05]  /*17e0*/  PRMT R2, RZ, 0x5410, R8 ;  /* 0x00005410ff027816 */ /* 0x021fca0000000008 */
[----:B------:R-:W-:Y:S01]  /*17f0*/  FADD.FTZ R187, R2, R187 ;  /* 0x000000bb02bb7221 */ /* 0x000fe20000010000 */
[----:B------:R-:W-:-:S05]  /*1800*/  @P2 PRMT R2, RZ, 0x5410, R4 ;  /* 0x00005410ff022816 */ /* 0x000fca0000000004 */
[----:B------:R-:W-:-:S05]  /*1810*/  @P2 FADD.FTZ R187, R2, R187 ;  /* 0x000000bb02bb2221 */ /* 0x000fca0000010000 */
.L_x_10303:
[----:B------:R-:W-:-:S04]  /*1820*/  F2FP.BF16.PACK_AB R2, RZ, R187 ;  /* 0x000000bbff02723e */ /* 0x000fc800000010ff */
[----:B------:R-:W-:Y:S02]  /*1830*/  PRMT R124, R2, 0x7610, R124 ;  /* 0x00007610027c7816 */ /* 0x000fe4000000007c */
.L_x_10304:
[----:B------:R-:W-:Y:S01]  /*1840*/  PRMT R189, RZ, 0x7610, R128 ;  /* 0x00007610ffbd7816 */ /* 0x000fe20000000080 */
[----:B------:R-:W-:Y:S05]  /*1850*/  @P3 BRA `(.L_x_10305) ;  /* 0x0000008000003947 */ /* 0x000fea0003800000 */
[----:B------:R-:W-:-:S04]  /*1860*/  ISETP.NE.U32.AND P4, PT, RZ, c[0x0][0x180], PT ;  /* 0x00006000ff007a0c */ /* 0x000fc80003f85070 */
[----:B------:R-:W-:-:S13]  /*1870*/  ISETP.NE.AND.EX P4, PT, RZ, c[0x0][0x184], PT, P4 ;  /* 0x00006100ff007a0c */ /* 0x000fda0003f85340 */
[----:B------:R-:W-:Y:S05]  /*1880*/  @P4 BRA `(.L_x_10306) ;  /* 0x0000002000004947 */ /* 0x000fea0003800000 */
[----:B------:R-:W-:Y:S05]  /*1890*/  @P0 BRA `(.L_x_10307) ;  /* 0x0000008000000947 */ /* 0x000fea0003800000 */
[----:B------:R-:W-:Y:S05]  /*18a0*/  BRA `(.L_x_10308) ;  /* 0x0000009000007947 */ /* 0x000fea0003800000 */
.L_x_10306:
[----:B-----5:R-:W-:-:S05]  /*18b0*/  PRMT R2, RZ, 0x7610, R4 ;  /* 0x00007610ff027816 */ /* 0x020fca0000000004 */
[----:B------:R-:W-:Y:S01]  /*18c0*/  FADD.FTZ R189, R2, R189 ;  /* 0x000000bd02bd7221 */ /* 0x000fe20000010000 */
[----:B------:R-:W-:Y:S05]  /*18d0*/  BRA `(.L_x_10307) ;  /* 0x0000004000007947 */ /* 0x000fea0003800000 */
.L_x_10305:
[----:B-----5:R-:W-:-:S05]  /*18e0*/  PRMT R2, RZ, 0x7610, R8 ;  /* 0x00007610ff027816 */ /* 0x020fca0000000008 */
[----:B------:R-:W-:Y:S01]  /*18f0*/  FADD.FTZ R189, R2, R189 ;  /* 0x000000bd02bd7221 */ /* 0x000fe20000010000 */
[----:B------:R-:W-:-:S05]  /*1900*/  @P2 PRMT R2, RZ, 0x7610, R4 ;  /* 0x00007610ff022816 */ /* 0x000fca0000000004 */
[----:B------:R-:W-:-:S05]  /*1910*/  @P2 FADD.FTZ R189, R2, R189 ;  /* 0x000000bd02bd2221 */ /* 0x000fca0000010000 */
.L_x_10307:
[----:B------:R-:W-:-:S04]  /*1920*/  F2FP.BF16.PACK_AB R2, RZ, R189 ;  /* 0x000000bdff02723e */ /* 0x000fc800000010ff */
[----:B------:R-:W-:Y:S02]  /*1930*/  PRMT R124, R124, 0x5410, R2 ;  /* 0x000054107c7c7816 */ /* 0x000fe40000000002 */
.L_x_10308:
[----:B------:R-:W-:Y:S01]  /*1940*/  PRMT R191, RZ, 0x5410, R129 ;  /* 0x00005410ffbf7816 */ /* 0x000fe20000000081 */
[----:B------:R-:W-:Y:S05]  /*1950*/  @P3 BRA `(.L_x_10309) ;  /* 0x0000008000003947 */ /* 0x000fea0003800000 */
[----:B------:R-:W-:-:S04]  /*1960*/  ISETP.NE.U32.AND P4, PT, RZ, c[0x0][0x180], PT ;  /* 0x00006000ff007a0c */ /* 0x000fc80003f85070 */
[----:B------:R-:W-:-:S13]  /*1970*/  ISETP.NE.AND.EX P4, PT, RZ, c[0x0][0x184], PT, P4 ;  /* 0x00006100ff007a0c */ /* 0x000fda0003f85340 */
[----:B------:R-:W-:Y:S05]  /*1980*/  @P4 BRA `(.L_x_10310) ;  /* 0x0000002000004947 */ /* 0x000fea0003800000 */
[----:B------:R-:W-:Y:S05]  /*1990*/  @P0 BRA `(.L_x_10311) ;  /* 0x0000008000000947 */ /* 0x000fea0003800000 */
[----:B------:R-:W-:Y:S05]  /*19a0*/  BRA `(.L_x_10312) ;  /* 0x0000009000007947 */ /* 0x000fea0003800000 */
.L_x_10310:
[----:B-----5:R-:W-:-:S05]  /*19b0*/  PRMT R2, RZ, 0x5410, R5 ;  /* 0x00005410ff027816 */ /* 0x020fca0000000005 */
[----:B------:R-:W-:Y:S01]  /*19c0*/  FADD.FTZ R191, R2, R191 ;  /* 0x000000bf02bf7221 */ /* 0x000fe20000010000 */
[----:B------:R-:W-:Y:S05]  /*19d0*/  BRA `(.L_x_10311) ;  /* 0x0000004000007947 */ /* 0x000fea0003800000 */
.L_x_10309:
[----:B-----5:R-:W-:-:S05]  /*19e0*/  PRMT R2, RZ, 0x5410, R9 ;  /* 0x00005410ff027816 */ /* 0x020fca0000000009 */
[----:B------:R-:W-:Y:S01]  /*19f0*/  FADD.FTZ R191, R2, R191 ;  /* 0x000000bf02bf7221 */ /* 0x000fe20000010000 */
[----:B------:R-:W-:-:S05]  /*1a00*/  @P2 PRMT R2, RZ, 0x5410, R5 ;  /* 0x00005410ff022816 */ /* 0x000fca0000000005 */
[----:B------:R-:W-:-:S05]  /*1a10*/  @P2 FADD.FTZ R191, R2, R191 ;  /* 0x000000bf02bf2221 */ /* 0x000fca0000010000 */
.L_x_10311:
[----:B------:R-:W-:-:S04]  /*1a20*/  F2FP.BF16.PACK_AB R2, RZ, R191 ;  /* 0x000000bfff02723e */ /* 0x000fc800000010ff */
[----:B------:R-:W-:Y:S02]  /*1a30*/  PRMT R125, R2, 0x7610, R125 ;  /* 0x00007610027d7816 */ /* 0x000fe4000000007d */
.L_x_10312:
[----:B------:R-:W-:Y:S01]  /*1a40*/  PRMT R193, RZ, 0x7610, R129 ;  /* 0x00007610ffc17816 */ /* 0x000fe20000000081 */
[----:B------:R-:W-:Y:S05]  /*1a50*/  @P3 BRA `(.L_x_10313) ;  /* 0x0000008000003947 */ /* 0x000fea0003800000 */
[----:B------:R-:W-:-:S04]  /*1a60*/  ISETP.NE.U32.AND P4, PT, RZ, c[0x0][0x180], PT ;  /* 0x00006000ff007a0c */ /* 0x000fc80003f85070 */
[----:B------:R-:W-:-:S13]  /*1a70*/  ISETP.NE.AND.EX P4, PT, RZ, c[0x0][0x184], PT, P4 ;  /* 0x00006100ff007a0c */ /* 0x000fda0003f85340 */
[----:B------:R-:W-:Y:S05]  /*1a80*/  @P4 BRA `(.L_x_10314) ;  /* 0x0000002000004947 */ /* 0x000fea0003800000 */
[----:B------:R-:W-:Y:S05]  /*1a90*/  @P0 BRA `(.L_x_10315) ;  /* 0x0000008000000947 */ /* 0x000fea0003800000 */
[----:B------:R-:W-:Y:S05]  /*1aa0*/  BRA `(.L_x_10316) ;  /* 0x0000009000007947 */ /* 0x000fea0003800000 */
.L_x_10314:
[----:B-----5:R-:W-:-:S05]  /*1ab0*/  PRMT R2, RZ, 0x7610, R5 ;  /* 0x00007610ff027816 */ /* 0x020fca0000000005 */
[----:B------:R-:W-:Y:S01]  /*1ac0*/  FADD.FTZ R193, R2, R193 ;  /* 0x000000c102c17221 */ /* 0x000fe20000010000 */
[----:B------:R-:W-:Y:S05]  /*1ad0*/  BRA `(.L_x_10315) ;  /* 0x0000004000007947 */ /* 0x000fea0003800000 */
.L_x_10313:
[----:B-----5:R-:W-:-:S05]  /*1ae0*/  PRMT R2, RZ, 0x7610, R9 ;  /* 0x00007610ff027816 */ /* 0x020fca0000000009 */
[----:B------:R-:W-:Y:S01]  /*1af0*/  FADD.FTZ R193, R2, R193 ;  /* 0x000000c102c17221 */ /* 0x000fe20000010000 */
[----:B------:R-:W-:-:S05]  /*1b00*/  @P2 PRMT R2, RZ, 0x7610, R5 ;  /* 0x00007610ff022816 */ /* 0x000fca0000000005 */
[----:B------:R-:W-:-:S05]  /*1b10*/  @P2 FADD.FTZ R193, R2, R193 ;  /* 0x000000c102c12221 */ /* 0x000fca0000010000 */
.L_x_10315:
[----:B------:R-:W-:-:S04]  /*1b20*/  F2FP.BF16.PACK_AB R2, RZ, R193 ;  /* 0x000000c1ff02723e */ /* 0x000fc800000010ff */
[----:B------:R-:W-:Y:S02]  /*1b30*/  PRMT R125, R125, 0x5410, R2 ;  /* 0x000054107d7d7816 */ /* 0x000fe40000000002 */
.L_x_10316:
[----:B------:R-:W-:Y:S01]  /*1b40*/  PRMT R179, RZ, 0x5410, R130 ;  /* 0x00005410ffb37816 */ /* 0x000fe20000000082 */
[----:B------:R-:W-:Y:S05]  /*1b50*/  @P3 BRA `(.L_x_10317) ;  /* 0x0000008000003947 */ /* 0x000fea0003800000 */
[----:B------:R-:W-:-:S04]  /*1b60*/  ISETP.NE.U32.AND P4, PT, RZ, c[0x0][0x180], PT ;  /* 0x00006000ff007a0c */ /* 0x000fc80003f85070 */
[----:B------:R-:W-:-:S13]  /*1b70*/  ISETP.NE.AND.EX P4, PT, RZ, c[0x0][0x184], PT, P4 ;  /* 0x00006100ff007a0c */ /* 0x000fda0003f85340 */
[----:B------:R-:W-:Y:S05]  /*1b80*/  @P4 BRA `(.L_x_10318) ;  /* 0x0000002000004947 */ /* 0x000fea0003800000 */
[----:B------:R-:W-:Y:S05]  /*1b90*/  @P0 BRA `(.L_x_10319) ;  /* 0x0000008000000947 */ /* 0x000fea0003800000 */
[----:B------:R-:W-:Y:S05]  /*1ba0*/  BRA `(.L_x_10320) ;  /* 0x0000009000007947 */ /* 0x000fea0003800000 */
.L_x_10318:
[----:B-----5:R-:W-:-:S05]  /*1bb0*/  PRMT R2, RZ, 0x5410, R6 ;  /* 0x00005410ff027816 */ /* 0x020fca0000000006 */
[----:B------:R-:W-:Y:S01]  /*1bc0*/  FADD.FTZ R179, R2, R179 ;  /* 0x000000b302b37221 */ /* 0x000fe20000010000 */
[----:B------:R-:W-:Y:S05]  /*1bd0*/  BRA `(.L_x_10319) ;  /* 0x0000004000007947 */ /* 0x000fea0003800000 */
.L_x_10317:
[----:B-----5:R-:W-:-:S05]  /*1be0*/  PRMT R2, RZ, 0x5410, R10 ;  /* 0x00005410ff027816 */ /* 0x020fca000000000a */
[----:B------:R-:W-:Y:S01]  /*1bf0*/  FADD.FTZ R179, R2, R179 ;  /* 0x000000b302b37221 */ /* 0x000fe20000010000 */
[----:B------:R-:W-:-:S05]  /*1c00*/  @P2 PRMT R2, RZ, 0x5410, R6 ;  /* 0x00005410ff022816 */ /* 0x000fca0000000006 */
[----:B------:R-:W-:-:S05]  /*1c10*/  @P2 FADD.FTZ R179, R2, R179 ;  /* 0x000000b302b32221 */ /* 0x000fca0000010000 */
.L_x_10319:
[----:B------:R-:W-:-:S04]  /*1c20*/  F2FP.BF16.PACK_AB R2, RZ, R179 ;  /* 0x000000b3ff02723e */ /* 0x000fc800000010ff */
[----:B------:R-:W-:Y:S02]  /*1c30*/  PRMT R126, R2, 0x7610, R126 ;  /* 0x00007610027e7816 */ /* 0x000fe4000000007e */
.L_x_10320:
[----:B------:R-:W-:Y:S01]  /*1c40*/  PRMT R181, RZ, 0x7610, R130 ;  /* 0x00007610ffb57816 */ /* 0x000fe20000000082 */
[----:B------:R-:W-:Y:S05]  /*1c50*/  @P3 BRA `(.L_x_10321) ;  /* 0x0000008000003947 */ /* 0x000fea0003800000 */
[----:B------:R-:W-:-:S04]  /*1c60*/  ISETP.NE.U32.AND P4, PT, RZ, c[0x0][0x180], PT ;  /* 0x00006000ff007a0c */ /* 0x000fc80003f85070 */
[----:B------:R-:W-:-:S13]  /*1c70*/  ISETP.NE.AND.EX P4, PT, RZ, c[0x0][0x184], PT, P4 ;  /* 0x00006100ff007a0c */ /* 0x000fda0003f85340 */
[----:B------:R-:W-:Y:S05]  /*1c80*/  @P4 BRA `(.L_x_10322) ;  /* 0x0000002000004947 */ /* 0x000fea0003800000 */
[----:B------:R-:W-:Y:S05]  /*1c90*/  @P0 BRA `(.L_x_10323) ;  /* 0x0000008000000947 */ /* 0x000fea0003800000 */
[----:B------:R-:W-:Y:S05]  /*1ca0*/  BRA `(.L_x_10324) ;  /* 0x0000009000007947 */ /* 0x000fea0003800000 */
.L_x_10322:
[----:B-----5:R-:W-:-:S05]  /*1cb0*/  PRMT R2, RZ, 0x7610, R6 ;  /* 0x00007610ff027816 */ /* 0x020fca0000000006 */
[----:B------:R-:W-:Y:S01]  /*1cc0*/  FADD.FTZ R181, R2, R181 ;  /* 0x000000b502b57221 */ /* 0x000fe20000010000 */
[----:B------:R-:W-:Y:S05]  /*1cd0*/  BRA `(.L_x_10323) ;  /* 0x0000004000007947 */ /* 0x000fea0003800000 */
.L_x_10321:
[----:B-----5:R-:W-:-:S05]  /*1ce0*/  PRMT R2, RZ, 0x7610, R10 ;  /* 0x00007610ff027816 */ /* 0x020fca000000000a */
[----:B------:R-:W-:Y:S01]  /*1cf0*/  FADD.FTZ R181, R2, R181 ;  /* 0x000000b502b57221 */ /* 0x000fe20000010000 */
[----:B------:R-:W-:-:S05]  /*1d00*/  @P2 PRMT R2, RZ, 0x7610, R6 ;  /* 0x00007610ff022816 */ /* 0x000fca0000000006 */
[----:B------:R-:W-:-:S05]  /*1d10*/  @P2 FADD.FTZ R181, R2, R181 ;  /* 0x000000b502b52221 */ /* 0x000fca0000010000 */
.L_x_10323:
[----:B------:R-:W-:-:S04]  /*1d20*/  F2FP.BF16.PACK_AB R2, RZ, R181 ;  /* 0x000000b5ff02723e */ /* 0x000fc800000010ff */
[----:B------:R-:W-:Y:S02]  /*1d30*/  PRMT R126, R126, 0x5410, R2 ;  /* 0x000054107e7e7816 */ /* 0x000fe40000000002 */
.L_x_10324:
[----:B------:R-:W-:Y:S01]  /*1d40*/  PRMT R183, RZ, 0x5410, R131 ;  /* 0x00005410ffb77816 */ /* 0x000fe20000000083 */
[----:B------:R-:W-:Y:S05]  /*1d50*/  @P3 BRA `(.L_x_10325) ;  /* 0x0000008000003947 */ /* 0x000fea0003800000 */
[----:B------:R-:W-:-:S04]  /*1d60*/  ISETP.NE.U32.AND P4, PT, RZ, c[0x0][0x180], PT ;  /* 0x00006000ff007a0c */ /* 0x000fc80003f85070 */
[----:B------:R-:W-:-:S13]  /*1d70*/  ISETP.NE.AND.EX P4, PT, RZ, c[0x0][0x184], PT, P4 ;  /* 0x00006100ff007a0c */ /* 0x000fda0003f85340 */
[----:B------:R-:W-:Y:S05]  /*1d80*/  @P4 BRA `(.L_x_10326) ;  /* 0x0000002000004947 */ /* 0x000fea0003800000 */
[----:B------:R-:W-:Y:S05]  /*1d90*/  @P0 BRA `(.L_x_10327) ;  /* 0x0000008000000947 */ /* 0x000fea0003800000 */
[----:B------:R-:W-:Y:S05]  /*1da0*/  BRA `(.L_x_10328) ;  /* 0x0000009000007947 */ /* 0x000fea0003800000 */
.L_x_10326:
[----:B-----5:R-:W-:-:S05]  /*1db0*/  PRMT R2, RZ, 0x5410, R7 ;  /* 0x00005410ff027816 */ /* 0x020fca0000000007 */
[----:B------:R-:W-:Y:S01]  /*1dc0*/  FADD.FTZ R183, R2, R183 ;  /* 0x000000b702b77221 */ /* 0x000fe20000010000 */
[----:B------:R-:W-:Y:S05]  /*1dd0*/  BRA `(.L_x_10327) ;  /* 0x0000004000007947 */ /* 0x000fea0003800000 */
.L_x_10325:
[----:B-----5:R-:W-:-:S05]  /*1de0*/  PRMT R2, RZ, 0x5410, R11 ;  /* 0x00005410ff027816 */ /* 0x020fca000000000b */
[----:B------:R-:W-:Y:S01]  /*1df0*/  FADD.FTZ R183, R2, R183 ;  /* 0x000000b702b77221 */ /* 0x000fe20000010000 */
[----:B------:R-:W-:-:S05]  /*1e00*/  @P2 PRMT R2, RZ, 0x5410, R7 ;  /* 0x00005410ff022816 */ /* 0x000fca0000000007 */
[----:B------:R-:W-:-:S05]  /*1e10*/  @P2 FADD.FTZ R183, R2, R183 ;  /* 0x000000b702b72221 */ /* 0x000fca0000010000 */
.L_x_10327:
[----:B------:R-:W-:-:S04]  /*1e20*/  F2FP.BF16.PACK_AB R2, RZ, R183 ;  /* 0x000000b7ff02723e */ /* 0x000fc800000010ff */
[----:B------:R-:W-:Y:S02]  /*1e30*/  PRMT R127, R2, 0x7610, R127 ;  /* 0x00007610027f7816 */ /* 0x000fe4000000007f */
.L_x_10328:
[----:B------:R-:W-:Y:S01]  /*1e40*/  PRMT R185, RZ, 0x7610, R131 ;  /* 0x00007610ffb97816 */ /* 0x000fe20000000083 */
[----:B------:R-:W-:Y:S05]  /*1e50*/  @P3 BRA `(.L_x_10329) ;  /* 0x0000008000003947 */ /* 0x000fea0003800000 */
[----:B------:R-:W-:-:S04]  /*1e60*/  ISETP.NE.U32.AND P4, PT, RZ, c[0x0][0x180], PT ;  /* 0x00006000ff007a0c */ /* 0x000fc80003f85070 */
[----:B------:R-:W-:-:S13]  /*1e70*/  ISETP.NE.AND.EX P4, PT, RZ, c[0x0][0x184], PT, P4 ;  /* 0x00006100ff007a0c */ /* 0x000fda0003f85340 */
[----:B------:R-:W-:Y:S05]  /*1e80*/  @P4 BRA `(.L_x_10330) ;  /* 0x0000002000004947 */ /* 0x000fea0003800000 */
[----:B------:R-:W-:Y:S05]  /*1e90*/  @P0 BRA `(.L_x_10331) ;  /* 0x0000008000000947 */ /* 0x000fea0003800000 */
[----:B------:R-:W-:Y:S05]  /*1ea0*/  BRA `(.L_x_10332) ;  /* 0x0000009000007947 */ /* 0x000fea0003800000 */
.L_x_10330:
[----:B-----5:R-:W-:-:S05]  /*1eb0*/  PRMT R2, RZ, 0x7610, R7 ;  /* 0x00007610ff027816 */ /* 0x020fca0000000007 */
[----:B------:R-:W-:Y:S01]  /*1ec0*/  FADD.FTZ R185, R2, R185 ;  /* 0x000000b902b97221 */ /* 0x000fe20000010000 */
[----:B------:R-:W-:Y:S05]  /*1ed0*/  BRA `(.L_x_10331) ;  /* 0x0000004000007947 */ /* 0x000fea0003800000 */
.L_x_10329:
[----:B-----5:R-:W-:-:S05]  /*1ee0*/  PRMT R2, RZ, 0x7610, R11 ;  /* 0x00007610ff027816 */ /* 0x020fca000000000b */
[----:B------:R-:W-:Y:S01]  /*1ef0*/  FADD.FTZ R185, R2, R185 ;  /* 0x000000b902b97221 */ /* 0x000fe20000010000 */
[----:B------:R-:W-:-:S05]  /*1f00*/  @P2 PRMT R2, RZ, 0x7610, R7 ;  /* 0x00007610ff022816 */ /* 0x000fca0000000007 */
[----:B------:R-:W-:-:S05]  /*1f10*/  @P2 FADD.FTZ R185, R2, R185 ;  /* 0x000000b902b92221 */ /* 0x000fca0000010000 */
.L_x_10331:
[----:B------:R-:W-:-:S04]  /*1f20*/  F2FP.BF16.PACK_AB R2, RZ, R185 ;  /* 0x000000b9ff02723e */ /* 0x000fc800000010ff */
[----:B------:R-:W-:Y:S02]  /*1f30*/  PRMT R127, R127, 0x5410, R2 ;  /* 0x000054107f7f7816 */ /* 0x000fe40000000002 */
.L_x_10332:
        /* <DEDUP_REMOVED lines=16> */
.L_x_10334:
[----:B-----5:R-:W-:-:S05]  /*2040*/  PRMT R2, RZ, 0x5410, R4 ;  /* 0x00005410ff027816 */ /* 0x020fca0000000004 */
[----:B------:R-:W-:Y:S01]  /*2050*/  FADD.FTZ R203, R2, R203 ;  /* 0x000000cb02cb7221 */ /* 0x000fe20000010000 */
[----:B------:R-:W-:Y:S05]  /*2060*/  BRA `(.L_x_10335) ;  /* 0x0000004000007947 */ /* 0x000fea0003800000 */
.L_x_10333:
[----:B0----5:R-:W-:-:S05]  /*2070*/  PRMT R2, RZ, 0x5410, R8 ;  /* 0x00005410ff027816 */ /* 0x021fca0000000008 */
[----:B------:R-:W-:Y:S01]  /*2080*/  FADD.FTZ R203, R2, R203 ;  /* 0x000000cb02cb7221 */ /* 0x000fe20000010000 */
[----:B------:R-:W-:-:S05]  /*2090*/  @P2 PRMT R2, RZ, 0x5410, R4 ;  /* 0x00005410ff022816 */ /* 0x000fca0000000004 */
[----:B------:R-:W-:-:S05]  /*20a0*/  @P2 FADD.FTZ R203, R2, R203 ;  /* 0x000000cb02cb2221 */ /* 0x000fca0000010000 */
.L_x_10335:
[----:B------:R-:W-:-:S04]  /*20b0*/  F2FP.BF16.PACK_AB R2, RZ, R203 ;  /* 0x000000cbff02723e */ /* 0x000fc800000010ff */
[----:B------:R-:W-:Y:S02]  /*20c0*/  PRMT R124, R2, 0x7610, R124 ;  /* 0x00007610027c7816 */ /* 0x000fe4000000007c */
.L_x_10336:
[----:B------:R-:W-:Y:S01]  /*20d0*/  PRMT R205, RZ, 0x7610, R128 ;  /* 0x00007610ffcd7816 */ /* 0x000fe20000000080 */
[----:B------:R-:W-:Y:S05]  /*20e0*/  @P3 BRA `(.L_x_10337) ;  /* 0x0000008000003947 */ /* 0x000fea0003800000 */
[----:B------:R-:W-:-:S04]  /*20f0*/  ISETP.NE.U32.AND P4, PT, RZ, c[0x0][0x180], PT ;  /* 0x00006000ff007a0c */ /* 0x000fc80003f85070 */
[----:B------:R-:W-:-:S13]  /*2100*/  ISETP.NE.AND.EX P4, PT, RZ, c[0x0][0x184], PT, P4 ;  /* 0x00006100ff007a0c */ /* 0x000fda0003f85340 */
[----:B------:R-:W-:Y:S05]  /*2110*/  @P4 BRA `(.L_x_10338) ;  /* 0x0000002000004947 */ /* 0x000fea0003800000 */
[----:B------:R-:W-:Y:S05]  /*2120*/  @P0 BRA `(.L_x_10339) ;  /* 0x0000008000000947 */ /* 0x000fea0003800000 */
[----:B------:R-:W-:Y:S05]  /*2130*/  BRA `(.L_x_10340) ;  /* 0x0000009000007947 */ /* 0x000fea0003800000 */
.L_x_10338:
[----:B-----5:R-:W-:-:S05]  /*2140*/  PRMT R2, RZ, 0x7610, R4 ;  /* 0x00007610ff027816 */ /* 0x020fca0000000004 */
[----:B------:R-:W-:Y:S01]  /*2150*/  FADD.FTZ R205, R2, R205 ;  /* 0x000000cd02cd7221 */ /* 0x000fe20000010000 */
[----:B------:R-:W-:Y:S05]  /*2160*/  BRA `(.L_x_10339) ;  /* 0x0000004000007947 */ /* 0x000fea0003800000 */
.L_x_10337:
[----:B-----5:R-:W-:-:S05]  /*2170*/  PRMT R2, RZ, 0x7610, R8 ;  /* 0x00007610ff027816 */ /* 0x020fca0000000008 */
[----:B------:R-:W-:Y:S01]  /*2180*/  FADD.FTZ R205, R2, R205 ;  /* 0x000000cd02cd7221 */ /* 0x000fe20000010000 */
[----:B------:R-:W-:-:S05]  /*2190*/  @P2 PRMT R2, RZ, 0x7610, R4 ;  /* 0x00007610ff022816 */ /* 0x000fca0000000004 */
[----:B------:R-:W-:-:S05]  /*21a0*/  @P2 FADD.FTZ R205, R2, R205 ;  /* 0x000000cd02cd2221 */ /* 0x000fca0000010000 */
.L_x_10339:
[----:B------:R-:W-:-:S04]  /*21b0*/  F2FP.BF16.PACK_AB R2, RZ, R205 ;  /* 0x000000cdff02723e */ /* 0x000fc800000010ff */
[----:B------:R-:W-:Y:S02]  /*21c0*/  PRMT R124, R124, 0x5410, R2 ;  /* 0x000054107c7c7816 */ /* 0x000fe40000000002 */
.L_x_10340:
[----:B------:R-:W-:Y:S01]  /*21d0*/  PRMT R207, RZ, 0x5410, R129 ;  /* 0x00005410ffcf7816 */ /* 0x000fe20000000081 */
[----:B------:R-:W-:Y:S05]  /*21e0*/  @P3 BRA `(.L_x_10341) ;  /* 0x0000008000003947 */ /* 0x000fea0003800000 */
[----:B------:R-:W-:-:S04]  /*21f0*/  ISETP.NE.U32.AND P4, PT, RZ, c[0x0][0x180], PT ;  /* 0x00006000ff007a0c */ /* 0x000fc80003f85070 */
[----:B------:R-:W-:-:S13]  /*2200*/  ISETP.NE.AND.EX P4, PT, RZ, c[0x0][0x184], PT, P4 ;  /* 0x00006100ff007a0c */ /* 0x000fda0003f85340 */
[----:B------:R-:W-:Y:S05]  /*2210*/  @P4 BRA `(.L_x_10342) ;  /* 0x0000002000004947 */ /* 0x000fea0003800000 */
[----:B------:R-:W-:Y:S05]  /*2220*/  @P0 BRA `(.L_x_10343) ;  /* 0x0000008000000947 */ /* 0x000fea0003800000 */
[----:B------:R-:W-:Y:S05]  /*2230*/  BRA `(.L_x_10344) ;  /* 0x0000009000007947 */ /* 0x000fea0003800000 */
.L_x_10342:
[----:B-----5:R-:W-:-:S05]  /*2240*/  PRMT R2, RZ, 0x5410, R5 ;  /* 0x00005410ff027816 */ /* 0x020fca0000000005 */
[----:B------:R-:W-:Y:S01]  /*2250*/  FADD.FTZ R207, R2, R207 ;  /* 0x000000cf02cf7221 */ /* 0x000fe20000010000 */
[----:B------:R-:W-:Y:S05]  /*2260*/  BRA `(.L_x_10343) ;  /* 0x0000004000007947 */ /* 0x000fea0003800000 */
.L_x_10341:
[----:B-----5:R-:W-:-:S05]  /*2270*/  PRMT R2, RZ, 0x5410, R9 ;  /* 0x00005410ff027816 */ /* 0x020fca0000000009 */
[----:B------:R-:W-:Y:S01]  /*2280*/  FADD.FTZ R207, R2, R207 ;  /* 0x000000cf02cf7221 */ /* 0x000fe20000010000 */
[----:B------:R-:W-:-:S05]  /*2290*/  @P2 PRMT R2, RZ, 0x5410, R5 ;  /* 0x00005410ff022816 */ /* 0x000fca0000000005 */
[----:B------:R-:W-:-:S05]  /*22a0*/  @P2 FADD.FTZ R207, R2, R207 ;  /* 0x000000cf02cf2221 */ /* 0x000fca0000010000 */
.L_x_10343:
[----:B------:R-:W-:-:S04]  /*22b0*/  F2FP.BF16.PACK_AB R2, RZ, R207 ;  /* 0x000000cfff02723e */ /* 0x000fc800000010ff */
[----:B------:R-:W-:Y:S02]  /*22c0*/  PRMT R125, R2, 0x7610, R125 ;  /* 0x00007610027d7816 */ /* 0x000fe4000000007d */
.L_x_10344:
[----:B------:R-:W-:Y:S01]  /*22d0*/  PRMT R209, RZ, 0x7610, R129 ;  /* 0x00007610ffd17816 */ /* 0x000fe20000000081 */
[----:B------:R-:W-:Y:S05]  /*22e0*/  @P3 BRA `(.L_x_10345) ;  /* 0x0000008000003947 */ /* 0x000fea0003800000 */
[----:B------:R-:W-:-:S04]  /*22f0*/  ISETP.NE.U32.AND P4, PT, RZ, c[0x0][0x180], PT ;  /* 0x00006000ff007a0c */ /* 0x000fc80003f85070 */
[----:B------:R-:W-:-:S13]  /*2300*/  ISETP.NE.AND.EX P4, PT, RZ, c[0x0][0x184], PT, P4 ;  /* 0x00006100ff007a0c */ /* 0x000fda0003f85340 */
[----:B------:R-:W-:Y:S05]  /*2310*/  @P4 BRA `(.L_x_10346) ;  /* 0x0000002000004947 */ /* 0x000fea0003800000 */
[----:B------:R-:W-:Y:S05]  /*2320*/  @P0 BRA `(.L_x_10347) ;  /* 0x0000008000000947 */ /* 0x000fea0003800000 */
[----:B------:R-:W-:Y:S05]  /*2330*/  BRA `(.L_x_10348) ;  /* 0x0000009000007947 */ /* 0x000fea0003800000 */
.L_x_10346:
[----:B-----5:R-:W-:-:S05]  /*2340*/  PRMT R2, RZ, 0x7610, R5 ;  /* 0x00007610ff027816 */ /* 0x020fca0000000005 */
[----:B------:R-:W-:Y:S01]  /*2350*/  FADD.FTZ R209, R2, R209 ;  /* 0x000000d102d17221 */ /* 0x000fe20000010000 */
[----:B------:R-:W-:Y:S05]  /*2360*/  BRA `(.L_x_10347) ;  /* 0x0000004000007947 */ /* 0x000fea0003800000 */
.L_x_10345:
[----:B-----5:R-:W-:-:S05]  /*2370*/  PRMT R2, RZ, 0x7610, R9 ;  /* 0x00007610ff027816 */ /* 0x020fca0000000009 */
[----:B------:R-:W-:Y:S01]  /*2380*/  FADD.FTZ R209, R2, R209 ;  /* 0x000000d102d17221 */ /* 0x000fe20000010000 */
[----:B------:R-:W-:-:S05]  /*2390*/  @P2 PRMT R2, RZ, 0x7610, R5 ;  /* 0x00007610ff022816 */ /* 0x000fca0000000005 */
[----:B------:R-:W-:-:S05]  /*23a0*/  @P2 FADD.FTZ R209, R2, R209 ;  /* 0x000000d102d12221 */ /* 0x000fca0000010000 */
.L_x_10347:
[----:B------:R-:W-:-:S04]  /*23b0*/  F2FP.BF16.PACK_AB R2, RZ, R209 ;  /* 0x000000d1ff02723e */ /* 0x000fc800000010ff */
[----:B------:R-:W-:Y:S02]  /*23c0*/  PRMT R125, R125, 0x5410, R2 ;  /* 0x000054107d7d7816 */ /* 0x000fe40000000002 */
.L_x_10348:
[----:B------:R-:W-:Y:S01]  /*23d0*/  PRMT R195, RZ, 0x5410, R130 ;  /* 0x00005410ffc37816 */ /* 0x000fe20000000082 */
[----:B------:R-:W-:Y:S05]  /*23e0*/  @P3 BRA `(.L_x_10349) ;  /* 0x0000008000003947 */ /* 0x000fea0003800000 */
[----:B------:R-:W-:-:S04]  /*23f0*/  ISETP.NE.U32.AND P4, PT, RZ, c[0x0][0x180], PT ;  /* 0x00006000ff007a0c */ /* 0x000fc80003f85070 */
[----:B------:R-:W-:-:S13]  /*2400*/  ISETP.NE.AND.EX P4, PT, RZ, c[0x0][0x184], PT, P4 ;  /* 0x00006100ff007a0c */ /* 0x000fda0003f85340 */
[----:B------:R-:W-:Y:S05]  /*2410*/  @P4 BRA `(.L_x_10350) ;  /* 0x0000002000004947 */ /* 0x000fea0003800000 */
[----:B------:R-:W-:Y:S05]  /*2420*/  @P0 BRA `(.L_x_10351) ;  /* 0x0000008000000947 */ /* 0x000fea0003800000 */
[----:B------:R-:W-:Y:S05]  /*2430*/  BRA `(.L_x_10352) ;  /* 0x0000009000007947 */ /* 0x000fea0003800000 */
.L_x_10350:
[----:B-----5:R-:W-:-:S05]  /*2440*/  PRMT R2, RZ, 0x5410, R6 ;  /* 0x00005410ff027816 */ /* 0x020fca0000000006 */
[----:B------:R-:W-:Y:S01]  /*2450*/  FADD.FTZ R195, R2, R195 ;  /* 0x000000c302c37221 */ /* 0x000fe20000010000 */
[----:B------:R-:W-:Y:S05]  /*2460*/  BRA `(.L_x_10351) ;  /* 0x0000004000007947 */ /* 0x000fea0003800000 */
.L_x_10349:
[----:B-----5:R-:W-:-:S05]  /*2470*/  PRMT R2, RZ, 0x5410, R10 ;  /* 0x00005410ff027816 */ /* 0x020fca000000000a */
[----:B------:R-:W-:Y:S01]  /*2480*/  FADD.FTZ R195, R2, R195 ;  /* 0x000000c302c37221 */ /* 0x000fe20000010000 */
[----:B------:R-:W-:-:S05]  /*2490*/  @P2 PRMT R2, RZ, 0x5410, R6 ;  /* 0x00005410ff022816 */ /* 0x000fca0000000006 */
[----:B------:R-:W-:-:S05]  /*24a0*/  @P2 FADD.FTZ R195, R2, R195 ;  /* 0x000000c302c32221 */ /* 0x000fca0000010000 */
.L_x_10351:
[----:B------:R-:W-:-:S04]  /*24b0*/  F2FP.BF16.PACK_AB R2, RZ, R195 ;  /* 0x000000c3ff02723e */ /* 0x000fc800000010ff */
[----:B------:R-:W-:Y:S02]  /*24c0*/  PRMT R126, R2, 0x7610, R126 ;  /* 0x00007610027e7816 */ /* 0x000fe4000000007e */
.L_x_10352:
[----:B------:R-:W-:Y:S01]  /*24d0*/  PRMT R197, RZ, 0x7610, R130 ;  /* 0x00007610ffc57816 */ /* 0x000fe20000000082 */
[----:B------:R-:W-:Y:S05]  /*24e0*/  @P3 BRA `(.L_x_10353) ;  /* 0x0000008000003947 */ /* 0x000fea0003800000 */
[----:B------:R-:W-:-:S04]  /*24f0*/  ISETP.NE.U32.AND P4, PT, RZ, c[0x0][0x180], PT ;  /* 0x00006000ff007a0c */ /* 0x000fc80003f85070 */
[----:B------:R-:W-:-:S13]  /*2500*/  ISETP.NE.AND.EX P4, PT, RZ, c[0x0][0x184], PT, P4 ;  /* 0x00006100ff007a0c */ /* 0x000fda0003f85340 */
[----:B------:R-:W-:Y:S05]  /*2510*/  @P4 BRA `(.L_x_10354) ;  /* 0x0000002000004947 */ /* 0x000fea0003800000 */
[----:B------:R-:W-:Y:S05]  /*2520*/  @P0 BRA `(.L_x_10355) ;  /* 0x0000008000000947 */ /* 0x000fea0003800000 */
[----:B------:R-:W-:Y:S05]  /*2530*/  BRA `(.L_x_10356) ;  /* 0x0000009000007947 */ /* 0x000fea0003800000 */
.L_x_10354:
[----:B-----5:R-:W-:-:S05]  /*2540*/  PRMT R2, RZ, 0x7610, R6 ;  /* 0x00007610ff027816 */ /* 0x020fca0000000006 */
[----:B------:R-:W-:Y:S01]  /*2550*/  FADD.FTZ R197, R2, R197 ;  /* 0x000000c502c57221 */ /* 0x000fe20000010000 */
[----:B------:R-:W-:Y:S05]  /*2560*/  BRA `(.L_x_10355) ;  /* 0x0000004000007947 */ /* 0x000fea0003800000 */
.L_x_10353:
[----:B-----5:R-:W-:-:S05]  /*2570*/  PRMT R2, RZ, 0x7610, R10 ;  /* 0x00007610ff027816 */ /* 0x020fca000000000a */
[----:B------:R-:W-:Y:S01]  /*2580*/  FADD.FTZ R197, R2, R197 ;  /* 0x000000c502c57221 */ /* 0x000fe20000010000 */
[----:B------:R-:W-:-:S05]  /*2590*/  @P2 PRMT R2, RZ, 0x7610, R6 ;  /* 0x00007610ff022816 */ /* 0x000fca0000000006 */
[----:B------:R-:W-:-:S05]  /*25a0*/  @P2 FADD.FTZ R197, R2, R197 ;  /* 0x000000c502c52221 */ /* 0x000fca0000010000 */
.L_x_10355:
[----:B------:R-:W-:-:S04]  /*25b0*/  F2FP.BF16.PACK_AB R2, RZ, R197 ;  /* 0x000000c5ff02723e */ /* 0x000fc800000010ff */
[----:B------:R-:W-:Y:S02]  /*25c0*/  PRMT R126, R126, 0x5410, R2 ;  /* 0x000054107e7e7816 */ /* 0x000fe40000000002 */
.L_x_10356:
[----:B------:R-:W-:Y:S01]  /*25d0*/  PRMT R199, RZ, 0x5410, R131 ;  /* 0x00005410ffc77816 */ /* 0x000fe20000000083 */
[----:B------:R-:W-:Y:S05]  /*25e0*/  @P3 BRA `(.L_x_10357) ;  /* 0x0000008000003947 */ /* 0x000fea0003800000 */
[----:B------:R-:W-:-:S04]  /*25f0*/  ISETP.NE.U32.AND P4, PT, RZ, c[0x0][0x180], PT ;  /* 0x00006000ff007a0c */ /* 0x000fc80003f85070 */
[----:B------:R-:W-:-:S13]  /*2600*/  ISETP.NE.AND.EX P4, PT, RZ, c[0x0][0x184], PT, P4 ;  /* 0x00006100ff007a0c */ /* 0x000fda0003f85340 */
[----:B------:R-:W-:Y:S05]  /*2610*/  @P4 BRA `(.L_x_10358) ;  /* 0x0000002000004947 */ /* 0x000fea0003800000 */
[----:B------:R-:W-:Y:S05]  /*2620*/  @P0 BRA `(.L_x_10359) ;  /* 0x0000008000000947 */ /* 0x000fea0003800000 */
[----:B------:R-:W-:Y:S05]  /*2630*/  BRA `(.L_x_10360) ;  /* 0x0000009000007947 */ /* 0x000fea0003800000 */
.L_x_10358:
[----:B-----5:R-:W-:-:S05]  /*2640*/  PRMT R2, RZ, 0x5410, R7 ;  /* 0x00005410ff027816 */ /* 0x020fca0000000007 */
[----:B------:R-:W-:Y:S01]  /*2650*/  FADD.FTZ R199, R2, R199 ;  /* 0x000000c702c77221 */ /* 0x000fe20000010000 */
[----:B------:R-:W-:Y:S05]  /*2660*/  BRA `(.L_x_10359) ;  /* 0x0000004000007947 */ /* 0x000fea0003800000 */
.L_x_10357:
[----:B-----5:R-:W-:-:S05]  /*2670*/  PRMT R2, RZ, 0x5410, R11 ;  /* 0x00005410ff027816 */ /* 0x020fca000000000b */
[----:B------:R-:W-:Y:S01]  /*2680*/  FADD.FTZ R199, R2, R199 ;  /* 0x000000c702c77221 */ /* 0x000fe20000010000 */
[----:B------:R-:W-:-:S05]  /*2690*/  @P2 PRMT R2, RZ, 0x5410, R7 ;  /* 0x00005410ff022816 */ /* 0x000fca0000000007 */
[----:B------:R-:W-:-:S05]  /*26a0*/  @P2 FADD.FTZ R199, R2, R199 ;  /* 0x000000c702c72221 */ /* 0x000fca0000010000 */
.L_x_10359:
[----:B------:R-:W-:-:S04]  /*26b0*/  F2FP.BF16.PACK_AB R2, RZ, R199 ;  /* 0x000000c7ff02723e */ /* 0x000fc800000010ff */
[----:B------:R-:W-:Y:S02]  /*26c0*/  PRMT R127, R2, 0x7610, R127 ;  /* 0x00007610027f7816 */ /* 0x000fe4000000007f */
.L_x_10360:
[----:B------:R-:W-:Y:S01]  /*26d0*/  PRMT R201, RZ, 0x7610, R131 ;  /* 0x00007610ffc97816 */ /* 0x000fe20000000083 */
[----:B------:R-:W-:Y:S05]  /*26e0*/  @P3 BRA `(.L_x_10361) ;  /* 0x0000008000003947 */ /* 0x000fea0003800000 */
[----:B------:R-:W-:-:S04]  /*26f0*/  ISETP.NE.U32.AND P4, PT, RZ, c[0x0][0x180], PT ;  /* 0x00006000ff007a0c */ /* 0x000fc80003f85070 */
[----:B------:R-:W-:-:S13]  /*2700*/  ISETP.NE.AND.EX P4, PT, RZ, c[0x0][0x184], PT, P4 ;  /* 0x00006100ff007a0c */ /* 0x000fda0003f85340 */
[----:B------:R-:W-:Y:S05]  /*2710*/  @P4 BRA `(.L_x_10362) ;  /* 0x0000002000004947 */ /* 0x000fea0003800000 */
[----:B------:R-:W-:Y:S05]  /*2720*/  @P0 BRA `(.L_x_10363) ;  /* 0x0000008000000947 */ /* 0x000fea0003800000 */
[----:B------:R-:W-:Y:S05]  /*2730*/  BRA `(.L_x_10364) ;  /* 0x0000009000007947 */ /* 0x000fea0003800000 */
.L_x_10362:
[----:B-----5:R-:W-:-:S05]  /*2740*/  PRMT R2, RZ, 0x7610, R7 ;  /* 0x00007610ff027816 */ /* 0x020fca0000000007 */
[----:B------:R-:W-:Y:S01]  /*2750*/  FADD.FTZ R201, R2, R201 ;  /* 0x000000c902c97221 */ /* 0x000fe20000010000 */
[----:B------:R-:W-:Y:S05]  /*2760*/  BRA `(.L_x_10363) ;  /* 0x0000004000007947 */ /* 0x000fea0003800000 */
.L_x_10361:
[----:B-----5:R-:W-:-:S05]  /*2770*/  PRMT R2, RZ, 0x7610, R11 ;  /* 0x00007610ff027816 */ /* 0x020fca000000000b */
[----:B------:R-:W-:Y:S01]  /*2780*/  FADD.FTZ R201, R2, R201 ;  /* 0x000000c902c97221 */ /* 0x000fe20000010000 */
[----:B------:R-:W-:-:S05]  /*2790*/  @P2 PRMT R2, RZ, 0x7610, R7 ;  /* 0x00007610ff022816 */ /* 0x000fca0000000007 */
[----:B------:R-:W-:-:S05]  /*27a0*/  @P2 FADD.FTZ R201, R2, R201 ;  /* 0x000000c902c92221 */ /* 0x000fca0000010000 */
.L_x_10363:
[----:B------:R-:W-:-:S04]  /*27b0*/  F2FP.BF16.PACK_AB R2, RZ, R201 ;  /* 0x000000c9ff02723e */ /* 0x000fc800000010ff */
[----:B------:R-:W-:Y:S02]  /*27c0*/  PRMT R127, R127, 0x5410, R2 ;  /* 0x000054107f7f7816 */ /* 0x000fe40000000002 */
.L_x_10364:
        /* <DEDUP_REMOVED lines=16> */
.L_x_10366:
[----:B-----5:R-:W-:-:S05]  /*28d0*/  PRMT R2, RZ, 0x5410, R4 ;  /* 0x00005410ff027816 */ /* 0x020fca0000000004 */
[----:B------:R-:W-:Y:S01]  /*28e0*/  FADD.FTZ R219, R2, R219 ;  /* 0x000000db02db7221 */ /* 0x000fe20000010000 */
[----:B------:R-:W-:Y:S05]  /*28f0*/  BRA `(.L_x_10367) ;  /* 0x0000004000007947 */ /* 0x000fea0003800000 */
.L_x_10365:
[----:B0----5:R-:W-:-:S05]  /*2900*/  PRMT R2, RZ, 0x5410, R8 ;  /* 0x00005410ff027816 */ /* 0x021fca0000000008 */
[----:B------:R-:W-:Y:S01]  /*2910*/  FADD.FTZ R219, R2, R219 ;  /* 0x000000db02db7221 */ /* 0x000fe20000010000 */
[----:B------:R-:W-:-:S05]  /*2920*/  @P2 PRMT R2, RZ, 0x5410, R4 ;  /* 0x00005410ff022816 */ /* 0x000fca0000000004 */
[----:B------:R-:W-:-:S05]  /*2930*/  @P2 FADD.FTZ R219, R2, R219 ;  /* 0x000000db02db2221 */ /* 0x000fca0000010000 */
.L_x_10367:
[----:B------:R-:W-:-:S04]  /*2940*/  F2FP.BF16.PACK_AB R2, RZ, R219 ;  /* 0x000000dbff02723e */ /* 0x000fc800000010ff */
[----:B------:R-:W-:Y:S02]  /*2950*/  PRMT R124, R2, 0x7610, R124 ;  /* 0x00007610027c7816 */ /* 0x000fe4000000007c */
.L_x_10368:
[----:B------:R-:W-:Y:S01]  /*2960*/  PRMT R221, RZ, 0x7610, R128 ;  /* 0x00007610ffdd7816 */ /* 0x000fe20000000080 */
[----:B------:R-:W-:Y:S05]  /*2970*/  @P3 BRA `(.L_x_10369) ;  /* 0x0000008000003947 */ /* 0x000fea0003800000 */
[----:B------:R-:W-:-:S04]  /*2980*/  ISETP.NE.U32.AND P4, PT, RZ, c[0x0][0x180], PT ;  /* 0x00006000ff007a0c */ /* 0x000fc80003f85070 */
[----:B------:R-:W-:-:S13]  /*2990*/  ISETP.NE.AND.EX P4, PT, RZ, c[0x0][0x184], PT, P4 ;  /* 0x00006100ff007a0c */ /* 0x000fda0003f85340 */
[----:B------:R-:W-:Y:S05]  /*29a0*/  @P4 BRA `(.L_x_10370) ;  /* 0x0000002000004947 */ /* 0x000fea0003800000 */
[----:B------:R-:W-:Y:S05]  /*29b0*/  @P0 BRA `(.L_x_10371) ;  /* 0x0000008000000947 */ /* 0x000fea0003800000 */
[----:B------:R-:W-:Y:S05]  /*29c0*/  BRA `(.L_x_10372) ;  /* 0x0000009000007947 */ /* 0x000fea0003800000 */
.L_x_10370:
[----:B-----5:R-:W-:-:S05]  /*29d0*/  PRMT R2, RZ, 0x7610, R4 ;  /* 0x00007610ff027816 */ /* 0x020fca0000000004 */
[----:B------:R-:W-:Y:S01]  /*29e0*/  FADD.FTZ R221, R2, R221 ;  /* 0x000000dd02dd7221 */ /* 0x000fe20000010000 */
[----:B------:R-:W-:Y:S05]  /*29f0*/  BRA `(.L_x_10371) ;  /* 0x0000004000007947 */ /* 0x000fea0003800000 */
.L_x_10369:
[----:B-----5:R-:W-:-:S05]  /*2a00*/  PRMT R2, RZ, 0x7610, R8 ;  /* 0x00007610ff027816 */ /* 0x020fca0000000008 */
[----:B------:R-:W-:Y:S01]  /*2a10*/  FADD.FTZ R221, R2, R221 ;  /* 0x000000dd02dd7221 */ /* 0x000fe20000010000 */
[----:B------:R-:W-:-:S05]  /*2a20*/  @P2 PRMT R2, RZ, 0x7610, R4 ;  /* 0x00007610ff022816 */ /* 0x000fca0000000004 */
[----:B------:R-:W-:-:S05]  /*2a30*/  @P2 FADD.FTZ R221, R2, R221 ;  /* 0x000000dd02dd2221 */ /* 0x000fca0000010000 */
.L_x_10371:
[----:B------:R-:W-:-:S04]  /*2a40*/  F2FP.BF16.PACK_AB R2, RZ, R221 ;  /* 0x000000ddff02723e */ /* 0x000fc800000010ff */
[----:B------:R-:W-:Y:S02]  /*2a50*/  PRMT R124, R124, 0x5410, R2 ;  /* 0x000054107c7c7816 */ /* 0x000fe40000000002 */
.L_x_10372:
[----:B------:R-:W-:Y:S01]  /*2a60*/  PRMT R223, RZ, 0x5410, R129 ;  /* 0x00005410ffdf7816 */ /* 0x000fe20000000081 */
[----:B------:R-:W-:Y:S05]  /*2a70*/  @P3 BRA `(.L_x_10373) ;  /* 0x0000008000003947 */ /* 0x000fea0003800000 */
[----:B------:R-:W-:-:S04]  /*2a80*/  ISETP.NE.U32.AND P4, PT, RZ, c[0x0][0x180], PT ;  /* 0x00006000ff007a0c */ /* 0x000fc80003f85070 */
[----:B------:R-:W-:-:S13]  /*2a90*/  ISETP.NE.AND.EX P4, PT, RZ, c[0x0][0x184], PT, P4 ;  /* 0x00006100ff007a0c */ /* 0x000fda0003f85340 */
[----:B------:R-:W-:Y:S05]  /*2aa0*/  @P4 BRA `(.L_x_10374) ;  /* 0x0000002000004947 */ /* 0x000fea0003800000 */
[----:B------:R-:W-:Y:S05]  /*2ab0*/  @P0 BRA `(.L_x_10375) ;  /* 0x0000008000000947 */ /* 0x000fea0003800000 */
[----:B------:R-:W-:Y:S05]  /*2ac0*/  BRA `(.L_x_10376) ;  /* 0x0000009000007947 */ /* 0x000fea0003800000 */
.L_x_10374:
[----:B-----5:R-:W-:-:S05]  /*2ad0*/  PRMT R2, RZ, 0x5410, R5 ;  /* 0x00005410ff027816 */ /* 0x020fca0000000005 */
[----:B------:R-:W-:Y:S01]  /*2ae0*/  FADD.FTZ R223, R2, R223 ;  /* 0x000000df02df7221 */ /* 0x000fe20000010000 */
[----:B------:R-:W-:Y:S05]  /*2af0*/  BRA `(.L_x_10375) ;  /* 0x0000004000007947 */ /* 0x000fea0003800000 */
.L_x_10373:
[----:B-----5:R-:W-:-:S05]  /*2b00*/  PRMT R2, RZ, 0x5410, R9 ;  /* 0x00005410ff027816 */ /* 0x020fca0000000009 */
[----:B------:R-:W-:Y:S01]  /*2b10*/  FADD.FTZ R223, R2, R223 ;  /* 0x000000df02df7221 */ /* 0x000fe20000010000 */
[----:B------:R-:W-:-:S05]  /*2b20*/  @P2 PRMT R2, RZ, 0x5410, R5 ;  /* 0x00005410ff022816 */ /* 0x000fca0000000005 */
[----:B------:R-:W-:-:S05]  /*2b30*/  @P2 FADD.FTZ R223, R2, R223 ;  /* 0x000000df02df2221 */ /* 0x000fca0000010000 */
.L_x_10375:
[----:B------:R-:W-:-:S04]  /*2b40*/  F2FP.BF16.PACK_AB R2, RZ, R223 ;  /* 0x000000dfff02723e */ /* 0x000fc800000010ff */
[----:B------:R-:W-:Y:S02]  /*2b50*/  PRMT R125, R2, 0x7610, R125 ;  /* 0x00007610027d7816 */ /* 0x000fe4000000007d */
.L_x_10376:
[----:B------:R-:W-:Y:S01]  /*2b60*/  PRMT R225, RZ, 0x7610, R129 ;  /* 0x00007610ffe17816 */ /* 0x000fe20000000081 */
[----:B------:R-:W-:Y:S05]  /*2b70*/  @P3 BRA `(.L_x_10377) ;  /* 0x0000008000003947 */ /* 0x000fea0003800000 */
[----:B------:R-:W-:-:S04]  /*2b80*/  ISETP.NE.U32.AND P4, PT, RZ, c[0x0][0x180], PT ;  /* 0x00006000ff007a0c */ /* 0x000fc80003f85070 */
[----:B------:R-:W-:-:S13]  /*2b90*/  ISETP.NE.AND.EX P4, PT, RZ, c[0x0][0x184], PT, P4 ;  /* 0x00006100ff007a0c */ /* 0x000fda0003f85340 */
[----:B------:R-:W-:Y:S05]  /*2ba0*/  @P4 BRA `(.L_x_10378) ;  /* 0x0000002000004947 */ /* 0x000fea0003800000 */
[----:B------:R-:W-:Y:S05]  /*2bb0*/  @P0 BRA `(.L_x_10379) ;  /* 0x0000008000000947 */ /* 0x000fea0003800000 */
[----:B------:R-:W-:Y:S05]  /*2bc0*/  BRA `(.L_x_10380) ;  /* 0x0000009000007947 */ /* 0x000fea0003800000 */
.L_x_10378:
[----:B-----5:R-:W-:-:S05]  /*2bd0*/  PRMT R2, RZ, 0x7610, R5 ;  /* 0x00007610ff027816 */ /* 0x020fca0000000005 */
[----:B------:R-:W-:Y:S01]  /*2be0*/  FADD.FTZ R225, R2, R225 ;  /* 0x000000e102e17221 */ /* 0x000fe20000010000 */
[----:B------:R-:W-:Y:S05]  /*2bf0*/  BRA `(.L_x_10379) ;  /* 0x0000004000007947 */ /* 0x000fea0003800000 */
.L_x_10377:
[----:B-----5:R-:W-:-:S05]  /*2c00*/  PRMT R2, RZ, 0x7610, R9 ;  /* 0x00007610ff027816 */ /* 0x020fca0000000009 */
[----:B------:R-:W-:Y:S01]  /*2c10*/  FADD.FTZ R225, R2, R225 ;  /* 0x000000e102e17221 */ /* 0x000fe20000010000 */
[----:B------:R-:W-:-:S05]  /*2c20*/  @P2 PRMT R2, RZ, 0x7610, R5 ;  /* 0x00007610ff022816 */ /* 0x000fca0000000005 */
[----:B------:R-:W-:-:S05]  /*2c30*/  @P2 FADD.FTZ R225, R2, R225 ;  /* 0x000000e102e12221 */ /* 0x000fca0000010000 */
.L_x_10379:
[----:B------:R-:W-:-:S04]  /*2c40*/  F2FP.BF16.PACK_AB R2, RZ, R225 ;  /* 0x000000e1ff02723e */ /* 0x000fc800000010ff */
[----:B------:R-:W-:Y:S02]  /*2c50*/  PRMT R125, R125, 0x5410, R2 ;  /* 0x000054107d7d7816 */ /* 0x000fe40000000002 */
.L_x_10380:
[----:B------:R-:W-:Y:S01]  /*2c60*/  PRMT R211, RZ, 0x5410, R130 ;  /* 0x00005410ffd37816 */ /* 0x000fe20000000082 */
[----:B------:R-:W-:Y:S05]  /*2c70*/  @P3 BRA `(.L_x_10381) ;  /* 0x0000008000003947 */ /* 0x000fea0003800000 */
[----:B------:R-:W-:-:S04]  /*2c80*/  ISETP.NE.U32.AND P4, PT, RZ, c[0x0][0x180], PT ;  /* 0x00006000ff007a0c */ /* 0x000fc80003f85070 */
[----:B------:R-:W-:-:S13]  /*2c90*/  ISETP.NE.AND.EX P4, PT, RZ, c[0x0][0x184], PT, P4 ;  /* 0x00006100ff007a0c */ /* 0x000fda0003f85340 */
[----:B------:R-:W-:Y:S05]  /*2ca0*/  @P4 BRA `(.L_x_10382) ;  /* 0x0000002000004947 */ /* 0x000fea0003800000 */
[----:B------:R-:W-:Y:S05]  /*2cb0*/  @P0 BRA `(.L_x_10383) ;  /* 0x0000008000000947 */ /* 0x000fea0003800000 */
[----:B------:R-:W-:Y:S05]  /*2cc0*/  BRA `(.L_x_10384) ;  /* 0x0000009000007947 */ /* 0x000fea0003800000 */
.L_x_10382:
[----:B-----5:R-:W-:-:S05]  /*2cd0*/  PRMT R2, RZ, 0x5410, R6 ;  /* 0x00005410ff027816 */ /* 0x020fca0000000006 */
[----:B------:R-:W-:Y:S01]  /*2ce0*/  FADD.FTZ R211, R2, R211 ;  /* 0x000000d302d37221 */ /* 0x000fe20000010000 */
[----:B------:R-:W-:Y:S05]  /*2cf0*/  BRA `(.L_x_10383) ;  /* 0x0000004000007947 */ /* 0x000fea0003800000 */
.L_x_10381:
[----:B-----5:R-:W-:-:S05]  /*2d00*/  PRMT R2, RZ, 0x5410, R10 ;  /* 0x00005410ff027816 */ /* 0x020fca000000000a */
[----:B------:R-:W-:Y:S01]  /*2d10*/  FADD.FTZ R211, R2, R211 ;  /* 0x000000d302d37221 */ /* 0x000fe20000010000 */
[----:B------:R-:W-:-:S05]  /*2d20*/  @P2 PRMT R2, RZ, 0x5410, R6 ;  /* 0x00005410ff022816 */ /* 0x000fca0000000006 */
[----:B------:R-:W-:-:S05]  /*2d30*/  @P2 FADD.FTZ R211, R2, R211 ;  /* 0x000000d302d32221 */ /* 0x000fca0000010000 */
.L_x_10383:
[----:B------:R-:W-:-:S04]  /*2d40*/  F2FP.BF16.PACK_AB R2, RZ, R211 ;  /* 0x000000d3ff02723e */ /* 0x000fc800000010ff */
[----:B------:R-:W-:Y:S02]  /*2d50*/  PRMT R126, R2, 0x7610, R126 ;  /* 0x00007610027e7816 */ /* 0x000fe4000000007e */
.L_x_10384:
[----:B------:R-:W-:Y:S01]  /*2d60*/  PRMT R213, RZ, 0x7610, R130 ;  /* 0x00007610ffd57816 */ /* 0x000fe20000000082 */
[----:B------:R-:W-:Y:S05]  /*2d70*/  @P3 BRA `(.L_x_10385) ;  /* 0x0000008000003947 */ /* 0x000fea0003800000 */
[----:B------:R-:W-:-:S04]  /*2d80*/  ISETP.NE.U32.AND P4, PT, RZ, c[0x0][0x180], PT ;  /* 0x00006000ff007a0c */ /* 0x000fc80003f85070 */
[----:B------:R-:W-:-:S13]  /*2d90*/  ISETP.NE.AND.EX P4, PT, RZ, c[0x0][0x184], PT, P4 ;  /* 0x00006100ff007a0c */ /* 0x000fda0003f85340 */
[----:B------:R-:W-:Y:S05]  /*2da0*/  @P4 BRA `(.L_x_10386) ;  /* 0x0000002000004947 */ /* 0x000fea0003800000 */
[----:B------:R-:W-:Y:S05]  /*2db0*/  @P0 BRA `(.L_x_10387) ;  /* 0x0000008000000947 */ /* 0x000fea0003800000 */
[----:B------:R-:W-:Y:S05]  /*2dc0*/  BRA `(.L_x_10388) ;  /* 0x0000009000007947 */ /* 0x000fea0003800000 */
.L_x_10386:
[----:B-----5:R-:W-:-:S05]  /*2dd0*/  PRMT R2, RZ, 0x7610, R6 ;  /* 0x00007610ff027816 */ /* 0x020fca0000000006 */
[----:B------:R-:W-:Y:S01]  /*2de0*/  FADD.FTZ R213, R2, R213 ;  /* 0x000000d502d57221 */ /* 0x000fe20000010000 */
[----:B------:R-:W-:Y:S05]  /*2df0*/  BRA `(.L_x_10387) ;  /* 0x0000004000007947 */ /* 0x000fea0003800000 */
.L_x_10385:
[----:B-----5:R-:W-:-:S05]  /*2e00*/  PRMT R2, RZ, 0x7610, R10 ;  /* 0x00007610ff027816 */ /* 0x020fca000000000a */
[----:B------:R-:W-:Y:S01]  /*2e10*/  FADD.FTZ R213, R2, R213 ;  /* 0x000000d502d57221 */ /* 0x000fe20000010000 */
[----:B------:R-:W-:-:S05]  /*2e20*/  @P2 PRMT R2, RZ, 0x7610, R6 ;  /* 0x00007610ff022816 */ /* 0x000fca0000000006 */
[----:B------:R-:W-:-:S05]  /*2e30*/  @P2 FADD.FTZ R213, R2, R213 ;  /* 0x000000d502d52221 */ /* 0x000fca0000010000 */
.L_x_10387:
[----:B------:R-:W-:-:S04]  /*2e40*/  F2FP.BF16.PACK_AB R2, RZ, R213 ;  /* 0x000000d5ff02723e */ /* 0x000fc800000010ff */
[----:B------:R-:W-:Y:S02]  /*2e50*/  PRMT R126, R126, 0x5410, R2 ;  /* 0x000054107e7e7816 */ /* 0x000fe40000000002 */
.L_x_10388:
[----:B------:R-:W-:Y:S01]  /*2e60*/  PRMT R215, RZ, 0x5410, R131 ;  /* 0x00005410ffd77816 */ /* 0x000fe20000000083 */
[----:B------:R-:W-:Y:S05]  /*2e70*/  @P3 BRA `(.L_x_10389) ;  /* 0x0000008000003947 */ /* 0x000fea0003800000 */
[----:B------:R-:W-:-:S04]  /*2e80*/  ISETP.NE.U32.AND P4, PT, RZ, c[0x0][0x180], PT ;  /* 0x00006000ff007a0c */ /* 0x000fc80003f85070 */
[----:B------:R-:W-:-:S13]  /*2e90*/  ISETP.NE.AND.EX P4, PT, RZ, c[0x0][0x184], PT, P4 ;  /* 0x00006100ff007a0c */ /* 0x000fda0003f85340 */
[----:B------:R-:W-:Y:S05]  /*2ea0*/  @P4 BRA `(.L_x_10390) ;  /* 0x0000002000004947 */ /* 0x000fea0003800000 */
[----:B------:R-:W-:Y:S05]  /*2eb0*/  @P0 BRA `(.L_x_10391) ;  /* 0x0000008000000947 */ /* 0x000fea0003800000 */
[----:B------:R-:W-:Y:S05]  /*2ec0*/  BRA `(.L_x_10392) ;  /* 0x0000009000007947 */ /* 0x000fea0003800000 */
.L_x_10390:
[----:B-----5:R-:W-:-:S05]  /*2ed0*/  PRMT R2, RZ, 0x5410, R7 ;  /* 0x00005410ff027816 */ /* 0x020fca0000000007 */
[----:B------:R-:W-:Y:S01]  /*2ee0*/  FADD.FTZ R215, R2, R215 ;  /* 0x000000d702d77221 */ /* 0x000fe20000010000 */
[----:B------:R-:W-:Y:S05]  /*2ef0*/  BRA `(.L_x_10391) ;  /* 0x0000004000007947 */ /* 0x000fea0003800000 */
.L_x_10389:
[----:B-----5:R-:W-:-:S05]  /*2f00*/  PRMT R2, RZ, 0x5410, R11 ;  /* 0x00005410ff027816 */ /* 0x020fca000000000b */
[----:B------:R-:W-:Y:S01]  /*2f10*/  FADD.FTZ R215, R2, R215 ;  /* 0x000000d702d77221 */ /* 0x000fe20000010000 */
[----:B------:R-:W-:-:S05]  /*2f20*/  @P2 PRMT R2, RZ, 0x5410, R7 ;  /* 0x00005410ff022816 */ /* 0x000fca0000000007 */
[----:B------:R-:W-:-:S05]  /*2f30*/  @P2 FADD.FTZ R215, R2, R215 ;  /* 0x000000d702d72221 */ /* 0x000fca0000010000 */
.L_x_10391:
[----:B------:R-:W-:-:S04]  /*2f40*/  F2FP.BF16.PACK_AB R2, RZ, R215 ;  /* 0x000000d7ff02723e */ /* 0x000fc800000010ff */
[----:B------:R-:W-:Y:S02]  /*2f50*/  PRMT R127, R2, 0x7610, R127 ;  /* 0x00007610027f7816 */ /* 0x000fe4000000007f */
.L_x_10392:
[----:B------:R-:W-:Y:S01]  /*2f60*/  PRMT R217, RZ, 0x7610, R131 ;  /* 0x00007610ffd97816 */ /* 0x000fe20000000083 */
[----:B------:R-:W-:Y:S05]  /*2f70*/  @P3 BRA `(.L_x_10393) ;  /* 0x0000008000003947 */ /* 0x000fea0003800000 */
[----:B------:R-:W-:-:S04]  /*2f80*/  ISETP.NE.U32.AND P4, PT, RZ, c[0x0][0x180], PT ;  /* 0x00006000ff007a0c */ /* 0x000fc80003f85070 */
[----:B------:R-:W-:-:S13]  /*2f90*/  ISETP.NE.AND.EX P4, PT, RZ, c[0x0][0x184], PT, P4 ;  /* 0x00006100ff007a0c */ /* 0x000fda0003f85340 */
[----:B------:R-:W-:Y:S05]  /*2fa0*/  @P4 BRA `(.L_x_10394) ;  /* 0x0000002000004947 */ /* 0x000fea0003800000 */
[----:B------:R-:W-:Y:S05]  /*2fb0*/  @P0 BRA `(.L_x_10395) ;  /* 0x0000008000000947 */ /* 0x000fea0003800000 */
[----:B------:R-:W-:Y:S05]  /*2fc0*/  BRA `(.L_x_10396) ;  /* 0x0000009000007947 */ /* 0x000fea0003800000 */
.L_x_10394:
[----:B-----5:R-:W-:-:S05]  /*2fd0*/  PRMT R2, RZ, 0x7610, R7 ;  /* 0x00007610ff027816 */ /* 0x020fca0000000007 */
[----:B------:R-:W-:Y:S01]  /*2fe0*/  FADD.FTZ R217, R2, R217 ;  /* 0x000000d902d97221 */ /* 0x000fe20000010000 */
[----:B------:R-:W-:Y:S05]  /*2ff0*/  BRA `(.L_x_10395) ;  /* 0x0000004000007947 */ /* 0x000fea0003800000 */
.L_x_10393:
[----:B-----5:R-:W-:-:S05]  /*3000*/  PRMT R2, RZ, 0x7610, R11 ;  /* 0x00007610ff027816 */ /* 0x020fca000000000b */
[----:B------:R-:W-:Y:S01]  /*3010*/  FADD.FTZ R217, R2, R217 ;  /* 0x000000d902d97221 */ /* 0x000fe20000010000 */
[----:B------:R-:W-:-:S05]  /*3020*/  @P2 PRMT R2, RZ, 0x7610, R7 ;  /* 0x00007610ff022816 */ /* 0x000fca0000000007 */
[----:B------:R-:W-:-:S05]  /*3030*/  @P2 FADD.FTZ R217, R2, R217 ;  /* 0x000000d902d92221 */ /* 0x000fca0000010000 */
.L_x_10395:
[----:B------:R-:W-:-:S04]  /*3040*/  F2FP.BF16.PACK_AB R2, RZ, R217 ;  /* 0x000000d9ff02723e */ /* 0x000fc800000010ff */
[----:B------:R-:W-:Y:S02]  /*3050*/  PRMT R127, R127, 0x5410, R2 ;  /* 0x000054107f7f7816 */ /* 0x000fe40000000002 */
.L_x_10396:
        /* <DEDUP_REMOVED lines=16> */
.L_x_10398:
[----:B-----5:R-:W-:-:S05]  /*3160*/  PRMT R2, RZ, 0x5410, R4 ;  /* 0x00005410ff027816 */ /* 0x020fca0000000004 */
[----:B------:R-:W-:Y:S01]  /*3170*/  FADD.FTZ R235, R2, R235 ;  /* 0x000000eb02eb7221 */ /* 0x000fe20000010000 */
[----:B------:R-:W-:Y:S05]  /*3180*/  BRA `(.L_x_10399) ;  /* 0x0000004000007947 */ /* 0x000fea0003800000 */
.L_x_10397:
[----:B0----5:R-:W-:-:S05]  /*3190*/  PRMT R2, RZ, 0x5410, R8 ;  /* 0x00005410ff027816 */ /* 0x021fca0000000008 */
[----:B------:R-:W-:Y:S01]  /*31a0*/  FADD.FTZ R235, R2, R235 ;  /* 0x000000eb02eb7221 */ /* 0x000fe20000010000 */
[----:B------:R-:W-:-:S05]  /*31b0*/  @P2 PRMT R2, RZ, 0x5410, R4 ;  /* 0x00005410ff022816 */ /* 0x000fca0000000004 */
[----:B------:R-:W-:-:S05]  /*31c0*/  @P2 FADD.FTZ R235, R2, R235 ;  /* 0x000000eb02eb2221 */ /* 0x000fca0000010000 */
.L_x_10399:
[----:B------:R-:W-:-:S04]  /*31d0*/  F2FP.BF16.PACK_AB R2, RZ, R235 ;  /* 0x000000ebff02723e */ /* 0x000fc800000010ff */
[----:B------:R-:W-:Y:S02]  /*31e0*/  PRMT R124, R2, 0x7610, R124 ;  /* 0x00007610027c7816 */ /* 0x000fe4000000007c */
.L_x_10400:
[----:B------:R-:W-:Y:S01]  /*31f0*/  PRMT R237, RZ, 0x7610, R128 ;  /* 0x00007610ffed7816 */ /* 0x000fe20000000080 */
[----:B------:R-:W-:Y:S05]  /*3200*/  @P3 BRA `(.L_x_10401) ;  /* 0x0000008000003947 */ /* 0x000fea0003800000 */
[----:B------:R-:W-:-:S04]  /*3210*/  ISETP.NE.U32.AND P4, PT, RZ, c[0x0][0x180], PT ;  /* 0x00006000ff007a0c */ /* 0x000fc80003f85070 */
[----:B------:R-:W-:-:S13]  /*3220*/  ISETP.NE.AND.EX P4, PT, RZ, c[0x0][0x184], PT, P4 ;  /* 0x00006100ff007a0c */ /* 0x000fda0003f85340 */
[----:B------:R-:W-:Y:S05]  /*3230*/  @P4 BRA `(.L_x_10402) ;  /* 0x0000002000004947 */ /* 0x000fea0003800000 */
[----:B------:R-:W-:Y:S05]  /*3240*/  @P0 BRA `(.L_x_10403) ;  /* 0x0000008000000947 */ /* 0x000fea0003800000 */
[----:B------:R-:W-:Y:S05]  /*3250*/  BRA `(.L_x_10404) ;  /* 0x0000009000007947 */ /* 0x000fea0003800000 */
.L_x_10402:
[----:B-----5:R-:W-:-:S05]  /*3260*/  PRMT R2, RZ, 0x7610, R4 ;  /* 0x00007610ff027816 */ /* 0x020fca0000000004 */
[----:B------:R-:W-:Y:S01]  /*3270*/  FADD.FTZ R237, R2, R237 ;  /* 0x000000ed02ed7221 */ /* 0x000fe20000010000 */
[----:B------:R-:W-:Y:S05]  /*3280*/  BRA `(.L_x_10403) ;  /* 0x0000004000007947 */ /* 0x000fea0003800000 */
.L_x_10401:
[----:B-----5:R-:W-:-:S05]  /*3290*/  PRMT R2, RZ, 0x7610, R8 ;  /* 0x00007610ff027816 */ /* 0x020fca0000000008 */
[----:B------:R-:W-:Y:S01]  /*32a0*/  FADD.FTZ R237, R2, R237 ;  /* 0x000000ed02ed7221 */ /* 0x000fe20000010000 */
[----:B------:R-:W-:-:S05]  /*32b0*/  @P2 PRMT R2, RZ, 0x7610, R4 ;  /* 0x00007610ff022816 */ /* 0x000fca0000000004 */
[----:B------:R-:W-:-:S05]  /*32c0*/  @P2 FADD.FTZ R237, R2, R237 ;  /* 0x000000ed02ed2221 */ /* 0x000fca0000010000 */
.L_x_10403:
[----:B------:R-:W-:-:S04]  /*32d0*/  F2FP.BF16.PACK_AB R2, RZ, R237 ;  /* 0x000000edff02723e */ /* 0x000fc800000010ff */
[----:B------:R-:W-:Y:S02]  /*32e0*/  PRMT R124, R124, 0x5410, R2 ;  /* 0x000054107c7c7816 */ /* 0x000fe40000000002 */
.L_x_10404:
[----:B------:R-:W-:Y:S01]  /*32f0*/  PRMT R227, RZ, 0x5410, R129 ;  /* 0x00005410ffe37816 */ /* 0x000fe20000000081 */
[----:B------:R-:W-:Y:S05]  /*3300*/  @P3 BRA `(.L_x_10405) ;  /* 0x0000008000003947 */ /* 0x000fea0003800000 */
[----:B------:R-:W-:-:S04]  /*3310*/  ISETP.NE.U32.AND P4, PT, RZ, c[0x0][0x180], PT ;  /* 0x00006000ff007a0c */ /* 0x000fc80003f85070 */
[----:B------:R-:W-:-:S13]  /*3320*/  ISETP.NE.AND.EX P4, PT, RZ, c[0x0][0x184], PT, P4 ;  /* 0x00006100ff007a0c */ /* 0x000fda0003f85340 */
[----:B------:R-:W-:Y:S05]  /*3330*/  @P4 BRA `(.L_x_10406) ;  /* 0x0000002000004947 */ /* 0x000fea0003800000 */
[----:B------:R-:W-:Y:S05]  /*3340*/  @P0 BRA `(.L_x_10407) ;  /* 0x0000008000000947 */ /* 0x000fea0003800000 */
[----:B------:R-:W-:Y:S05]  /*3350*/  BRA `(.L_x_10408) ;  /* 0x0000009000007947 */ /* 0x000fea0003800000 */
.L_x_10406:
[----:B-----5:R-:W-:-:S05]  /*3360*/  PRMT R2, RZ, 0x5410, R5 ;  /* 0x00005410ff027816 */ /* 0x020fca0000000005 */
[----:B------:R-:W-:Y:S01]  /*3370*/  FADD.FTZ R227, R2, R227 ;  /* 0x000000e302e37221 */ /* 0x000fe20000010000 */
[----:B------:R-:W-:Y:S05]  /*3380*/  BRA `(.L_x_10407) ;  /* 0x0000004000007947 */ /* 0x000fea0003800000 */
.L_x_10405:
[----:B-----5:R-:W-:-:S05]  /*3390*/  PRMT R2, RZ, 0x5410, R9 ;  /* 0x00005410ff027816 */ /* 0x020fca0000000009 */
[----:B------:R-:W-:Y:S01]  /*33a0*/  FADD.FTZ R227, R2, R227 ;  /* 0x000000e302e37221 */ /* 0x000fe20000010000 */
[----:B------:R-:W-:-:S05]  /*33b0*/  @P2 PRMT R2, RZ, 0x5410, R5 ;  /* 0x00005410ff022816 */ /* 0x000fca0000000005 */
[----:B------:R-:W-:-:S05]  /*33c0*/  @P2 FADD.FTZ R227, R2, R227 ;  /* 0x000000e302e32221 */ /* 0x000fca0000010000 */
.L_x_10407:
[----:B------:R-:W-:-:S04]  /*33d0*/  F2FP.BF16.PACK_AB R2, RZ, R227 ;  /* 0x000000e3ff02723e */ /* 0x000fc800000010ff */
[----:B------:R-:W-:Y:S02]  /*33e0*/  PRMT R125, R2, 0x7610, R125 ;  /* 0x00007610027d7816 */ /* 0x000fe4000000007d */
.L_x_10408:
[----:B------:R-:W-:Y:S01]  /*33f0*/  PRMT R229, RZ, 0x7610, R129 ;  /* 0x00007610ffe57816 */ /* 0x000fe20000000081 */
[----:B------:R-:W-:Y:S05]  /*3400*/  @P3 BRA `(.L_x_10409) ;  /* 0x0000008000003947 */ /* 0x000fea0003800000 */
[----:B------:R-:W-:-:S04]  /*3410*/  ISETP.NE.U32.AND P4, PT, RZ, c[0x0][0x180], PT ;  /* 0x00006000ff007a0c */ /* 0x000fc80003f85070 */
[----:B------:R-:W-:-:S13]  /*3420*/  ISETP.NE.AND.EX P4, PT, RZ, c[0x0][0x184], PT, P4 ;  /* 0x00006100ff007a0c */ /* 0x000fda0003f85340 */
[----:B------:R-:W-:Y:S05]  /*3430*/  @P4 BRA `(.L_x_10410) ;  /* 0x0000002000004947 */ /* 0x000fea0003800000 */
[----:B------:R-:W-:Y:S05]  /*3440*/  @P0 BRA `(.L_x_10411) ;  /* 0x0000008000000947 */ /* 0x000fea0003800000 */
[----:B------:R-:W-:Y:S05]  /*3450*/  BRA `(.L_x_10412) ;  /* 0x0000009000007947 */ /* 0x000fea0003800000 */
.L_x_10410:
[----:B-----5:R-:W-:-:S05]  /*3460*/  PRMT R2, RZ, 0x7610, R5 ;  /* 0x00007610ff027816 */ /* 0x020fca0000000005 */
[----:B------:R-:W-:Y:S01]  /*3470*/  FADD.FTZ R229, R2, R229 ;  /* 0x000000e502e57221 */ /* 0x000fe20000010000 */
[----:B------:R-:W-:Y:S05]  /*3480*/  BRA `(.L_x_10411) ;  /* 0x0000004000007947 */ /* 0x000fea0003800000 */
.L_x_10409:
[----:B-----5:R-:W-:-:S05]  /*3490*/  PRMT R2, RZ, 0x7610, R9 ;  /* 0x00007610ff027816 */ /* 0x020fca0000000009 */
[----:B------:R-:W-:Y:S01]  /*34a0*/  FADD.FTZ R229, R2, R229 ;  /* 0x000000e502e57221 */ /* 0x000fe20000010000 */
[----:B------:R-:W-:-:S05]  /*34b0*/  @P2 PRMT R2, RZ, 0x7610, R5 ;  /* 0x00007610ff022816 */ /* 0x000fca0000000005 */
[----:B------:R-:W-:-:S05]  /*34c0*/  @P2 FADD.FTZ R229, R2, R229 ;  /* 0x000000e502e52221 */ /* 0x000fca0000010000 */
.L_x_10411:
[----:B------:R-:W-:-:S04]  /*34d0*/  F2FP.BF16.PACK_AB R2, RZ, R229 ;  /* 0x000000e5ff02723e */ /* 0x000fc800000010ff */
[----:B------:R-:W-:Y:S02]  /*34e0*/  PRMT R125, R125, 0x5410, R2 ;  /* 0x000054107d7d7816 */ /* 0x000fe40000000002 */
.L_x_10412:
[----:B------:R-:W-:Y:S01]  /*34f0*/  PRMT R231, RZ, 0x5410, R130 ;  /* 0x00005410ffe77816 */ /* 0x000fe20000000082 */
[----:B------:R-:W-:Y:S05]  /*3500*/  @P3 BRA `(.L_x_10413) ;  /* 0x0000008000003947 */ /* 0x000fea0003800000 */
[----:B------:R-:W-:-:S04]  /*3510*/  ISETP.NE.U32.AND P4, PT, RZ, c[0x0][0x180], PT ;  /* 0x00006000ff007a0c */ /* 0x000fc80003f85070 */
[----:B------:R-:W-:-:S13]  /*3520*/  ISETP.NE.AND.EX P4, PT, RZ, c[0x0][0x184], PT, P4 ;  /* 0x00006100ff007a0c */ /* 0x000fda0003f85340 */
[----:B------:R-:W-:Y:S05]  /*3530*/  @P4 BRA `(.L_x_10414) ;  /* 0x0000002000004947 */ /* 0x000fea0003800000 */
[----:B------:R-:W-:Y:S05]  /*3540*/  @P0 BRA `(.L_x_10415) ;  /* 0x0000008000000947 */ /* 0x000fea0003800000 */
[----:B------:R-:W-:Y:S05]  /*3550*/  BRA `(.L_x_10416) ;  /* 0x0000009000007947 */ /* 0x000fea0003800000 */
.L_x_10414:
[----:B-----5:R-:W-:-:S05]  /*3560*/  PRMT R2, RZ, 0x5410, R6 ;  /* 0x00005410ff027816 */ /* 0x020fca0000000006 */
[----:B------:R-:W-:Y:S01]  /*3570*/  FADD.FTZ R231, R2, R231 ;  /* 0x000000e702e77221 */ /* 0x000fe20000010000 */
[----:B------:R-:W-:Y:S05]  /*3580*/  BRA `(.L_x_10415) ;  /* 0x0000004000007947 */ /* 0x000fea0003800000 */
.L_x_10413:
[----:B-----5:R-:W-:-:S05]  /*3590*/  PRMT R2, RZ, 0x5410, R10 ;  /* 0x00005410ff027816 */ /* 0x020fca000000000a */
[----:B------:R-:W-:Y:S01]  /*35a0*/  FADD.FTZ R231, R2, R231 ;  /* 0x000000e702e77221 */ /* 0x000fe20000010000 */
[----:B------:R-:W-:-:S05]  /*35b0*/  @P2 PRMT R2, RZ, 0x5410, R6 ;  /* 0x00005410ff022816 */ /* 0x000fca0000000006 */
[----:B------:R-:W-:-:S05]  /*35c0*/  @P2 FADD.FTZ R231, R2, R231 ;  /* 0x000000e702e72221 */ /* 0x000fca0000010000 */
.L_x_10415:
[----:B------:R-:W-:-:S04]  /*35d0*/  F2FP.BF16.PACK_AB R2, RZ, R231 ;  /* 0x000000e7ff02723e */ /* 0x000fc800000010ff */
[----:B------:R-:W-:Y:S02]  /*35e0*/  PRMT R126, R2, 0x7610, R126 ;  /* 0x00007610027e7816 */ /* 0x000fe4000000007e */
.L_x_10416:
[----:B------:R-:W-:Y:S01]  /*35f0*/  PRMT R233, RZ, 0x7610, R130 ;  /* 0x00007610ffe97816 */ /* 0x000fe20000000082 */
[----:B------:R-:W-:Y:S05]  /*3600*/  @P3 BRA `(.L_x_10417) ;  /* 0x0000008000003947 */ /* 0x000fea0003800000 */
[----:B------:R-:W-:-:S04]  /*3610*/  ISETP.NE.U32.AND P4, PT, RZ, c[0x0][0x180], PT ;  /* 0x00006000ff007a0c */ /* 0x000fc80003f85070 */
[----:B------:R-:W-:-:S13]  /*3620*/  ISETP.NE.AND.EX P4, PT, RZ, c[0x0][0x184], PT, P4 ;  /* 0x00006100ff007a0c */ /* 0x000fda0003f85340 */
[----:B------:R-:W-:Y:S05]  /*3630*/  @P4 BRA `(.L_x_10418) ;  /* 0x0000002000004947 */ /* 0x000fea0003800000 */
[----:B------:R-:W-:Y:S05]  /*3640*/  @P0 BRA `(.L_x_10419) ;  /* 0x0000008000000947 */ /* 0x000fea0003800000 */
[----:B------:R-:W-:Y:S05]  /*3650*/  BRA `(.L_x_10420) ;  /* 0x0000009000007947 */ /* 0x000fea0003800000 */
.L_x_10418:
[----:B-----5:R-:W-:-:S05]  /*3660*/  PRMT R2, RZ, 0x7610, R6 ;  /* 0x00007610ff027816 */ /* 0x020fca0000000006 */
[----:B------:R-:W-:Y:S01]  /*3670*/  FADD.FTZ R233, R2, R233 ;  /* 0x000000e902e97221 */ /* 0x000fe20000010000 */
[----:B------:R-:W-:Y:S05]  /*3680*/  BRA `(.L_x_10419) ;  /* 0x0000004000007947 */ /* 0x000fea0003800000 */
.L_x_10417:
[----:B-----5:R-:W-:-:S05]  /*3690*/  PRMT R2, RZ, 0x7610, R10 ;  /* 0x00007610ff027816 */ /* 0x020fca000000000a */
[----:B------:R-:W-:Y:S01]  /*36a0*/  FADD.FTZ R233, R2, R233 ;  /* 0x000000e902e97221 */ /* 0x000fe20000010000 */
[----:B------:R-:W-:-:S05]  /*36b0*/  @P2 PRMT R2, RZ, 0x7610, R6 ;  /* 0x00007610ff022816 */ /* 0x000fca0000000006 */
[----:B------:R-:W-:-:S05]  /*36c0*/  @P2 FADD.FTZ R233, R2, R233 ;  /* 0x000000e902e92221 */ /* 0x000fca0000010000 */
.L_x_10419:
[----:B------:R-:W-:-:S04]  /*36d0*/  F2FP.BF16.PACK_AB R2, RZ, R233 ;  /* 0x000000e9ff02723e */ /* 0x000fc800000010ff */
[----:B------:R-:W-:Y:S02]  /*36e0*/  PRMT R126, R126, 0x5410, R2 ;  /* 0x000054107e7e7816 */ /* 0x000fe40000000002 */
.L_x_10420:
[----:B------:R-:W-:Y:S01]  /*36f0*/  PRMT R141, RZ, 0x5410, R131 ;  /* 0x00005410ff8d7816 */ /* 0x000fe20000000083 */
[----:B------:R-:W-:Y:S05]  /*3700*/  @P3 BRA `(.L_x_10421) ;  /* 0x0000008000003947 */ /* 0x000fea0003800000 */
[----:B------:R-:W-:-:S04]  /*3710*/  ISETP.NE.U32.AND P4, PT, RZ, c[0x0][0x180], PT ;  /* 0x00006000ff007a0c */ /* 0x000fc80003f85070 */
[----:B------:R-:W-:-:S13]  /*3720*/  ISETP.NE.AND.EX P4, PT, RZ, c[0x0][0x184], PT, P4 ;  /* 0x00006100ff007a0c */ /* 0x000fda0003f85340 */
[----:B------:R-:W-:Y:S05]  /*3730*/  @P4 BRA `(.L_x_10422) ;  /* 0x0000002000004947 */ /* 0x000fea0003800000 */
[----:B------:R-:W-:Y:S05]  /*3740*/  @P0 BRA `(.L_x_10423) ;  /* 0x0000008000000947 */ /* 0x000fea0003800000 */
[----:B------:R-:W-:Y:S05]  /*3750*/  BRA `(.L_x_10424) ;  /* 0x0000009000007947 */ /* 0x000fea0003800000 */
.L_x_10422:
[----:B-----5:R-:W-:-:S05]  /*3760*/  PRMT R2, RZ, 0x5410, R7 ;  /* 0x00005410ff027816 */ /* 0x020fca0000000007 */
[----:B------:R-:W-:Y:S01]  /*3770*/  FADD.FTZ R141, R2, R141 ;  /* 0x0000008d028d7221 */ /* 0x000fe20000010000 */
[----:B------:R-:W-:Y:S05]  /*3780*/  BRA `(.L_x_10423) ;  /* 0x0000004000007947 */ /* 0x000fea0003800000 */
.L_x_10421:
[----:B-----5:R-:W-:-:S05]  /*3790*/  PRMT R2, RZ, 0x5410, R11 ;  /* 0x00005410ff027816 */ /* 0x020fca000000000b */
[----:B------:R-:W-:Y:S01]  /*37a0*/  FADD.FTZ R141, R2, R141 ;  /* 0x0000008d028d7221 */ /* 0x000fe20000010000 */
[----:B------:R-:W-:-:S05]  /*37b0*/  @P2 PRMT R2, RZ, 0x5410, R7 ;  /* 0x00005410ff022816 */ /* 0x000fca0000000007 */
[----:B------:R-:W-:-:S05]  /*37c0*/  @P2 FADD.FTZ R141, R2, R141 ;  /* 0x0000008d028d2221 */ /* 0x000fca0000010000 */
.L_x_10423:
[----:B------:R-:W-:-:S04]  /*37d0*/  F2FP.BF16.PACK_AB R2, RZ, R141 ;  /* 0x0000008dff02723e */ /* 0x000fc800000010ff */
[----:B------:R-:W-:Y:S02]  /*37e0*/  PRMT R127, R2, 0x7610, R127 ;  /* 0x00007610027f7816 */ /* 0x000fe4000000007f */
.L_x_10424:
[----:B------:R-:W-:Y:S01]  /*37f0*/  PRMT R143, RZ, 0x7610, R131 ;  /* 0x00007610ff8f7816 */ /* 0x000fe20000000083 */
[----:B------:R-:W-:Y:S05]  /*3800*/  @P3 BRA `(.L_x_10425) ;  /* 0x0000008000003947 */ /* 0x000fea0003800000 */
[----:B------:R-:W-:-:S04]  /*3810*/  ISETP.NE.U32.AND P4, PT, RZ, c[0x0][0x180], PT ;  /* 0x00006000ff007a0c */ /* 0x000fc80003f85070 */
[----:B------:R-:W-:-:S13]  /*3820*/  ISETP.NE.AND.EX P4, PT, RZ, c[0x0][0x184], PT, P4 ;  /* 0x00006100ff007a0c */ /* 0x000fda0003f85340 */
[----:B------:R-:W-:Y:S05]  /*3830*/  @P4 BRA `(.L_x_10426) ;  /* 0x0000002000004947 */ /* 0x000fea0003800000 */
[----:B------:R-:W-:Y:S05]  /*3840*/  @P0 BRA `(.L_x_10427) ;  /* 0x0000008000000947 */ /* 0x000fea0003800000 */
[----:B------:R-:W-:Y:S05]  /*3850*/  BRA `(.L_x_10428) ;  /* 0x0000009000007947 */ /* 0x000fea0003800000 */
.L_x_10426:
[----:B-----5:R-:W-:-:S05]  /*3860*/  PRMT R2, RZ, 0x7610, R7 ;  /* 0x00007610ff027816 */ /* 0x020fca0000000007 */
[----:B------:R-:W-:Y:S01]  /*3870*/  FADD.FTZ R143, R2, R143 ;  /* 0x0000008f028f7221 */ /* 0x000fe20000010000 */
[----:B------:R-:W-:Y:S05]  /*3880*/  BRA `(.L_x_10427) ;  /* 0x0000004000007947 */ /* 0x000fea0003800000 */
.L_x_10425:
[----:B-----5:R-:W-:-:S05]  /*3890*/  PRMT R2, RZ, 0x7610, R11 ;  /* 0x00007610ff027816 */ /* 0x020fca000000000b */
[----:B------:R-:W-:Y:S01]  /*38a0*/  FADD.FTZ R143, R2, R143 ;  /* 0x0000008f028f7221 */ /* 0x000fe20000010000 */
[----:B------:R-:W-:-:S05]  /*38b0*/  @P2 PRMT R2, RZ, 0x7610, R7 ;  /* 0x00007610ff022816 */ /* 0x000fca0000000007 */
[----:B------:R-:W-:-:S05]  /*38c0*/  @P2 FADD.FTZ R143, R2, R143 ;  /* 0x0000008f028f2221 */ /* 0x000fca0000010000 */
.L_x_10427:
[----:B------:R-:W-:-:S04]  /*38d0*/  F2FP.BF16.PACK_AB R2, RZ, R143 ;  /* 0x0000008fff02723e */ /* 0x000fc800000010ff */
[----:B------:R-:W-:Y:S02]  /*38e0*/  PRMT R127, R127, 0x5410, R2 ;  /* 0x000054107f7f7816 */ /* 0x000fe40000000002 */
.L_x_10428:
        /* <DEDUP_REMOVED lines=16> */
.L_x_10430:
[----:B-----5:R-:W-:-:S05]  /*39f0*/  PRMT R2, RZ, 0x5410, R4 ;  /* 0x00005410ff027816 */ /* 0x020fca0000000004 */
[----:B------:R-:W-:Y:S01]  /*3a00*/  FADD.FTZ R239, R2, R239 ;  /* 0x000000ef02ef7221 */ /* 0x000fe20000010000 */
[----:B------:R-:W-:Y:S05]  /*3a10*/  BRA `(.L_x_10431) ;  /* 0x0000004000007947 */ /* 0x000fea0003800000 */
.L_x_10429:
[----:B0----5:R-:W-:-:S05]  /*3a20*/  PRMT R2, RZ, 0x5410, R8 ;  /* 0x00005410ff027816 */ /* 0x021fca0000000008 */
[----:B------:R-:W-:Y:S01]  /*3a30*/  FADD.FTZ R239, R2, R239 ;  /* 0x000000ef02ef7221 */ /* 0x000fe20000010000 */
[----:B------:R-:W-:-:S05]  /*3a40*/  @P2 PRMT R2, RZ, 0x5410, R4 ;  /* 0x00005410ff022816 */ /* 0x000fca0000000004 */
[----:B------:R-:W-:-:S05]  /*3a50*/  @P2 FADD.FTZ R239, R2, R239 ;  /* 0x000000ef02ef2221 */ /* 0x000fca0000010000 */
.L_x_10431:
[----:B------:R-:W-:-:S04]  /*3a60*/  F2FP.BF16.PACK_AB R2, RZ, R239 ;  /* 0x000000efff02723e */ /* 0x000fc800000010ff */
[----:B------:R-:W-:Y:S02]  /*3a70*/  PRMT R124, R2, 0x7610, R124 ;  /* 0x00007610027c7816 */ /* 0x000fe4000000007c */
.L_x_10432:
[----:B------:R-:W-:Y:S01]  /*3a80*/  PRMT R241, RZ, 0x7610, R128 ;  /* 0x00007610fff17816 */ /* 0x000fe20000000080 */
[----:B------:R-:W-:Y:S05]  /*3a90*/  @P3 BRA `(.L_x_10433) ;  /* 0x0000008000003947 */ /* 0x000fea0003800000 */
[----:B------:R-:W-:-:S04]  /*3aa0*/  ISETP.NE.U32.AND P1, PT, RZ, c[0x0][0x180], PT ;  /* 0x00006000ff007a0c */ /* 0x000fc80003f25070 */
[----:B------:R-:W-:-:S13]  /*3ab0*/  ISETP.NE.AND.EX P1, PT, RZ, c[0x0][0x184], PT, P1 ;  /* 0x00006100ff007a0c */ /* 0x000fda0003f25310 */
[----:B------:R-:W-:Y:S05]  /*3ac0*/  @P1 BRA `(.L_x_10434) ;  /* 0x0000002000001947 */ /* 0x000fea0003800000 */
[----:B------:R-:W-:Y:S05]  /*3ad0*/  @P0 BRA `(.L_x_10435) ;  /* 0x0000008000000947 */ /* 0x000fea0003800000 */
[----:B------:R-:W-:Y:S05]  /*3ae0*/  BRA `(.L_x_10436) ;  /* 0x0000009000007947 */ /* 0x000fea0003800000 */
.L_x_10434:
[----:B-----5:R-:W-:-:S05]  /*3af0*/  PRMT R2, RZ, 0x7610, R4 ;  /* 0x00007610ff027816 */ /* 0x020fca0000000004 */
[----:B------:R-:W-:Y:S01]  /*3b00*/  FADD.FTZ R241, R2, R241 ;  /* 0x000000f102f17221 */ /* 0x000fe20000010000 */
[----:B------:R-:W-:Y:S05]  /*3b10*/  BRA `(.L_x_10435) ;  /* 0x0000004000007947 */ /* 0x000fea0003800000 */
.L_x_10433:
[----:B-----5:R-:W-:-:S05]  /*3b20*/  PRMT R2, RZ, 0x7610, R8 ;  /* 0x00007610ff027816 */ /* 0x020fca0000000008 */
[----:B------:R-:W-:Y:S01]  /*3b30*/  FADD.FTZ R241, R2, R241 ;  /* 0x000000f102f17221 */ /* 0x000fe20000010000 */
[----:B------:R-:W-:-:S05]  /*3b40*/  @P2 PRMT R2, RZ, 0x7610, R4 ;  /* 0x00007610ff022816 */ /* 0x000fca0000000004 */
[----:B------:R-:W-:-:S05]  /*3b50*/  @P2 FADD.FTZ R241, R2, R241 ;  /* 0x000000f102f12221 */ /* 0x000fca0000010000 */
.L_x_10435:
[----:B------:R-:W-:-:S04]  /*3b60*/  F2FP.BF16.PACK_AB R2, RZ, R241 ;  /* 0x000000f1ff02723e */ /* 0x000fc800000010ff */
[----:B------:R-:W-:Y:S02]  /*3b70*/  PRMT R124, R124, 0x5410, R2 ;  /* 0x000054107c7c7816 */ /* 0x000fe40000000002 */
.L_x_10436:
[----:B------:R-:W-:Y:S01]  /*3b80*/  PRMT R243, RZ, 0x5410, R129 ;  /* 0x00005410fff37816 */ /* 0x000fe20000000081 */
[----:B------:R-:W-:Y:S05]  /*3b90*/  @P3 BRA `(.L_x_10437) ;  /* 0x0000008000003947 */ /* 0x000fea0003800000 */
[----:B------:R-:W-:-:S04]  /*3ba0*/  ISETP.NE.U32.AND P1, PT, RZ, c[0x0][0x180], PT ;  /* 0x00006000ff007a0c */ /* 0x000fc80003f25070 */
[----:B------:R-:W-:-:S13]  /*3bb0*/  ISETP.NE.AND.EX P1, PT, RZ, c[0x0][0x184], PT, P1 ;  /* 0x00006100ff007a0c */ /* 0x000fda0003f25310 */
[----:B------:R-:W-:Y:S05]  /*3bc0*/  @P1 BRA `(.L_x_10438) ;  /* 0x0000002000001947 */ /* 0x000fea0003800000 */
[----:B------:R-:W-:Y:S05]  /*3bd0*/  @P0 BRA `(.L_x_10439) ;  /* 0x0000008000000947 */ /* 0x000fea0003800000 */
[----:B------:R-:W-:Y:S05]  /*3be0*/  BRA `(.L_x_10440) ;  /* 0x0000009000007947 */ /* 0x000fea0003800000 */
.L_x_10438:
[----:B-----5:R-:W-:-:S05]  /*3bf0*/  PRMT R2, RZ, 0x5410, R5 ;  /* 0x00005410ff027816 */ /* 0x020fca0000000005 */
[----:B------:R-:W-:Y:S01]  /*3c00*/  FADD.FTZ R243, R2, R243 ;  /* 0x000000f302f37221 */ /* 0x000fe20000010000 */
[----:B------:R-:W-:Y:S05]  /*3c10*/  BRA `(.L_x_10439) ;  /* 0x0000004000007947 */ /* 0x000fea0003800000 */
.L_x_10437:
[----:B-----5:R-:W-:-:S05]  /*3c20*/  PRMT R2, RZ, 0x5410, R9 ;  /* 0x00005410ff027816 */ /* 0x020fca0000000009 */
[----:B------:R-:W-:Y:S01]  /*3c30*/  FADD.FTZ R243, R2, R243 ;  /* 0x000000f302f37221 */ /* 0x000fe20000010000 */
[----:B------:R-:W-:-:S05]  /*3c40*/  @P2 PRMT R2, RZ, 0x5410, R5 ;  /* 0x00005410ff022816 */ /* 0x000fca0000000005 */
[----:B------:R-:W-:-:S05]  /*3c50*/  @P2 FADD.FTZ R243, R2, R243 ;  /* 0x000000f302f32221 */ /* 0x000fca0000010000 */
.L_x_10439:
[----:B------:R-:W-:-:S04]  /*3c60*/  F2FP.BF16.PACK_AB R2, RZ, R243 ;  /* 0x000000f3ff02723e */ /* 0x000fc800000010ff */
[----:B------:R-:W-:Y:S02]  /*3c70*/  PRMT R125, R2, 0x7610, R125 ;  /* 0x00007610027d7816 */ /* 0x000fe4000000007d */
.L_x_10440:
[----:B------:R-:W-:Y:S01]  /*3c80*/  PRMT R247, RZ, 0x7610, R129 ;  /* 0x00007610fff77816 */ /* 0x000fe20000000081 */
[----:B------:R-:W-:Y:S05]  /*3c90*/  @P3 BRA `(.L_x_10441) ;  /* 0x0000008000003947 */ /* 0x000fea0003800000 */
[----:B------:R-:W-:-:S04]  /*3ca0*/  ISETP.NE.U32.AND P1, PT, RZ, c[0x0][0x180], PT ;  /* 0x00006000ff007a0c */ /* 0x000fc80003f25070 */
[----:B------:R-:W-:-:S13]  /*3cb0*/  ISETP.NE.AND.EX P1, PT, RZ, c[0x0][0x184], PT, P1 ;  /* 0x00006100ff007a0c */ /* 0x000fda0003f25310 */
[----:B------:R-:W-:Y:S05]  /*3cc0*/  @P1 BRA `(.L_x_10442) ;  /* 0x0000002000001947 */ /* 0x000fea0003800000 */
[----:B------:R-:W-:Y:S05]  /*3cd0*/  @P0 BRA `(.L_x_10443) ;  /* 0x0000008000000947 */ /* 0x000fea0003800000 */
[----:B------:R-:W-:Y:S05]  /*3ce0*/  BRA `(.L_x_10444) ;  /* 0x0000009000007947 */ /* 0x000fea0003800000 */
.L_x_10442:
[----:B-----5:R-:W-:-:S05]  /*3cf0*/  PRMT R2, RZ, 0x7610, R5 ;  /* 0x00007610ff027816 */ /* 0x020fca0000000005 */
[----:B------:R-:W-:Y:S01]  /*3d00*/  FADD.FTZ R247, R2, R247 ;  /* 0x000000f702f77221 */ /* 0x000fe20000010000 */
[----:B------:R-:W-:Y:S05]  /*3d10*/  BRA `(.L_x_10443) ;  /* 0x0000004000007947 */ /* 0x000fea0003800000 */
.L_x_10441:
[----:B-----5:R-:W-:-:S05]  /*3d20*/  PRMT R2, RZ, 0x7610, R9 ;  /* 0x00007610ff027816 */ /* 0x020fca0000000009 */
[----:B------:R-:W-:Y:S01]  /*3d30*/  FADD.FTZ R247, R2, R247 ;  /* 0x000000f702f77221 */ /* 0x000fe20000010000 */
[----:B------:R-:W-:-:S05]  /*3d40*/  @P2 PRMT R2, RZ, 0x7610, R5 ;  /* 0x00007610ff022816 */ /* 0x000fca0000000005 */
[----:B------:R-:W-:-:S05]  /*3d50*/  @P2 FADD.FTZ R247, R2, R247 ;  /* 0x000000f702f72221 */ /* 0x000fca0000010000 */
.L_x_10443:
[----:B------:R-:W-:-:S04]  /*3d60*/  F2FP.BF16.PACK_AB R2, RZ, R247 ;  /* 0x000000f7ff02723e */ /* 0x000fc800000010ff */
[----:B------:R-:W-:Y:S02]  /*3d70*/  PRMT R125, R125, 0x5410, R2 ;  /* 0x000054107d7d7816 */ /* 0x000fe40000000002 */
.L_x_10444:
[----:B------:R-:W-:Y:S01]  /*3d80*/  PRMT R245, RZ, 0x5410, R130 ;  /* 0x00005410fff57816 */ /* 0x000fe20000000082 */
[----:B------:R-:W-:Y:S05]  /*3d90*/  @P3 BRA `(.L_x_10445) ;  /* 0x0000008000003947 */ /* 0x000fea0003800000 */
[----:B------:R-:W-:-:S04]  /*3da0*/  ISETP.NE.U32.AND P1, PT, RZ, c[0x0][0x180], PT ;  /* 0x00006000ff007a0c */ /* 0x000fc80003f25070 */
[----:B------:R-:W-:-:S13]  /*3db0*/  ISETP.NE.AND.EX P1, PT, RZ, c[0x0][0x184], PT, P1 ;  /* 0x00006100ff007a0c */ /* 0x000fda0003f25310 */
[----:B------:R-:W-:Y:S05]  /*3dc0*/  @P1 BRA `(.L_x_10446) ;  /* 0x0000002000001947 */ /* 0x000fea0003800000 */
[----:B------:R-:W-:Y:S05]  /*3dd0*/  @P0 BRA `(.L_x_10447) ;  /* 0x0000008000000947 */ /* 0x000fea0003800000 */
[----:B------:R-:W-:Y:S05]  /*3de0*/  BRA `(.L_x_10448) ;  /* 0x0000009000007947 */ /* 0x000fea0003800000 */
.L_x_10446:
[----:B-----5:R-:W-:-:S05]  /*3df0*/  PRMT R2, RZ, 0x5410, R6 ;  /* 0x00005410ff027816 */ /* 0x020fca0000000006 */
[----:B------:R-:W-:Y:S01]  /*3e00*/  FADD.FTZ R245, R2, R245 ;  /* 0x000000f502f57221 */ /* 0x000fe20000010000 */
[----:B------:R-:W-:Y:S05]  /*3e10*/  BRA `(.L_x_10447) ;  /* 0x0000004000007947 */ /* 0x000fea0003800000 */
.L_x_10445:
[----:B-----5:R-:W-:-:S05]  /*3e20*/  PRMT R2, RZ, 0x5410, R10 ;  /* 0x00005410ff027816 */ /* 0x020fca000000000a */
[----:B------:R-:W-:Y:S01]  /*3e30*/  FADD.FTZ R245, R2, R245 ;  /* 0x000000f502f57221 */ /* 0x000fe20000010000 */
[----:B------:R-:W-:-:S05]  /*3e40*/  @P2 PRMT R2, RZ, 0x5410, R6 ;  /* 0x00005410ff022816 */ /* 0x000fca0000000006 */
[----:B------:R-:W-:-:S05]  /*3e50*/  @P2 FADD.FTZ R245, R2, R245 ;  /* 0x000000f502f52221 */ /* 0x000fca0000010000 */
.L_x_10447:
[----:B------:R-:W-:-:S04]  /*3e60*/  F2FP.BF16.PACK_AB R2, RZ, R245 ;  /* 0x000000f5ff02723e */ /* 0x000fc800000010ff */
[----:B------:R-:W-:Y:S02]  /*3e70*/  PRMT R126, R2, 0x7610, R126 ;  /* 0x00007610027e7816 */ /* 0x000fe4000000007e */
.L_x_10448:
[----:B------:R-:W-:Y:S01]  /*3e80*/  PRMT R249, RZ, 0x7610, R130 ;  /* 0x00007610fff97816 */ /* 0x000fe20000000082 */
[----:B------:R-:W-:Y:S05]  /*3e90*/  @P3 BRA `(.L_x_10449) ;  /* 0x0000008000003947 */ /* 0x000fea0003800000 */
[----:B------:R-:W-:-:S04]  /*3ea0*/  ISETP.NE.U32.AND P1, PT, RZ, c[0x0][0x180], PT ;  /* 0x00006000ff007a0c */ /* 0x000fc80003f25070 */
[----:B------:R-:W-:-:S13]  /*3eb0*/  ISETP.NE.AND.EX P1, PT, RZ, c[0x0][0x184], PT, P1 ;  /* 0x00006100ff007a0c */ /* 0x000fda0003f25310 */
[----:B------:R-:W-:Y:S05]  /*3ec0*/  @P1 BRA `(.L_x_10450) ;  /* 0x0000002000001947 */ /* 0x000fea0003800000 */
[----:B------:R-:W-:Y:S05]  /*3ed0*/  @P0 BRA `(.L_x_10451) ;  /* 0x0000008000000947 */ /* 0x000fea0003800000 */
[----:B------:R-:W-:Y:S05]  /*3ee0*/  BRA `(.L_x_10452) ;  /* 0x0000009000007947 */ /* 0x000fea0003800000 */
.L_x_10450:
[----:B-----5:R-:W-:-:S05]  /*3ef0*/  PRMT R2, RZ, 0x7610, R6 ;  /* 0x00007610ff027816 */ /* 0x020fca0000000006 */
[----:B------:R-:W-:Y:S01]  /*3f00*/  FADD.FTZ R249, R2, R249 ;  /* 0x000000f902f97221 */ /* 0x000fe20000010000 */
[----:B------:R-:W-:Y:S05]  /*3f10*/  BRA `(.L_x_10451) ;  /* 0x0000004000007947 */ /* 0x000fea0003800000 */
.L_x_10449:
[----:B-----5:R-:W-:-:S05]  /*3f20*/  PRMT R2, RZ, 0x7610, R10 ;  /* 0x00007610ff027816 */ /* 0x020fca000000000a */
[----:B------:R-:W-:Y:S01]  /*3f30*/  FADD.FTZ R249, R2, R249 ;  /* 0x000000f902f97221 */ /* 0x000fe20000010000 */
[----:B------:R-:W-:-:S05]  /*3f40*/  @P2 PRMT R2, RZ, 0x7610, R6 ;  /* 0x00007610ff022816 */ /* 0x000fca0000000006 */
[----:B------:R-:W-:-:S05]  /*3f50*/  @P2 FADD.FTZ R249, R2, R249 ;  /* 0x000000f902f92221 */ /* 0x000fca0000010000 */
.L_x_10451:
[----:B------:R-:W-:-:S04]  /*3f60*/  F2FP.BF16.PACK_AB R2, RZ, R249 ;  /* 0x000000f9ff02723e */ /* 0x000fc800000010ff */
[----:B------:R-:W-:Y:S02]  /*3f70*/  PRMT R126, R126, 0x5410, R2 ;  /* 0x000054107e7e7816 */ /* 0x000fe40000000002 */
.L_x_10452:
[----:B------:R-:W-:Y:S01]  /*3f80*/  PRMT R145, RZ, 0x5410, R131 ;  /* 0x00005410ff917816 */ /* 0x000fe20000000083 */
[----:B------:R-:W-:Y:S05]  /*3f90*/  @P3 BRA `(.L_x_10453) ;  /* 0x0000008000003947 */ /* 0x000fea0003800000 */
[----:B------:R-:W-:-:S04]  /*3fa0*/  ISETP.NE.U32.AND P1, PT, RZ, c[0x0][0x180], PT ;  /* 0x00006000ff007a0c */ /* 0x000fc80003f25070 */
[----:B------:R-:W-:-:S13]  /*3fb0*/  ISETP.NE.AND.EX P1, PT, RZ, c[0x0][0x184], PT, P1 ;  /* 0x00006100ff007a0c */ /* 0x000fda0003f25310 */
[----:B------:R-:W-:Y:S05]  /*3fc0*/  @P1 BRA `(.L_x_10454) ;  /* 0x0000002000001947 */ /* 0x000fea0003800000 */
[----:B------:R-:W-:Y:S05]  /*3fd0*/  @P0 BRA `(.L_x_10455) ;  /* 0x0000008000000947 */ /* 0x000fea0003800000 */
[----:B------:R-:W-:Y:S05]  /*3fe0*/  BRA `(.L_x_10456) ;  /* 0x0000009000007947 */ /* 0x000fea0003800000 */
.L_x_10454:
[----:B-----5:R-:W-:-:S05]  /*3ff0*/  PRMT R2, RZ, 0x5410, R7 ;  /* 0x00005410ff027816 */ /* 0x020fca0000000007 */
[----:B------:R-:W-:Y:S01]  /*4000*/  FADD.FTZ R145, R2, R145 ;  /* 0x0000009102917221 */ /* 0x000fe20000010000 */
[----:B------:R-:W-:Y:S05]  /*4010*/  BRA `(.L_x_10455) ;  /* 0x0000004000007947 */ /* 0x000fea0003800000 */
.L_x_10453:
[----:B-----5:R-:W-:-:S05]  /*4020*/  PRMT R2, RZ, 0x5410, R11 ;  /* 0x00005410ff027816 */ /* 0x020fca000000000b */
[----:B------:R-:W-:Y:S01]  /*4030*/  FADD.FTZ R145, R2, R145 ;  /* 0x0000009102917221 */ /* 0x000fe20000010000 */
[----:B------:R-:W-:-:S05]  /*4040*/  @P2 PRMT R2, RZ, 0x5410, R7 ;  /* 0x00005410ff022816 */ /* 0x000fca0000000007 */
[----:B------:R-:W-:-:S05]  /*4050*/  @P2 FADD.FTZ R145, R2, R145 ;  /* 0x0000009102912221 */ /* 0x000fca0000010000 */
.L_x_10455:
[----:B------:R-:W-:-:S04]  /*4060*/  F2FP.BF16.PACK_AB R2, RZ, R145 ;  /* 0x00000091ff02723e */ /* 0x000fc800000010ff */
[----:B------:R-:W-:Y:S02]  /*4070*/  PRMT R127, R2, 0x7610, R127 ;  /* 0x00007610027f7816 */ /* 0x000fe4000000007f */
.L_x_10456:
[----:B------:R-:W-:Y:S01]  /*4080*/  PRMT R131, RZ, 0x7610, R131 ;  /* 0x00007610ff837816 */ /* 0x000fe20000000083 */
[----:B------:R-:W-:Y:S05]  /*4090*/  @P3 BRA `(.L_x_10457) ;  /* 0x0000008000003947 */ /* 0x000fea0003800000 */
[----:B------:R-:W-:-:S04]  /*40a0*/  ISETP.NE.U32.AND P1, PT, RZ, c[0x0][0x180], PT ;  /* 0x00006000ff007a0c */ /* 0x000fc80003f25070 */
[----:B------:R-:W-:-:S13]  /*40b0*/  ISETP.NE.AND.EX P1, PT, RZ, c[0x0][0x184], PT, P1 ;  /* 0x00006100ff007a0c */ /* 0x000fda0003f25310 */
[----:B------:R-:W-:Y:S05]  /*40c0*/  @P1 BRA `(.L_x_10458) ;  /* 0x0000002000001947 */ /* 0x000fea0003800000 */
[----:B------:R-:W-:Y:S05]  /*40d0*/  @P0 BRA `(.L_x_10459) ;  /* 0x0000008000000947 */ /* 0x000fea0003800000 */
[----:B------:R-:W-:Y:S05]  /*40e0*/  BRA `(.L_x_10460) ;  /* 0x0000009000007947 */ /* 0x000fea0003800000 */
.L_x_10458:
[----:B-----5:R-:W-:-:S05]  /*40f0*/  PRMT R2, RZ, 0x7610, R7 ;  /* 0x00007610ff027816 */ /* 0x020fca0000000007 */
[----:B------:R-:W-:Y:S01]  /*4100*/  FADD.FTZ R131, R2, R131 ;  /* 0x0000008302837221 */ /* 0x000fe20000010000 */
[----:B------:R-:W-:Y:S05]  /*4110*/  BRA `(.L_x_10459) ;  /* 0x0000004000007947 */ /* 0x000fea0003800000 */
.L_x_10457:
[----:B-----5:R-:W-:-:S05]  /*4120*/  PRMT R2, RZ, 0x7610, R11 ;  /* 0x00007610ff027816 */ /* 0x020fca000000000b */
[----:B------:R-:W-:Y:S01]  /*4130*/  FADD.FTZ R131, R2, R131 ;  /* 0x0000008302837221 */ /* 0x000fe20000010000 */
[----:B------:R-:W-:-:S05]  /*4140*/  @P2 PRMT R2, RZ, 0x7610, R7 ;  /* 0x00007610ff022816 */ /* 0x000fca0000000007 */
[----:B------:R-:W-:-:S05]  /*4150*/  @P2 FADD.FTZ R131, R2, R131 ;  /* 0x0000008302832221 */ /* 0x000fca0000010000 */
.L_x_10459:
[----:B------:R-:W-:-:S04]  /*4160*/  F2FP.BF16.PACK_AB R2, RZ, R131 ;  /* 0x00000083ff02723e */ /* 0x000fc800000010ff */
[----:B------:R-:W-:Y:S02]  /*4170*/  PRMT R127, R127, 0x5410, R2 ;  /* 0x000054107f7f7816 */ /* 0x000fe40000000002 */
.L_x_10460:
        /* <DEDUP_REMOVED lines=65> */
.L_x_10465:
        /* <DEDUP_REMOVED lines=132> */
.L_x_10466:
[----:B------:R-:W-:Y:S01]  /*4dd0*/  SHF.R.U32.HI R140, RZ, 0x5, R0 ;  /* 0x00000005ff8c7819 */ /* 0x000fe20000011600 */
[----:B-1----:R-:W-:Y:S01]  /*4de0*/  FADD.FTZ R3, R251, R142 ;  /* 0x0000008efb037221 */ /* 0x002fe20000010000 */
[----:B------:R-:W-:Y:S01]  /*4df0*/  WARPSYNC 0xffffffff ;  /* 0xffffffff00007948 */ /* 0x000fe20003800000 */
[----:B------:R-:W-:Y:S02]  /*4e00*/  LOP3.LUT R129, R0, 0x1f, RZ, 0xc0, !PT ;  /* 0x0000001f00817812 */ /* 0x000fe400078ec0ff */
[----:B------:R-:W-:Y:S02]  /*4e10*/  LOP3.LUT R140, R140, 0x3, RZ, 0xc0, !PT ;  /* 0x000000038c8c7812 */ /* 0x000fe400078ec0ff */
[----:B------:R-:W-:Y:S02]  /*4e20*/  ISETP.GT.U32.AND P2, PT, R129, 0x3, PT ;  /* 0x000000038100780c */ /* 0x000fe40003f44070 */
[----:B0-----:R-:W-:-:S05]  /*4e30*/  @!P1 IADD3 R142, R130, R140, RZ ;  /* 0x0000008c828e9210 */ /* 0x001fca0007ffe0ff */
[----:B------:R-:W-:Y:S04]  /*4e40*/  @!P1 STS.64 [R142.X8], R2 ;  /* 0x000000028e009388 */ /* 0x000fe80000008a00 */
[----:B------:R-:W-:Y:S01]  /*4e50*/  BAR.SYNC.DEFER_BLOCKING 0x0 ;  /* 0x0000000000007b1d */ /* 0x000fe20000010000 */
[----:B------:R-:W-:Y:S02]  /*4e60*/  LOP3.LUT P1, RZ, R140, 0x1f, R0, 0xf8, !PT ;  /* 0x0000001f8cff7812 */ /* 0x000fe4000782f800 */
[----:B------:R-:W-:Y:S01]  /*4e70*/  @!P2 IADD3 R146, R130, R129, RZ ;  /* 0x000000818292a210 */ /* 0x000fe20007ffe0ff */
[----:B------:R-:W-:Y:S01]  /*4e80*/  HFMA2.MMA R130, -RZ, RZ, 0, 0 ;  /* 0x00000000ff827435 */ /* 0x000fe200000001ff */
[----:B------:R-:W-:-:S05]  /*4e90*/  CS2R R128, SRZ ;  /* 0x0000000000807805 */ /* 0x000fca000001ff00 */
[----:B------:R-:W-:-:S04]  /*4ea0*/  @!P2 MOV R130, 0x700 ;  /* 0x000007000082a802 */ /* 0x000fc80000000f00 */
[----:B------:R-:W-:Y:S01]  /*4eb0*/  I2F R154, R130 ;  /* 0x00000082009a7306 */ /* 0x000fe20000201400 */
[----:B------:R-:W0:Y:S04]  /*4ec0*/  SHFL.DOWN PT, R251, R130, 0x2, 0x1f ;  /* 0x08401f0082fb7f89 */ /* 0x000e2800000e0000 */
[----:B------:R-:W1:Y:S01]  /*4ed0*/  @!P2 LDS.64 R128, [R146.X8] ;  /* 0x000000009280a984 */ /* 0x000e620000008a00 */
[----:B------:R-:W-:Y:S02]  /*4ee0*/  ISETP.NE.AND P2, PT, RZ, UR6, PT ;  /* 0x00000006ff007c0c */ /* 0x000fe4000bf45270 */
[----:B0-----:R-:W-:Y:S02]  /*4ef0*/  IADD3 R150, R251, R130, RZ ;  /* 0x00000082fb967210 */ /* 0x001fe40007ffe0ff */
[----:B------:R-:W-:Y:S03]  /*4f00*/  I2F R251, R251 ;  /* 0x000000fb00fb7306 */ /* 0x000fe60000201400 */
[----:B------:R-:W0:Y:S05]  /*4f10*/  SHFL.DOWN PT, R156, R150, 0x1, 0x1f ;  /* 0x08201f00969c7f89 */ /* 0x000e2a00000e0000 */
        /* <DEDUP_REMOVED lines=11> */
[C---:B--2---:R-:W-:Y:S02]  /*4fd0*/  FMUL.FTZ R142, R3.reuse, R142 ;  /* 0x0000008e038e7220 */ /* 0x044fe40000410000 */
[----:B------:R-:W-:Y:S02]  /*4fe0*/  FMUL.FTZ R148, R148, R154 ;  /* 0x0000009a94947220 */ /* 0x000fe40000410000 */
[----:B---3--:R-:W-:Y:S01]  /*4ff0*/  FADD.FTZ R2, R2, R129 ;  /* 0x0000008102027221 */ /* 0x008fe20000010000 */
[----:B------:R-:W1:Y:S01]  /*5000*/  SHFL.DOWN PT, R128, R142, 0x1, 0x1f ;  /* 0x08201f008e807f89 */ /* 0x000e6200000e0000 */
[----:B------:R-:W-:Y:S01]  /*5010*/  FMUL.FTZ R148, R148, R251 ;  /* 0x000000fb94947220 */ /* 0x000fe20000410000 */
[----:B0-----:R0:W2:Y:S03]  /*5020*/  MUFU.RCP R129, R130 ;  /* 0x0000008200817308 */ /* 0x0010a60000001000 */
[----:B------:R-:W-:-:S05]  /*5030*/  FFMA.FTZ R2, R3, R148, R2 ;  /* 0x0000009403027223 */ /* 0x000fca0000010002 */
[----:B------:R-:W3:Y:S01]  /*5040*/  SHFL.DOWN PT, R3, R2, 0x1, 0x1f ;  /* 0x08201f0002037f89 */ /* 0x000ee200000e0000 */
[----:B0-----:R-:W-:Y:S01]  /*5050*/  MOV R130, c[0x0][0x1e0] ;  /* 0x0000780000827a02 */ /* 0x001fe20000000f00 */
[----:B-1----:R-:W-:Y:S02]  /*5060*/  FADD.FTZ R146, R142, -R128 ;  /* 0x800000808e927221 */ /* 0x002fe40000010000 */
[----:B------:R-:W-:Y:S02]  /*5070*/  FMUL.FTZ R128, R128, R156 ;  /* 0x0000009c80807220 */ /* 0x000fe40000410000 */
[----:B------:R-:W-:Y:S02]  /*5080*/  FMUL.FTZ R251, R146, R146 ;  /* 0x0000009292fb7220 */ /* 0x000fe40000410000 */
[C---:B------:R-:W-:Y:S02]  /*5090*/  FFMA.FTZ R128, R152.reuse, R142, R128 ;  /* 0x0000008e98807223 */ /* 0x040fe40000010080 */
[----:B------:R-:W-:-:S02]  /*50a0*/  FMUL.FTZ R251, R152, R251 ;  /* 0x000000fb98fb7220 */ /* 0x000fc40000410000 */
[----:B--2---:R-:W-:Y:S02]  /*50b0*/  FMUL.FTZ R142, R129, R128 ;  /* 0x00000080818e7220 */ /* 0x004fe40000410000 */
[----:B---3--:R-:W-:Y:S01]  /*50c0*/  FADD.FTZ R128, R2, R3 ;  /* 0x0000000302807221 */ /* 0x008fe20000010000 */
[----:B------:R-:W-:Y:S01]  /*50d0*/  @!P1 MOV R2, 0x4 ;  /* 0x0000000400029802 */ /* 0x000fe20000000f00 */
[----:B------:R-:W-:Y:S01]  /*50e0*/  FMUL.FTZ R251, R251, R156 ;  /* 0x0000009cfbfb7220 */ /* 0x000fe20000410000 */
[----:B------:R0:W1:Y:S03]  /*50f0*/  SHFL.IDX PT, R146, R142, RZ, 0x1f ;  /* 0x00001fff8e927589 */ /* 0x00006600000e0000 */
[----:B------:R-:W-:Y:S02]  /*5100*/  FFMA.FTZ R128, R129, R251, R128 ;  /* 0x000000fb81807223 */ /* 0x000fe40000010080 */
[----:B------:R-:W-:-:S03]  /*5110*/  @!P1 IMAD.WIDE R2, R133, R2, c[0x0][0x1a0] ;  /* 0x0000680085029625 */ /* 0x000fc600078e0202 */
[----:B------:R-:W2:Y:S01]  /*5120*/  SHFL.IDX PT, R251, R128, RZ, 0x1f ;  /* 0x00001fff80fb7589 */ /* 0x000ea200000e0000 */
[----:B0-----:R-:W-:Y:S01]  /*5130*/  @!P1 MOV R142, 0x4 ;  /* 0x00000004008e9802 */ /* 0x001fe20000000f00 */
[C---:B-1----:R-:W-:Y:S02]  /*5140*/  FMUL.FTZ R129, R146.reuse, R146 ;  /* 0x0000009292817220 */ /* 0x042fe40000410000 */
[----:B------:R0:W-:Y:S03]  /*5150*/  @!P1 STG.E [R2.64], R146 ;  /* 0x0000009202009986 */ /* 0x0001e6000c101904 */
[----:B------:R-:W-:Y:S01]  /*5160*/  FSEL R140, R129, RZ, P2 ;  /* 0x000000ff818c7208 */ /* 0x000fe20001000000 */
[----:B--2---:R-:W-:Y:S01]  /*5170*/  FFMA.FTZ R129, R251, R130, c[0x0][0x228] ;  /* 0x00008a00fb817623 */ /* 0x004fe20000010082 */
[----:B------:R-:W-:Y:S02]  /*5180*/  FSEL R130, R146, RZ, !P2 ;  /* 0x000000ff92827208 */ /* 0x000fe40005000000 */
[----:B------:R-:W-:Y:S01]  /*5190*/  LOP3.LUT P2, RZ, R132, 0xff, RZ, 0xc0, !PT ;  /* 0x000000ff84ff7812 */ /* 0x000fe2000784c0ff */
[----:B------:R-:W-:-:S02]  /*51a0*/  FADD.FTZ R140, R129, R140 ;  /* 0x0000008c818c7221 */ /* 0x000fc40000010000 */
[C---:B------:R-:W-:Y:S01]  /*51b0*/  FADD.FTZ R151, -R130.reuse, R151 ;  /* 0x0000009782977221 */ /* 0x040fe20000010100 */
[----:B------:R-:W-:Y:S01]  /*51c0*/  SEL R132, RZ, 0x1, P2 ;  /* 0x00000001ff847807 */ /* 0x000fe20001000000 */
[----:B0-----:R-:W0:Y:S01]  /*51d0*/  MUFU.RSQ R146, R140 ;  /* 0x0000008c00927308 */ /* 0x001e220000001400 */
[----:B------:R-:W-:Y:S02]  /*51e0*/  FADD.FTZ R148, -R130, R153 ;  /* 0x0000009982947221 */ /* 0x000fe40000010100 */
[C---:B------:R-:W-:Y:S01]  /*51f0*/  @!P1 IMAD.WIDE R128, R133.reuse, R142, c[0x0][0x1a8] ;  /* 0x00006a0085809625 */ /* 0x040fe200078e028e */
[----:B------:R-:W-:-:S03]  /*5200*/  IADD3 R133, R133, c[0x0][0x160], RZ ;  /* 0x0000580085857a10 */ /* 0x000fc60007ffe0ff */
[C---:B------:R-:W-:Y:S02]  /*5210*/  FADD.FTZ R251, -R130.reuse, R147 ;  /* 0x0000009382fb7221 */ /* 0x040fe40000010100 */
[C---:B------:R-:W-:Y:S02]  /*5220*/  FADD.FTZ R142, -R130.reuse, R149 ;  /* 0x00000095828e7221 */ /* 0x040fe40000010100 */
[C---:B------:R-:W-:Y:S02]  /*5230*/  FADD.FTZ R159, -R130.reuse, R159 ;  /* 0x0000009f829f7221 */ /* 0x040fe40000010100 */
[C---:B------:R-:W-:Y:S02]  /*5240*/  FADD.FTZ R161, -R130.reuse, R161 ;  /* 0x000000a182a17221 */ /* 0x040fe40000010100 */
[----:B------:R-:W-:Y:S01]  /*5250*/  FADD.FTZ R155, -R130, R155 ;  /* 0x0000009b829b7221 */ /* 0x000fe20000010100 */
[----:B0-----:R0:W-:Y:S01]  /*5260*/  @!P1 STG.E [R128.64], R146 ;  /* 0x0000009280009986 */ /* 0x0011e2000c101904 */
[----:B------:R-:W-:-:S02]  /*5270*/  FMUL.FTZ R151, R146, R151 ;  /* 0x0000009792977220 */ /* 0x000fc40000410000 */
[----:B------:R-:W-:Y:S02]  /*5280*/  FMUL.FTZ R148, R146, R148 ;  /* 0x0000009492947220 */ /* 0x000fe40000410000 */
[C---:B------:R-:W-:Y:S02]  /*5290*/  FADD.FTZ R157, -R130.reuse, R157 ;  /* 0x0000009d829d7221 */ /* 0x040fe40000010100 */
[----:B------:R-:W-:Y:S02]  /*52a0*/  FFMA.FTZ R148, R67, R148, R123 ;  /* 0x0000009443947223 */ /* 0x000fe4000001007b */
[C---:B------:R-:W-:Y:S02]  /*52b0*/  FADD.FTZ R167, -R130.reuse, R167 ;  /* 0x000000a782a77221 */ /* 0x040fe40000010100 */
[----:B------:R-:W-:Y:S02]  /*52c0*/  FADD.FTZ R169, -R130, R169 ;  /* 0x000000a982a97221 */ /* 0x000fe40000010100 */
[----:B0-----:R-:W-:-:S02]  /*52d0*/  FFMA.FTZ R129, R66, R151, R122 ;  /* 0x0000009742817223 */ /* 0x001fc4000001007a */
[----:B------:R-:W-:Y:S02]  /*52e0*/  FADD.FTZ R165, -R130, R165 ;  /* 0x000000a582a57221 */ /* 0x000fe40000010100 */
[----:B------:R-:W-:Y:S01]  /*52f0*/  FMUL.FTZ R251, R146, R251 ;  /* 0x000000fb92fb7220 */ /* 0x000fe20000410000 */
[----:B------:R-:W-:Y:S01]  /*5300*/  F2FP.BF16.PACK_AB R129, R148, R129 ;  /* 0x000000819481723e */ /* 0x000fe200000010ff */
[C---:B------:R-:W-:Y:S02]  /*5310*/  FMUL.FTZ R142, R146.reuse, R142 ;  /* 0x0000008e928e7220 */ /* 0x040fe40000410000 */
[C---:B------:R-:W-:Y:S02]  /*5320*/  FMUL.FTZ R159, R146.reuse, R159 ;  /* 0x0000009f929f7220 */ /* 0x040fe40000410000 */
[C---:B------:R-:W-:Y:S02]  /*5330*/  FMUL.FTZ R140, R146.reuse, R161 ;  /* 0x000000a1928c7220 */ /* 0x040fe40000410000 */
[----:B------:R-:W-:-:S02]  /*5340*/  FMUL.FTZ R155, R146, R155 ;  /* 0x0000009b929b7220 */ /* 0x000fc40000410000 */
[C---:B------:R-:W-:Y:S02]  /*5350*/  FMUL.FTZ R2, R146.reuse, R157 ;  /* 0x0000009d92027220 */ /* 0x040fe40000410000 */
[C---:B------:R-:W-:Y:S02]  /*5360*/  FMUL.FTZ R167, R146.reuse, R167 ;  /* 0x000000a792a77220 */ /* 0x040fe40000410000 */
[----:B------:R-:W-:Y:S02]  /*5370*/  FMUL.FTZ R150, R146, R169 ;  /* 0x000000a992967220 */ /* 0x000fe40000410000 */
[C---:B------:R-:W-:Y:S02]  /*5380*/  FADD.FTZ R171, -R130.reuse, R171 ;  /* 0x000000ab82ab7221 */ /* 0x040fe40000010100 */
[----:B------:R-:W-:Y:S02]  /*5390*/  FADD.FTZ R173, -R130, R173 ;  /* 0x000000ad82ad7221 */ /* 0x000fe40000010100 */
        /* <DEDUP_REMOVED lines=43> */
[----:B------:R-:W-:Y:S02]  /*5650*/  FADD.FTZ R145, -R130, R145 ;  /* 0x0000009182917221 */ /* 0x000fe40000010100 */
[----:B------:R-:W-:Y:S02]  /*5660*/  FFMA.FTZ R128, R64, R251, R120 ;  /* 0x000000fb40807223 */ /* 0x000fe40000010078 */
[----:B------:R-:W-:Y:S02]  /*5670*/  FFMA.FTZ R3, R65, R142, R121 ;  /* 0x0000008e41037223 */ /* 0x000fe40000010079 */
[----:B------:R-:W-:Y:S02]  /*5680*/  FFMA.FTZ R131, R62, R159, R118 ;  /* 0x0000009f3e837223 */ /* 0x000fe40000010076 */
[----:B------:R-:W-:Y:S01]  /*5690*/  FFMA.FTZ R140, R63, R140, R119 ;  /* 0x0000008c3f8c7223 */ /* 0x000fe20000010077 */
[----:B------:R-:W-:Y:S01]  /*56a0*/  F2FP.BF16.PACK_AB R128, R3, R128 ;  /* 0x000000800380723e */ /* 0x000fe200000010ff */
[----:B------:R-:W-:-:S02]  /*56b0*/  FFMA.FTZ R130, R60, R155, R116 ;  /* 0x0000009b3c827223 */ /* 0x000fc40000010074 */
[----:B------:R-:W-:Y:S01]  /*56c0*/  FFMA.FTZ R141, R61, R2, R117 ;  /* 0x000000023d8d7223 */ /* 0x000fe20000010075 */
[----:B------:R-:W-:Y:S01]  /*56d0*/  F2FP.BF16.PACK_AB R131, R140, R131 ;  /* 0x000000838c83723e */ /* 0x000fe200000010ff */
[----:B------:R-:W-:Y:S02]  /*56e0*/  FFMA.FTZ R143, R54, R167, R110 ;  /* 0x000000a7368f7223 */ /* 0x000fe4000001006e */
[----:B------:R-:W-:Y:S01]  /*56f0*/  FFMA.FTZ R150, R55, R150, R111 ;  /* 0x0000009637967223 */ /* 0x000fe2000001006f */
[----:B------:R-:W-:Y:S01]  /*5700*/  F2FP.BF16.PACK_AB R130, R141, R130 ;  /* 0x000000828d82723e */ /* 0x000fe200000010ff */
[C---:B------:R-:W-:Y:S02]  /*5710*/  FMUL.FTZ R171, R146.reuse, R171 ;  /* 0x000000ab92ab7220 */ /* 0x040fe40000410000 */
[----:B------:R-:W-:Y:S01]  /*5720*/  FMUL.FTZ R2, R146, R173 ;  /* 0x000000ad92027220 */ /* 0x000fe20000410000 */
[----:B------:R-:W-:Y:S01]  /*5730*/  F2FP.BF16.PACK_AB R143, R150, R143 ;  /* 0x0000008f968f723e */ /* 0x000fe200000010ff */
[----:B------:R-:W-:Y:S01]  /*5740*/  FFMA.FTZ R152, R53, R148, R109 ;  /* 0x0000009435987223 */ /* 0x000fe2000001006d */
[----:B------:R-:W-:Y:S01]  /*5750*/  HFMA2.MMA R148, -RZ, RZ, 0, 9.5367431640625e-07 ;  /* 0x00000010ff947435 */ /* 0x000fe200000001ff */
[----:B------:R-:W-:-:S02]  /*5760*/  FMUL.FTZ R175, R146, R175 ;  /* 0x000000af92af7220 */ /* 0x000fc40000410000 */
[C---:B------:R-:W-:Y:S02]  /*5770*/  FMUL.FTZ R142, R146.reuse, R177 ;  /* 0x000000b1928e7220 */ /* 0x040fe40000410000 */
[----:B------:R-:W-:Y:S02]  /*5780*/  FMUL.FTZ R163, R146, R163 ;  /* 0x000000a392a37220 */ /* 0x000fe40000410000 */
[----:B------:R-:W-:Y:S02]  /*5790*/  FFMA.FTZ R140, R56, R171, R112 ;  /* 0x000000ab388c7223 */ /* 0x000fe40000010070 */
[----:B------:R-:W-:Y:S01]  /*57a0*/  FFMA.FTZ R3, R57, R2, R113 ;  /* 0x0000000239037223 */ /* 0x000fe20000010071 */
[----:B------:R-:W-:Y:S01]  /*57b0*/  LEA R2, P1, R134, c[0x0][0x208], 0x4 ;  /* 0x0000820086027a11 */ /* 0x000fe200078220ff */
[----:B------:R-:W-:Y:S02]  /*57c0*/  FFMA.FTZ R141, R58, R175, R114 ;  /* 0x000000af3a8d7223 */ /* 0x000fe40000010072 */
[----:B------:R-:W-:Y:S01]  /*57d0*/  FFMA.FTZ R150, R59, R142, R115 ;  /* 0x0000008e3b967223 */ /* 0x000fe20000010073 */
[----:B------:R-:W-:Y:S01]  /*57e0*/  F2FP.BF16.PACK_AB R140, R3, R140 ;  /* 0x0000008c038c723e */ /* 0x000fe200000010ff */
[----:B------:R-:W-:Y:S01]  /*57f0*/  FFMA.FTZ R163, R52, R163, R108 ;  /* 0x000000a334a37223 */ /* 0x000fe2000001006c */
[----:B------:R-:W-:Y:S01]  /*5800*/  LEA.HI.X R3, R134, c[0x0][0x20c], RZ, 0x4, P1 ;  /* 0x0000830086037a11 */ /* 0x000fe200008f24ff */
[----:B------:R-:W-:Y:S01]  /*5810*/  FMUL.FTZ R179, R146, R179 ;  /* 0x000000b392b37220 */ /* 0x000fe20000410000 */
[----:B------:R-:W-:Y:S01]  /*5820*/  F2FP.BF16.PACK_AB R141, R150, R141 ;  /* 0x0000008d968d723e */ /* 0x000fe200000010ff */
[----:B------:R-:W-:Y:S01]  /*5830*/  IMAD.WIDE.U32 R150, R136, R148, c[0x0][0x208] ;  /* 0x0000820088967625 */ /* 0x000fe200078e0094 */
[----:B------:R-:W-:Y:S01]  /*5840*/  F2FP.BF16.PACK_AB R142, R152, R163 ;  /* 0x000000a3988e723e */ /* 0x000fe200000010ff */
[----:B------:R0:W-:Y:S01]  /*5850*/  STG.E.128 [R2.64], R128 ;  /* 0x0000008002007986 */ /* 0x0001e2000c101d04 */
[----:B------:R-:W-:Y:S01]  /*5860*/  ISETP.GE.AND P1, PT, R133, c[0x0][0x164], PT ;  /* 0x0000590085007a0c */ /* 0x000fe20003f26270 */
[----:B------:R-:W-:-:S02]  /*5870*/  FMUL.FTZ R152, R146, R181 ;  /* 0x000000b592987220 */ /* 0x000fc40000410000 */
[C---:B------:R-:W-:Y:S01]  /*5880*/  FMUL.FTZ R203, R146.reuse, R203 ;  /* 0x000000cb92cb7220 */ /* 0x040fe20000410000 */
[----:B------:R1:W-:Y:S01]  /*5890*/  STG.E.128 [R150.64], R140 ;  /* 0x0000008c96007986 */ /* 0x0003e2000c101d04 */
[----:B------:R-:W-:Y:S02]  /*58a0*/  FMUL.FTZ R156, R146, R205 ;  /* 0x000000cd929c7220 */ /* 0x000fe40000410000 */
[----:B------:R-:W-:Y:S02]  /*58b0*/  FFMA.FTZ R179, R44, R179, R100 ;  /* 0x000000b32cb37223 */ /* 0x000fe40000010064 */
[----:B------:R-:W-:Y:S02]  /*58c0*/  FFMA.FTZ R152, R45, R152, R101 ;  /* 0x000000982d987223 */ /* 0x000fe40000010065 */
[C---:B------:R-:W-:Y:S02]  /*58d0*/  FMUL.FTZ R219, R146.reuse, R219 ;  /* 0x000000db92db7220 */ /* 0x040fe40000410000 */
[----:B------:R-:W-:-:S02]  /*58e0*/  FMUL.FTZ R164, R146, R221 ;  /* 0x000000dd92a47220 */ /* 0x000fc40000410000 */
[----:B------:R-:W-:Y:S02]  /*58f0*/  FMUL.FTZ R183, R146, R183 ;  /* 0x000000b792b77220 */ /* 0x000fe40000410000 */
[----:B0-----:R-:W-:Y:S01]  /*5900*/  FFMA.FTZ R3, R41, R156, R97 ;  /* 0x0000009c29037223 */ /* 0x001fe20000010061 */
[----:B------:R-:W-:Y:S01]  /*5910*/  F2FP.BF16.PACK_AB R130, R152, R179 ;  /* 0x000000b39882723e */ /* 0x000fe200000010ff */
[C---:B------:R-:W-:Y:S02]  /*5920*/  FMUL.FTZ R154, R146.reuse, R185 ;  /* 0x000000b9929a7220 */ /* 0x040fe40000410000 */
[----:B------:R-:W-:Y:S02]  /*5930*/  FMUL.FTZ R207, R146, R207 ;  /* 0x000000cf92cf7220 */ /* 0x000fe40000410000 */
[----:B-1----:R-:W-:Y:S02]  /*5940*/  FFMA.FTZ R140, R40, R203, R96 ;  /* 0x000000cb288c7223 */ /* 0x002fe40000010060 */
[----:B------:R-:W-:-:S02]  /*5950*/  FMUL.FTZ R158, R146, R209 ;  /* 0x000000d1929e7220 */ /* 0x000fc40000410000 */
[C---:B------:R-:W-:Y:S01]  /*5960*/  FMUL.FTZ R195, R146.reuse, R195 ;  /* 0x000000c392c37220 */ /* 0x040fe20000410000 */
[----:B------:R-:W-:Y:S01]  /*5970*/  F2FP.BF16.PACK_AB R140, R3, R140 ;  /* 0x0000008c038c723e */ /* 0x000fe200000010ff */
[----:B------:R-:W-:Y:S02]  /*5980*/  FMUL.FTZ R160, R146, R197 ;  /* 0x000000c592a07220 */ /* 0x000fe40000410000 */
[----:B------:R-:W-:Y:S02]  /*5990*/  FFMA.FTZ R152, R32, R219, R88 ;  /* 0x000000db20987223 */ /* 0x000fe40000010058 */
[----:B------:R-:W-:Y:S02]  /*59a0*/  FFMA.FTZ R3, R33, R164, R89 ;  /* 0x000000a421037223 */ /* 0x000fe40000010059 */
[C---:B------:R-:W-:Y:S02]  /*59b0*/  FMUL.FTZ R235, R146.reuse, R235 ;  /* 0x000000eb92eb7220 */ /* 0x040fe40000410000 */
[C---:B------:R-:W-:Y:S01]  /*59c0*/  FMUL.FTZ R172, R146.reuse, R237 ;  /* 0x000000ed92ac7220 */ /* 0x040fe20000410000 */
[----:B------:R-:W-:Y:S01]  /*59d0*/  F2FP.BF16.PACK_AB R152, R3, R152 ;  /* 0x000000980398723e */ /* 0x000fe200000010ff */
[----:B------:R-:W-:-:S02]  /*59e0*/  FMUL.FTZ R178, R146, R149 ;  /* 0x0000009592b27220 */ /* 0x000fc40000410000 */
[C---:B------:R-:W-:Y:S02]  /*59f0*/  FMUL.FTZ R187, R146.reuse, R187 ;  /* 0x000000bb92bb7220 */ /* 0x040fe40000410000 */
[C---:B------:R-:W-:Y:S02]  /*5a00*/  FMUL.FTZ R134, R146.reuse, R189 ;  /* 0x000000bd92867220 */ /* 0x040fe40000410000 */
[C---:B------:R-:W-:Y:S02]  /*5a10*/  FMUL.FTZ R191, R146.reuse, R191 ;  /* 0x000000bf92bf7220 */ /* 0x040fe40000410000 */
[C---:B------:R-:W-:Y:S02]  /*5a20*/  FMUL.FTZ R136, R146.reuse, R193 ;  /* 0x000000c192887220 */ /* 0x040fe40000410000 */
[----:B------:R-:W-:Y:S02]  /*5a30*/  FMUL.FTZ R149, R146, R145 ;  /* 0x0000009192957220 */ /* 0x000fe40000410000 */
[----:B------:R-:W-:-:S02]  /*5a40*/  FFMA.FTZ R183, R46, R183, R102 ;  /* 0x000000b72eb77223 */ /* 0x000fc40000010066 */
[----:B------:R-:W-:Y:S02]  /*5a50*/  FFMA.FTZ R154, R47, R154, R103 ;  /* 0x0000009a2f9a7223 */ /* 0x000fe40000010067 */
[C---:B------:R-:W-:Y:S02]  /*5a60*/  FMUL.FTZ R199, R146.reuse, R199 ;  /* 0x000000c792c77220 */ /* 0x040fe40000410000 */
[----:B------:R-:W-:Y:S01]  /*5a70*/  FMUL.FTZ R162, R146, R201 ;  /* 0x000000c992a27220 */ /* 0x000fe20000410000 */
[----:B------:R-:W-:Y:S01]  /*5a80*/  F2FP.BF16.PACK_AB R131, R154, R183 ;  /* 0x000000b79a83723e */ /* 0x000fe200000010ff */
[----:B------:R-:W-:Y:S02]  /*5a90*/  FFMA.FTZ R141, R42, R207, R98 ;  /* 0x000000cf2a8d7223 */ /* 0x000fe40000010062 */
[----:B------:R-:W-:Y:S02]  /*5aa0*/  FFMA.FTZ R158, R43, R158, R99 ;  /* 0x0000009e2b9e7223 */ /* 0x000fe40000010063 */
[----:B------:R-:W-:-:S02]  /*5ab0*/  FFMA.FTZ R142, R36, R195, R92 ;  /* 0x000000c3248e7223 */ /* 0x000fc4000001005c */
[----:B------:R-:W-:Y:S01]  /*5ac0*/  FFMA.FTZ R145, R37, R160, R93 ;  /* 0x000000a025917223 */ /* 0x000fe2000001005d */
[----:B------:R-:W-:Y:S01]  /*5ad0*/  F2FP.BF16.PACK_AB R141, R158, R141 ;  /* 0x0000008d9e8d723e */ /* 0x000fe200000010ff */
[C---:B------:R-:W-:Y:S02]  /*5ae0*/  FMUL.FTZ R223, R146.reuse, R223 ;  /* 0x000000df92df7220 */ /* 0x040fe40000410000 */
[C---:B------:R-:W-:Y:S01]  /*5af0*/  FMUL.FTZ R166, R146.reuse, R225 ;  /* 0x000000e192a67220 */ /* 0x040fe20000410000 */
[----:B------:R-:W-:Y:S01]  /*5b00*/  F2FP.BF16.PACK_AB R142, R145, R142 ;  /* 0x0000008e918e723e */ /* 0x000fe200000010ff */
        /* <DEDUP_REMOVED lines=16> */
[----:B------:R-:W-:Y:S02]  /*5c10*/  FFMA.FTZ R3, R25, R172, R81 ;  /* 0x000000ac19037223 */ /* 0x000fe40000010051 */
[----:B------:R-:W-:Y:S02]  /*5c20*/  FMUL.FTZ R146, R146, R153 ;  /* 0x0000009992927220 */ /* 0x000fe40000410000 */
[----:B------:R-:W-:Y:S01]  /*5c30*/  FFMA.FTZ R187, R48, R187, R104 ;  /* 0x000000bb30bb7223 */ /* 0x000fe20000010068 */
[----:B------:R-:W-:Y:S01]  /*5c40*/  F2FP.BF16.PACK_AB R156, R3, R156 ;  /* 0x0000009c039c723e */ /* 0x000fe200000010ff */
[----:B------:R-:W-:Y:S02]  /*5c50*/  FFMA.FTZ R134, R49, R134, R105 ;  /* 0x0000008631867223 */ /* 0x000fe40000010069 */
[----:B------:R-:W-:-:S02]  /*5c60*/  FFMA.FTZ R191, R50, R191, R106 ;  /* 0x000000bf32bf7223 */ /* 0x000fc4000001006a */
        /* <DEDUP_REMOVED lines=8> */
[----:B------:R-:W-:-:S02]  /*5cf0*/  FFMA.FTZ R170, R31, R170, R87 ;  /* 0x000000aa1faa7223 */ /* 0x000fc40000010057 */
[----:B------:R-:W-:Y:S02]  /*5d00*/  FFMA.FTZ R147, R29, R168, R85 ;  /* 0x000000a81d937223 */ /* 0x000fe40000010055 */
[----:B------:R-:W-:Y:S01]  /*5d10*/  FFMA.FTZ R153, R34, R223, R90 ;  /* 0x000000df22997223 */ /* 0x000fe2000001005a */
[----:B------:R-:W-:Y:S01]  /*5d20*/  F2FP.BF16.PACK_AB R155, R170, R155 ;  /* 0x0000009baa9b723e */ /* 0x000fe200000010ff */
[----:B------:R-:W-:Y:S01]  /*5d30*/  FFMA.FTZ R166, R35, R166, R91 ;  /* 0x000000a623a67223 */ /* 0x000fe2000001005b */
[----:B------:R-:W-:Y:S01]  /*5d40*/  F2FP.BF16.PACK_AB R154, R147, R154 ;  /* 0x0000009a939a723e */ /* 0x000fe200000010ff */
[----:B------:R-:W-:Y:S02]  /*5d50*/  FFMA.FTZ R157, R26, R227, R82 ;  /* 0x000000e31a9d7223 */ /* 0x000fe40000010052 */
[----:B------:R-:W-:Y:S01]  /*5d60*/  FFMA.FTZ R158, R20, R231, R76 ;  /* 0x000000e7149e7223 */ /* 0x000fe2000001004c */
[----:B------:R-:W-:Y:S01]  /*5d70*/  F2FP.BF16.PACK_AB R153, R166, R153 ;  /* 0x00000099a699723e */ /* 0x000fe200000010ff */
[----:B------:R-:W-:-:S02]  /*5d80*/  FFMA.FTZ R159, R22, R159, R78 ;  /* 0x0000009f169f7223 */ /* 0x000fc4000001004e */
[----:B------:R-:W-:Y:S02]  /*5d90*/  FFMA.FTZ R178, R23, R178, R79 ;  /* 0x000000b217b27223 */ /* 0x000fe4000001004f */
[----:B------:R-:W-:Y:S02]  /*5da0*/  FFMA.FTZ R145, R21, R176, R77 ;  /* 0x000000b015917223 */ /* 0x000fe4000001004d */
        /* <DEDUP_REMOVED lines=14> */
[----:B------:R-:W-:Y:S01]  /*5e90*/  IMAD.WIDE.U32 R2, R135, R148, c[0x0][0x208] ;  /* 0x0000820087027625 */ /* 0x000fe200078e0094 */
[----:B------:R-:W-:-:S02]  /*5ea0*/  F2FP.BF16.PACK_AB R161, R182, R243 ;  /* 0x000000f3b6a1723e */ /* 0x000fc400000010ff */
[----:B------:R-:W-:Y:S01]  /*5eb0*/  F2FP.BF16.PACK_AB R160, R180, R239 ;  /* 0x000000efb4a0723e */ /* 0x000fe200000010ff */
[-C--:B------:R-:W-:Y:S01]  /*5ec0*/  IMAD.WIDE.U32 R134, R137, R148.reuse, c[0x0][0x208] ;  /* 0x0000820089867625 */ /* 0x080fe200078e0094 */
[----:B------:R0:W-:Y:S03]  /*5ed0*/  STG.E.128 [R2.64], R128 ;  /* 0x0000008002007986 */ /* 0x0001e6000c101d04 */
[-C--:B------:R-:W-:Y:S01]  /*5ee0*/  IMAD.WIDE.U32 R136, R138, R148.reuse, c[0x0][0x208] ;  /* 0x000082008a887625 */ /* 0x080fe200078e0094 */
[----:B------:R0:W-:Y:S03]  /*5ef0*/  STG.E.128 [R134.64], R140 ;  /* 0x0000008c86007986 */ /* 0x0001e6000c101d04 */
[-C--:B------:R-:W-:Y:S01]  /*5f00*/  IMAD.WIDE.U32 R138, R139, R148.reuse, c[0x0][0x208] ;  /* 0x000082008b8a7625 */ /* 0x080fe200078e0094 */
[----:B------:R0:W-:Y:S03]  /*5f10*/  STG.E.128 [R136.64], R152 ;  /* 0x0000009888007986 */ /* 0x0001e6000c101d04 */
[----:B------:R-:W-:Y:S01]  /*5f20*/  IMAD.WIDE.U32 R144, R144, R148, c[0x0][0x208] ;  /* 0x0000820090907625 */ /* 0x000fe200078e0094 */
[----:B------:R0:W-:Y:S04]  /*5f30*/  STG.E.128 [R138.64], R156 ;  /* 0x0000009c8a007986 */ /* 0x0001e8000c101d04 */
[----:B------:R0:W-:Y:S02]  /*5f40*/  STG.E.128 [R144.64], R160 ;  /* 0x000000a090007986 */ /* 0x0001e4000c101d04 */
[----:B0----5:R-:W-:Y:S01]  /*5f50*/  @P1 CALL.REL.NOINC `(.L_x_10463) ;  /* 0x0000001000001944 */ /* 0x021fe20003c00000 */
[----:B------:R-:W-:Y:S05]  /*5f60*/  BRA `(.L_x_10464) ;  /* 0xffffa56000007947 */ /* 0x000fea000383ffff */
.L_x_10463:
[----:B------:R-:W-:Y:S05]  /*5f70*/  EXIT ;  /* 0x000000000000794d */ /* 0x000fea0003800000 */
.L_x_10461:
[----:B0-----:R-:W-:Y:S01]  /*5f80*/  HFMA2.MMA R3, -RZ, RZ, 0, 1.847743988037109375e-06 ;  /* 0x0000001fff037435 */ /* 0x001fe200000001ff */
[----:B------:R-:W-:-:S02]  /*5f90*/  MOV R251, 0x1 ;  /* 0x0000000100fb7802 */ /* 0x000fc40000000f00 */
[----:B------:R-:W-:Y:S02]  /*5fa0*/  MOV R140, 0xffffffff ;  /* 0xffffffff008c7802 */ /* 0x000fe40000000f00 */
[----:B------:R-:W-:Y:S02]  /*5fb0*/  MOV R128, 0x5fd0 ;  /* 0x00005fd000807802 */ /* 0x000fe40000000f00 */
[----:B-----5:R-:W-:Y:S05]  /*5fc0*/  CALL.REL.NOINC `($__internal_19_$__cuda_sm70_shflsync_bfly_p) ;  /* 0x00000a9000007944 */ /* 0x020fea0003c00000 */
[----:B-1----:R-:W-:Y:S01]  /*5fd0*/  MOV R2, R251 ;  /* 0x000000fb00027202 */ /* 0x002fe20000000f00 */
[----:B0-----:R-:W-:Y:S05]  /*5fe0*/  BRA `(.L_x_10465) ;  /* 0xffffe5a000007947 */ /* 0x001fea000383ffff */
.L_x_10462:
[----:B------:R-:W-:Y:S01]  /*5ff0*/  HFMA2.MMA R251, -RZ, RZ, 0, 1.1920928955078125e-07 ;  /* 0x00000002fffb7435 */ /* 0x000fe200000001ff */
[----:B------:R-:W-:Y:S02]  /*6000*/  MOV R3, 0x1f ;  /* 0x0000001f00037802 */ /* 0x000fe40000000f00 */
[----:B------:R-:W-:Y:S02]  /*6010*/  MOV R140, 0xffffffff ;  /* 0xffffffff008c7802 */ /* 0x000fe40000000f00 */
[----:B------:R-:W-:Y:S02]  /*6020*/  MOV R128, 0x6040 ;  /* 0x0000604000807802 */ /* 0x000fe40000000f00 */
[----:B-----5:R-:W-:Y:S05]  /*6030*/  CALL.REL.NOINC `($__internal_19_$__cuda_sm70_shflsync_bfly_p) ;  /* 0x00000a2000007944 */ /* 0x020fea0003c00000 */
[----:B01----:R-:W-:Y:S01]  /*6040*/  FADD.FTZ R142, R142, R251 ;  /* 0x000000fb8e8e7221 */ /* 0x003fe20000010000 */
[----:B------:R-:W-:Y:S01]  /*6050*/  HFMA2.MMA R251, -RZ, RZ, 0, 2.384185791015625e-07 ;  /* 0x00000004fffb7435 */ /* 0x000fe200000001ff */
[----:B------:R-:W-:-:S02]  /*6060*/  MOV R3, 0x1f ;  /* 0x0000001f00037802 */ /* 0x000fc40000000f00 */
[----:B------:R-:W-:Y:S02]  /*6070*/  MOV R140, 0xffffffff ;  /* 0xffffffff008c7802 */ /* 0x000fe40000000f00 */
[----:B------:R-:W-:Y:S02]  /*6080*/  MOV R128, 0x60a0 ;  /* 0x000060a000807802 */ /* 0x000fe40000000f00 */
[----:B------:R-:W-:Y:S05]  /*6090*/  CALL.REL.NOINC `($__internal_19_$__cuda_sm70_shflsync_bfly_p) ;  /* 0x000009c000007944 */ /* 0x000fea0003c00000 */
[----:B01----:R-:W-:Y:S01]  /*60a0*/  FADD.FTZ R142, R142, R251 ;  /* 0x000000fb8e8e7221 */ /* 0x003fe20000010000 */
[----:B------:R-:W-:Y:S01]  /*60b0*/  HFMA2.MMA R251, -RZ, RZ, 0, 4.76837158203125e-07 ;  /* 0x00000008fffb7435 */ /* 0x000fe200000001ff */
[----:B------:R-:W-:Y:S02]  /*60c0*/  MOV R3, 0x1f ;  /* 0x0000001f00037802 */ /* 0x000fe40000000f00 */
[----:B------:R-:W-:Y:S02]  /*60d0*/  MOV R140, 0xffffffff ;  /* 0xffffffff008c7802 */ /* 0x000fe40000000f00 */
[----:B------:R-:W-:Y:S02]  /*60e0*/  MOV R128, 0x6100 ;  /* 0x0000610000807802 */ /* 0x000fe40000000f00 */
[----:B------:R-:W-:Y:S05]  /*60f0*/  CALL.REL.NOINC `($__internal_19_$__cuda_sm70_shflsync_bfly_p) ;  /* 0x0000096000007944 */ /* 0x000fea0003c00000 */
[----:B01----:R-:W-:Y:S01]  /*6100*/  FADD.FTZ R142, R142, R251 ;  /* 0x000000fb8e8e7221 */ /* 0x003fe20000010000 */
[----:B------:R-:W-:Y:S01]  /*6110*/  HFMA2.MMA R251, -RZ, RZ, 0, 9.5367431640625e-07 ;  /* 0x00000010fffb7435 */ /* 0x000fe200000001ff */
[----:B------:R-:W-:-:S02]  /*6120*/  MOV R3, 0x1f ;  /* 0x0000001f00037802 */ /* 0x000fc40000000f00 */
[----:B------:R-:W-:Y:S02]  /*6130*/  MOV R140, 0xffffffff ;  /* 0xffffffff008c7802 */ /* 0x000fe40000000f00 */
[----:B------:R-:W-:Y:S02]  /*6140*/  MOV R128, 0x6160 ;  /* 0x0000616000807802 */ /* 0x000fe40000000f00 */
[----:B------:R-:W-:Y:S05]  /*6150*/  CALL.REL.NOINC `($__internal_19_$__cuda_sm70_shflsync_bfly_p) ;  /* 0x0000090000007944 */ /* 0x000fea0003c00000 */
        /* <DEDUP_REMOVED lines=118> */
[----:B------:R-:W-:Y:S05]  /*68c0*/  CALL.REL.NOINC `($__internal_19_$__cuda_sm70_shflsync_bfly_p) ;  /* 0x0000019000007944 */ /* 0x000fea0003c00000 */
[----:B01----:R-:W-:Y:S01]  /*68d0*/  FADD.FTZ R142, R142, R251 ;  /* 0x000000fb8e8e7221 */ /* 0x003fe20000010000 */
[----:B------:R-:W-:Y:S01]  /*68e0*/  HFMA2.MMA R251, -RZ, RZ, 0, 1.1920928955078125e-07 ;  /* 0x00000002fffb7435 */ /* 0x000fe200000001ff */
[----:B------:R-:W-:Y:S02]  /*68f0*/  MOV R3, 0x1f ;  /* 0x0000001f00037802 */ /* 0x000fe40000000f00 */
[----:B------:R-:W-:Y:S02]  /*6900*/  MOV R140, 0xffffffff ;  /* 0xffffffff008c7802 */ /* 0x000fe40000000f00 */
[----:B------:R-:W-:Y:S02]  /*6910*/  MOV R128, 0x6930 ;  /* 0x0000693000807802 */ /* 0x000fe40000000f00 */
[----:B------:R-:W-:Y:S05]  /*6920*/  CALL.REL.NOINC `($__internal_19_$__cuda_sm70_shflsync_bfly_p) ;  /* 0x0000013000007944 */ /* 0x000fea0003c00000 */
        /* <DEDUP_REMOVED lines=18> */
[----:B01----:R-:W-:Y:S05]  /*6a50*/  BRA `(.L_x_10466) ;  /* 0xffffe37000007947 */ /* 0x003fea000383ffff */
        .weak           $__internal_19_$__cuda_sm70_shflsync_bfly_p
        .type           $__internal_19_$__cuda_sm70_shflsync_bfly_p,@function
        .size           $__internal_19_$__cuda_sm70_shflsync_bfly_p,(.L_x_41047 - $__internal_19_$__cuda_sm70_shflsync_bfly_p)
$__internal_19_$__cuda_sm70_shflsync_bfly_p:
[----:B------:R-:W-:Y:S01]  /*6a60*/  HFMA2.MMA R129, -RZ, RZ, 0, 0 ;  /* 0x00000000ff817435 */ /* 0x000fe200000001ff */
[----:B------:R-:W-:Y:S04]  /*6a70*/  WARPSYNC R140 ;  /* 0x0000008c00007348 */ /* 0x000fe80003800000 */
[----:B------:R0:W1:Y:S01]  /*6a80*/  SHFL.BFLY PT, R251, R142, R251, R3 ;  /* 0x0c0000fb8efb7389 */ /* 0x00006200000e0003 */
[----:B------:R-:W-:Y:S05]  /*6a90*/  RET.REL.NODEC R128 `(_ZN10layer_norm31ln_parallel_residual_fwd_kernelINS_13Kernel_traitsIf13__nv_bfloat16S2_S2_fjLj7168ELj1ELj1ELj4ELj16ENS_18Kernel_traits_baseILj7168EfS2_S2_S2_fjLj128EEEEELb0ELb1ELb1EEEvNS_9FwdParamsE) ;  /* 0xffff956080007950 */ /* 0x000fea0003c3ffff */
.L_x_10467:
        /* <DEDUP_REMOVED lines=14> */
.L_x_41047:


//--------------------- .text._ZN10layer_norm31ln_parallel_residual_fwd_kernelINS_13Kernel_traitsIf13__nv_bfloat16S2_S2_fjLj7168ELj1ELj1ELj4ELj16ENS_18Kernel_traits_baseILj7168EfS2_S2_S2_fjLj128EEEEELb1ELb0ELb0EEEvNS_9FwdParamsE --------------------------
	.section	.text._ZN10layer_norm31ln_parallel_residual_fwd_kernelINS_13Kernel_traitsIf13__nv_bfloat16S2_S2_fjLj7168ELj1ELj1ELj4ELj16ENS_18Kernel_traits_baseILj7168EfS2_S2_S2_fjLj128EEEEELb1ELb0ELb0EEEvNS_9FwdParamsE,"ax",@progbits
	.sectioninfo	@"SHI_REGISTERS=255"
	.align	128
        .global         _ZN10layer_norm31ln_parallel_residual_fwd_kernelINS_13Kernel_traitsIf13__nv_bfloat16S2_S2_fjLj7168ELj1ELj1ELj4ELj16ENS_18Kernel_traits_baseILj7168EfS2_S2_S2_fjLj128EEEEELb1ELb0ELb0EEEvNS_9FwdParamsE
        .type           _ZN10layer_norm31ln_parallel_residual_fwd_kernelINS_13Kernel_traitsIf13__nv_bfloat16S2_S2_fjLj7168ELj1ELj1ELj4ELj16ENS_18Kernel_traits_baseILj7168EfS2_S2_S2_fjLj128EEEEELb1ELb0ELb0EEEvNS_9FwdParamsE,@function
        .size           _ZN10layer_norm31ln_parallel_residual_fwd_kernelINS_13Kernel_traitsIf13__nv_bfloat16S2_S2_fjLj7168ELj1ELj1ELj4ELj16ENS_18Kernel_traits_baseILj7168EfS2_S2_S2_fjLj128EEEEELb1ELb0ELb0EEEvNS_9FwdParamsE,(.L_x_41048 - _ZN10layer_norm31ln_parallel_residual_fwd_kernelINS_13Kernel_traitsIf13__nv_bfloat16S2_S2_fjLj7168ELj1ELj1ELj4ELj16ENS_18Kernel_traits_baseILj7168EfS2_S2_S2_fjLj128EEEEELb1ELb0ELb0EEEvNS_9FwdParamsE)
        .other          _ZN10layer_norm31ln_parallel_residual_fwd_kernelINS_13Kernel_traitsIf13__nv_bfloat16S2_S2_fjLj7168ELj1ELj1ELj4ELj16ENS_18Kernel_traits_baseILj7168EfS2_S2_S2_fjLj128EEEEELb1ELb0ELb0EEEvNS_9FwdParamsE,@"STO_CUDA_ENTRY STV_DEFAULT"
_ZN10layer_norm31ln_parallel_residual_fwd_kernelINS_13Kernel_traitsIf13__nv_bfloat16S2_S2_fjLj7168ELj1ELj1ELj4ELj16ENS_18Kernel_traits_baseILj7168EfS2_S2_S2_fjLj128EEEEELb1ELb0ELb0EEEvNS_9FwdParamsE:
.text._ZN10layer_norm31ln_parallel_residual_fwd_kernelINS_13Kernel_traitsIf13__nv_bfloat16S2_S2_fjLj7168ELj1ELj1ELj4ELj16ENS_18Kernel_traits_baseILj7168EfS2_S2_S2_fjLj128EEEEELb1ELb0ELb0EEEvNS_9FwdParamsE:
        /* <DEDUP_REMOVED lines=12> */
[----:B------:R-:W-:-:S06]  /*00c0*/  @P0 IMAD.MOV.U32 R5, RZ, RZ, R9 ;  /* 0x000000ffff050224 */ /* 0x000fcc00078e0009 */
[----:B------:R-:W3:Y:S01]  /*00d0*/  @P0 LDG.E.64 R4, [R4.64] ;  /* 0x0000000604040981 */ /* 0x000ee2000c1e1b00 */
[----:B------:R-:W-:Y:S01]  /*00e0*/  LOP3.LUT R24, R24, 0xffffffdf, RZ, 0xc0, !PT ;  /* 0xffffffdf18187812 */ /* 0x000fe200078ec0ff */
[----:B------:R-:W-:Y:S02]  /*00f0*/  BSSY B0, `(.L_x_10468) ;  /* 0x0000057000007945 */ /* 0x000fe40003800000 */
[----:B------:R-:W0:Y:S04]  /*0100*/  S2R R17, SR_TID.X ;  /* 0x0000000000117919 */ /* 0x000e280000002100 */
[----:B------:R-:W0:Y:S02]  /*0110*/  S2R R23, SR_CTAID.X ;  /* 0x0000000000177919 */ /* 0x000e240000002500 */
[----:B0-----:R-:W-:-:S04]  /*0120*/  IMAD R28, R23, c[0x0][0x0], R17 ;  /* 0x00000000171c7a24 */ /* 0x001fc800078e0211 */
[----:B------:R-:W-:Y:S01]  /*0130*/  IMAD.WIDE.U32 R6, R28, -0x326172a9, RZ ;  /* 0xcd9e8d571c067825 */ /* 0x000fe200078e00ff */
[----:B--2---:R-:W0:Y:S08]  /*0140*/  @P0 R2UR UR4, R2 ;  /* 0x00000000020403c2 */ /* 0x004e3000000e0000 */
[----:B------:R-:W1:Y:S01]  /*0150*/  @P0 R2UR UR5, R3 ;  /* 0x00000000030503c2 */ /* 0x000e6200000e0000 */
[----:B---3--:R-:W-:-:S05]  /*0160*/  @P0 IADD3 R0, P1, R4, c[0x0][0x240], RZ ;  /* 0x0000900004000a10 */ /* 0x008fca0007f3e0ff */
[----:B------:R-:W-:-:S05]  /*0170*/  @P0 IMAD.X R9, RZ, RZ, R5, P1 ;  /* 0x000000ffff090224 */ /* 0x000fca00008e0605 */
[--C-:B------:R-:W-:Y:S02]  /*0180*/  SHF.R.U32.HI R27, RZ, 0x2, R9.reuse ;  /* 0x00000002ff1b7819 */ /* 0x100fe40000011609 */
[----:B------:R-:W-:Y:S02]  /*0190*/  SHF.R.U64 R26, R0, 0x2, R9 ;  /* 0x00000002001a7819 */ /* 0x000fe40000001209 */
[----:B0-----:R-:W-:Y:S01]  /*01a0*/  LOP3.LUT R8, R7, UR4, R27, 0x96, !PT ;  /* 0x0000000407087c12 */ /* 0x001fe2000f8e961b */
[----:B------:R-:W-:Y:S02]  /*01b0*/  UIADD3 UR9, UR4, -0x61c88647, URZ ;  /* 0x9e3779b904097890 */ /* 0x000fe4000fffe03f */
[----:B------:R-:W-:Y:S01]  /*01c0*/  IMAD.WIDE.U32 R4, R26, -0x2daee0ad, RZ ;  /* 0xd2511f531a047825 */ /* 0x000fe200078e00ff */
[----:B------:R-:W-:Y:S02]  /*01d0*/  UIADD3 UR11, UR4, 0x3c6ef372, URZ ;  /* 0x3c6ef372040b7890 */ /* 0x000fe4000fffe03f */
[----:B------:R-:W-:Y:S01]  /*01e0*/  UIADD3 UR13, UR4, -0x255992d5, URZ ;  /* 0xdaa66d2b040d7890 */ /* 0x000fe2000fffe03f */
[----:B------:R-:W-:Y:S01]  /*01f0*/  IMAD.WIDE.U32 R8, R8, -0x2daee0ad, RZ ;  /* 0xd2511f5308087825 */ /* 0x000fe200078e00ff */
[----:B------:R-:W-:Y:S01]  /*0200*/  UIADD3 UR15, UR4, 0x78dde6e4, URZ ;  /* 0x78dde6e4040f7890 */ /* 0x000fe2000fffe03f */
[----:B-1----:R-:W-:Y:S01]  /*0210*/  LOP3.LUT R2, R5, UR5, RZ, 0x3c, !PT ;  /* 0x0000000505027c12 */ /* 0x002fe2000f8e3cff */
[----:B------:R-:W-:-:S02]  /*0220*/  UIADD3 UR10, UR5, -0x4498517b, URZ ;  /* 0xbb67ae85050a7890 */ /* 0x000fc4000fffe03f */
[----:B------:R-:W-:Y:S02]  /*0230*/  UIADD3 UR14, UR5, 0x32370b8f, URZ ;  /* 0x32370b8f050e7890 */ /* 0x000fe4000fffe03f */
[----:B------:R-:W-:Y:S01]  /*0240*/  IMAD.WIDE.U32 R2, R2, -0x326172a9, RZ ;  /* 0xcd9e8d5702027825 */ /* 0x000fe200078e00ff */
[----:B------:R-:W-:Y:S01]  /*0250*/  UIADD3 UR12, UR5, 0x76cf5d0a, URZ ;  /* 0x76cf5d0a050c7890 */ /* 0x000fe2000fffe03f */
[----:B------:R-:W-:Y:S01]  /*0260*/  LOP3.LUT R4, R9, UR10, R4, 0x96, !PT ;  /* 0x0000000a09047c12 */ /* 0x000fe2000f8e9604 */
[----:B------:R-:W-:Y:S02]  /*0270*/  UIADD3 UR16, UR5, -0x126145ec, URZ ;  /* 0xed9eba1405107890 */ /* 0x000fe4000fffe03f */
[----:B------:R-:W-:Y:S01]  /*0280*/  LOP3.LUT R3, R3, UR9, R6, 0x96, !PT ;  /* 0x0000000903037c12 */ /* 0x000fe2000f8e9606 */
[----:B------:R-:W-:Y:S01]  /*0290*/  UIADD3 UR17, UR4, 0x1715609d, URZ ;  /* 0x1715609d04117890 */ /* 0x000fe2000fffe03f */
[----:B------:R-:W-:Y:S01]  /*02a0*/  IMAD.WIDE.U32 R4, R4, -0x326172a9, RZ ;  /* 0xcd9e8d5704047825 */ /* 0x000fe200078e00ff */
[----:B------:R-:W-:-:S02]  /*02b0*/  UIADD3 UR18, UR5, -0x56f99767, URZ ;  /* 0xa906689905127890 */ /* 0x000fc4000fffe03f */
[----:B------:R-:W-:Y:S02]  /*02c0*/  UIADD3 UR19, UR4, -0x4ab325aa, URZ ;  /* 0xb54cda5604137890 */ /* 0x000fe4000fffe03f */
[----:B------:R-:W-:Y:S01]  /*02d0*/  LOP3.LUT R10, R5, UR11, R2, 0x96, !PT ;  /* 0x0000000b050a7c12 */ /* 0x000fe2000f8e9602 */
[----:B------:R-:W-:-:S04]  /*02e0*/  IMAD.WIDE.U32 R2, R3, -0x2daee0ad, RZ ;  /* 0xd2511f5303027825 */ /* 0x000fc800078e00ff */
[----:B------:R-:W-:Y:S01]  /*02f0*/  IMAD.WIDE.U32 R10, R10, -0x2daee0ad, RZ ;  /* 0xd2511f530a0a7825 */ /* 0x000fe200078e00ff */
[----:B------:R-:W-:Y:S02]  /*0300*/  LOP3.LUT R6, R3, UR12, R8, 0x96, !PT ;  /* 0x0000000c03067c12 */ /* 0x000fe4000f8e9608 */
[----:B------:R-:W-:Y:S02]  /*0310*/  LOP3.LUT R3, R17, 0x7f, RZ, 0xc0, !PT ;  /* 0x0000007f11037812 */ /* 0x000fe400078ec0ff */
[----:B------:R-:W-:Y:S01]  /*0320*/  LOP3.LUT R12, R11, UR14, R2, 0x96, !PT ;  /* 0x0000000e0b0c7c12 */ /* 0x000fe2000f8e9602 */
[----:B------:R-:W-:Y:S01]  /*0330*/  IMAD.MOV.U32 R2, RZ, RZ, c[0x0][0x168] ;  /* 0x00005a00ff027624 */ /* 0x000fe200078e00ff */
[----:B------:R-:W-:Y:S01]  /*0340*/  LOP3.LUT R25, R3, 0x7f, RZ, 0x3c, !PT ;  /* 0x0000007f03197812 */ /* 0x000fe200078e3cff */
[----:B------:R-:W-:-:S03]  /*0350*/  IMAD.WIDE.U32 R6, R6, -0x326172a9, RZ ;  /* 0xcd9e8d5706067825 */ /* 0x000fc600078e00ff */
[----:B------:R-:W-:Y:S01]  /*0360*/  SHF.R.S32.HI R2, RZ, 0x1f, R2 ;  /* 0x0000001fff027819 */ /* 0x000fe20000011402 */
[----:B------:R-:W-:Y:S01]  /*0370*/  IMAD.WIDE.U32 R12, R12, -0x326172a9, RZ ;  /* 0xcd9e8d570c0c7825 */ /* 0x000fe200078e00ff */
[----:B------:R-:W-:Y:S02]  /*0380*/  LOP3.LUT R14, R7, UR13, R4, 0x96, !PT ;  /* 0x0000000d070e7c12 */ /* 0x000fe4000f8e9604 */
[----:B------:R-:W-:Y:S02]  /*0390*/  LEA.HI R2, R2, c[0x0][0x168], RZ, 0x3 ;  /* 0x00005a0002027a11 */ /* 0x000fe400078f18ff */
[----:B------:R-:W-:Y:S02]  /*03a0*/  LOP3.LUT R15, R13, UR15, R6, 0x96, !PT ;  /* 0x0000000f0d0f7c12 */ /* 0x000fe4000f8e9606 */
[----:B------:R-:W-:-:S04]  /*03b0*/  LEA.HI.SX32 R25, R2, R25, 0x1d ;  /* 0x0000001902197211 */ /* 0x000fc800078feaff */
[----:B------:R-:W-:-:S13]  /*03c0*/  LOP3.LUT P2, RZ, R25, 0xffffff80, RZ, 0xc0, !PT ;  /* 0xffffff8019ff7812 */ /* 0x000fda000784c0ff */
        /* <DEDUP_REMOVED lines=10> */
[----:B------:R-:W-:-:S09]  /*0470*/  IMAD.SHL.U32 R6, R3, 0x20, RZ ;  /* 0x0000002003067824 */ /* 0x000fd200078e00ff */
[----:B------:R-:W-:-:S04]  /*0480*/  @P0 LEA R4, P2, R3, c[0x0][0x218], 0x5 ;  /* 0x0000860003040a11 */ /* 0x000fc800078428ff */
[C---:B------:R-:W-:Y:S01]  /*0490*/  @P0 LEA.HI.X R5, R3.reuse, c[0x0][0x21c], RZ, 0x5, P2 ;  /* 0x0000870003050a11 */ /* 0x040fe200010f2cff */
[----:B------:R-:W-:Y:S01]  /*04a0*/  IMAD.MOV.U32 R16, RZ, RZ, 0x20 ;  /* 0x00000020ff107424 */ /* 0x000fe200078e00ff */
[----:B------:R-:W-:Y:S02]  /*04b0*/  SHF.L.U64.HI R7, R3, 0x5, RZ ;  /* 0x0000000503077819 */ /* 0x000fe400000102ff */
[C---:B------:R-:W-:Y:S01]  /*04c0*/  @P1 IADD3 R8, P2, R6.reuse, c[0x0][0x220], RZ ;  /* 0x0000880006081a10 */ /* 0x040fe20007f5e0ff */
[----:B------:R0:W5:Y:S04]  /*04d0*/  @P0 LDG.E.128 R200, [R4.64] ;  /* 0x0000000604c80981 */ /* 0x000168000c1e1d00 */
[----:B------:R0:W5:Y:S01]  /*04e0*/  @P0 LDG.E.128 R204, [R4.64+0x10] ;  /* 0x0000100604cc0981 */ /* 0x000162000c1e1d00 */
[----:B------:R-:W-:Y:S01]  /*04f0*/  IADD3 R6, P0, R6, c[0x0][0x1b8], RZ ;  /* 0x00006e0006067a10 */ /* 0x000fe20007f1e0ff */
[----:B------:R-:W-:Y:S01]  /*0500*/  CS2R R194, SRZ ;  /* 0x0000000000c27805 */ /* 0x000fe2000001ff00 */
[C---:B------:R-:W-:Y:S01]  /*0510*/  @P1 IADD3.X R9, R7.reuse, c[0x0][0x224], RZ, P2, !PT ;  /* 0x0000890007091a10 */ /* 0x040fe200017fe4ff */
[----:B------:R-:W-:Y:S01]  /*0520*/  CS2R R192, SRZ ;  /* 0x0000000000c07805 */ /* 0x000fe2000001ff00 */
[----:B------:R-:W-:Y:S01]  /*0530*/  IADD3.X R7, R7, c[0x0][0x1bc], RZ, P0, !PT ;  /* 0x00006f0007077a10 */ /* 0x000fe200007fe4ff */
[----:B------:R-:W-:Y:S01]  /*0540*/  CS2R R198, SRZ ;  /* 0x0000000000c67805 */ /* 0x000fe2000001ff00 */
[----:B------:R-:W-:Y:S01]  /*0550*/  CS2R R196, SRZ ;  /* 0x0000000000c47805 */ /* 0x000fe2000001ff00 */
[----:B0-----:R-:W-:-:S02]  /*0560*/  IMAD.WIDE.U32 R4, R3, R16, c[0x0][0x1b0] ;  /* 0x00006c0003047625 */ /* 0x001fc400078e0010 */
[----:B------:R0:W2:Y:S04]  /*0570*/  LDG.E.128 R32, [R6.64] ;  /* 0x0000000606207981 */ /* 0x0000a8000c1e1d00 */
[----:B------:R0:W3:Y:S04]  /*0580*/  LDG.E.128 R40, [R4.64] ;  /* 0x0000000604287981 */ /* 0x0000e8000c1e1d00 */
[----:B------:R0:W4:Y:S04]  /*0590*/  LDG.E.128 R36, [R4.64+0x10] ;  /* 0x0000100604247981 */ /* 0x000128000c1e1d00 */
[----:B------:R1:W5:Y:S04]  /*05a0*/  @P1 LDG.E.128 R192, [R8.64] ;  /* 0x0000000608c01981 */ /* 0x000368000c1e1d00 */
[----:B------:R1:W5:Y:S04]  /*05b0*/  @P1 LDG.E.128 R196, [R8.64+0x10] ;  /* 0x0000100608c41981 */ /* 0x000368000c1e1d00 */
[----:B0-----:R-:W2:Y:S01]  /*05c0*/  LDG.E.128 R4, [R6.64+0x10] ;  /* 0x0000100606047981 */ /* 0x001ea2000c1e1d00 */
[----:B------:R-:W-:-:S03]  /*05d0*/  LOP3.LUT R3, R3, 0x80, RZ, 0xfc, !PT ;  /* 0x0000008003037812 */ /* 0x000fc600078efcff */
[----:B--2---:R1:W-:Y:S04]  /*05e0*/  STL.64 [R1+0xe0], R4 ;  /* 0x0000e00401007387 */ /* 0x0043e80000100a00 */
[----:B------:R1:W-:Y:S04]  /*05f0*/  STL.64 [R1+0xe8], R6 ;  /* 0x0000e80601007387 */ /* 0x0003e80000100a00 */
[----:B------:R1:W-:Y:S04]  /*0600*/  STL.64 [R1+0xf0], R32 ;  /* 0x0000f02001007387 */ /* 0x0003e80000100a00 */
[----:B------:R1:W-:Y:S04]  /*0610*/  STL.64 [R1+0xf8], R34 ;  /* 0x0000f82201007387 */ /* 0x0003e80000100a00 */
[----:B----4-:R1:W-:Y:S04]  /*0620*/  STL.64 [R1+0x100], R36 ;  /* 0x0001002401007387 */ /* 0x0103e80000100a00 */
[----:B------:R1:W-:Y:S04]  /*0630*/  STL.64 [R1+0x108], R38 ;  /* 0x0001082601007387 */ /* 0x0003e80000100a00 */
[----:B---3--:R1:W-:Y:S04]  /*0640*/  STL.64 [R1+0x110], R40 ;  /* 0x0001102801007387 */ /* 0x0083e80000100a00 */
[----:B------:R1:W-:Y:S02]  /*0650*/  STL.64 [R1+0x118], R42 ;  /* 0x0001182a01007387 */ /* 0x0003e40000100a00 */
.L_x_10469:
[----:B------:R-:W-:Y:S05]  /*0660*/  BSYNC B0 ;  /* 0x0000000000007941 */ /* 0x000fea0003800000 */
.L_x_10468:
[----:B------:R-:W-:Y:S01]  /*0670*/  ISETP.GE.U32.AND P0, PT, R25, 0x100, PT ;  /* 0x000001001900780c */ /* 0x000fe20003f06070 */
[----:B-1----:R-:W-:Y:S01]  /*0680*/  IMAD.WIDE.U32 R4, R14, -0x2daee0ad, RZ ;  /* 0xd2511f530e047825 */ /* 0x002fe200078e00ff */
        /* <DEDUP_REMOVED lines=18> */
[C---:B------:R-:W-:Y:S02]  /*07b0*/  @P0 LEA.HI.X R5, R3.reuse, c[0x0][0x21c], RZ, 0x5, P2 ;  /* 0x0000870003050a11 */ /* 0x040fe400010f2cff */
[----:B------:R-:W-:Y:S02]  /*07c0*/  SHF.L.U64.HI R16, R3, 0x5, RZ ;  /* 0x0000000503107819 */ /* 0x000fe400000102ff */
[----:B------:R-:W-:Y:S01]  /*07d0*/  @P1 IADD3 R6, P2, R7, c[0x0][0x220], RZ ;  /* 0x0000880007061a10 */ /* 0x000fe20007f5e0ff */
[----:B------:R0:W5:Y:S04]  /*07e0*/  @P0 LDG.E.128 R184, [R4.64] ;  /* 0x0000000604b80981 */ /* 0x000168000c1e1d00 */
[----:B------:R0:W5:Y:S01]  /*07f0*/  @P0 LDG.E.128 R188, [R4.64+0x10] ;  /* 0x0000100604bc0981 */ /* 0x000162000c1e1d00 */
[----:B------:R-:W-:Y:S01]  /*0800*/  CS2R R178, SRZ ;  /* 0x0000000000b27805 */ /* 0x000fe2000001ff00 */
[----:B------:R-:W-:Y:S01]  /*0810*/  CS2R R176, SRZ ;  /* 0x0000000000b07805 */ /* 0x000fe2000001ff00 */
[----:B------:R-:W-:Y:S01]  /*0820*/  CS2R R182, SRZ ;  /* 0x0000000000b67805 */ /* 0x000fe2000001ff00 */
[----:B------:R-:W-:Y:S01]  /*0830*/  CS2R R180, SRZ ;  /* 0x0000000000b47805 */ /* 0x000fe2000001ff00 */
[----:B------:R-:W-:-:S04]  /*0840*/  IMAD.MOV.U32 R10, RZ, RZ, 0x20 ;  /* 0x00000020ff0a7424 */ /* 0x000fc800078e00ff */
[----:B------:R-:W-:Y:S01]  /*0850*/  IMAD.WIDE.U32 R10, R3, R10, c[0x0][0x1b0] ;  /* 0x00006c00030a7625 */ /* 0x000fe200078e000a */
[----:B0-----:R-:W-:Y:S02]  /*0860*/  IADD3 R4, P0, R7, c[0x0][0x1b8], RZ ;  /* 0x00006e0007047a10 */ /* 0x001fe40007f1e0ff */
[C---:B------:R-:W-:Y:S02]  /*0870*/  @P1 IADD3.X R7, R16.reuse, c[0x0][0x224], RZ, P2, !PT ;  /* 0x0000890010071a10 */ /* 0x040fe400017fe4ff */
[----:B------:R-:W-:Y:S01]  /*0880*/  IADD3.X R5, R16, c[0x0][0x1bc], RZ, P0, !PT ;  /* 0x00006f0010057a10 */ /* 0x000fe200007fe4ff */
[----:B------:R0:W5:Y:S04]  /*0890*/  LDG.E.128 R244, [R10.64] ;  /* 0x000000060af47981 */ /* 0x000168000c1e1d00 */
[----:B------:R1:W5:Y:S04]  /*08a0*/  @P1 LDG.E.128 R176, [R6.64] ;  /* 0x0000000606b01981 */ /* 0x000368000c1e1d00 */
[----:B------:R1:W5:Y:S04]  /*08b0*/  @P1 LDG.E.128 R180, [R6.64+0x10] ;  /* 0x0000100606b41981 */ /* 0x000368000c1e1d00 */
[----:B------:R1:W2:Y:S04]  /*08c0*/  LDG.E.128 R32, [R4.64] ;  /* 0x0000000604207981 */ /* 0x0002a8000c1e1d00 */
[----:B------:R0:W5:Y:S04]  /*08d0*/  LDG.E.128 R240, [R10.64+0x10] ;  /* 0x000010060af07981 */ /* 0x000168000c1e1d00 */
[----:B-1----:R-:W3:Y:S01]  /*08e0*/  LDG.E.128 R4, [R4.64+0x10] ;  /* 0x0000100604047981 */ /* 0x002ee2000c1e1d00 */
[----:B------:R-:W-:-:S03]  /*08f0*/  IADD3 R3, R3, 0x80, RZ ;  /* 0x0000008003037810 */ /* 0x000fc60007ffe0ff */
[----:B---3--:R0:W-:Y:S04]  /*0900*/  STL.64 [R1+0xc0], R4 ;  /* 0x0000c00401007387 */ /* 0x0081e80000100a00 */
[----:B------:R0:W-:Y:S04]  /*0910*/  STL.64 [R1+0xc8], R6 ;  /* 0x0000c80601007387 */ /* 0x0001e80000100a00 */
[----:B--2---:R0:W-:Y:S04]  /*0920*/  STL.64 [R1+0xd0], R32 ;  /* 0x0000d02001007387 */ /* 0x0041e80000100a00 */
[----:B------:R0:W-:Y:S02]  /*0930*/  STL.64 [R1+0xd8], R34 ;  /* 0x0000d82201007387 */ /* 0x0001e40000100a00 */
.L_x_10471:
[----:B------:R-:W-:Y:S05]  /*0940*/  BSYNC B0 ;  /* 0x0000000000007941 */ /* 0x000fea0003800000 */
.L_x_10470:
[----:B------:R-:W-:Y:S01]  /*0950*/  ISETP.GE.U32.AND P0, PT, R25, 0x180, PT ;  /* 0x000001801900780c */ /* 0x000fe20003f06070 */
[----:B0-----:R-:W-:Y:S01]  /*0960*/  IMAD.WIDE.U32 R4, R14, -0x326172a9, RZ ;  /* 0xcd9e8d570e047825 */ /* 0x001fe200078e00ff */
        /* <DEDUP_REMOVED lines=43> */
.L_x_10473:
[----:B------:R-:W-:Y:S05]  /*0c20*/  BSYNC B0 ;  /* 0x0000000000007941 */ /* 0x000fea0003800000 */
.L_x_10472:
[----:B------:R-:W-:Y:S01]  /*0c30*/  ISETP.GE.U32.AND P0, PT, R25, 0x200, PT ;  /* 0x000002001900780c */ /* 0x000fe20003f06070 */
[----:B------:R-:W-:Y:S01]  /*0c40*/  UIADD3 UR22, UR5, 0x1fd5c5a3, URZ ;  /* 0x1fd5c5a305167890 */ /* 0x000fe2000fffe03f */
[----:B0-----:R-:W-:Y:S01]  /*0c50*/  IMAD.WIDE.U32 R4, R14, -0x2daee0ad, RZ ;  /* 0xd2511f530e047825 */ /* 0x001fe200078e00ff */
[----:B------:R-:W-:Y:S01]  /*0c60*/  LOP3.LUT R24, R24, 0xfffffdff, RZ, 0xc0, !PT ;  /* 0xfffffdff18187812 */ /* 0x000fe200078ec0ff */
[----:B------:R-:W-:Y:S02]  /*0c70*/  BSSY B0, `(.L_x_10474) ;  /* 0x0000029000007945 */ /* 0x000fe40003800000 */
[----:B------:R-:W-:Y:S01]  /*0c80*/  IMAD.WIDE.U32 R20, R20, -0x2daee0ad, RZ ;  /* 0xd2511f5314147825 */ /* 0x000fe200078e00ff */
[----:B------:R-:W-:-:S04]  /*0c90*/  LOP3.LUT R18, R5, UR20, R8, 0x96, !PT ;  /* 0x0000001405127c12 */ /* 0x000fc8000f8e9608 */
[----:B------:R-:W-:Y:S02]  /*0ca0*/  LOP3.LUT R4, R21, UR22, R4, 0x96, !PT ;  /* 0x0000001615047c12 */ /* 0x000fe4000f8e9604 */
        /* <DEDUP_REMOVED lines=9> */
[----:B------:R-:W-:Y:S01]  /*0d40*/  SHF.L.U64.HI R5, R3, 0x5, RZ ;  /* 0x0000000503057819 */ /* 0x000fe200000102ff */
[----:B------:R-:W-:Y:S01]  /*0d50*/  IMAD.MOV.U32 R12, RZ, RZ, 0x20 ;  /* 0x00000020ff0c7424 */ /* 0x000fe200078e00ff */
[----:B------:R-:W-:-:S08]  /*0d60*/  ISETP.NE.U32.AND P1, PT, RZ, c[0x0][0x220], PT ;  /* 0x00008800ff007a0c */ /* 0x000fd00003f25070 */
[C---:B------:R-:W-:Y:S01]  /*0d70*/  @P0 LEA R6, P2, R3.reuse, c[0x0][0x218], 0x5 ;  /* 0x0000860003060a11 */ /* 0x040fe200078428ff */
[C---:B------:R-:W-:Y:S01]  /*0d80*/  IMAD.WIDE.U32 R12, R3.reuse, R12, c[0x0][0x1b0] ;  /* 0x00006c00030c7625 */ /* 0x040fe200078e000c */
[----:B------:R-:W-:Y:S02]  /*0d90*/  ISETP.NE.AND.EX P1, PT, RZ, c[0x0][0x224], PT, P1 ;  /* 0x00008900ff007a0c */ /* 0x000fe40003f25310 */
[----:B------:R-:W-:Y:S02]  /*0da0*/  @P0 LEA.HI.X R7, R3, c[0x0][0x21c], RZ, 0x5, P2 ;  /* 0x0000870003070a11 */ /* 0x000fe400010f2cff */
[----:B------:R0:W5:Y:S04]  /*0db0*/  LDG.E.128 R228, [R12.64] ;  /* 0x000000060ce47981 */ /* 0x000168000c1e1d00 */
[----:B------:R1:W5:Y:S04]  /*0dc0*/  @P0 LDG.E.128 R148, [R6.64] ;  /* 0x0000000606940981 */ /* 0x000368000c1e1d00 */
[----:B------:R1:W5:Y:S01]  /*0dd0*/  @P0 LDG.E.128 R152, [R6.64+0x10] ;  /* 0x0000100606980981 */ /* 0x000362000c1e1d00 */
[C---:B------:R-:W-:Y:S01]  /*0de0*/  @P1 IADD3 R8, P2, R9.reuse, c[0x0][0x220], RZ ;  /* 0x0000880009081a10 */ /* 0x040fe20007f5e0ff */
[----:B------:R-:W-:Y:S01]  /*0df0*/  CS2R R110, SRZ ;  /* 0x00000000006e7805 */ /* 0x000fe2000001ff00 */
[----:B------:R-:W-:Y:S01]  /*0e00*/  CS2R R108, SRZ ;  /* 0x00000000006c7805 */ /* 0x000fe2000001ff00 */
[----:B------:R0:W5:Y:S01]  /*0e10*/  LDG.E.128 R224, [R12.64+0x10] ;  /* 0x000010060ce07981 */ /* 0x000162000c1e1d00 */
[----:B------:R-:W-:Y:S01]  /*0e20*/  CS2R R106, SRZ ;  /* 0x00000000006a7805 */ /* 0x000fe2000001ff00 */
[----:B------:R-:W-:Y:S01]  /*0e30*/  CS2R R104, SRZ ;  /* 0x0000000000687805 */ /* 0x000fe2000001ff00 */
[----:B-1----:R-:W-:-:S02]  /*0e40*/  IADD3 R6, P0, R9, c[0x0][0x1b8], RZ ;  /* 0x00006e0009067a10 */ /* 0x002fc40007f1e0ff */
[C---:B------:R-:W-:Y:S02]  /*0e50*/  @P1 IADD3.X R9, R5.reuse, c[0x0][0x224], RZ, P2, !PT ;  /* 0x0000890005091a10 */ /* 0x040fe400017fe4ff */
[----:B------:R-:W-:-:S03]  /*0e60*/  IADD3.X R7, R5, c[0x0][0x1bc], RZ, P0, !PT ;  /* 0x00006f0005077a10 */ /* 0x000fc600007fe4ff */
[----:B------:R1:W5:Y:S04]  /*0e70*/  @P1 LDG.E.128 R108, [R8.64] ;  /* 0x00000006086c1981 */ /* 0x000368000c1e1d00 */
[----:B0-----:R-:W2:Y:S04]  /*0e80*/  LDG.E.128 R12, [R6.64+0x10] ;  /* 0x00001006060c7981 */ /* 0x001ea8000c1e1d00 */
[----:B------:R-:W3:Y:S04]  /*0e90*/  LDG.E.128 R32, [R6.64] ;  /* 0x0000000606207981 */ /* 0x000ee8000c1e1d00 */
[----:B------:R1:W5:Y:S01]  /*0ea0*/  @P1 LDG.E.128 R104, [R8.64+0x10] ;  /* 0x0000100608681981 */ /* 0x000362000c1e1d00 */
[----:B------:R-:W-:-:S03]  /*0eb0*/  IADD3 R3, R3, 0x80, RZ ;  /* 0x0000008003037810 */ /* 0x000fc60007ffe0ff */
[----:B--2---:R1:W-:Y:S04]  /*0ec0*/  STL.64 [R1+0x80], R12 ;  /* 0x0000800c01007387 */ /* 0x0043e80000100a00 */
[----:B------:R1:W-:Y:S04]  /*0ed0*/  STL.64 [R1+0x88], R14 ;  /* 0x0000880e01007387 */ /* 0x0003e80000100a00 */
[----:B---3--:R1:W-:Y:S04]  /*0ee0*/  STL.64 [R1+0x90], R32 ;  /* 0x0000902001007387 */ /* 0x0083e80000100a00 */
[----:B------:R1:W-:Y:S02]  /*0ef0*/  STL.64 [R1+0x98], R34 ;  /* 0x0000982201007387 */ /* 0x0003e40000100a00 */
.L_x_10475:
[----:B------:R-:W-:Y:S05]  /*0f00*/  BSYNC B0 ;  /* 0x0000000000007941 */ /* 0x000fea0003800000 */
.L_x_10474:
[----:B------:R-:W-:Y:S01]  /*0f10*/  ISETP.GE.U32.AND P0, PT, R25, 0x280, PT ;  /* 0x000002801900780c */ /* 0x000fe20003f06070 */
[----:B------:R-:W-:Y:S01]  /*0f20*/  UIADD3 UR23, UR4, -0xe443238, URZ ;  /* 0xf1bbcdc804177890 */ /* 0x000fe2000fffe03f */
[----:B------:R-:W-:Y:S01]  /*0f30*/  IMAD.WIDE.U32 R18, R18, -0x326172a9, RZ ;  /* 0xcd9e8d5712127825 */ /* 0x000fe200078e00ff */
[----:B------:R-:W-:Y:S01]  /*0f40*/  LOP3.LUT R24, R24, 0xfffffeff, RZ, 0xc0, !PT ;  /* 0xfffffeff18187812 */ /* 0x000fe200078ec0ff */
[----:B------:R-:W-:Y:S02]  /*0f50*/  BSSY B0, `(.L_x_10476) ;  /* 0x0000029000007945 */ /* 0x000fe40003800000 */
[----:B------:R-:W-:Y:S01]  /*0f60*/  IMAD.HI.U32 R7, R4, -0x326172a9, RZ ;  /* 0xcd9e8d5704077827 */ /* 0x000fe200078e00ff */
        /* <DEDUP_REMOVED lines=10> */
[----:B------:R-:W-:-:S11]  /*1010*/  IMAD.SHL.U32 R10, R3, 0x20, RZ ;  /* 0x00000020030a7824 */ /* 0x000fd600078e00ff */
[----:B------:R-:W-:-:S04]  /*1020*/  @P0 LEA R6, P1, R3, c[0x0][0x218], 0x5 ;  /* 0x0000860003060a11 */ /* 0x000fc800078228ff */
[C---:B------:R-:W-:Y:S02]  /*1030*/  @P0 LEA.HI.X R7, R3.reuse, c[0x0][0x21c], RZ, 0x5, P1 ;  /* 0x0000870003070a11 */ /* 0x040fe400008f2cff */
[----:B------:R-:W-:Y:S02]  /*1040*/  ISETP.NE.U32.AND P1, PT, RZ, c[0x0][0x220], PT ;  /* 0x00008800ff007a0c */ /* 0x000fe40003f25070 */
[----:B------:R-:W-:Y:S01]  /*1050*/  SHF.L.U64.HI R11, R3, 0x5, RZ ;  /* 0x00000005030b7819 */ /* 0x000fe200000102ff */
[----:B------:R0:W5:Y:S01]  /*1060*/  @P0 LDG.E.128 R100, [R6.64] ;  /* 0x0000000606640981 */ /* 0x000162000c1e1d00 */
[----:B------:R-:W-:-:S03]  /*1070*/  ISETP.NE.AND.EX P1, PT, RZ, c[0x0][0x224], PT, P1 ;  /* 0x00008900ff007a0c */ /* 0x000fc60003f25310 */
[----:B------:R0:W5:Y:S01]  /*1080*/  @P0 LDG.E.128 R96, [R6.64+0x10] ;  /* 0x0000100606600981 */ /* 0x000162000c1e1d00 */
[----:B-1----:R-:W-:-:S04]  /*1090*/  IADD3 R8, P0, R10, c[0x0][0x1b8], RZ ;  /* 0x00006e000a087a10 */ /* 0x002fc80007f1e0ff */
[----:B------:R-:W-:Y:S01]  /*10a0*/  IADD3.X R9, R11, c[0x0][0x1bc], RZ, P0, !PT ;  /* 0x00006f000b097a10 */ /* 0x000fe200007fe4ff */
[----:B------:R-:W-:Y:S01]  /*10b0*/  IMAD.MOV.U32 R12, RZ, RZ, 0x20 ;  /* 0x00000020ff0c7424 */ /* 0x000fe200078e00ff */
[----:B------:R-:W-:-:S03]  /*10c0*/  CS2R R94, SRZ ;  /* 0x00000000005e7805 */ /* 0x000fc6000001ff00 */
[----:B------:R-:W-:Y:S01]  /*10d0*/  @P1 IADD3 R10, P0, R10, c[0x0][0x220], RZ ;  /* 0x000088000a0a1a10 */ /* 0x000fe20007f1e0ff */
[----:B------:R-:W-:Y:S01]  /*10e0*/  CS2R R92, SRZ ;  /* 0x00000000005c7805 */ /* 0x000fe2000001ff00 */
[----:B------:R-:W-:Y:S01]  /*10f0*/  CS2R R90, SRZ ;  /* 0x00000000005a7805 */ /* 0x000fe2000001ff00 */
[----:B------:R-:W-:Y:S01]  /*1100*/  CS2R R88, SRZ ;  /* 0x0000000000587805 */ /* 0x000fe2000001ff00 */
[----:B------:R-:W-:Y:S01]  /*1110*/  @P1 IADD3.X R11, R11, c[0x0][0x224], RZ, P0, !PT ;  /* 0x000089000b0b1a10 */ /* 0x000fe200007fe4ff */
[C---:B0-----:R-:W-:Y:S02]  /*1120*/  IMAD.WIDE.U32 R6, R3.reuse, R12, c[0x0][0x1b0] ;  /* 0x00006c0003067625 */ /* 0x041fe400078e000c */
[----:B------:R0:W2:Y:S04]  /*1130*/  LDG.E.128 R12, [R8.64] ;  /* 0x00000006080c7981 */ /* 0x0000a8000c1e1d00 */
[----:B------:R0:W5:Y:S04]  /*1140*/  @P1 LDG.E.128 R92, [R10.64] ;  /* 0x000000060a5c1981 */ /* 0x000168000c1e1d00 */
[----:B------:R0:W5:Y:S04]  /*1150*/  @P1 LDG.E.128 R88, [R10.64+0x10] ;  /* 0x000010060a581981 */ /* 0x000168000c1e1d00 */
[----:B------:R1:W5:Y:S04]  /*1160*/  LDG.E.128 R220, [R6.64] ;  /* 0x0000000606dc7981 */ /* 0x000368000c1e1d00 */
[----:B------:R1:W5:Y:S04]  /*1170*/  LDG.E.128 R216, [R6.64+0x10] ;  /* 0x0000100606d87981 */ /* 0x000368000c1e1d00 */
[----:B0-----:R-:W3:Y:S01]  /*1180*/  LDG.E.128 R8, [R8.64+0x10] ;  /* 0x0000100608087981 */ /* 0x001ee2000c1e1d00 */
[----:B------:R-:W-:-:S03]  /*1190*/  IADD3 R3, R3, 0x80, RZ ;  /* 0x0000008003037810 */ /* 0x000fc60007ffe0ff */
[----:B---3--:R1:W-:Y:S04]  /*11a0*/  STL.64 [R1+0x60], R8 ;  /* 0x0000600801007387 */ /* 0x0083e80000100a00 */
[----:B------:R1:W-:Y:S04]  /*11b0*/  STL.64 [R1+0x68], R10 ;  /* 0x0000680a01007387 */ /* 0x0003e80000100a00 */
[----:B--2---:R1:W-:Y:S04]  /*11c0*/  STL.64 [R1+0x70], R12 ;  /* 0x0000700c01007387 */ /* 0x0043e80000100a00 */
[----:B------:R1:W-:Y:S02]  /*11d0*/  STL.64 [R1+0x78], R14 ;  /* 0x0000780e01007387 */ /* 0x0003e40000100a00 */
.L_x_10477:
[----:B------:R-:W-:Y:S05]  /*11e0*/  BSYNC B0 ;  /* 0x0000000000007941 */ /* 0x000fea0003800000 */
.L_x_10476:
[----:B------:R-:W-:Y:S01]  /*11f0*/  ISETP.GE.U32.AND P0, PT, R25, 0x300, PT ;  /* 0x000003001900780c */ /* 0x000fe20003f06070 */
[----:B------:R-:W-:Y:S01]  /*1200*/  UIADD3 UR24, UR5, -0x24c28bd8, URZ ;  /* 0xdb3d742805187890 */ /* 0x000fe2000fffe03f */
[----:B-1----:R-:W-:Y:S01]  /*1210*/  IMAD.HI.U32 R7, R5, -0x2daee0ad, RZ ;  /* 0xd2511f5305077827 */ /* 0x002fe200078e00ff */
[----:B------:R-:W-:Y:S01]  /*1220*/  LOP3.LUT R24, R24, 0xffffff7f, RZ, 0xc0, !PT ;  /* 0xffffff7f18187812 */ /* 0x000fe200078ec0ff */
[----:B------:R-:W-:Y:S03]  /*1230*/  BSSY B0, `(.L_x_10478) ;  /* 0x0000027000007945 */ /* 0x000fe60003800000 */
[----:B------:R-:W-:-:S06]  /*1240*/  LOP3.LUT R20, R7, UR24, R20, 0x96, !PT ;  /* 0x0000001807147c12 */ /* 0x000fcc000f8e9614 */
        /* <DEDUP_REMOVED lines=9> */
[----:B------:R-:W-:-:S10]  /*12e0*/  SHF.L.U64.HI R11, R3, 0x5, RZ ;  /* 0x00000005030b7819 */ /* 0x000fd400000102ff */
[----:B------:R-:W-:-:S04]  /*12f0*/  @P0 LEA R6, P1, R3, c[0x0][0x218], 0x5 ;  /* 0x0000860003060a11 */ /* 0x000fc800078228ff */
[----:B------:R-:W-:-:S05]  /*1300*/  @P0 LEA.HI.X R7, R3, c[0x0][0x21c], RZ, 0x5, P1 ;  /* 0x0000870003070a11 */ /* 0x000fca00008f2cff */
[----:B------:R0:W5:Y:S04]  /*1310*/  @P0 LDG.E.128 R84, [R6.64] ;  /* 0x0000000606540981 */ /* 0x000168000c1e1d00 */
[----:B------:R0:W5:Y:S01]  /*1320*/  @P0 LDG.E.128 R80, [R6.64+0x10] ;  /* 0x0000100606500981 */ /* 0x000162000c1e1d00 */
[----:B------:R-:W-:Y:S01]  /*1330*/  IADD3 R8, P0, R10, c[0x0][0x1b8], RZ ;  /* 0x00006e000a087a10 */ /* 0x000fe20007f1e0ff */
[----:B------:R-:W-:Y:S01]  /*1340*/  IMAD.MOV.U32 R12, RZ, RZ, 0x20 ;  /* 0x00000020ff0c7424 */ /* 0x000fe200078e00ff */
[----:B------:R-:W-:Y:S01]  /*1350*/  CS2R R78, SRZ ;  /* 0x00000000004e7805 */ /* 0x000fe2000001ff00 */
[----:B------:R-:W-:Y:S01]  /*1360*/  CS2R R76, SRZ ;  /* 0x00000000004c7805 */ /* 0x000fe2000001ff00 */
[----:B------:R-:W-:Y:S01]  /*1370*/  IADD3.X R9, R11, c[0x0][0x1bc], RZ, P0, !PT ;  /* 0x00006f000b097a10 */ /* 0x000fe200007fe4ff */
[----:B------:R-:W-:Y:S01]  /*1380*/  CS2R R74, SRZ ;  /* 0x00000000004a7805 */ /* 0x000fe2000001ff00 */
[----:B------:R-:W-:Y:S01]  /*1390*/  ISETP.NE.U32.AND P0, PT, RZ, c[0x0][0x220], PT ;  /* 0x00008800ff007a0c */ /* 0x000fe20003f05070 */
[----:B------:R-:W-:Y:S01]  /*13a0*/  CS2R R72, SRZ ;  /* 0x0000000000487805 */ /* 0x000fe2000001ff00 */
[----:B0-----:R-:W-:-:S02]  /*13b0*/  IMAD.WIDE.U32 R6, R3, R12, c[0x0][0x1b0] ;  /* 0x00006c0003067625 */ /* 0x001fc400078e000c */
[----:B------:R-:W-:Y:S01]  /*13c0*/  ISETP.NE.AND.EX P0, PT, RZ, c[0x0][0x224], PT, P0 ;  /* 0x00008900ff007a0c */ /* 0x000fe20003f05300 */
[----:B------:R0:W2:Y:S04]  /*13d0*/  LDG.E.128 R12, [R8.64] ;  /* 0x00000006080c7981 */ /* 0x0000a8000c1e1d00 */
[----:B------:R1:W5:Y:S04]  /*13e0*/  LDG.E.128 R212, [R6.64] ;  /* 0x0000000606d47981 */ /* 0x000368000c1e1d00 */
[----:B------:R1:W5:Y:S04]  /*13f0*/  LDG.E.128 R208, [R6.64+0x10] ;  /* 0x0000100606d07981 */ /* 0x000368000c1e1d00 */
[----:B------:R-:W-:-:S04]  /*1400*/  @P0 IADD3 R10, P1, R10, c[0x0][0x220], RZ ;  /* 0x000088000a0a0a10 */ /* 0x000fc80007f3e0ff */
[----:B------:R-:W-:-:S05]  /*1410*/  @P0 IADD3.X R11, R11, c[0x0][0x224], RZ, P1, !PT ;  /* 0x000089000b0b0a10 */ /* 0x000fca0000ffe4ff */
[----:B------:R0:W5:Y:S04]  /*1420*/  @P0 LDG.E.128 R76, [R10.64] ;  /* 0x000000060a4c0981 */ /* 0x000168000c1e1d00 */
[----:B------:R0:W5:Y:S04]  /*1430*/  @P0 LDG.E.128 R72, [R10.64+0x10] ;  /* 0x000010060a480981 */ /* 0x000168000c1e1d00 */
[----:B0-----:R-:W3:Y:S01]  /*1440*/  LDG.E.128 R8, [R8.64+0x10] ;  /* 0x0000100608087981 */ /* 0x001ee2000c1e1d00 */
[----:B------:R-:W-:-:S03]  /*1450*/  IADD3 R3, R3, 0x80, RZ ;  /* 0x0000008003037810 */ /* 0x000fc60007ffe0ff */
[----:B---3--:R1:W-:Y:S04]  /*1460*/  STL.64 [R1+0x40], R8 ;  /* 0x0000400801007387 */ /* 0x0083e80000100a00 */
[----:B------:R1:W-:Y:S04]  /*1470*/  STL.64 [R1+0x48], R10 ;  /* 0x0000480a01007387 */ /* 0x0003e80000100a00 */
[----:B--2---:R1:W-:Y:S04]  /*1480*/  STL.64 [R1+0x50], R12 ;  /* 0x0000500c01007387 */ /* 0x0043e80000100a00 */
[----:B------:R1:W-:Y:S02]  /*1490*/  STL.64 [R1+0x58], R14 ;  /* 0x0000580e01007387 */ /* 0x0003e40000100a00 */
.L_x_10479:
[----:B------:R-:W-:Y:S05]  /*14a0*/  BSYNC B0 ;  /* 0x0000000000007941 */ /* 0x000fea0003800000 */
.L_x_10478:
[----:B------:R-:W-:Y:S01]  /*14b0*/  ISETP.GE.U32.AND P0, PT, R25, 0x380, PT ;  /* 0x000003801900780c */ /* 0x000fe20003f06070 */
[----:B------:R-:W-:Y:S01]  /*14c0*/  UIADD3 UR25, UR4, -0x700cb87f, URZ ;  /* 0x8ff3478104197890 */ /* 0x000fe2000fffe03f */
[----:B------:R-:W-:Y:S01]  /*14d0*/  LOP3.LUT R24, R24, 0xffffffbf, RZ, 0xc0, !PT ;  /* 0xffffffbf18187812 */ /* 0x000fe200078ec0ff */
[----:B------:R-:W-:Y:S01]  /*14e0*/  UIADD3 UR26, UR5, -0x695add53, URZ ;  /* 0x96a522ad051a7890 */ /* 0x000fe2000fffe03f */
[----:B------:R-:W-:Y:S01]  /*14f0*/  BSSY B0, `(.L_x_10480) ;  /* 0x000002a000007945 */ /* 0x000fe20003800000 */
[----:B------:R-:W-:-:S08]  /*1500*/  LEA.HI R23, R17, R23, RZ, 0x19 ;  /* 0x0000001711177211 */ /* 0x000fd000078fc8ff */
        /* <DEDUP_REMOVED lines=8> */
[----:B-1----:R-:W-:Y:S01]  /*1590*/  IMAD.SHL.U32 R8, R3, 0x20, RZ ;  /* 0x0000002003087824 */ /* 0x002fe200078e00ff */
[----:B------:R-:W-:-:S10]  /*15a0*/  SHF.R.U32.HI R9, RZ, 0x1b, R3 ;  /* 0x0000001bff097819 */ /* 0x000fd40000011603 */
[----:B------:R-:W-:-:S04]  /*15b0*/  @P0 LEA R6, P1, R3, c[0x0][0x218], 0x5 ;  /* 0x0000860003060a11 */ /* 0x000fc800078228ff */
[----:B------:R-:W-:Y:S02]  /*15c0*/  @P0 LEA.HI.X R7, R3, c[0x0][0x21c], RZ, 0x5, P1 ;  /* 0x0000870003070a11 */ /* 0x000fe400008f2cff */
[----:B------:R-:W-:-:S03]  /*15d0*/  ISETP.NE.U32.AND P1, PT, RZ, c[0x0][0x220], PT ;  /* 0x00008800ff007a0c */ /* 0x000fc60003f25070 */
[----:B------:R0:W5:Y:S01]  /*15e0*/  @P0 LDG.E.128 R68, [R6.64] ;  /* 0x0000000606440981 */ /* 0x000162000c1e1d00 */
[----:B------:R-:W-:-:S03]  /*15f0*/  ISETP.NE.AND.EX P1, PT, RZ, c[0x0][0x224], PT, P1 ;  /* 0x00008900ff007a0c */ /* 0x000fc60003f25310 */
[----:B------:R0:W5:Y:S01]  /*1600*/  @P0 LDG.E.128 R64, [R6.64+0x10] ;  /* 0x0000100606400981 */ /* 0x000162000c1e1d00 */
[----:B------:R-:W-:Y:S01]  /*1610*/  CS2R R62, SRZ ;  /* 0x00000000003e7805 */ /* 0x000fe2000001ff00 */
[----:B------:R-:W-:Y:S01]  /*1620*/  CS2R R60, SRZ ;  /* 0x00000000003c7805 */ /* 0x000fe2000001ff00 */
[----:B------:R-:W-:Y:S01]  /*1630*/  CS2R R58, SRZ ;  /* 0x00000000003a7805 */ /* 0x000fe2000001ff00 */
[----:B------:R-:W-:-:S06]  /*1640*/  CS2R R56, SRZ ;  /* 0x0000000000387805 */ /* 0x000fcc000001ff00 */
[C---:B------:R-:W-:Y:S02]  /*1650*/  @P1 IADD3 R10, P2, R8.reuse, c[0x0][0x220], RZ ;  /* 0x00008800080a1a10 */ /* 0x040fe40007f5e0ff */
[----:B0-----:R-:W-:Y:S01]  /*1660*/  IADD3 R6, P0, R8, c[0x0][0x1b8], RZ ;  /* 0x00006e0008067a10 */ /* 0x001fe20007f1e0ff */
[----:B------:R-:W-:Y:S01]  /*1670*/  IMAD.MOV.U32 R8, RZ, RZ, 0x20 ;  /* 0x00000020ff087424 */ /* 0x000fe200078e00ff */
[C---:B------:R-:W-:Y:S02]  /*1680*/  @P1 IADD3.X R11, R9.reuse, c[0x0][0x224], RZ, P2, !PT ;  /* 0x00008900090b1a10 */ /* 0x040fe400017fe4ff */
[----:B------:R-:W-:Y:S01]  /*1690*/  IADD3.X R7, R9, c[0x0][0x1bc], RZ, P0, !PT ;  /* 0x00006f0009077a10 */ /* 0x000fe200007fe4ff */
[----:B------:R-:W-:Y:S02]  /*16a0*/  IMAD.WIDE.U32 R8, R3, R8, c[0x0][0x1b0] ;  /* 0x00006c0003087625 */ /* 0x000fe400078e0008 */
[----:B------:R0:W5:Y:S04]  /*16b0*/  @P1 LDG.E.128 R60, [R10.64] ;  /* 0x000000060a3c1981 */ /* 0x000168000c1e1d00 */
[----:B------:R0:W5:Y:S04]  /*16c0*/  @P1 LDG.E.128 R56, [R10.64+0x10] ;  /* 0x000010060a381981 */ /* 0x000168000c1e1d00 */
[----:B------:R0:W2:Y:S04]  /*16d0*/  LDG.E.128 R36, [R8.64] ;  /* 0x0000000608247981 */ /* 0x0000a8000c1e1d00 */
[----:B------:R0:W3:Y:S04]  /*16e0*/  LDG.E.128 R32, [R8.64+0x10] ;  /* 0x0000100608207981 */ /* 0x0000e8000c1e1d00 */
[----:B------:R-:W4:Y:S04]  /*16f0*/  LDG.E.128 R12, [R6.64] ;  /* 0x00000006060c7981 */ /* 0x000f28000c1e1d00 */
[----:B0-----:R-:W2:Y:S04]  /*1700*/  LDG.E.128 R8, [R6.64+0x10] ;  /* 0x0000100606087981 */ /* 0x001ea8000c1e1d00 */
[----:B--2---:R0:W-:Y:S04]  /*1710*/  STL.64 [R1], R8 ;  /* 0x0000000801007387 */ /* 0x0041e80000100a00 */
[----:B------:R0:W-:Y:S04]  /*1720*/  STL.64 [R1+0x8], R10 ;  /* 0x0000080a01007387 */ /* 0x0001e80000100a00 */
[----:B----4-:R0:W-:Y:S04]  /*1730*/  STL.64 [R1+0x10], R12 ;  /* 0x0000100c01007387 */ /* 0x0101e80000100a00 */
[----:B------:R0:W-:Y:S04]  /*1740*/  STL.64 [R1+0x18], R14 ;  /* 0x0000180e01007387 */ /* 0x0001e80000100a00 */
[----:B---3--:R0:W-:Y:S04]  /*1750*/  STL.64 [R1+0x20], R32 ;  /* 0x0000202001007387 */ /* 0x0081e80000100a00 */
[----:B------:R0:W-:Y:S04]  /*1760*/  STL.64 [R1+0x28], R34 ;  /* 0x0000282201007387 */ /* 0x0001e80000100a00 */
[----:B------:R0:W-:Y:S04]  /*1770*/  STL.64 [R1+0x30], R36 ;  /* 0x0000302401007387 */ /* 0x0001e80000100a00 */
[----:B------:R0:W-:Y:S02]  /*1780*/  STL.64 [R1+0x38], R38 ;  /* 0x0000382601007387 */ /* 0x0001e40000100a00 */
.L_x_10481:
[----:B------:R-:W-:Y:S05]  /*1790*/  BSYNC B0 ;  /* 0x0000000000007941 */ /* 0x000fea0003800000 */
.L_x_10480:
[----:B------:R-:W-:-:S13]  /*17a0*/  ISETP.GE.AND P0, PT, R23, c[0x0][0x164], PT ;  /* 0x0000590017007a0c */ /* 0x000fda0003f06270 */
[----:B------:R-:W-:Y:S05]  /*17b0*/  @P0 EXIT ;  /* 0x000000000000094d */ /* 0x000fea0003800000 */
[----:B------:R-:W-:Y:S01]  /*17c0*/  SHF.R.S32.HI R2, RZ, 0x3, R2 ;  /* 0x00000003ff027819 */ /* 0x000fe20000011402 */
[C---:B-1----:R-:W-:Y:S01]  /*17d0*/  IMAD.SHL.U32 R7, R17.reuse, 0x20, RZ ;  /* 0x0000002011077824 */ /* 0x042fe200078e00ff */
[----:B------:R-:W-:Y:S01]  /*17e0*/  LOP3.LUT R6, R17, 0x60, RZ, 0xc0, !PT ;  /* 0x0000006011067812 */ /* 0x000fe200078ec0ff */
[----:B------:R-:W-:Y:S01]  /*17f0*/  IMAD.HI.U32 R21, R18, -0x2daee0ad, RZ ;  /* 0xd2511f5312157827 */ /* 0x000fe200078e00ff */
[----:B------:R-:W-:Y:S01]  /*1800*/  LOP3.LUT R3, R2, 0x7f, RZ, 0xc0, !PT ;  /* 0x0000007f02037812 */ /* 0x000fe200078ec0ff */
[----:B------:R-:W-:Y:S01]  /*1810*/  ULDC.U8 UR8, c[0x0][0x1f0] ;  /* 0x00007c0000087ab9 */ /* 0x000fe20000000000 */
[----:B------:R-:W-:Y:S01]  /*1820*/  SHF.R.U32.HI R2, RZ, 0x2, R2 ;  /* 0x00000002ff027819 */ /* 0x000fe20000011602 */
[----:B------:R-:W-:Y:S01]  /*1830*/  IMAD.HI.U32 R22, R20, -0x326172a9, RZ ;  /* 0xcd9e8d5714167827 */ /* 0x000fe200078e00ff */
[----:B0-----:R-:W-:Y:S02]  /*1840*/  LOP3.LUT R8, R7, 0x3e0, RZ, 0xc0, !PT ;  /* 0x000003e007087812 */ /* 0x001fe400078ec0ff */
[----:B------:R-:W-:Y:S01]  /*1850*/  LOP3.LUT R7, R2, 0x3fffffe0, RZ, 0xc0, !PT ;  /* 0x3fffffe002077812 */ /* 0x000fe200078ec0ff */
[C---:B------:R-:W-:Y:S01]  /*1860*/  IMAD.IADD R6, R3.reuse, 0x1, -R6 ;  /* 0x0000000103067824 */ /* 0x040fe200078e0a06 */
[----:B------:R-:W-:Y:S01]  /*1870*/  LOP3.LUT R19, R0, 0x3, RZ, 0xc0, !PT ;  /* 0x0000000300137812 */ /* 0x000fe200078ec0ff */
[----:B------:R-:W-:-:S02]  /*1880*/  IMAD.IADD R8, R3, 0x1, -R8 ;  /* 0x0000000103087824 */ /* 0x000fc400078e0a08 */
[----:B------:R-:W-:Y:S01]  /*1890*/  IMAD R2, R5, -0x2daee0ad, RZ ;  /* 0xd2511f5305027824 */ /* 0x000fe200078e02ff */
[----:B------:R-:W-:Y:S01]  /*18a0*/  IMNMX R6, RZ, R6, !PT ;  /* 0x00000006ff067217 */ /* 0x000fe20007800200 */
[----:B------:R-:W-:Y:S01]  /*18b0*/  IMAD R3, R4, -0x326172a9, RZ ;  /* 0xcd9e8d5704037824 */ /* 0x000fe200078e02ff */
[----:B------:R-:W-:Y:S01]  /*18c0*/  IMNMX R8, RZ, R8, !PT ;  /* 0x00000008ff087217 */ /* 0x000fe20007800200 */
[----:B------:R-:W-:Y:S01]  /*18d0*/  IMAD.MOV.U32 R252, RZ, RZ, 0x1 ;  /* 0x00000001fffc7424 */ /* 0x000fe200078e00ff */
[----:B------:R-:W-:Y:S01]  /*18e0*/  IMNMX R6, R6, 0x20, PT ;  /* 0x0000002006067817 */ /* 0x000fe20003800200 */
[----:B------:R-:W-:Y:S01]  /*18f0*/  IMAD R20, R20, -0x326172a9, RZ ;  /* 0xcd9e8d5714147824 */ /* 0x000fe200078e02ff */
[----:B------:R-:W-:Y:S01]  /*1900*/  LOP3.LUT R21, R21, UR26, R2, 0x96, !PT ;  /* 0x0000001a15157c12 */ /* 0x000fe2000f8e9602 */
[----:B------:R-:W-:Y:S01]  /*1910*/  IMAD R18, R18, -0x2daee0ad, RZ ;  /* 0xd2511f5312127824 */ /* 0x000fe200078e02ff */
[----:B------:R-:W-:Y:S01]  /*1920*/  IMNMX R8, R8, 0x20, PT ;  /* 0x0000002008087817 */ /* 0x000fe20003800200 */
[----:B------:R-:W-:Y:S01]  /*1930*/  IMAD.IADD R6, R6, 0x1, R7 ;  /* 0x0000000106067824 */ /* 0x000fe200078e0207 */
[----:B------:R-:W-:Y:S01]  /*1940*/  LOP3.LUT R22, R22, UR25, R3, 0x96, !PT ;  /* 0x0000001916167c12 */ /* 0x000fe2000f8e9603 */
[----:B------:R-:W-:-:S02]  /*1950*/  IMAD.MOV.U32 R17, RZ, RZ, RZ ;  /* 0x000000ffff117224 */ /* 0x000fc400078e00ff */
[----:B------:R-:W-:Y:S02]  /*1960*/  IMAD.SHL.U32 R6, R6, 0x8, RZ ;  /* 0x0000000806067824 */ /* 0x000fe400078e00ff */
[----:B------:R-:W-:-:S04]  /*1970*/  IMAD.IADD R8, R7, 0x1, R8 ;  /* 0x0000000107087824 */ /* 0x000fc800078e0208 */
[----:B------:R-:W0:Y:S01]  /*1980*/  I2F.U32 R6, R6 ;  /* 0x0000000600067306 */ /* 0x000e220000201000 */
[----:B------:R-:W-:-:S07]  /*1990*/  IMAD.SHL.U32 R0, R8, 0x8, RZ ;  /* 0x0000000808007824 */ /* 0x000fce00078e00ff */
[----:B0-----:R-:W0:Y:S02]  /*19a0*/  MUFU.RCP R2, R6 ;  /* 0x0000000600027308 */ /* 0x001e240000001000 */
[----:B0-----:R0:W-:Y:S04]  /*19b0*/  STL [R1+0x120], R2 ;  /* 0x0001200201007387 */ /* 0x0011e80000100800 */
[----:B------:R0:W-:Y:S02]  /*19c0*/  STL [R1+0x124], R0 ;  /* 0x0001240001007387 */ /* 0x0001e40000100800 */
.L_x_11415:
[----:B------:R-:W1:Y:S01]  /*19d0*/  S2R R248, SR_TID.X ;  /* 0x0000000000f87919 */ /* 0x000e620000002100 */
[----:B------:R-:W-:Y:S01]  /*19e0*/  IMAD R16, R23, c[0x0][0x168], RZ ;  /* 0x00005a0017107a24 */ /* 0x000fe200078e02ff */
[----:B------:R-:W-:Y:S01]  /*19f0*/  LOP3.LUT P0, RZ, R24, 0x20, RZ, 0xc0, !PT ;  /* 0x0000002018ff7812 */ /* 0x000fe2000780c0ff */
[----:B------:R-:W-:Y:S03]  /*1a00*/  BSSY B0, `(.L_x_10482) ;  /* 0x00005c0000007945 */ /* 0x000fe60003800000 */
[----:B------:R-:W-:-:S04]  /*1a10*/  SHF.R.S32.HI R112, RZ, 0x1f, R16 ;  /* 0x0000001fff707819 */ /* 0x000fc80000011410 */
[----:B------:R-:W-:Y:S02]  /*1a20*/  LEA.HI R16, R112, R16, RZ, 0x3 ;  /* 0x0000001070107211 */ /* 0x000fe400078f18ff */
[----:B-1----:R-:W-:-:S04]  /*1a30*/  LOP3.LUT R112, R248, 0x7f, RZ, 0xc0, !PT ;  /* 0x0000007ff8707812 */ /* 0x002fc800078ec0ff */
[----:B------:R-:W-:-:S05]  /*1a40*/  LEA.HI.SX32 R16, R16, R112, 0x1d ;  /* 0x0000007010107211 */ /* 0x000fca00078feaff */
[----:B------:R-:W-:Y:S01]  /*1a50*/  IMAD.MOV.U32 R146, RZ, RZ, R16 ;  /* 0x000000ffff927224 */ /* 0x000fe200078e0010 */
        /* <DEDUP_REMOVED lines=11> */
[----:B-1----:R-:W-:-:S12]  /*1b10*/  IMAD.MOV.U32 R112, RZ, RZ, 0x10 ;  /* 0x00000010ff707424 */ /* 0x002fd800078e00ff */
[C---:B------:R-:W-:Y:S01]  /*1b20*/  @P0 LEA R114, P1, R16.reuse, c[0x0][0x180], 0x4 ;  /* 0x0000600010720a11 */ /* 0x040fe200078220ff */
[----:B------:R-:W-:-:S03]  /*1b30*/  IMAD.WIDE.U32 R112, R16, R112, c[0x0][0x170] ;  /* 0x00005c0010707625 */ /* 0x000fc600078e0070 */
[----:B------:R-:W-:-:S05]  /*1b40*/  @P0 LEA.HI.X R115, R16, c[0x0][0x184], RZ, 0x4, P1 ;  /* 0x0000610010730a11 */ /* 0x000fca00008f24ff */
[----:B------:R1:W5:Y:S04]  /*1b50*/  @P0 LDG.E.128 R48, [R114.64] ;  /* 0x0000000672300981 */ /* 0x000368000c1e1d00 */
[----:B-1----:R-:W5:Y:S01]  /*1b60*/  LDG.E.128 R112, [R112.64] ;  /* 0x0000000670707981 */ /* 0x002f62000c1e1d00 */
        /* <DEDUP_REMOVED lines=11> */
.L_x_10485:
[----:B------:R-:W-:Y:S02]  /*1c20*/  IMAD.MOV.U32 R15, RZ, RZ, R20 ;  /* 0x000000ffff0f7224 */ /* 0x000fe400078e0014 */
.L_x_10486:
[----:B------:R-:W-:Y:S05]  /*1c30*/  BSYNC B1 ;  /* 0x0000000000017941 */ /* 0x000fea0003800000 */
.L_x_10484:
        /* <DEDUP_REMOVED lines=16> */
.L_x_10490:
[----:B------:R-:W-:Y:S05]  /*1d40*/  BSYNC B2 ;  /* 0x0000000000027941 */ /* 0x000fea0003800000 */
.L_x_10489:
        /* <DEDUP_REMOVED lines=41> */
[----:B------:R-:W-:Y:S01]  /*1fe0*/  LOP3.LUT R22, R147, UR25, R20, 0x96, !PT ;  /* 0x0000001993167c12 */ /* 0x000fe2000f8e9614 */
[----:B------:R-:W-:Y:S02]  /*1ff0*/  IMAD.MOV.U32 R20, RZ, RZ, R146 ;  /* 0x000000ffff147224 */ /* 0x000fe400078e0092 */
.L_x_10488:
[----:B------:R-:W-:Y:S05]  /*2000*/  BSYNC B1 ;  /* 0x0000000000017941 */ /* 0x000fea0003800000 */
.L_x_10487:
[----:B------:R-:W1:Y:S01]  /*2010*/  I2F.U32 R15, R15 ;  /* 0x0000000f000f7306 */ /* 0x000e620000201000 */
[----:B------:R-:W-:Y:S01]  /*2020*/  IMAD.MOV.U32 R172, RZ, RZ, 0x2f800000 ;  /* 0x2f800000ffac7424 */ /* 0x000fe200078e00ff */
[----:B------:R-:W-:Y:S02]  /*2030*/  ISETP.NE.U32.AND P1, PT, RZ, c[0x0][0x178], PT ;  /* 0x00005e00ff007a0c */ /* 0x000fe40003f25070 */
[----:B------:R-:W-:Y:S02]  /*2040*/  LOP3.LUT R24, R24, 0xfffffff7, RZ, 0xc0, !PT ;  /* 0xfffffff718187812 */ /* 0x000fe400078ec0ff */
[----:B------:R-:W-:Y:S01]  /*2050*/  ISETP.NE.AND.EX P1, PT, RZ, c[0x0][0x17c], PT, P1 ;  /* 0x00005f00ff007a0c */ /* 0x000fe20003f25310 */
        /* <DEDUP_REMOVED lines=13> */
.L_x_10491:
        /* <DEDUP_REMOVED lines=12> */
.L_x_10494:
[----:B------:R-:W-:Y:S02]  /*21f0*/  IMAD.MOV.U32 R14, RZ, RZ, R20 ;  /* 0x000000ffff0e7224 */ /* 0x000fe400078e0014 */
.L_x_10495:
[----:B------:R-:W-:Y:S05]  /*2200*/  BSYNC B1 ;  /* 0x0000000000017941 */ /* 0x000fea0003800000 */
.L_x_10493:
        /* <DEDUP_REMOVED lines=16> */
.L_x_10499:
[----:B------:R-:W-:Y:S05]  /*2310*/  BSYNC B2 ;  /* 0x0000000000027941 */ /* 0x000fea0003800000 */
.L_x_10498:
        /* <DEDUP_REMOVED lines=43> */
.L_x_10497:
[----:B------:R-:W-:Y:S05]  /*25d0*/  BSYNC B1 ;  /* 0x0000000000017941 */ /* 0x000fea0003800000 */
.L_x_10496:
        /* <DEDUP_REMOVED lines=10> */
.L_x_10492:
        /* <DEDUP_REMOVED lines=12> */
.L_x_10501:
[----:B------:R-:W-:Y:S02]  /*2740*/  IMAD.MOV.U32 R29, RZ, RZ, R20 ;  /* 0x000000ffff1d7224 */ /* 0x000fe400078e0014 */
.L_x_10502:
[----:B------:R-:W-:Y:S05]  /*2750*/  BSYNC B1 ;  /* 0x0000000000017941 */ /* 0x000fea0003800000 */
.L_x_10500:
        /* <DEDUP_REMOVED lines=16> */
.L_x_10506:
[----:B------:R-:W-:Y:S05]  /*2860*/  BSYNC B2 ;  /* 0x0000000000027941 */ /* 0x000fea0003800000 */
.L_x_10505:
        /* <DEDUP_REMOVED lines=40> */
[----:B------:R-:W-:Y:S01]  /*2af0*/  IMAD.MOV.U32 R19, RZ, RZ, RZ ;  /* 0x000000ffff137224 */ /* 0x000fe200078e00ff */
[----:B------:R-:W-:Y:S01]  /*2b00*/  LOP3.LUT R22, R147, UR25, R20, 0x96, !PT ;  /* 0x0000001993167c12 */ /* 0x000fe2000f8e9614 */
[----:B------:R-:W-:Y:S02]  /*2b10*/  IMAD.MOV.U32 R20, RZ, RZ, R146 ;  /* 0x000000ffff147224 */ /* 0x000fe400078e0092 */
.L_x_10504:
[----:B------:R-:W-:Y:S05]  /*2b20*/  BSYNC B1 ;  /* 0x0000000000017941 */ /* 0x000fea0003800000 */
.L_x_10503:
        /* <DEDUP_REMOVED lines=15> */
.L_x_10507:
        /* <DEDUP_REMOVED lines=12> */
.L_x_10510:
[----:B------:R-:W-:Y:S02]  /*2ce0*/  IMAD.MOV.U32 R13, RZ, RZ, R20 ;  /* 0x000000ffff0d7224 */ /* 0x000fe400078e0014 */
.L_x_10511:
[----:B------:R-:W-:Y:S05]  /*2cf0*/  BSYNC B1 ;  /* 0x0000000000017941 */ /* 0x000fea0003800000 */
.L_x_10509:
        /* <DEDUP_REMOVED lines=16> */
.L_x_10515:
[----:B------:R-:W-:Y:S05]  /*2e00*/  BSYNC B2 ;  /* 0x0000000000027941 */ /* 0x000fea0003800000 */
.L_x_10514:
        /* <DEDUP_REMOVED lines=43> */
.L_x_10513:
[----:B------:R-:W-:Y:S05]  /*30c0*/  BSYNC B1 ;  /* 0x0000000000017941 */ /* 0x000fea0003800000 */
.L_x_10512:
        /* <DEDUP_REMOVED lines=10> */
.L_x_10508:
        /* <DEDUP_REMOVED lines=12> */
.L_x_10517:
[----:B------:R-:W-:Y:S02]  /*3230*/  IMAD.MOV.U32 R30, RZ, RZ, R20 ;  /* 0x000000ffff1e7224 */ /* 0x000fe400078e0014 */
.L_x_10518:
[----:B------:R-:W-:Y:S05]  /*3240*/  BSYNC B1 ;  /* 0x0000000000017941 */ /* 0x000fea0003800000 */
.L_x_10516:
        /* <DEDUP_REMOVED lines=16> */
.L_x_10522:
[----:B------:R-:W-:Y:S05]  /*3350*/  BSYNC B2 ;  /* 0x0000000000027941 */ /* 0x000fea0003800000 */
.L_x_10521:
        /* <DEDUP_REMOVED lines=43> */
.L_x_10520:
[----:B------:R-:W-:Y:S05]  /*3610*/  BSYNC B1 ;  /* 0x0000000000017941 */ /* 0x000fea0003800000 */
.L_x_10519:
        /* <DEDUP_REMOVED lines=15> */
.L_x_10523:
        /* <DEDUP_REMOVED lines=12> */
.L_x_10526:
[----:B------:R-:W-:Y:S02]  /*37d0*/  IMAD.MOV.U32 R12, RZ, RZ, R20 ;  /* 0x000000ffff0c7224 */ /* 0x000fe400078e0014 */
.L_x_10527:
[----:B------:R-:W-:Y:S05]  /*37e0*/  BSYNC B1 ;  /* 0x0000000000017941 */ /* 0x000fea0003800000 */
.L_x_10525:
        /* <DEDUP_REMOVED lines=16> */
.L_x_10531:
[----:B------:R-:W-:Y:S05]  /*38f0*/  BSYNC B2 ;  /* 0x0000000000027941 */ /* 0x000fea0003800000 */
.L_x_10530:
        /* <DEDUP_REMOVED lines=43> */
.L_x_10529:
[----:B------:R-:W-:Y:S05]  /*3bb0*/  BSYNC B1 ;  /* 0x0000000000017941 */ /* 0x000fea0003800000 */
.L_x_10528:
        /* <DEDUP_REMOVED lines=10> */
.L_x_10524:
        /* <DEDUP_REMOVED lines=12> */
.L_x_10533:
[----:B------:R-:W-:Y:S02]  /*3d20*/  IMAD.MOV.U32 R43, RZ, RZ, R20 ;  /* 0x000000ffff2b7224 */ /* 0x000fe400078e0014 */
.L_x_10534:
[----:B------:R-:W-:Y:S05]  /*3d30*/  BSYNC B1 ;  /* 0x0000000000017941 */ /* 0x000fea0003800000 */
.L_x_10532:
        /* <DEDUP_REMOVED lines=16> */
.L_x_10538:
[----:B------:R-:W-:Y:S05]  /*3e40*/  BSYNC B2 ;  /* 0x0000000000027941 */ /* 0x000fea0003800000 */
.L_x_10537:
        /* <DEDUP_REMOVED lines=43> */
.L_x_10536:
[----:B------:R-:W-:Y:S05]  /*4100*/  BSYNC B1 ;  /* 0x0000000000017941 */ /* 0x000fea0003800000 */
.L_x_10535:
        /* <DEDUP_REMOVED lines=15> */
.L_x_10539:
        /* <DEDUP_REMOVED lines=12> */
.L_x_10542:
[----:B------:R-:W-:Y:S02]  /*42c0*/  IMAD.MOV.U32 R11, RZ, RZ, R20 ;  /* 0x000000ffff0b7224 */ /* 0x000fe400078e0014 */
.L_x_10543:
[----:B------:R-:W-:Y:S05]  /*42d0*/  BSYNC B1 ;  /* 0x0000000000017941 */ /* 0x000fea0003800000 */
.L_x_10541:
        /* <DEDUP_REMOVED lines=16> */
.L_x_10547:
[----:B------:R-:W-:Y:S05]  /*43e0*/  BSYNC B2 ;  /* 0x0000000000027941 */ /* 0x000fea0003800000 */
.L_x_10546:
        /* <DEDUP_REMOVED lines=42> */
[----:B------:R-:W-:Y:S02]  /*4690*/  IMAD.MOV.U32 R112, RZ, RZ, RZ ;  /* 0x000000ffff707224 */ /* 0x000fe400078e00ff */
.L_x_10545:
[----:B------:R-:W-:Y:S05]  /*46a0*/  BSYNC B1 ;  /* 0x0000000000017941 */ /* 0x000fea0003800000 */
.L_x_10544:
        /* <DEDUP_REMOVED lines=10> */
.L_x_10540:
        /* <DEDUP_REMOVED lines=12> */
.L_x_10549:
[----:B------:R-:W-:Y:S02]  /*4810*/  IMAD.MOV.U32 R44, RZ, RZ, R20 ;  /* 0x000000ffff2c7224 */ /* 0x000fe400078e0014 */
.L_x_10550:
[----:B------:R-:W-:Y:S05]  /*4820*/  BSYNC B1 ;  /* 0x0000000000017941 */ /* 0x000fea0003800000 */
.L_x_10548:
        /* <DEDUP_REMOVED lines=16> */
.L_x_10554:
[----:B------:R-:W-:Y:S05]  /*4930*/  BSYNC B2 ;  /* 0x0000000000027941 */ /* 0x000fea0003800000 */
.L_x_10553:
        /* <DEDUP_REMOVED lines=43> */
.L_x_10552:
[----:B------:R-:W-:Y:S05]  /*4bf0*/  BSYNC B1 ;  /* 0x0000000000017941 */ /* 0x000fea0003800000 */
.L_x_10551:
        /* <DEDUP_REMOVED lines=13> */
.L_x_10555:
        /* <DEDUP_REMOVED lines=12> */
.L_x_10558:
[----:B------:R-:W-:Y:S02]  /*4d90*/  IMAD.MOV.U32 R10, RZ, RZ, R20 ;  /* 0x000000ffff0a7224 */ /* 0x000fe400078e0014 */
.L_x_10559:
[----:B------:R-:W-:Y:S05]  /*4da0*/  BSYNC B1 ;  /* 0x0000000000017941 */ /* 0x000fea0003800000 */
.L_x_10557:
        /* <DEDUP_REMOVED lines=16> */
.L_x_10563:
[----:B------:R-:W-:Y:S05]  /*4eb0*/  BSYNC B2 ;  /* 0x0000000000027941 */ /* 0x000fea0003800000 */
.L_x_10562:
        /* <DEDUP_REMOVED lines=43> */
.L_x_10561:
[----:B------:R-:W-:Y:S05]  /*5170*/  BSYNC B1 ;  /* 0x0000000000017941 */ /* 0x000fea0003800000 */
.L_x_10560:
        /* <DEDUP_REMOVED lines=10> */
.L_x_10556:
        /* <DEDUP_REMOVED lines=12> */
.L_x_10565:
[----:B------:R-:W-:Y:S02]  /*52e0*/  IMAD.MOV.U32 R125, RZ, RZ, R20 ;  /* 0x000000ffff7d7224 */ /* 0x000fe400078e0014 */
.L_x_10566:
[----:B------:R-:W-:Y:S05]  /*52f0*/  BSYNC B1 ;  /* 0x0000000000017941 */ /* 0x000fea0003800000 */
.L_x_10564:
        /* <DEDUP_REMOVED lines=16> */
.L_x_10570:
[----:B------:R-:W-:Y:S05]  /*5400*/  BSYNC B2 ;  /* 0x0000000000027941 */ /* 0x000fea0003800000 */
.L_x_10569:
        /* <DEDUP_REMOVED lines=43> */
.L_x_10568:
[----:B------:R-:W-:Y:S05]  /*56c0*/  BSYNC B1 ;  /* 0x0000000000017941 */ /* 0x000fea0003800000 */
.L_x_10567:
        /* <DEDUP_REMOVED lines=13> */
.L_x_10571:
        /* <DEDUP_REMOVED lines=12> */
.L_x_10574:
[----:B------:R-:W-:Y:S02]  /*5860*/  IMAD.MOV.U32 R9, RZ, RZ, R20 ;  /* 0x000000ffff097224 */ /* 0x000fe400078e0014 */
.L_x_10575:
[----:B------:R-:W-:Y:S05]  /*5870*/  BSYNC B1 ;  /* 0x0000000000017941 */ /* 0x000fea0003800000 */
.L_x_10573:
        /* <DEDUP_REMOVED lines=16> */
.L_x_10579:
[----:B------:R-:W-:Y:S05]  /*5980*/  BSYNC B2 ;  /* 0x0000000000027941 */ /* 0x000fea0003800000 */
.L_x_10578:
        /* <DEDUP_REMOVED lines=43> */
.L_x_10577:
[----:B------:R-:W-:Y:S05]  /*5c40*/  BSYNC B1 ;  /* 0x0000000000017941 */ /* 0x000fea0003800000 */
.L_x_10576:
        /* <DEDUP_REMOVED lines=10> */
.L_x_10572:
        /* <DEDUP_REMOVED lines=12> */
.L_x_10581:
[----:B------:R-:W-:Y:S02]  /*5db0*/  IMAD.MOV.U32 R114, RZ, RZ, R20 ;  /* 0x000000ffff727224 */ /* 0x000fe400078e0014 */
.L_x_10582:
[----:B------:R-:W-:Y:S05]  /*5dc0*/  BSYNC B1 ;  /* 0x0000000000017941 */ /* 0x000fea0003800000 */
.L_x_10580:
        /* <DEDUP_REMOVED lines=16> */
.L_x_10586:
[----:B------:R-:W-:Y:S05]  /*5ed0*/  BSYNC B2 ;  /* 0x0000000000027941 */ /* 0x000fea0003800000 */
.L_x_10585:
        /* <DEDUP_REMOVED lines=43> */
.L_x_10584:
[----:B------:R-:W-:Y:S05]  /*6190*/  BSYNC B1 ;  /* 0x0000000000017941 */ /* 0x000fea0003800000 */
.L_x_10583:
        /* <DEDUP_REMOVED lines=13> */
.L_x_10587:
        /* <DEDUP_REMOVED lines=12> */
.L_x_10590:
[----:B------:R-:W-:Y:S02]  /*6330*/  IMAD.MOV.U32 R8, RZ, RZ, R20 ;  /* 0x000000ffff087224 */ /* 0x000fe400078e0014 */
.L_x_10591:
[----:B------:R-:W-:Y:S05]  /*6340*/  BSYNC B1 ;  /* 0x0000000000017941 */ /* 0x000fea0003800000 */
.L_x_10589:
        /* <DEDUP_REMOVED lines=16> */
.L_x_10595:
[----:B------:R-:W-:Y:S05]  /*6450*/  BSYNC B2 ;  /* 0x0000000000027941 */ /* 0x000fea0003800000 */
.L_x_10594:
        /* <DEDUP_REMOVED lines=43> */
.L_x_10593:
[----:B------:R-:W-:Y:S05]  /*6710*/  BSYNC B1 ;  /* 0x0000000000017941 */ /* 0x000fea0003800000 */
.L_x_10592:
        /* <DEDUP_REMOVED lines=10> */
.L_x_10588:
        /* <DEDUP_REMOVED lines=12> */
.L_x_10597:
[----:B------:R-:W-:Y:S02]  /*6880*/  IMAD.MOV.U32 R114, RZ, RZ, R20 ;  /* 0x000000ffff727224 */ /* 0x000fe400078e0014 */
.L_x_10598:
[----:B------:R-:W-:Y:S05]  /*6890*/  BSYNC B1 ;  /* 0x0000000000017941 */ /* 0x000fea0003800000 */
.L_x_10596:
        /* <DEDUP_REMOVED lines=16> */
.L_x_10602:
[----:B------:R-:W-:Y:S05]  /*69a0*/  BSYNC B2 ;  /* 0x0000000000027941 */ /* 0x000fea0003800000 */
.L_x_10601:
        /* <DEDUP_REMOVED lines=43> */
.L_x_10600:
[----:B------:R-:W-:Y:S05]  /*6c60*/  BSYNC B1 ;  /* 0x0000000000017941 */ /* 0x000fea0003800000 */
.L_x_10599:
        /* <DEDUP_REMOVED lines=13> */
.L_x_10603:
        /* <DEDUP_REMOVED lines=12> */
.L_x_10606:
[----:B------:R-:W-:Y:S02]  /*6e00*/  IMAD.MOV.U32 R7, RZ, RZ, R20 ;  /* 0x000000ffff077224 */ /* 0x000fe400078e0014 */
.L_x_10607:
[----:B------:R-:W-:Y:S05]  /*6e10*/  BSYNC B1 ;  /* 0x0000000000017941 */ /* 0x000fea0003800000 */
.L_x_10605:
        /* <DEDUP_REMOVED lines=16> */
.L_x_10611:
[----:B------:R-:W-:Y:S05]  /*6f20*/  BSYNC B2 ;  /* 0x0000000000027941 */ /* 0x000fea0003800000 */
.L_x_10610:
        /* <DEDUP_REMOVED lines=43> */
.L_x_10609:
[----:B------:R-:W-:Y:S05]  /*71e0*/  BSYNC B1 ;  /* 0x0000000000017941 */ /* 0x000fea0003800000 */
.L_x_10608:
        /* <DEDUP_REMOVED lines=10> */
.L_x_10604:
[C---:B------:R-:W-:Y:S01]  /*7290*/  LEA R146, P0, R16.reuse, c[0x0][0x188], 0x4 ;  /* 0x0000620010927a11 */ /* 0x040fe200078020ff */
[C---:B------:R-:W-:Y:S01]  /*72a0*/  IMAD.SHL.U32 R173, R16.reuse, 0x8, RZ ;  /* 0x0000000810ad7824 */ /* 0x040fe200078e00ff */
[----:B------:R-:W-:Y:S02]  /*72b0*/  F2FP.BF16.PACK_AB R115, R139, R126 ;  /* 0x0000007e8b73723e */ /* 0x000fe400000010ff */
[----:B------:R-:W-:Y:S02]  /*72c0*/  LEA.HI.X R147, R16, c[0x0][0x18c], RZ, 0x4, P0 ;  /* 0x0000630010937a11 */ /* 0x000fe400000f24ff */
[----:B------:R-:W-:Y:S02]  /*72d0*/  F2FP.BF16.PACK_AB R114, R125, R44 ;  /* 0x0000002c7d72723e */ /* 0x000fe400000010ff */
[----:B------:R-:W-:Y:S02]  /*72e0*/  F2FP.BF16.PACK_AB R113, R43, R30 ;  /* 0x0000001e2b71723e */ /* 0x000fe400000010ff */
[----:B------:R-:W-:-:S02]  /*72f0*/  F2FP.BF16.PACK_AB R112, R29, R15 ;  /* 0x0000000f1d70723e */ /* 0x000fc400000010ff */
[C---:B------:R-:W-:Y:S02]  /*7300*/  LOP3.LUT P0, RZ, R24.reuse, 0x4, RZ, 0xc0, !PT ;  /* 0x0000000418ff7812 */ /* 0x040fe4000780c0ff */
[----:B------:R-:W-:Y:S01]  /*7310*/  LOP3.LUT P6, RZ, R24, 0x8, RZ, 0xc0, !PT ;  /* 0x0000000818ff7812 */ /* 0x000fe200078cc0ff */
[----:B------:R1:W-:Y:S01]  /*7320*/  STG.E.128 [R146.64], R112 ;  /* 0x0000007092007986 */ /* 0x0003e2000c101d06 */
[----:B------:R-:W-:Y:S02]  /*7330*/  SHF.L.U64.HI R172, R16, 0x3, RZ ;  /* 0x0000000310ac7819 */ /* 0x000fe400000102ff */
[C---:B------:R-:W-:Y:S02]  /*7340*/  LOP3.LUT P1, RZ, R24.reuse, 0x10, RZ, 0xc0, !PT ;  /* 0x0000001018ff7812 */ /* 0x040fe4000782c0ff */
[----:B-1----:R-:W-:Y:S02]  /*7350*/  SEL R114, RZ, 0x10000, P4 ;  /* 0x00010000ff727807 */ /* 0x002fe40002000000 */
        /* <DEDUP_REMOVED lines=14> */
[----:B------:R-:W-:Y:S02]  /*7440*/  SEL R114, RZ, 0x1, P6 ;  /* 0x00000001ff727807 */ /* 0x000fe40003000000 */
[----:B------:R-:W-:Y:S02]  /*7450*/  LOP3.LUT R113, R113, R147, R115, 0xfe, !PT ;  /* 0x0000009371717212 */ /* 0x000fe400078efe73 */
[----:B------:R-:W-:Y:S02]  /*7460*/  LOP3.LUT R112, R112, R114, RZ, 0xfc, !PT ;  /* 0x0000007270707212 */ /* 0x000fe400078efcff */
[----:B------:R-:W-:-:S04]  /*7470*/  IADD3 R114, P0, R173, c[0x0][0x190], RZ ;  /* 0x00006400ad727a10 */ /* 0x000fc80007f1e0ff */
[----:B------:R-:W-:-:S05]  /*7480*/  IADD3.X R115, R172, c[0x0][0x194], RZ, P0, !PT ;  /* 0x00006500ac737a10 */ /* 0x000fca00007fe4ff */
[----:B------:R1:W-:Y:S01]  /*7490*/  STG.E.64 [R114.64], R112 ;  /* 0x0000007072007986 */ /* 0x0003e2000c101b06 */
[----:B------:R-:W-:Y:S05]  /*74a0*/  @!P1 BRA `(.L_x_10612) ;  /* 0x0000014000009947 */ /* 0x000fea0003800000 */
[----:B-1----:R-:W-:Y:S01]  /*74b0*/  IMAD.U32 R112, R8, 0x10000, RZ ;  /* 0x0001000008707824 */ /* 0x002fe200078e00ff */
[----:B------:R-:W-:Y:S02]  /*74c0*/  LOP3.LUT R113, R7, 0xffff, RZ, 0xc0, !PT ;  /* 0x0000ffff07717812 */ /* 0x000fe400078ec0ff */
[----:B------:R-:W-:Y:S02]  /*74d0*/  LOP3.LUT R114, R12, 0xff, RZ, 0xc0, !PT ;  /* 0x000000ff0c727812 */ /* 0x000fe400078ec0ff */
[----:B------:R-:W-:Y:S02]  /*74e0*/  LOP3.LUT R112, R112, 0xff0000, RZ, 0xc0, !PT ;  /* 0x00ff000070707812 */ /* 0x000fe400078ec0ff */
[----:B------:R-:W-:Y:S01]  /*74f0*/  LOP3.LUT R146, R13, 0xff, RZ, 0xc0, !PT ;  /* 0x000000ff0d927812 */ /* 0x000fe200078ec0ff */
[----:B------:R-:W-:Y:S01]  /*7500*/  IMAD.WIDE.U32 R114, R114, 0x10000, RZ ;  /* 0x0001000072727825 */ /* 0x000fe200078e00ff */
[----:B------:R-:W-:-:S02]  /*7510*/  PRMT R113, R112, 0x4210, R113 ;  /* 0x0000421070717816 */ /* 0x000fc40000000071 */
[----:B------:R-:W-:Y:S01]  /*7520*/  PRMT R112, R9, 0x7104, RZ ;  /* 0x0000710409707816 */ /* 0x000fe200000000ff */
[----:B------:R-:W-:-:S03]  /*7530*/  IMAD.WIDE.U32 R146, R146, 0x100, RZ ;  /* 0x0000010092927825 */ /* 0x000fc600078e00ff */
[----:B------:R-:W-:Y:S02]  /*7540*/  LOP3.LUT R113, R113, 0xff00, R112, 0xf8, !PT ;  /* 0x0000ff0071717812 */ /* 0x000fe400078ef870 */
[----:B------:R-:W-:Y:S02]  /*7550*/  LOP3.LUT R112, R11, 0xff, RZ, 0xc0, !PT ;  /* 0x000000ff0b707812 */ /* 0x000fe400078ec0ff */
        /* <DEDUP_REMOVED lines=9> */
.L_x_10612:
[----:B------:R-:W-:Y:S02]  /*75f0*/  IADD3 R146, R16, 0x80, RZ ;  /* 0x0000008010927810 */ /* 0x000fe40007ffe0ff */
.L_x_10483:
[----:B------:R-:W-:Y:S05]  /*7600*/  BSYNC B0 ;  /* 0x0000000000007941 */ /* 0x000fea0003800000 */
.L_x_10482:
[----:B------:R-:W-:Y:S01]  /*7610*/  LOP3.LUT P0, RZ, R24, 0x800, RZ, 0xc0, !PT ;  /* 0x0000080018ff7812 */ /* 0x000fe2000780c0ff */
[----:B------:R-:W-:-:S12]  /*7620*/  BSSY B0, `(.L_x_10613) ;  /* 0x00005bb000007945 */ /* 0x000fd80003800000 */
[----:B------:R-:W-:Y:S05]  /*7630*/  @!P0 BRA `(.L_x_10614) ;  /* 0x00005b9000008947 */ /* 0x000fea0003800000 */
[----:B------:R-:W-:Y:S02]  /*7640*/  ISETP.NE.U32.AND P0, PT, RZ, c[0x0][0x178], PT ;  /* 0x00005e00ff007a0c */ /* 0x000fe40003f05070 */
[----:B------:R-:W-:Y:S02]  /*7650*/  LOP3.LUT R24, R24, 0xffffffef, RZ, 0xc0, !PT ;  /* 0xffffffef18187812 */ /* 0x000fe400078ec0ff */
[----:B------:R-:W-:-:S13]  /*7660*/  ISETP.NE.AND.EX P2, PT, RZ, c[0x0][0x17c], PT, P0 ;  /* 0x00005f00ff007a0c */ /* 0x000fda0003f45300 */
[----:B-1----:R-:W-:Y:S01]  /*7670*/  @P2 LEA R112, P0, R146, c[0x0][0x178], 0x4 ;  /* 0x00005e0092702a11 */ /* 0x002fe200078020ff */
        /* <DEDUP_REMOVED lines=23> */
.L_x_10616:
[----:B------:R-:W-:Y:S02]  /*77f0*/  IMAD.MOV.U32 R6, RZ, RZ, R20 ;  /* 0x000000ffff067224 */ /* 0x000fe400078e0014 */
.L_x_10617:
[----:B------:R-:W-:Y:S05]  /*7800*/  BSYNC B1 ;  /* 0x0000000000017941 */ /* 0x000fea0003800000 */
.L_x_10615:
        /* <DEDUP_REMOVED lines=16> */
.L_x_10621:
[----:B------:R-:W-:Y:S05]  /*7910*/  BSYNC B2 ;  /* 0x0000000000027941 */ /* 0x000fea0003800000 */
.L_x_10620:
        /* <DEDUP_REMOVED lines=43> */
.L_x_10619:
[----:B------:R-:W-:Y:S05]  /*7bd0*/  BSYNC B1 ;  /* 0x0000000000017941 */ /* 0x000fea0003800000 */
.L_x_10618:
        /* <DEDUP_REMOVED lines=18> */
.L_x_10622:
        /* <DEDUP_REMOVED lines=12> */
.L_x_10625:
[----:B------:R-:W-:Y:S02]  /*7dc0*/  IMAD.MOV.U32 R14, RZ, RZ, R20 ;  /* 0x000000ffff0e7224 */ /* 0x000fe400078e0014 */
.L_x_10626:
[----:B------:R-:W-:Y:S05]  /*7dd0*/  BSYNC B1 ;  /* 0x0000000000017941 */ /* 0x000fea0003800000 */
.L_x_10624:
        /* <DEDUP_REMOVED lines=16> */
.L_x_10630:
[----:B------:R-:W-:Y:S05]  /*7ee0*/  BSYNC B2 ;  /* 0x0000000000027941 */ /* 0x000fea0003800000 */
.L_x_10629:
        /* <DEDUP_REMOVED lines=43> */
.L_x_10628:
[----:B------:R-:W-:Y:S05]  /*81a0*/  BSYNC B1 ;  /* 0x0000000000017941 */ /* 0x000fea0003800000 */
.L_x_10627:
        /* <DEDUP_REMOVED lines=10> */
.L_x_10623:
        /* <DEDUP_REMOVED lines=12> */
.L_x_10632:
[----:B------:R-:W-:Y:S02]  /*8310*/  IMAD.MOV.U32 R31, RZ, RZ, R20 ;  /* 0x000000ffff1f7224 */ /* 0x000fe400078e0014 */
.L_x_10633:
[----:B------:R-:W-:Y:S05]  /*8320*/  BSYNC B1 ;  /* 0x0000000000017941 */ /* 0x000fea0003800000 */
.L_x_10631:
        /* <DEDUP_REMOVED lines=16> */
.L_x_10637:
[----:B------:R-:W-:Y:S05]  /*8430*/  BSYNC B2 ;  /* 0x0000000000027941 */ /* 0x000fea0003800000 */
.L_x_10636:
        /* <DEDUP_REMOVED lines=43> */
.L_x_10635:
[----:B------:R-:W-:Y:S05]  /*86f0*/  BSYNC B1 ;  /* 0x0000000000017941 */ /* 0x000fea0003800000 */
.L_x_10634:
        /* <DEDUP_REMOVED lines=15> */
.L_x_10638:
        /* <DEDUP_REMOVED lines=12> */
.L_x_10641:
[----:B------:R-:W-:Y:S02]  /*88b0*/  IMAD.MOV.U32 R13, RZ, RZ, R20 ;  /* 0x000000ffff0d7224 */ /* 0x000fe400078e0014 */
.L_x_10642:
[----:B------:R-:W-:Y:S05]  /*88c0*/  BSYNC B1 ;  /* 0x0000000000017941 */ /* 0x000fea0003800000 */
.L_x_10640:
        /* <DEDUP_REMOVED lines=16> */
.L_x_10646:
[----:B------:R-:W-:Y:S05]  /*89d0*/  BSYNC B2 ;  /* 0x0000000000027941 */ /* 0x000fea0003800000 */
.L_x_10645:
        /* <DEDUP_REMOVED lines=43> */
.L_x_10644:
[----:B------:R-:W-:Y:S05]  /*8c90*/  BSYNC B1 ;  /* 0x0000000000017941 */ /* 0x000fea0003800000 */
.L_x_10643:
        /* <DEDUP_REMOVED lines=10> */
.L_x_10639:
        /* <DEDUP_REMOVED lines=12> */
.L_x_10648:
[----:B------:R-:W-:Y:S02]  /*8e00*/  IMAD.MOV.U32 R32, RZ, RZ, R20 ;  /* 0x000000ffff207224 */ /* 0x000fe400078e0014 */
.L_x_10649:
[----:B------:R-:W-:Y:S05]  /*8e10*/  BSYNC B1 ;  /* 0x0000000000017941 */ /* 0x000fea0003800000 */
.L_x_10647:
        /* <DEDUP_REMOVED lines=16> */
.L_x_10653:
[----:B------:R-:W-:Y:S05]  /*8f20*/  BSYNC B2 ;  /* 0x0000000000027941 */ /* 0x000fea0003800000 */
.L_x_10652:
        /* <DEDUP_REMOVED lines=43> */
.L_x_10651:
[----:B------:R-:W-:Y:S05]  /*91e0*/  BSYNC B1 ;  /* 0x0000000000017941 */ /* 0x000fea0003800000 */
.L_x_10650:
        /* <DEDUP_REMOVED lines=15> */
.L_x_10654:
        /* <DEDUP_REMOVED lines=12> */
.L_x_10657:
[----:B------:R-:W-:Y:S02]  /*93a0*/  IMAD.MOV.U32 R12, RZ, RZ, R20 ;  /* 0x000000ffff0c7224 */ /* 0x000fe400078e0014 */
.L_x_10658:
[----:B------:R-:W-:Y:S05]  /*93b0*/  BSYNC B1 ;  /* 0x0000000000017941 */ /* 0x000fea0003800000 */
.L_x_10656:
        /* <DEDUP_REMOVED lines=16> */
.L_x_10662:
[----:B------:R-:W-:Y:S05]  /*94c0*/  BSYNC B2 ;  /* 0x0000000000027941 */ /* 0x000fea0003800000 */
.L_x_10661:
        /* <DEDUP_REMOVED lines=43> */
.L_x_10660:
[----:B------:R-:W-:Y:S05]  /*9780*/  BSYNC B1 ;  /* 0x0000000000017941 */ /* 0x000fea0003800000 */
.L_x_10659:
        /* <DEDUP_REMOVED lines=10> */
.L_x_10655:
        /* <DEDUP_REMOVED lines=12> */
.L_x_10664:
[----:B------:R-:W-:Y:S02]  /*98f0*/  IMAD.MOV.U32 R45, RZ, RZ, R20 ;  /* 0x000000ffff2d7224 */ /* 0x000fe400078e0014 */
.L_x_10665:
[----:B------:R-:W-:Y:S05]  /*9900*/  BSYNC B1 ;  /* 0x0000000000017941 */ /* 0x000fea0003800000 */
.L_x_10663:
        /* <DEDUP_REMOVED lines=16> */
.L_x_10669:
[----:B------:R-:W-:Y:S05]  /*9a10*/  BSYNC B2 ;  /* 0x0000000000027941 */ /* 0x000fea0003800000 */
.L_x_10668:
        /* <DEDUP_REMOVED lines=43> */
.L_x_10667:
[----:B------:R-:W-:Y:S05]  /*9cd0*/  BSYNC B1 ;  /* 0x0000000000017941 */ /* 0x000fea0003800000 */
.L_x_10666:
        /* <DEDUP_REMOVED lines=15> */
.L_x_10670:
        /* <DEDUP_REMOVED lines=12> */
.L_x_10673:
[----:B------:R-:W-:Y:S02]  /*9e90*/  IMAD.MOV.U32 R11, RZ, RZ, R20 ;  /* 0x000000ffff0b7224 */ /* 0x000fe400078e0014 */
.L_x_10674:
[----:B------:R-:W-:Y:S05]  /*9ea0*/  BSYNC B1 ;  /* 0x0000000000017941 */ /* 0x000fea0003800000 */
.L_x_10672:
        /* <DEDUP_REMOVED lines=16> */
.L_x_10678:
[----:B------:R-:W-:Y:S05]  /*9fb0*/  BSYNC B2 ;  /* 0x0000000000027941 */ /* 0x000fea0003800000 */
.L_x_10677:
        /* <DEDUP_REMOVED lines=43> */
.L_x_10676:
[----:B------:R-:W-:Y:S05]  /*a270*/  BSYNC B1 ;  /* 0x0000000000017941 */ /* 0x000fea0003800000 */
.L_x_10675:
        /* <DEDUP_REMOVED lines=10> */
.L_x_10671:
        /* <DEDUP_REMOVED lines=12> */
.L_x_10680:
[----:B------:R-:W-:Y:S02]  /*a3e0*/  IMAD.MOV.U32 R46, RZ, RZ, R20 ;  /* 0x000000ffff2e7224 */ /* 0x000fe400078e0014 */
.L_x_10681:
[----:B------:R-:W-:Y:S05]  /*a3f0*/  BSYNC B1 ;  /* 0x0000000000017941 */ /* 0x000fea0003800000 */
.L_x_10679:
        /* <DEDUP_REMOVED lines=16> */
.L_x_10685:
[----:B------:R-:W-:Y:S05]  /*a500*/  BSYNC B2 ;  /* 0x0000000000027941 */ /* 0x000fea0003800000 */
.L_x_10684:
        /* <DEDUP_REMOVED lines=43> */
.L_x_10683:
[----:B------:R-:W-:Y:S05]  /*a7c0*/  BSYNC B1 ;  /* 0x0000000000017941 */ /* 0x000fea0003800000 */
.L_x_10682:
        /* <DEDUP_REMOVED lines=13> */
.L_x_10686:
        /* <DEDUP_REMOVED lines=12> */
.L_x_10689:
[----:B------:R-:W-:Y:S02]  /*a960*/  IMAD.MOV.U32 R10, RZ, RZ, R20 ;  /* 0x000000ffff0a7224 */ /* 0x000fe400078e0014 */
.L_x_10690:
[----:B------:R-:W-:Y:S05]  /*a970*/  BSYNC B1 ;  /* 0x0000000000017941 */ /* 0x000fea0003800000 */
.L_x_10688:
        /* <DEDUP_REMOVED lines=16> */
.L_x_10694:
[----:B------:R-:W-:Y:S05]  /*aa80*/  BSYNC B2 ;  /* 0x0000000000027941 */ /* 0x000fea0003800000 */
.L_x_10693:
        /* <DEDUP_REMOVED lines=43> */
.L_x_10692:
[----:B------:R-:W-:Y:S05]  /*ad40*/  BSYNC B1 ;  /* 0x0000000000017941 */ /* 0x000fea0003800000 */
.L_x_10691:
        /* <DEDUP_REMOVED lines=10> */
.L_x_10687:
        /* <DEDUP_REMOVED lines=12> */
.L_x_10696:
[----:B------:R-:W-:Y:S02]  /*aeb0*/  IMAD.MOV.U32 R127, RZ, RZ, R20 ;  /* 0x000000ffff7f7224 */ /* 0x000fe400078e0014 */
.L_x_10697:
[----:B------:R-:W-:Y:S05]  /*aec0*/  BSYNC B1 ;  /* 0x0000000000017941 */ /* 0x000fea0003800000 */
.L_x_10695:
        /* <DEDUP_REMOVED lines=16> */
.L_x_10701:
[----:B------:R-:W-:Y:S05]  /*afd0*/  BSYNC B2 ;  /* 0x0000000000027941 */ /* 0x000fea0003800000 */
.L_x_10700:
        /* <DEDUP_REMOVED lines=43> */
.L_x_10699:
[----:B------:R-:W-:Y:S05]  /*b290*/  BSYNC B1 ;  /* 0x0000000000017941 */ /* 0x000fea0003800000 */
.L_x_10698:
        /* <DEDUP_REMOVED lines=13> */
.L_x_10702:
        /* <DEDUP_REMOVED lines=12> */
.L_x_10705:
[----:B------:R-:W-:Y:S02]  /*b430*/  IMAD.MOV.U32 R9, RZ, RZ, R20 ;  /* 0x000000ffff097224 */ /* 0x000fe400078e0014 */
.L_x_10706:
[----:B------:R-:W-:Y:S05]  /*b440*/  BSYNC B1 ;  /* 0x0000000000017941 */ /* 0x000fea0003800000 */
.L_x_10704:
        /* <DEDUP_REMOVED lines=16> */
.L_x_10710:
[----:B------:R-:W-:Y:S05]  /*b550*/  BSYNC B2 ;  /* 0x0000000000027941 */ /* 0x000fea0003800000 */
.L_x_10709:
        /* <DEDUP_REMOVED lines=43> */
.L_x_10708:
[----:B------:R-:W-:Y:S05]  /*b810*/  BSYNC B1 ;  /* 0x0000000000017941 */ /* 0x000fea0003800000 */
.L_x_10707:
        /* <DEDUP_REMOVED lines=10> */
.L_x_10703:
        /* <DEDUP_REMOVED lines=12> */
.L_x_10712:
[----:B------:R-:W-:Y:S02]  /*b980*/  IMAD.MOV.U32 R114, RZ, RZ, R20 ;  /* 0x000000ffff727224 */ /* 0x000fe400078e0014 */
.L_x_10713:
[----:B------:R-:W-:Y:S05]  /*b990*/  BSYNC B1 ;  /* 0x0000000000017941 */ /* 0x000fea0003800000 */
.L_x_10711:
        /* <DEDUP_REMOVED lines=16> */
.L_x_10717:
[----:B------:R-:W-:Y:S05]  /*baa0*/  BSYNC B2 ;  /* 0x0000000000027941 */ /* 0x000fea0003800000 */
.L_x_10716:
        /* <DEDUP_REMOVED lines=43> */
.L_x_10715:
[----:B------:R-:W-:Y:S05]  /*bd60*/  BSYNC B1 ;  /* 0x0000000000017941 */ /* 0x000fea0003800000 */
.L_x_10714:
        /* <DEDUP_REMOVED lines=13> */
.L_x_10718:
        /* <DEDUP_REMOVED lines=12> */
.L_x_10721:
[----:B------:R-:W-:Y:S02]  /*bf00*/  IMAD.MOV.U32 R8, RZ, RZ, R20 ;  /* 0x000000ffff087224 */ /* 0x000fe400078e0014 */
.L_x_10722:
[----:B------:R-:W-:Y:S05]  /*bf10*/  BSYNC B1 ;  /* 0x0000000000017941 */ /* 0x000fea0003800000 */
.L_x_10720:
        /* <DEDUP_REMOVED lines=16> */
.L_x_10726:
[----:B------:R-:W-:Y:S05]  /*c020*/  BSYNC B2 ;  /* 0x0000000000027941 */ /* 0x000fea0003800000 */
.L_x_10725:
        /* <DEDUP_REMOVED lines=43> */
.L_x_10724:
[----:B------:R-:W-:Y:S05]  /*c2e0*/  BSYNC B1 ;  /* 0x0000000000017941 */ /* 0x000fea0003800000 */
.L_x_10723:
        /* <DEDUP_REMOVED lines=10> */
.L_x_10719:
        /* <DEDUP_REMOVED lines=12> */
.L_x_10728:
[----:B------:R-:W-:Y:S02]  /*c450*/  IMAD.MOV.U32 R114, RZ, RZ, R20 ;  /* 0x000000ffff727224 */ /* 0x000fe400078e0014 */
.L_x_10729:
[----:B------:R-:W-:Y:S05]  /*c460*/  BSYNC B1 ;  /* 0x0000000000017941 */ /* 0x000fea0003800000 */
.L_x_10727:
        /* <DEDUP_REMOVED lines=16> */
.L_x_10733:
[----:B------:R-:W-:Y:S05]  /*c570*/  BSYNC B2 ;  /* 0x0000000000027941 */ /* 0x000fea0003800000 */
.L_x_10732:
        /* <DEDUP_REMOVED lines=43> */
.L_x_10731:
[----:B------:R-:W-:Y:S05]  /*c830*/  BSYNC B1 ;  /* 0x0000000000017941 */ /* 0x000fea0003800000 */
.L_x_10730:
        /* <DEDUP_REMOVED lines=13> */
.L_x_10734:
        /* <DEDUP_REMOVED lines=12> */
.L_x_10737:
[----:B------:R-:W-:Y:S02]  /*c9d0*/  IMAD.MOV.U32 R7, RZ, RZ, R20 ;  /* 0x000000ffff077224 */ /* 0x000fe400078e0014 */
.L_x_10738:
[----:B------:R-:W-:Y:S05]  /*c9e0*/  BSYNC B1 ;  /* 0x0000000000017941 */ /* 0x000fea0003800000 */
.L_x_10736:
        /* <DEDUP_REMOVED lines=16> */
.L_x_10742:
[----:B------:R-:W-:Y:S05]  /*caf0*/  BSYNC B2 ;  /* 0x0000000000027941 */ /* 0x000fea0003800000 */
.L_x_10741:
        /* <DEDUP_REMOVED lines=43> */
.L_x_10740:
[----:B------:R-:W-:Y:S05]  /*cdb0*/  BSYNC B1 ;  /* 0x0000000000017941 */ /* 0x000fea0003800000 */
.L_x_10739:
        /* <DEDUP_REMOVED lines=10> */
.L_x_10735:
        /* <DEDUP_REMOVED lines=12> */
[----:B-1----:R-:W-:Y:S02]  /*cf20*/  SEL R114, RZ, 0x10000, P4 ;  /* 0x00010000ff727807 */ /* 0x002fe40002000000 */
[----:B------:R-:W-:-:S02]  /*cf30*/  LOP3.LUT P4, RZ, R24, 0x1, RZ, 0xc0, !PT ;  /* 0x0000000118ff7812 */ /* 0x000fc4000788c0ff */
[----:B------:R-:W-:Y:S02]  /*cf40*/  SEL R113, RZ, 0x1000000, P5 ;  /* 0x01000000ff717807 */ /* 0x000fe40002800000 */
[----:B------:R-:W-:Y:S02]  /*cf50*/  SEL R115, RZ, 0x1, P4 ;  /* 0x00000001ff737807 */ /* 0x000fe40002000000 */
[----:B------:R-:W-:Y:S02]  /*cf60*/  SEL R112, RZ, 0x1, P2 ;  /* 0x00000001ff707807 */ /* 0x000fe40001000000 */
[----:B------:R-:W-:Y:S01]  /*cf70*/  LOP3.LUT R113, R147, R113, R114, 0xfe, !PT ;  /* 0x0000007193717212 */ /* 0x000fe200078efe72 */
        /* <DEDUP_REMOVED lines=11> */
[----:B------:R-:W-:Y:S02]  /*d030*/  SHF.L.U64.HI R147, R146, 0x3, RZ ;  /* 0x0000000392937819 */ /* 0x000fe400000102ff */
[----:B------:R-:W-:-:S04]  /*d040*/  IADD3 R114, P0, R174, c[0x0][0x190], RZ ;  /* 0x00006400ae727a10 */ /* 0x000fc80007f1e0ff */
[----:B------:R-:W-:-:S05]  /*d050*/  IADD3.X R115, R147, c[0x0][0x194], RZ, P0, !PT ;  /* 0x0000650093737a10 */ /* 0x000fca00007fe4ff */
        /* <DEDUP_REMOVED lines=8> */
[----:B------:R-:W-:Y:S02]  /*d0e0*/  LOP3.LUT R113, R12, 0xff, RZ, 0xc0, !PT ;  /* 0x000000ff0c717812 */ /* 0x000fe400078ec0ff */
[----:B------:R-:W-:Y:S02]  /*d0f0*/  LOP3.LUT R115, R112, 0xff00, R115, 0xf8, !PT ;  /* 0x0000ff0070737812 */ /* 0x000fe400078ef873 */
[----:B------:R-:W-:Y:S01]  /*d100*/  LOP3.LUT R112, R13, 0xff, RZ, 0xc0, !PT ;  /* 0x000000ff0d707812 */ /* 0x000fe200078ec0ff */
[----:B------:R-:W-:Y:S01]  /*d110*/  IMAD.WIDE.U32 R172, R113, 0x10000, RZ ;  /* 0x0001000071ac7825 */ /* 0x000fe200078e00ff */
[----:B------:R-:W-:-:S03]  /*d120*/  LOP3.LUT R175, R115, 0xff, R10, 0xf8, !PT ;  /* 0x000000ff73af7812 */ /* 0x000fc600078ef80a */
[----:B------:R-:W-:-:S04]  /*d130*/  IMAD.WIDE.U32 R114, R114, 0x1000000, RZ ;  /* 0x0100000072727825 */ /* 0x000fc800078e00ff */
[----:B------:R-:W-:Y:S01]  /*d140*/  IMAD.WIDE.U32 R112, R112, 0x100, RZ ;  /* 0x0000010070707825 */ /* 0x000fe200078e00ff */
[----:B------:R-:W-:-:S04]  /*d150*/  LOP3.LUT R173, R173, R175, R115, 0xfe, !PT ;  /* 0x000000afadad7212 */ /* 0x000fc800078efe73 */
[----:B------:R-:W-:Y:S02]  /*d160*/  LOP3.LUT R112, R112, R114, R172, 0xfe, !PT ;  /* 0x0000007270707212 */ /* 0x000fe400078efeac */
[----:B------:R-:W-:Y:S02]  /*d170*/  IADD3 R114, P0, R174, c[0x0][0x198], RZ ;  /* 0x00006600ae727a10 */ /* 0x000fe40007f1e0ff */
[----:B------:R-:W-:Y:S02]  /*d180*/  LOP3.LUT R113, R173, R113, RZ, 0xfc, !PT ;  /* 0x00000071ad717212 */ /* 0x000fe400078efcff */
[----:B------:R-:W-:Y:S02]  /*d190*/  IADD3.X R115, R147, c[0x0][0x19c], RZ, P0, !PT ;  /* 0x0000670093737a10 */ /* 0x000fe400007fe4ff */
[----:B------:R-:W-:-:S05]  /*d1a0*/  LOP3.LUT R112, R112, 0xff, R14, 0xf8, !PT ;  /* 0x000000ff70707812 */ /* 0x000fca00078ef80e */
[----:B------:R1:W-:Y:S02]  /*d1b0*/  STG.E.64 [R114.64], R112 ;  /* 0x0000007072007986 */ /* 0x0003e4000c101b06 */
.L_x_10743:
[----:B------:R-:W-:Y:S02]  /*d1c0*/  IADD3 R146, R146, 0x80, RZ ;  /* 0x0000008092927810 */ /* 0x000fe40007ffe0ff */
.L_x_10614:
[----:B------:R-:W-:Y:S05]  /*d1d0*/  BSYNC B0 ;  /* 0x0000000000007941 */ /* 0x000fea0003800000 */
.L_x_10613:
        /* <DEDUP_REMOVED lines=30> */
.L_x_10747:
[----:B------:R-:W-:Y:S02]  /*d3c0*/  IMAD.MOV.U32 R5, RZ, RZ, R20 ;  /* 0x000000ffff057224 */ /* 0x000fe400078e0014 */
.L_x_10748:
[----:B------:R-:W-:Y:S05]  /*d3d0*/  BSYNC B1 ;  /* 0x0000000000017941 */ /* 0x000fea0003800000 */
.L_x_10746:
        /* <DEDUP_REMOVED lines=16> */
.L_x_10752:
[----:B------:R-:W-:Y:S05]  /*d4e0*/  BSYNC B2 ;  /* 0x0000000000027941 */ /* 0x000fea0003800000 */
.L_x_10751:
        /* <DEDUP_REMOVED lines=43> */
.L_x_10750:
[----:B------:R-:W-:Y:S05]  /*d7a0*/  BSYNC B1 ;  /* 0x0000000000017941 */ /* 0x000fea0003800000 */
.L_x_10749:
        /* <DEDUP_REMOVED lines=18> */
.L_x_10753:
        /* <DEDUP_REMOVED lines=12> */
.L_x_10756:
[----:B------:R-:W-:Y:S02]  /*d990*/  IMAD.MOV.U32 R14, RZ, RZ, R20 ;  /* 0x000000ffff0e7224 */ /* 0x000fe400078e0014 */
.L_x_10757:
[----:B------:R-:W-:Y:S05]  /*d9a0*/  BSYNC B1 ;  /* 0x0000000000017941 */ /* 0x000fea0003800000 */
.L_x_10755:
        /* <DEDUP_REMOVED lines=16> */
.L_x_10761:
[----:B------:R-:W-:Y:S05]  /*dab0*/  BSYNC B2 ;  /* 0x0000000000027941 */ /* 0x000fea0003800000 */
.L_x_10760:
        /* <DEDUP_REMOVED lines=43> */
.L_x_10759:
[----:B------:R-:W-:Y:S05]  /*dd70*/  BSYNC B1 ;  /* 0x0000000000017941 */ /* 0x000fea0003800000 */
.L_x_10758:
        /* <DEDUP_REMOVED lines=10> */
.L_x_10754:
        /* <DEDUP_REMOVED lines=12> */
.L_x_10763:
[----:B------:R-:W-:Y:S02]  /*dee0*/  IMAD.MOV.U32 R33, RZ, RZ, R20 ;  /* 0x000000ffff217224 */ /* 0x000fe400078e0014 */
.L_x_10764:
[----:B------:R-:W-:Y:S05]  /*def0*/  BSYNC B1 ;  /* 0x0000000000017941 */ /* 0x000fea0003800000 */
.L_x_10762:
        /* <DEDUP_REMOVED lines=16> */
.L_x_10768:
[----:B------:R-:W-:Y:S05]  /*e000*/  BSYNC B2 ;  /* 0x0000000000027941 */ /* 0x000fea0003800000 */
.L_x_10767:
        /* <DEDUP_REMOVED lines=43> */
.L_x_10766:
[----:B------:R-:W-:Y:S05]  /*e2c0*/  BSYNC B1 ;  /* 0x0000000000017941 */ /* 0x000fea0003800000 */
.L_x_10765:
        /* <DEDUP_REMOVED lines=15> */
.L_x_10769:
        /* <DEDUP_REMOVED lines=12> */
.L_x_10772:
[----:B------:R-:W-:Y:S02]  /*e480*/  IMAD.MOV.U32 R13, RZ, RZ, R20 ;  /* 0x000000ffff0d7224 */ /* 0x000fe400078e0014 */
.L_x_10773:
[----:B------:R-:W-:Y:S05]  /*e490*/  BSYNC B1 ;  /* 0x0000000000017941 */ /* 0x000fea0003800000 */
.L_x_10771:
        /* <DEDUP_REMOVED lines=16> */
.L_x_10777:
[----:B------:R-:W-:Y:S05]  /*e5a0*/  BSYNC B2 ;  /* 0x0000000000027941 */ /* 0x000fea0003800000 */
.L_x_10776:
        /* <DEDUP_REMOVED lines=43> */
.L_x_10775:
[----:B------:R-:W-:Y:S05]  /*e860*/  BSYNC B1 ;  /* 0x0000000000017941 */ /* 0x000fea0003800000 */
.L_x_10774:
        /* <DEDUP_REMOVED lines=10> */
.L_x_10770:
        /* <DEDUP_REMOVED lines=12> */
.L_x_10779:
[----:B------:R-:W-:Y:S02]  /*e9d0*/  IMAD.MOV.U32 R34, RZ, RZ, R20 ;  /* 0x000000ffff227224 */ /* 0x000fe400078e0014 */
.L_x_10780:
[----:B------:R-:W-:Y:S05]  /*e9e0*/  BSYNC B1 ;  /* 0x0000000000017941 */ /* 0x000fea0003800000 */
.L_x_10778:
        /* <DEDUP_REMOVED lines=16> */
.L_x_10784:
[----:B------:R-:W-:Y:S05]  /*eaf0*/  BSYNC B2 ;  /* 0x0000000000027941 */ /* 0x000fea0003800000 */
.L_x_10783:
        /* <DEDUP_REMOVED lines=43> */
.L_x_10782:
[----:B------:R-:W-:Y:S05]  /*edb0*/  BSYNC B1 ;  /* 0x0000000000017941 */ /* 0x000fea0003800000 */
.L_x_10781:
        /* <DEDUP_REMOVED lines=15> */
.L_x_10785:
        /* <DEDUP_REMOVED lines=12> */
.L_x_10788:
[----:B------:R-:W-:Y:S02]  /*ef70*/  IMAD.MOV.U32 R12, RZ, RZ, R20 ;  /* 0x000000ffff0c7224 */ /* 0x000fe400078e0014 */
.L_x_10789:
[----:B------:R-:W-:Y:S05]  /*ef80*/  BSYNC B1 ;  /* 0x0000000000017941 */ /* 0x000fea0003800000 */
.L_x_10787:
        /* <DEDUP_REMOVED lines=16> */
.L_x_10793:
[----:B------:R-:W-:Y:S05]  /*f090*/  BSYNC B2 ;  /* 0x0000000000027941 */ /* 0x000fea0003800000 */
.L_x_10792:
        /* <DEDUP_REMOVED lines=43> */
.L_x_10791:
[----:B------:R-:W-:Y:S05]  /*f350*/  BSYNC B1 ;  /* 0x0000000000017941 */ /* 0x000fea0003800000 */
.L_x_10790:
        /* <DEDUP_REMOVED lines=10> */
.L_x_10786:
        /* <DEDUP_REMOVED lines=12> */
.L_x_10795:
[----:B------:R-:W-:Y:S02]  /*f4c0*/  IMAD.MOV.U32 R47, RZ, RZ, R20 ;  /* 0x000000ffff2f7224 */ /* 0x000fe400078e0014 */
.L_x_10796:
[----:B------:R-:W-:Y:S05]  /*f4d0*/  BSYNC B1 ;  /* 0x0000000000017941 */ /* 0x000fea0003800000 */
.L_x_10794:
        /* <DEDUP_REMOVED lines=16> */
.L_x_10800:
[----:B------:R-:W-:Y:S05]  /*f5e0*/  BSYNC B2 ;  /* 0x0000000000027941 */ /* 0x000fea0003800000 */
.L_x_10799:
        /* <DEDUP_REMOVED lines=43> */
.L_x_10798:
[----:B------:R-:W-:Y:S05]  /*f8a0*/  BSYNC B1 ;  /* 0x0000000000017941 */ /* 0x000fea0003800000 */
.L_x_10797:
        /* <DEDUP_REMOVED lines=15> */
.L_x_10801:
        /* <DEDUP_REMOVED lines=12> */
.L_x_10804:
[----:B------:R-:W-:Y:S02]  /*fa60*/  IMAD.MOV.U32 R11, RZ, RZ, R20 ;  /* 0x000000ffff0b7224 */ /* 0x000fe400078e0014 */
.L_x_10805:
[----:B------:R-:W-:Y:S05]  /*fa70*/  BSYNC B1 ;  /* 0x0000000000017941 */ /* 0x000fea0003800000 */
.L_x_10803:
        /* <DEDUP_REMOVED lines=16> */
.L_x_10809:
[----:B------:R-:W-:Y:S05]  /*fb80*/  BSYNC B2 ;  /* 0x0000000000027941 */ /* 0x000fea0003800000 */
.L_x_10808:
        /* <DEDUP_REMOVED lines=43> */
.L_x_10807:
[----:B------:R-:W-:Y:S05]  /*fe40*/  BSYNC B1 ;  /* 0x0000000000017941 */ /* 0x000fea0003800000 */
.L_x_10806:
        /* <DEDUP_REMOVED lines=10> */
.L_x_10802:
        /* <DEDUP_REMOVED lines=12> */
.L_x_10811:
[----:B------:R-:W-:Y:S02]  /*ffb0*/  IMAD.MOV.U32 R116, RZ, RZ, R20 ;  /* 0x000000ffff747224 */ /* 0x000fe400078e0014 */
.L_x_10812:
[----:B------:R-:W-:Y:S05]  /*ffc0*/  BSYNC B1 ;  /* 0x0000000000017941 */ /* 0x000fea0003800000 */
.L_x_10810:
        /* <DEDUP_REMOVED lines=16> */
.L_x_10816:
[----:B------:R-:W-:Y:S05]  /*100d0*/  BSYNC B2 ;  /* 0x0000000000027941 */ /* 0x000fea0003800000 */
.L_x_10815:
        /* <DEDUP_REMOVED lines=43> */
.L_x_10814:
[----:B------:R-:W-:Y:S05]  /*10390*/  BSYNC B1 ;  /* 0x0000000000017941 */ /* 0x000fea0003800000 */
.L_x_10813:
        /* <DEDUP_REMOVED lines=13> */
.L_x_10817:
        /* <DEDUP_REMOVED lines=12> */
.L_x_10820:
[----:B------:R-:W-:Y:S02]  /*10530*/  IMAD.MOV.U32 R10, RZ, RZ, R20 ;  /* 0x000000ffff0a7224 */ /* 0x000fe400078e0014 */
.L_x_10821:
[----:B------:R-:W-:Y:S05]  /*10540*/  BSYNC B1 ;  /* 0x0000000000017941 */ /* 0x000fea0003800000 */
.L_x_10819:
        /* <DEDUP_REMOVED lines=16> */
.L_x_10825:
[----:B------:R-:W-:Y:S05]  /*10650*/  BSYNC B2 ;  /* 0x0000000000027941 */ /* 0x000fea0003800000 */
.L_x_10824:
        /* <DEDUP_REMOVED lines=43> */
.L_x_10823:
[----:B------:R-:W-:Y:S05]  /*10910*/  BSYNC B1 ;  /* 0x0000000000017941 */ /* 0x000fea0003800000 */
.L_x_10822:
        /* <DEDUP_REMOVED lines=10> */
.L_x_10818:
        /* <DEDUP_REMOVED lines=12> */
.L_x_10827:
[----:B------:R-:W-:Y:S02]  /*10a80*/  IMAD.MOV.U32 R129, RZ, RZ, R20 ;  /* 0x000000ffff817224 */ /* 0x000fe400078e0014 */
.L_x_10828:
[----:B------:R-:W-:Y:S05]  /*10a90*/  BSYNC B1 ;  /* 0x0000000000017941 */ /* 0x000fea0003800000 */
.L_x_10826:
        /* <DEDUP_REMOVED lines=16> */
.L_x_10832:
[----:B------:R-:W-:Y:S05]  /*10ba0*/  BSYNC B2 ;  /* 0x0000000000027941 */ /* 0x000fea0003800000 */
.L_x_10831:
        /* <DEDUP_REMOVED lines=43> */
.L_x_10830:
[----:B------:R-:W-:Y:S05]  /*10e60*/  BSYNC B1 ;  /* 0x0000000000017941 */ /* 0x000fea0003800000 */
.L_x_10829:
        /* <DEDUP_REMOVED lines=13> */
.L_x_10833:
        /* <DEDUP_REMOVED lines=12> */
.L_x_10836:
[----:B------:R-:W-:Y:S02]  /*11000*/  IMAD.MOV.U32 R9, RZ, RZ, R20 ;  /* 0x000000ffff097224 */ /* 0x000fe400078e0014 */
.L_x_10837:
[----:B------:R-:W-:Y:S05]  /*11010*/  BSYNC B1 ;  /* 0x0000000000017941 */ /* 0x000fea0003800000 */
.L_x_10835:
        /* <DEDUP_REMOVED lines=16> */
.L_x_10841:
[----:B------:R-:W-:Y:S05]  /*11120*/  BSYNC B2 ;  /* 0x0000000000027941 */ /* 0x000fea0003800000 */
.L_x_10840:
        /* <DEDUP_REMOVED lines=43> */
.L_x_10839:
[----:B------:R-:W-:Y:S05]  /*113e0*/  BSYNC B1 ;  /* 0x0000000000017941 */ /* 0x000fea0003800000 */
.L_x_10838:
        /* <DEDUP_REMOVED lines=10> */
.L_x_10834:
        /* <DEDUP_REMOVED lines=12> */
.L_x_10843:
[----:B------:R-:W-:Y:S02]  /*11550*/  IMAD.MOV.U32 R114, RZ, RZ, R20 ;  /* 0x000000ffff727224 */ /* 0x000fe400078e0014 */
.L_x_10844:
[----:B------:R-:W-:Y:S05]  /*11560*/  BSYNC B1 ;  /* 0x0000000000017941 */ /* 0x000fea0003800000 */
.L_x_10842:
        /* <DEDUP_REMOVED lines=16> */
.L_x_10848:
[----:B------:R-:W-:Y:S05]  /*11670*/  BSYNC B2 ;  /* 0x0000000000027941 */ /* 0x000fea0003800000 */
.L_x_10847:
        /* <DEDUP_REMOVED lines=43> */
.L_x_10846:
[----:B------:R-:W-:Y:S05]  /*11930*/  BSYNC B1 ;  /* 0x0000000000017941 */ /* 0x000fea0003800000 */
.L_x_10845:
        /* <DEDUP_REMOVED lines=13> */
.L_x_10849:
        /* <DEDUP_REMOVED lines=12> */
.L_x_10852:
[----:B------:R-:W-:Y:S02]  /*11ad0*/  IMAD.MOV.U32 R8, RZ, RZ, R20 ;  /* 0x000000ffff087224 */ /* 0x000fe400078e0014 */
.L_x_10853:
[----:B------:R-:W-:Y:S05]  /*11ae0*/  BSYNC B1 ;  /* 0x0000000000017941 */ /* 0x000fea0003800000 */
.L_x_10851:
        /* <DEDUP_REMOVED lines=16> */
.L_x_10857:
[----:B------:R-:W-:Y:S05]  /*11bf0*/  BSYNC B2 ;  /* 0x0000000000027941 */ /* 0x000fea0003800000 */
.L_x_10856:
        /* <DEDUP_REMOVED lines=43> */
.L_x_10855:
[----:B------:R-:W-:Y:S05]  /*11eb0*/  BSYNC B1 ;  /* 0x0000000000017941 */ /* 0x000fea0003800000 */
.L_x_10854:
        /* <DEDUP_REMOVED lines=10> */
.L_x_10850:
        /* <DEDUP_REMOVED lines=12> */
.L_x_10859:
[----:B------:R-:W-:Y:S02]  /*12020*/  IMAD.MOV.U32 R114, RZ, RZ, R20 ;  /* 0x000000ffff727224 */ /* 0x000fe400078e0014 */
.L_x_10860:
[----:B------:R-:W-:Y:S05]  /*12030*/  BSYNC B1 ;  /* 0x0000000000017941 */ /* 0x000fea0003800000 */
.L_x_10858:
        /* <DEDUP_REMOVED lines=16> */
.L_x_10864:
[----:B------:R-:W-:Y:S05]  /*12140*/  BSYNC B2 ;  /* 0x0000000000027941 */ /* 0x000fea0003800000 */
.L_x_10863:
        /* <DEDUP_REMOVED lines=43> */
.L_x_10862:
[----:B------:R-:W-:Y:S05]  /*12400*/  BSYNC B1 ;  /* 0x0000000000017941 */ /* 0x000fea0003800000 */
.L_x_10861:
        /* <DEDUP_REMOVED lines=13> */
.L_x_10865:
        /* <DEDUP_REMOVED lines=12> */
.L_x_10868:
[----:B------:R-:W-:Y:S02]  /*125a0*/  IMAD.MOV.U32 R7, RZ, RZ, R20 ;  /* 0x000000ffff077224 */ /* 0x000fe400078e0014 */
.L_x_10869:
[----:B------:R-:W-:Y:S05]  /*125b0*/  BSYNC B1 ;  /* 0x0000000000017941 */ /* 0x000fea0003800000 */
.L_x_10867:
        /* <DEDUP_REMOVED lines=16> */
.L_x_10873:
[----:B------:R-:W-:Y:S05]  /*126c0*/  BSYNC B2 ;  /* 0x0000000000027941 */ /* 0x000fea0003800000 */
.L_x_10872:
        /* <DEDUP_REMOVED lines=43> */
.L_x_10871:
[----:B------:R-:W-:Y:S05]  /*12980*/  BSYNC B1 ;  /* 0x0000000000017941 */ /* 0x000fea0003800000 */
.L_x_10870:
        /* <DEDUP_REMOVED lines=10> */
.L_x_10866:
        /* <DEDUP_REMOVED lines=54> */
.L_x_10874:
[----:B------:R-:W-:Y:S02]  /*12d90*/  IADD3 R146, R146, 0x80, RZ ;  /* 0x0000008092927810 */ /* 0x000fe40007ffe0ff */
.L_x_10745:
[----:B------:R-:W-:Y:S05]  /*12da0*/  BSYNC B0 ;  /* 0x0000000000007941 */ /* 0x000fea0003800000 */
.L_x_10744:
        /* <DEDUP_REMOVED lines=30> */
.L_x_10878:
[----:B------:R-:W-:Y:S02]  /*12f90*/  IMAD.MOV.U32 R4, RZ, RZ, R20 ;  /* 0x000000ffff047224 */ /* 0x000fe400078e0014 */
.L_x_10879:
[----:B------:R-:W-:Y:S05]  /*12fa0*/  BSYNC B1 ;  /* 0x0000000000017941 */ /* 0x000fea0003800000 */
.L_x_10877:
        /* <DEDUP_REMOVED lines=16> */
.L_x_10883:
[----:B------:R-:W-:Y:S05]  /*130b0*/  BSYNC B2 ;  /* 0x0000000000027941 */ /* 0x000fea0003800000 */
.L_x_10882:
        /* <DEDUP_REMOVED lines=43> */
.L_x_10881:
[----:B------:R-:W-:Y:S05]  /*13370*/  BSYNC B1 ;  /* 0x0000000000017941 */ /* 0x000fea0003800000 */
.L_x_10880:
        /* <DEDUP_REMOVED lines=18> */
.L_x_10884:
        /* <DEDUP_REMOVED lines=12> */
.L_x_10887:
[----:B------:R-:W-:Y:S02]  /*13560*/  IMAD.MOV.U32 R14, RZ, RZ, R20 ;  /* 0x000000ffff0e7224 */ /* 0x000fe400078e0014 */
.L_x_10888:
[----:B------:R-:W-:Y:S05]  /*13570*/  BSYNC B1 ;  /* 0x0000000000017941 */ /* 0x000fea0003800000 */
.L_x_10886:
        /* <DEDUP_REMOVED lines=16> */
.L_x_10892:
[----:B------:R-:W-:Y:S05]  /*13680*/  BSYNC B2 ;  /* 0x0000000000027941 */ /* 0x000fea0003800000 */
.L_x_10891:
        /* <DEDUP_REMOVED lines=43> */
.L_x_10890:
[----:B------:R-:W-:Y:S05]  /*13940*/  BSYNC B1 ;  /* 0x0000000000017941 */ /* 0x000fea0003800000 */
.L_x_10889:
        /* <DEDUP_REMOVED lines=10> */
.L_x_10885:
        /* <DEDUP_REMOVED lines=12> */
.L_x_10894:
[----:B------:R-:W-:Y:S02]  /*13ab0*/  IMAD.MOV.U32 R35, RZ, RZ, R20 ;  /* 0x000000ffff237224 */ /* 0x000fe400078e0014 */
.L_x_10895:
[----:B------:R-:W-:Y:S05]  /*13ac0*/  BSYNC B1 ;  /* 0x0000000000017941 */ /* 0x000fea0003800000 */
.L_x_10893:
        /* <DEDUP_REMOVED lines=16> */
.L_x_10899:
[----:B------:R-:W-:Y:S05]  /*13bd0*/  BSYNC B2 ;  /* 0x0000000000027941 */ /* 0x000fea0003800000 */
.L_x_10898:
        /* <DEDUP_REMOVED lines=43> */
.L_x_10897:
[----:B------:R-:W-:Y:S05]  /*13e90*/  BSYNC B1 ;  /* 0x0000000000017941 */ /* 0x000fea0003800000 */
.L_x_10896:
        /* <DEDUP_REMOVED lines=15> */
.L_x_10900:
        /* <DEDUP_REMOVED lines=12> */
.L_x_10903:
[----:B------:R-:W-:Y:S02]  /*14050*/  IMAD.MOV.U32 R13, RZ, RZ, R20 ;  /* 0x000000ffff0d7224 */ /* 0x000fe400078e0014 */
.L_x_10904:
[----:B------:R-:W-:Y:S05]  /*14060*/  BSYNC B1 ;  /* 0x0000000000017941 */ /* 0x000fea0003800000 */
.L_x_10902:
        /* <DEDUP_REMOVED lines=16> */
.L_x_10908:
[----:B------:R-:W-:Y:S05]  /*14170*/  BSYNC B2 ;  /* 0x0000000000027941 */ /* 0x000fea0003800000 */
.L_x_10907:
        /* <DEDUP_REMOVED lines=43> */
.L_x_10906:
[----:B------:R-:W-:Y:S05]  /*14430*/  BSYNC B1 ;  /* 0x0000000000017941 */ /* 0x000fea0003800000 */
.L_x_10905:
        /* <DEDUP_REMOVED lines=10> */
.L_x_10901:
        /* <DEDUP_REMOVED lines=12> */
.L_x_10910:
[----:B------:R-:W-:Y:S02]  /*145a0*/  IMAD.MOV.U32 R36, RZ, RZ, R20 ;  /* 0x000000ffff247224 */ /* 0x000fe400078e0014 */
.L_x_10911:
[----:B------:R-:W-:Y:S05]  /*145b0*/  BSYNC B1 ;  /* 0x0000000000017941 */ /* 0x000fea0003800000 */
.L_x_10909:
        /* <DEDUP_REMOVED lines=16> */
.L_x_10915:
[----:B------:R-:W-:Y:S05]  /*146c0*/  BSYNC B2 ;  /* 0x0000000000027941 */ /* 0x000fea0003800000 */
.L_x_10914:
        /* <DEDUP_REMOVED lines=43> */
.L_x_10913:
[----:B------:R-:W-:Y:S05]  /*14980*/  BSYNC B1 ;  /* 0x0000000000017941 */ /* 0x000fea0003800000 */
.L_x_10912:
        /* <DEDUP_REMOVED lines=15> */
.L_x_10916:
        /* <DEDUP_REMOVED lines=12> */
.L_x_10919:
[----:B------:R-:W-:Y:S02]  /*14b40*/  IMAD.MOV.U32 R12, RZ, RZ, R20 ;  /* 0x000000ffff0c7224 */ /* 0x000fe400078e0014 */
.L_x_10920:
[----:B------:R-:W-:Y:S05]  /*14b50*/  BSYNC B1 ;  /* 0x0000000000017941 */ /* 0x000fea0003800000 */
.L_x_10918:
        /* <DEDUP_REMOVED lines=16> */
.L_x_10924:
[----:B------:R-:W-:Y:S05]  /*14c60*/  BSYNC B2 ;  /* 0x0000000000027941 */ /* 0x000fea0003800000 */
.L_x_10923:
        /* <DEDUP_REMOVED lines=43> */
.L_x_10922:
[----:B------:R-:W-:Y:S05]  /*14f20*/  BSYNC B1 ;  /* 0x0000000000017941 */ /* 0x000fea0003800000 */
.L_x_10921:
        /* <DEDUP_REMOVED lines=10> */
.L_x_10917:
        /* <DEDUP_REMOVED lines=12> */
.L_x_10926:
[----:B------:R-:W-:Y:S02]  /*15090*/  IMAD.MOV.U32 R112, RZ, RZ, R20 ;  /* 0x000000ffff707224 */ /* 0x000fe400078e0014 */
.L_x_10927:
[----:B------:R-:W-:Y:S05]  /*150a0*/  BSYNC B1 ;  /* 0x0000000000017941 */ /* 0x000fea0003800000 */
.L_x_10925:
        /* <DEDUP_REMOVED lines=16> */
.L_x_10931:
[----:B------:R-:W-:Y:S05]  /*151b0*/  BSYNC B2 ;  /* 0x0000000000027941 */ /* 0x000fea0003800000 */
.L_x_10930:
        /* <DEDUP_REMOVED lines=43> */
.L_x_10929:
[----:B------:R-:W-:Y:S05]  /*15470*/  BSYNC B1 ;  /* 0x0000000000017941 */ /* 0x000fea0003800000 */
.L_x_10928:
        /* <DEDUP_REMOVED lines=15> */
.L_x_10932:
        /* <DEDUP_REMOVED lines=12> */
.L_x_10935:
[----:B------:R-:W-:Y:S02]  /*15630*/  IMAD.MOV.U32 R11, RZ, RZ, R20 ;  /* 0x000000ffff0b7224 */ /* 0x000fe400078e0014 */
.L_x_10936:
[----:B------:R-:W-:Y:S05]  /*15640*/  BSYNC B1 ;  /* 0x0000000000017941 */ /* 0x000fea0003800000 */
.L_x_10934:
        /* <DEDUP_REMOVED lines=16> */
.L_x_10940:
[----:B------:R-:W-:Y:S05]  /*15750*/  BSYNC B2 ;  /* 0x0000000000027941 */ /* 0x000fea0003800000 */
.L_x_10939:
        /* <DEDUP_REMOVED lines=43> */
.L_x_10938:
[----:B------:R-:W-:Y:S05]  /*15a10*/  BSYNC B1 ;  /* 0x0000000000017941 */ /* 0x000fea0003800000 */
.L_x_10937:
        /* <DEDUP_REMOVED lines=10> */
.L_x_10933:
        /* <DEDUP_REMOVED lines=12> */
.L_x_10942:
[----:B------:R-:W-:Y:S02]  /*15b80*/  IMAD.MOV.U32 R118, RZ, RZ, R20 ;  /* 0x000000ffff767224 */ /* 0x000fe400078e0014 */
.L_x_10943:
[----:B------:R-:W-:Y:S05]  /*15b90*/  BSYNC B1 ;  /* 0x0000000000017941 */ /* 0x000fea0003800000 */
.L_x_10941:
        /* <DEDUP_REMOVED lines=16> */
.L_x_10947:
[----:B------:R-:W-:Y:S05]  /*15ca0*/  BSYNC B2 ;  /* 0x0000000000027941 */ /* 0x000fea0003800000 */
.L_x_10946:
        /* <DEDUP_REMOVED lines=43> */
.L_x_10945:
[----:B------:R-:W-:Y:S05]  /*15f60*/  BSYNC B1 ;  /* 0x0000000000017941 */ /* 0x000fea0003800000 */
.L_x_10944:
        /* <DEDUP_REMOVED lines=13> */
.L_x_10948:
        /* <DEDUP_REMOVED lines=12> */
.L_x_10951:
[----:B------:R-:W-:Y:S02]  /*16100*/  IMAD.MOV.U32 R10, RZ, RZ, R20 ;  /* 0x000000ffff0a7224 */ /* 0x000fe400078e0014 */
.L_x_10952:
[----:B------:R-:W-:Y:S05]  /*16110*/  BSYNC B1 ;  /* 0x0000000000017941 */ /* 0x000fea0003800000 */
.L_x_10950:
        /* <DEDUP_REMOVED lines=16> */
.L_x_10956:
[----:B------:R-:W-:Y:S05]  /*16220*/  BSYNC B2 ;  /* 0x0000000000027941 */ /* 0x000fea0003800000 */
.L_x_10955:
        /* <DEDUP_REMOVED lines=43> */
.L_x_10954:
[----:B------:R-:W-:Y:S05]  /*164e0*/  BSYNC B1 ;  /* 0x0000000000017941 */ /* 0x000fea0003800000 */
.L_x_10953:
        /* <DEDUP_REMOVED lines=10> */
.L_x_10949:
        /* <DEDUP_REMOVED lines=12> */
.L_x_10958:
[----:B------:R-:W-:Y:S02]  /*16650*/  IMAD.MOV.U32 R131, RZ, RZ, R20 ;  /* 0x000000ffff837224 */ /* 0x000fe400078e0014 */
.L_x_10959:
[----:B------:R-:W-:Y:S05]  /*16660*/  BSYNC B1 ;  /* 0x0000000000017941 */ /* 0x000fea0003800000 */
.L_x_10957:
        /* <DEDUP_REMOVED lines=16> */
.L_x_10963:
[----:B------:R-:W-:Y:S05]  /*16770*/  BSYNC B2 ;  /* 0x0000000000027941 */ /* 0x000fea0003800000 */
.L_x_10962:
        /* <DEDUP_REMOVED lines=43> */
.L_x_10961:
[----:B------:R-:W-:Y:S05]  /*16a30*/  BSYNC B1 ;  /* 0x0000000000017941 */ /* 0x000fea0003800000 */
.L_x_10960:
        /* <DEDUP_REMOVED lines=13> */
.L_x_10964:
        /* <DEDUP_REMOVED lines=12> */
.L_x_10967:
[----:B------:R-:W-:Y:S02]  /*16bd0*/  IMAD.MOV.U32 R9, RZ, RZ, R20 ;  /* 0x000000ffff097224 */ /* 0x000fe400078e0014 */
.L_x_10968:
[----:B------:R-:W-:Y:S05]  /*16be0*/  BSYNC B1 ;  /* 0x0000000000017941 */ /* 0x000fea0003800000 */
.L_x_10966:
        /* <DEDUP_REMOVED lines=16> */
.L_x_10972:
[----:B------:R-:W-:Y:S05]  /*16cf0*/  BSYNC B2 ;  /* 0x0000000000027941 */ /* 0x000fea0003800000 */
.L_x_10971:
        /* <DEDUP_REMOVED lines=43> */
.L_x_10970:
[----:B------:R-:W-:Y:S05]  /*16fb0*/  BSYNC B1 ;  /* 0x0000000000017941 */ /* 0x000fea0003800000 */
.L_x_10969:
        /* <DEDUP_REMOVED lines=10> */
.L_x_10965:
        /* <DEDUP_REMOVED lines=12> */
.L_x_10974:
[----:B------:R-:W-:Y:S02]  /*17120*/  IMAD.MOV.U32 R114, RZ, RZ, R20 ;  /* 0x000000ffff727224 */ /* 0x000fe400078e0014 */
.L_x_10975:
[----:B------:R-:W-:Y:S05]  /*17130*/  BSYNC B1 ;  /* 0x0000000000017941 */ /* 0x000fea0003800000 */
.L_x_10973:
        /* <DEDUP_REMOVED lines=16> */
.L_x_10979:
[----:B------:R-:W-:Y:S05]  /*17240*/  BSYNC B2 ;  /* 0x0000000000027941 */ /* 0x000fea0003800000 */
.L_x_10978:
        /* <DEDUP_REMOVED lines=43> */
.L_x_10977:
[----:B------:R-:W-:Y:S05]  /*17500*/  BSYNC B1 ;  /* 0x0000000000017941 */ /* 0x000fea0003800000 */
.L_x_10976:
        /* <DEDUP_REMOVED lines=13> */
.L_x_10980:
        /* <DEDUP_REMOVED lines=12> */
.L_x_10983:
[----:B------:R-:W-:Y:S02]  /*176a0*/  IMAD.MOV.U32 R8, RZ, RZ, R20 ;  /* 0x000000ffff087224 */ /* 0x000fe400078e0014 */
.L_x_10984:
[----:B------:R-:W-:Y:S05]  /*176b0*/  BSYNC B1 ;  /* 0x0000000000017941 */ /* 0x000fea0003800000 */
.L_x_10982:
        /* <DEDUP_REMOVED lines=16> */
.L_x_10988:
[----:B------:R-:W-:Y:S05]  /*177c0*/  BSYNC B2 ;  /* 0x0000000000027941 */ /* 0x000fea0003800000 */
.L_x_10987:
        /* <DEDUP_REMOVED lines=43> */
.L_x_10986:
[----:B------:R-:W-:Y:S05]  /*17a80*/  BSYNC B1 ;  /* 0x0000000000017941 */ /* 0x000fea0003800000 */
.L_x_10985:
        /* <DEDUP_REMOVED lines=10> */
.L_x_10981:
        /* <DEDUP_REMOVED lines=12> */
.L_x_10990:
[----:B------:R-:W-:Y:S02]  /*17bf0*/  IMAD.MOV.U32 R114, RZ, RZ, R20 ;  /* 0x000000ffff727224 */ /* 0x000fe400078e0014 */
.L_x_10991:
[----:B------:R-:W-:Y:S05]  /*17c00*/  BSYNC B1 ;  /* 0x0000000000017941 */ /* 0x000fea0003800000 */
.L_x_10989:
        /* <DEDUP_REMOVED lines=16> */
.L_x_10995:
[----:B------:R-:W-:Y:S05]  /*17d10*/  BSYNC B2 ;  /* 0x0000000000027941 */ /* 0x000fea0003800000 */
.L_x_10994:
        /* <DEDUP_REMOVED lines=43> */
.L_x_10993:
[----:B------:R-:W-:Y:S05]  /*17fd0*/  BSYNC B1 ;  /* 0x0000000000017941 */ /* 0x000fea0003800000 */
.L_x_10992:
        /* <DEDUP_REMOVED lines=13> */
.L_x_10996:
        /* <DEDUP_REMOVED lines=12> */
.L_x_10999:
[----:B------:R-:W-:Y:S02]  /*18170*/  IMAD.MOV.U32 R7, RZ, RZ, R20 ;  /* 0x000000ffff077224 */ /* 0x000fe400078e0014 */
.L_x_11000:
[----:B------:R-:W-:Y:S05]  /*18180*/  BSYNC B1 ;  /* 0x0000000000017941 */ /* 0x000fea0003800000 */
.L_x_10998:
        /* <DEDUP_REMOVED lines=16> */
.L_x_11004:
[----:B------:R-:W-:Y:S05]  /*18290*/  BSYNC B2 ;  /* 0x0000000000027941 */ /* 0x000fea0003800000 */
.L_x_11003:
        /* <DEDUP_REMOVED lines=43> */
.L_x_11002:
[----:B------:R-:W-:Y:S05]  /*18550*/  BSYNC B1 ;  /* 0x0000000000017941 */ /* 0x000fea0003800000 */
.L_x_11001:
        /* <DEDUP_REMOVED lines=10> */
.L_x_10997:
        /* <DEDUP_REMOVED lines=54> */
.L_x_11005:
[----:B------:R-:W-:Y:S02]  /*18960*/  IADD3 R146, R146, 0x80, RZ ;  /* 0x0000008092927810 */ /* 0x000fe40007ffe0ff */
.L_x_10876:
[----:B------:R-:W-:Y:S05]  /*18970*/  BSYNC B0 ;  /* 0x0000000000007941 */ /* 0x000fea0003800000 */
.L_x_10875:
        /* <DEDUP_REMOVED lines=30> */
.L_x_11009:
[----:B------:R-:W-:Y:S02]  /*18b60*/  IMAD.MOV.U32 R3, RZ, RZ, R20 ;  /* 0x000000ffff037224 */ /* 0x000fe400078e0014 */
.L_x_11010:
[----:B------:R-:W-:Y:S05]  /*18b70*/  BSYNC B1 ;  /* 0x0000000000017941 */ /* 0x000fea0003800000 */
.L_x_11008:
        /* <DEDUP_REMOVED lines=16> */
.L_x_11014:
[----:B------:R-:W-:Y:S05]  /*18c80*/  BSYNC B2 ;  /* 0x0000000000027941 */ /* 0x000fea0003800000 */
.L_x_11013:
        /* <DEDUP_REMOVED lines=43> */
.L_x_11012:
[----:B------:R-:W-:Y:S05]  /*18f40*/  BSYNC B1 ;  /* 0x0000000000017941 */ /* 0x000fea0003800000 */
.L_x_11011:
        /* <DEDUP_REMOVED lines=18> */
.L_x_11015:
        /* <DEDUP_REMOVED lines=12> */
.L_x_11018:
[----:B------:R-:W-:Y:S02]  /*19130*/  IMAD.MOV.U32 R14, RZ, RZ, R20 ;  /* 0x000000ffff0e7224 */ /* 0x000fe400078e0014 */
.L_x_11019:
[----:B------:R-:W-:Y:S05]  /*19140*/  BSYNC B1 ;  /* 0x0000000000017941 */ /* 0x000fea0003800000 */
.L_x_11017:
        /* <DEDUP_REMOVED lines=16> */
.L_x_11023:
[----:B------:R-:W-:Y:S05]  /*19250*/  BSYNC B2 ;  /* 0x0000000000027941 */ /* 0x000fea0003800000 */
.L_x_11022:
        /* <DEDUP_REMOVED lines=43> */
.L_x_11021:
[----:B------:R-:W-:Y:S05]  /*19510*/  BSYNC B1 ;  /* 0x0000000000017941 */ /* 0x000fea0003800000 */
.L_x_11020:
        /* <DEDUP_REMOVED lines=10> */
.L_x_11016:
        /* <DEDUP_REMOVED lines=12> */
.L_x_11025:
[----:B------:R-:W-:Y:S02]  /*19680*/  IMAD.MOV.U32 R37, RZ, RZ, R20 ;  /* 0x000000ffff257224 */ /* 0x000fe400078e0014 */
.L_x_11026:
[----:B------:R-:W-:Y:S05]  /*19690*/  BSYNC B1 ;  /* 0x0000000000017941 */ /* 0x000fea0003800000 */
.L_x_11024:
        /* <DEDUP_REMOVED lines=16> */
.L_x_11030:
[----:B------:R-:W-:Y:S05]  /*197a0*/  BSYNC B2 ;  /* 0x0000000000027941 */ /* 0x000fea0003800000 */
.L_x_11029:
        /* <DEDUP_REMOVED lines=43> */
.L_x_11028:
[----:B------:R-:W-:Y:S05]  /*19a60*/  BSYNC B1 ;  /* 0x0000000000017941 */ /* 0x000fea0003800000 */
.L_x_11027:
        /* <DEDUP_REMOVED lines=15> */
.L_x_11031:
        /* <DEDUP_REMOVED lines=12> */
.L_x_11034:
[----:B------:R-:W-:Y:S02]  /*19c20*/  IMAD.MOV.U32 R13, RZ, RZ, R20 ;  /* 0x000000ffff0d7224 */ /* 0x000fe400078e0014 */
.L_x_11035:
[----:B------:R-:W-:Y:S05]  /*19c30*/  BSYNC B1 ;  /* 0x0000000000017941 */ /* 0x000fea0003800000 */
.L_x_11033:
        /* <DEDUP_REMOVED lines=16> */
.L_x_11039:
[----:B------:R-:W-:Y:S05]  /*19d40*/  BSYNC B2 ;  /* 0x0000000000027941 */ /* 0x000fea0003800000 */
.L_x_11038:
        /* <DEDUP_REMOVED lines=43> */
.L_x_11037:
[----:B------:R-:W-:Y:S05]  /*1a000*/  BSYNC B1 ;  /* 0x0000000000017941 */ /* 0x000fea0003800000 */
.L_x_11036:
        /* <DEDUP_REMOVED lines=10> */
.L_x_11032:
        /* <DEDUP_REMOVED lines=12> */
.L_x_11041:
[----:B------:R-:W-:Y:S02]  /*1a170*/  IMAD.MOV.U32 R38, RZ, RZ, R20 ;  /* 0x000000ffff267224 */ /* 0x000fe400078e0014 */
.L_x_11042:
[----:B------:R-:W-:Y:S05]  /*1a180*/  BSYNC B1 ;  /* 0x0000000000017941 */ /* 0x000fea0003800000 */
.L_x_11040:
        /* <DEDUP_REMOVED lines=16> */
.L_x_11046:
[----:B------:R-:W-:Y:S05]  /*1a290*/  BSYNC B2 ;  /* 0x0000000000027941 */ /* 0x000fea0003800000 */
.L_x_11045:
        /* <DEDUP_REMOVED lines=43> */
.L_x_11044:
[----:B------:R-:W-:Y:S05]  /*1a550*/  BSYNC B1 ;  /* 0x0000000000017941 */ /* 0x000fea0003800000 */
.L_x_11043:
        /* <DEDUP_REMOVED lines=15> */
.L_x_11047:
        /* <DEDUP_REMOVED lines=12> */
.L_x_11050:
[----:B------:R-:W-:Y:S02]  /*1a710*/  IMAD.MOV.U32 R12, RZ, RZ, R20 ;  /* 0x000000ffff0c7224 */ /* 0x000fe400078e0014 */
.L_x_11051:
[----:B------:R-:W-:Y:S05]  /*1a720*/  BSYNC B1 ;  /* 0x0000000000017941 */ /* 0x000fea0003800000 */
.L_x_11049:
        /* <DEDUP_REMOVED lines=16> */
.L_x_11055:
[----:B------:R-:W-:Y:S05]  /*1a830*/  BSYNC B2 ;  /* 0x0000000000027941 */ /* 0x000fea0003800000 */
.L_x_11054:
        /* <DEDUP_REMOVED lines=43> */
.L_x_11053:
[----:B------:R-:W-:Y:S05]  /*1aaf0*/  BSYNC B1 ;  /* 0x0000000000017941 */ /* 0x000fea0003800000 */
.L_x_11052:
        /* <DEDUP_REMOVED lines=10> */
.L_x_11048:
        /* <DEDUP_REMOVED lines=12> */
.L_x_11057:
[----:B------:R-:W-:Y:S02]  /*1ac60*/  IMAD.MOV.U32 R112, RZ, RZ, R20 ;  /* 0x000000ffff707224 */ /* 0x000fe400078e0014 */
.L_x_11058:
[----:B------:R-:W-:Y:S05]  /*1ac70*/  BSYNC B1 ;  /* 0x0000000000017941 */ /* 0x000fea0003800000 */
.L_x_11056:
        /* <DEDUP_REMOVED lines=16> */
.L_x_11062:
[----:B------:R-:W-:Y:S05]  /*1ad80*/  BSYNC B2 ;  /* 0x0000000000027941 */ /* 0x000fea0003800000 */
.L_x_11061:
        /* <DEDUP_REMOVED lines=43> */
.L_x_11060:
[----:B------:R-:W-:Y:S05]  /*1b040*/  BSYNC B1 ;  /* 0x0000000000017941 */ /* 0x000fea0003800000 */
.L_x_11059:
        /* <DEDUP_REMOVED lines=15> */
.L_x_11063:
        /* <DEDUP_REMOVED lines=12> */
.L_x_11066:
[----:B------:R-:W-:Y:S02]  /*1b200*/  IMAD.MOV.U32 R11, RZ, RZ, R20 ;  /* 0x000000ffff0b7224 */ /* 0x000fe400078e0014 */
.L_x_11067:
[----:B------:R-:W-:Y:S05]  /*1b210*/  BSYNC B1 ;  /* 0x0000000000017941 */ /* 0x000fea0003800000 */
.L_x_11065:
        /* <DEDUP_REMOVED lines=16> */
.L_x_11071:
[----:B------:R-:W-:Y:S05]  /*1b320*/  BSYNC B2 ;  /* 0x0000000000027941 */ /* 0x000fea0003800000 */
.L_x_11070:
        /* <DEDUP_REMOVED lines=43> */
.L_x_11069:
[----:B------:R-:W-:Y:S05]  /*1b5e0*/  BSYNC B1 ;  /* 0x0000000000017941 */ /* 0x000fea0003800000 */
.L_x_11068:
        /* <DEDUP_REMOVED lines=10> */
.L_x_11064:
        /* <DEDUP_REMOVED lines=12> */
.L_x_11073:
[----:B------:R-:W-:Y:S02]  /*1b750*/  IMAD.MOV.U32 R120, RZ, RZ, R20 ;  /* 0x000000ffff787224 */ /* 0x000fe400078e0014 */
.L_x_11074:
[----:B------:R-:W-:Y:S05]  /*1b760*/  BSYNC B1 ;  /* 0x0000000000017941 */ /* 0x000fea0003800000 */
.L_x_11072:
        /* <DEDUP_REMOVED lines=16> */
.L_x_11078:
[----:B------:R-:W-:Y:S05]  /*1b870*/  BSYNC B2 ;  /* 0x0000000000027941 */ /* 0x000fea0003800000 */
.L_x_11077:
        /* <DEDUP_REMOVED lines=43> */
.L_x_11076:
[----:B------:R-:W-:Y:S05]  /*1bb30*/  BSYNC B1 ;  /* 0x0000000000017941 */ /* 0x000fea0003800000 */
.L_x_11075:
        /* <DEDUP_REMOVED lines=13> */
.L_x_11079:
        /* <DEDUP_REMOVED lines=12> */
.L_x_11082:
[----:B------:R-:W-:Y:S02]  /*1bcd0*/  IMAD.MOV.U32 R10, RZ, RZ, R20 ;  /* 0x000000ffff0a7224 */ /* 0x000fe400078e0014 */
.L_x_11083:
[----:B------:R-:W-:Y:S05]  /*1bce0*/  BSYNC B1 ;  /* 0x0000000000017941 */ /* 0x000fea0003800000 */
.L_x_11081:
        /* <DEDUP_REMOVED lines=16> */
.L_x_11087:
[----:B------:R-:W-:Y:S05]  /*1bdf0*/  BSYNC B2 ;  /* 0x0000000000027941 */ /* 0x000fea0003800000 */
.L_x_11086:
        /* <DEDUP_REMOVED lines=43> */
.L_x_11085:
[----:B------:R-:W-:Y:S05]  /*1c0b0*/  BSYNC B1 ;  /* 0x0000000000017941 */ /* 0x000fea0003800000 */
.L_x_11084:
        /* <DEDUP_REMOVED lines=10> */
.L_x_11080:
        /* <DEDUP_REMOVED lines=12> */
.L_x_11089:
[----:B------:R-:W-:Y:S02]  /*1c220*/  IMAD.MOV.U32 R133, RZ, RZ, R20 ;  /* 0x000000ffff857224 */ /* 0x000fe400078e0014 */
.L_x_11090:
[----:B------:R-:W-:Y:S05]  /*1c230*/  BSYNC B1 ;  /* 0x0000000000017941 */ /* 0x000fea0003800000 */
.L_x_11088:
        /* <DEDUP_REMOVED lines=16> */
.L_x_11094:
[----:B------:R-:W-:Y:S05]  /*1c340*/  BSYNC B2 ;  /* 0x0000000000027941 */ /* 0x000fea0003800000 */
.L_x_11093:
        /* <DEDUP_REMOVED lines=43> */
.L_x_11092:
[----:B------:R-:W-:Y:S05]  /*1c600*/  BSYNC B1 ;  /* 0x0000000000017941 */ /* 0x000fea0003800000 */
.L_x_11091:
        /* <DEDUP_REMOVED lines=13> */
.L_x_11095:
        /* <DEDUP_REMOVED lines=12> */
.L_x_11098:
[----:B------:R-:W-:Y:S02]  /*1c7a0*/  IMAD.MOV.U32 R9, RZ, RZ, R20 ;  /* 0x000000ffff097224 */ /* 0x000fe400078e0014 */
.L_x_11099:
[----:B------:R-:W-:Y:S05]  /*1c7b0*/  BSYNC B1 ;  /* 0x0000000000017941 */ /* 0x000fea0003800000 */
.L_x_11097:
        /* <DEDUP_REMOVED lines=16> */
.L_x_11103:
[----:B------:R-:W-:Y:S05]  /*1c8c0*/  BSYNC B2 ;  /* 0x0000000000027941 */ /* 0x000fea0003800000 */
.L_x_11102:
        /* <DEDUP_REMOVED lines=43> */
.L_x_11101:
[----:B------:R-:W-:Y:S05]  /*1cb80*/  BSYNC B1 ;  /* 0x0000000000017941 */ /* 0x000fea0003800000 */
.L_x_11100:
        /* <DEDUP_REMOVED lines=10> */
.L_x_11096:
        /* <DEDUP_REMOVED lines=12> */
.L_x_11105:
[----:B------:R-:W-:Y:S02]  /*1ccf0*/  IMAD.MOV.U32 R114, RZ, RZ, R20 ;  /* 0x000000ffff727224 */ /* 0x000fe400078e0014 */
.L_x_11106:
[----:B------:R-:W-:Y:S05]  /*1cd00*/  BSYNC B1 ;  /* 0x0000000000017941 */ /* 0x000fea0003800000 */
.L_x_11104:
        /* <DEDUP_REMOVED lines=16> */
.L_x_11110:
[----:B------:R-:W-:Y:S05]  /*1ce10*/  BSYNC B2 ;  /* 0x0000000000027941 */ /* 0x000fea0003800000 */
.L_x_11109:
        /* <DEDUP_REMOVED lines=43> */
.L_x_11108:
[----:B------:R-:W-:Y:S05]  /*1d0d0*/  BSYNC B1 ;  /* 0x0000000000017941 */ /* 0x000fea0003800000 */
.L_x_11107:
        /* <DEDUP_REMOVED lines=13> */
.L_x_11111:
        /* <DEDUP_REMOVED lines=12> */
.L_x_11114:
[----:B------:R-:W-:Y:S02]  /*1d270*/  IMAD.MOV.U32 R8, RZ, RZ, R20 ;  /* 0x000000ffff087224 */ /* 0x000fe400078e0014 */
.L_x_11115:
[----:B------:R-:W-:Y:S05]  /*1d280*/  BSYNC B1 ;  /* 0x0000000000017941 */ /* 0x000fea0003800000 */
.L_x_11113:
        /* <DEDUP_REMOVED lines=16> */
.L_x_11119:
[----:B------:R-:W-:Y:S05]  /*1d390*/  BSYNC B2 ;  /* 0x0000000000027941 */ /* 0x000fea0003800000 */
.L_x_11118:
        /* <DEDUP_REMOVED lines=43> */
.L_x_11117:
[----:B------:R-:W-:Y:S05]  /*1d650*/  BSYNC B1 ;  /* 0x0000000000017941 */ /* 0x000fea0003800000 */
.L_x_11116:
        /* <DEDUP_REMOVED lines=10> */
.L_x_11112:
        /* <DEDUP_REMOVED lines=12> */
.L_x_11121:
[----:B------:R-:W-:Y:S02]  /*1d7c0*/  IMAD.MOV.U32 R114, RZ, RZ, R20 ;  /* 0x000000ffff727224 */ /* 0x000fe400078e0014 */
.L_x_11122:
[----:B------:R-:W-:Y:S05]  /*1d7d0*/  BSYNC B1 ;  /* 0x0000000000017941 */ /* 0x000fea0003800000 */
.L_x_11120:
        /* <DEDUP_REMOVED lines=16> */
.L_x_11126:
[----:B------:R-:W-:Y:S05]  /*1d8e0*/  BSYNC B2 ;  /* 0x0000000000027941 */ /* 0x000fea0003800000 */
.L_x_11125:
        /* <DEDUP_REMOVED lines=43> */
.L_x_11124:
[----:B------:R-:W-:Y:S05]  /*1dba0*/  BSYNC B1 ;  /* 0x0000000000017941 */ /* 0x000fea0003800000 */
.L_x_11123:
        /* <DEDUP_REMOVED lines=13> */
.L_x_11127:
        /* <DEDUP_REMOVED lines=12> */
.L_x_11130:
[----:B------:R-:W-:Y:S02]  /*1dd40*/  IMAD.MOV.U32 R7, RZ, RZ, R20 ;  /* 0x000000ffff077224 */ /* 0x000fe400078e0014 */
.L_x_11131:
[----:B------:R-:W-:Y:S05]  /*1dd50*/  BSYNC B1 ;  /* 0x0000000000017941 */ /* 0x000fea0003800000 */
.L_x_11129:
        /* <DEDUP_REMOVED lines=16> */
.L_x_11135:
[----:B------:R-:W-:Y:S05]  /*1de60*/  BSYNC B2 ;  /* 0x0000000000027941 */ /* 0x000fea0003800000 */
.L_x_11134:
        /* <DEDUP_REMOVED lines=43> */
.L_x_11133:
[----:B------:R-:W-:Y:S05]  /*1e120*/  BSYNC B1 ;  /* 0x0000000000017941 */ /* 0x000fea0003800000 */
.L_x_11132:
        /* <DEDUP_REMOVED lines=10> */
.L_x_11128:
        /* <DEDUP_REMOVED lines=54> */
.L_x_11136:
[----:B------:R-:W-:Y:S02]  /*1e530*/  IADD3 R146, R146, 0x80, RZ ;  /* 0x0000008092927810 */ /* 0x000fe40007ffe0ff */
.L_x_11007:
[----:B------:R-:W-:Y:S05]  /*1e540*/  BSYNC B0 ;  /* 0x0000000000007941 */ /* 0x000fea0003800000 */
.L_x_11006:
        /* <DEDUP_REMOVED lines=23> */
[----:B0-----:R-:W-:-:S12]  /*1e6c0*/  IMAD.MOV.U32 R2, RZ, RZ, R21 ;  /* 0x000000ffff027224 */ /* 0x001fd800078e0015 */
[----:B------:R-:W-:Y:S05]  /*1e6d0*/  @!P1 BRA `(.L_x_11141) ;  /* 0x0000006000009947 */ /* 0x000fea0003800000 */
[----:B------:R-:W-:Y:S01]  /*1e6e0*/  ISETP.NE.AND P1, PT, R19, 0x3, PT ;  /* 0x000000031300780c */ /* 0x000fe20003f25270 */
[----:B------:R-:W-:-:S12]  /*1e6f0*/  IMAD.MOV.U32 R2, RZ, RZ, R22 ;  /* 0x000000ffff027224 */ /* 0x000fd800078e0016 */
[----:B------:R-:W-:Y:S05]  /*1e700*/  @P1 BRA `(.L_x_11141) ;  /* 0x0000003000001947 */ /* 0x000fea0003800000 */
[----:B------:R-:W-:Y:S01]  /*1e710*/  IMAD.MOV.U32 R2, RZ, RZ, R18 ;  /* 0x000000ffff027224 */ /* 0x000fe200078e0012 */
[----:B------:R-:W-:Y:S05]  /*1e720*/  BRA `(.L_x_11141) ;  /* 0x0000001000007947 */ /* 0x000fea0003800000 */
.L_x_11140:
[----:B0-----:R-:W-:Y:S02]  /*1e730*/  IMAD.MOV.U32 R2, RZ, RZ, R20 ;  /* 0x000000ffff027224 */ /* 0x001fe400078e0014 */
.L_x_11141:
[----:B------:R-:W-:Y:S05]  /*1e740*/  BSYNC B1 ;  /* 0x0000000000017941 */ /* 0x000fea0003800000 */
.L_x_11139:
        /* <DEDUP_REMOVED lines=16> */
.L_x_11145:
[----:B------:R-:W-:Y:S05]  /*1e850*/  BSYNC B2 ;  /* 0x0000000000027941 */ /* 0x000fea0003800000 */
.L_x_11144:
        /* <DEDUP_REMOVED lines=43> */
.L_x_11143:
[----:B------:R-:W-:Y:S05]  /*1eb10*/  BSYNC B1 ;  /* 0x0000000000017941 */ /* 0x000fea0003800000 */
.L_x_11142:
        /* <DEDUP_REMOVED lines=18> */
.L_x_11146:
        /* <DEDUP_REMOVED lines=12> */
.L_x_11149:
[----:B------:R-:W-:Y:S02]  /*1ed00*/  IMAD.MOV.U32 R14, RZ, RZ, R20 ;  /* 0x000000ffff0e7224 */ /* 0x000fe400078e0014 */
.L_x_11150:
[----:B------:R-:W-:Y:S05]  /*1ed10*/  BSYNC B1 ;  /* 0x0000000000017941 */ /* 0x000fea0003800000 */
.L_x_11148:
        /* <DEDUP_REMOVED lines=16> */
.L_x_11154:
[----:B------:R-:W-:Y:S05]  /*1ee20*/  BSYNC B2 ;  /* 0x0000000000027941 */ /* 0x000fea0003800000 */
.L_x_11153:
        /* <DEDUP_REMOVED lines=43> */
.L_x_11152:
[----:B------:R-:W-:Y:S05]  /*1f0e0*/  BSYNC B1 ;  /* 0x0000000000017941 */ /* 0x000fea0003800000 */
.L_x_11151:
[----:B------:R-:W0:Y:S02]  /*1f0f0*/  I2F.U32 R14, R14 ;  /* 0x0000000e000e7306 */ /* 0x000e240000201000 */
[----:B0-----:R-:W-:-:S05]  /*1f100*/  FFMA.FTZ R14, R14, R147, 1.1641532182693481445e-10 ;  /* 0x2f0000000e0e7423 */ /* 0x001fca0000010093 */
        /* <DEDUP_REMOVED lines=8> */
.L_x_11147:
        /* <DEDUP_REMOVED lines=12> */
.L_x_11156:
[----:B------:R-:W-:Y:S02]  /*1f250*/  IMAD.MOV.U32 R39, RZ, RZ, R20 ;  /* 0x000000ffff277224 */ /* 0x000fe400078e0014 */
.L_x_11157:
[----:B------:R-:W-:Y:S05]  /*1f260*/  BSYNC B1 ;  /* 0x0000000000017941 */ /* 0x000fea0003800000 */
.L_x_11155:
        /* <DEDUP_REMOVED lines=16> */
.L_x_11161:
[----:B------:R-:W-:Y:S05]  /*1f370*/  BSYNC B2 ;  /* 0x0000000000027941 */ /* 0x000fea0003800000 */
.L_x_11160:
        /* <DEDUP_REMOVED lines=43> */
.L_x_11159:
[----:B------:R-:W-:Y:S05]  /*1f630*/  BSYNC B1 ;  /* 0x0000000000017941 */ /* 0x000fea0003800000 */
.L_x_11158:
        /* <DEDUP_REMOVED lines=15> */
.L_x_11162:
        /* <DEDUP_REMOVED lines=12> */
.L_x_11165:
[----:B------:R-:W-:Y:S02]  /*1f7f0*/  IMAD.MOV.U32 R13, RZ, RZ, R20 ;  /* 0x000000ffff0d7224 */ /* 0x000fe400078e0014 */
.L_x_11166:
[----:B------:R-:W-:Y:S05]  /*1f800*/  BSYNC B1 ;  /* 0x0000000000017941 */ /* 0x000fea0003800000 */
.L_x_11164:
        /* <DEDUP_REMOVED lines=16> */
.L_x_11170:
[----:B------:R-:W-:Y:S05]  /*1f910*/  BSYNC B2 ;  /* 0x0000000000027941 */ /* 0x000fea0003800000 */
.L_x_11169:
        /* <DEDUP_REMOVED lines=43> */
.L_x_11168:
[----:B------:R-:W-:Y:S05]  /*1fbd0*/  BSYNC B1 ;  /* 0x0000000000017941 */ /* 0x000fea0003800000 */
.L_x_11167:
        /* <DEDUP_REMOVED lines=10> */
.L_x_11163:
        /* <DEDUP_REMOVED lines=12> */
.L_x_11172:
[----:B------:R-:W-:Y:S02]  /*1fd40*/  IMAD.MOV.U32 R40, RZ, RZ, R20 ;  /* 0x000000ffff287224 */ /* 0x000fe400078e0014 */
.L_x_11173:
[----:B------:R-:W-:Y:S05]  /*1fd50*/  BSYNC B1 ;  /* 0x0000000000017941 */ /* 0x000fea0003800000 */
.L_x_11171:
        /* <DEDUP_REMOVED lines=16> */
.L_x_11177:
[----:B------:R-:W-:Y:S05]  /*1fe60*/  BSYNC B2 ;  /* 0x0000000000027941 */ /* 0x000fea0003800000 */
.L_x_11176:
        /* <DEDUP_REMOVED lines=43> */
.L_x_11175:
[----:B------:R-:W-:Y:S05]  /*20120*/  BSYNC B1 ;  /* 0x0000000000017941 */ /* 0x000fea0003800000 */
.L_x_11174:
        /* <DEDUP_REMOVED lines=15> */
.L_x_11178:
        /* <DEDUP_REMOVED lines=12> */
.L_x_11181:
[----:B------:R-:W-:Y:S02]  /*202e0*/  IMAD.MOV.U32 R12, RZ, RZ, R20 ;  /* 0x000000ffff0c7224 */ /* 0x000fe400078e0014 */
.L_x_11182:
[----:B------:R-:W-:Y:S05]  /*202f0*/  BSYNC B1 ;  /* 0x0000000000017941 */ /* 0x000fea0003800000 */
.L_x_11180:
        /* <DEDUP_REMOVED lines=16> */
.L_x_11186:
[----:B------:R-:W-:Y:S05]  /*20400*/  BSYNC B2 ;  /* 0x0000000000027941 */ /* 0x000fea0003800000 */
.L_x_11185:
        /* <DEDUP_REMOVED lines=43> */
.L_x_11184:
[----:B------:R-:W-:Y:S05]  /*206c0*/  BSYNC B1 ;  /* 0x0000000000017941 */ /* 0x000fea0003800000 */
.L_x_11183:
        /* <DEDUP_REMOVED lines=10> */
.L_x_11179:
        /* <DEDUP_REMOVED lines=12> */
.L_x_11188:
[----:B------:R-:W-:Y:S02]  /*20830*/  IMAD.MOV.U32 R112, RZ, RZ, R20 ;  /* 0x000000ffff707224 */ /* 0x000fe400078e0014 */
.L_x_11189:
[----:B------:R-:W-:Y:S05]  /*20840*/  BSYNC B1 ;  /* 0x0000000000017941 */ /* 0x000fea0003800000 */
.L_x_11187:
        /* <DEDUP_REMOVED lines=16> */
.L_x_11193:
[----:B------:R-:W-:Y:S05]  /*20950*/  BSYNC B2 ;  /* 0x0000000000027941 */ /* 0x000fea0003800000 */
.L_x_11192:
        /* <DEDUP_REMOVED lines=43> */
.L_x_11191:
[----:B------:R-:W-:Y:S05]  /*20c10*/  BSYNC B1 ;  /* 0x0000000000017941 */ /* 0x000fea0003800000 */
.L_x_11190:
        /* <DEDUP_REMOVED lines=15> */
.L_x_11194:
        /* <DEDUP_REMOVED lines=12> */
.L_x_11197:
[----:B------:R-:W-:Y:S02]  /*20dd0*/  IMAD.MOV.U32 R11, RZ, RZ, R20 ;  /* 0x000000ffff0b7224 */ /* 0x000fe400078e0014 */
.L_x_11198:
[----:B------:R-:W-:Y:S05]  /*20de0*/  BSYNC B1 ;  /* 0x0000000000017941 */ /* 0x000fea0003800000 */
.L_x_11196:
        /* <DEDUP_REMOVED lines=16> */
.L_x_11202:
[----:B------:R-:W-:Y:S05]  /*20ef0*/  BSYNC B2 ;  /* 0x0000000000027941 */ /* 0x000fea0003800000 */
.L_x_11201:
        /* <DEDUP_REMOVED lines=43> */
.L_x_11200:
[----:B------:R-:W-:Y:S05]  /*211b0*/  BSYNC B1 ;  /* 0x0000000000017941 */ /* 0x000fea0003800000 */
.L_x_11199:
        /* <DEDUP_REMOVED lines=10> */
.L_x_11195:
        /* <DEDUP_REMOVED lines=12> */
.L_x_11204:
[----:B------:R-:W-:Y:S02]  /*21320*/  IMAD.MOV.U32 R122, RZ, RZ, R20 ;  /* 0x000000ffff7a7224 */ /* 0x000fe400078e0014 */
.L_x_11205:
[----:B------:R-:W-:Y:S05]  /*21330*/  BSYNC B1 ;  /* 0x0000000000017941 */ /* 0x000fea0003800000 */
.L_x_11203:
        /* <DEDUP_REMOVED lines=16> */
.L_x_11209:
[----:B------:R-:W-:Y:S05]  /*21440*/  BSYNC B2 ;  /* 0x0000000000027941 */ /* 0x000fea0003800000 */
.L_x_11208:
        /* <DEDUP_REMOVED lines=43> */
.L_x_11207:
[----:B------:R-:W-:Y:S05]  /*21700*/  BSYNC B1 ;  /* 0x0000000000017941 */ /* 0x000fea0003800000 */
.L_x_11206:
        /* <DEDUP_REMOVED lines=13> */
.L_x_11210:
        /* <DEDUP_REMOVED lines=12> */
.L_x_11213:
[----:B------:R-:W-:Y:S02]  /*218a0*/  IMAD.MOV.U32 R10, RZ, RZ, R20 ;  /* 0x000000ffff0a7224 */ /* 0x000fe400078e0014 */
.L_x_11214:
[----:B------:R-:W-:Y:S05]  /*218b0*/  BSYNC B1 ;  /* 0x0000000000017941 */ /* 0x000fea0003800000 */
.L_x_11212:
        /* <DEDUP_REMOVED lines=16> */
.L_x_11218:
[----:B------:R-:W-:Y:S05]  /*219c0*/  BSYNC B2 ;  /* 0x0000000000027941 */ /* 0x000fea0003800000 */
.L_x_11217:
        /* <DEDUP_REMOVED lines=43> */
.L_x_11216:
[----:B------:R-:W-:Y:S05]  /*21c80*/  BSYNC B1 ;  /* 0x0000000000017941 */ /* 0x000fea0003800000 */
.L_x_11215:
        /* <DEDUP_REMOVED lines=10> */
.L_x_11211:
        /* <DEDUP_REMOVED lines=12> */
.L_x_11220:
[----:B------:R-:W-:Y:S02]  /*21df0*/  IMAD.MOV.U32 R135, RZ, RZ, R20 ;  /* 0x000000ffff877224 */ /* 0x000fe400078e0014 */
.L_x_11221:
[----:B------:R-:W-:Y:S05]  /*21e00*/  BSYNC B1 ;  /* 0x0000000000017941 */ /* 0x000fea0003800000 */
.L_x_11219:
        /* <DEDUP_REMOVED lines=16> */
.L_x_11225:
[----:B------:R-:W-:Y:S05]  /*21f10*/  BSYNC B2 ;  /* 0x0000000000027941 */ /* 0x000fea0003800000 */
.L_x_11224:
        /* <DEDUP_REMOVED lines=43> */
.L_x_11223:
[----:B------:R-:W-:Y:S05]  /*221d0*/  BSYNC B1 ;  /* 0x0000000000017941 */ /* 0x000fea0003800000 */
.L_x_11222:
        /* <DEDUP_REMOVED lines=13> */
.L_x_11226:
        /* <DEDUP_REMOVED lines=12> */
.L_x_11229:
[----:B------:R-:W-:Y:S02]  /*22370*/  IMAD.MOV.U32 R9, RZ, RZ, R20 ;  /* 0x000000ffff097224 */ /* 0x000fe400078e0014 */
.L_x_11230:
[----:B------:R-:W-:Y:S05]  /*22380*/  BSYNC B1 ;  /* 0x0000000000017941 */ /* 0x000fea0003800000 */
.L_x_11228:
        /* <DEDUP_REMOVED lines=16> */
.L_x_11234:
[----:B------:R-:W-:Y:S05]  /*22490*/  BSYNC B2 ;  /* 0x0000000000027941 */ /* 0x000fea0003800000 */
.L_x_11233:
        /* <DEDUP_REMOVED lines=43> */
.L_x_11232:
[----:B------:R-:W-:Y:S05]  /*22750*/  BSYNC B1 ;  /* 0x0000000000017941 */ /* 0x000fea0003800000 */
.L_x_11231:
        /* <DEDUP_REMOVED lines=10> */
.L_x_11227:
        /* <DEDUP_REMOVED lines=12> */
.L_x_11236:
[----:B------:R-:W-:Y:S02]  /*228c0*/  IMAD.MOV.U32 R114, RZ, RZ, R20 ;  /* 0x000000ffff727224 */ /* 0x000fe400078e0014 */
.L_x_11237:
[----:B------:R-:W-:Y:S05]  /*228d0*/  BSYNC B1 ;  /* 0x0000000000017941 */ /* 0x000fea0003800000 */
.L_x_11235:
        /* <DEDUP_REMOVED lines=16> */
.L_x_11241:
[----:B------:R-:W-:Y:S05]  /*229e0*/  BSYNC B2 ;  /* 0x0000000000027941 */ /* 0x000fea0003800000 */
.L_x_11240:
        /* <DEDUP_REMOVED lines=43> */
.L_x_11239:
[----:B------:R-:W-:Y:S05]  /*22ca0*/  BSYNC B1 ;  /* 0x0000000000017941 */ /* 0x000fea0003800000 */
.L_x_11238:
        /* <DEDUP_REMOVED lines=13> */
.L_x_11242:
        /* <DEDUP_REMOVED lines=12> */
.L_x_11245:
[----:B------:R-:W-:Y:S02]  /*22e40*/  IMAD.MOV.U32 R8, RZ, RZ, R20 ;  /* 0x000000ffff087224 */ /* 0x000fe400078e0014 */
.L_x_11246:
[----:B------:R-:W-:Y:S05]  /*22e50*/  BSYNC B1 ;  /* 0x0000000000017941 */ /* 0x000fea0003800000 */
.L_x_11244:
        /* <DEDUP_REMOVED lines=16> */
.L_x_11250:
[----:B------:R-:W-:Y:S05]  /*22f60*/  BSYNC B2 ;  /* 0x0000000000027941 */ /* 0x000fea0003800000 */
.L_x_11249:
        /* <DEDUP_REMOVED lines=43> */
.L_x_11248:
[----:B------:R-:W-:Y:S05]  /*23220*/  BSYNC B1 ;  /* 0x0000000000017941 */ /* 0x000fea0003800000 */
.L_x_11247:
        /* <DEDUP_REMOVED lines=10> */
.L_x_11243:
        /* <DEDUP_REMOVED lines=12> */
.L_x_11252:
[----:B------:R-:W-:Y:S02]  /*23390*/  IMAD.MOV.U32 R114, RZ, RZ, R20 ;  /* 0x000000ffff727224 */ /* 0x000fe400078e0014 */
.L_x_11253:
[----:B------:R-:W-:Y:S05]  /*233a0*/  BSYNC B1 ;  /* 0x0000000000017941 */ /* 0x000fea0003800000 */
.L_x_11251:
        /* <DEDUP_REMOVED lines=16> */
.L_x_11257:
[----:B------:R-:W-:Y:S05]  /*234b0*/  BSYNC B2 ;  /* 0x0000000000027941 */ /* 0x000fea0003800000 */
.L_x_11256:
        /* <DEDUP_REMOVED lines=43> */
.L_x_11255:
[----:B------:R-:W-:Y:S05]  /*23770*/  BSYNC B1 ;  /* 0x0000000000017941 */ /* 0x000fea0003800000 */
.L_x_11254:
        /* <DEDUP_REMOVED lines=13> */
.L_x_11258:
        /* <DEDUP_REMOVED lines=12> */
.L_x_11261:
[----:B------:R-:W-:Y:S02]  /*23910*/  IMAD.MOV.U32 R7, RZ, RZ, R20 ;  /* 0x000000ffff077224 */ /* 0x000fe400078e0014 */
.L_x_11262:
[----:B------:R-:W-:Y:S05]  /*23920*/  BSYNC B1 ;  /* 0x0000000000017941 */ /* 0x000fea0003800000 */
.L_x_11260:
        /* <DEDUP_REMOVED lines=16> */
.L_x_11266:
[----:B------:R-:W-:Y:S05]  /*23a30*/  BSYNC B2 ;  /* 0x0000000000027941 */ /* 0x000fea0003800000 */
.L_x_11265:
        /* <DEDUP_REMOVED lines=43> */
.L_x_11264:
[----:B------:R-:W-:Y:S05]  /*23cf0*/  BSYNC B1 ;  /* 0x0000000000017941 */ /* 0x000fea0003800000 */
.L_x_11263:
        /* <DEDUP_REMOVED lines=10> */
.L_x_11259:
        /* <DEDUP_REMOVED lines=12> */
[----:B0-----:R-:W-:Y:S02]  /*23e60*/  SEL R114, RZ, 0x10000, P4 ;  /* 0x00010000ff727807 */ /* 0x001fe40002000000 */
        /* <DEDUP_REMOVED lines=41> */
.L_x_11267:
[----:B------:R-:W-:Y:S02]  /*24100*/  IADD3 R146, R146, 0x80, RZ ;  /* 0x0000008092927810 */ /* 0x000fe40007ffe0ff */
.L_x_11138:
[----:B------:R-:W-:Y:S05]  /*24110*/  BSYNC B0 ;  /* 0x0000000000007941 */ /* 0x000fea0003800000 */
.L_x_11137:
[----:B------:R-:W-:Y:S01]  /*24120*/  LOP3.LUT P0, RZ, R24, 0x40, RZ, 0xc0, !PT ;  /* 0x0000004018ff7812 */ /* 0x000fe2000780c0ff */
[----:B------:R-:W-:-:S12]  /*24130*/  BSSY B0, `(.L_x_11268) ;  /* 0x00005ba000007945 */ /* 0x000fd80003800000 */
[----:B------:R-:W-:Y:S05]  /*24140*/  @!P0 BRA `(.L_x_11269) ;  /* 0x00005b8000008947 */ /* 0x000fea0003800000 */
[----:B------:R-:W-:Y:S02]  /*24150*/  ISETP.NE.U32.AND P0, PT, RZ, c[0x0][0x178], PT ;  /* 0x00005e00ff007a0c */ /* 0x000fe40003f05070 */
[----:B------:R-:W-:Y:S02]  /*24160*/  LOP3.LUT R24, R24, 0xffffffef, RZ, 0xc0, !PT ;  /* 0xffffffef18187812 */ /* 0x000fe400078ec0ff */
[----:B------:R-:W-:-:S13]  /*24170*/  ISETP.NE.AND.EX P2, PT, RZ, c[0x0][0x17c], PT, P0 ;  /* 0x00005f00ff007a0c */ /* 0x000fda0003f45300 */
[----:B01----:R-:W-:Y:S01]  /*24180*/  @P2 LEA R112, P0, R146, c[0x0][0x178], 0x4 ;  /* 0x00005e0092702a11 */ /* 0x003fe200078020ff */
        /* <DEDUP_REMOVED lines=23> */
.L_x_11271:
[----:B------:R-:W-:Y:S02]  /*24300*/  IMAD.MOV.U32 R0, RZ, RZ, R20 ;  /* 0x000000ffff007224 */ /* 0x000fe400078e0014 */
.L_x_11272:
[----:B------:R-:W-:Y:S05]  /*24310*/  BSYNC B1 ;  /* 0x0000000000017941 */ /* 0x000fea0003800000 */
.L_x_11270:
        /* <DEDUP_REMOVED lines=16> */
.L_x_11276:
[----:B------:R-:W-:Y:S05]  /*24420*/  BSYNC B2 ;  /* 0x0000000000027941 */ /* 0x000fea0003800000 */
.L_x_11275:
        /* <DEDUP_REMOVED lines=43> */
.L_x_11274:
[----:B------:R-:W-:Y:S05]  /*246e0*/  BSYNC B1 ;  /* 0x0000000000017941 */ /* 0x000fea0003800000 */
.L_x_11273:
        /* <DEDUP_REMOVED lines=18> */
.L_x_11277:
        /* <DEDUP_REMOVED lines=12> */
.L_x_11280:
[----:B------:R-:W-:Y:S02]  /*248d0*/  IMAD.MOV.U32 R14, RZ, RZ, R20 ;  /* 0x000000ffff0e7224 */ /* 0x000fe400078e0014 */
.L_x_11281:
[----:B------:R-:W-:Y:S05]  /*248e0*/  BSYNC B1 ;  /* 0x0000000000017941 */ /* 0x000fea0003800000 */
.L_x_11279:
        /* <DEDUP_REMOVED lines=16> */
.L_x_11285:
[----:B------:R-:W-:Y:S05]  /*249f0*/  BSYNC B2 ;  /* 0x0000000000027941 */ /* 0x000fea0003800000 */
.L_x_11284:
        /* <DEDUP_REMOVED lines=43> */
.L_x_11283:
[----:B------:R-:W-:Y:S05]  /*24cb0*/  BSYNC B1 ;  /* 0x0000000000017941 */ /* 0x000fea0003800000 */
.L_x_11282:
        /* <DEDUP_REMOVED lines=10> */
.L_x_11278:
        /* <DEDUP_REMOVED lines=12> */
.L_x_11287:
[----:B------:R-:W-:Y:S02]  /*24e20*/  IMAD.MOV.U32 R41, RZ, RZ, R20 ;  /* 0x000000ffff297224 */ /* 0x000fe400078e0014 */
.L_x_11288:
[----:B------:R-:W-:Y:S05]  /*24e30*/  BSYNC B1 ;  /* 0x0000000000017941 */ /* 0x000fea0003800000 */
.L_x_11286:
        /* <DEDUP_REMOVED lines=16> */
.L_x_11292:
[----:B------:R-:W-:Y:S05]  /*24f40*/  BSYNC B2 ;  /* 0x0000000000027941 */ /* 0x000fea0003800000 */
.L_x_11291:
        /* <DEDUP_REMOVED lines=43> */
.L_x_11290:
[----:B------:R-:W-:Y:S05]  /*25200*/  BSYNC B1 ;  /* 0x0000000000017941 */ /* 0x000fea0003800000 */
.L_x_11289:
        /* <DEDUP_REMOVED lines=15> */
.L_x_11293:
        /* <DEDUP_REMOVED lines=12> */
.L_x_11296:
[----:B------:R-:W-:Y:S02]  /*253c0*/  IMAD.MOV.U32 R13, RZ, RZ, R20 ;  /* 0x000000ffff0d7224 */ /* 0x000fe400078e0014 */
.L_x_11297:
[----:B------:R-:W-:Y:S05]  /*253d0*/  BSYNC B1 ;  /* 0x0000000000017941 */ /* 0x000fea0003800000 */
.L_x_11295:
        /* <DEDUP_REMOVED lines=16> */
.L_x_11301:
[----:B------:R-:W-:Y:S05]  /*254e0*/  BSYNC B2 ;  /* 0x0000000000027941 */ /* 0x000fea0003800000 */
.L_x_11300:
        /* <DEDUP_REMOVED lines=43> */
.L_x_11299:
[----:B------:R-:W-:Y:S05]  /*257a0*/  BSYNC B1 ;  /* 0x0000000000017941 */ /* 0x000fea0003800000 */
.L_x_11298:
        /* <DEDUP_REMOVED lines=10> */
.L_x_11294:
        /* <DEDUP_REMOVED lines=12> */
.L_x_11303:
[----:B------:R-:W-:Y:S02]  /*25910*/  IMAD.MOV.U32 R42, RZ, RZ, R20 ;  /* 0x000000ffff2a7224 */ /* 0x000fe400078e0014 */
.L_x_11304:
[----:B------:R-:W-:Y:S05]  /*25920*/  BSYNC B1 ;  /* 0x0000000000017941 */ /* 0x000fea0003800000 */
.L_x_11302:
        /* <DEDUP_REMOVED lines=16> */
.L_x_11308:
[----:B------:R-:W-:Y:S05]  /*25a30*/  BSYNC B2 ;  /* 0x0000000000027941 */ /* 0x000fea0003800000 */
.L_x_11307:
        /* <DEDUP_REMOVED lines=43> */
.L_x_11306:
[----:B------:R-:W-:Y:S05]  /*25cf0*/  BSYNC B1 ;  /* 0x0000000000017941 */ /* 0x000fea0003800000 */
.L_x_11305:
        /* <DEDUP_REMOVED lines=15> */
.L_x_11309:
        /* <DEDUP_REMOVED lines=12> */
.L_x_11312:
[----:B------:R-:W-:Y:S02]  /*25eb0*/  IMAD.MOV.U32 R12, RZ, RZ, R20 ;  /* 0x000000ffff0c7224 */ /* 0x000fe400078e0014 */
.L_x_11313:
[----:B------:R-:W-:Y:S05]  /*25ec0*/  BSYNC B1 ;  /* 0x0000000000017941 */ /* 0x000fea0003800000 */
.L_x_11311:
        /* <DEDUP_REMOVED lines=16> */
.L_x_11317:
[----:B------:R-:W-:Y:S05]  /*25fd0*/  BSYNC B2 ;  /* 0x0000000000027941 */ /* 0x000fea0003800000 */
.L_x_11316:
        /* <DEDUP_REMOVED lines=43> */
.L_x_11315:
[----:B------:R-:W-:Y:S05]  /*26290*/  BSYNC B1 ;  /* 0x0000000000017941 */ /* 0x000fea0003800000 */
.L_x_11314:
        /* <DEDUP_REMOVED lines=10> */
.L_x_11310:
        /* <DEDUP_REMOVED lines=12> */
.L_x_11319:
[----:B------:R-:W-:Y:S02]  /*26400*/  IMAD.MOV.U32 R112, RZ, RZ, R20 ;  /* 0x000000ffff707224 */ /* 0x000fe400078e0014 */
.L_x_11320:
[----:B------:R-:W-:Y:S05]  /*26410*/  BSYNC B1 ;  /* 0x0000000000017941 */ /* 0x000fea0003800000 */
.L_x_11318:
        /* <DEDUP_REMOVED lines=16> */
.L_x_11324:
[----:B------:R-:W-:Y:S05]  /*26520*/  BSYNC B2 ;  /* 0x0000000000027941 */ /* 0x000fea0003800000 */
.L_x_11323:
        /* <DEDUP_REMOVED lines=43> */
.L_x_11322:
[----:B------:R-:W-:Y:S05]  /*267e0*/  BSYNC B1 ;  /* 0x0000000000017941 */ /* 0x000fea0003800000 */
.L_x_11321:
        /* <DEDUP_REMOVED lines=15> */
.L_x_11325:
        /* <DEDUP_REMOVED lines=12> */
.L_x_11328:
[----:B------:R-:W-:Y:S02]  /*269a0*/  IMAD.MOV.U32 R11, RZ, RZ, R20 ;  /* 0x000000ffff0b7224 */ /* 0x000fe400078e0014 */
.L_x_11329:
[----:B------:R-:W-:Y:S05]  /*269b0*/  BSYNC B1 ;  /* 0x0000000000017941 */ /* 0x000fea0003800000 */
.L_x_11327:
        /* <DEDUP_REMOVED lines=16> */
.L_x_11333:
[----:B------:R-:W-:Y:S05]  /*26ac0*/  BSYNC B2 ;  /* 0x0000000000027941 */ /* 0x000fea0003800000 */
.L_x_11332:
        /* <DEDUP_REMOVED lines=43> */
.L_x_11331:
[----:B------:R-:W-:Y:S05]  /*26d80*/  BSYNC B1 ;  /* 0x0000000000017941 */ /* 0x000fea0003800000 */
.L_x_11330:
        /* <DEDUP_REMOVED lines=10> */
.L_x_11326:
        /* <DEDUP_REMOVED lines=12> */
.L_x_11335:
[----:B------:R-:W-:Y:S02]  /*26ef0*/  IMAD.MOV.U32 R124, RZ, RZ, R20 ;  /* 0x000000ffff7c7224 */ /* 0x000fe400078e0014 */
.L_x_11336:
[----:B------:R-:W-:Y:S05]  /*26f00*/  BSYNC B1 ;  /* 0x0000000000017941 */ /* 0x000fea0003800000 */
.L_x_11334:
        /* <DEDUP_REMOVED lines=16> */
.L_x_11340:
[----:B------:R-:W-:Y:S05]  /*27010*/  BSYNC B2 ;  /* 0x0000000000027941 */ /* 0x000fea0003800000 */
.L_x_11339:
        /* <DEDUP_REMOVED lines=43> */
.L_x_11338:
[----:B------:R-:W-:Y:S05]  /*272d0*/  BSYNC B1 ;  /* 0x0000000000017941 */ /* 0x000fea0003800000 */
.L_x_11337:
        /* <DEDUP_REMOVED lines=13> */
.L_x_11341:
        /* <DEDUP_REMOVED lines=12> */
.L_x_11344:
[----:B------:R-:W-:Y:S02]  /*27470*/  IMAD.MOV.U32 R10, RZ, RZ, R20 ;  /* 0x000000ffff0a7224 */ /* 0x000fe400078e0014 */
.L_x_11345:
[----:B------:R-:W-:Y:S05]  /*27480*/  BSYNC B1 ;  /* 0x0000000000017941 */ /* 0x000fea0003800000 */
.L_x_11343:
        /* <DEDUP_REMOVED lines=16> */
.L_x_11349:
[----:B------:R-:W-:Y:S05]  /*27590*/  BSYNC B2 ;  /* 0x0000000000027941 */ /* 0x000fea0003800000 */
.L_x_11348:
        /* <DEDUP_REMOVED lines=43> */
.L_x_11347:
[----:B------:R-:W-:Y:S05]  /*27850*/  BSYNC B1 ;  /* 0x0000000000017941 */ /* 0x000fea0003800000 */
.L_x_11346:
        /* <DEDUP_REMOVED lines=10> */
.L_x_11342:
        /* <DEDUP_REMOVED lines=12> */
.L_x_11351:
[----:B------:R-:W-:Y:S02]  /*279c0*/  IMAD.MOV.U32 R137, RZ, RZ, R20 ;  /* 0x000000ffff897224 */ /* 0x000fe400078e0014 */
.L_x_11352:
[----:B------:R-:W-:Y:S05]  /*279d0*/  BSYNC B1 ;  /* 0x0000000000017941 */ /* 0x000fea0003800000 */
.L_x_11350:
        /* <DEDUP_REMOVED lines=16> */
.L_x_11356:
[----:B------:R-:W-:Y:S05]  /*27ae0*/  BSYNC B2 ;  /* 0x0000000000027941 */ /* 0x000fea0003800000 */
.L_x_11355:
        /* <DEDUP_REMOVED lines=43> */
.L_x_11354:
[----:B------:R-:W-:Y:S05]  /*27da0*/  BSYNC B1 ;  /* 0x0000000000017941 */ /* 0x000fea0003800000 */
.L_x_11353:
        /* <DEDUP_REMOVED lines=13> */
.L_x_11357:
        /* <DEDUP_REMOVED lines=12> */
.L_x_11360:
[----:B------:R-:W-:Y:S02]  /*27f40*/  IMAD.MOV.U32 R9, RZ, RZ, R20 ;  /* 0x000000ffff097224 */ /* 0x000fe400078e0014 */
.L_x_11361:
[----:B------:R-:W-:Y:S05]  /*27f50*/  BSYNC B1 ;  /* 0x0000000000017941 */ /* 0x000fea0003800000 */
.L_x_11359:
        /* <DEDUP_REMOVED lines=16> */
.L_x_11365:
[----:B------:R-:W-:Y:S05]  /*28060*/  BSYNC B2 ;  /* 0x0000000000027941 */ /* 0x000fea0003800000 */
.L_x_11364:
        /* <DEDUP_REMOVED lines=43> */
.L_x_11363:
[----:B------:R-:W-:Y:S05]  /*28320*/  BSYNC B1 ;  /* 0x0000000000017941 */ /* 0x000fea0003800000 */
.L_x_11362:
        /* <DEDUP_REMOVED lines=10> */
.L_x_11358:
        /* <DEDUP_REMOVED lines=12> */
.L_x_11367:
[----:B------:R-:W-:Y:S02]  /*28490*/  IMAD.MOV.U32 R114, RZ, RZ, R20 ;  /* 0x000000ffff727224 */ /* 0x000fe400078e0014 */
.L_x_11368:
[----:B------:R-:W-:Y:S05]  /*284a0*/  BSYNC B1 ;  /* 0x0000000000017941 */ /* 0x000fea0003800000 */
.L_x_11366:
        /* <DEDUP_REMOVED lines=16> */
.L_x_11372:
[----:B------:R-:W-:Y:S05]  /*285b0*/  BSYNC B2 ;  /* 0x0000000000027941 */ /* 0x000fea0003800000 */
.L_x_11371:
        /* <DEDUP_REMOVED lines=43> */
.L_x_11370:
[----:B------:R-:W-:Y:S05]  /*28870*/  BSYNC B1 ;  /* 0x0000000000017941 */ /* 0x000fea0003800000 */
.L_x_11369:
        /* <DEDUP_REMOVED lines=13> */
.L_x_11373:
        /* <DEDUP_REMOVED lines=12> */
.L_x_11376:
[----:B------:R-:W-:Y:S02]  /*28a10*/  IMAD.MOV.U32 R8, RZ, RZ, R20 ;  /* 0x000000ffff087224 */ /* 0x000fe400078e0014 */
.L_x_11377:
[----:B------:R-:W-:Y:S05]  /*28a20*/  BSYNC B1 ;  /* 0x0000000000017941 */ /* 0x000fea0003800000 */
.L_x_11375:
        /* <DEDUP_REMOVED lines=16> */
.L_x_11381:
[----:B------:R-:W-:Y:S05]  /*28b30*/  BSYNC B2 ;  /* 0x0000000000027941 */ /* 0x000fea0003800000 */
.L_x_11380:
        /* <DEDUP_REMOVED lines=43> */
.L_x_11379:
[----:B------:R-:W-:Y:S05]  /*28df0*/  BSYNC B1 ;  /* 0x0000000000017941 */ /* 0x000fea0003800000 */
.L_x_11378:
        /* <DEDUP_REMOVED lines=10> */
.L_x_11374:
        /* <DEDUP_REMOVED lines=12> */
.L_x_11383:
[----:B------:R-:W-:Y:S02]  /*28f60*/  IMAD.MOV.U32 R114, RZ, RZ, R20 ;  /* 0x000000ffff727224 */ /* 0x000fe400078e0014 */
.L_x_11384:
[----:B------:R-:W-:Y:S05]  /*28f70*/  BSYNC B1 ;  /* 0x0000000000017941 */ /* 0x000fea0003800000 */
.L_x_11382:
        /* <DEDUP_REMOVED lines=16> */
.L_x_11388:
[----:B------:R-:W-:Y:S05]  /*29080*/  BSYNC B2 ;  /* 0x0000000000027941 */ /* 0x000fea0003800000 */
.L_x_11387:
        /* <DEDUP_REMOVED lines=43> */
.L_x_11386:
[----:B------:R-:W-:Y:S05]  /*29340*/  BSYNC B1 ;  /* 0x0000000000017941 */ /* 0x000fea0003800000 */
.L_x_11385:
        /* <DEDUP_REMOVED lines=13> */
.L_x_11389:
        /* <DEDUP_REMOVED lines=12> */
.L_x_11392:
[----:B------:R-:W-:Y:S02]  /*294e0*/  IMAD.MOV.U32 R7, RZ, RZ, R20 ;  /* 0x000000ffff077224 */ /* 0x000fe400078e0014 */
.L_x_11393:
[----:B------:R-:W-:Y:S05]  /*294f0*/  BSYNC B1 ;  /* 0x0000000000017941 */ /* 0x000fea0003800000 */
.L_x_11391:
        /* <DEDUP_REMOVED lines=16> */
.L_x_11397:
[----:B------:R-:W-:Y:S05]  /*29600*/  BSYNC B2 ;  /* 0x0000000000027941 */ /* 0x000fea0003800000 */
.L_x_11396:
        /* <DEDUP_REMOVED lines=43> */
.L_x_11395:
[----:B------:R-:W-:Y:S05]  /*298c0*/  BSYNC B1 ;  /* 0x0000000000017941 */ /* 0x000fea0003800000 */
.L_x_11394:
        /* <DEDUP_REMOVED lines=10> */
.L_x_11390:
        /* <DEDUP_REMOVED lines=19> */
[----:B------:R-:W-:Y:S01]  /*29aa0*/  LOP3.LUT R147, R173, R113, R112, 0xfe, !PT ;  /* 0x00000071ad937212 */ /* 0x000fe200078efe70 */
[----:B------:R-:W-:Y:S01]  /*29ab0*/  IMAD.SHL.U32 R173, R146, 0x8, RZ ;  /* 0x0000000892ad7824 */ /* 0x000fe200078e00ff */
[----:B------:R-:W-:Y:S02]  /*29ac0*/  SEL R114, RZ, 0x1, P5 ;  /* 0x00000001ff727807 */ /* 0x000fe40002800000 */
[----:B------:R-:W-:-:S03]  /*29ad0*/  SEL R112, RZ, 0x1, P0 ;  /* 0x00000001ff707807 */ /* 0x000fc60000000000 */
[----:B------:R-:W-:-:S04]  /*29ae0*/  IMAD.WIDE.U32 R114, R114, 0x10000, RZ ;  /* 0x0001000072727825 */ /* 0x000fc800078e00ff */
[----:B------:R-:W-:-:S05]  /*29af0*/  IMAD.WIDE.U32 R112, R112, 0x100, RZ ;  /* 0x0000010070707825 */ /* 0x000fca00078e00ff */
[----:B------:R-:W-:Y:S02]  /*29b00*/  LOP3.LUT R112, R112, R172, R114, 0xfe, !PT ;  /* 0x000000ac70707212 */ /* 0x000fe400078efe72 */
[----:B------:R-:W-:Y:S02]  /*29b10*/  SEL R114, RZ, 0x1, P6 ;  /* 0x00000001ff727807 */ /* 0x000fe40003000000 */
[----:B------:R-:W-:Y:S02]  /*29b20*/  SHF.R.U32.HI R172, RZ, 0x1d, R146 ;  /* 0x0000001dffac7819 */ /* 0x000fe40000011692 */
[----:B------:R-:W-:Y:S02]  /*29b30*/  LOP3.LUT R112, R112, R114, RZ, 0xfc, !PT ;  /* 0x0000007270707212 */ /* 0x000fe400078efcff */
[----:B------:R-:W-:Y:S02]  /*29b40*/  IADD3 R114, P0, R173, c[0x0][0x190], RZ ;  /* 0x00006400ad727a10 */ /* 0x000fe40007f1e0ff */
[----:B------:R-:W-:-:S02]  /*29b50*/  LOP3.LUT R113, R113, R147, R115, 0xfe, !PT ;  /* 0x0000009371717212 */ /* 0x000fc400078efe73 */
[----:B------:R-:W-:-:S05]  /*29b60*/  IADD3.X R115, R172, c[0x0][0x194], RZ, P0, !PT ;  /* 0x00006500ac737a10 */ /* 0x000fca00007fe4ff */
[----:B------:R0:W-:Y:S01]  /*29b70*/  STG.E.64 [R114.64], R112 ;  /* 0x0000007072007986 */ /* 0x0001e2000c101b06 */
[----:B------:R-:W-:Y:S05]  /*29b80*/  @!P1 BRA `(.L_x_11269) ;  /* 0x0000014000009947 */ /* 0x000fea0003800000 */
[----:B0-----:R-:W-:Y:S01]  /*29b90*/  IMAD.U32 R112, R8, 0x10000, RZ ;  /* 0x0001000008707824 */ /* 0x001fe200078e00ff */
        /* <DEDUP_REMOVED lines=19> */
.L_x_11269:
[----:B------:R-:W-:Y:S05]  /*29cd0*/  BSYNC B0 ;  /* 0x0000000000007941 */ /* 0x000fea0003800000 */
.L_x_11268:
[----:B01----:R-:W-:Y:S01]  /*29ce0*/  FADD.FTZ R112, RZ, R15 ;  /* 0x0000000fff707221 */ /* 0x003fe20000010000 */
        /* <DEDUP_REMOVED lines=69> */
.L_x_11416:
[----:B01----:R-:W-:Y:S01]  /*2a140*/  FADD.FTZ R112, R112, R113 ;  /* 0x0000007170707221 */ /* 0x003fe20000010000 */
[----:B------:R-:W-:Y:S05]  /*2a150*/  BRA.DIV ~URZ, `(.L_x_11399) ;  /* 0x000028627f007947 */ /* 0x000fea000b800000 */
[----:B------:R-:W2:Y:S01]  /*2a160*/  LDL R114, [R1+0x120] ;  /* 0x0001200001727983 */ /* 0x000ea20000100800 */
[----:B------:R-:W-:-:S03]  /*2a170*/  LOP3.LUT P6, RZ, R24, 0x20, RZ, 0xc0, !PT ;  /* 0x0000002018ff7812 */ /* 0x000fc600078cc0ff */
        /* <DEDUP_REMOVED lines=131> */
.L_x_11417:
        /* <DEDUP_REMOVED lines=12> */
[----:B------:R-:W-:Y:S02]  /*2aa70*/  @!P0 IMAD.IADD R115, R146, 0x1, R115 ;  /* 0x0000000192738824 */ /* 0x000fe400078e0273 */
[----:B------:R-:W-:Y:S01]  /*2aa80*/  BAR.SYNC.DEFER_BLOCKING 0x0 ;  /* 0x0000000000007b1d */ /* 0x000fe20000010000 */
[----:B------:R-:W-:Y:S02]  /*2aa90*/  LOP3.LUT P1, RZ, R114, 0x1f, R174, 0xf8, !PT ;  /* 0x0000001f72ff7812 */ /* 0x000fe4000782f8ae */
[----:B------:R-:W-:-:S03]  /*2aaa0*/  LOP3.LUT P2, RZ, R24, 0x20, RZ, 0xc0, !PT ;  /* 0x0000002018ff7812 */ /* 0x000fc6000784c0ff */
[----:B------:R-:W-:Y:S01]  /*2aab0*/  BSSY B0, `(.L_x_11400) ;  /* 0x0000078000007945 */ /* 0x000fe20003800000 */
[----:B------:R1:W3:Y:S02]  /*2aac0*/  @!P0 LDS.64 R112, [R115.X8] ;  /* 0x0000000073708984 */ /* 0x0002e40000008a00 */
[----:B-1----:R-:W-:Y:S02]  /*2aad0*/  IMAD.MOV.U32 R115, RZ, RZ, RZ ;  /* 0x000000ffff737224 */ /* 0x002fe400078e00ff */
[----:B---3--:R-:W1:Y:S02]  /*2aae0*/  SHFL.DOWN PT, R146, R112, 0x2, 0x1f ;  /* 0x08401f0070927f89 */ /* 0x008e6400000e0000 */
[----:B-1----:R-:W-:-:S04]  /*2aaf0*/  FADD.FTZ R173, -R146, R112 ;  /* 0x0000007092ad7221 */ /* 0x002fc80000010100 */
[----:B------:R-:W-:Y:S02]  /*2ab00*/  FMUL.FTZ R173, R173, R173 ;  /* 0x000000adadad7220 */ /* 0x000fe40000410000 */
[----:B--2---:R-:W-:Y:S01]  /*2ab10*/  @!P0 IMAD.MOV.U32 R115, RZ, RZ, R172 ;  /* 0x000000ffff738224 */ /* 0x004fe200078e00ac */
[----:B------:R-:W-:-:S03]  /*2ab20*/  ISETP.NE.AND P0, PT, RZ, UR8, PT ;  /* 0x00000008ff007c0c */ /* 0x000fc6000bf05270 */
[----:B0-----:R-:W0:Y:S01]  /*2ab30*/  I2F R147, R115 ;  /* 0x0000007300937306 */ /* 0x001e220000201400 */
[----:B------:R-:W1:Y:S01]  /*2ab40*/  SHFL.DOWN PT, R172, R115, 0x2, 0x1f ;  /* 0x08401f0073ac7f89 */ /* 0x000e6200000e0000 */
[----:B0-----:R-:W-:Y:S02]  /*2ab50*/  FMUL.FTZ R173, R173, R147 ;  /* 0x00000093adad7220 */ /* 0x001fe40000410000 */
[----:B-1----:R-:W-:-:S04]  /*2ab60*/  IMAD.IADD R115, R172, 0x1, R115 ;  /* 0x00000001ac737824 */ /* 0x002fc800078e0273 */
[----:B------:R-:W0:Y:S02]  /*2ab70*/  I2F R172, R172 ;  /* 0x000000ac00ac7306 */ /* 0x000e240000201400 */
[-C--:B0-----:R-:W-:Y:S02]  /*2ab80*/  FMUL.FTZ R146, R146, R172.reuse ;  /* 0x000000ac92927220 */ /* 0x081fe40000410000 */
[----:B------:R-:W-:Y:S02]  /*2ab90*/  FMUL.FTZ R173, R173, R172 ;  /* 0x000000acadad7220 */ /* 0x000fe40000410000 */
[----:B------:R-:W-:Y:S01]  /*2aba0*/  FFMA.FTZ R146, R147, R112, R146 ;  /* 0x0000007093927223 */ /* 0x000fe20000010092 */
[----:B------:R-:W-:Y:S04]  /*2abb0*/  SHFL.DOWN PT, R172, R115, 0x1, 0x1f ;  /* 0x08201f0073ac7f89 */ /* 0x000fe800000e0000 */
[----:B------:R-:W0:Y:S02]  /*2abc0*/  SHFL.DOWN PT, R112, R113, 0x2, 0x1f ;  /* 0x08401f0071707f89 */ /* 0x000e2400000e0000 */
[----:B0-----:R-:W-:-:S02]  /*2abd0*/  FADD.FTZ R113, R112, R113 ;  /* 0x0000007170717221 */ /* 0x001fc40000010000 */
[----:B------:R0:W1:Y:S02]  /*2abe0*/  I2F R112, R115 ;  /* 0x0000007300707306 */ /* 0x0000640000201400 */
[----:B0-----:R-:W-:-:S06]  /*2abf0*/  IMAD.IADD R115, R115, 0x1, R172 ;  /* 0x0000000173737824 */ /* 0x001fcc00078e02ac */
[----:B------:R-:W-:Y:S08]  /*2ac00*/  I2F R172, R172 ;  /* 0x000000ac00ac7306 */ /* 0x000ff00000201400 */
[----:B-1----:R-:W0:Y:S08]  /*2ac10*/  MUFU.RCP R147, R112 ;  /* 0x0000007000937308 */ /* 0x002e300000001000 */
[----:B------:R-:W1:Y:S01]  /*2ac20*/  I2F R115, R115 ;  /* 0x0000007300737306 */ /* 0x000e620000201400 */
[----:B0-----:R-:W-:-:S02]  /*2ac30*/  FMUL.FTZ R146, R147, R146 ;  /* 0x0000009293927220 */ /* 0x001fc40000410000 */
[----:B------:R-:W-:-:S03]  /*2ac40*/  FFMA.FTZ R113, R147, R173, R113 ;  /* 0x000000ad93717223 */ /* 0x000fc60000010071 */
[----:B------:R-:W0:Y:S02]  /*2ac50*/  SHFL.DOWN PT, R147, R146, 0x1, 0x1f ;  /* 0x08201f0092937f89 */ /* 0x000e2400000e0000 */
[----:B-1----:R-:W1:Y:S01]  /*2ac60*/  MUFU.RCP R115, R115 ;  /* 0x0000007300737308 */ /* 0x002e620000001000 */
[----:B0-----:R-:W-:Y:S02]  /*2ac70*/  FADD.FTZ R173, R146, -R147 ;  /* 0x8000009392ad7221 */ /* 0x001fe40000010000 */
[----:B------:R-:W-:Y:S02]  /*2ac80*/  FMUL.FTZ R147, R147, R172 ;  /* 0x000000ac93937220 */ /* 0x000fe40000410000 */
[----:B------:R-:W-:-:S04]  /*2ac90*/  FMUL.FTZ R173, R173, R173 ;  /* 0x000000adadad7220 */ /* 0x000fc80000410000 */
[C---:B------:R-:W-:Y:S02]  /*2aca0*/  FMUL.FTZ R173, R112.reuse, R173 ;  /* 0x000000ad70ad7220 */ /* 0x040fe40000410000 */
[----:B------:R-:W-:Y:S02]  /*2acb0*/  FFMA.FTZ R112, R112, R146, R147 ;  /* 0x0000009270707223 */ /* 0x000fe40000010093 */
[----:B------:R-:W0:Y:S01]  /*2acc0*/  SHFL.DOWN PT, R146, R113, 0x1, 0x1f ;  /* 0x08201f0071927f89 */ /* 0x000e2200000e0000 */
[----:B------:R-:W-:Y:S02]  /*2acd0*/  FMUL.FTZ R173, R173, R172 ;  /* 0x000000acadad7220 */ /* 0x000fe40000410000 */
[----:B0-----:R-:W-:-:S04]  /*2ace0*/  FADD.FTZ R113, R113, R146 ;  /* 0x0000009271717221 */ /* 0x001fc80000010000 */
[C---:B-1----:R-:W-:Y:S02]  /*2acf0*/  FFMA.FTZ R113, R115.reuse, R173, R113 ;  /* 0x000000ad73717223 */ /* 0x042fe40000010071 */
[----:B------:R-:W-:Y:S02]  /*2ad00*/  FMUL.FTZ R115, R115, R112 ;  /* 0x0000007073737220 */ /* 0x000fe40000410000 */
[----:B------:R-:W-:Y:S02]  /*2ad10*/  IMAD.MOV.U32 R112, RZ, RZ, c[0x0][0x1e0] ;  /* 0x00007800ff707624 */ /* 0x000fe400078e00ff */
[----:B------:R-:W0:Y:S04]  /*2ad20*/  SHFL.IDX PT, R113, R113, RZ, 0x1f ;  /* 0x00001fff71717589 */ /* 0x000e2800000e0000 */
[----:B------:R-:W1:Y:S01]  /*2ad30*/  SHFL.IDX PT, R115, R115, RZ, 0x1f ;  /* 0x00001fff73737589 */ /* 0x000e6200000e0000 */
[----:B0-----:R-:W-:-:S02]  /*2ad40*/  FFMA.FTZ R113, R113, R112, c[0x0][0x228] ;  /* 0x00008a0071717623 */ /* 0x001fc40000010070 */
[----:B-1----:R-:W-:-:S05]  /*2ad50*/  FMUL.FTZ R112, R115, R115 ;  /* 0x0000007373707220 */ /* 0x002fca0000410000 */
        /* <DEDUP_REMOVED lines=8> */
[----:B0-----:R-:W-:Y:S01]  /*2ade0*/  @!P1 IMAD.MOV.U32 R112, RZ, RZ, 0x4 ;  /* 0x00000004ff709424 */ /* 0x001fe200078e00ff */
[----:B------:R-:W-:-:S03]  /*2adf0*/  FSEL R115, R115, RZ, !P0 ;  /* 0x000000ff73737208 */ /* 0x000fc60004000000 */
[----:B------:R-:W-:Y:S01]  /*2ae00*/  @!P1 IMAD.WIDE R112, R23, R112, c[0x0][0x1a8] ;  /* 0x00006a0017709625 */ /* 0x000fe200078e0270 */
[----:B------:R0:W1:Y:S04]  /*2ae10*/  R2UR UR28, R115 ;  /* 0x00000000731c73c2 */ /* 0x00006800000e0000 */
[----:B------:R0:W-:Y:S01]  /*2ae20*/  @!P1 STG.E [R112.64], R114 ;  /* 0x0000007270009986 */ /* 0x0001e2000c101906 */
[----:B------:R-:W-:Y:S05]  /*2ae30*/  @!P2 BRA `(.L_x_11401) ;  /* 0x000003f00000a947 */ /* 0x000fea0003800000 */
[----:B------:R-:W2:Y:S04]  /*2ae40*/  LDL R249, [R1+0x118] ;  /* 0x0001180001f97983 */ /* 0x000ea80000100800 */
[----:B------:R-:W3:Y:S04]  /*2ae50*/  LDL R248, [R1+0x11c] ;  /* 0x00011c0001f87983 */ /* 0x000ee80000100800 */
[----:B------:R-:W4:Y:S04]  /*2ae60*/  LDL R147, [R1+0x110] ;  /* 0x0001100001937983 */ /* 0x000f280000100800 */
[----:B------:R-:W4:Y:S04]  /*2ae70*/  LDL R146, [R1+0x114] ;  /* 0x0001140001927983 */ /* 0x000f280000100800 */
[----:B------:R-:W4:Y:S04]  /*2ae80*/  LDL R250, [R1+0x104] ;  /* 0x0001040001fa7983 */ /* 0x000f280000100800 */
[----:B------:R-:W4:Y:S01]  /*2ae90*/  LDL R251, [R1+0x100] ;  /* 0x0001000001fb7983 */ /* 0x000f220000100800 */
[----:B01----:R-:W-:-:S02]  /*2aea0*/  FADD.FTZ R112, R15, -UR28 ;  /* 0x8000001c0f707e21 */ /* 0x003fc40008010000 */
[----:B------:R-:W-:Y:S02]  /*2aeb0*/  FADD.FTZ R113, R30, -UR28 ;  /* 0x8000001c1e717e21 */ /* 0x000fe40008010000 */
[----:B------:R-:W-:Y:S02]  /*2aec0*/  FMUL.FTZ R174, R112, UR27 ;  /* 0x0000001b70ae7c20 */ /* 0x000fe40008410000 */
[----:B------:R-:W-:Y:S02]  /*2aed0*/  FADD.FTZ R112, R43, -UR28 ;  /* 0x8000001c2b707e21 */ /* 0x000fe40008010000 */
[----:B------:R-:W-:Y:S02]  /*2aee0*/  FADD.FTZ R114, R29, -UR28 ;  /* 0x8000001c1d727e21 */ /* 0x000fe40008010000 */
[----:B------:R-:W-:Y:S02]  /*2aef0*/  FMUL.FTZ R175, R113, UR27 ;  /* 0x0000001b71af7c20 */ /* 0x000fe40008410000 */
[----:B------:R-:W-:-:S02]  /*2af00*/  FMUL.FTZ R172, R112, UR27 ;  /* 0x0000001b70ac7c20 */ /* 0x000fc40008410000 */
[----:B------:R-:W-:Y:S02]  /*2af10*/  FMUL.FTZ R173, R114, UR27 ;  /* 0x0000001b72ad7c20 */ /* 0x000fe40008410000 */
[----:B--2--5:R-:W-:Y:S02]  /*2af20*/  FFMA.FTZ R113, R249, R175, R202 ;  /* 0x000000aff9717223 */ /* 0x024fe400000100ca */
[----:B---3--:R-:W-:Y:S02]  /*2af30*/  FFMA.FTZ R114, R248, R172, R203 ;  /* 0x000000acf8727223 */ /* 0x008fe400000100cb */
[----:B----4-:R-:W-:Y:S02]  /*2af40*/  FFMA.FTZ R112, R147, R174, R200 ;  /* 0x000000ae93707223 */ /* 0x010fe400000100c8 */
[----:B------:R-:W-:Y:S01]  /*2af50*/  FFMA.FTZ R115, R146, R173, R201 ;  /* 0x000000ad92737223 */ /* 0x000fe200000100c9 */
[----:B------:R-:W-:Y:S01]  /*2af60*/  F2FP.BF16.PACK_AB R113, R114, R113 ;  /* 0x000000717271723e */ /* 0x000fe200000010ff */
[----:B------:R-:W-:-:S03]  /*2af70*/  FADD.FTZ R114, R125, -UR28 ;  /* 0x8000001c7d727e21 */ /* 0x000fc60008010000 */
[----:B------:R-:W-:Y:S01]  /*2af80*/  F2FP.BF16.PACK_AB R112, R115, R112 ;  /* 0x000000707370723e */ /* 0x000fe200000010ff */
[----:B------:R-:W-:Y:S02]  /*2af90*/  FADD.FTZ R115, R44, -UR28 ;  /* 0x8000001c2c737e21 */ /* 0x000fe40008010000 */
[----:B------:R-:W-:Y:S02]  /*2afa0*/  FMUL.FTZ R249, R114, UR27 ;  /* 0x0000001b72f97c20 */ /* 0x000fe40008410000 */
[----:B------:R-:W-:Y:S02]  /*2afb0*/  FADD.FTZ R146, R139, -UR28 ;  /* 0x8000001c8b927e21 */ /* 0x000fe40008010000 */
[----:B------:R-:W-:Y:S02]  /*2afc0*/  FMUL.FTZ R248, R115, UR27 ;  /* 0x0000001b73f87c20 */ /* 0x000fe40008410000 */
[----:B------:R-:W-:Y:S02]  /*2afd0*/  FADD.FTZ R147, R126, -UR28 ;  /* 0x8000001c7e937e21 */ /* 0x000fe40008010000 */
[----:B------:R-:W-:-:S02]  /*2afe0*/  FFMA.FTZ R115, R250, R249, R205 ;  /* 0x000000f9fa737223 */ /* 0x000fc400000100cd */
[----:B------:R-:W-:Y:S02]  /*2aff0*/  FFMA.FTZ R114, R251, R248, R204 ;  /* 0x000000f8fb727223 */ /* 0x000fe400000100cc */
[----:B------:R-:W-:Y:S02]  /*2b000*/  FMUL.FTZ R250, R146, UR27 ;  /* 0x0000001b92fa7c20 */ /* 0x000fe40008410000 */
[----:B------:R-:W-:Y:S01]  /*2b010*/  FMUL.FTZ R251, R147, UR27 ;  /* 0x0000001b93fb7c20 */ /* 0x000fe20008410000 */
[----:B------:R-:W2:Y:S04]  /*2b020*/  LDL R146, [R1+0x108] ;  /* 0x0001080001927983 */ /* 0x000ea80000100800 */
[----:B------:R-:W3:Y:S01]  /*2b030*/  LDL R147, [R1+0x10c] ;  /* 0x00010c0001937983 */ /* 0x000ee20000100800 */
[----:B------:R-:W-:Y:S01]  /*2b040*/  F2FP.BF16.PACK_AB R114, R115, R114 ;  /* 0x000000727372723e */ /* 0x000fe200000010ff */
[----:B--2---:R-:W-:-:S02]  /*2b050*/  FFMA.FTZ R115, R146, R251, R206 ;  /* 0x000000fb92737223 */ /* 0x004fc400000100ce */
[----:B---3--:R-:W-:Y:S02]  /*2b060*/  FFMA.FTZ R146, R147, R250, R207 ;  /* 0x000000fa93927223 */ /* 0x008fe400000100cf */
        /* <DEDUP_REMOVED lines=24> */
[----:B------:R-:W-:-:S03]  /*2b1f0*/  IMAD.WIDE.U32 R146, R16, R251, c[0x0][0x210] ;  /* 0x0000840010927625 */ /* 0x000fc600078e00fb */
[----:B------:R-:W-:-:S05]  /*2b200*/  F2FP.BF16.PACK_AB R112, R173, R112 ;  /* 0x00000070ad70723e */ /* 0x000fca00000010ff */
[----:B------:R0:W-:Y:S01]  /*2b210*/  STG.E.128 [R146.64], R112 ;  /* 0x0000007092007986 */ /* 0x0001e2000c101d06 */
[----:B------:R-:W-:-:S03]  /*2b220*/  IADD3 R16, R16, 0x80, RZ ;  /* 0x0000008010107810 */ /* 0x000fc60007ffe0ff */
.L_x_11401:
[----:B------:R-:W-:Y:S05]  /*2b230*/  BSYNC B0 ;  /* 0x0000000000007941 */ /* 0x000fea0003800000 */
.L_x_11400:
[----:B------:R-:W-:Y:S01]  /*2b240*/  LOP3.LUT P0, RZ, R24, 0x800, RZ, 0xc0, !PT ;  /* 0x0000080018ff7812 */ /* 0x000fe2000780c0ff */
[----:B------:R-:W-:-:S12]  /*2b250*/  BSSY B0, `(.L_x_11402) ;  /* 0x0000039000007945 */ /* 0x000fd80003800000 */
[----:B------:R-:W-:Y:S05]  /*2b260*/  @!P0 BRA `(.L_x_11403) ;  /* 0x0000037000008947 */ /* 0x000fea0003800000 */
[----:B01----:R-:W-:Y:S02]  /*2b270*/  FADD.FTZ R112, R6, -UR28 ;  /* 0x8000001c06707e21 */ /* 0x003fe40008010000 */
[----:B------:R-:W-:Y:S02]  /*2b280*/  FADD.FTZ R114, R31, -UR28 ;  /* 0x8000001c1f727e21 */ /* 0x000fe40008010000 */
[----:B------:R-:W-:Y:S02]  /*2b290*/  FMUL.FTZ R174, R112, UR27 ;  /* 0x0000001b70ae7c20 */ /* 0x000fe40008410000 */
[----:B------:R-:W-:Y:S02]  /*2b2a0*/  FADD.FTZ R113, R32, -UR28 ;  /* 0x8000001c20717e21 */ /* 0x000fe40008010000 */
[----:B------:R-:W-:Y:S02]  /*2b2b0*/  FADD.FTZ R112, R45, -UR28 ;  /* 0x8000001c2d707e21 */ /* 0x000fe40008010000 */
[----:B------:R-:W-:-:S02]  /*2b2c0*/  FMUL.FTZ R173, R114, UR27 ;  /* 0x0000001b72ad7c20 */ /* 0x000fc40008410000 */
[----:B------:R-:W-:Y:S02]  /*2b2d0*/  FMUL.FTZ R175, R113, UR27 ;  /* 0x0000001b71af7c20 */ /* 0x000fe40008410000 */
[----:B------:R-:W-:Y:S02]  /*2b2e0*/  FMUL.FTZ R172, R112, UR27 ;  /* 0x0000001b70ac7c20 */ /* 0x000fe40008410000 */
[----:B-----5:R-:W-:Y:S02]  /*2b2f0*/  FFMA.FTZ R112, R244, R174, R184 ;  /* 0x000000aef4707223 */ /* 0x020fe400000100b8 */
[----:B------:R-:W-:Y:S02]  /*2b300*/  FFMA.FTZ R115, R245, R173, R185 ;  /* 0x000000adf5737223 */ /* 0x000fe400000100b9 */
[----:B------:R-:W-:Y:S02]  /*2b310*/  FFMA.FTZ R113, R246, R175, R186 ;  /* 0x000000aff6717223 */ /* 0x000fe400000100ba */
[----:B------:R-:W-:Y:S01]  /*2b320*/  FFMA.FTZ R114, R247, R172, R187 ;  /* 0x000000acf7727223 */ /* 0x000fe200000100bb */
[----:B------:R-:W-:Y:S01]  /*2b330*/  F2FP.BF16.PACK_AB R112, R115, R112 ;  /* 0x000000707370723e */ /* 0x000fe200000010ff */
[----:B------:R-:W-:-:S02]  /*2b340*/  FADD.FTZ R115, R46, -UR28 ;  /* 0x8000001c2e737e21 */ /* 0x000fc40008010000 */
[----:B------:R-:W-:Y:S01]  /*2b350*/  FADD.FTZ R147, R128, -UR28 ;  /* 0x8000001c80937e21 */ /* 0x000fe20008010000 */
[----:B------:R-:W-:Y:S01]  /*2b360*/  F2FP.BF16.PACK_AB R113, R114, R113 ;  /* 0x000000717271723e */ /* 0x000fe200000010ff */
[----:B------:R-:W-:Y:S02]  /*2b370*/  FADD.FTZ R114, R127, -UR28 ;  /* 0x8000001c7f727e21 */ /* 0x000fe40008010000 */
[----:B------:R-:W-:Y:S02]  /*2b380*/  FMUL.FTZ R248, R115, UR27 ;  /* 0x0000001b73f87c20 */ /* 0x000fe40008410000 */
[----:B------:R-:W-:Y:S02]  /*2b390*/  FMUL.FTZ R249, R114, UR27 ;  /* 0x0000001b72f97c20 */ /* 0x000fe40008410000 */
[----:B------:R-:W-:Y:S02]  /*2b3a0*/  FADD.FTZ R146, R140, -UR28 ;  /* 0x8000001c8c927e21 */ /* 0x000fe40008010000 */
[----:B------:R-:W-:-:S02]  /*2b3b0*/  FFMA.FTZ R114, R240, R248, R188 ;  /* 0x000000f8f0727223 */ /* 0x000fc400000100bc */
[----:B------:R-:W-:Y:S02]  /*2b3c0*/  FFMA.FTZ R115, R241, R249, R189 ;  /* 0x000000f9f1737223 */ /* 0x000fe400000100bd */
[----:B------:R-:W-:Y:S02]  /*2b3d0*/  FMUL.FTZ R251, R147, UR27 ;  /* 0x0000001b93fb7c20 */ /* 0x000fe40008410000 */
[----:B------:R-:W-:Y:S01]  /*2b3e0*/  FMUL.FTZ R250, R146, UR27 ;  /* 0x0000001b92fa7c20 */ /* 0x000fe20008410000 */
        /* <DEDUP_REMOVED lines=31> */
.L_x_11403:
[----:B------:R-:W-:Y:S05]  /*2b5e0*/  BSYNC B0 ;  /* 0x0000000000007941 */ /* 0x000fea0003800000 */
.L_x_11402:
        /* <DEDUP_REMOVED lines=58> */
.L_x_11405:
[----:B------:R-:W-:Y:S05]  /*2b990*/  BSYNC B0 ;  /* 0x0000000000007941 */ /* 0x000fea0003800000 */
.L_x_11404:
        /* <DEDUP_REMOVED lines=58> */
.L_x_11407:
[----:B------:R-:W-:Y:S05]  /*2bd40*/  BSYNC B0 ;  /* 0x0000000000007941 */ /* 0x000fea0003800000 */
.L_x_11406:
        /* <DEDUP_REMOVED lines=58> */
.L_x_11409:
[----:B------:R-:W-:Y:S05]  /*2c0f0*/  BSYNC B0 ;  /* 0x0000000000007941 */ /* 0x000fea0003800000 */
.L_x_11408:
        /* <DEDUP_REMOVED lines=58> */
.L_x_11411:
[----:B------:R-:W-:Y:S05]  /*2c4a0*/  BSYNC B0 ;  /* 0x0000000000007941 */ /* 0x000fea0003800000 */
.L_x_11410:
[----:B------:R-:W-:Y:S01]  /*2c4b0*/  LOP3.LUT P0, RZ, R24, 0x40, RZ, 0xc0, !PT ;  /* 0x0000004018ff7812 */ /* 0x000fe2000780c0ff */
[----:B------:R-:W-:-:S12]  /*2c4c0*/  BSSY B0, `(.L_x_11412) ;  /* 0x0000040000007945 */ /* 0x000fd80003800000 */
[----:B------:R-:W-:Y:S05]  /*2c4d0*/  @!P0 BRA `(.L_x_11413) ;  /* 0x000003e000008947 */ /* 0x000fea0003800000 */
[----:B0-----:R-:W2:Y:S04]  /*2c4e0*/  LDL R147, [R1+0x38] ;  /* 0x0000380001937983 */ /* 0x001ea80000100800 */
[----:B------:R-:W3:Y:S04]  /*2c4f0*/  LDL R146, [R1+0x3c] ;  /* 0x00003c0001927983 */ /* 0x000ee80000100800 */
[----:B------:R-:W4:Y:S04]  /*2c500*/  LDL R248, [R1+0x30] ;  /* 0x0000300001f87983 */ /* 0x000f280000100800 */
[----:B------:R-:W4:Y:S04]  /*2c510*/  LDL R115, [R1+0x34] ;  /* 0x0000340001737983 */ /* 0x000f280000100800 */
[----:B------:R-:W4:Y:S04]  /*2c520*/  LDL R250, [R1+0x24] ;  /* 0x0000240001fa7983 */ /* 0x000f280000100800 */
[----:B------:R-:W4:Y:S01]  /*2c530*/  LDL R251, [R1+0x20] ;  /* 0x0000200001fb7983 */ /* 0x000f220000100800 */
[----:B-1----:R-:W-:-:S02]  /*2c540*/  FADD.FTZ R112, R0, -UR28 ;  /* 0x8000001c00707e21 */ /* 0x002fc40008010000 */
        /* <DEDUP_REMOVED lines=35> */
[----:B------:R-:W4:Y:S04]  /*2c780*/  LDL R114, [R1] ;  /* 0x0000000001727983 */ /* 0x000f280000100800 */
        /* <DEDUP_REMOVED lines=18> */
[----:B------:R0:W-:Y:S02]  /*2c8b0*/  STG.E.128 [R146.64], R112 ;  /* 0x0000007092007986 */ /* 0x0001e4000c101d06 */
.L_x_11413:
[----:B------:R-:W-:Y:S05]  /*2c8c0*/  BSYNC B0 ;  /* 0x0000000000007941 */ /* 0x000fea0003800000 */
.L_x_11412:
[----:B------:R-:W-:Y:S02]  /*2c8d0*/  LOP3.LUT P0, RZ, R252, 0xff, RZ, 0xc0, !PT ;  /* 0x000000fffcff7812 */ /* 0x000fe4000780c0ff */
[----:B------:R-:W-:Y:S02]  /*2c8e0*/  IADD3 R23, R23, c[0x0][0x160], RZ ;  /* 0x0000580017177a10 */ /* 0x000fe40007ffe0ff */
[----:B------:R-:W-:Y:S02]  /*2c8f0*/  SEL R16, RZ, 0x1, P0 ;  /* 0x00000001ff107807 */ /* 0x000fe40000000000 */
[----:B------:R-:W-:Y:S02]  /*2c900*/  ISETP.GE.AND P0, PT, R23, c[0x0][0x164], PT ;  /* 0x0000590017007a0c */ /* 0x000fe40003f06270 */
[----:B------:R-:W-:-:S11]  /*2c910*/  PRMT R252, R16, 0x7610, R252 ;  /* 0x0000761010fc7816 */ /* 0x000fd600000000fc */
[----:B01---5:R-:W-:Y:S01]  /*2c920*/  @P0 CALL.REL.NOINC `(.L_x_11414) ;  /* 0x0000001000000944 */ /* 0x023fe20003c00000 */
[----:B------:R-:W-:Y:S05]  /*2c930*/  BRA `(.L_x_11415) ;  /* 0xfffd509000007947 */ /* 0x000fea000383ffff */
.L_x_11414:
[----:B------:R-:W-:Y:S05]  /*2c940*/  EXIT ;  /* 0x000000000000794d */ /* 0x000fea0003800000 */
.L_x_11398:
[----:B------:R-:W-:Y:S01]  /*2c950*/  IMAD.MOV.U32 R147, RZ, RZ, R112 ;  /* 0x000000ffff937224 */ /* 0x000fe200078e0070 */
[----:B------:R-:W-:Y:S01]  /*2c960*/  MOV R114, 0x2c9b0 ;  /* 0x0002c9b000727802 */ /* 0x000fe20000000f00 */
[----:B------:R-:W-:Y:S02]  /*2c970*/  IMAD.MOV.U32 R113, RZ, RZ, 0x1 ;  /* 0x00000001ff717424 */ /* 0x000fe400078e00ff */
[----:B------:R-:W-:Y:S02]  /*2c980*/  IMAD.MOV.U32 R172, RZ, RZ, 0x1f ;  /* 0x0000001fffac7424 */ /* 0x000fe400078e00ff */
[----:B------:R-:W-:Y:S02]  /*2c990*/  IMAD.MOV.U32 R115, RZ, RZ, -0x1 ;  /* 0xffffffffff737424 */ /* 0x000fe400078e00ff */
[----:B-----5:R-:W-:Y:S05]  /*2c9a0*/  CALL.REL.NOINC `($__internal_20_$__cuda_sm70_shflsync_bfly_p) ;  /* 0x00000af000007944 */ /* 0x020fea0003c00000 */
[----:B-1----:R-:W-:Y:S05]  /*2c9b0*/  BRA `(.L_x_11416) ;  /* 0xffffd78000007947 */ /* 0x002fea000383ffff */
.L_x_11399:
[----:B------:R-:W-:Y:S01]  /*2c9c0*/  IMAD.MOV.U32 R147, RZ, RZ, R112 ;  /* 0x000000ffff937224 */ /* 0x000fe200078e0070 */
[----:B------:R-:W-:Y:S01]  /*2c9d0*/  MOV R114, 0x2ca20 ;  /* 0x0002ca2000727802 */ /* 0x000fe20000000f00 */
[----:B------:R-:W-:Y:S02]  /*2c9e0*/  IMAD.MOV.U32 R113, RZ, RZ, 0x2 ;  /* 0x00000002ff717424 */ /* 0x000fe400078e00ff */
[----:B------:R-:W-:-:S02]  /*2c9f0*/  IMAD.MOV.U32 R172, RZ, RZ, 0x1f ;  /* 0x0000001fffac7424 */ /* 0x000fc400078e00ff */
[----:B------:R-:W-:Y:S02]  /*2ca00*/  IMAD.MOV.U32 R115, RZ, RZ, -0x1 ;  /* 0xffffffffff737424 */ /* 0x000fe400078e00ff */
[----:B-----5:R-:W-:Y:S05]  /*2ca10*/  CALL.REL.NOINC `($__internal_20_$__cuda_sm70_shflsync_bfly_p) ;  /* 0x00000a8000007944 */ /* 0x020fea0003c00000 */
[----:B-1----:R-:W-:Y:S01]  /*2ca20*/  FADD.FTZ R112, R112, R113 ;  /* 0x0000007170707221 */ /* 0x002fe20000010000 */
[----:B------:R-:W-:Y:S01]  /*2ca30*/  MOV R114, 0x2ca90 ;  /* 0x0002ca9000727802 */ /* 0x000fe20000000f00 */
[----:B------:R-:W-:Y:S02]  /*2ca40*/  IMAD.MOV.U32 R113, RZ, RZ, 0x4 ;  /* 0x00000004ff717424 */ /* 0x000fe400078e00ff */
[----:B------:R-:W-:Y:S02]  /*2ca50*/  IMAD.MOV.U32 R172, RZ, RZ, 0x1f ;  /* 0x0000001fffac7424 */ /* 0x000fe400078e00ff */
[----:B------:R-:W-:Y:S02]  /*2ca60*/  IMAD.MOV.U32 R115, RZ, RZ, -0x1 ;  /* 0xffffffffff737424 */ /* 0x000fe400078e00ff */
[----:B------:R-:W-:Y:S02]  /*2ca70*/  IMAD.MOV.U32 R147, RZ, RZ, R112 ;  /* 0x000000ffff937224 */ /* 0x000fe400078e0070 */
[----:B------:R-:W-:Y:S05]  /*2ca80*/  CALL.REL.NOINC `($__internal_20_$__cuda_sm70_shflsync_bfly_p) ;  /* 0x00000a1000007944 */ /* 0x000fea0003c00000 */
[----:B-1----:R-:W-:Y:S01]  /*2ca90*/  FADD.FTZ R112, R112, R113 ;  /* 0x0000007170707221 */ /* 0x002fe20000010000 */
[----:B------:R-:W-:Y:S01]  /*2caa0*/  MOV R114, 0x2cb00 ;  /* 0x0002cb0000727802 */ /* 0x000fe20000000f00 */
[----:B------:R-:W-:-:S02]  /*2cab0*/  IMAD.MOV.U32 R113, RZ, RZ, 0x8 ;  /* 0x00000008ff717424 */ /* 0x000fc400078e00ff */
[----:B------:R-:W-:Y:S02]  /*2cac0*/  IMAD.MOV.U32 R172, RZ, RZ, 0x1f ;  /* 0x0000001fffac7424 */ /* 0x000fe400078e00ff */
[----:B------:R-:W-:Y:S02]  /*2cad0*/  IMAD.MOV.U32 R115, RZ, RZ, -0x1 ;  /* 0xffffffffff737424 */ /* 0x000fe400078e00ff */
[----:B------:R-:W-:Y:S02]  /*2cae0*/  IMAD.MOV.U32 R147, RZ, RZ, R112 ;  /* 0x000000ffff937224 */ /* 0x000fe400078e0070 */
[----:B------:R-:W-:Y:S05]  /*2caf0*/  CALL.REL.NOINC `($__internal_20_$__cuda_sm70_shflsync_bfly_p) ;  /* 0x000009a000007944 */ /* 0x000fea0003c00000 */
[----:B-1----:R-:W-:Y:S01]  /*2cb00*/  FADD.FTZ R112, R112, R113 ;  /* 0x0000007170707221 */ /* 0x002fe20000010000 */
[----:B------:R-:W-:Y:S01]  /*2cb10*/  MOV R114, 0x2cb70 ;  /* 0x0002cb7000727802 */ /* 0x000fe20000000f00 */
[----:B------:R-:W-:Y:S02]  /*2cb20*/  IMAD.MOV.U32 R113, RZ, RZ, 0x10 ;  /* 0x00000010ff717424 */ /* 0x000fe400078e00ff */
[----:B------:R-:W-:Y:S02]  /*2cb30*/  IMAD.MOV.U32 R172, RZ, RZ, 0x1f ;  /* 0x0000001fffac7424 */ /* 0x000fe400078e00ff */
[----:B------:R-:W-:-:S02]  /*2cb40*/  IMAD.MOV.U32 R115, RZ, RZ, -0x1 ;  /* 0xffffffffff737424 */ /* 0x000fc400078e00ff */
[----:B------:R-:W-:Y:S02]  /*2cb50*/  IMAD.MOV.U32 R147, RZ, RZ, R112 ;  /* 0x000000ffff937224 */ /* 0x000fe400078e0070 */
[----:B------:R-:W-:Y:S05]  /*2cb60*/  CALL.REL.NOINC `($__internal_20_$__cuda_sm70_shflsync_bfly_p) ;  /* 0x0000093000007944 */ /* 0x000fea0003c00000 */
[----:B------:R-:W2:Y:S01]  /*2cb70*/  LDL R114, [R1+0x120] ;  /* 0x0001200001727983 */ /* 0x000ea20000100800 */
[----:B-1----:R-:W-:Y:S01]  /*2cb80*/  FADD.FTZ R112, R112, R113 ;  /* 0x0000007170707221 */ /* 0x002fe20000010000 */
[----:B------:R-:W-:Y:S01]  /*2cb90*/  LOP3.LUT P6, RZ, R24, 0x20, RZ, 0xc0, !PT ;  /* 0x0000002018ff7812 */ /* 0x000fe200078cc0ff */
[----:B------:R-:W-:Y:S02]  /*2cba0*/  IMAD.MOV.U32 R172, RZ, RZ, 0x1f ;  /* 0x0000001fffac7424 */ /* 0x000fe400078e00ff */
[----:B------:R-:W-:Y:S02]  /*2cbb0*/  IMAD.MOV.U32 R115, RZ, RZ, -0x1 ;  /* 0xffffffffff737424 */ /* 0x000fe400078e00ff */
        /* <DEDUP_REMOVED lines=116> */
[----:B------:R-:W-:Y:S05]  /*2d300*/  CALL.REL.NOINC `($__internal_20_$__cuda_sm70_shflsync_bfly_p) ;  /* 0x0000019000007944 */ /* 0x000fea0003c00000 */
[----:B-1----:R-:W-:Y:S01]  /*2d310*/  FADD.FTZ R147, R147, R113 ;  /* 0x0000007193937221 */ /* 0x002fe20000010000 */
[----:B------:R-:W-:Y:S01]  /*2d320*/  MOV R114, 0x2d370 ;  /* 0x0002d37000727802 */ /* 0x000fe20000000f00 */
[----:B------:R-:W-:Y:S02]  /*2d330*/  IMAD.MOV.U32 R113, RZ, RZ, 0x2 ;  /* 0x00000002ff717424 */ /* 0x000fe400078e00ff */
[----:B------:R-:W-:Y:S02]  /*2d340*/  IMAD.MOV.U32 R172, RZ, RZ, 0x1f ;  /* 0x0000001fffac7424 */ /* 0x000fe400078e00ff */
[----:B------:R-:W-:Y:S02]  /*2d350*/  IMAD.MOV.U32 R115, RZ, RZ, -0x1 ;  /* 0xffffffffff737424 */ /* 0x000fe400078e00ff */
[----:B------:R-:W-:Y:S05]  /*2d360*/  CALL.REL.NOINC `($__internal_20_$__cuda_sm70_shflsync_bfly_p) ;  /* 0x0000013000007944 */ /* 0x000fea0003c00000 */
[----:B-1----:R-:W-:Y:S01]  /*2d370*/  FADD.FTZ R147, R147, R113 ;  /* 0x0000007193937221 */ /* 0x002fe20000010000 */
[----:B------:R-:W-:Y:S01]  /*2d380*/  MOV R114, 0x2d3d0 ;  /* 0x0002d3d000727802 */ /* 0x000fe20000000f00 */
[----:B------:R-:W-:-:S02]  /*2d390*/  IMAD.MOV.U32 R113, RZ, RZ, 0x4 ;  /* 0x00000004ff717424 */ /* 0x000fc400078e00ff */
[----:B------:R-:W-:Y:S02]  /*2d3a0*/  IMAD.MOV.U32 R172, RZ, RZ, 0x1f ;  /* 0x0000001fffac7424 */ /* 0x000fe400078e00ff */
[----:B------:R-:W-:Y:S02]  /*2d3b0*/  IMAD.MOV.U32 R115, RZ, RZ, -0x1 ;  /* 0xffffffffff737424 */ /* 0x000fe400078e00ff */
        /* <DEDUP_REMOVED lines=13> */
[----:B-1----:R-:W-:Y:S05]  /*2d490*/  BRA `(.L_x_11417) ;  /* 0xffffd51000007947 */ /* 0x002fea000383ffff */
        .weak           $__internal_20_$__cuda_sm70_shflsync_bfly_p
        .type           $__internal_20_$__cuda_sm70_shflsync_bfly_p,@function
        .size           $__internal_20_$__cuda_sm70_shflsync_bfly_p,(.L_x_41048 - $__internal_20_$__cuda_sm70_shflsync_bfly_p)
$__internal_20_$__cuda_sm70_shflsync_bfly_p:
[----:B------:R-:W-:Y:S04]  /*2d4a0*/  WARPSYNC R115 ;  /* 0x0000007300007348 */ /* 0x000fe80003800000 */
[----:B------:R0:W1:Y:S02]  /*2d4b0*/  SHFL.BFLY PT, R113, R147, R113, R172 ;  /* 0x0c00007193717389 */ /* 0x00006400000e00ac */
[----:B0-----:R-:W-:-:S04]  /*2d4c0*/  IMAD.MOV.U32 R115, RZ, RZ, 0x0 ;  /* 0x00000000ff737424 */ /* 0x001fc800078e00ff */
[----:B------:R-:W-:Y:S05]  /*2d4d0*/  RET.REL.NODEC R114 `(_ZN10layer_norm31ln_parallel_residual_fwd_kernelINS_13Kernel_traitsIf13__nv_bfloat16S2_S2_fjLj7168ELj1ELj1ELj4ELj16ENS_18Kernel_traits_baseILj7168EfS2_S2_S2_fjLj128EEEEELb1ELb0ELb0EEEvNS_9FwdParamsE) ;  /* 0xfffd2b2072007950 */ /* 0x000fea0003c3ffff */
.L_x_11418:
        /* <DEDUP_REMOVED lines=10> */
.L_x_41048:


//--------------------- .text._ZN10layer_norm31ln_parallel_residual_fwd_kernelINS_13Kernel_traitsIf13__nv_bfloat16S2_S2_fjLj7168ELj1ELj1ELj4ELj16ENS_18Kernel_traits_baseILj7168EfS2_S2_S2_fjLj128EEEEELb1ELb0ELb1EEEvNS_9FwdParamsE --------------------------
	.section	.text._ZN10layer_norm31ln_parallel_residual_fwd_kernelINS_13Kernel_traitsIf13__nv_bfloat16S2_S2_fjLj7168ELj1ELj1ELj4ELj16ENS_18Kernel_traits_baseILj7168EfS2_S2_S2_fjLj128EEEEELb1ELb0ELb1EEEvNS_9FwdParamsE,"ax",@progbits
	.sectioninfo	@"SHI_REGISTERS=255"
	.align	128
        .global         _ZN10layer_norm31ln_parallel_residual_fwd_kernelINS_13Kernel_traitsIf13__nv_bfloat16S2_S2_fjLj7168ELj1ELj1ELj4ELj16ENS_18Kernel_traits_baseILj7168EfS2_S2_S2_fjLj128EEEEELb1ELb0ELb1EEEvNS_9FwdParamsE
        .type           _ZN10layer_norm31ln_parallel_residual_fwd_kernelINS_13Kernel_traitsIf13__nv_bfloat16S2_S2_fjLj7168ELj1ELj1ELj4ELj16ENS_18Kernel_traits_baseILj7168EfS2_S2_S2_fjLj128EEEEELb1ELb0ELb1EEEvNS_9FwdParamsE,@function
        .size           _ZN10layer_norm31ln_parallel_residual_fwd_kernelINS_13Kernel_traitsIf13__nv_bfloat16S2_S2_fjLj7168ELj1ELj1ELj4ELj16ENS_18Kernel_traits_baseILj7168EfS2_S2_S2_fjLj128EEEEELb1ELb0ELb1EEEvNS_9FwdParamsE,(.L_x_41049 - _ZN10layer_norm31ln_parallel_residual_fwd_kernelINS_13Kernel_traitsIf13__nv_bfloat16S2_S2_fjLj7168ELj1ELj1ELj4ELj16ENS_18Kernel_traits_baseILj7168EfS2_S2_S2_fjLj128EEEEELb1ELb0ELb1EEEvNS_9FwdParamsE)
        .other          _ZN10layer_norm31ln_parallel_residual_fwd_kernelINS_13Kernel_traitsIf13__nv_bfloat16S2_S2_fjLj7168ELj1ELj1ELj4ELj16ENS_18Kernel_traits_baseILj7168EfS2_S2_S2_fjLj128EEEEELb1ELb0ELb1EEEvNS_9FwdParamsE,@"STO_CUDA_ENTRY STV_DEFAULT"
_ZN10layer_norm31ln_parallel_residual_fwd_kernelINS_13Kernel_traitsIf13__nv_bfloat16S2_S2_fjLj7168ELj1ELj1ELj4ELj16ENS_18Kernel_traits_baseILj7168EfS2_S2_S2_fjLj128EEEEELb1ELb0ELb1EEEvNS_9FwdParamsE:
.text._ZN10layer_norm31ln_parallel_residual_fwd_kernelINS_13Kernel_traitsIf13__nv_bfloat16S2_S2_fjLj7168ELj1ELj1ELj4ELj16ENS_18Kernel_traits_baseILj7168EfS2_S2_S2_fjLj128EEEEELb1ELb0ELb1EEEvNS_9FwdParamsE:
        /* <DEDUP_REMOVED lines=12> */
[----:B------:R-:W-:Y:S01]  /*00c0*/  CS2R R208, SRZ ;  /* 0x0000000000d07805 */ /* 0x000fe2000001ff00 */
[----:B------:R-:W-:Y:S01]  /*00d0*/  CS2R R210, SRZ ;  /* 0x0000000000d27805 */ /* 0x000fe2000001ff00 */
[----:B------:R-:W-:Y:S01]  /*00e0*/  CS2R R204, SRZ ;  /* 0x0000000000cc7805 */ /* 0x000fe2000001ff00 */
[----:B------:R-:W0:Y:S01]  /*00f0*/  S2R R141, SR_TID.X ;  /* 0x00000000008d7919 */ /* 0x000e220000002100 */
[----:B------:R-:W-:Y:S01]  /*0100*/  CS2R R206, SRZ ;  /* 0x0000000000ce7805 */ /* 0x000fe2000001ff00 */
[----:B------:R-:W-:Y:S01]  /*0110*/  CS2R R192, SRZ ;  /* 0x0000000000c07805 */ /* 0x000fe2000001ff00 */
[----:B------:R-:W-:Y:S01]  /*0120*/  CS2R R194, SRZ ;  /* 0x0000000000c27805 */ /* 0x000fe2000001ff00 */
[----:B------:R-:W0:Y:S01]  /*0130*/  S2R R16, SR_CTAID.X ;  /* 0x0000000000107919 */ /* 0x000e220000002500 */
        /* <DEDUP_REMOVED lines=50> */
[----:B--2---:R-:W1:Y:S01]  /*0460*/  @P0 R2UR UR4, R2 ;  /* 0x00000000020403c2 */ /* 0x004e6200000e0000 */
[----:B---3--:R-:W-:Y:S01]  /*0470*/  @P0 IADD3 R8, P1, R4, c[0x0][0x240], RZ ;  /* 0x0000900004080a10 */ /* 0x008fe20007f3e0ff */
[----:B0-----:R-:W-:-:S06]  /*0480*/  IMAD R4, R16, c[0x0][0x0], R141 ;  /* 0x0000000010047a24 */ /* 0x001fcc00078e028d */
[----:B------:R0:W2:Y:S01]  /*0490*/  @P0 R2UR UR5, R3 ;  /* 0x00000000030503c2 */ /* 0x0000a200000e0000 */
[----:B------:R-:W-:Y:S01]  /*04a0*/  @P0 IMAD.X R9, RZ, RZ, R5, P1 ;  /* 0x000000ffff090224 */ /* 0x000fe200008e0605 */
[----:B------:R-:W-:Y:S01]  /*04b0*/  ISETP.NE.U32.AND P0, PT, RZ, c[0x0][0x218], PT ;  /* 0x00008600ff007a0c */ /* 0x000fe20003f05070 */
[----:B------:R-:W-:-:S03]  /*04c0*/  IMAD.WIDE.U32 R12, R4, -0x326172a9, RZ ;  /* 0xcd9e8d57040c7825 */ /* 0x000fc600078e00ff */
[--C-:B------:R-:W-:Y:S02]  /*04d0*/  SHF.R.U64 R5, R8, 0x2, R9.reuse ;  /* 0x0000000208057819 */ /* 0x100fe40000001209 */
[----:B------:R-:W-:Y:S02]  /*04e0*/  SHF.R.U32.HI R6, RZ, 0x2, R9 ;  /* 0x00000002ff067819 */ /* 0x000fe40000011609 */
[----:B------:R-:W-:Y:S01]  /*04f0*/  ISETP.NE.AND.EX P0, PT, RZ, c[0x0][0x21c], PT, P0 ;  /* 0x00008700ff007a0c */ /* 0x000fe20003f05300 */
[----:B------:R-:W-:Y:S01]  /*0500*/  IMAD.WIDE.U32 R10, R5, -0x2daee0ad, RZ ;  /* 0xd2511f53050a7825 */ /* 0x000fe200078e00ff */
[----:B-1----:R-:W-:Y:S01]  /*0510*/  LOP3.LUT R0, R13, UR4, R6, 0x96, !PT ;  /* 0x000000040d007c12 */ /* 0x002fe2000f8e9606 */
[----:B------:R-:W-:Y:S02]  /*0520*/  UIADD3 UR9, UR4, -0x61c88647, URZ ;  /* 0x9e3779b904097890 */ /* 0x000fe4000fffe03f */
[----:B------:R-:W-:Y:S02]  /*0530*/  UIADD3 UR11, UR4, 0x3c6ef372, URZ ;  /* 0x3c6ef372040b7890 */ /* 0x000fe4000fffe03f */
[----:B0-----:R-:W-:Y:S01]  /*0540*/  IMAD.WIDE.U32 R2, R0, -0x2daee0ad, RZ ;  /* 0xd2511f5300027825 */ /* 0x001fe200078e00ff */
[----:B------:R-:W-:Y:S01]  /*0550*/  UIADD3 UR13, UR4, -0x255992d5, URZ ;  /* 0xdaa66d2b040d7890 */ /* 0x000fe2000fffe03f */
[----:B--2---:R-:W-:Y:S01]  /*0560*/  LOP3.LUT R14, R11, UR5, RZ, 0x3c, !PT ;  /* 0x000000050b0e7c12 */ /* 0x004fe2000f8e3cff */
[----:B------:R-:W-:-:S02]  /*0570*/  UIADD3 UR10, UR5, -0x4498517b, URZ ;  /* 0xbb67ae85050a7890 */ /* 0x000fc4000fffe03f */
[----:B------:R-:W-:Y:S02]  /*0580*/  UIADD3 UR12, UR5, 0x76cf5d0a, URZ ;  /* 0x76cf5d0a050c7890 */ /* 0x000fe4000fffe03f */
[----:B------:R-:W-:Y:S01]  /*0590*/  IMAD.WIDE.U32 R14, R14, -0x326172a9, RZ ;  /* 0xcd9e8d570e0e7825 */ /* 0x000fe200078e00ff */
[----:B------:R-:W-:Y:S01]  /*05a0*/  UIADD3 UR14, UR5, 0x32370b8f, URZ ;  /* 0x32370b8f050e7890 */ /* 0x000fe2000fffe03f */
[----:B------:R-:W-:Y:S01]  /*05b0*/  LOP3.LUT R13, R3, UR10, R10, 0x96, !PT ;  /* 0x0000000a030d7c12 */ /* 0x000fe2000f8e960a */
[----:B------:R-:W-:Y:S02]  /*05c0*/  UIADD3 UR15, UR4, 0x78dde6e4, URZ ;  /* 0x78dde6e4040f7890 */ /* 0x000fe4000fffe03f */
[----:B------:R-:W-:Y:S01]  /*05d0*/  LOP3.LUT R10, R15, UR9, R12, 0x96, !PT ;  /* 0x000000090f0a7c12 */ /* 0x000fe2000f8e960c */
[----:B------:R-:W-:Y:S01]  /*05e0*/  UIADD3 UR16, UR5, -0x126145ec, URZ ;  /* 0xed9eba1405107890 */ /* 0x000fe2000fffe03f */
[----:B------:R-:W-:Y:S01]  /*05f0*/  IMAD.WIDE.U32 R12, R13, -0x326172a9, RZ ;  /* 0xcd9e8d570d0c7825 */ /* 0x000fe200078e00ff */
[----:B------:R-:W-:-:S02]  /*0600*/  UIADD3 UR18, UR5, -0x56f99767, URZ ;  /* 0xa906689905127890 */ /* 0x000fc4000fffe03f */
[----:B------:R-:W-:Y:S01]  /*0610*/  UIADD3 UR17, UR4, 0x1715609d, URZ ;  /* 0x1715609d04117890 */ /* 0x000fe2000fffe03f */
[----:B------:R-:W-:Y:S01]  /*0620*/  IMAD.WIDE.U32 R10, R10, -0x2daee0ad, RZ ;  /* 0xd2511f530a0a7825 */ /* 0x000fe200078e00ff */
[----:B------:R-:W-:Y:S01]  /*0630*/  LOP3.LUT R3, R13, UR11, R14, 0x96, !PT ;  /* 0x0000000b0d037c12 */ /* 0x000fe2000f8e960e */
[----:B------:R-:W-:Y:S02]  /*0640*/  UIADD3 UR19, UR4, -0x4ab325aa, URZ ;  /* 0xb54cda5604137890 */ /* 0x000fe4000fffe03f */
[----:B------:R-:W-:Y:S01]  /*0650*/  UIADD3 UR20, UR5, 0x646e171e, URZ ;  /* 0x646e171e05147890 */ /* 0x000fe2000fffe03f */
[----:B------:R-:W-:Y:S01]  /*0660*/  LOP3.LUT R14, R11, UR12, R2, 0x96, !PT ;  /* 0x0000000c0b0e7c12 */ /* 0x000fe2000f8e9602 */
[----:B------:R-:W-:Y:S01]  /*0670*/  IMAD.WIDE.U32 R2, R3, -0x2daee0ad, RZ ;  /* 0xd2511f5303027825 */ /* 0x000fe200078e00ff */
[----:B------:R-:W-:Y:S02]  /*0680*/  UIADD3 UR22, UR5, 0x1fd5c5a3, URZ ;  /* 0x1fd5c5a305167890 */ /* 0x000fe4000fffe03f */
[----:B------:R-:W-:Y:S01]  /*0690*/  UIADD3 UR21, UR4, 0x5384540f, URZ ;  /* 0x5384540f04157890 */ /* 0x000fe2000fffe03f */
[----:B------:R-:W-:Y:S01]  /*06a0*/  IMAD.WIDE.U32 R14, R14, -0x326172a9, RZ ;  /* 0xcd9e8d570e0e7825 */ /* 0x000fe200078e00ff */
[----:B------:R-:W-:Y:S01]  /*06b0*/  LOP3.LUT R13, R3, UR14, R10, 0x96, !PT ;  /* 0x0000000e030d7c12 */ /* 0x000fe2000f8e960a */
[----:B------:R-:W-:-:S02]  /*06c0*/  UIADD3 UR23, UR4, -0xe443238, URZ ;  /* 0xf1bbcdc804177890 */ /* 0x000fc4000fffe03f */
[----:B------:R-:W-:Y:S01]  /*06d0*/  UIADD3 UR24, UR5, -0x24c28bd8, URZ ;  /* 0xdb3d742805187890 */ /* 0x000fe2000fffe03f */
        /* <DEDUP_REMOVED lines=17> */
[----:B------:R-:W-:-:S04]  /*07f0*/  IMAD.HI.U32 R7, R0, -0x326172a9, RZ ;  /* 0xcd9e8d5700077827 */ /* 0x000fc800078e00ff */
[----:B------:R-:W-:Y:S01]  /*0800*/  IMAD.HI.U32 R9, R3, -0x2daee0ad, RZ ;  /* 0xd2511f5303097827 */ /* 0x000fe200078e00ff */
[----:B------:R-:W-:-:S03]  /*0810*/  LOP3.LUT R7, R7, UR23, R2, 0x96, !PT ;  /* 0x0000001707077c12 */ /* 0x000fc6000f8e9602 */
[----:B------:R-:W-:Y:S01]  /*0820*/  IMAD.SHL.U32 R2, R141, 0x20, RZ ;  /* 0x000000208d027824 */ /* 0x000fe200078e00ff */
[----:B------:R-:W-:-:S04]  /*0830*/  LOP3.LUT R20, R9, UR24, R20, 0x96, !PT ;  /* 0x0000001809147c12 */ /* 0x000fc8000f8e9614 */
[----:B------:R-:W-:-:S04]  /*0840*/  LOP3.LUT R9, R2, 0xfe0, RZ, 0xc0, !PT ;  /* 0x00000fe002097812 */ /* 0x000fc800078ec0ff */
[----:B------:R-:W-:Y:S02]  /*0850*/  IADD3 R10, P1, R9, c[0x0][0x218], RZ ;  /* 0x00008600090a7a10 */ /* 0x000fe40007f3e0ff */
[----:B------:R-:W-:-:S03]  /*0860*/  LEA.HI R2, R141, R16, RZ, 0x19 ;  /* 0x000000108d027211 */ /* 0x000fc600078fc8ff */
[----:B------:R-:W-:Y:S01]  /*0870*/  IMAD.X R11, RZ, RZ, c[0x0][0x21c], P1 ;  /* 0x00008700ff0b7624 */ /* 0x000fe200008e06ff */
[----:B------:R-:W-:-:S04]  /*0880*/  LOP3.LUT R141, R141, 0x7f, RZ, 0xc0, !PT ;  /* 0x0000007f8d8d7812 */ /* 0x000fc800078ec0ff */
[----:B------:R0:W5:Y:S01]  /*0890*/  @P0 LDG.E.128 R208, [R10.64] ;  /* 0x000000060ad00981 */ /* 0x000162000c1e1d00 */
[----:B------:R-:W-:-:S03]  /*08a0*/  IMAD.SHL.U32 R12, R141, 0x20, RZ ;  /* 0x000000208d0c7824 */ /* 0x000fc600078e00ff */
        /* <DEDUP_REMOVED lines=13> */
[----:B------:R-:W-:-:S02]  /*0980*/  ISETP.NE.U32.AND P0, PT, RZ, c[0x0][0x220], PT ;  /* 0x00008800ff007a0c */ /* 0x000fc40003f05070 */
[C---:B------:R-:W-:Y:S02]  /*0990*/  IADD3 R14, P1, R12.reuse, c[0x0][0x220], RZ ;  /* 0x000088000c0e7a10 */ /* 0x040fe40007f3e0ff */
[----:B------:R-:W-:Y:S02]  /*09a0*/  ISETP.NE.AND.EX P0, PT, RZ, c[0x0][0x224], PT, P0 ;  /* 0x00008900ff007a0c */ /* 0x000fe40003f05300 */
[----:B------:R-:W-:Y:S01]  /*09b0*/  IADD3 R12, P3, R12, c[0x0][0x1b8], RZ ;  /* 0x00006e000c0c7a10 */ /* 0x000fe20007f7e0ff */
[----:B------:R-:W-:Y:S01]  /*09c0*/  IMAD.X R15, RZ, RZ, c[0x0][0x224], P1 ;  /* 0x00008900ff0f7624 */ /* 0x000fe200008e06ff */
[----:B------:R-:W-:Y:S02]  /*09d0*/  ISETP.GE.AND P1, PT, R2, c[0x0][0x164], PT ;  /* 0x0000590002007a0c */ /* 0x000fe40003f26270 */
[----:B0-----:R-:W-:Y:S01]  /*09e0*/  IADD3 R10, P2, R9, c[0x0][0x1b0], RZ ;  /* 0x00006c00090a7a10 */ /* 0x001fe20007f5e0ff */
[----:B------:R-:W-:-:S03]  /*09f0*/  IMAD.X R13, RZ, RZ, c[0x0][0x1bc], P3 ;  /* 0x00006f00ff0d7624 */ /* 0x000fc600018e06ff */
[----:B------:R-:W-:-:S03]  /*0a00*/  IADD3.X R11, RZ, c[0x0][0x1b4], RZ, P2, !PT ;  /* 0x00006d00ff0b7a10 */ /* 0x000fc600017fe4ff */
        /* <DEDUP_REMOVED lines=21> */
[----:B------:R1:W4:Y:S04]  /*0b60*/  LDG.E.128 R156, [R10.64+0x3000] ;  /* 0x003000060a9c7981 */ /* 0x000328000c1e1d00 */
[----:B------:R1:W4:Y:S04]  /*0b70*/  LDG.E.128 R152, [R10.64+0x3010] ;  /* 0x003010060a987981 */ /* 0x000328000c1e1d00 */
[----:B------:R1:W4:Y:S04]  /*0b80*/  LDG.E.128 R148, [R10.64+0x4000] ;  /* 0x004000060a947981 */ /* 0x000328000c1e1d00 */
[----:B------:R1:W4:Y:S04]  /*0b90*/  LDG.E.128 R144, [R10.64+0x4010] ;  /* 0x004010060a907981 */ /* 0x000328000c1e1d00 */
[----:B------:R-:W4:Y:S04]  /*0ba0*/  LDG.E.128 R136, [R12.64] ;  /* 0x000000060c887981 */ /* 0x000f28000c1e1d00 */
[----:B------:R-:W4:Y:S04]  /*0bb0*/  LDG.E.128 R132, [R12.64+0x10] ;  /* 0x000010060c847981 */ /* 0x000f28000c1e1d00 */
[----:B------:R-:W4:Y:S04]  /*0bc0*/  LDG.E.128 R16, [R12.64+0x4000] ;  /* 0x004000060c107981 */ /* 0x000f28000c1e1d00 */
[----:B------:R-:W4:Y:S04]  /*0bd0*/  LDG.E.128 R44, [R12.64+0x1000] ;  /* 0x001000060c2c7981 */ /* 0x000f28000c1e1d00 */
[----:B------:R-:W4:Y:S04]  /*0be0*/  LDG.E.128 R40, [R12.64+0x1010] ;  /* 0x001010060c287981 */ /* 0x000f28000c1e1d00 */
[----:B------:R-:W4:Y:S04]  /*0bf0*/  LDG.E.128 R24, [R12.64+0x3010] ;  /* 0x003010060c187981 */ /* 0x000f28000c1e1d00 */
[----:B------:R-:W4:Y:S04]  /*0c00*/  LDG.E.128 R36, [R12.64+0x2000] ;  /* 0x002000060c247981 */ /* 0x000f28000c1e1d00 */
[----:B------:R-:W4:Y:S04]  /*0c10*/  LDG.E.128 R32, [R12.64+0x2010] ;  /* 0x002010060c207981 */ /* 0x000f28000c1e1d00 */
[----:B------:R-:W4:Y:S04]  /*0c20*/  LDG.E.128 R28, [R12.64+0x3000] ;  /* 0x003000060c1c7981 */ /* 0x000f28000c1e1d00 */
[----:B------:R0:W5:Y:S04]  /*0c30*/  LDG.E.128 R244, [R12.64+0x4010] ;  /* 0x004010060cf47981 */ /* 0x000168000c1e1d00 */
[----:B------:R0:W5:Y:S04]  /*0c40*/  LDG.E.128 R232, [R12.64+0x5000] ;  /* 0x005000060ce87981 */ /* 0x000168000c1e1d00 */
[----:B------:R0:W5:Y:S04]  /*0c50*/  LDG.E.128 R228, [R12.64+0x5010] ;  /* 0x005010060ce47981 */ /* 0x000168000c1e1d00 */
[----:B------:R0:W5:Y:S04]  /*0c60*/  LDG.E.128 R216, [R12.64+0x6000] ;  /* 0x006000060cd87981 */ /* 0x000168000c1e1d00 */
[----:B------:R0:W5:Y:S01]  /*0c70*/  LDG.E.128 R212, [R12.64+0x6010] ;  /* 0x006010060cd47981 */ /* 0x000162000c1e1d00 */
[----:B------:R-:W-:Y:S01]  /*0c80*/  UIADD3 UR25, UR4, -0x700cb87f, URZ ;  /* 0x8ff3478104197890 */ /* 0x000fe2000fffe03f */
[----:B------:R-:W-:Y:S01]  /*0c90*/  IMAD R3, R3, -0x2daee0ad, RZ ;  /* 0xd2511f5303037824 */ /* 0x000fe200078e02ff */
[----:B------:R-:W-:Y:S01]  /*0ca0*/  UIADD3 UR26, UR5, -0x695add53, URZ ;  /* 0x96a522ad051a7890 */ /* 0x000fe2000fffe03f */
[----:B------:R1:W5:Y:S01]  /*0cb0*/  LDG.E.128 R240, [R10.64+0x5000] ;  /* 0x005000060af07981 */ /* 0x000362000c1e1d00 */
[----:B------:R-:W-:-:S02]  /*0cc0*/  IMAD R0, R0, -0x326172a9, RZ ;  /* 0xcd9e8d5700007824 */ /* 0x000fc400078e02ff */
[C---:B------:R-:W-:Y:S01]  /*0cd0*/  IMAD.HI.U32 R9, R20.reuse, -0x326172a9, RZ ;  /* 0xcd9e8d5714097827 */ /* 0x040fe200078e00ff */
[----:B------:R1:W5:Y:S04]  /*0ce0*/  LDG.E.128 R236, [R10.64+0x5010] ;  /* 0x005010060aec7981 */ /* 0x000368000c1e1d00 */
[----:B------:R1:W5:Y:S04]  /*0cf0*/  LDG.E.128 R224, [R10.64+0x6000] ;  /* 0x006000060ae07981 */ /* 0x000368000c1e1d00 */
[----:B------:R1:W5:Y:S01]  /*0d00*/  LDG.E.128 R220, [R10.64+0x6010] ;  /* 0x006010060adc7981 */ /* 0x000362000c1e1d00 */
[----:B------:R-:W-:Y:S01]  /*0d10*/  LOP3.LUT R0, R9, UR25, R0, 0x96, !PT ;  /* 0x0000001909007c12 */ /* 0x000fe2000f8e9600 */
[----:B------:R-:W-:-:S02]  /*0d20*/  IMAD R20, R20, -0x326172a9, RZ ;  /* 0xcd9e8d5714147824 */ /* 0x000fc400078e02ff */
[----:B-1----:R-:W-:Y:S01]  /*0d30*/  IMAD.HI.U32 R10, R7, -0x2daee0ad, RZ ;  /* 0xd2511f53070a7827 */ /* 0x002fe200078e00ff */
[----:B------:R-:W-:-:S04]  /*0d40*/  ULDC.U8 UR8, c[0x0][0x1f0] ;  /* 0x00007c0000087ab9 */ /* 0x000fc80000000000 */
[----:B------:R-:W-:Y:S01]  /*0d50*/  LOP3.LUT R3, R10, UR26, R3, 0x96, !PT ;  /* 0x0000001a0a037c12 */ /* 0x000fe2000f8e9603 */
[----:B--2---:R-:W-:Y:S04]  /*0d60*/  STL.64 [R1+0x120], R184 ;  /* 0x000120b801007387 */ /* 0x004fe80000100a00 */
[----:B------:R-:W-:Y:S04]  /*0d70*/  STL.64 [R1+0x128], R186 ;  /* 0x000128ba01007387 */ /* 0x000fe80000100a00 */
[----:B---3--:R-:W-:Y:S04]  /*0d80*/  STL.64 [R1+0x110], R176 ;  /* 0x000110b001007387 */ /* 0x008fe80000100a00 */
        /* <DEDUP_REMOVED lines=34> */
[----:B------:R0:W-:Y:S01]  /*0fb0*/  STL.64 [R1+0x48], R30 ;  /* 0x0000481e01007387 */ /* 0x0001e20000100a00 */
[----:B-1----:R-:W-:Y:S01]  /*0fc0*/  LOP3.LUT R179, R8, 0x3, RZ, 0xc0, !PT ;  /* 0x0000000308b37812 */ /* 0x002fe200078ec0ff */
[----:B------:R-:W-:-:S02]  /*0fd0*/  IMAD R8, R7, -0x2daee0ad, RZ ;  /* 0xd2511f5307087824 */ /* 0x000fc400078e02ff */
[----:B------:R-:W-:Y:S02]  /*0fe0*/  IMAD.MOV.U32 R187, RZ, RZ, 0x1 ;  /* 0x00000001ffbb7424 */ /* 0x000fe400078e00ff */
[----:B------:R-:W-:Y:S02]  /*0ff0*/  IMAD.MOV.U32 R7, RZ, RZ, RZ ;  /* 0x000000ffff077224 */ /* 0x000fe400078e00ff */
.L_x_12325:
[----:B0-----:R-:W-:Y:S01]  /*1000*/  IMAD R18, R2, c[0x0][0x168], RZ ;  /* 0x00005a0002127a24 */ /* 0x001fe200078e02ff */
[----:B------:R-:W-:Y:S02]  /*1010*/  ISETP.NE.U32.AND P0, PT, RZ, c[0x0][0x178], PT ;  /* 0x00005e00ff007a0c */ /* 0x000fe40003f05070 */
[----:B------:R-:W-:Y:S02]  /*1020*/  LOP3.LUT R9, R9, 0xffffffdf, RZ, 0xc0, !PT ;  /* 0xffffffdf09097812 */ /* 0x000fe400078ec0ff */
[----:B------:R-:W-:Y:S02]  /*1030*/  ISETP.NE.AND.EX P2, PT, RZ, c[0x0][0x17c], PT, P0 ;  /* 0x00005f00ff007a0c */ /* 0x000fe40003f45300 */
[----:B------:R-:W-:Y:S02]  /*1040*/  SHF.R.S32.HI R19, RZ, 0x1f, R18 ;  /* 0x0000001fff137819 */ /* 0x000fe40000011412 */
[----:B------:R-:W-:-:S02]  /*1050*/  ISETP.NE.U32.AND P0, PT, RZ, c[0x0][0x180], PT ;  /* 0x00006000ff007a0c */ /* 0x000fc40003f05070 */
[----:B------:R-:W-:Y:S02]  /*1060*/  LEA.HI R19, R19, R18, RZ, 0x3 ;  /* 0x0000001213137211 */ /* 0x000fe400078f18ff */
[----:B------:R-:W-:Y:S02]  /*1070*/  ISETP.NE.AND.EX P0, PT, RZ, c[0x0][0x184], PT, P0 ;  /* 0x00006100ff007a0c */ /* 0x000fe40003f05300 */
[----:B------:R-:W-:Y:S01]  /*1080*/  LEA.HI.SX32 R170, R19, R141, 0x1d ;  /* 0x0000008d13aa7211 */ /* 0x000fe200078feaff */
[----:B------:R-:W-:Y:S01]  /*1090*/  IMAD.MOV.U32 R248, RZ, RZ, 0x10 ;  /* 0x00000010fff87424 */ /* 0x000fe200078e00ff */
[----:B------:R-:W-:Y:S01]  /*10a0*/  BSSY B0, `(.L_x_11419) ;  /* 0x0000016000007945 */ /* 0x000fe20003800000 */
[----:B------:R-:W-:Y:S02]  /*10b0*/  @P2 LOP3.LUT R9, R9, 0x20, RZ, 0xfc, !PT ;  /* 0x0000002009092812 */ /* 0x000fe400078efcff */
[----:B------:R-:W-:-:S04]  /*10c0*/  @P2 LEA R18, P1, R170, c[0x0][0x178], 0x4 ;  /* 0x00005e00aa122a11 */ /* 0x000fc800078220ff */
[----:B------:R-:W-:-:S05]  /*10d0*/  @P2 LEA.HI.X R19, R170, c[0x0][0x17c], RZ, 0x4, P1 ;  /* 0x00005f00aa132a11 */ /* 0x000fca00008f24ff */
[----:B-----5:R0:W5:Y:S02]  /*10e0*/  @P2 LDG.E.128 R44, [R18.64] ;  /* 0x00000006122c2981 */ /* 0x020164000c1e1d00 */
[----:B0-----:R-:W-:-:S04]  /*10f0*/  @P0 LEA R18, P1, R170, c[0x0][0x180], 0x4 ;  /* 0x00006000aa120a11 */ /* 0x001fc800078220ff */
[----:B------:R-:W-:Y:S02]  /*1100*/  @P0 LEA.HI.X R19, R170, c[0x0][0x184], RZ, 0x4, P1 ;  /* 0x00006100aa130a11 */ /* 0x000fe400008f24ff */
[----:B------:R-:W-:-:S03]  /*1110*/  ISETP.NE.AND P1, PT, R179, 0x1, PT ;  /* 0x00000001b300780c */ /* 0x000fc60003f25270 */
[----:B------:R0:W5:Y:S02]  /*1120*/  @P0 LDG.E.128 R40, [R18.64] ;  /* 0x0000000612280981 */ /* 0x000164000c1e1d00 */
[----:B0-----:R-:W-:-:S05]  /*1130*/  IMAD.WIDE.U32 R18, R170, R248, c[0x0][0x170] ;  /* 0x00005c00aa127625 */ /* 0x001fca00078e00f8 */
[----:B------:R0:W5:Y:S02]  /*1140*/  LDG.E.128 R24, [R18.64] ;  /* 0x0000000612187981 */ /* 0x000164000c1e1d00 */
[----:B0-----:R-:W-:Y:S01]  /*1150*/  IADD3 R19, R179, 0x1, RZ ;  /* 0x00000001b3137810 */ /* 0x001fe20007ffe0ff */
        /* <DEDUP_REMOVED lines=9> */
.L_x_11420:
[----:B------:R-:W-:Y:S02]  /*11f0*/  IMAD.MOV.U32 R18, RZ, RZ, R20 ;  /* 0x000000ffff127224 */ /* 0x000fe400078e0014 */
.L_x_11421:
[----:B------:R-:W-:Y:S05]  /*1200*/  BSYNC B0 ;  /* 0x0000000000007941 */ /* 0x000fea0003800000 */
.L_x_11419:
        /* <DEDUP_REMOVED lines=16> */
.L_x_11425:
[----:B------:R-:W-:Y:S05]  /*1310*/  BSYNC B1 ;  /* 0x0000000000017941 */ /* 0x000fea0003800000 */
.L_x_11424:
[----:B------:R-:W-:Y:S01]  /*1320*/  LOP3.LUT R8, R0, UR5, R7, 0x96, !PT ;  /* 0x0000000500087c12 */ /* 0x000fe2000f8e9607 */
[----:B------:R-:W-:-:S04]  /*1330*/  IMAD.HI.U32 R3, R4, -0x326172a9, RZ ;  /* 0xcd9e8d5704037827 */ /* 0x000fc800078e00ff */
[----:B------:R-:W-:Y:S02]  /*1340*/  IMAD R0, R4, -0x326172a9, RZ ;  /* 0xcd9e8d5704007824 */ /* 0x000fe400078e02ff */
[----:B------:R-:W-:Y:S01]  /*1350*/  IMAD.WIDE.U32 R20, R8, -0x326172a9, RZ ;  /* 0xcd9e8d5708147825 */ /* 0x000fe200078e00ff */
[----:B------:R-:W-:-:S03]  /*1360*/  LOP3.LUT R8, R3, UR4, R6, 0x96, !PT ;  /* 0x0000000403087c12 */ /* 0x000fc6000f8e9606 */
        /* <DEDUP_REMOVED lines=38> */
.L_x_11423:
[----:B------:R-:W-:Y:S05]  /*15d0*/  BSYNC B0 ;  /* 0x0000000000007941 */ /* 0x000fea0003800000 */
.L_x_11422:
        /* <DEDUP_REMOVED lines=20> */
.L_x_11426:
        /* <DEDUP_REMOVED lines=12> */
.L_x_11429:
[----:B------:R-:W-:Y:S02]  /*17e0*/  IMAD.MOV.U32 R10, RZ, RZ, R20 ;  /* 0x000000ffff0a7224 */ /* 0x000fe400078e0014 */
.L_x_11430:
[----:B------:R-:W-:Y:S05]  /*17f0*/  BSYNC B0 ;  /* 0x0000000000007941 */ /* 0x000fea0003800000 */
.L_x_11428:
        /* <DEDUP_REMOVED lines=16> */
.L_x_11434:
[----:B------:R-:W-:Y:S05]  /*1900*/  BSYNC B1 ;  /* 0x0000000000017941 */ /* 0x000fea0003800000 */
.L_x_11433:
        /* <DEDUP_REMOVED lines=37> */
[----:B------:R-:W-:-:S04]  /*1b60*/  IMAD.MOV.U32 R21, RZ, RZ, RZ ;  /* 0x000000ffff157224 */ /* 0x000fc800078e00ff */
[----:B------:R-:W-:-:S04]  /*1b70*/  IMAD.WIDE.U32 R18, R3, -0x2daee0ad, RZ ;  /* 0xd2511f5303127825 */ /* 0x000fc800078e00ff */
[----:B------:R-:W-:Y:S01]  /*1b80*/  IMAD.MOV.U32 R8, RZ, RZ, R18 ;  /* 0x000000ffff087224 */ /* 0x000fe200078e0012 */
[----:B------:R-:W-:Y:S01]  /*1b90*/  LOP3.LUT R3, R19, UR26, R22, 0x96, !PT ;  /* 0x0000001a13037c12 */ /* 0x000fe2000f8e9616 */
[----:B------:R-:W-:-:S05]  /*1ba0*/  IMAD.WIDE.U32 R18, R0, -0x326172a9, RZ ;  /* 0xcd9e8d5700127825 */ /* 0x000fca00078e00ff */
[----:B------:R-:W-:Y:S01]  /*1bb0*/  LOP3.LUT R0, R19, UR25, R20, 0x96, !PT ;  /* 0x0000001913007c12 */ /* 0x000fe2000f8e9614 */
[----:B------:R-:W-:Y:S02]  /*1bc0*/  IMAD.MOV.U32 R20, RZ, RZ, R18 ;  /* 0x000000ffff147224 */ /* 0x000fe400078e0012 */
.L_x_11432:
[----:B------:R-:W-:Y:S05]  /*1bd0*/  BSYNC B0 ;  /* 0x0000000000007941 */ /* 0x000fea0003800000 */
.L_x_11431:
        /* <DEDUP_REMOVED lines=10> */
.L_x_11427:
        /* <DEDUP_REMOVED lines=12> */
.L_x_11436:
[----:B------:R-:W-:Y:S02]  /*1d40*/  IMAD.MOV.U32 R18, RZ, RZ, R20 ;  /* 0x000000ffff127224 */ /* 0x000fe400078e0014 */
.L_x_11437:
[----:B------:R-:W-:Y:S05]  /*1d50*/  BSYNC B0 ;  /* 0x0000000000007941 */ /* 0x000fea0003800000 */
.L_x_11435:
        /* <DEDUP_REMOVED lines=16> */
.L_x_11441:
[----:B------:R-:W-:Y:S05]  /*1e60*/  BSYNC B1 ;  /* 0x0000000000017941 */ /* 0x000fea0003800000 */
.L_x_11440:
        /* <DEDUP_REMOVED lines=43> */
.L_x_11439:
[----:B------:R-:W-:Y:S05]  /*2120*/  BSYNC B0 ;  /* 0x0000000000007941 */ /* 0x000fea0003800000 */
.L_x_11438:
        /* <DEDUP_REMOVED lines=15> */
.L_x_11442:
        /* <DEDUP_REMOVED lines=12> */
.L_x_11445:
[----:B------:R-:W-:Y:S02]  /*22e0*/  IMAD.MOV.U32 R11, RZ, RZ, R20 ;  /* 0x000000ffff0b7224 */ /* 0x000fe400078e0014 */
.L_x_11446:
[----:B------:R-:W-:Y:S05]  /*22f0*/  BSYNC B0 ;  /* 0x0000000000007941 */ /* 0x000fea0003800000 */
.L_x_11444:
        /* <DEDUP_REMOVED lines=16> */
.L_x_11450:
[----:B------:R-:W-:Y:S05]  /*2400*/  BSYNC B1 ;  /* 0x0000000000017941 */ /* 0x000fea0003800000 */
.L_x_11449:
        /* <DEDUP_REMOVED lines=44> */
.L_x_11448:
[----:B------:R-:W-:Y:S05]  /*26d0*/  BSYNC B0 ;  /* 0x0000000000007941 */ /* 0x000fea0003800000 */
.L_x_11447:
        /* <DEDUP_REMOVED lines=10> */
.L_x_11443:
        /* <DEDUP_REMOVED lines=12> */
.L_x_11452:
[----:B------:R-:W-:Y:S02]  /*2840*/  IMAD.MOV.U32 R22, RZ, RZ, R20 ;  /* 0x000000ffff167224 */ /* 0x000fe400078e0014 */
.L_x_11453:
[----:B------:R-:W-:Y:S05]  /*2850*/  BSYNC B0 ;  /* 0x0000000000007941 */ /* 0x000fea0003800000 */
.L_x_11451:
        /* <DEDUP_REMOVED lines=16> */
.L_x_11457:
[----:B------:R-:W-:Y:S05]  /*2960*/  BSYNC B1 ;  /* 0x0000000000017941 */ /* 0x000fea0003800000 */
.L_x_11456:
        /* <DEDUP_REMOVED lines=40> */
[----:B------:R-:W-:-:S05]  /*2bf0*/  IMAD.WIDE.U32 R18, R0, -0x326172a9, RZ ;  /* 0xcd9e8d5700127825 */ /* 0x000fca00078e00ff */
[----:B------:R-:W-:Y:S01]  /*2c00*/  LOP3.LUT R0, R19, UR25, R20, 0x96, !PT ;  /* 0x0000001913007c12 */ /* 0x000fe2000f8e9614 */
[----:B------:R-:W-:Y:S02]  /*2c10*/  IMAD.MOV.U32 R20, RZ, RZ, R18 ;  /* 0x000000ffff147224 */ /* 0x000fe400078e0012 */
[----:B------:R-:W-:Y:S02]  /*2c20*/  IMAD.MOV.U32 R18, RZ, RZ, RZ ;  /* 0x000000ffff127224 */ /* 0x000fe400078e00ff */
.L_x_11455:
[----:B------:R-:W-:Y:S05]  /*2c30*/  BSYNC B0 ;  /* 0x0000000000007941 */ /* 0x000fea0003800000 */
.L_x_11454:
        /* <DEDUP_REMOVED lines=15> */
.L_x_11458:
        /* <DEDUP_REMOVED lines=12> */
.L_x_11461:
[----:B------:R-:W-:Y:S02]  /*2df0*/  IMAD.MOV.U32 R12, RZ, RZ, R20 ;  /* 0x000000ffff0c7224 */ /* 0x000fe400078e0014 */
.L_x_11462:
[----:B------:R-:W-:Y:S05]  /*2e00*/  BSYNC B0 ;  /* 0x0000000000007941 */ /* 0x000fea0003800000 */
.L_x_11460:
        /* <DEDUP_REMOVED lines=16> */
.L_x_11466:
[----:B------:R-:W-:Y:S05]  /*2f10*/  BSYNC B1 ;  /* 0x0000000000017941 */ /* 0x000fea0003800000 */
.L_x_11465:
        /* <DEDUP_REMOVED lines=44> */
.L_x_11464:
[----:B------:R-:W-:Y:S05]  /*31e0*/  BSYNC B0 ;  /* 0x0000000000007941 */ /* 0x000fea0003800000 */
.L_x_11463:
        /* <DEDUP_REMOVED lines=10> */
.L_x_11459:
        /* <DEDUP_REMOVED lines=12> */
.L_x_11468:
[----:B------:R-:W-:Y:S02]  /*3350*/  IMAD.MOV.U32 R18, RZ, RZ, R20 ;  /* 0x000000ffff127224 */ /* 0x000fe400078e0014 */
.L_x_11469:
[----:B------:R-:W-:Y:S05]  /*3360*/  BSYNC B0 ;  /* 0x0000000000007941 */ /* 0x000fea0003800000 */
.L_x_11467:
        /* <DEDUP_REMOVED lines=16> */
.L_x_11473:
[----:B------:R-:W-:Y:S05]  /*3470*/  BSYNC B1 ;  /* 0x0000000000017941 */ /* 0x000fea0003800000 */
.L_x_11472:
        /* <DEDUP_REMOVED lines=42> */
[----:B------:R-:W-:Y:S02]  /*3720*/  LOP3.LUT R0, R21, UR25, R22, 0x96, !PT ;  /* 0x0000001915007c12 */ /* 0x000fe4000f8e9616 */
.L_x_11471:
[----:B------:R-:W-:Y:S05]  /*3730*/  BSYNC B0 ;  /* 0x0000000000007941 */ /* 0x000fea0003800000 */
.L_x_11470:
        /* <DEDUP_REMOVED lines=13> */
.L_x_11474:
        /* <DEDUP_REMOVED lines=12> */
.L_x_11477:
[----:B------:R-:W-:Y:S02]  /*38d0*/  IMAD.MOV.U32 R13, RZ, RZ, R20 ;  /* 0x000000ffff0d7224 */ /* 0x000fe400078e0014 */
.L_x_11478:
[----:B------:R-:W-:Y:S05]  /*38e0*/  BSYNC B0 ;  /* 0x0000000000007941 */ /* 0x000fea0003800000 */
.L_x_11476:
        /* <DEDUP_REMOVED lines=16> */
.L_x_11482:
[----:B------:R-:W-:Y:S05]  /*39f0*/  BSYNC B1 ;  /* 0x0000000000017941 */ /* 0x000fea0003800000 */
.L_x_11481:
        /* <DEDUP_REMOVED lines=39> */
[----:B------:R-:W-:Y:S01]  /*3c70*/  IMAD.MOV.U32 R22, RZ, RZ, RZ ;  /* 0x000000ffff167224 */ /* 0x000fe200078e00ff */
[----:B------:R-:W-:Y:S01]  /*3c80*/  MOV R8, R18 ;  /* 0x0000001200087202 */ /* 0x000fe20000000f00 */
[----:B------:R-:W-:-:S05]  /*3c90*/  IMAD.WIDE.U32 R18, R0, -0x326172a9, RZ ;  /* 0xcd9e8d5700127825 */ /* 0x000fca00078e00ff */
[----:B------:R-:W-:Y:S01]  /*3ca0*/  LOP3.LUT R0, R19, UR25, R20, 0x96, !PT ;  /* 0x0000001913007c12 */ /* 0x000fe2000f8e9614 */
[----:B------:R-:W-:Y:S02]  /*3cb0*/  IMAD.MOV.U32 R20, RZ, RZ, R18 ;  /* 0x000000ffff147224 */ /* 0x000fe400078e0012 */
.L_x_11480:
[----:B------:R-:W-:Y:S05]  /*3cc0*/  BSYNC B0 ;  /* 0x0000000000007941 */ /* 0x000fea0003800000 */
.L_x_11479:
        /* <DEDUP_REMOVED lines=10> */
.L_x_11475:
        /* <DEDUP_REMOVED lines=12> */
.L_x_11484:
[----:B------:R-:W-:Y:S02]  /*3e30*/  IMAD.MOV.U32 R18, RZ, RZ, R20 ;  /* 0x000000ffff127224 */ /* 0x000fe400078e0014 */
.L_x_11485:
[----:B------:R-:W-:Y:S05]  /*3e40*/  BSYNC B0 ;  /* 0x0000000000007941 */ /* 0x000fea0003800000 */
.L_x_11483:
        /* <DEDUP_REMOVED lines=16> */
.L_x_11489:
[----:B------:R-:W-:Y:S05]  /*3f50*/  BSYNC B1 ;  /* 0x0000000000017941 */ /* 0x000fea0003800000 */
.L_x_11488:
        /* <DEDUP_REMOVED lines=42> */
[----:B------:R-:W-:-:S06]  /*4200*/  HFMA2.MMA R21, -RZ, RZ, 0, 0 ;  /* 0x00000000ff157435 */ /* 0x000fcc00000001ff */
.L_x_11487:
[----:B------:R-:W-:Y:S05]  /*4210*/  BSYNC B0 ;  /* 0x0000000000007941 */ /* 0x000fea0003800000 */
.L_x_11486:
        /* <DEDUP_REMOVED lines=13> */
.L_x_11490:
        /* <DEDUP_REMOVED lines=12> */
.L_x_11493:
[----:B------:R-:W-:Y:S02]  /*43b0*/  IMAD.MOV.U32 R14, RZ, RZ, R20 ;  /* 0x000000ffff0e7224 */ /* 0x000fe400078e0014 */
.L_x_11494:
[----:B------:R-:W-:Y:S05]  /*43c0*/  BSYNC B0 ;  /* 0x0000000000007941 */ /* 0x000fea0003800000 */
.L_x_11492:
        /* <DEDUP_REMOVED lines=16> */
.L_x_11498:
[----:B------:R-:W-:Y:S05]  /*44d0*/  BSYNC B1 ;  /* 0x0000000000017941 */ /* 0x000fea0003800000 */
.L_x_11497:
        /* <DEDUP_REMOVED lines=44> */
.L_x_11496:
[----:B------:R-:W-:Y:S05]  /*47a0*/  BSYNC B0 ;  /* 0x0000000000007941 */ /* 0x000fea0003800000 */
.L_x_11495:
        /* <DEDUP_REMOVED lines=10> */
.L_x_11491:
        /* <DEDUP_REMOVED lines=12> */
.L_x_11500:
[----:B------:R-:W-:Y:S02]  /*4910*/  IMAD.MOV.U32 R22, RZ, RZ, R20 ;  /* 0x000000ffff167224 */ /* 0x000fe400078e0014 */
.L_x_11501:
[----:B------:R-:W-:Y:S05]  /*4920*/  BSYNC B0 ;  /* 0x0000000000007941 */ /* 0x000fea0003800000 */
.L_x_11499:
        /* <DEDUP_REMOVED lines=16> */
.L_x_11505:
[----:B------:R-:W-:Y:S05]  /*4a30*/  BSYNC B1 ;  /* 0x0000000000017941 */ /* 0x000fea0003800000 */
.L_x_11504:
        /* <DEDUP_REMOVED lines=42> */
[----:B------:R-:W-:Y:S01]  /*4ce0*/  IMAD.MOV.U32 R20, RZ, RZ, R18 ;  /* 0x000000ffff147224 */ /* 0x000fe200078e0012 */
[----:B------:R-:W-:-:S06]  /*4cf0*/  HFMA2.MMA R18, -RZ, RZ, 0, 0 ;  /* 0x00000000ff127435 */ /* 0x000fcc00000001ff */
.L_x_11503:
[----:B------:R-:W-:Y:S05]  /*4d00*/  BSYNC B0 ;  /* 0x0000000000007941 */ /* 0x000fea0003800000 */
.L_x_11502:
        /* <DEDUP_REMOVED lines=13> */
.L_x_11506:
        /* <DEDUP_REMOVED lines=12> */
.L_x_11509:
[----:B------:R-:W-:Y:S02]  /*4ea0*/  IMAD.MOV.U32 R15, RZ, RZ, R20 ;  /* 0x000000ffff0f7224 */ /* 0x000fe400078e0014 */
.L_x_11510:
[----:B------:R-:W-:Y:S05]  /*4eb0*/  BSYNC B0 ;  /* 0x0000000000007941 */ /* 0x000fea0003800000 */
.L_x_11508:
        /* <DEDUP_REMOVED lines=16> */
.L_x_11514:
[----:B------:R-:W-:Y:S05]  /*4fc0*/  BSYNC B1 ;  /* 0x0000000000017941 */ /* 0x000fea0003800000 */
.L_x_11513:
        /* <DEDUP_REMOVED lines=42> */
[----:B------:R-:W-:Y:S02]  /*5270*/  LOP3.LUT R0, R19, UR25, R20, 0x96, !PT ;  /* 0x0000001913007c12 */ /* 0x000fe4000f8e9614 */
[----:B------:R-:W-:Y:S02]  /*5280*/  MOV R20, R18 ;  /* 0x0000001200147202 */ /* 0x000fe40000000f00 */
.L_x_11512:
[----:B------:R-:W-:Y:S05]  /*5290*/  BSYNC B0 ;  /* 0x0000000000007941 */ /* 0x000fea0003800000 */
.L_x_11511:
        /* <DEDUP_REMOVED lines=10> */
.L_x_11507:
        /* <DEDUP_REMOVED lines=12> */
.L_x_11516:
[----:B------:R-:W-:Y:S02]  /*5400*/  IMAD.MOV.U32 R18, RZ, RZ, R20 ;  /* 0x000000ffff127224 */ /* 0x000fe400078e0014 */
.L_x_11517:
[----:B------:R-:W-:Y:S05]  /*5410*/  BSYNC B0 ;  /* 0x0000000000007941 */ /* 0x000fea0003800000 */
.L_x_11515:
        /* <DEDUP_REMOVED lines=16> */
.L_x_11521:
[----:B------:R-:W-:Y:S05]  /*5520*/  BSYNC B1 ;  /* 0x0000000000017941 */ /* 0x000fea0003800000 */
.L_x_11520:
        /* <DEDUP_REMOVED lines=43> */
.L_x_11519:
[----:B------:R-:W-:Y:S05]  /*57e0*/  BSYNC B0 ;  /* 0x0000000000007941 */ /* 0x000fea0003800000 */
.L_x_11518:
[----:B------:R-:W0:Y:S02]  /*57f0*/  I2F.U32 R18, R18 ;  /* 0x0000001200127306 */ /* 0x000e240000201000 */
[----:B0-----:R-:W-:-:S05]  /*5800*/  FFMA.FTZ R18, R18, R186, 1.1641532182693481445e-10 ;  /* 0x2f00000012127423 */ /* 0x001fca00000100ba */
[----:B------:R-:W-:Y:S02]  /*5810*/  FSETP.GTU.FTZ.AND P4, PT, R18, c[0x0][0x1e4], PT ;  /* 0x0000790012007a0b */ /* 0x000fe40003f9c000 */
[----:B------:R-:W-:-:S05]  /*5820*/  PRMT R18, RZ, 0x5410, R27 ;  /* 0x00005410ff127816 */ /* 0x000fca000000001b */
[----:B------:R-:W-:-:S05]  /*5830*/  FMUL.FTZ R18, R18, c[0x0][0x1e8] ;  /* 0x00007a0012127a20 */ /* 0x000fca0000410000 */
[----:B------:R-:W-:Y:S01]  /*5840*/  FSEL R141, R18, RZ, !P4 ;  /* 0x000000ff128d7208 */ /* 0x000fe20006000000 */
[----:B------:R-:W-:Y:S05]  /*5850*/  @P6 BRA `(.L_x_11522) ;  /* 0x0000006000006947 */ /* 0x000fea0003800000 */
[----:B------:R-:W-:Y:S01]  /*5860*/  MOV R18, R19 ;  /* 0x0000001300127202 */ /* 0x000fe20000000f00 */
[----:B------:R-:W-:Y:S05]  /*5870*/  @!P0 BRA `(.L_x_11523) ;  /* 0x000005a000008947 */ /* 0x000fea0003800000 */
[----:B------:R-:W-:-:S05]  /*5880*/  PRMT R18, RZ, 0x5410, R43 ;  /* 0x00005410ff127816 */ /* 0x000fca000000002b */
[----:B------:R-:W-:Y:S02]  /*5890*/  FADD.FTZ R141, R141, R18 ;  /* 0x000000128d8d7221 */ /* 0x000fe40000010000 */
[----:B------:R-:W-:Y:S01]  /*58a0*/  IMAD.MOV.U32 R18, RZ, RZ, R19 ;  /* 0x000000ffff127224 */ /* 0x000fe200078e0013 */
[----:B------:R-:W-:Y:S05]  /*58b0*/  BRA `(.L_x_11523) ;  /* 0x0000056000007947 */ /* 0x000fea0003800000 */
.L_x_11522:
        /* <DEDUP_REMOVED lines=12> */
.L_x_11525:
[----:B------:R-:W-:Y:S02]  /*5980*/  IMAD.MOV.U32 R16, RZ, RZ, R20 ;  /* 0x000000ffff107224 */ /* 0x000fe400078e0014 */
.L_x_11526:
[----:B------:R-:W-:Y:S05]  /*5990*/  BSYNC B0 ;  /* 0x0000000000007941 */ /* 0x000fea0003800000 */
.L_x_11524:
        /* <DEDUP_REMOVED lines=16> */
.L_x_11530:
[----:B------:R-:W-:Y:S05]  /*5aa0*/  BSYNC B1 ;  /* 0x0000000000017941 */ /* 0x000fea0003800000 */
.L_x_11529:
        /* <DEDUP_REMOVED lines=44> */
.L_x_11528:
[----:B------:R-:W-:Y:S05]  /*5d70*/  BSYNC B0 ;  /* 0x0000000000007941 */ /* 0x000fea0003800000 */
.L_x_11527:
        /* <DEDUP_REMOVED lines=10> */
.L_x_11523:
        /* <DEDUP_REMOVED lines=12> */
.L_x_11532:
[----:B------:R-:W-:Y:S02]  /*5ee0*/  IMAD.MOV.U32 R22, RZ, RZ, R20 ;  /* 0x000000ffff167224 */ /* 0x000fe400078e0014 */
.L_x_11533:
[----:B------:R-:W-:Y:S05]  /*5ef0*/  BSYNC B0 ;  /* 0x0000000000007941 */ /* 0x000fea0003800000 */
.L_x_11531:
        /* <DEDUP_REMOVED lines=16> */
.L_x_11537:
[----:B------:R-:W-:Y:S05]  /*6000*/  BSYNC B1 ;  /* 0x0000000000017941 */ /* 0x000fea0003800000 */
.L_x_11536:
        /* <DEDUP_REMOVED lines=42> */
[----:B------:R-:W-:Y:S02]  /*62b0*/  IMAD.MOV.U32 R20, RZ, RZ, R18 ;  /* 0x000000ffff147224 */ /* 0x000fe400078e0012 */
[----:B------:R-:W-:Y:S02]  /*62c0*/  IMAD.MOV.U32 R19, RZ, RZ, RZ ;  /* 0x000000ffff137224 */ /* 0x000fe400078e00ff */
.L_x_11535:
[----:B------:R-:W-:Y:S05]  /*62d0*/  BSYNC B0 ;  /* 0x0000000000007941 */ /* 0x000fea0003800000 */
.L_x_11534:
[----:B------:R-:W0:Y:S01]  /*62e0*/  I2F.U32 R18, R22 ;  /* 0x0000001600127306 */ /* 0x000e220000201000 */
[----:B------:R-:W-:Y:S01]  /*62f0*/  LOP3.LUT P6, RZ, R9, 0x10, RZ, 0xc0, !PT ;  /* 0x0000001009ff7812 */ /* 0x000fe200078cc0ff */
        /* <DEDUP_REMOVED lines=12> */
.L_x_11538:
        /* <DEDUP_REMOVED lines=12> */
.L_x_11541:
[----:B------:R-:W-:Y:S02]  /*6480*/  IMAD.MOV.U32 R17, RZ, RZ, R20 ;  /* 0x000000ffff117224 */ /* 0x000fe400078e0014 */
.L_x_11542:
[----:B------:R-:W-:Y:S05]  /*6490*/  BSYNC B0 ;  /* 0x0000000000007941 */ /* 0x000fea0003800000 */
.L_x_11540:
        /* <DEDUP_REMOVED lines=19> */
.L_x_11546:
[----:B------:R-:W-:Y:S05]  /*65d0*/  BSYNC B1 ;  /* 0x0000000000017941 */ /* 0x000fea0003800000 */
.L_x_11545:
        /* <DEDUP_REMOVED lines=44> */
.L_x_11544:
[----:B------:R-:W-:Y:S05]  /*68a0*/  BSYNC B0 ;  /* 0x0000000000007941 */ /* 0x000fea0003800000 */
.L_x_11543:
        /* <DEDUP_REMOVED lines=10> */
.L_x_11539:
[----:B------:R-:W-:Y:S02]  /*6950*/  SEL R19, RZ, 0x1000000, P5 ;  /* 0x01000000ff137807 */ /* 0x000fe40002800000 */
[----:B------:R-:W-:Y:S02]  /*6960*/  LEA R22, P5, R170, c[0x0][0x188], 0x4 ;  /* 0x00006200aa167a11 */ /* 0x000fe400078a20ff */
[----:B------:R-:W-:Y:S02]  /*6970*/  F2FP.BF16.PACK_AB R27, R142, R141 ;  /* 0x0000008d8e1b723e */ /* 0x000fe400000010ff */
[----:B------:R-:W-:Y:S02]  /*6980*/  LEA.HI.X R23, R170, c[0x0][0x18c], RZ, 0x4, P5 ;  /* 0x00006300aa177a11 */ /* 0x000fe400028f24ff */
[----:B------:R-:W-:Y:S02]  /*6990*/  F2FP.BF16.PACK_AB R26, R144, R143 ;  /* 0x0000008f901a723e */ /* 0x000fe400000010ff */
[----:B------:R-:W-:-:S02]  /*69a0*/  F2FP.BF16.PACK_AB R25, R157, R156 ;  /* 0x0000009c9d19723e */ /* 0x000fc400000010ff */
[----:B------:R-:W-:Y:S02]  /*69b0*/  F2FP.BF16.PACK_AB R24, R155, R154 ;  /* 0x0000009a9b18723e */ /* 0x000fe400000010ff */
[----:B------:R-:W-:Y:S02]  /*69c0*/  SEL R21, RZ, 0x10000, P4 ;  /* 0x00010000ff157807 */ /* 0x000fe40002000000 */
[C---:B------:R-:W-:Y:S01]  /*69d0*/  LOP3.LUT P4, RZ, R9.reuse, 0x4, RZ, 0xc0, !PT ;  /* 0x0000000409ff7812 */ /* 0x040fe2000788c0ff */
[----:B------:R0:W-:Y:S01]  /*69e0*/  STG.E.128 [R22.64], R24 ;  /* 0x0000001816007986 */ /* 0x0001e2000c101d06 */
[C---:B------:R-:W-:Y:S02]  /*69f0*/  LOP3.LUT P5, RZ, R9.reuse, 0x8, RZ, 0xc0, !PT ;  /* 0x0000000809ff7812 */ /* 0x040fe400078ac0ff */
[----:B------:R-:W-:Y:S02]  /*6a00*/  LOP3.LUT P6, RZ, R9, 0x20, RZ, 0xc0, !PT ;  /* 0x0000002009ff7812 */ /* 0x000fe400078cc0ff */
[----:B0-----:R-:W-:-:S02]  /*6a10*/  SEL R23, RZ, 0x100, P3 ;  /* 0x00000100ff177807 */ /* 0x001fc40001800000 */
        /* <DEDUP_REMOVED lines=9> */
[----:B------:R-:W-:-:S04]  /*6ab0*/  IMAD.WIDE.U32 R26, R21, 0x100, RZ ;  /* 0x00000100151a7825 */ /* 0x000fc800078e00ff */
[----:B------:R-:W-:Y:S01]  /*6ac0*/  IMAD.SHL.U32 R21, R170, 0x8, RZ ;  /* 0x00000008aa157824 */ /* 0x000fe200078e00ff */
[----:B------:R-:W-:Y:S02]  /*6ad0*/  LOP3.LUT R23, R27, R19, R25, 0xfe, !PT ;  /* 0x000000131b177212 */ /* 0x000fe400078efe19 */
[----:B------:R-:W-:Y:S02]  /*6ae0*/  LOP3.LUT R22, R26, R22, R24, 0xfe, !PT ;  /* 0x000000161a167212 */ /* 0x000fe400078efe18 */
[----:B------:R-:W-:Y:S02]  /*6af0*/  SEL R19, RZ, 0x1, P5 ;  /* 0x00000001ff137807 */ /* 0x000fe40002800000 */
[----:B------:R-:W-:Y:S02]  /*6b00*/  IADD3 R24, P1, R21, c[0x0][0x190], RZ ;  /* 0x0000640015187a10 */ /* 0x000fe40007f3e0ff */
[----:B------:R-:W-:Y:S02]  /*6b10*/  LOP3.LUT R22, R22, R19, RZ, 0xfc, !PT ;  /* 0x0000001316167212 */ /* 0x000fe400078efcff */
[----:B------:R-:W-:-:S04]  /*6b20*/  SHF.R.U32.HI R19, RZ, 0x1d, R170 ;  /* 0x0000001dff137819 */ /* 0x000fc800000116aa */
        /* <DEDUP_REMOVED lines=23> */
.L_x_11547:
[----:B0-----:R-:W-:-:S05]  /*6ca0*/  IADD3 R22, R170, 0x80, RZ ;  /* 0x00000080aa167810 */ /* 0x001fca0007ffe0ff */
[----:B------:R-:W-:-:S05]  /*6cb0*/  @P6 IMAD.WIDE.U32 R24, R22, R248, c[0x0][0x178] ;  /* 0x00005e0016186625 */ /* 0x000fca00078e00f8 */
[----:B------:R0:W5:Y:S02]  /*6cc0*/  @P6 LDG.E.128 R44, [R24.64] ;  /* 0x00000006182c6981 */ /* 0x000164000c1e1d00 */
[----:B0-----:R-:W-:-:S05]  /*6cd0*/  @P0 IMAD.WIDE.U32 R24, R22, R248, c[0x0][0x180] ;  /* 0x0000600016180625 */ /* 0x001fca00078e00f8 */
[----:B------:R0:W5:Y:S02]  /*6ce0*/  @P0 LDG.E.128 R40, [R24.64] ;  /* 0x0000000618280981 */ /* 0x000164000c1e1d00 */
[----:B0-----:R-:W-:-:S06]  /*6cf0*/  IMAD.WIDE.U32 R24, R22, R248, c[0x0][0x170] ;  /* 0x00005c0016187625 */ /* 0x001fcc00078e00f8 */
[----:B------:R-:W5:Y:S01]  /*6d00*/  LDG.E.128 R24, [R24.64] ;  /* 0x0000000618187981 */ /* 0x000f62000c1e1d00 */
[C---:B------:R-:W-:Y:S01]  /*6d10*/  ISETP.NE.AND P1, PT, R18.reuse, 0x1, PT ;  /* 0x000000011200780c */ /* 0x040fe20003f25270 */
[----:B------:R-:W-:Y:S01]  /*6d20*/  BSSY B0, `(.L_x_11548) ;  /* 0x000000d000007945 */ /* 0x000fe20003800000 */
[----:B------:R-:W-:Y:S01]  /*6d30*/  IADD3 R21, R18, 0x1, RZ ;  /* 0x0000000112157810 */ /* 0x000fe20007ffe0ff */
[----:B------:R-:W0:Y:S10]  /*6d40*/  S2R R250, SR_TID.X ;  /* 0x0000000000fa7919 */ /* 0x000e340000002100 */
        /* <DEDUP_REMOVED lines=9> */
.L_x_11549:
[----:B------:R-:W-:Y:S02]  /*6de0*/  IMAD.MOV.U32 R19, RZ, RZ, R20 ;  /* 0x000000ffff137224 */ /* 0x000fe400078e0014 */
.L_x_11550:
[----:B------:R-:W-:Y:S05]  /*6df0*/  BSYNC B0 ;  /* 0x0000000000007941 */ /* 0x000fea0003800000 */
.L_x_11548:
        /* <DEDUP_REMOVED lines=16> */
.L_x_11554:
[----:B------:R-:W-:Y:S05]  /*6f00*/  BSYNC B1 ;  /* 0x0000000000017941 */ /* 0x000fea0003800000 */
.L_x_11553:
        /* <DEDUP_REMOVED lines=42> */
[----:B------:R-:W-:Y:S02]  /*71b0*/  MOV R21, RZ ;  /* 0x000000ff00157202 */ /* 0x000fe40000000f00 */
.L_x_11552:
[----:B------:R-:W-:Y:S05]  /*71c0*/  BSYNC B0 ;  /* 0x0000000000007941 */ /* 0x000fea0003800000 */
.L_x_11551:
        /* <DEDUP_REMOVED lines=16> */
.L_x_11555:
        /* <DEDUP_REMOVED lines=12> */
.L_x_11558:
[----:B------:R-:W-:Y:S02]  /*7390*/  IMAD.MOV.U32 R10, RZ, RZ, R20 ;  /* 0x000000ffff0a7224 */ /* 0x000fe400078e0014 */
.L_x_11559:
[----:B------:R-:W-:Y:S05]  /*73a0*/  BSYNC B0 ;  /* 0x0000000000007941 */ /* 0x000fea0003800000 */
.L_x_11557:
        /* <DEDUP_REMOVED lines=16> */
.L_x_11563:
[----:B------:R-:W-:Y:S05]  /*74b0*/  BSYNC B1 ;  /* 0x0000000000017941 */ /* 0x000fea0003800000 */
.L_x_11562:
        /* <DEDUP_REMOVED lines=44> */
.L_x_11561:
[----:B------:R-:W-:Y:S05]  /*7780*/  BSYNC B0 ;  /* 0x0000000000007941 */ /* 0x000fea0003800000 */
.L_x_11560:
        /* <DEDUP_REMOVED lines=10> */
.L_x_11556:
        /* <DEDUP_REMOVED lines=12> */
.L_x_11565:
[----:B------:R-:W-:Y:S02]  /*78f0*/  IMAD.MOV.U32 R23, RZ, RZ, R20 ;  /* 0x000000ffff177224 */ /* 0x000fe400078e0014 */
.L_x_11566:
[----:B------:R-:W-:Y:S05]  /*7900*/  BSYNC B0 ;  /* 0x0000000000007941 */ /* 0x000fea0003800000 */
.L_x_11564:
        /* <DEDUP_REMOVED lines=16> */
.L_x_11570:
[----:B------:R-:W-:Y:S05]  /*7a10*/  BSYNC B1 ;  /* 0x0000000000017941 */ /* 0x000fea0003800000 */
.L_x_11569:
        /* <DEDUP_REMOVED lines=44> */
.L_x_11568:
[----:B------:R-:W-:Y:S05]  /*7ce0*/  BSYNC B0 ;  /* 0x0000000000007941 */ /* 0x000fea0003800000 */
.L_x_11567:
        /* <DEDUP_REMOVED lines=15> */
.L_x_11571:
        /* <DEDUP_REMOVED lines=12> */
.L_x_11574:
[----:B------:R-:W-:Y:S02]  /*7ea0*/  IMAD.MOV.U32 R11, RZ, RZ, R20 ;  /* 0x000000ffff0b7224 */ /* 0x000fe400078e0014 */
.L_x_11575:
[----:B------:R-:W-:Y:S05]  /*7eb0*/  BSYNC B0 ;  /* 0x0000000000007941 */ /* 0x000fea0003800000 */
.L_x_11573:
        /* <DEDUP_REMOVED lines=16> */
.L_x_11579:
[----:B------:R-:W-:Y:S05]  /*7fc0*/  BSYNC B1 ;  /* 0x0000000000017941 */ /* 0x000fea0003800000 */
.L_x_11578:
        /* <DEDUP_REMOVED lines=44> */
.L_x_11577:
[----:B------:R-:W-:Y:S05]  /*8290*/  BSYNC B0 ;  /* 0x0000000000007941 */ /* 0x000fea0003800000 */
.L_x_11576:
        /* <DEDUP_REMOVED lines=10> */
.L_x_11572:
        /* <DEDUP_REMOVED lines=12> */
.L_x_11581:
[----:B------:R-:W-:Y:S02]  /*8400*/  IMAD.MOV.U32 R18, RZ, RZ, R20 ;  /* 0x000000ffff127224 */ /* 0x000fe400078e0014 */
.L_x_11582:
[----:B------:R-:W-:Y:S05]  /*8410*/  BSYNC B0 ;  /* 0x0000000000007941 */ /* 0x000fea0003800000 */
.L_x_11580:
        /* <DEDUP_REMOVED lines=16> */
.L_x_11586:
[----:B------:R-:W-:Y:S05]  /*8520*/  BSYNC B1 ;  /* 0x0000000000017941 */ /* 0x000fea0003800000 */
.L_x_11585:
        /* <DEDUP_REMOVED lines=42> */
[----:B------:R-:W-:Y:S02]  /*87d0*/  IMAD.MOV.U32 R21, RZ, RZ, RZ ;  /* 0x000000ffff157224 */ /* 0x000fe400078e00ff */
.L_x_11584:
[----:B------:R-:W-:Y:S05]  /*87e0*/  BSYNC B0 ;  /* 0x0000000000007941 */ /* 0x000fea0003800000 */
.L_x_11583:
        /* <DEDUP_REMOVED lines=9> */
[----:B------:R-:W-:Y:S01]  /*8880*/  MOV R19, R21 ;  /* 0x0000001500137202 */ /* 0x000fe20000000f00 */
[----:B------:R-:W-:Y:S05]  /*8890*/  @!P0 BRA `(.L_x_11588) ;  /* 0x000005a000008947 */ /* 0x000fea0003800000 */
[----:B------:R-:W-:Y:S01]  /*88a0*/  PRMT R18, RZ, 0x5410, R41 ;  /* 0x00005410ff127816 */ /* 0x000fe20000000029 */
[----:B------:R-:W-:-:S04]  /*88b0*/  IMAD.MOV.U32 R19, RZ, RZ, R21 ;  /* 0x000000ffff137224 */ /* 0x000fc800078e0015 */
[----:B------:R-:W-:Y:S01]  /*88c0*/  FADD.FTZ R139, R18, R139 ;  /* 0x0000008b128b7221 */ /* 0x000fe20000010000 */
[----:B------:R-:W-:Y:S05]  /*88d0*/  BRA `(.L_x_11588) ;  /* 0x0000056000007947 */ /* 0x000fea0003800000 */
.L_x_11587:
        /* <DEDUP_REMOVED lines=12> */
.L_x_11590:
[----:B------:R-:W-:Y:S02]  /*89a0*/  IMAD.MOV.U32 R12, RZ, RZ, R20 ;  /* 0x000000ffff0c7224 */ /* 0x000fe400078e0014 */
.L_x_11591:
[----:B------:R-:W-:Y:S05]  /*89b0*/  BSYNC B0 ;  /* 0x0000000000007941 */ /* 0x000fea0003800000 */
.L_x_11589:
        /* <DEDUP_REMOVED lines=16> */
.L_x_11595:
[----:B------:R-:W-:Y:S05]  /*8ac0*/  BSYNC B1 ;  /* 0x0000000000017941 */ /* 0x000fea0003800000 */
.L_x_11594:
        /* <DEDUP_REMOVED lines=42> */
[----:B------:R-:W-:Y:S01]  /*8d70*/  HFMA2.MMA R19, -RZ, RZ, 0, 0 ;  /* 0x00000000ff137435 */ /* 0x000fe200000001ff */
[----:B------:R-:W-:-:S05]  /*8d80*/  IMAD.MOV.U32 R20, RZ, RZ, R18 ;  /* 0x000000ffff147224 */ /* 0x000fca00078e0012 */
.L_x_11593:
[----:B------:R-:W-:Y:S05]  /*8d90*/  BSYNC B0 ;  /* 0x0000000000007941 */ /* 0x000fea0003800000 */
.L_x_11592:
        /* <DEDUP_REMOVED lines=10> */
.L_x_11588:
        /* <DEDUP_REMOVED lines=12> */
.L_x_11597:
[----:B------:R-:W-:Y:S02]  /*8f00*/  IMAD.MOV.U32 R23, RZ, RZ, R20 ;  /* 0x000000ffff177224 */ /* 0x000fe400078e0014 */
.L_x_11598:
[----:B------:R-:W-:Y:S05]  /*8f10*/  BSYNC B0 ;  /* 0x0000000000007941 */ /* 0x000fea0003800000 */
.L_x_11596:
        /* <DEDUP_REMOVED lines=16> */
.L_x_11602:
[----:B------:R-:W-:Y:S05]  /*9020*/  BSYNC B1 ;  /* 0x0000000000017941 */ /* 0x000fea0003800000 */
.L_x_11601:
        /* <DEDUP_REMOVED lines=44> */
.L_x_11600:
[----:B------:R-:W-:Y:S05]  /*92f0*/  BSYNC B0 ;  /* 0x0000000000007941 */ /* 0x000fea0003800000 */
.L_x_11599:
[----:B------:R-:W1:Y:S02]  /*9300*/  I2F.U32 R19, R23 ;  /* 0x0000001700137306 */ /* 0x000e640000201000 */
[----:B-1----:R-:W-:-:S05]  /*9310*/  FFMA.FTZ R19, R19, R186, 1.1641532182693481445e-10 ;  /* 0x2f00000013137423 */ /* 0x002fca00000100ba */
        /* <DEDUP_REMOVED lines=11> */
.L_x_11603:
        /* <DEDUP_REMOVED lines=12> */
.L_x_11606:
[----:B------:R-:W-:Y:S02]  /*9490*/  IMAD.MOV.U32 R13, RZ, RZ, R20 ;  /* 0x000000ffff0d7224 */ /* 0x000fe400078e0014 */
.L_x_11607:
[----:B------:R-:W-:Y:S05]  /*94a0*/  BSYNC B0 ;  /* 0x0000000000007941 */ /* 0x000fea0003800000 */
.L_x_11605:
        /* <DEDUP_REMOVED lines=16> */
.L_x_11611:
[----:B------:R-:W-:Y:S05]  /*95b0*/  BSYNC B1 ;  /* 0x0000000000017941 */ /* 0x000fea0003800000 */
.L_x_11610:
        /* <DEDUP_REMOVED lines=44> */
.L_x_11609:
[----:B------:R-:W-:Y:S05]  /*9880*/  BSYNC B0 ;  /* 0x0000000000007941 */ /* 0x000fea0003800000 */
.L_x_11608:
        /* <DEDUP_REMOVED lines=10> */
.L_x_11604:
        /* <DEDUP_REMOVED lines=12> */
.L_x_11613:
[----:B------:R-:W-:Y:S02]  /*99f0*/  IMAD.MOV.U32 R23, RZ, RZ, R20 ;  /* 0x000000ffff177224 */ /* 0x000fe400078e0014 */
.L_x_11614:
[----:B------:R-:W-:Y:S05]  /*9a00*/  BSYNC B0 ;  /* 0x0000000000007941 */ /* 0x000fea0003800000 */
.L_x_11612:
        /* <DEDUP_REMOVED lines=16> */
.L_x_11618:
[----:B------:R-:W-:Y:S05]  /*9b10*/  BSYNC B1 ;  /* 0x0000000000017941 */ /* 0x000fea0003800000 */
.L_x_11617:
        /* <DEDUP_REMOVED lines=44> */
.L_x_11616:
[----:B------:R-:W-:Y:S05]  /*9de0*/  BSYNC B0 ;  /* 0x0000000000007941 */ /* 0x000fea0003800000 */
.L_x_11615:
        /* <DEDUP_REMOVED lines=13> */
.L_x_11619:
        /* <DEDUP_REMOVED lines=12> */
.L_x_11622:
[----:B------:R-:W-:Y:S02]  /*9f80*/  IMAD.MOV.U32 R14, RZ, RZ, R20 ;  /* 0x000000ffff0e7224 */ /* 0x000fe400078e0014 */
.L_x_11623:
[----:B------:R-:W-:Y:S05]  /*9f90*/  BSYNC B0 ;  /* 0x0000000000007941 */ /* 0x000fea0003800000 */
.L_x_11621:
        /* <DEDUP_REMOVED lines=16> */
.L_x_11627:
[----:B------:R-:W-:Y:S05]  /*a0a0*/  BSYNC B1 ;  /* 0x0000000000017941 */ /* 0x000fea0003800000 */
.L_x_11626:
        /* <DEDUP_REMOVED lines=44> */
.L_x_11625:
[----:B------:R-:W-:Y:S05]  /*a370*/  BSYNC B0 ;  /* 0x0000000000007941 */ /* 0x000fea0003800000 */
.L_x_11624:
        /* <DEDUP_REMOVED lines=10> */
.L_x_11620:
        /* <DEDUP_REMOVED lines=12> */
.L_x_11629:
[----:B------:R-:W-:Y:S02]  /*a4e0*/  IMAD.MOV.U32 R23, RZ, RZ, R20 ;  /* 0x000000ffff177224 */ /* 0x000fe400078e0014 */
.L_x_11630:
[----:B------:R-:W-:Y:S05]  /*a4f0*/  BSYNC B0 ;  /* 0x0000000000007941 */ /* 0x000fea0003800000 */
.L_x_11628:
        /* <DEDUP_REMOVED lines=16> */
.L_x_11634:
[----:B------:R-:W-:Y:S05]  /*a600*/  BSYNC B1 ;  /* 0x0000000000017941 */ /* 0x000fea0003800000 */
.L_x_11633:
        /* <DEDUP_REMOVED lines=44> */
.L_x_11632:
[----:B------:R-:W-:Y:S05]  /*a8d0*/  BSYNC B0 ;  /* 0x0000000000007941 */ /* 0x000fea0003800000 */
.L_x_11631:
        /* <DEDUP_REMOVED lines=13> */
.L_x_11635:
        /* <DEDUP_REMOVED lines=12> */
.L_x_11638:
[----:B------:R-:W-:Y:S02]  /*aa70*/  IMAD.MOV.U32 R15, RZ, RZ, R20 ;  /* 0x000000ffff0f7224 */ /* 0x000fe400078e0014 */
.L_x_11639:
[----:B------:R-:W-:Y:S05]  /*aa80*/  BSYNC B0 ;  /* 0x0000000000007941 */ /* 0x000fea0003800000 */
.L_x_11637:
        /* <DEDUP_REMOVED lines=16> */
.L_x_11643:
[----:B------:R-:W-:Y:S05]  /*ab90*/  BSYNC B1 ;  /* 0x0000000000017941 */ /* 0x000fea0003800000 */
.L_x_11642:
        /* <DEDUP_REMOVED lines=44> */
.L_x_11641:
[----:B------:R-:W-:Y:S05]  /*ae60*/  BSYNC B0 ;  /* 0x0000000000007941 */ /* 0x000fea0003800000 */
.L_x_11640:
        /* <DEDUP_REMOVED lines=10> */
.L_x_11636:
        /* <DEDUP_REMOVED lines=12> */
.L_x_11645:
[----:B------:R-:W-:Y:S02]  /*afd0*/  IMAD.MOV.U32 R18, RZ, RZ, R20 ;  /* 0x000000ffff127224 */ /* 0x000fe400078e0014 */
.L_x_11646:
[----:B------:R-:W-:Y:S05]  /*afe0*/  BSYNC B0 ;  /* 0x0000000000007941 */ /* 0x000fea0003800000 */
.L_x_11644:
        /* <DEDUP_REMOVED lines=16> */
.L_x_11650:
[----:B------:R-:W-:Y:S05]  /*b0f0*/  BSYNC B1 ;  /* 0x0000000000017941 */ /* 0x000fea0003800000 */
.L_x_11649:
        /* <DEDUP_REMOVED lines=43> */
.L_x_11648:
[----:B------:R-:W-:Y:S05]  /*b3b0*/  BSYNC B0 ;  /* 0x0000000000007941 */ /* 0x000fea0003800000 */
.L_x_11647:
        /* <DEDUP_REMOVED lines=9> */
[----:B------:R-:W-:Y:S02]  /*b450*/  PRMT R18, RZ, 0x5410, R43 ;  /* 0x00005410ff127816 */ /* 0x000fe4000000002b */
[----:B------:R-:W-:-:S03]  /*b460*/  MOV R19, R21 ;  /* 0x0000001500137202 */ /* 0x000fc60000000f00 */
[----:B------:R-:W-:Y:S01]  /*b470*/  FADD.FTZ R36, R18, R36 ;  /* 0x0000002412247221 */ /* 0x000fe20000010000 */
[----:B------:R-:W-:Y:S05]  /*b480*/  BRA `(.L_x_11652) ;  /* 0x0000056000007947 */ /* 0x000fea0003800000 */
.L_x_11651:
        /* <DEDUP_REMOVED lines=12> */
.L_x_11654:
[----:B------:R-:W-:Y:S02]  /*b550*/  IMAD.MOV.U32 R16, RZ, RZ, R20 ;  /* 0x000000ffff107224 */ /* 0x000fe400078e0014 */
.L_x_11655:
[----:B------:R-:W-:Y:S05]  /*b560*/  BSYNC B0 ;  /* 0x0000000000007941 */ /* 0x000fea0003800000 */
.L_x_11653:
        /* <DEDUP_REMOVED lines=16> */
.L_x_11659:
[----:B------:R-:W-:Y:S05]  /*b670*/  BSYNC B1 ;  /* 0x0000000000017941 */ /* 0x000fea0003800000 */
.L_x_11658:
        /* <DEDUP_REMOVED lines=44> */
.L_x_11657:
[----:B------:R-:W-:Y:S05]  /*b940*/  BSYNC B0 ;  /* 0x0000000000007941 */ /* 0x000fea0003800000 */
.L_x_11656:
        /* <DEDUP_REMOVED lines=10> */
.L_x_11652:
        /* <DEDUP_REMOVED lines=12> */
.L_x_11661:
[----:B------:R-:W-:Y:S02]  /*bab0*/  IMAD.MOV.U32 R23, RZ, RZ, R20 ;  /* 0x000000ffff177224 */ /* 0x000fe400078e0014 */
.L_x_11662:
[----:B------:R-:W-:Y:S05]  /*bac0*/  BSYNC B0 ;  /* 0x0000000000007941 */ /* 0x000fea0003800000 */
.L_x_11660:
        /* <DEDUP_REMOVED lines=16> */
.L_x_11666:
[----:B------:R-:W-:Y:S05]  /*bbd0*/  BSYNC B1 ;  /* 0x0000000000017941 */ /* 0x000fea0003800000 */
.L_x_11665:
        /* <DEDUP_REMOVED lines=44> */
.L_x_11664:
[----:B------:R-:W-:Y:S05]  /*bea0*/  BSYNC B0 ;  /* 0x0000000000007941 */ /* 0x000fea0003800000 */
.L_x_11663:
[----:B------:R-:W1:Y:S01]  /*beb0*/  I2F.U32 R19, R23 ;  /* 0x0000001700137306 */ /* 0x000e620000201000 */
[----:B------:R-:W-:Y:S01]  /*bec0*/  LOP3.LUT P6, RZ, R9, 0x10, RZ, 0xc0, !PT ;  /* 0x0000001009ff7812 */ /* 0x000fe200078cc0ff */
        /* <DEDUP_REMOVED lines=12> */
.L_x_11667:
        /* <DEDUP_REMOVED lines=12> */
.L_x_11670:
[----:B------:R-:W-:Y:S02]  /*c050*/  IMAD.MOV.U32 R17, RZ, RZ, R20 ;  /* 0x000000ffff117224 */ /* 0x000fe400078e0014 */
.L_x_11671:
[----:B------:R-:W-:Y:S05]  /*c060*/  BSYNC B0 ;  /* 0x0000000000007941 */ /* 0x000fea0003800000 */
.L_x_11669:
        /* <DEDUP_REMOVED lines=19> */
.L_x_11675:
[----:B------:R-:W-:Y:S05]  /*c1a0*/  BSYNC B1 ;  /* 0x0000000000017941 */ /* 0x000fea0003800000 */
.L_x_11674:
        /* <DEDUP_REMOVED lines=44> */
.L_x_11673:
[----:B------:R-:W-:Y:S05]  /*c470*/  BSYNC B0 ;  /* 0x0000000000007941 */ /* 0x000fea0003800000 */
.L_x_11672:
        /* <DEDUP_REMOVED lines=10> */
.L_x_11668:
[----:B------:R-:W-:Y:S01]  /*c520*/  F2FP.BF16.PACK_AB R27, R35, R36 ;  /* 0x00000024231b723e */ /* 0x000fe200000010ff */
[----:B------:R-:W-:Y:S01]  /*c530*/  IMAD.WIDE.U32 R18, R22, R248, c[0x0][0x188] ;  /* 0x0000620016127625 */ /* 0x000fe200078e00f8 */
[----:B------:R-:W-:Y:S01]  /*c540*/  F2FP.BF16.PACK_AB R26, R39, R136 ;  /* 0x00000088271a723e */ /* 0x000fe200000010ff */
[----:B------:R-:W-:Y:S01]  /*c550*/  HFMA2.MMA R249, -RZ, RZ, 0, 4.76837158203125e-07 ;  /* 0x00000008fff97435 */ /* 0x000fe200000001ff */
        /* <DEDUP_REMOVED lines=18> */
[----:B------:R-:W-:Y:S01]  /*c680*/  IMAD.WIDE.U32 R26, R23, 0x100, RZ ;  /* 0x00000100171a7825 */ /* 0x000fe200078e00ff */
[----:B------:R-:W-:-:S04]  /*c690*/  SEL R23, RZ, 0x1, P5 ;  /* 0x00000001ff177807 */ /* 0x000fc80002800000 */
[----:B------:R-:W-:Y:S02]  /*c6a0*/  LOP3.LUT R18, R26, R18, R24, 0xfe, !PT ;  /* 0x000000121a127212 */ /* 0x000fe400078efe18 */
[----:B------:R-:W-:Y:S01]  /*c6b0*/  LOP3.LUT R19, R27, R19, R25, 0xfe, !PT ;  /* 0x000000131b137212 */ /* 0x000fe200078efe19 */
[----:B------:R-:W-:Y:S01]  /*c6c0*/  IMAD.WIDE.U32 R24, R22, R249, c[0x0][0x190] ;  /* 0x0000640016187625 */ /* 0x000fe200078e00f9 */
[----:B------:R-:W-:-:S05]  /*c6d0*/  LOP3.LUT R18, R18, R23, RZ, 0xfc, !PT ;  /* 0x0000001712127212 */ /* 0x000fca00078efcff */
        /* <DEDUP_REMOVED lines=16> */
[----:B------:R-:W-:Y:S01]  /*c7e0*/  LOP3.LUT R18, R26, R18, R24, 0xfe, !PT ;  /* 0x000000121a127212 */ /* 0x000fe200078efe18 */
[----:B------:R-:W-:Y:S01]  /*c7f0*/  IMAD.WIDE.U32 R24, R22, R249, c[0x0][0x198] ;  /* 0x0000660016187625 */ /* 0x000fe200078e00f9 */
[----:B------:R-:W-:Y:S02]  /*c800*/  LOP3.LUT R19, R19, R27, RZ, 0xfc, !PT ;  /* 0x0000001b13137212 */ /* 0x000fe400078efcff */
[----:B------:R-:W-:-:S05]  /*c810*/  LOP3.LUT R18, R18, 0xff, R10, 0xf8, !PT ;  /* 0x000000ff12127812 */ /* 0x000fca00078ef80a */
[----:B------:R1:W-:Y:S02]  /*c820*/  STG.E.64 [R24.64], R18 ;  /* 0x0000001218007986 */ /* 0x0003e4000c101b06 */
.L_x_11676:
[----:B-1----:R-:W-:-:S05]  /*c830*/  IADD3 R18, R170, 0x100, RZ ;  /* 0x00000100aa127810 */ /* 0x002fca0007ffe0ff */
[----:B------:R-:W-:-:S05]  /*c840*/  @P6 IMAD.WIDE.U32 R24, R18, R248, c[0x0][0x178] ;  /* 0x00005e0012186625 */ /* 0x000fca00078e00f8 */
[----:B------:R1:W5:Y:S02]  /*c850*/  @P6 LDG.E.128 R44, [R24.64] ;  /* 0x00000006182c6981 */ /* 0x000364000c1e1d00 */
[----:B-1----:R-:W-:-:S05]  /*c860*/  @P0 IMAD.WIDE.U32 R24, R18, R248, c[0x0][0x180] ;  /* 0x0000600012180625 */ /* 0x002fca00078e00f8 */
[----:B------:R1:W5:Y:S02]  /*c870*/  @P0 LDG.E.128 R40, [R24.64] ;  /* 0x0000000618280981 */ /* 0x000364000c1e1d00 */
[----:B-1----:R-:W-:-:S05]  /*c880*/  IMAD.WIDE.U32 R24, R18, R248, c[0x0][0x170] ;  /* 0x00005c0012187625 */ /* 0x002fca00078e00f8 */
[----:B------:R1:W5:Y:S01]  /*c890*/  LDG.E.128 R28, [R24.64] ;  /* 0x00000006181c7981 */ /* 0x000362000c1e1d00 */
        /* <DEDUP_REMOVED lines=12> */
.L_x_11678:
[----:B-1----:R-:W-:Y:S02]  /*c960*/  IMAD.MOV.U32 R19, RZ, RZ, R20 ;  /* 0x000000ffff137224 */ /* 0x002fe400078e0014 */
.L_x_11679:
[----:B------:R-:W-:Y:S05]  /*c970*/  BSYNC B0 ;  /* 0x0000000000007941 */ /* 0x000fea0003800000 */
.L_x_11677:
        /* <DEDUP_REMOVED lines=16> */
.L_x_11683:
[----:B------:R-:W-:Y:S05]  /*ca80*/  BSYNC B1 ;  /* 0x0000000000017941 */ /* 0x000fea0003800000 */
.L_x_11682:
        /* <DEDUP_REMOVED lines=43> */
.L_x_11681:
[----:B------:R-:W-:Y:S05]  /*cd40*/  BSYNC B0 ;  /* 0x0000000000007941 */ /* 0x000fea0003800000 */
.L_x_11680:
        /* <DEDUP_REMOVED lines=16> */
.L_x_11684:
        /* <DEDUP_REMOVED lines=12> */
.L_x_11687:
[----:B------:R-:W-:Y:S02]  /*cf10*/  IMAD.MOV.U32 R10, RZ, RZ, R20 ;  /* 0x000000ffff0a7224 */ /* 0x000fe400078e0014 */
.L_x_11688:
[----:B------:R-:W-:Y:S05]  /*cf20*/  BSYNC B0 ;  /* 0x0000000000007941 */ /* 0x000fea0003800000 */
.L_x_11686:
        /* <DEDUP_REMOVED lines=16> */
.L_x_11692:
[----:B------:R-:W-:Y:S05]  /*d030*/  BSYNC B1 ;  /* 0x0000000000017941 */ /* 0x000fea0003800000 */
.L_x_11691:
        /* <DEDUP_REMOVED lines=44> */
.L_x_11690:
[----:B------:R-:W-:Y:S05]  /*d300*/  BSYNC B0 ;  /* 0x0000000000007941 */ /* 0x000fea0003800000 */
.L_x_11689:
        /* <DEDUP_REMOVED lines=10> */
.L_x_11685:
        /* <DEDUP_REMOVED lines=12> */
.L_x_11694:
[----:B------:R-:W-:Y:S02]  /*d470*/  IMAD.MOV.U32 R19, RZ, RZ, R20 ;  /* 0x000000ffff137224 */ /* 0x000fe400078e0014 */
.L_x_11695:
[----:B------:R-:W-:Y:S05]  /*d480*/  BSYNC B0 ;  /* 0x0000000000007941 */ /* 0x000fea0003800000 */
.L_x_11693:
        /* <DEDUP_REMOVED lines=16> */
.L_x_11699:
[----:B------:R-:W-:Y:S05]  /*d590*/  BSYNC B1 ;  /* 0x0000000000017941 */ /* 0x000fea0003800000 */
.L_x_11698:
        /* <DEDUP_REMOVED lines=44> */
.L_x_11697:
[----:B------:R-:W-:Y:S05]  /*d860*/  BSYNC B0 ;  /* 0x0000000000007941 */ /* 0x000fea0003800000 */
.L_x_11696:
        /* <DEDUP_REMOVED lines=15> */
.L_x_11700:
        /* <DEDUP_REMOVED lines=12> */
.L_x_11703:
[----:B------:R-:W-:Y:S02]  /*da20*/  IMAD.MOV.U32 R11, RZ, RZ, R20 ;  /* 0x000000ffff0b7224 */ /* 0x000fe400078e0014 */
.L_x_11704:
[----:B------:R-:W-:Y:S05]  /*da30*/  BSYNC B0 ;  /* 0x0000000000007941 */ /* 0x000fea0003800000 */
.L_x_11702:
        /* <DEDUP_REMOVED lines=16> */
.L_x_11708:
[----:B------:R-:W-:Y:S05]  /*db40*/  BSYNC B1 ;  /* 0x0000000000017941 */ /* 0x000fea0003800000 */
.L_x_11707:
        /* <DEDUP_REMOVED lines=44> */
.L_x_11706:
[----:B------:R-:W-:Y:S05]  /*de10*/  BSYNC B0 ;  /* 0x0000000000007941 */ /* 0x000fea0003800000 */
.L_x_11705:
        /* <DEDUP_REMOVED lines=10> */
.L_x_11701:
        /* <DEDUP_REMOVED lines=12> */
.L_x_11710:
[----:B------:R-:W-:Y:S02]  /*df80*/  IMAD.MOV.U32 R19, RZ, RZ, R20 ;  /* 0x000000ffff137224 */ /* 0x000fe400078e0014 */
.L_x_11711:
[----:B------:R-:W-:Y:S05]  /*df90*/  BSYNC B0 ;  /* 0x0000000000007941 */ /* 0x000fea0003800000 */
.L_x_11709:
        /* <DEDUP_REMOVED lines=16> */
.L_x_11715:
[----:B------:R-:W-:Y:S05]  /*e0a0*/  BSYNC B1 ;  /* 0x0000000000017941 */ /* 0x000fea0003800000 */
.L_x_11714:
        /* <DEDUP_REMOVED lines=44> */
.L_x_11713:
[----:B------:R-:W-:Y:S05]  /*e370*/  BSYNC B0 ;  /* 0x0000000000007941 */ /* 0x000fea0003800000 */
.L_x_11712:
        /* <DEDUP_REMOVED lines=15> */
.L_x_11716:
        /* <DEDUP_REMOVED lines=12> */
.L_x_11719:
[----:B------:R-:W-:Y:S02]  /*e530*/  IMAD.MOV.U32 R12, RZ, RZ, R20 ;  /* 0x000000ffff0c7224 */ /* 0x000fe400078e0014 */
.L_x_11720:
[----:B------:R-:W-:Y:S05]  /*e540*/  BSYNC B0 ;  /* 0x0000000000007941 */ /* 0x000fea0003800000 */
.L_x_11718:
        /* <DEDUP_REMOVED lines=16> */
.L_x_11724:
[----:B------:R-:W-:Y:S05]  /*e650*/  BSYNC B1 ;  /* 0x0000000000017941 */ /* 0x000fea0003800000 */
.L_x_11723:
        /* <DEDUP_REMOVED lines=44> */
.L_x_11722:
[----:B------:R-:W-:Y:S05]  /*e920*/  BSYNC B0 ;  /* 0x0000000000007941 */ /* 0x000fea0003800000 */
.L_x_11721:
        /* <DEDUP_REMOVED lines=10> */
.L_x_11717:
        /* <DEDUP_REMOVED lines=12> */
.L_x_11726:
[----:B------:R-:W-:Y:S02]  /*ea90*/  IMAD.MOV.U32 R19, RZ, RZ, R20 ;  /* 0x000000ffff137224 */ /* 0x000fe400078e0014 */
.L_x_11727:
[----:B------:R-:W-:Y:S05]  /*eaa0*/  BSYNC B0 ;  /* 0x0000000000007941 */ /* 0x000fea0003800000 */
.L_x_11725:
        /* <DEDUP_REMOVED lines=16> */
.L_x_11731:
[----:B------:R-:W-:Y:S05]  /*ebb0*/  BSYNC B1 ;  /* 0x0000000000017941 */ /* 0x000fea0003800000 */
.L_x_11730:
        /* <DEDUP_REMOVED lines=44> */
.L_x_11729:
[----:B------:R-:W-:Y:S05]  /*ee80*/  BSYNC B0 ;  /* 0x0000000000007941 */ /* 0x000fea0003800000 */
.L_x_11728:
        /* <DEDUP_REMOVED lines=9> */
[----:B------:R-:W-:Y:S01]  /*ef20*/  PRMT R19, RZ, 0x7610, R41 ;  /* 0x00007610ff137816 */ /* 0x000fe20000000029 */
[----:B------:R-:W-:-:S04]  /*ef30*/  IMAD.MOV.U32 R26, RZ, RZ, R24 ;  /* 0x000000ffff1a7224 */ /* 0x000fc800078e0018 */
[----:B------:R-:W-:Y:S01]  /*ef40*/  FADD.FTZ R28, R19, R28 ;  /* 0x0000001c131c7221 */ /* 0x000fe20000010000 */
[----:B------:R-:W-:Y:S05]  /*ef50*/  BRA `(.L_x_11733) ;  /* 0x0000056000007947 */ /* 0x000fea0003800000 */
.L_x_11732:
        /* <DEDUP_REMOVED lines=12> */
.L_x_11735:
[----:B------:R-:W-:Y:S02]  /*f020*/  IMAD.MOV.U32 R13, RZ, RZ, R20 ;  /* 0x000000ffff0d7224 */ /* 0x000fe400078e0014 */
.L_x_11736:
[----:B------:R-:W-:Y:S05]  /*f030*/  BSYNC B0 ;  /* 0x0000000000007941 */ /* 0x000fea0003800000 */
.L_x_11734:
        /* <DEDUP_REMOVED lines=16> */
.L_x_11740:
[----:B------:R-:W-:Y:S05]  /*f140*/  BSYNC B1 ;  /* 0x0000000000017941 */ /* 0x000fea0003800000 */
.L_x_11739:
        /* <DEDUP_REMOVED lines=44> */
.L_x_11738:
[----:B------:R-:W-:Y:S05]  /*f410*/  BSYNC B0 ;  /* 0x0000000000007941 */ /* 0x000fea0003800000 */
.L_x_11737:
        /* <DEDUP_REMOVED lines=10> */
.L_x_11733:
        /* <DEDUP_REMOVED lines=12> */
.L_x_11742:
[----:B------:R-:W-:Y:S02]  /*f580*/  IMAD.MOV.U32 R19, RZ, RZ, R20 ;  /* 0x000000ffff137224 */ /* 0x000fe400078e0014 */
.L_x_11743:
[----:B------:R-:W-:Y:S05]  /*f590*/  BSYNC B0 ;  /* 0x0000000000007941 */ /* 0x000fea0003800000 */
.L_x_11741:
        /* <DEDUP_REMOVED lines=16> */
.L_x_11747:
[----:B------:R-:W-:Y:S05]  /*f6a0*/  BSYNC B1 ;  /* 0x0000000000017941 */ /* 0x000fea0003800000 */
.L_x_11746:
        /* <DEDUP_REMOVED lines=44> */
.L_x_11745:
[----:B------:R-:W-:Y:S05]  /*f970*/  BSYNC B0 ;  /* 0x0000000000007941 */ /* 0x000fea0003800000 */
.L_x_11744:
        /* <DEDUP_REMOVED lines=13> */
.L_x_11748:
        /* <DEDUP_REMOVED lines=12> */
.L_x_11751:
[----:B------:R-:W-:Y:S02]  /*fb10*/  IMAD.MOV.U32 R14, RZ, RZ, R20 ;  /* 0x000000ffff0e7224 */ /* 0x000fe400078e0014 */
.L_x_11752:
[----:B------:R-:W-:Y:S05]  /*fb20*/  BSYNC B0 ;  /* 0x0000000000007941 */ /* 0x000fea0003800000 */
.L_x_11750:
        /* <DEDUP_REMOVED lines=16> */
.L_x_11756:
[----:B------:R-:W-:Y:S05]  /*fc30*/  BSYNC B1 ;  /* 0x0000000000017941 */ /* 0x000fea0003800000 */
.L_x_11755:
        /* <DEDUP_REMOVED lines=44> */
.L_x_11754:
[----:B------:R-:W-:Y:S05]  /*ff00*/  BSYNC B0 ;  /* 0x0000000000007941 */ /* 0x000fea0003800000 */
.L_x_11753:
        /* <DEDUP_REMOVED lines=10> */
.L_x_11749:
        /* <DEDUP_REMOVED lines=12> */
.L_x_11758:
[----:B------:R-:W-:Y:S02]  /*10070*/  IMAD.MOV.U32 R24, RZ, RZ, R20 ;  /* 0x000000ffff187224 */ /* 0x000fe400078e0014 */
.L_x_11759:
[----:B------:R-:W-:Y:S05]  /*10080*/  BSYNC B0 ;  /* 0x0000000000007941 */ /* 0x000fea0003800000 */
.L_x_11757:
        /* <DEDUP_REMOVED lines=16> */
.L_x_11763:
[----:B------:R-:W-:Y:S05]  /*10190*/  BSYNC B1 ;  /* 0x0000000000017941 */ /* 0x000fea0003800000 */
.L_x_11762:
        /* <DEDUP_REMOVED lines=44> */
.L_x_11761:
[----:B------:R-:W-:Y:S05]  /*10460*/  BSYNC B0 ;  /* 0x0000000000007941 */ /* 0x000fea0003800000 */
.L_x_11760:
        /* <DEDUP_REMOVED lines=13> */
.L_x_11764:
        /* <DEDUP_REMOVED lines=12> */
.L_x_11767:
[----:B------:R-:W-:Y:S02]  /*10600*/  IMAD.MOV.U32 R15, RZ, RZ, R20 ;  /* 0x000000ffff0f7224 */ /* 0x000fe400078e0014 */
.L_x_11768:
[----:B------:R-:W-:Y:S05]  /*10610*/  BSYNC B0 ;  /* 0x0000000000007941 */ /* 0x000fea0003800000 */
.L_x_11766:
        /* <DEDUP_REMOVED lines=16> */
.L_x_11772:
[----:B------:R-:W-:Y:S05]  /*10720*/  BSYNC B1 ;  /* 0x0000000000017941 */ /* 0x000fea0003800000 */
.L_x_11771:
[----:B------:R-:W-:Y:S01]  /*10730*/  LOP3.LUT R8, R0, UR5, R7, 0x96, !PT ;  /* 0x0000000500087c12 */ /* 0x000fe2000f8e9607 */
[----:B------:R-:W-:Y:S01]  /*10740*/  IMAD.HI.U32 R3, R4, -0x326172a9, RZ ;  /* 0xcd9e8d5704037827 */ /* 0x000fe200078e00ff */
[----:B------:R-:W-:-:S03]  /*10750*/  HFMA2.MMA R30, -RZ, RZ, 0, 0 ;  /* 0x00000000ff1e7435 */ /* 0x000fc600000001ff */
        /* <DEDUP_REMOVED lines=41> */
.L_x_11770:
[----:B------:R-:W-:Y:S05]  /*109f0*/  BSYNC B0 ;  /* 0x0000000000007941 */ /* 0x000fea0003800000 */
.L_x_11769:
        /* <DEDUP_REMOVED lines=10> */
.L_x_11765:
        /* <DEDUP_REMOVED lines=12> */
.L_x_11774:
[----:B------:R-:W-:Y:S02]  /*10b60*/  IMAD.MOV.U32 R29, RZ, RZ, R20 ;  /* 0x000000ffff1d7224 */ /* 0x000fe400078e0014 */
.L_x_11775:
[----:B------:R-:W-:Y:S05]  /*10b70*/  BSYNC B0 ;  /* 0x0000000000007941 */ /* 0x000fea0003800000 */
.L_x_11773:
        /* <DEDUP_REMOVED lines=16> */
.L_x_11779:
[----:B------:R-:W-:Y:S05]  /*10c80*/  BSYNC B1 ;  /* 0x0000000000017941 */ /* 0x000fea0003800000 */
.L_x_11778:
        /* <DEDUP_REMOVED lines=44> */
.L_x_11777:
[----:B------:R-:W-:Y:S05]  /*10f50*/  BSYNC B0 ;  /* 0x0000000000007941 */ /* 0x000fea0003800000 */
.L_x_11776:
        /* <DEDUP_REMOVED lines=13> */
.L_x_11780:
        /* <DEDUP_REMOVED lines=12> */
.L_x_11783:
[----:B------:R-:W-:Y:S02]  /*110f0*/  IMAD.MOV.U32 R16, RZ, RZ, R20 ;  /* 0x000000ffff107224 */ /* 0x000fe400078e0014 */
.L_x_11784:
[----:B------:R-:W-:Y:S05]  /*11100*/  BSYNC B0 ;  /* 0x0000000000007941 */ /* 0x000fea0003800000 */
.L_x_11782:
        /* <DEDUP_REMOVED lines=16> */
.L_x_11788:
[----:B------:R-:W-:Y:S05]  /*11210*/  BSYNC B1 ;  /* 0x0000000000017941 */ /* 0x000fea0003800000 */
.L_x_11787:
        /* <DEDUP_REMOVED lines=44> */
.L_x_11786:
[----:B------:R-:W-:Y:S05]  /*114e0*/  BSYNC B0 ;  /* 0x0000000000007941 */ /* 0x000fea0003800000 */
.L_x_11785:
        /* <DEDUP_REMOVED lines=10> */
.L_x_11781:
        /* <DEDUP_REMOVED lines=12> */
.L_x_11790:
[----:B------:R-:W-:Y:S02]  /*11650*/  IMAD.MOV.U32 R27, RZ, RZ, R20 ;  /* 0x000000ffff1b7224 */ /* 0x000fe400078e0014 */
.L_x_11791:
[----:B------:R-:W-:Y:S05]  /*11660*/  BSYNC B0 ;  /* 0x0000000000007941 */ /* 0x000fea0003800000 */
.L_x_11789:
        /* <DEDUP_REMOVED lines=16> */
.L_x_11795:
[----:B------:R-:W-:Y:S05]  /*11770*/  BSYNC B1 ;  /* 0x0000000000017941 */ /* 0x000fea0003800000 */
.L_x_11794:
        /* <DEDUP_REMOVED lines=44> */
.L_x_11793:
[----:B------:R-:W-:Y:S05]  /*11a40*/  BSYNC B0 ;  /* 0x0000000000007941 */ /* 0x000fea0003800000 */
.L_x_11792:
        /* <DEDUP_REMOVED lines=14> */
.L_x_11796:
        /* <DEDUP_REMOVED lines=12> */
.L_x_11799:
[----:B------:R-:W-:Y:S02]  /*11bf0*/  IMAD.MOV.U32 R17, RZ, RZ, R20 ;  /* 0x000000ffff117224 */ /* 0x000fe400078e0014 */
.L_x_11800:
[----:B------:R-:W-:Y:S05]  /*11c00*/  BSYNC B0 ;  /* 0x0000000000007941 */ /* 0x000fea0003800000 */
.L_x_11798:
        /* <DEDUP_REMOVED lines=19> */
.L_x_11804:
[----:B------:R-:W-:Y:S05]  /*11d40*/  BSYNC B1 ;  /* 0x0000000000017941 */ /* 0x000fea0003800000 */
.L_x_11803:
        /* <DEDUP_REMOVED lines=44> */
.L_x_11802:
[----:B------:R-:W-:Y:S05]  /*12010*/  BSYNC B0 ;  /* 0x0000000000007941 */ /* 0x000fea0003800000 */
.L_x_11801:
        /* <DEDUP_REMOVED lines=10> */
.L_x_11797:
        /* <DEDUP_REMOVED lines=8> */
[----:B------:R-:W-:-:S02]  /*12140*/  LOP3.LUT P3, RZ, R9, 0x2, RZ, 0xc0, !PT ;  /* 0x0000000209ff7812 */ /* 0x000fc4000786c0ff */
[C---:B------:R-:W-:Y:S02]  /*12150*/  LOP3.LUT P5, RZ, R9.reuse, 0x8, RZ, 0xc0, !PT ;  /* 0x0000000809ff7812 */ /* 0x040fe400078ac0ff */
[C---:B------:R-:W-:Y:S02]  /*12160*/  LOP3.LUT P6, RZ, R9.reuse, 0x20, RZ, 0xc0, !PT ;  /* 0x0000002009ff7812 */ /* 0x040fe400078cc0ff */
[----:B-1----:R-:W-:Y:S02]  /*12170*/  SEL R31, RZ, 0x10000, P4 ;  /* 0x00010000ff1f7807 */ /* 0x002fe40002000000 */
        /* <DEDUP_REMOVED lines=17> */
[----:B------:R-:W-:Y:S01]  /*12290*/  IMAD.U32 R29, R16, 0x10000, RZ ;  /* 0x00010000101d7824 */ /* 0x000fe200078e00ff */
[----:B-1----:R-:W-:Y:S02]  /*122a0*/  LOP3.LUT R30, R17, 0xffff, RZ, 0xc0, !PT ;  /* 0x0000ffff111e7812 */ /* 0x002fe400078ec0ff */
        /* <DEDUP_REMOVED lines=17> */
.L_x_11805:
        /* <DEDUP_REMOVED lines=19> */
.L_x_11807:
[----:B-1----:R-:W-:Y:S02]  /*124f0*/  IMAD.MOV.U32 R29, RZ, RZ, R20 ;  /* 0x000000ffff1d7224 */ /* 0x002fe400078e0014 */
.L_x_11808:
[----:B------:R-:W-:Y:S05]  /*12500*/  BSYNC B0 ;  /* 0x0000000000007941 */ /* 0x000fea0003800000 */
.L_x_11806:
        /* <DEDUP_REMOVED lines=16> */
.L_x_11812:
[----:B------:R-:W-:Y:S05]  /*12610*/  BSYNC B1 ;  /* 0x0000000000017941 */ /* 0x000fea0003800000 */
.L_x_11811:
        /* <DEDUP_REMOVED lines=43> */
[----:B------:R-:W-:Y:S02]  /*128d0*/  LOP3.LUT R0, R33, UR25, R146, 0x96, !PT ;  /* 0x0000001921007c12 */ /* 0x000fe4000f8e9692 */
.L_x_11810:
[----:B------:R-:W-:Y:S05]  /*128e0*/  BSYNC B0 ;  /* 0x0000000000007941 */ /* 0x000fea0003800000 */
.L_x_11809:
        /* <DEDUP_REMOVED lines=16> */
.L_x_11813:
        /* <DEDUP_REMOVED lines=12> */
.L_x_11816:
[----:B------:R-:W-:Y:S02]  /*12ab0*/  IMAD.MOV.U32 R10, RZ, RZ, R20 ;  /* 0x000000ffff0a7224 */ /* 0x000fe400078e0014 */
.L_x_11817:
[----:B------:R-:W-:Y:S05]  /*12ac0*/  BSYNC B0 ;  /* 0x0000000000007941 */ /* 0x000fea0003800000 */
.L_x_11815:
        /* <DEDUP_REMOVED lines=16> */
.L_x_11821:
[----:B------:R-:W-:Y:S05]  /*12bd0*/  BSYNC B1 ;  /* 0x0000000000017941 */ /* 0x000fea0003800000 */
.L_x_11820:
        /* <DEDUP_REMOVED lines=44> */
.L_x_11819:
[----:B------:R-:W-:Y:S05]  /*12ea0*/  BSYNC B0 ;  /* 0x0000000000007941 */ /* 0x000fea0003800000 */
.L_x_11818:
        /* <DEDUP_REMOVED lines=10> */
.L_x_11814:
        /* <DEDUP_REMOVED lines=12> */
.L_x_11823:
[----:B------:R-:W-:Y:S02]  /*13010*/  IMAD.MOV.U32 R29, RZ, RZ, R20 ;  /* 0x000000ffff1d7224 */ /* 0x000fe400078e0014 */
.L_x_11824:
[----:B------:R-:W-:Y:S05]  /*13020*/  BSYNC B0 ;  /* 0x0000000000007941 */ /* 0x000fea0003800000 */
.L_x_11822:
        /* <DEDUP_REMOVED lines=16> */
.L_x_11828:
[----:B------:R-:W-:Y:S05]  /*13130*/  BSYNC B1 ;  /* 0x0000000000017941 */ /* 0x000fea0003800000 */
.L_x_11827:
        /* <DEDUP_REMOVED lines=44> */
.L_x_11826:
[----:B------:R-:W-:Y:S05]  /*13400*/  BSYNC B0 ;  /* 0x0000000000007941 */ /* 0x000fea0003800000 */
.L_x_11825:
        /* <DEDUP_REMOVED lines=15> */
.L_x_11829:
        /* <DEDUP_REMOVED lines=12> */
.L_x_11832:
[----:B------:R-:W-:Y:S02]  /*135c0*/  MOV R11, R20 ;  /* 0x00000014000b7202 */ /* 0x000fe40000000f00 */
.L_x_11833:
[----:B------:R-:W-:Y:S05]  /*135d0*/  BSYNC B0 ;  /* 0x0000000000007941 */ /* 0x000fea0003800000 */
.L_x_11831:
        /* <DEDUP_REMOVED lines=16> */
.L_x_11837:
[----:B------:R-:W-:Y:S05]  /*136e0*/  BSYNC B1 ;  /* 0x0000000000017941 */ /* 0x000fea0003800000 */
.L_x_11836:
        /* <DEDUP_REMOVED lines=44> */
.L_x_11835:
[----:B------:R-:W-:Y:S05]  /*139b0*/  BSYNC B0 ;  /* 0x0000000000007941 */ /* 0x000fea0003800000 */
.L_x_11834:
        /* <DEDUP_REMOVED lines=10> */
.L_x_11830:
        /* <DEDUP_REMOVED lines=12> */
.L_x_11839:
[----:B------:R-:W-:Y:S02]  /*13b20*/  MOV R31, R20 ;  /* 0x00000014001f7202 */ /* 0x000fe40000000f00 */
.L_x_11840:
[----:B------:R-:W-:Y:S05]  /*13b30*/  BSYNC B0 ;  /* 0x0000000000007941 */ /* 0x000fea0003800000 */
.L_x_11838:
        /* <DEDUP_REMOVED lines=16> */
.L_x_11844:
[----:B------:R-:W-:Y:S05]  /*13c40*/  BSYNC B1 ;  /* 0x0000000000017941 */ /* 0x000fea0003800000 */
.L_x_11843:
        /* <DEDUP_REMOVED lines=44> */
.L_x_11842:
[----:B------:R-:W-:Y:S05]  /*13f10*/  BSYNC B0 ;  /* 0x0000000000007941 */ /* 0x000fea0003800000 */
.L_x_11841:
        /* <DEDUP_REMOVED lines=15> */
.L_x_11845:
        /* <DEDUP_REMOVED lines=12> */
.L_x_11848:
[----:B------:R-:W-:Y:S02]  /*140d0*/  IMAD.MOV.U32 R12, RZ, RZ, R20 ;  /* 0x000000ffff0c7224 */ /* 0x000fe400078e0014 */
.L_x_11849:
[----:B------:R-:W-:Y:S05]  /*140e0*/  BSYNC B0 ;  /* 0x0000000000007941 */ /* 0x000fea0003800000 */
.L_x_11847:
        /* <DEDUP_REMOVED lines=16> */
.L_x_11853:
[----:B------:R-:W-:Y:S05]  /*141f0*/  BSYNC B1 ;  /* 0x0000000000017941 */ /* 0x000fea0003800000 */
.L_x_11852:
        /* <DEDUP_REMOVED lines=44> */
.L_x_11851:
[----:B------:R-:W-:Y:S05]  /*144c0*/  BSYNC B0 ;  /* 0x0000000000007941 */ /* 0x000fea0003800000 */
.L_x_11850:
        /* <DEDUP_REMOVED lines=10> */
.L_x_11846:
        /* <DEDUP_REMOVED lines=12> */
.L_x_11855:
[----:B------:R-:W-:Y:S02]  /*14630*/  IMAD.MOV.U32 R33, RZ, RZ, R20 ;  /* 0x000000ffff217224 */ /* 0x000fe400078e0014 */
.L_x_11856:
[----:B------:R-:W-:Y:S05]  /*14640*/  BSYNC B0 ;  /* 0x0000000000007941 */ /* 0x000fea0003800000 */
.L_x_11854:
        /* <DEDUP_REMOVED lines=16> */
.L_x_11860:
[----:B------:R-:W-:Y:S05]  /*14750*/  BSYNC B1 ;  /* 0x0000000000017941 */ /* 0x000fea0003800000 */
.L_x_11859:
        /* <DEDUP_REMOVED lines=44> */
.L_x_11858:
[----:B------:R-:W-:Y:S05]  /*14a20*/  BSYNC B0 ;  /* 0x0000000000007941 */ /* 0x000fea0003800000 */
.L_x_11857:
        /* <DEDUP_REMOVED lines=13> */
.L_x_11861:
        /* <DEDUP_REMOVED lines=12> */
.L_x_11864:
[----:B------:R-:W-:Y:S02]  /*14bc0*/  IMAD.MOV.U32 R13, RZ, RZ, R20 ;  /* 0x000000ffff0d7224 */ /* 0x000fe400078e0014 */
.L_x_11865:
[----:B------:R-:W-:Y:S05]  /*14bd0*/  BSYNC B0 ;  /* 0x0000000000007941 */ /* 0x000fea0003800000 */
.L_x_11863:
        /* <DEDUP_REMOVED lines=16> */
.L_x_11869:
[----:B------:R-:W-:Y:S05]  /*14ce0*/  BSYNC B1 ;  /* 0x0000000000017941 */ /* 0x000fea0003800000 */
.L_x_11868:
        /* <DEDUP_REMOVED lines=44> */
.L_x_11867:
[----:B------:R-:W-:Y:S05]  /*14fb0*/  BSYNC B0 ;  /* 0x0000000000007941 */ /* 0x000fea0003800000 */
.L_x_11866:
        /* <DEDUP_REMOVED lines=10> */
.L_x_11862:
        /* <DEDUP_REMOVED lines=12> */
.L_x_11871:
[----:B------:R-:W-:Y:S02]  /*15120*/  IMAD.MOV.U32 R33, RZ, RZ, R20 ;  /* 0x000000ffff217224 */ /* 0x000fe400078e0014 */
.L_x_11872:
[----:B------:R-:W-:Y:S05]  /*15130*/  BSYNC B0 ;  /* 0x0000000000007941 */ /* 0x000fea0003800000 */
.L_x_11870:
        /* <DEDUP_REMOVED lines=16> */
.L_x_11876:
[----:B------:R-:W-:Y:S05]  /*15240*/  BSYNC B1 ;  /* 0x0000000000017941 */ /* 0x000fea0003800000 */
.L_x_11875:
[----:B------:R-:W-:Y:S01]  /*15250*/  LOP3.LUT R8, R0, UR5, R7, 0x96, !PT ;  /* 0x0000000500087c12 */ /* 0x000fe2000f8e9607 */
[----:B------:R-:W-:Y:S01]  /*15260*/  IMAD.HI.U32 R3, R4, -0x326172a9, RZ ;  /* 0xcd9e8d5704037827 */ /* 0x000fe200078e00ff */
[----:B------:R-:W-:-:S03]  /*15270*/  MOV R37, RZ ;  /* 0x000000ff00257202 */ /* 0x000fc60000000f00 */
        /* <DEDUP_REMOVED lines=41> */
.L_x_11874:
[----:B------:R-:W-:Y:S05]  /*15510*/  BSYNC B0 ;  /* 0x0000000000007941 */ /* 0x000fea0003800000 */
.L_x_11873:
        /* <DEDUP_REMOVED lines=13> */
.L_x_11877:
        /* <DEDUP_REMOVED lines=12> */
.L_x_11880:
[----:B------:R-:W-:Y:S02]  /*156b0*/  IMAD.MOV.U32 R14, RZ, RZ, R20 ;  /* 0x000000ffff0e7224 */ /* 0x000fe400078e0014 */
.L_x_11881:
[----:B------:R-:W-:Y:S05]  /*156c0*/  BSYNC B0 ;  /* 0x0000000000007941 */ /* 0x000fea0003800000 */
.L_x_11879:
        /* <DEDUP_REMOVED lines=16> */
.L_x_11885:
[----:B------:R-:W-:Y:S05]  /*157d0*/  BSYNC B1 ;  /* 0x0000000000017941 */ /* 0x000fea0003800000 */
.L_x_11884:
        /* <DEDUP_REMOVED lines=44> */
.L_x_11883:
[----:B------:R-:W-:Y:S05]  /*15aa0*/  BSYNC B0 ;  /* 0x0000000000007941 */ /* 0x000fea0003800000 */
.L_x_11882:
        /* <DEDUP_REMOVED lines=10> */
.L_x_11878:
        /* <DEDUP_REMOVED lines=12> */
.L_x_11887:
[----:B------:R-:W-:Y:S02]  /*15c10*/  IMAD.MOV.U32 R37, RZ, RZ, R20 ;  /* 0x000000ffff257224 */ /* 0x000fe400078e0014 */
.L_x_11888:
[----:B------:R-:W-:Y:S05]  /*15c20*/  BSYNC B0 ;  /* 0x0000000000007941 */ /* 0x000fea0003800000 */
.L_x_11886:
        /* <DEDUP_REMOVED lines=16> */
.L_x_11892:
[----:B------:R-:W-:Y:S05]  /*15d30*/  BSYNC B1 ;  /* 0x0000000000017941 */ /* 0x000fea0003800000 */
.L_x_11891:
        /* <DEDUP_REMOVED lines=44> */
.L_x_11890:
[----:B------:R-:W-:Y:S05]  /*16000*/  BSYNC B0 ;  /* 0x0000000000007941 */ /* 0x000fea0003800000 */
.L_x_11889:
        /* <DEDUP_REMOVED lines=13> */
.L_x_11893:
        /* <DEDUP_REMOVED lines=12> */
.L_x_11896:
[----:B------:R-:W-:Y:S02]  /*161a0*/  IMAD.MOV.U32 R15, RZ, RZ, R20 ;  /* 0x000000ffff0f7224 */ /* 0x000fe400078e0014 */
.L_x_11897:
[----:B------:R-:W-:Y:S05]  /*161b0*/  BSYNC B0 ;  /* 0x0000000000007941 */ /* 0x000fea0003800000 */
.L_x_11895:
        /* <DEDUP_REMOVED lines=16> */
.L_x_11901:
[----:B------:R-:W-:Y:S05]  /*162c0*/  BSYNC B1 ;  /* 0x0000000000017941 */ /* 0x000fea0003800000 */
.L_x_11900:
        /* <DEDUP_REMOVED lines=44> */
.L_x_11899:
[----:B------:R-:W-:Y:S05]  /*16590*/  BSYNC B0 ;  /* 0x0000000000007941 */ /* 0x000fea0003800000 */
.L_x_11898:
        /* <DEDUP_REMOVED lines=10> */
.L_x_11894:
        /* <DEDUP_REMOVED lines=12> */
.L_x_11903:
[----:B------:R-:W-:Y:S02]  /*16700*/  IMAD.MOV.U32 R37, RZ, RZ, R20 ;  /* 0x000000ffff257224 */ /* 0x000fe400078e0014 */
.L_x_11904:
[----:B------:R-:W-:Y:S05]  /*16710*/  BSYNC B0 ;  /* 0x0000000000007941 */ /* 0x000fea0003800000 */
.L_x_11902:
        /* <DEDUP_REMOVED lines=16> */
.L_x_11908:
[----:B------:R-:W-:Y:S05]  /*16820*/  BSYNC B1 ;  /* 0x0000000000017941 */ /* 0x000fea0003800000 */
.L_x_11907:
        /* <DEDUP_REMOVED lines=44> */
.L_x_11906:
[----:B------:R-:W-:Y:S05]  /*16af0*/  BSYNC B0 ;  /* 0x0000000000007941 */ /* 0x000fea0003800000 */
.L_x_11905:
        /* <DEDUP_REMOVED lines=13> */
.L_x_11909:
        /* <DEDUP_REMOVED lines=12> */
.L_x_11912:
[----:B------:R-:W-:Y:S02]  /*16c90*/  MOV R16, R20 ;  /* 0x0000001400107202 */ /* 0x000fe40000000f00 */
.L_x_11913:
[----:B------:R-:W-:Y:S05]  /*16ca0*/  BSYNC B0 ;  /* 0x0000000000007941 */ /* 0x000fea0003800000 */
.L_x_11911:
        /* <DEDUP_REMOVED lines=16> */
.L_x_11917:
[----:B------:R-:W-:Y:S05]  /*16db0*/  BSYNC B1 ;  /* 0x0000000000017941 */ /* 0x000fea0003800000 */
.L_x_11916:
        /* <DEDUP_REMOVED lines=44> */
.L_x_11915:
[----:B------:R-:W-:Y:S05]  /*17080*/  BSYNC B0 ;  /* 0x0000000000007941 */ /* 0x000fea0003800000 */
.L_x_11914:
        /* <DEDUP_REMOVED lines=10> */
.L_x_11910:
        /* <DEDUP_REMOVED lines=12> */
.L_x_11919:
[----:B------:R-:W-:Y:S02]  /*171f0*/  MOV R134, R20 ;  /* 0x0000001400867202 */ /* 0x000fe40000000f00 */
.L_x_11920:
[----:B------:R-:W-:Y:S05]  /*17200*/  BSYNC B0 ;  /* 0x0000000000007941 */ /* 0x000fea0003800000 */
.L_x_11918:
        /* <DEDUP_REMOVED lines=16> */
.L_x_11924:
[----:B------:R-:W-:Y:S05]  /*17310*/  BSYNC B1 ;  /* 0x0000000000017941 */ /* 0x000fea0003800000 */
.L_x_11923:
        /* <DEDUP_REMOVED lines=44> */
.L_x_11922:
[----:B------:R-:W-:Y:S05]  /*175e0*/  BSYNC B0 ;  /* 0x0000000000007941 */ /* 0x000fea0003800000 */
.L_x_11921:
        /* <DEDUP_REMOVED lines=14> */
.L_x_11925:
        /* <DEDUP_REMOVED lines=12> */
.L_x_11928:
[----:B------:R-:W-:Y:S02]  /*17790*/  IMAD.MOV.U32 R17, RZ, RZ, R20 ;  /* 0x000000ffff117224 */ /* 0x000fe400078e0014 */
.L_x_11929:
[----:B------:R-:W-:Y:S05]  /*177a0*/  BSYNC B0 ;  /* 0x0000000000007941 */ /* 0x000fea0003800000 */
.L_x_11927:
        /* <DEDUP_REMOVED lines=19> */
.L_x_11933:
[----:B------:R-:W-:Y:S05]  /*178e0*/  BSYNC B1 ;  /* 0x0000000000017941 */ /* 0x000fea0003800000 */
.L_x_11932:
        /* <DEDUP_REMOVED lines=44> */
.L_x_11931:
[----:B------:R-:W-:Y:S05]  /*17bb0*/  BSYNC B0 ;  /* 0x0000000000007941 */ /* 0x000fea0003800000 */
.L_x_11930:
        /* <DEDUP_REMOVED lines=10> */
.L_x_11926:
        /* <DEDUP_REMOVED lines=48> */
.L_x_11934:
        /* <DEDUP_REMOVED lines=19> */
.L_x_11936:
[----:B------:R-:W-:Y:S02]  /*18090*/  IMAD.MOV.U32 R147, RZ, RZ, R20 ;  /* 0x000000ffff937224 */ /* 0x000fe400078e0014 */
.L_x_11937:
[----:B------:R-:W-:Y:S05]  /*180a0*/  BSYNC B0 ;  /* 0x0000000000007941 */ /* 0x000fea0003800000 */
.L_x_11935:
        /* <DEDUP_REMOVED lines=16> */
.L_x_11941:
[----:B------:R-:W-:Y:S05]  /*181b0*/  BSYNC B1 ;  /* 0x0000000000017941 */ /* 0x000fea0003800000 */
.L_x_11940:
        /* <DEDUP_REMOVED lines=44> */
.L_x_11939:
[----:B------:R-:W-:Y:S05]  /*18480*/  BSYNC B0 ;  /* 0x0000000000007941 */ /* 0x000fea0003800000 */
.L_x_11938:
        /* <DEDUP_REMOVED lines=12> */
[----:B------:R-:W-:-:S05]  /*18550*/  PRMT R148, RZ, 0x5410, R40 ;  /* 0x00005410ff947816 */ /* 0x000fca0000000028 */
[----:B------:R-:W-:Y:S02]  /*18560*/  FADD.FTZ R147, R148, R147 ;  /* 0x0000009394937221 */ /* 0x000fe40000010000 */
[----:B------:R-:W-:Y:S01]  /*18570*/  IMAD.MOV.U32 R148, RZ, RZ, R149 ;  /* 0x000000ffff947224 */ /* 0x000fe200078e0095 */
[----:B------:R-:W-:Y:S05]  /*18580*/  BRA `(.L_x_11943) ;  /* 0x0000056000007947 */ /* 0x000fea0003800000 */
.L_x_11942:
        /* <DEDUP_REMOVED lines=12> */
.L_x_11945:
[----:B------:R-:W-:Y:S02]  /*18650*/  IMAD.MOV.U32 R10, RZ, RZ, R20 ;  /* 0x000000ffff0a7224 */ /* 0x000fe400078e0014 */
.L_x_11946:
[----:B------:R-:W-:Y:S05]  /*18660*/  BSYNC B0 ;  /* 0x0000000000007941 */ /* 0x000fea0003800000 */
.L_x_11944:
        /* <DEDUP_REMOVED lines=16> */
.L_x_11950:
[----:B------:R-:W-:Y:S05]  /*18770*/  BSYNC B1 ;  /* 0x0000000000017941 */ /* 0x000fea0003800000 */
.L_x_11949:
        /* <DEDUP_REMOVED lines=44> */
.L_x_11948:
[----:B------:R-:W-:Y:S05]  /*18a40*/  BSYNC B0 ;  /* 0x0000000000007941 */ /* 0x000fea0003800000 */
.L_x_11947:
        /* <DEDUP_REMOVED lines=10> */
.L_x_11943:
        /* <DEDUP_REMOVED lines=12> */
.L_x_11952:
[----:B------:R-:W-:Y:S02]  /*18bb0*/  IMAD.MOV.U32 R158, RZ, RZ, R20 ;  /* 0x000000ffff9e7224 */ /* 0x000fe400078e0014 */
.L_x_11953:
[----:B------:R-:W-:Y:S05]  /*18bc0*/  BSYNC B0 ;  /* 0x0000000000007941 */ /* 0x000fea0003800000 */
.L_x_11951:
        /* <DEDUP_REMOVED lines=16> */
.L_x_11957:
[----:B------:R-:W-:Y:S05]  /*18cd0*/  BSYNC B1 ;  /* 0x0000000000017941 */ /* 0x000fea0003800000 */
.L_x_11956:
        /* <DEDUP_REMOVED lines=44> */
.L_x_11955:
[----:B------:R-:W-:Y:S05]  /*18fa0*/  BSYNC B0 ;  /* 0x0000000000007941 */ /* 0x000fea0003800000 */
.L_x_11954:
        /* <DEDUP_REMOVED lines=15> */
.L_x_11958:
        /* <DEDUP_REMOVED lines=12> */
.L_x_11961:
[----:B------:R-:W-:Y:S02]  /*19160*/  IMAD.MOV.U32 R11, RZ, RZ, R20 ;  /* 0x000000ffff0b7224 */ /* 0x000fe400078e0014 */
.L_x_11962:
[----:B------:R-:W-:Y:S05]  /*19170*/  BSYNC B0 ;  /* 0x0000000000007941 */ /* 0x000fea0003800000 */
.L_x_11960:
        /* <DEDUP_REMOVED lines=16> */
.L_x_11966:
[----:B------:R-:W-:Y:S05]  /*19280*/  BSYNC B1 ;  /* 0x0000000000017941 */ /* 0x000fea0003800000 */
.L_x_11965:
        /* <DEDUP_REMOVED lines=44> */
.L_x_11964:
[----:B------:R-:W-:Y:S05]  /*19550*/  BSYNC B0 ;  /* 0x0000000000007941 */ /* 0x000fea0003800000 */
.L_x_11963:
        /* <DEDUP_REMOVED lines=10> */
.L_x_11959:
        /* <DEDUP_REMOVED lines=12> */
.L_x_11968:
[----:B------:R-:W-:Y:S02]  /*196c0*/  IMAD.MOV.U32 R132, RZ, RZ, R20 ;  /* 0x000000ffff847224 */ /* 0x000fe400078e0014 */
.L_x_11969:
[----:B------:R-:W-:Y:S05]  /*196d0*/  BSYNC B0 ;  /* 0x0000000000007941 */ /* 0x000fea0003800000 */
.L_x_11967:
        /* <DEDUP_REMOVED lines=16> */
.L_x_11973:
[----:B------:R-:W-:Y:S05]  /*197e0*/  BSYNC B1 ;  /* 0x0000000000017941 */ /* 0x000fea0003800000 */
.L_x_11972:
        /* <DEDUP_REMOVED lines=44> */
.L_x_11971:
[----:B------:R-:W-:Y:S05]  /*19ab0*/  BSYNC B0 ;  /* 0x0000000000007941 */ /* 0x000fea0003800000 */
.L_x_11970:
        /* <DEDUP_REMOVED lines=15> */
.L_x_11974:
        /* <DEDUP_REMOVED lines=12> */
.L_x_11977:
[----:B------:R-:W-:Y:S02]  /*19c70*/  IMAD.MOV.U32 R12, RZ, RZ, R20 ;  /* 0x000000ffff0c7224 */ /* 0x000fe400078e0014 */
.L_x_11978:
[----:B------:R-:W-:Y:S05]  /*19c80*/  BSYNC B0 ;  /* 0x0000000000007941 */ /* 0x000fea0003800000 */
.L_x_11976:
        /* <DEDUP_REMOVED lines=16> */
.L_x_11982:
[----:B------:R-:W-:Y:S05]  /*19d90*/  BSYNC B1 ;  /* 0x0000000000017941 */ /* 0x000fea0003800000 */
.L_x_11981:
        /* <DEDUP_REMOVED lines=44> */
.L_x_11980:
[----:B------:R-:W-:Y:S05]  /*1a060*/  BSYNC B0 ;  /* 0x0000000000007941 */ /* 0x000fea0003800000 */
.L_x_11979:
        /* <DEDUP_REMOVED lines=10> */
.L_x_11975:
        /* <DEDUP_REMOVED lines=12> */
.L_x_11984:
[----:B------:R-:W-:Y:S02]  /*1a1d0*/  IMAD.MOV.U32 R132, RZ, RZ, R20 ;  /* 0x000000ffff847224 */ /* 0x000fe400078e0014 */
.L_x_11985:
[----:B------:R-:W-:Y:S05]  /*1a1e0*/  BSYNC B0 ;  /* 0x0000000000007941 */ /* 0x000fea0003800000 */
.L_x_11983:
        /* <DEDUP_REMOVED lines=16> */
.L_x_11989:
[----:B------:R-:W-:Y:S05]  /*1a2f0*/  BSYNC B1 ;  /* 0x0000000000017941 */ /* 0x000fea0003800000 */
.L_x_11988:
        /* <DEDUP_REMOVED lines=44> */
.L_x_11987:
[----:B------:R-:W-:Y:S05]  /*1a5c0*/  BSYNC B0 ;  /* 0x0000000000007941 */ /* 0x000fea0003800000 */
.L_x_11986:
        /* <DEDUP_REMOVED lines=13> */
.L_x_11990:
        /* <DEDUP_REMOVED lines=12> */
.L_x_11993:
[----:B------:R-:W-:Y:S02]  /*1a760*/  IMAD.MOV.U32 R13, RZ, RZ, R20 ;  /* 0x000000ffff0d7224 */ /* 0x000fe400078e0014 */
.L_x_11994:
[----:B------:R-:W-:Y:S05]  /*1a770*/  BSYNC B0 ;  /* 0x0000000000007941 */ /* 0x000fea0003800000 */
.L_x_11992:
        /* <DEDUP_REMOVED lines=16> */
.L_x_11998:
[----:B------:R-:W-:Y:S05]  /*1a880*/  BSYNC B1 ;  /* 0x0000000000017941 */ /* 0x000fea0003800000 */
.L_x_11997:
        /* <DEDUP_REMOVED lines=44> */
.L_x_11996:
[----:B------:R-:W-:Y:S05]  /*1ab50*/  BSYNC B0 ;  /* 0x0000000000007941 */ /* 0x000fea0003800000 */
.L_x_11995:
        /* <DEDUP_REMOVED lines=10> */
.L_x_11991:
        /* <DEDUP_REMOVED lines=12> */
.L_x_12000:
[----:B------:R-:W-:Y:S02]  /*1acc0*/  IMAD.MOV.U32 R151, RZ, RZ, R20 ;  /* 0x000000ffff977224 */ /* 0x000fe400078e0014 */
.L_x_12001:
[----:B------:R-:W-:Y:S05]  /*1acd0*/  BSYNC B0 ;  /* 0x0000000000007941 */ /* 0x000fea0003800000 */
.L_x_11999:
        /* <DEDUP_REMOVED lines=16> */
.L_x_12005:
[----:B------:R-:W-:Y:S05]  /*1ade0*/  BSYNC B1 ;  /* 0x0000000000017941 */ /* 0x000fea0003800000 */
.L_x_12004:
        /* <DEDUP_REMOVED lines=44> */
.L_x_12003:
[----:B------:R-:W-:Y:S05]  /*1b0b0*/  BSYNC B0 ;  /* 0x0000000000007941 */ /* 0x000fea0003800000 */
.L_x_12002:
        /* <DEDUP_REMOVED lines=13> */
.L_x_12006:
        /* <DEDUP_REMOVED lines=12> */
.L_x_12009:
[----:B------:R-:W-:Y:S02]  /*1b250*/  IMAD.MOV.U32 R14, RZ, RZ, R20 ;  /* 0x000000ffff0e7224 */ /* 0x000fe400078e0014 */
.L_x_12010:
[----:B------:R-:W-:Y:S05]  /*1b260*/  BSYNC B0 ;  /* 0x0000000000007941 */ /* 0x000fea0003800000 */
.L_x_12008:
        /* <DEDUP_REMOVED lines=16> */
.L_x_12014:
[----:B------:R-:W-:Y:S05]  /*1b370*/  BSYNC B1 ;  /* 0x0000000000017941 */ /* 0x000fea0003800000 */
.L_x_12013:
        /* <DEDUP_REMOVED lines=44> */
.L_x_12012:
[----:B------:R-:W-:Y:S05]  /*1b640*/  BSYNC B0 ;  /* 0x0000000000007941 */ /* 0x000fea0003800000 */
.L_x_12011:
        /* <DEDUP_REMOVED lines=10> */
.L_x_12007:
        /* <DEDUP_REMOVED lines=12> */
.L_x_12016:
[----:B------:R-:W-:Y:S02]  /*1b7b0*/  IMAD.MOV.U32 R160, RZ, RZ, R20 ;  /* 0x000000ffffa07224 */ /* 0x000fe400078e0014 */
.L_x_12017:
[----:B------:R-:W-:Y:S05]  /*1b7c0*/  BSYNC B0 ;  /* 0x0000000000007941 */ /* 0x000fea0003800000 */
.L_x_12015:
        /* <DEDUP_REMOVED lines=16> */
.L_x_12021:
[----:B------:R-:W-:Y:S05]  /*1b8d0*/  BSYNC B1 ;  /* 0x0000000000017941 */ /* 0x000fea0003800000 */
.L_x_12020:
        /* <DEDUP_REMOVED lines=44> */
.L_x_12019:
[----:B------:R-:W-:Y:S05]  /*1bba0*/  BSYNC B0 ;  /* 0x0000000000007941 */ /* 0x000fea0003800000 */
.L_x_12018:
[----:B------:R-:W1:Y:S01]  /*1bbb0*/  I2F.U32 R133, R160 ;  /* 0x000000a000857306 */ /* 0x000e620000201000 */
[----:B------:R-:W-:-:S05]  /*1bbc0*/  PRMT R134, RZ, 0x7610, R134 ;  /* 0x00007610ff867816 */ /* 0x000fca0000000086 */
[----:B------:R-:W-:Y:S02]  /*1bbd0*/  FMUL.FTZ R134, R134, c[0x0][0x1e8] ;  /* 0x00007a0086867a20 */ /* 0x000fe40000410000 */
[----:B-1----:R-:W-:-:S05]  /*1bbe0*/  FFMA.FTZ R133, R133, R186, 1.1641532182693481445e-10 ;  /* 0x2f00000085857423 */ /* 0x002fca00000100ba */
[----:B------:R-:W-:-:S04]  /*1bbf0*/  FSETP.GTU.FTZ.AND P3, PT, R133, c[0x0][0x1e4], PT ;  /* 0x0000790085007a0b */ /* 0x000fc80003f7c000 */
        /* <DEDUP_REMOVED lines=8> */
.L_x_12022:
        /* <DEDUP_REMOVED lines=12> */
.L_x_12025:
[----:B------:R-:W-:Y:S02]  /*1bd40*/  IMAD.MOV.U32 R15, RZ, RZ, R20 ;  /* 0x000000ffff0f7224 */ /* 0x000fe400078e0014 */
.L_x_12026:
[----:B------:R-:W-:Y:S05]  /*1bd50*/  BSYNC B0 ;  /* 0x0000000000007941 */ /* 0x000fea0003800000 */
.L_x_12024:
        /* <DEDUP_REMOVED lines=16> */
.L_x_12030:
[----:B------:R-:W-:Y:S05]  /*1be60*/  BSYNC B1 ;  /* 0x0000000000017941 */ /* 0x000fea0003800000 */
.L_x_12029:
        /* <DEDUP_REMOVED lines=44> */
.L_x_12028:
[----:B------:R-:W-:Y:S05]  /*1c130*/  BSYNC B0 ;  /* 0x0000000000007941 */ /* 0x000fea0003800000 */
.L_x_12027:
        /* <DEDUP_REMOVED lines=10> */
.L_x_12023:
        /* <DEDUP_REMOVED lines=12> */
.L_x_12032:
[----:B------:R-:W-:Y:S02]  /*1c2a0*/  IMAD.MOV.U32 R134, RZ, RZ, R20 ;  /* 0x000000ffff867224 */ /* 0x000fe400078e0014 */
.L_x_12033:
[----:B------:R-:W-:Y:S05]  /*1c2b0*/  BSYNC B0 ;  /* 0x0000000000007941 */ /* 0x000fea0003800000 */
.L_x_12031:
        /* <DEDUP_REMOVED lines=16> */
.L_x_12037:
[----:B------:R-:W-:Y:S05]  /*1c3c0*/  BSYNC B1 ;  /* 0x0000000000017941 */ /* 0x000fea0003800000 */
.L_x_12036:
        /* <DEDUP_REMOVED lines=44> */
.L_x_12035:
[----:B------:R-:W-:Y:S05]  /*1c690*/  BSYNC B0 ;  /* 0x0000000000007941 */ /* 0x000fea0003800000 */
.L_x_12034:
        /* <DEDUP_REMOVED lines=13> */
.L_x_12038:
        /* <DEDUP_REMOVED lines=12> */
.L_x_12041:
[----:B------:R-:W-:Y:S02]  /*1c830*/  IMAD.MOV.U32 R16, RZ, RZ, R20 ;  /* 0x000000ffff107224 */ /* 0x000fe400078e0014 */
.L_x_12042:
[----:B------:R-:W-:Y:S05]  /*1c840*/  BSYNC B0 ;  /* 0x0000000000007941 */ /* 0x000fea0003800000 */
.L_x_12040:
        /* <DEDUP_REMOVED lines=16> */
.L_x_12046:
[----:B------:R-:W-:Y:S05]  /*1c950*/  BSYNC B1 ;  /* 0x0000000000017941 */ /* 0x000fea0003800000 */
.L_x_12045:
        /* <DEDUP_REMOVED lines=44> */
.L_x_12044:
[----:B------:R-:W-:Y:S05]  /*1cc20*/  BSYNC B0 ;  /* 0x0000000000007941 */ /* 0x000fea0003800000 */
.L_x_12043:
        /* <DEDUP_REMOVED lines=10> */
.L_x_12039:
        /* <DEDUP_REMOVED lines=12> */
.L_x_12048:
[----:B------:R-:W-:Y:S02]  /*1cd90*/  IMAD.MOV.U32 R134, RZ, RZ, R20 ;  /* 0x000000ffff867224 */ /* 0x000fe400078e0014 */
.L_x_12049:
[----:B------:R-:W-:Y:S05]  /*1cda0*/  BSYNC B0 ;  /* 0x0000000000007941 */ /* 0x000fea0003800000 */
.L_x_12047:
        /* <DEDUP_REMOVED lines=16> */
.L_x_12053:
[----:B------:R-:W-:Y:S05]  /*1ceb0*/  BSYNC B1 ;  /* 0x0000000000017941 */ /* 0x000fea0003800000 */
.L_x_12052:
        /* <DEDUP_REMOVED lines=44> */
.L_x_12051:
[----:B------:R-:W-:Y:S05]  /*1d180*/  BSYNC B0 ;  /* 0x0000000000007941 */ /* 0x000fea0003800000 */
.L_x_12050:
        /* <DEDUP_REMOVED lines=14> */
.L_x_12054:
        /* <DEDUP_REMOVED lines=12> */
.L_x_12057:
[----:B------:R-:W-:Y:S02]  /*1d330*/  IMAD.MOV.U32 R17, RZ, RZ, R20 ;  /* 0x000000ffff117224 */ /* 0x000fe400078e0014 */
.L_x_12058:
[----:B------:R-:W-:Y:S05]  /*1d340*/  BSYNC B0 ;  /* 0x0000000000007941 */ /* 0x000fea0003800000 */
.L_x_12056:
        /* <DEDUP_REMOVED lines=16> */
[----:B------:R-:W-:Y:S02]  /*1d450*/  @P0 IADD3 R3, R7, RZ, RZ ;  /* 0x000000ff07030210 */ /* 0x000fe40007ffe0ff */
[----:B------:R-:W-:-:S03]  /*1d460*/  LOP3.LUT P0, RZ, R9, 0x40, RZ, 0xc0, !PT ;  /* 0x0000004009ff7812 */ /* 0x000fc6000780c0ff */
[----:B------:R-:W-:-:S05]  /*1d470*/  @!P6 IMAD.MOV.U32 R7, RZ, RZ, R3 ;  /* 0x000000ffff07e224 */ /* 0x000fca00078e0003 */
.L_x_12062:
[----:B------:R-:W-:Y:S05]  /*1d480*/  BSYNC B1 ;  /* 0x0000000000017941 */ /* 0x000fea0003800000 */
.L_x_12061:
        /* <DEDUP_REMOVED lines=44> */
.L_x_12060:
[----:B------:R-:W-:Y:S05]  /*1d750*/  BSYNC B0 ;  /* 0x0000000000007941 */ /* 0x000fea0003800000 */
.L_x_12059:
        /* <DEDUP_REMOVED lines=10> */
.L_x_12055:
        /* <DEDUP_REMOVED lines=48> */
.L_x_12063:
        /* <DEDUP_REMOVED lines=19> */
.L_x_12065:
[----:B------:R-:W-:Y:S02]  /*1dc30*/  MOV R166, R20 ;  /* 0x0000001400a67202 */ /* 0x000fe40000000f00 */
.L_x_12066:
[----:B------:R-:W-:Y:S05]  /*1dc40*/  BSYNC B0 ;  /* 0x0000000000007941 */ /* 0x000fea0003800000 */
.L_x_12064:
        /* <DEDUP_REMOVED lines=16> */
.L_x_12070:
[----:B------:R-:W-:Y:S05]  /*1dd50*/  BSYNC B1 ;  /* 0x0000000000017941 */ /* 0x000fea0003800000 */
.L_x_12069:
        /* <DEDUP_REMOVED lines=44> */
.L_x_12068:
[----:B------:R-:W-:Y:S05]  /*1e020*/  BSYNC B0 ;  /* 0x0000000000007941 */ /* 0x000fea0003800000 */
.L_x_12067:
        /* <DEDUP_REMOVED lines=16> */
.L_x_12071:
        /* <DEDUP_REMOVED lines=12> */
.L_x_12074:
[----:B------:R-:W-:Y:S02]  /*1e1f0*/  IMAD.MOV.U32 R10, RZ, RZ, R20 ;  /* 0x000000ffff0a7224 */ /* 0x000fe400078e0014 */
.L_x_12075:
[----:B------:R-:W-:Y:S05]  /*1e200*/  BSYNC B0 ;  /* 0x0000000000007941 */ /* 0x000fea0003800000 */
.L_x_12073:
        /* <DEDUP_REMOVED lines=16> */
.L_x_12079:
[----:B------:R-:W-:Y:S05]  /*1e310*/  BSYNC B1 ;  /* 0x0000000000017941 */ /* 0x000fea0003800000 */
.L_x_12078:
        /* <DEDUP_REMOVED lines=44> */
.L_x_12077:
[----:B------:R-:W-:Y:S05]  /*1e5e0*/  BSYNC B0 ;  /* 0x0000000000007941 */ /* 0x000fea0003800000 */
.L_x_12076:
        /* <DEDUP_REMOVED lines=10> */
.L_x_12072:
        /* <DEDUP_REMOVED lines=12> */
.L_x_12081:
[----:B------:R-:W-:Y:S02]  /*1e750*/  IMAD.MOV.U32 R161, RZ, RZ, R20 ;  /* 0x000000ffffa17224 */ /* 0x000fe400078e0014 */
.L_x_12082:
[----:B------:R-:W-:Y:S05]  /*1e760*/  BSYNC B0 ;  /* 0x0000000000007941 */ /* 0x000fea0003800000 */
.L_x_12080:
        /* <DEDUP_REMOVED lines=16> */
.L_x_12086:
[----:B------:R-:W-:Y:S05]  /*1e870*/  BSYNC B1 ;  /* 0x0000000000017941 */ /* 0x000fea0003800000 */
.L_x_12085:
        /* <DEDUP_REMOVED lines=44> */
.L_x_12084:
[----:B------:R-:W-:Y:S05]  /*1eb40*/  BSYNC B0 ;  /* 0x0000000000007941 */ /* 0x000fea0003800000 */
.L_x_12083:
        /* <DEDUP_REMOVED lines=11> */
[----:B------:R-:W-:Y:S02]  /*1ec00*/  PRMT R132, RZ, 0x7610, R40 ;  /* 0x00007610ff847816 */ /* 0x000fe40000000028 */
[----:B------:R-:W-:-:S03]  /*1ec10*/  MOV R163, R162 ;  /* 0x000000a200a37202 */ /* 0x000fc60000000f00 */
[----:B------:R-:W-:Y:S01]  /*1ec20*/  FADD.FTZ R161, R132, R161 ;  /* 0x000000a184a17221 */ /* 0x000fe20000010000 */
[----:B------:R-:W-:Y:S05]  /*1ec30*/  BRA `(.L_x_12088) ;  /* 0x0000056000007947 */ /* 0x000fea0003800000 */
.L_x_12087:
        /* <DEDUP_REMOVED lines=12> */
.L_x_12090:
[----:B------:R-:W-:Y:S02]  /*1ed00*/  IMAD.MOV.U32 R11, RZ, RZ, R20 ;  /* 0x000000ffff0b7224 */ /* 0x000fe400078e0014 */
.L_x_12091:
[----:B------:R-:W-:Y:S05]  /*1ed10*/  BSYNC B0 ;  /* 0x0000000000007941 */ /* 0x000fea0003800000 */
.L_x_12089:
        /* <DEDUP_REMOVED lines=16> */
.L_x_12095:
[----:B------:R-:W-:Y:S05]  /*1ee20*/  BSYNC B1 ;  /* 0x0000000000017941 */ /* 0x000fea0003800000 */
.L_x_12094:
        /* <DEDUP_REMOVED lines=44> */
.L_x_12093:
[----:B------:R-:W-:Y:S05]  /*1f0f0*/  BSYNC B0 ;  /* 0x0000000000007941 */ /* 0x000fea0003800000 */
.L_x_12092:
        /* <DEDUP_REMOVED lines=10> */
.L_x_12088:
        /* <DEDUP_REMOVED lines=12> */
.L_x_12097:
[----:B------:R-:W-:Y:S02]  /*1f260*/  IMAD.MOV.U32 R132, RZ, RZ, R20 ;  /* 0x000000ffff847224 */ /* 0x000fe400078e0014 */
.L_x_12098:
[----:B------:R-:W-:Y:S05]  /*1f270*/  BSYNC B0 ;  /* 0x0000000000007941 */ /* 0x000fea0003800000 */
.L_x_12096:
        /* <DEDUP_REMOVED lines=16> */
.L_x_12102:
[----:B------:R-:W-:Y:S05]  /*1f380*/  BSYNC B1 ;  /* 0x0000000000017941 */ /* 0x000fea0003800000 */
.L_x_12101:
        /* <DEDUP_REMOVED lines=44> */
.L_x_12100:
[----:B------:R-:W-:Y:S05]  /*1f650*/  BSYNC B0 ;  /* 0x0000000000007941 */ /* 0x000fea0003800000 */
.L_x_12099:
        /* <DEDUP_REMOVED lines=15> */
.L_x_12103:
        /* <DEDUP_REMOVED lines=12> */
.L_x_12106:
[----:B------:R-:W-:Y:S02]  /*1f810*/  IMAD.MOV.U32 R12, RZ, RZ, R20 ;  /* 0x000000ffff0c7224 */ /* 0x000fe400078e0014 */
.L_x_12107:
[----:B------:R-:W-:Y:S05]  /*1f820*/  BSYNC B0 ;  /* 0x0000000000007941 */ /* 0x000fea0003800000 */
.L_x_12105:
        /* <DEDUP_REMOVED lines=16> */
.L_x_12111:
[----:B------:R-:W-:Y:S05]  /*1f930*/  BSYNC B1 ;  /* 0x0000000000017941 */ /* 0x000fea0003800000 */
.L_x_12110:
        /* <DEDUP_REMOVED lines=44> */
.L_x_12109:
[----:B------:R-:W-:Y:S05]  /*1fc00*/  BSYNC B0 ;  /* 0x0000000000007941 */ /* 0x000fea0003800000 */
.L_x_12108:
        /* <DEDUP_REMOVED lines=10> */
.L_x_12104:
        /* <DEDUP_REMOVED lines=12> */
.L_x_12113:
[----:B------:R-:W-:Y:S02]  /*1fd70*/  IMAD.MOV.U32 R132, RZ, RZ, R20 ;  /* 0x000000ffff847224 */ /* 0x000fe400078e0014 */
.L_x_12114:
[----:B------:R-:W-:Y:S05]  /*1fd80*/  BSYNC B0 ;  /* 0x0000000000007941 */ /* 0x000fea0003800000 */
.L_x_12112:
        /* <DEDUP_REMOVED lines=16> */
.L_x_12118:
[----:B------:R-:W-:Y:S05]  /*1fe90*/  BSYNC B1 ;  /* 0x0000000000017941 */ /* 0x000fea0003800000 */
.L_x_12117:
        /* <DEDUP_REMOVED lines=44> */
.L_x_12116:
[----:B------:R-:W-:Y:S05]  /*20160*/  BSYNC B0 ;  /* 0x0000000000007941 */ /* 0x000fea0003800000 */
.L_x_12115:
        /* <DEDUP_REMOVED lines=13> */
.L_x_12119:
        /* <DEDUP_REMOVED lines=12> */
.L_x_12122:
[----:B------:R-:W-:Y:S02]  /*20300*/  IMAD.MOV.U32 R13, RZ, RZ, R20 ;  /* 0x000000ffff0d7224 */ /* 0x000fe400078e0014 */
.L_x_12123:
[----:B------:R-:W-:Y:S05]  /*20310*/  BSYNC B0 ;  /* 0x0000000000007941 */ /* 0x000fea0003800000 */
.L_x_12121:
        /* <DEDUP_REMOVED lines=16> */
.L_x_12127:
[----:B------:R-:W-:Y:S05]  /*20420*/  BSYNC B1 ;  /* 0x0000000000017941 */ /* 0x000fea0003800000 */
.L_x_12126:
        /* <DEDUP_REMOVED lines=44> */
.L_x_12125:
[----:B------:R-:W-:Y:S05]  /*206f0*/  BSYNC B0 ;  /* 0x0000000000007941 */ /* 0x000fea0003800000 */
.L_x_12124:
        /* <DEDUP_REMOVED lines=10> */
.L_x_12120:
        /* <DEDUP_REMOVED lines=12> */
.L_x_12129:
[----:B------:R-:W-:Y:S02]  /*20860*/  IMAD.MOV.U32 R168, RZ, RZ, R20 ;  /* 0x000000ffffa87224 */ /* 0x000fe400078e0014 */
.L_x_12130:
[----:B------:R-:W-:Y:S05]  /*20870*/  BSYNC B0 ;  /* 0x0000000000007941 */ /* 0x000fea0003800000 */
.L_x_12128:
        /* <DEDUP_REMOVED lines=16> */
.L_x_12134:
[----:B------:R-:W-:Y:S05]  /*20980*/  BSYNC B1 ;  /* 0x0000000000017941 */ /* 0x000fea0003800000 */
.L_x_12133:
        /* <DEDUP_REMOVED lines=44> */
.L_x_12132:
[----:B------:R-:W-:Y:S05]  /*20c50*/  BSYNC B0 ;  /* 0x0000000000007941 */ /* 0x000fea0003800000 */
.L_x_12131:
        /* <DEDUP_REMOVED lines=13> */
.L_x_12135:
        /* <DEDUP_REMOVED lines=12> */
.L_x_12138:
[----:B------:R-:W-:Y:S02]  /*20df0*/  MOV R14, R20 ;  /* 0x00000014000e7202 */ /* 0x000fe40000000f00 */
.L_x_12139:
[----:B------:R-:W-:Y:S05]  /*20e00*/  BSYNC B0 ;  /* 0x0000000000007941 */ /* 0x000fea0003800000 */
.L_x_12137:
        /* <DEDUP_REMOVED lines=16> */
.L_x_12143:
[----:B------:R-:W-:Y:S05]  /*20f10*/  BSYNC B1 ;  /* 0x0000000000017941 */ /* 0x000fea0003800000 */
.L_x_12142:
        /* <DEDUP_REMOVED lines=44> */
.L_x_12141:
[----:B------:R-:W-:Y:S05]  /*211e0*/  BSYNC B0 ;  /* 0x0000000000007941 */ /* 0x000fea0003800000 */
.L_x_12140:
        /* <DEDUP_REMOVED lines=10> */
.L_x_12136:
        /* <DEDUP_REMOVED lines=12> */
.L_x_12145:
[----:B------:R-:W-:Y:S02]  /*21350*/  MOV R165, R20 ;  /* 0x0000001400a57202 */ /* 0x000fe40000000f00 */
.L_x_12146:
[----:B------:R-:W-:Y:S05]  /*21360*/  BSYNC B0 ;  /* 0x0000000000007941 */ /* 0x000fea0003800000 */
.L_x_12144:
        /* <DEDUP_REMOVED lines=16> */
.L_x_12150:
[----:B------:R-:W-:Y:S05]  /*21470*/  BSYNC B1 ;  /* 0x0000000000017941 */ /* 0x000fea0003800000 */
.L_x_12149:
        /* <DEDUP_REMOVED lines=44> */
.L_x_12148:
[----:B------:R-:W-:Y:S05]  /*21740*/  BSYNC B0 ;  /* 0x0000000000007941 */ /* 0x000fea0003800000 */
.L_x_12147:
        /* <DEDUP_REMOVED lines=13> */
.L_x_12151:
        /* <DEDUP_REMOVED lines=12> */
.L_x_12154:
[----:B------:R-:W-:Y:S02]  /*218e0*/  IMAD.MOV.U32 R15, RZ, RZ, R20 ;  /* 0x000000ffff0f7224 */ /* 0x000fe400078e0014 */
.L_x_12155:
[----:B------:R-:W-:Y:S05]  /*218f0*/  BSYNC B0 ;  /* 0x0000000000007941 */ /* 0x000fea0003800000 */
.L_x_12153:
        /* <DEDUP_REMOVED lines=16> */
.L_x_12159:
[----:B------:R-:W-:Y:S05]  /*21a00*/  BSYNC B1 ;  /* 0x0000000000017941 */ /* 0x000fea0003800000 */
.L_x_12158:
        /* <DEDUP_REMOVED lines=44> */
.L_x_12157:
[----:B------:R-:W-:Y:S05]  /*21cd0*/  BSYNC B0 ;  /* 0x0000000000007941 */ /* 0x000fea0003800000 */
.L_x_12156:
        /* <DEDUP_REMOVED lines=10> */
.L_x_12152:
        /* <DEDUP_REMOVED lines=12> */
.L_x_12161:
[----:B------:R-:W-:Y:S02]  /*21e40*/  IMAD.MOV.U32 R134, RZ, RZ, R20 ;  /* 0x000000ffff867224 */ /* 0x000fe400078e0014 */
.L_x_12162:
[----:B------:R-:W-:Y:S05]  /*21e50*/  BSYNC B0 ;  /* 0x0000000000007941 */ /* 0x000fea0003800000 */
.L_x_12160:
        /* <DEDUP_REMOVED lines=16> */
.L_x_12166:
[----:B------:R-:W-:Y:S05]  /*21f60*/  BSYNC B1 ;  /* 0x0000000000017941 */ /* 0x000fea0003800000 */
.L_x_12165:
        /* <DEDUP_REMOVED lines=44> */
.L_x_12164:
[----:B------:R-:W-:Y:S05]  /*22230*/  BSYNC B0 ;  /* 0x0000000000007941 */ /* 0x000fea0003800000 */
.L_x_12163:
        /* <DEDUP_REMOVED lines=10> */
[----:B------:R-:W-:Y:S01]  /*222e0*/  FADD.FTZ R166, R133, R166 ;  /* 0x000000a685a67221 */ /* 0x000fe20000010000 */
[----:B------:R-:W-:Y:S01]  /*222f0*/  MOV R133, R132 ;  /* 0x0000008400857202 */ /* 0x000fe20000000f00 */
[----:B------:R-:W-:Y:S05]  /*22300*/  BRA `(.L_x_12168) ;  /* 0x0000056000007947 */ /* 0x000fea0003800000 */
.L_x_12167:
        /* <DEDUP_REMOVED lines=12> */
.L_x_12170:
[----:B------:R-:W-:Y:S02]  /*223d0*/  IMAD.MOV.U32 R16, RZ, RZ, R20 ;  /* 0x000000ffff107224 */ /* 0x000fe400078e0014 */
.L_x_12171:
[----:B------:R-:W-:Y:S05]  /*223e0*/  BSYNC B0 ;  /* 0x0000000000007941 */ /* 0x000fea0003800000 */
.L_x_12169:
        /* <DEDUP_REMOVED lines=16> */
.L_x_12175:
[----:B------:R-:W-:Y:S05]  /*224f0*/  BSYNC B1 ;  /* 0x0000000000017941 */ /* 0x000fea0003800000 */
.L_x_12174:
        /* <DEDUP_REMOVED lines=44> */
.L_x_12173:
[----:B------:R-:W-:Y:S05]  /*227c0*/  BSYNC B0 ;  /* 0x0000000000007941 */ /* 0x000fea0003800000 */
.L_x_12172:
        /* <DEDUP_REMOVED lines=10> */
.L_x_12168:
        /* <DEDUP_REMOVED lines=12> */
.L_x_12177:
[----:B------:R-:W-:Y:S02]  /*22930*/  IMAD.MOV.U32 R134, RZ, RZ, R20 ;  /* 0x000000ffff867224 */ /* 0x000fe400078e0014 */
.L_x_12178:
[----:B------:R-:W-:Y:S05]  /*22940*/  BSYNC B0 ;  /* 0x0000000000007941 */ /* 0x000fea0003800000 */
.L_x_12176:
        /* <DEDUP_REMOVED lines=16> */
.L_x_12182:
[----:B------:R-:W-:Y:S05]  /*22a50*/  BSYNC B1 ;  /* 0x0000000000017941 */ /* 0x000fea0003800000 */
.L_x_12181:
        /* <DEDUP_REMOVED lines=44> */
.L_x_12180:
[----:B------:R-:W-:Y:S05]  /*22d20*/  BSYNC B0 ;  /* 0x0000000000007941 */ /* 0x000fea0003800000 */
.L_x_12179:
        /* <DEDUP_REMOVED lines=14> */
.L_x_12183:
        /* <DEDUP_REMOVED lines=12> */
.L_x_12186:
[----:B------:R-:W-:Y:S02]  /*22ed0*/  IMAD.MOV.U32 R17, RZ, RZ, R20 ;  /* 0x000000ffff117224 */ /* 0x000fe400078e0014 */
.L_x_12187:
[----:B------:R-:W-:Y:S05]  /*22ee0*/  BSYNC B0 ;  /* 0x0000000000007941 */ /* 0x000fea0003800000 */
.L_x_12185:
        /* <DEDUP_REMOVED lines=19> */
.L_x_12191:
[----:B------:R-:W-:Y:S05]  /*23020*/  BSYNC B1 ;  /* 0x0000000000017941 */ /* 0x000fea0003800000 */
.L_x_12190:
        /* <DEDUP_REMOVED lines=44> */
.L_x_12189:
[----:B------:R-:W-:Y:S05]  /*232f0*/  BSYNC B0 ;  /* 0x0000000000007941 */ /* 0x000fea0003800000 */
.L_x_12188:
        /* <DEDUP_REMOVED lines=10> */
.L_x_12184:
        /* <DEDUP_REMOVED lines=49> */
.L_x_12192:
        /* <DEDUP_REMOVED lines=18> */
.L_x_12194:
[----:B------:R-:W-:Y:S02]  /*237d0*/  IMAD.MOV.U32 R169, RZ, RZ, R20 ;  /* 0x000000ffffa97224 */ /* 0x000fe400078e0014 */
.L_x_12195:
[----:B------:R-:W-:Y:S05]  /*237e0*/  BSYNC B0 ;  /* 0x0000000000007941 */ /* 0x000fea0003800000 */
.L_x_12193:
        /* <DEDUP_REMOVED lines=16> */
.L_x_12199:
[----:B------:R-:W-:Y:S05]  /*238f0*/  BSYNC B1 ;  /* 0x0000000000017941 */ /* 0x000fea0003800000 */
.L_x_12198:
        /* <DEDUP_REMOVED lines=44> */
.L_x_12197:
[----:B------:R-:W-:Y:S05]  /*23bc0*/  BSYNC B0 ;  /* 0x0000000000007941 */ /* 0x000fea0003800000 */
.L_x_12196:
        /* <DEDUP_REMOVED lines=16> */
.L_x_12200:
        /* <DEDUP_REMOVED lines=12> */
.L_x_12203:
[----:B------:R-:W-:Y:S02]  /*23d90*/  IMAD.MOV.U32 R10, RZ, RZ, R20 ;  /* 0x000000ffff0a7224 */ /* 0x000fe400078e0014 */
.L_x_12204:
[----:B------:R-:W-:Y:S05]  /*23da0*/  BSYNC B0 ;  /* 0x0000000000007941 */ /* 0x000fea0003800000 */
.L_x_12202:
        /* <DEDUP_REMOVED lines=16> */
.L_x_12208:
[----:B------:R-:W-:Y:S05]  /*23eb0*/  BSYNC B1 ;  /* 0x0000000000017941 */ /* 0x000fea0003800000 */
.L_x_12207:
        /* <DEDUP_REMOVED lines=44> */
.L_x_12206:
[----:B------:R-:W-:Y:S05]  /*24180*/  BSYNC B0 ;  /* 0x0000000000007941 */ /* 0x000fea0003800000 */
.L_x_12205:
        /* <DEDUP_REMOVED lines=10> */
.L_x_12201:
        /* <DEDUP_REMOVED lines=12> */
.L_x_12210:
[----:B------:R-:W-:Y:S02]  /*242f0*/  IMAD.MOV.U32 R176, RZ, RZ, R20 ;  /* 0x000000ffffb07224 */ /* 0x000fe400078e0014 */
.L_x_12211:
[----:B------:R-:W-:Y:S05]  /*24300*/  BSYNC B0 ;  /* 0x0000000000007941 */ /* 0x000fea0003800000 */
.L_x_12209:
        /* <DEDUP_REMOVED lines=16> */
.L_x_12215:
[----:B------:R-:W-:Y:S05]  /*24410*/  BSYNC B1 ;  /* 0x0000000000017941 */ /* 0x000fea0003800000 */
.L_x_12214:
        /* <DEDUP_REMOVED lines=44> */
.L_x_12213:
[----:B------:R-:W-:Y:S05]  /*246e0*/  BSYNC B0 ;  /* 0x0000000000007941 */ /* 0x000fea0003800000 */
.L_x_12212:
        /* <DEDUP_REMOVED lines=15> */
.L_x_12216:
        /* <DEDUP_REMOVED lines=12> */
.L_x_12219:
[----:B------:R-:W-:Y:S02]  /*248a0*/  IMAD.MOV.U32 R11, RZ, RZ, R20 ;  /* 0x000000ffff0b7224 */ /* 0x000fe400078e0014 */
.L_x_12220:
[----:B------:R-:W-:Y:S05]  /*248b0*/  BSYNC B0 ;  /* 0x0000000000007941 */ /* 0x000fea0003800000 */
.L_x_12218:
        /* <DEDUP_REMOVED lines=16> */
.L_x_12224:
[----:B------:R-:W-:Y:S05]  /*249c0*/  BSYNC B1 ;  /* 0x0000000000017941 */ /* 0x000fea0003800000 */
.L_x_12223:
        /* <DEDUP_REMOVED lines=44> */
.L_x_12222:
[----:B------:R-:W-:Y:S05]  /*24c90*/  BSYNC B0 ;  /* 0x0000000000007941 */ /* 0x000fea0003800000 */
.L_x_12221:
        /* <DEDUP_REMOVED lines=10> */
.L_x_12217:
        /* <DEDUP_REMOVED lines=12> */
.L_x_12226:
[----:B------:R-:W-:Y:S02]  /*24e00*/  IMAD.MOV.U32 R132, RZ, RZ, R20 ;  /* 0x000000ffff847224 */ /* 0x000fe400078e0014 */
.L_x_12227:
[----:B------:R-:W-:Y:S05]  /*24e10*/  BSYNC B0 ;  /* 0x0000000000007941 */ /* 0x000fea0003800000 */
.L_x_12225:
        /* <DEDUP_REMOVED lines=16> */
.L_x_12231:
[----:B------:R-:W-:Y:S05]  /*24f20*/  BSYNC B1 ;  /* 0x0000000000017941 */ /* 0x000fea0003800000 */
.L_x_12230:
        /* <DEDUP_REMOVED lines=44> */
.L_x_12229:
[----:B------:R-:W-:Y:S05]  /*251f0*/  BSYNC B0 ;  /* 0x0000000000007941 */ /* 0x000fea0003800000 */
.L_x_12228:
        /* <DEDUP_REMOVED lines=15> */
.L_x_12232:
        /* <DEDUP_REMOVED lines=12> */
.L_x_12235:
[----:B------:R-:W-:Y:S02]  /*253b0*/  IMAD.MOV.U32 R12, RZ, RZ, R20 ;  /* 0x000000ffff0c7224 */ /* 0x000fe400078e0014 */
.L_x_12236:
[----:B------:R-:W-:Y:S05]  /*253c0*/  BSYNC B0 ;  /* 0x0000000000007941 */ /* 0x000fea0003800000 */
.L_x_12234:
        /* <DEDUP_REMOVED lines=16> */
.L_x_12240:
[----:B------:R-:W-:Y:S05]  /*254d0*/  BSYNC B1 ;  /* 0x0000000000017941 */ /* 0x000fea0003800000 */
.L_x_12239:
        /* <DEDUP_REMOVED lines=44> */
.L_x_12238:
[----:B------:R-:W-:Y:S05]  /*257a0*/  BSYNC B0 ;  /* 0x0000000000007941 */ /* 0x000fea0003800000 */
.L_x_12237:
        /* <DEDUP_REMOVED lines=10> */
.L_x_12233:
        /* <DEDUP_REMOVED lines=12> */
.L_x_12242:
[----:B------:R-:W-:Y:S02]  /*25910*/  IMAD.MOV.U32 R132, RZ, RZ, R20 ;  /* 0x000000ffff847224 */ /* 0x000fe400078e0014 */
.L_x_12243:
[----:B------:R-:W-:Y:S05]  /*25920*/  BSYNC B0 ;  /* 0x0000000000007941 */ /* 0x000fea0003800000 */
.L_x_12241:
        /* <DEDUP_REMOVED lines=16> */
.L_x_12247:
[----:B------:R-:W-:Y:S05]  /*25a30*/  BSYNC B1 ;  /* 0x0000000000017941 */ /* 0x000fea0003800000 */
.L_x_12246:
        /* <DEDUP_REMOVED lines=44> */
.L_x_12245:
[----:B------:R-:W-:Y:S05]  /*25d00*/  BSYNC B0 ;  /* 0x0000000000007941 */ /* 0x000fea0003800000 */
.L_x_12244:
        /* <DEDUP_REMOVED lines=13> */
.L_x_12248:
        /* <DEDUP_REMOVED lines=12> */
.L_x_12251:
[----:B------:R-:W-:Y:S02]  /*25ea0*/  IMAD.MOV.U32 R13, RZ, RZ, R20 ;  /* 0x000000ffff0d7224 */ /* 0x000fe400078e0014 */
.L_x_12252:
[----:B------:R-:W-:Y:S05]  /*25eb0*/  BSYNC B0 ;  /* 0x0000000000007941 */ /* 0x000fea0003800000 */
.L_x_12250:
        /* <DEDUP_REMOVED lines=16> */
.L_x_12256:
[----:B------:R-:W-:Y:S05]  /*25fc0*/  BSYNC B1 ;  /* 0x0000000000017941 */ /* 0x000fea0003800000 */
.L_x_12255:
        /* <DEDUP_REMOVED lines=44> */
.L_x_12254:
[----:B------:R-:W-:Y:S05]  /*26290*/  BSYNC B0 ;  /* 0x0000000000007941 */ /* 0x000fea0003800000 */
.L_x_12253:
        /* <DEDUP_REMOVED lines=10> */
.L_x_12249:
        /* <DEDUP_REMOVED lines=12> */
.L_x_12258:
[----:B------:R-:W-:Y:S02]  /*26400*/  IMAD.MOV.U32 R173, RZ, RZ, R20 ;  /* 0x000000ffffad7224 */ /* 0x000fe400078e0014 */
.L_x_12259:
[----:B------:R-:W-:Y:S05]  /*26410*/  BSYNC B0 ;  /* 0x0000000000007941 */ /* 0x000fea0003800000 */
.L_x_12257:
        /* <DEDUP_REMOVED lines=16> */
.L_x_12263:
[----:B------:R-:W-:Y:S05]  /*26520*/  BSYNC B1 ;  /* 0x0000000000017941 */ /* 0x000fea0003800000 */
.L_x_12262:
        /* <DEDUP_REMOVED lines=44> */
.L_x_12261:
[----:B------:R-:W-:Y:S05]  /*267f0*/  BSYNC B0 ;  /* 0x0000000000007941 */ /* 0x000fea0003800000 */
.L_x_12260:
        /* <DEDUP_REMOVED lines=13> */
.L_x_12264:
        /* <DEDUP_REMOVED lines=12> */
.L_x_12267:
[----:B------:R-:W-:Y:S02]  /*26990*/  IMAD.MOV.U32 R14, RZ, RZ, R20 ;  /* 0x000000ffff0e7224 */ /* 0x000fe400078e0014 */
.L_x_12268:
[----:B------:R-:W-:Y:S05]  /*269a0*/  BSYNC B0 ;  /* 0x0000000000007941 */ /* 0x000fea0003800000 */
.L_x_12266:
        /* <DEDUP_REMOVED lines=16> */
.L_x_12272:
[----:B------:R-:W-:Y:S05]  /*26ab0*/  BSYNC B1 ;  /* 0x0000000000017941 */ /* 0x000fea0003800000 */
.L_x_12271:
        /* <DEDUP_REMOVED lines=44> */
.L_x_12270:
[----:B------:R-:W-:Y:S05]  /*26d80*/  BSYNC B0 ;  /* 0x0000000000007941 */ /* 0x000fea0003800000 */
.L_x_12269:
        /* <DEDUP_REMOVED lines=10> */
.L_x_12265:
        /* <DEDUP_REMOVED lines=12> */
.L_x_12274:
[----:B------:R-:W-:Y:S02]  /*26ef0*/  IMAD.MOV.U32 R178, RZ, RZ, R20 ;  /* 0x000000ffffb27224 */ /* 0x000fe400078e0014 */
.L_x_12275:
[----:B------:R-:W-:Y:S05]  /*26f00*/  BSYNC B0 ;  /* 0x0000000000007941 */ /* 0x000fea0003800000 */
.L_x_12273:
        /* <DEDUP_REMOVED lines=16> */
.L_x_12279:
[----:B------:R-:W-:Y:S05]  /*27010*/  BSYNC B1 ;  /* 0x0000000000017941 */ /* 0x000fea0003800000 */
.L_x_12278:
        /* <DEDUP_REMOVED lines=44> */
.L_x_12277:
[----:B------:R-:W-:Y:S05]  /*272e0*/  BSYNC B0 ;  /* 0x0000000000007941 */ /* 0x000fea0003800000 */
.L_x_12276:
        /* <DEDUP_REMOVED lines=13> */
.L_x_12280:
        /* <DEDUP_REMOVED lines=12> */
.L_x_12283:
[----:B------:R-:W-:Y:S02]  /*27480*/  IMAD.MOV.U32 R15, RZ, RZ, R20 ;  /* 0x000000ffff0f7224 */ /* 0x000fe400078e0014 */
.L_x_12284:
[----:B------:R-:W-:Y:S05]  /*27490*/  BSYNC B0 ;  /* 0x0000000000007941 */ /* 0x000fea0003800000 */
.L_x_12282:
        /* <DEDUP_REMOVED lines=16> */
.L_x_12288:
[----:B------:R-:W-:Y:S05]  /*275a0*/  BSYNC B1 ;  /* 0x0000000000017941 */ /* 0x000fea0003800000 */
.L_x_12287:
        /* <DEDUP_REMOVED lines=44> */
.L_x_12286:
[----:B------:R-:W-:Y:S05]  /*27870*/  BSYNC B0 ;  /* 0x0000000000007941 */ /* 0x000fea0003800000 */
.L_x_12285:
        /* <DEDUP_REMOVED lines=10> */
.L_x_12281:
        /* <DEDUP_REMOVED lines=12> */
.L_x_12290:
[----:B------:R-:W-:Y:S02]  /*279e0*/  IMAD.MOV.U32 R134, RZ, RZ, R20 ;  /* 0x000000ffff867224 */ /* 0x000fe400078e0014 */
.L_x_12291:
[----:B------:R-:W-:Y:S05]  /*279f0*/  BSYNC B0 ;  /* 0x0000000000007941 */ /* 0x000fea0003800000 */
.L_x_12289:
        /* <DEDUP_REMOVED lines=16> */
.L_x_12295:
[----:B------:R-:W-:Y:S05]  /*27b00*/  BSYNC B1 ;  /* 0x0000000000017941 */ /* 0x000fea0003800000 */
.L_x_12294:
[----:B------:R-:W-:Y:S01]  /*27b10*/  LOP3.LUT R8, R0, UR5, R7, 0x96, !PT ;  /* 0x0000000500087c12 */ /* 0x000fe2000f8e9607 */
[----:B------:R-:W-:-:S04]  /*27b20*/  IMAD.HI.U32 R3, R4, -0x326172a9, RZ ;  /* 0xcd9e8d5704037827 */ /* 0x000fc800078e00ff */
[----:B------:R-:W-:Y:S01]  /*27b30*/  IMAD.WIDE.U32 R184, R8, -0x326172a9, RZ ;  /* 0xcd9e8d5708b87825 */ /* 0x000fe200078e00ff */
[----:B------:R-:W-:-:S03]  /*27b40*/  LOP3.LUT R8, R3, UR4, R6, 0x96, !PT ;  /* 0x0000000403087c12 */ /* 0x000fc6000f8e9606 */
[----:B------:R-:W-:Y:S02]  /*27b50*/  IMAD R3, R5, -0x2daee0ad, RZ ;  /* 0xd2511f5305037824 */ /* 0x000fe400078e02ff */
[----:B------:R-:W-:-:S04]  /*27b60*/  IMAD.WIDE.U32 R132, R8, -0x2daee0ad, RZ ;  /* 0xd2511f5308847825 */ /* 0x000fc800078e00ff */
[----:B------:R-:W-:Y:S01]  /*27b70*/  IMAD R0, R4, -0x326172a9, RZ ;  /* 0xcd9e8d5704007824 */ /* 0x000fe200078e02ff */
[----:B------:R-:W-:-:S04]  /*27b80*/  LOP3.LUT R3, R133, UR10, R3, 0x96, !PT ;  /* 0x0000000a85037c12 */ /* 0x000fc8000f8e9603 */
        /* <DEDUP_REMOVED lines=36> */
.L_x_12293:
[----:B------:R-:W-:Y:S05]  /*27dd0*/  BSYNC B0 ;  /* 0x0000000000007941 */ /* 0x000fea0003800000 */
.L_x_12292:
        /* <DEDUP_REMOVED lines=13> */
.L_x_12296:
        /* <DEDUP_REMOVED lines=12> */
.L_x_12299:
[----:B------:R-:W-:Y:S02]  /*27f70*/  IMAD.MOV.U32 R16, RZ, RZ, R20 ;  /* 0x000000ffff107224 */ /* 0x000fe400078e0014 */
.L_x_12300:
[----:B------:R-:W-:Y:S05]  /*27f80*/  BSYNC B0 ;  /* 0x0000000000007941 */ /* 0x000fea0003800000 */
.L_x_12298:
        /* <DEDUP_REMOVED lines=16> */
.L_x_12304:
[----:B------:R-:W-:Y:S05]  /*28090*/  BSYNC B1 ;  /* 0x0000000000017941 */ /* 0x000fea0003800000 */
.L_x_12303:
        /* <DEDUP_REMOVED lines=44> */
.L_x_12302:
[----:B------:R-:W-:Y:S05]  /*28360*/  BSYNC B0 ;  /* 0x0000000000007941 */ /* 0x000fea0003800000 */
.L_x_12301:
        /* <DEDUP_REMOVED lines=10> */
.L_x_12297:
        /* <DEDUP_REMOVED lines=12> */
.L_x_12306:
[----:B------:R-:W-:Y:S02]  /*284d0*/  IMAD.MOV.U32 R134, RZ, RZ, R20 ;  /* 0x000000ffff867224 */ /* 0x000fe400078e0014 */
.L_x_12307:
[----:B------:R-:W-:Y:S05]  /*284e0*/  BSYNC B0 ;  /* 0x0000000000007941 */ /* 0x000fea0003800000 */
.L_x_12305:
        /* <DEDUP_REMOVED lines=16> */
.L_x_12311:
[----:B------:R-:W-:Y:S05]  /*285f0*/  BSYNC B1 ;  /* 0x0000000000017941 */ /* 0x000fea0003800000 */
.L_x_12310:
        /* <DEDUP_REMOVED lines=44> */
.L_x_12309:
[----:B------:R-:W-:Y:S05]  /*288c0*/  BSYNC B0 ;  /* 0x0000000000007941 */ /* 0x000fea0003800000 */
.L_x_12308:
        /* <DEDUP_REMOVED lines=14> */
.L_x_12312:
        /* <DEDUP_REMOVED lines=12> */
.L_x_12315:
[----:B------:R-:W-:Y:S02]  /*28a70*/  IMAD.MOV.U32 R17, RZ, RZ, R20 ;  /* 0x000000ffff117224 */ /* 0x000fe400078e0014 */
.L_x_12316:
[----:B------:R-:W-:Y:S05]  /*28a80*/  BSYNC B0 ;  /* 0x0000000000007941 */ /* 0x000fea0003800000 */
.L_x_12314:
        /* <DEDUP_REMOVED lines=19> */
.L_x_12320:
[----:B------:R-:W-:Y:S05]  /*28bc0*/  BSYNC B1 ;  /* 0x0000000000017941 */ /* 0x000fea0003800000 */
.L_x_12319:
[----:B------:R-:W-:Y:S01]  /*28bd0*/  LOP3.LUT R8, R0, UR5, R7, 0x96, !PT ;  /* 0x0000000500087c12 */ /* 0x000fe2000f8e9607 */
[----:B------:R-:W-:-:S04]  /*28be0*/  IMAD.HI.U32 R3, R4, -0x326172a9, RZ ;  /* 0xcd9e8d5704037827 */ /* 0x000fc800078e00ff */
[----:B------:R-:W-:Y:S01]  /*28bf0*/  IMAD.WIDE.U32 R184, R8, -0x326172a9, RZ ;  /* 0xcd9e8d5708b87825 */ /* 0x000fe200078e00ff */
[----:B------:R-:W-:-:S03]  /*28c00*/  LOP3.LUT R8, R3, UR4, R6, 0x96, !PT ;  /* 0x0000000403087c12 */ /* 0x000fc6000f8e9606 */
[----:B------:R-:W-:Y:S02]  /*28c10*/  IMAD R3, R5, -0x2daee0ad, RZ ;  /* 0xd2511f5305037824 */ /* 0x000fe400078e02ff */
[----:B------:R-:W-:-:S04]  /*28c20*/  IMAD.WIDE.U32 R132, R8, -0x2daee0ad, RZ ;  /* 0xd2511f5308847825 */ /* 0x000fc800078e00ff */
[----:B------:R-:W-:Y:S01]  /*28c30*/  IMAD R0, R4, -0x326172a9, RZ ;  /* 0xcd9e8d5704007824 */ /* 0x000fe200078e02ff */
[----:B------:R-:W-:Y:S01]  /*28c40*/  LOP3.LUT R3, R133, UR10, R3, 0x96, !PT ;  /* 0x0000000a85037c12 */ /* 0x000fe2000f8e9603 */
[----:B------:R-:W-:-:S03]  /*28c50*/  IMAD.MOV.U32 R179, RZ, RZ, RZ ;  /* 0x000000ffffb37224 */ /* 0x000fc600078e00ff */
        /* <DEDUP_REMOVED lines=35> */
.L_x_12318:
[----:B------:R-:W-:Y:S05]  /*28e90*/  BSYNC B0 ;  /* 0x0000000000007941 */ /* 0x000fea0003800000 */
.L_x_12317:
        /* <DEDUP_REMOVED lines=10> */
.L_x_12313:
[----:B------:R-:W-:Y:S01]  /*28f40*/  IMAD.WIDE.U32 R174, R168, R248, c[0x0][0x188] ;  /* 0x00006200a8ae7625 */ /* 0x000fe200078e00f8 */
[----:B------:R-:W-:Y:S02]  /*28f50*/  F2FP.BF16.PACK_AB R135, R178, R177 ;  /* 0x000000b1b287723e */ /* 0x000fe400000010ff */
[----:B------:R-:W-:Y:S02]  /*28f60*/  F2FP.BF16.PACK_AB R134, R176, R173 ;  /* 0x000000adb086723e */ /* 0x000fe400000010ff */
[----:B------:R-:W-:Y:S02]  /*28f70*/  F2FP.BF16.PACK_AB R133, R172, R171 ;  /* 0x000000abac85723e */ /* 0x000fe400000010ff */
[----:B------:R-:W-:Y:S02]  /*28f80*/  F2FP.BF16.PACK_AB R132, R170, R169 ;  /* 0x000000a9aa84723e */ /* 0x000fe400000010ff */
[----:B------:R-:W-:-:S02]  /*28f90*/  LOP3.LUT P6, RZ, R9, 0x8, RZ, 0xc0, !PT ;  /* 0x0000000809ff7812 */ /* 0x000fc400078cc0ff */
[C---:B------:R-:W-:Y:S01]  /*28fa0*/  LOP3.LUT P0, RZ, R9.reuse, 0x20, RZ, 0xc0, !PT ;  /* 0x0000002009ff7812 */ /* 0x040fe2000780c0ff */
[----:B------:R1:W-:Y:S02]  /*28fb0*/  STG.E.128 [R174.64], R132 ;  /* 0x00000084ae007986 */ /* 0x0003e4000c101d06 */
[----:B-1----:R-:W-:Y:S02]  /*28fc0*/  SEL R132, RZ, 0x1000000, P5 ;  /* 0x01000000ff847807 */ /* 0x002fe40002800000 */
[----:B------:R-:W-:Y:S02]  /*28fd0*/  SEL R133, RZ, 0x10000, P4 ;  /* 0x00010000ff857807 */ /* 0x000fe40002000000 */
[----:B------:R-:W-:Y:S02]  /*28fe0*/  SEL R134, RZ, 0x100, P3 ;  /* 0x00000100ff867807 */ /* 0x000fe40001800000 */
[----:B------:R-:W-:Y:S02]  /*28ff0*/  LOP3.LUT P5, RZ, R9, 0x4, RZ, 0xc0, !PT ;  /* 0x0000000409ff7812 */ /* 0x000fe400078ac0ff */
[----:B------:R-:W-:-:S02]  /*29000*/  LOP3.LUT R132, R134, R132, R133, 0xfe, !PT ;  /* 0x0000008486847212 */ /* 0x000fc400078efe85 */
[----:B------:R-:W-:Y:S02]  /*29010*/  SEL R133, RZ, 0x1, P1 ;  /* 0x00000001ff857807 */ /* 0x000fe40000800000 */
[----:B------:R-:W-:-:S03]  /*29020*/  LOP3.LUT P4, RZ, R9, 0x2, RZ, 0xc0, !PT ;  /* 0x0000000209ff7812 */ /* 0x000fc6000788c0ff */
[----:B------:R-:W-:Y:S01]  /*29030*/  IMAD.WIDE.U32 R174, R133, 0x1000000, RZ ;  /* 0x0100000085ae7825 */ /* 0x000fe200078e00ff */
[----:B------:R-:W-:Y:S02]  /*29040*/  SEL R133, RZ, 0x1, P2 ;  /* 0x00000001ff857807 */ /* 0x000fe40001000000 */
[----:B------:R-:W-:Y:S02]  /*29050*/  SEL R134, RZ, 0x1, P4 ;  /* 0x00000001ff867807 */ /* 0x000fe40002000000 */
[----:B------:R-:W-:Y:S02]  /*29060*/  LOP3.LUT R175, R175, R132, R133, 0xfe, !PT ;  /* 0x00000084afaf7212 */ /* 0x000fe400078efe85 */
[----:B------:R-:W-:Y:S01]  /*29070*/  SEL R132, RZ, 0x1, P5 ;  /* 0x00000001ff847807 */ /* 0x000fe20002800000 */
[----:B------:R-:W-:-:S04]  /*29080*/  IMAD.WIDE.U32 R134, R134, 0x10000, RZ ;  /* 0x0001000086867825 */ /* 0x000fc800078e00ff */
[----:B------:R-:W-:-:S05]  /*29090*/  IMAD.WIDE.U32 R132, R132, 0x100, RZ ;  /* 0x0000010084847825 */ /* 0x000fca00078e00ff */
[----:B------:R-:W-:Y:S02]  /*290a0*/  LOP3.LUT R132, R132, R174, R134, 0xfe, !PT ;  /* 0x000000ae84847212 */ /* 0x000fe400078efe86 */
[----:B------:R-:W-:Y:S02]  /*290b0*/  SEL R134, RZ, 0x1, P6 ;  /* 0x00000001ff867807 */ /* 0x000fe40003000000 */
[----:B------:R-:W-:Y:S02]  /*290c0*/  LOP3.LUT R133, R133, R175, R135, 0xfe, !PT ;  /* 0x000000af85857212 */ /* 0x000fe400078efe87 */
[----:B------:R-:W-:Y:S01]  /*290d0*/  LOP3.LUT R132, R132, R134, RZ, 0xfc, !PT ;  /* 0x0000008684847212 */ /* 0x000fe200078efcff */
[----:B------:R-:W-:-:S05]  /*290e0*/  IMAD.WIDE.U32 R134, R168, R249, c[0x0][0x190] ;  /* 0x00006400a8867625 */ /* 0x000fca00078e00f9 */
[----:B------:R1:W-:Y:S01]  /*290f0*/  STG.E.64 [R134.64], R132 ;  /* 0x0000008486007986 */ /* 0x0003e2000c101b06 */
[----:B------:R-:W-:Y:S05]  /*29100*/  @!P0 BRA `(.L_x_12321) ;  /* 0x0000013000008947 */ /* 0x000fea0003800000 */
[----:B-1----:R-:W-:Y:S02]  /*29110*/  SHF.L.U32 R132, R16, 0x10, RZ ;  /* 0x0000001010847819 */ /* 0x002fe400000006ff */
[----:B------:R-:W-:Y:S02]  /*29120*/  LOP3.LUT R133, R17, 0xffff, RZ, 0xc0, !PT ;  /* 0x0000ffff11857812 */ /* 0x000fe400078ec0ff */
[----:B------:R-:W-:Y:S02]  /*29130*/  LOP3.LUT R132, R132, 0xff0000, RZ, 0xc0, !PT ;  /* 0x00ff000084847812 */ /* 0x000fe400078ec0ff */
[----:B------:R-:W-:Y:S02]  /*29140*/  LOP3.LUT R134, R12, 0xff, RZ, 0xc0, !PT ;  /* 0x000000ff0c867812 */ /* 0x000fe400078ec0ff */
[----:B------:R-:W-:Y:S02]  /*29150*/  PRMT R133, R132, 0x4210, R133 ;  /* 0x0000421084857816 */ /* 0x000fe40000000085 */
[----:B------:R-:W-:Y:S01]  /*29160*/  PRMT R132, R15, 0x7104, RZ ;  /* 0x000071040f847816 */ /* 0x000fe200000000ff */
[----:B------:R-:W-:Y:S01]  /*29170*/  IMAD.WIDE.U32 R134, R134, 0x10000, RZ ;  /* 0x0001000086867825 */ /* 0x000fe200078e00ff */
[----:B------:R-:W-:-:S02]  /*29180*/  LOP3.LUT R174, R11, 0xff, RZ, 0xc0, !PT ;  /* 0x000000ff0bae7812 */ /* 0x000fc400078ec0ff */
[----:B------:R-:W-:Y:S02]  /*29190*/  LOP3.LUT R133, R133, 0xff00, R132, 0xf8, !PT ;  /* 0x0000ff0085857812 */ /* 0x000fe400078ef884 */
[----:B------:R-:W-:Y:S01]  /*291a0*/  LOP3.LUT R132, R13, 0xff, RZ, 0xc0, !PT ;  /* 0x000000ff0d847812 */ /* 0x000fe200078ec0ff */
[----:B------:R-:W-:Y:S01]  /*291b0*/  IMAD.WIDE.U32 R174, R174, 0x100, RZ ;  /* 0x00000100aeae7825 */ /* 0x000fe200078e00ff */
        /* <DEDUP_REMOVED lines=8> */
.L_x_12321:
        /* <DEDUP_REMOVED lines=63> */
.L_x_12326:
        /* <DEDUP_REMOVED lines=132> */
.L_x_12327:
[----:B------:R-:W2:Y:S01]  /*29e70*/  S2R R249, SR_TID.X ;  /* 0x0000000000f97919 */ /* 0x000ea20000002100 */
[----:B------:R-:W-:Y:S01]  /*29e80*/  @!P0 SHF.R.U32.HI R134, RZ, 0x5, R250 ;  /* 0x00000005ff868819 */ /* 0x000fe200000116fa */
[----:B-1----:R-:W-:Y:S01]  /*29e90*/  FADD.FTZ R133, R133, R175 ;  /* 0x000000af85857221 */ /* 0x002fe20000010000 */
[----:B------:R-:W-:Y:S01]  /*29ea0*/  WARPSYNC 0xffffffff ;  /* 0xffffffff00007948 */ /* 0x000fe20003800000 */
[----:B------:R-:W3:Y:S01]  /*29eb0*/  LDL R186, [R1+0x128] ;  /* 0x0001280001ba7983 */ /* 0x000ee20000100800 */
[----:B------:R-:W-:-:S03]  /*29ec0*/  @!P0 LOP3.LUT R134, R134, 0x3, RZ, 0xc0, !PT ;  /* 0x0000000386868812 */ /* 0x000fc600078ec0ff */
[----:B------:R-:W4:Y:S02]  /*29ed0*/  LDL R185, [R1+0x12c] ;  /* 0x00012c0001b97983 */ /* 0x000f240000100800 */
[----:B------:R-:W-:Y:S02]  /*29ee0*/  @!P0 IMAD.IADD R134, R174, 0x1, R134 ;  /* 0x00000001ae868824 */ /* 0x000fe400078e0286 */
[----:B------:R-:W5:Y:S04]  /*29ef0*/  LDL R248, [R1+0x114] ;  /* 0x0001140001f87983 */ /* 0x000f680000100800 */
[----:B------:R1:W-:Y:S04]  /*29f00*/  @!P0 STS.64 [R134.X8], R132 ;  /* 0x0000008486008388 */ /* 0x0003e80000008a00 */
[----:B------:R-:W3:Y:S01]  /*29f10*/  LDL R250, [R1+0x110] ;  /* 0x0001100001fa7983 */ /* 0x000ee20000100800 */
[----:B--2---:R-:W-:-:S03]  /*29f20*/  LOP3.LUT R135, R249, 0x1f, RZ, 0xc0, !PT ;  /* 0x0000001ff9877812 */ /* 0x004fc600078ec0ff */
[----:B------:R-:W2:Y:S04]  /*29f30*/  LDL R252, [R1+0x118] ;  /* 0x0001180001fc7983 */ /* 0x000ea80000100800 */
[----:B------:R-:W-:Y:S01]  /*29f40*/  BAR.SYNC.DEFER_BLOCKING 0x0 ;  /* 0x0000000000007b1d */ /* 0x000fe20000010000 */
[----:B------:R-:W-:Y:S01]  /*29f50*/  ISETP.GT.U32.AND P1, PT, R135, 0x3, PT ;  /* 0x000000038700780c */ /* 0x000fe20003f24070 */
[----:B-1----:R-:W-:-:S04]  /*29f60*/  CS2R R132, SRZ ;  /* 0x0000000000847805 */ /* 0x002fc8000001ff00 */
[----:B------:R-:W2:Y:S08]  /*29f70*/  LDL R251, [R1+0x11c] ;  /* 0x00011c0001fb7983 */ /* 0x000eb00000100800 */
[----:B------:R-:W-:-:S05]  /*29f80*/  @!P1 IMAD.IADD R134, R174, 0x1, R135 ;  /* 0x00000001ae869824 */ /* 0x000fca00078e0287 */
[----:B------:R1:W0:Y:S02]  /*29f90*/  @!P1 LDS.64 R132, [R134.X8] ;  /* 0x0000000086849984 */ /* 0x0002240000008a00 */
[----:B-1----:R-:W-:Y:S02]  /*29fa0*/  IMAD.MOV.U32 R134, RZ, RZ, RZ ;  /* 0x000000ffff867224 */ /* 0x002fe400078e00ff */
[----:B------:R-:W-:-:S05]  /*29fb0*/  @!P1 IMAD.MOV.U32 R134, RZ, RZ, 0x700 ;  /* 0x00000700ff869424 */ /* 0x000fca00078e00ff */
[----:B------:R-:W1:Y:S01]  /*29fc0*/  SHFL.DOWN PT, R184, R134, 0x2, 0x1f ;  /* 0x08401f0086b87f89 */ /* 0x000e6200000e0000 */
[----:B------:R0:W-:Y:S03]  /*29fd0*/  I2F R174, R134 ;  /* 0x0000008600ae7306 */ /* 0x0001e60000201400 */
[----:B0-----:R-:W0:Y:S05]  /*29fe0*/  SHFL.DOWN PT, R135, R132, 0x2, 0x1f ;  /* 0x08401f0084877f89 */ /* 0x001e2a00000e0000 */
[----:B-1----:R0:W1:Y:S01]  /*29ff0*/  I2F R175, R184 ;  /* 0x000000b800af7306 */ /* 0x0020620000201400 */
[----:B------:R-:W-:-:S02]  /*2a000*/  IMAD.IADD R134, R184, 0x1, R134 ;  /* 0x00000001b8867824 */ /* 0x000fc400078e0286 */
[C---:B0-----:R-:W-:Y:S02]  /*2a010*/  FADD.FTZ R184, -R135.reuse, R132 ;  /* 0x0000008487b87221 */ /* 0x041fe40000010100 */
[-C--:B-1----:R-:W-:Y:S02]  /*2a020*/  FMUL.FTZ R135, R135, R175.reuse ;  /* 0x000000af87877220 */ /* 0x082fe40000410000 */
[----:B------:R-:W-:Y:S02]  /*2a030*/  FMUL.FTZ R184, R184, R184 ;  /* 0x000000b8b8b87220 */ /* 0x000fe40000410000 */
[----:B------:R-:W-:Y:S02]  /*2a040*/  FFMA.FTZ R135, R174, R132, R135 ;  /* 0x00000084ae877223 */ /* 0x000fe40000010087 */
[----:B------:R-:W-:Y:S02]  /*2a050*/  FMUL.FTZ R174, R184, R174 ;  /* 0x000000aeb8ae7220 */ /* 0x000fe40000410000 */
[----:B------:R-:W0:Y:S01]  /*2a060*/  SHFL.DOWN PT, R184, R133, 0x2, 0x1f ;  /* 0x08401f0085b87f89 */ /* 0x000e2200000e0000 */
[----:B------:R-:W1:Y:S01]  /*2a070*/  I2F R132, R134 ;  /* 0x0000008600847306 */ /* 0x000e620000201400 */
[----:B------:R-:W-:-:S07]  /*2a080*/  FMUL.FTZ R175, R174, R175 ;  /* 0x000000afaeaf7220 */ /* 0x000fce0000410000 */
[----:B-1----:R-:W1:Y:S01]  /*2a090*/  MUFU.RCP R174, R132 ;  /* 0x0000008400ae7308 */ /* 0x002e620000001000 */
[----:B0-----:R-:W-:Y:S02]  /*2a0a0*/  FADD.FTZ R184, R184, R133 ;  /* 0x00000085b8b87221 */ /* 0x001fe40000010000 */
[----:B------:R-:W0:Y:S01]  /*2a0b0*/  SHFL.DOWN PT, R133, R134, 0x1, 0x1f ;  /* 0x08201f0086857f89 */ /* 0x000e2200000e0000 */
[C---:B-1----:R-:W-:Y:S02]  /*2a0c0*/  FMUL.FTZ R135, R174.reuse, R135 ;  /* 0x00000087ae877220 */ /* 0x042fe40000410000 */
[----:B------:R-:W-:-:S03]  /*2a0d0*/  FFMA.FTZ R175, R174, R175, R184 ;  /* 0x000000afaeaf7223 */ /* 0x000fc600000100b8 */
[----:B------:R-:W1:Y:S01]  /*2a0e0*/  SHFL.DOWN PT, R174, R135, 0x1, 0x1f ;  /* 0x08201f0087ae7f89 */ /* 0x000e6200000e0000 */
[----:B0-----:R0:W1:Y:S02]  /*2a0f0*/  I2F R184, R133 ;  /* 0x0000008500b87306 */ /* 0x0010640000201400 */
[----:B0-----:R-:W-:-:S06]  /*2a100*/  IMAD.IADD R133, R134, 0x1, R133 ;  /* 0x0000000186857824 */ /* 0x001fcc00078e0285 */
[----:B------:R-:W0:Y:S01]  /*2a110*/  I2F R133, R133 ;  /* 0x0000008500857306 */ /* 0x000e220000201400 */
[----:B-1----:R-:W-:Y:S02]  /*2a120*/  FMUL.FTZ R134, R174, R184 ;  /* 0x000000b8ae867220 */ /* 0x002fe40000410000 */
[----:B------:R-:W-:Y:S02]  /*2a130*/  FADD.FTZ R174, R135, -R174 ;  /* 0x800000ae87ae7221 */ /* 0x000fe40000010000 */
[----:B------:R-:W-:Y:S02]  /*2a140*/  FFMA.FTZ R134, R132, R135, R134 ;  /* 0x0000008784867223 */ /* 0x000fe40000010086 */
[----:B------:R-:W1:Y:S01]  /*2a150*/  SHFL.DOWN PT, R135, R175, 0x1, 0x1f ;  /* 0x08201f00af877f89 */ /* 0x000e6200000e0000 */
[----:B0-----:R-:W0:Y:S01]  /*2a160*/  MUFU.RCP R133, R133 ;  /* 0x0000008500857308 */ /* 0x001e220000001000 */
[----:B------:R-:W-:-:S04]  /*2a170*/  FMUL.FTZ R174, R174, R174 ;  /* 0x000000aeaeae7220 */ /* 0x000fc80000410000 */
[----:B------:R-:W-:-:S04]  /*2a180*/  FMUL.FTZ R132, R132, R174 ;  /* 0x000000ae84847220 */ /* 0x000fc80000410000 */
[----:B------:R-:W-:Y:S01]  /*2a190*/  FMUL.FTZ R132, R132, R184 ;  /* 0x000000b884847220 */ /* 0x000fe20000410000 */
[----:B------:R-:W-:Y:S01]  /*2a1a0*/  ISETP.NE.AND P1, PT, RZ, UR8, PT ;  /* 0x00000008ff007c0c */ /* 0x000fe2000bf25270 */
[----:B------:R-:W2:Y:S01]  /*2a1b0*/  LDL R184, [R1+0x124] ;  /* 0x0001240001b87983 */ /* 0x000ea20000100800 */
[----:B0-----:R-:W-:Y:S02]  /*2a1c0*/  FMUL.FTZ R134, R133, R134 ;  /* 0x0000008685867220 */ /* 0x001fe40000410000 */
[----:B-1----:R-:W-:-:S04]  /*2a1d0*/  FADD.FTZ R135, R175, R135 ;  /* 0x00000087af877221 */ /* 0x002fc80000010000 */
[----:B------:R-:W0:Y:S01]  /*2a1e0*/  SHFL.IDX PT, R134, R134, RZ, 0x1f ;  /* 0x00001fff86867589 */ /* 0x000e2200000e0000 */
[----:B------:R-:W-:-:S05]  /*2a1f0*/  FFMA.FTZ R132, R133, R132, R135 ;  /* 0x0000008485847223 */ /* 0x000fca0000010087 */
[----:B------:R1:W0:Y:S02]  /*2a200*/  SHFL.IDX PT, R133, R132, RZ, 0x1f ;  /* 0x00001fff84857589 */ /* 0x00022400000e0000 */
[----:B-1----:R-:W-:-:S04]  /*2a210*/  SHF.R.U32.HI R132, RZ, 0x5, R249 ;  /* 0x00000005ff847819 */ /* 0x002fc800000116f9 */
[----:B------:R-:W-:-:S04]  /*2a220*/  LOP3.LUT R132, R132, 0x3, RZ, 0xc0, !PT ;  /* 0x0000000384847812 */ /* 0x000fc800078ec0ff */
[----:B------:R-:W-:Y:S01]  /*2a230*/  LOP3.LUT P0, RZ, R132, 0x1f, R249, 0xf8, !PT ;  /* 0x0000001f84ff7812 */ /* 0x000fe2000780f8f9 */
[----:B0-----:R-:W-:Y:S02]  /*2a240*/  FMUL.FTZ R132, R134, R134 ;  /* 0x0000008686847220 */ /* 0x001fe40000410000 */
[----:B------:R-:W-:-:S03]  /*2a250*/  IMAD.MOV.U32 R135, RZ, RZ, c[0x0][0x1e0] ;  /* 0x00007800ff877624 */ /* 0x000fc600078e00ff */
[----:B------:R-:W-:Y:S01]  /*2a260*/  FSEL R132, R132, RZ, P1 ;  /* 0x000000ff84847208 */ /* 0x000fe20000800000 */
[----:B------:R-:W-:-:S04]  /*2a270*/  FFMA.FTZ R133, R133, R135, c[0x0][0x228] ;  /* 0x00008a0085857623 */ /* 0x000fc80000010087 */
[----:B------:R-:W-:Y:S02]  /*2a280*/  FADD.FTZ R133, R133, R132 ;  /* 0x0000008485857221 */ /* 0x000fe40000010000 */
[----:B------:R-:W-:Y:S02]  /*2a290*/  @!P0 IMAD.MOV.U32 R132, RZ, RZ, 0x4 ;  /* 0x00000004ff848424 */ /* 0x000fe400078e00ff */
[----:B------:R0:W1:Y:S01]  /*2a2a0*/  MUFU.RSQ R174, R133 ;  /* 0x0000008500ae7308 */ /* 0x0000620000001400 */
[----:B------:R-:W-:Y:S01]  /*2a2b0*/  FSEL R175, R134, RZ, !P1 ;  /* 0x000000ff86af7208 */ /* 0x000fe20004800000 */
[----:B0-----:R-:W-:-:S05]  /*2a2c0*/  @!P0 IMAD.WIDE R132, R2, R132, c[0x0][0x1a0] ;  /* 0x0000680002848625 */ /* 0x001fca00078e0284 */
[----:B------:R0:W-:Y:S04]  /*2a2d0*/  @!P0 STG.E [R132.64], R134 ;  /* 0x0000008684008986 */ /* 0x0001e8000c101906 */
[----:B0-----:R-:W3:Y:S01]  /*2a2e0*/  LDL R134, [R1+0x120] ;  /* 0x0001200001867983 */ /* 0x001ee20000100800 */
[----:B------:R-:W-:-:S04]  /*2a2f0*/  @!P0 IMAD.MOV.U32 R132, RZ, RZ, 0x4 ;  /* 0x00000004ff848424 */ /* 0x000fc800078e00ff */
[----:B------:R-:W-:-:S04]  /*2a300*/  @!P0 IMAD.WIDE R132, R2, R132, c[0x0][0x1a8] ;  /* 0x00006a0002848625 */ /* 0x000fc800078e0284 */
[----:B------:R-:W-:Y:S01]  /*2a310*/  IMAD R135, R2, c[0x0][0x168], RZ ;  /* 0x00005a0002877a24 */ /* 0x000fe200078e02ff */
[----:B-1----:R0:W-:Y:S02]  /*2a320*/  @!P0 STG.E [R132.64], R174 ;  /* 0x000000ae84008986 */ /* 0x0021e4000c101906 */
[C---:B0-----:R-:W-:Y:S02]  /*2a330*/  FADD.FTZ R132, -R175.reuse, R154 ;  /* 0x0000009aaf847221 */ /* 0x041fe40000010100 */
[----:B------:R-:W-:Y:S02]  /*2a340*/  FADD.FTZ R133, -R175, R155 ;  /* 0x0000009baf857221 */ /* 0x000fe40000010100 */
[C---:B------:R-:W-:Y:S01]  /*2a350*/  FMUL.FTZ R154, R174.reuse, R132 ;  /* 0x00000084ae9a7220 */ /* 0x040fe20000410000 */
[----:B------:R-:W-:Y:S01]  /*2a360*/  SHF.R.S32.HI R132, RZ, 0x1f, R135 ;  /* 0x0000001fff847819 */ /* 0x000fe20000011487 */
[----:B------:R-:W-:-:S03]  /*2a370*/  FMUL.FTZ R155, R174, R133 ;  /* 0x00000085ae9b7220 */ /* 0x000fc60000410000 */
[----:B------:R-:W-:Y:S01]  /*2a380*/  LEA.HI R135, R132, R135, RZ, 0x3 ;  /* 0x0000008784877211 */ /* 0x000fe200078f18ff */
[C---:B------:R-:W-:Y:S02]  /*2a390*/  FADD.FTZ R143, -R175.reuse, R143 ;  /* 0x0000008faf8f7221 */ /* 0x040fe40000010100 */
[C---:B------:R-:W-:Y:S02]  /*2a3a0*/  FADD.FTZ R144, -R175.reuse, R144 ;  /* 0x00000090af907221 */ /* 0x040fe40000010100 */
[----:B------:R-:W-:Y:S01]  /*2a3b0*/  FADD.FTZ R141, -R175, R141 ;  /* 0x0000008daf8d7221 */ /* 0x000fe20000010100 */
[----:B------:R-:W-:Y:S01]  /*2a3c0*/  LOP3.LUT P2, RZ, R187, 0xff, RZ, 0xc0, !PT ;  /* 0x000000ffbbff7812 */ /* 0x000fe2000784c0ff */
[----:B------:R-:W-:Y:S02]  /*2a3d0*/  FADD.FTZ R142, -R175, R142 ;  /* 0x0000008eaf8e7221 */ /* 0x000fe40000010100 */
[----:B------:R-:W-:Y:S01]  /*2a3e0*/  FMUL.FTZ R187, R174, R141 ;  /* 0x0000008daebb7220 */ /* 0x000fe20000410000 */
[----:B------:R-:W-:-:S02]  /*2a3f0*/  LOP3.LUT R141, R249, 0x7f, RZ, 0xc0, !PT ;  /* 0x0000007ff98d7812 */ /* 0x000fc400078ec0ff */
[----:B------:R-:W5:Y:S01]  /*2a400*/  LDL R249, [R1+0xec] ;  /* 0x0000ec0001f97983 */ /* 0x000f620000100800 */
[----:B--2---:R-:W-:Y:S02]  /*2a410*/  FFMA.FTZ R133, R184, R155, R209 ;  /* 0x0000009bb8857223 */ /* 0x004fe400000100d1 */
[----:B---3--:R-:W-:Y:S02]  /*2a420*/  FFMA.FTZ R132, R134, R154, R208 ;  /* 0x0000009a86847223 */ /* 0x008fe400000100d0 */
[C---:B------:R-:W-:Y:S02]  /*2a430*/  FADD.FTZ R134, -R175.reuse, R156 ;  /* 0x0000009caf867221 */ /* 0x040fe40000010100 */
[----:B------:R-:W-:Y:S02]  /*2a440*/  FADD.FTZ R156, -R175, R157 ;  /* 0x0000009daf9c7221 */ /* 0x000fe40000010100 */
[C---:B------:R-:W-:Y:S02]  /*2a450*/  FMUL.FTZ R157, R174.reuse, R134 ;  /* 0x00000086ae9d7220 */ /* 0x040fe40000410000 */
[----:B------:R-:W-:Y:S01]  /*2a460*/  FMUL.FTZ R156, R174, R156 ;  /* 0x0000009cae9c7220 */ /* 0x000fe20000410000 */
[----:B------:R-:W-:Y:S01]  /*2a470*/  F2FP.BF16.PACK_AB R132, R133, R132 ;  /* 0x000000848584723e */ /* 0x000fe200000010ff */
[----:B------:R-:W-:-:S02]  /*2a480*/  FFMA.FTZ R133, R186, R157, R210 ;  /* 0x0000009dba857223 */ /* 0x000fc400000100d2 */
[----:B----4-:R-:W-:Y:S02]  /*2a490*/  FFMA.FTZ R134, R185, R156, R211 ;  /* 0x0000009cb9867223 */ /* 0x010fe400000100d3 */
[C---:B------:R-:W-:Y:S02]  /*2a4a0*/  FMUL.FTZ R185, R174.reuse, R143 ;  /* 0x0000008faeb97220 */ /* 0x040fe40000410000 */
[----:B------:R-:W-:Y:S01]  /*2a4b0*/  FMUL.FTZ R186, R174, R144 ;  /* 0x00000090aeba7220 */ /* 0x000fe20000410000 */
[----:B------:R-:W-:Y:S01]  /*2a4c0*/  F2FP.BF16.PACK_AB R133, R134, R133 ;  /* 0x000000858685723e */ /* 0x000fe200000010ff */
[----:B------:R-:W-:Y:S02]  /*2a4d0*/  FFMA.FTZ R134, R250, R185, R204 ;  /* 0x000000b9fa867223 */ /* 0x000fe400000100cc */
[----:B-----5:R-:W-:Y:S01]  /*2a4e0*/  FFMA.FTZ R143, R248, R186, R205 ;  /* 0x000000baf88f7223 */ /* 0x020fe200000100cd */
[----:B------:R-:W2:Y:S01]  /*2a4f0*/  LDL R250, [R1+0xe8] ;  /* 0x0000e80001fa7983 */ /* 0x000ea20000100800 */
[----:B------:R-:W-:Y:S01]  /*2a500*/  FMUL.FTZ R248, R174, R142 ;  /* 0x0000008eaef87220 */ /* 0x000fe20000410000 */
[----:B------:R-:W-:-:S02]  /*2a510*/  LEA.HI.SX32 R142, R135, R141, 0x1d ;  /* 0x0000008d878e7211 */ /* 0x000fc400078feaff */
[----:B------:R-:W-:Y:S01]  /*2a520*/  F2FP.BF16.PACK_AB R134, R143, R134 ;  /* 0x000000868f86723e */ /* 0x000fe200000010ff */
[----:B------:R-:W-:Y:S02]  /*2a530*/  FFMA.FTZ R143, R252, R187, R206 ;  /* 0x000000bbfc8f7223 */ /* 0x000fe400000100ce */
[----:B------:R-:W-:Y:S01]  /*2a540*/  FFMA.FTZ R144, R251, R248, R207 ;  /* 0x000000f8fb907223 */ /* 0x000fe200000100cf */
[----:B------:R-:W-:Y:S01]  /*2a550*/  SHF.L.U32 R184, R142, 0x4, RZ ;  /* 0x000000048eb87819 */ /* 0x000fe200000006ff */
[----:B------:R-:W3:Y:S03]  /*2a560*/  LDL R252, [R1+0xe0] ;  /* 0x0000e00001fc7983 */ /* 0x000ee60000100800 */
[----:B------:R-:W-:Y:S01]  /*2a570*/  F2FP.BF16.PACK_AB R135, R144, R143 ;  /* 0x0000008f9087723e */ /* 0x000fe200000010ff */
[----:B------:R-:W4:Y:S01]  /*2a580*/  LDL R251, [R1+0xe4] ;  /* 0x0000e40001fb7983 */ /* 0x000f220000100800 */
[----:B------:R-:W-:-:S02]  /*2a590*/  SHF.R.U32.HI R144, RZ, 0x1c, R142 ;  /* 0x0000001cff907819 */ /* 0x000fc4000001168e */
[----:B------:R-:W-:-:S04]  /*2a5a0*/  IADD3 R142, P0, R184, c[0x0][0x208], RZ ;  /* 0x00008200b88e7a10 */ /* 0x000fc80007f1e0ff */
[----:B------:R-:W-:-:S05]  /*2a5b0*/  IADD3.X R143, R144, c[0x0][0x20c], RZ, P0, !PT ;  /* 0x00008300908f7a10 */ /* 0x000fca00007fe4ff */
[----:B------:R0:W-:Y:S04]  /*2a5c0*/  STG.E.128 [R142.64], R132 ;  /* 0x000000848e007986 */ /* 0x0001e8000c101d06 */
[----:B0-----:R-:W5:Y:S04]  /*2a5d0*/  LDL R133, [R1+0x108] ;  /* 0x0001080001857983 */ /* 0x001f680000100800 */
[----:B------:R-:W2:Y:S04]  /*2a5e0*/  LDL R134, [R1+0xf0] ;  /* 0x0000f00001867983 */ /* 0x000ea80000100800 */
[----:B------:R-:W3:Y:S04]  /*2a5f0*/  LDL R135, [R1+0xf8] ;  /* 0x0000f80001877983 */ /* 0x000ee80000100800 */
[----:B------:R-:W4:Y:S04]  /*2a600*/  LDL R132, [R1+0xfc] ;  /* 0x0000fc0001847983 */ /* 0x000f280000100800 */
[----:B------:R-:W4:Y:S04]  /*2a610*/  LDL R143, [R1+0x10c] ;  /* 0x00010c00018f7983 */ /* 0x000f280000100800 */
[----:B------:R-:W4:Y:S01]  /*2a620*/  LDL R142, [R1+0xf4] ;  /* 0x0000f400018e7983 */ /* 0x000f220000100800 */
[----:B-----5:R-:W-:-:S03]  /*2a630*/  FFMA.FTZ R133, R133, R157, R198 ;  /* 0x0000009d85857223 */ /* 0x020fc600000100c6 */
[----:B------:R-:W5:Y:S01]  /*2a640*/  LDL R157, [R1+0x104] ;  /* 0x00010400019d7983 */ /* 0x000f620000100800 */
[----:B--2---:R-:W-:-:S03]  /*2a650*/  FFMA.FTZ R134, R134, R185, R200 ;  /* 0x000000b986867223 */ /* 0x004fc600000100c8 */
[----:B------:R-:W2:Y:S01]  /*2a660*/  LDL R185, [R1+0x100] ;  /* 0x0001000001b97983 */ /* 0x000ea20000100800 */
[----:B---3--:R-:W-:Y:S02]  /*2a670*/  FFMA.FTZ R135, R135, R187, R202 ;  /* 0x000000bb87877223 */ /* 0x008fe400000100ca */
[----:B----4-:R-:W-:Y:S02]  /*2a680*/  FFMA.FTZ R132, R132, R248, R203 ;  /* 0x000000f884847223 */ /* 0x010fe400000100cb */
[----:B------:R-:W-:Y:S01]  /*2a690*/  FADD.FTZ R35, -R175, R35 ;  /* 0x00000023af237221 */ /* 0x000fe20000010100 */
[----:B------:R-:W3:Y:S01]  /*2a6a0*/  LDL R248, [R1+0xb0] ;  /* 0x0000b00001f87983 */ /* 0x000ee20000100800 */
[----:B------:R-:W-:Y:S02]  /*2a6b0*/  FFMA.FTZ R143, R143, R156, R199 ;  /* 0x0000009c8f8f7223 */ /* 0x000fe400000100c7 */
[----:B------:R-:W-:Y:S01]  /*2a6c0*/  FFMA.FTZ R142, R142, R186, R201 ;  /* 0x000000ba8e8e7223 */ /* 0x000fe200000100c9 */
[----:B------:R-:W-:Y:S01]  /*2a6d0*/  F2FP.BF16.PACK_AB R135, R132, R135 ;  /* 0x000000878487723e */ /* 0x000fe200000010ff */
[----:B------:R-:W4:Y:S01]  /*2a6e0*/  LDL R156, [R1+0xd8] ;  /* 0x0000d800019c7983 */ /* 0x000f220000100800 */
[----:B------:R-:W-:-:S02]  /*2a6f0*/  F2FP.BF16.PACK_AB R133, R143, R133 ;  /* 0x000000858f85723e */ /* 0x000fc400000010ff */
[----:B------:R-:W-:Y:S01]  /*2a700*/  F2FP.BF16.PACK_AB R134, R142, R134 ;  /* 0x000000868e86723e */ /* 0x000fe200000010ff */
[----:B------:R-:W3:Y:S01]  /*2a710*/  LDL R186, [R1+0xb4] ;  /* 0x0000b40001ba7983 */ /* 0x000ee20000100800 */
[----:B------:R-:W-:-:S03]  /*2a720*/  IADD3 R142, P0, R184, c[0x0][0x210], RZ ;  /* 0x00008400b88e7a10 */ /* 0x000fc60007f1e0ff */
[----:B------:R-:W3:Y:S01]  /*2a730*/  LDL R184, [R1+0xd0] ;  /* 0x0000d00001b87983 */ /* 0x000ee20000100800 */
[----:B-----5:R-:W-:-:S03]  /*2a740*/  FFMA.FTZ R143, R157, R155, R197 ;  /* 0x0000009b9d8f7223 */ /* 0x020fc600000100c5 */
[----:B------:R-:W5:Y:S01]  /*2a750*/  LDL R155, [R1+0xd4] ;  /* 0x0000d400019b7983 */ /* 0x000f620000100800 */
[----:B--2---:R-:W-:-:S03]  /*2a760*/  FFMA.FTZ R132, R185, R154, R196 ;  /* 0x0000009ab9847223 */ /* 0x004fc600000100c4 */
[----:B------:R-:W2:Y:S02]  /*2a770*/  LDL R154, [R1+0xdc] ;  /* 0x0000dc00019a7983 */ /* 0x000ea40000100800 */
[----:B------:R-:W-:Y:S02]  /*2a780*/  F2FP.BF16.PACK_AB R132, R143, R132 ;  /* 0x000000848f84723e */ /* 0x000fe400000010ff */
[----:B------:R-:W4:Y:S01]  /*2a790*/  LDL R185, [R1+0xcc] ;  /* 0x0000cc0001b97983 */ /* 0x000f220000100800 */
[----:B------:R-:W-:Y:S01]  /*2a7a0*/  IADD3.X R143, R144, c[0x0][0x214], RZ, P0, !PT ;  /* 0x00008500908f7a10 */ /* 0x000fe200007fe4ff */
[----:B------:R-:W-:Y:S02]  /*2a7b0*/  FADD.FTZ R36, -R175, R36 ;  /* 0x00000024af247221 */ /* 0x000fe40000010100 */
[----:B------:R-:W4:Y:S04]  /*2a7c0*/  LDL R157, [R1+0xc4] ;  /* 0x0000c400019d7983 */ /* 0x000f280000100800 */
[----:B------:R0:W-:Y:S01]  /*2a7d0*/  STG.E.128 [R142.64], R132 ;  /* 0x000000848e007986 */ /* 0x0001e2000c101d06 */
[----:B------:R-:W-:-:S03]  /*2a7e0*/  FMUL.FTZ R35, R174, R35 ;  /* 0x00000023ae237220 */ /* 0x000fc60000410000 */
[----:B------:R-:W4:Y:S01]  /*2a7f0*/  LDL R144, [R1+0xac] ;  /* 0x0000ac0001907983 */ /* 0x000f220000100800 */
[C---:B0-----:R-:W-:Y:S02]  /*2a800*/  FADD.FTZ R132, -R175.reuse, R137 ;  /* 0x00000089af847221 */ /* 0x041fe40000010100 */
[C---:B------:R-:W-:Y:S02]  /*2a810*/  FADD.FTZ R133, -R175.reuse, R138 ;  /* 0x0000008aaf857221 */ /* 0x040fe40000010100 */
[C---:B------:R-:W-:Y:S02]  /*2a820*/  FMUL.FTZ R142, R174.reuse, R132 ;  /* 0x00000084ae8e7220 */ /* 0x040fe40000410000 */
[----:B------:R-:W-:Y:S02]  /*2a830*/  FMUL.FTZ R138, R174, R133 ;  /* 0x00000085ae8a7220 */ /* 0x000fe40000410000 */
[C---:B------:R-:W-:Y:S02]  /*2a840*/  FADD.FTZ R135, -R175.reuse, R140 ;  /* 0x0000008caf877221 */ /* 0x040fe40000010100 */
[----:B------:R-:W-:-:S02]  /*2a850*/  FADD.FTZ R134, -R175, R139 ;  /* 0x0000008baf867221 */ /* 0x000fc40000010100 */
[----:B------:R-:W-:Y:S02]  /*2a860*/  FFMA.FTZ R132, R252, R142, R192 ;  /* 0x0000008efc847223 */ /* 0x000fe400000100c0 */
[----:B------:R-:W-:Y:S01]  /*2a870*/  FFMA.FTZ R133, R251, R138, R193 ;  /* 0x0000008afb857223 */ /* 0x000fe200000100c1 */
[----:B------:R-:W4:Y:S01]  /*2a880*/  LDL R252, [R1+0xb8] ;  /* 0x0000b80001fc7983 */ /* 0x000f220000100800 */
[----:B------:R-:W-:-:S03]  /*2a890*/  FMUL.FTZ R139, R174, R135 ;  /* 0x00000087ae8b7220 */ /* 0x000fc60000410000 */
[----:B------:R-:W4:Y:S01]  /*2a8a0*/  LDL R251, [R1+0xbc] ;  /* 0x0000bc0001fb7983 */ /* 0x000f220000100800 */
[----:B------:R-:W-:Y:S01]  /*2a8b0*/  FMUL.FTZ R140, R174, R134 ;  /* 0x00000086ae8c7220 */ /* 0x000fe20000410000 */
[----:B------:R-:W-:Y:S01]  /*2a8c0*/  F2FP.BF16.PACK_AB R132, R133, R132 ;  /* 0x000000848584723e */ /* 0x000fe200000010ff */
[----:B------:R-:W-:Y:S02]  /*2a8d0*/  FFMA.FTZ R134, R249, R139, R195 ;  /* 0x0000008bf9867223 */ /* 0x000fe400000100c3 */
[----:B------:R-:W4:Y:S01]  /*2a8e0*/  LDL R249, [R1+0xc8] ;  /* 0x0000c80001f97983 */ /* 0x000f220000100800 */
[----:B------:R-:W-:-:S03]  /*2a8f0*/  FFMA.FTZ R133, R250, R140, R194 ;  /* 0x0000008cfa857223 */ /* 0x000fc600000100c2 */
[----:B------:R-:W4:Y:S01]  /*2a900*/  LDL R250, [R1+0xc0] ;  /* 0x0000c00001fa7983 */ /* 0x000f220000100800 */
[C---:B------:R-:W-:Y:S02]  /*2a910*/  FADD.FTZ R135, -R175.reuse, R136 ;  /* 0x00000088af877221 */ /* 0x040fe40000010100 */
[----:B------:R-:W-:Y:S02]  /*2a920*/  FADD.FTZ R136, -R175, R39 ;  /* 0x00000027af887221 */ /* 0x000fe40000010100 */
[C---:B------:R-:W-:Y:S02]  /*2a930*/  FMUL.FTZ R39, R174.reuse, R135 ;  /* 0x00000087ae277220 */ /* 0x040fe40000410000 */
[----:B------:R-:W-:Y:S01]  /*2a940*/  FMUL.FTZ R143, R174, R136 ;  /* 0x00000088ae8f7220 */ /* 0x000fe20000410000 */
[----:B------:R-:W-:Y:S01]  /*2a950*/  F2FP.BF16.PACK_AB R133, R134, R133 ;  /* 0x000000858685723e */ /* 0x000fe200000010ff */
[----:B---3--:R-:W-:Y:S02]  /*2a960*/  FFMA.FTZ R134, R184, R39, R188 ;  /* 0x00000027b8867223 */ /* 0x008fe400000100bc */
[----:B------:R-:W-:-:S02]  /*2a970*/  FMUL.FTZ R36, R174, R36 ;  /* 0x00000024ae247220 */ /* 0x000fc40000410000 */
[----:B------:R-:W-:Y:S02]  /*2a980*/  IMAD.MOV.U32 R184, RZ, RZ, 0x10 ;  /* 0x00000010ffb87424 */ /* 0x000fe400078e00ff */
[----:B-----5:R-:W-:Y:S02]  /*2a990*/  FFMA.FTZ R135, R155, R143, R189 ;  /* 0x0000008f9b877223 */ /* 0x020fe400000100bd */
[----:B------:R-:W3:Y:S01]  /*2a9a0*/  LDL R155, [R1+0xa4] ;  /* 0x0000a400019b7983 */ /* 0x000ee20000100800 */
[----:B--2---:R-:W-:Y:S02]  /*2a9b0*/  FFMA.FTZ R136, R154, R35, R191 ;  /* 0x000000239a887223 */ /* 0x004fe400000100bf */
[----:B------:R-:W-:Y:S01]  /*2a9c0*/  F2FP.BF16.PACK_AB R134, R135, R134 ;  /* 0x000000868786723e */ /* 0x000fe200000010ff */
[----:B------:R-:W2:Y:S01]  /*2a9d0*/  LDL R154, [R1+0xa8] ;  /* 0x0000a800019a7983 */ /* 0x000ea20000100800 */
[----:B----4-:R-:W-:-:S03]  /*2a9e0*/  FFMA.FTZ R135, R156, R36, R190 ;  /* 0x000000249c877223 */ /* 0x010fc600000100be */
[----:B------:R-:W4:Y:S02]  /*2a9f0*/  LDL R156, [R1+0xa0] ;  /* 0x0000a000019c7983 */ /* 0x000f240000100800 */
[----:B------:R-:W-:Y:S01]  /*2aa00*/  F2FP.BF16.PACK_AB R135, R136, R135 ;  /* 0x000000878887723e */ /* 0x000fe200000010ff */
[----:B------:R-:W-:-:S05]  /*2aa10*/  IMAD.WIDE.U32 R136, R22, R184, c[0x0][0x208] ;  /* 0x0000820016887625 */ /* 0x000fca00078e00b8 */
[----:B------:R0:W-:Y:S02]  /*2aa20*/  STG.E.128 [R136.64], R132 ;  /* 0x0000008488007986 */ /* 0x0001e4000c101d06 */
[----:B0-----:R-:W-:Y:S02]  /*2aa30*/  FFMA.FTZ R133, R185, R139, R91 ;  /* 0x0000008bb9857223 */ /* 0x001fe4000001005b */
[----:B------:R-:W5:Y:S01]  /*2aa40*/  LDL R139, [R1+0x9c] ;  /* 0x00009c00018b7983 */ /* 0x000f620000100800 */
[----:B------:R-:W-:-:S03]  /*2aa50*/  FFMA.FTZ R36, R252, R36, R182 ;  /* 0x00000024fc247223 */ /* 0x000fc600000100b6 */
[----:B------:R-:W5:Y:S01]  /*2aa60*/  LDL R185, [R1+0x58] ;  /* 0x0000580001b97983 */ /* 0x000f620000100800 */
[----:B------:R-:W-:-:S03]  /*2aa70*/  FFMA.FTZ R35, R251, R35, R183 ;  /* 0x00000023fb237223 */ /* 0x000fc600000100b7 */
[----:B------:R-:W5:Y:S02]  /*2aa80*/  LDL R252, [R1+0x8c] ;  /* 0x00008c0001fc7983 */ /* 0x000f640000100800 */
[----:B------:R-:W-:Y:S01]  /*2aa90*/  F2FP.BF16.PACK_AB R135, R35, R36 ;  /* 0x000000242387723e */ /* 0x000fe200000010ff */
[----:B------:R-:W-:Y:S01]  /*2aaa0*/  FFMA.FTZ R36, R249, R140, R90 ;  /* 0x0000008cf9247223 */ /* 0x000fe2000001005a */
[----:B------:R-:W5:Y:S01]  /*2aab0*/  LDL R251, [R1+0x60] ;  /* 0x0000600001fb7983 */ /* 0x000f620000100800 */
[----:B------:R-:W-:-:S03]  /*2aac0*/  FFMA.FTZ R35, R250, R142, R88 ;  /* 0x0000008efa237223 */ /* 0x000fc60000010058 */
[----:B------:R-:W5:Y:S04]  /*2aad0*/  LDL R140, [R1+0x98] ;  /* 0x00009800018c7983 */ /* 0x000f680000100800 */
[----:B------:R-:W5:Y:S01]  /*2aae0*/  LDL R142, [R1+0x94] ;  /* 0x00009400018e7983 */ /* 0x000f620000100800 */
[----:B------:R-:W-:-:S03]  /*2aaf0*/  FFMA.FTZ R134, R186, R143, R181 ;  /* 0x0000008fba867223 */ /* 0x000fc600000100b5 */
[----:B------:R-:W5:Y:S01]  /*2ab00*/  LDL R143, [R1+0x90] ;  /* 0x00009000018f7983 */ /* 0x000f620000100800 */
[----:B------:R-:W-:-:S04]  /*2ab10*/  IMAD.WIDE.U32 R136, R22, R184, c[0x0][0x210] ;  /* 0x0000840016887625 */ /* 0x000fc800078e00b8 */
[----:B------:R-:W-:Y:S02]  /*2ab20*/  FADD.FTZ R23, -R175, R23 ;  /* 0x00000017af177221 */ /* 0x000fe40000010100 */
[----:B------:R-:W-:Y:S02]  /*2ab30*/  FFMA.FTZ R132, R157, R138, R89 ;  /* 0x0000008a9d847223 */ /* 0x000fe40000010059 */
[----:B------:R-:W-:Y:S01]  /*2ab40*/  FFMA.FTZ R39, R248, R39, R180 ;  /* 0x00000027f8277223 */ /* 0x000fe200000100b4 */
[----:B------:R-:W-:Y:S01]  /*2ab50*/  F2FP.BF16.PACK_AB R133, R133, R36 ;  /* 0x000000248585723e */ /* 0x000fe200000010ff */
[C---:B------:R-:W-:Y:S01]  /*2ab60*/  FADD.FTZ R22, -R175.reuse, R25 ;  /* 0x00000019af167221 */ /* 0x040fe20000010100 */
[----:B------:R-:W-:Y:S01]  /*2ab70*/  F2FP.BF16.PACK_AB R132, R132, R35 ;  /* 0x000000238484723e */ /* 0x000fe200000010ff */
[----:B------:R-:W-:Y:S01]  /*2ab80*/  FADD.FTZ R25, -R175, R28 ;  /* 0x0000001caf197221 */ /* 0x000fe20000010100 */
[----:B------:R-:W5:Y:S01]  /*2ab90*/  LDL R248, [R1+0x50] ;  /* 0x0000500001f87983 */ /* 0x000f620000100800 */
[----:B------:R-:W-:-:S02]  /*2aba0*/  FMUL.FTZ R28, R174, R23 ;  /* 0x00000017ae1c7220 */ /* 0x000fc40000410000 */
[----:B------:R-:W-:Y:S01]  /*2abb0*/  FMUL.FTZ R25, R174, R25 ;  /* 0x00000019ae197220 */ /* 0x000fe20000410000 */
[----:B------:R-:W-:Y:S01]  /*2abc0*/  F2FP.BF16.PACK_AB R134, R134, R39 ;  /* 0x000000278686723e */ /* 0x000fe200000010ff */
[----:B------:R-:W-:Y:S01]  /*2abd0*/  FMUL.FTZ R35, R174, R22 ;  /* 0x00000016ae237220 */ /* 0x000fe20000410000 */
[----:B------:R-:W5:Y:S01]  /*2abe0*/  LDL R186, [R1+0x54] ;  /* 0x0000540001ba7983 */ /* 0x000f620000100800 */
[----:B------:R-:W-:-:S03]  /*2abf0*/  FFMA.FTZ R23, R144, R25, R131 ;  /* 0x0000001990177223 */ /* 0x000fc60000010083 */
[----:B------:R0:W-:Y:S01]  /*2ac00*/  STG.E.128 [R136.64], R132 ;  /* 0x0000008488007986 */ /* 0x0001e2000c101d06 */
[C---:B------:R-:W-:Y:S02]  /*2ac10*/  FADD.FTZ R19, -R175.reuse, R19 ;  /* 0x00000013af137221 */ /* 0x040fe40000010100 */
[C---:B------:R-:W-:Y:S01]  /*2ac20*/  FADD.FTZ R21, -R175.reuse, R21 ;  /* 0x00000015af157221 */ /* 0x040fe20000010100 */
[----:B------:R-:W5:Y:S03]  /*2ac30*/  LDL R250, [R1+0x68] ;  /* 0x0000680001fa7983 */ /* 0x000f660000100800 */
[----:B------:R-:W-:Y:S01]  /*2ac40*/  FMUL.FTZ R21, R174, R21 ;  /* 0x00000015ae157220 */ /* 0x000fe20000410000 */
[----:B------:R-:W5:Y:S01]  /*2ac50*/  LDL R249, [R1+0x6c] ;  /* 0x00006c0001f97983 */ /* 0x000f620000100800 */
[----:B------:R-:W-:-:S03]  /*2ac60*/  FADD.FTZ R138, -R175, R161 ;  /* 0x000000a1af8a7221 */ /* 0x000fc60000010100 */
[----:B------:R-:W5:Y:S04]  /*2ac70*/  LDL R161, [R1+0x78] ;  /* 0x0000780001a17983 */ /* 0x000f680000100800 */
[----:B------:R-:W5:Y:S01]  /*2ac80*/  LDL R157, [R1+0x5c] ;  /* 0x00005c00019d7983 */ /* 0x000f620000100800 */
[C---:B0-----:R-:W-:Y:S02]  /*2ac90*/  FADD.FTZ R136, -R175.reuse, R158 ;  /* 0x0000009eaf887221 */ /* 0x041fe40000010100 */
[----:B------:R-:W-:Y:S01]  /*2aca0*/  FADD.FTZ R137, -R175, R160 ;  /* 0x000000a0af897221 */ /* 0x000fe20000010100 */
[----:B------:R-:W5:Y:S04]  /*2acb0*/  LDL R158, [R1+0x74] ;  /* 0x00007400019e7983 */ /* 0x000f680000100800 */
[----:B------:R-:W5:Y:S01]  /*2acc0*/  LDL R160, [R1+0x7c] ;  /* 0x00007c0001a07983 */ /* 0x000f620000100800 */
[----:B--2---:R-:W-:-:S05]  /*2acd0*/  FFMA.FTZ R22, R154, R28, R130 ;  /* 0x0000001c9a167223 */ /* 0x004fca0000010082 */
[----:B------:R-:W-:Y:S01]  /*2ace0*/  F2FP.BF16.PACK_AB R133, R23, R22 ;  /* 0x000000161785723e */ /* 0x000fe200000010ff */
[C---:B------:R-:W-:Y:S02]  /*2acf0*/  FADD.FTZ R23, -R175.reuse, R26 ;  /* 0x0000001aaf177221 */ /* 0x040fe40000010100 */
[C---:B------:R-:W-:Y:S02]  /*2ad00*/  FADD.FTZ R26, -R175.reuse, R27 ;  /* 0x0000001baf1a7221 */ /* 0x040fe40000010100 */
[C---:B------:R-:W-:Y:S02]  /*2ad10*/  FMUL.FTZ R27, R174.reuse, R19 ;  /* 0x00000013ae1b7220 */ /* 0x040fe40000410000 */
[C---:B------:R-:W-:Y:S02]  /*2ad20*/  FMUL.FTZ R26, R174.reuse, R26 ;  /* 0x0000001aae1a7220 */ /* 0x040fe40000410000 */
[----:B------:R-:W-:Y:S02]  /*2ad30*/  FMUL.FTZ R19, R174, R23 ;  /* 0x00000017ae137220 */ /* 0x000fe40000410000 */
[----:B------:R-:W-:-:S02]  /*2ad40*/  FADD.FTZ R22, -R175, R24 ;  /* 0x00000018af167221 */ /* 0x000fc40000010100 */
[----:B----4-:R-:W-:Y:S02]  /*2ad50*/  FFMA.FTZ R36, R156, R21, R128 ;  /* 0x000000159c247223 */ /* 0x010fe40000010080 */
[----:B---3--:R-:W-:Y:S01]  /*2ad60*/  FFMA.FTZ R39, R155, R35, R129 ;  /* 0x000000239b277223 */ /* 0x008fe20000010081 */
[----:B------:R-:W2:Y:S01]  /*2ad70*/  LDL R156, [R1+0x64] ;  /* 0x00006400019c7983 */ /* 0x000ea20000100800 */
[----:B------:R-:W-:Y:S02]  /*2ad80*/  FMUL.FTZ R24, R174, R22 ;  /* 0x00000016ae187220 */ /* 0x000fe40000410000 */
[----:B-----5:R-:W-:Y:S02]  /*2ad90*/  FFMA.FTZ R23, R139, R26, R127 ;  /* 0x0000001a8b177223 */ /* 0x020fe4000001007f */
[----:B------:R-:W-:Y:S02]  /*2ada0*/  FADD.FTZ R139, -R175, R162 ;  /* 0x000000a2af8b7221 */ /* 0x000fe40000010100 */
[----:B------:R-:W3:Y:S01]  /*2adb0*/  LDL R162, [R1+0x70] ;  /* 0x0000700001a27983 */ /* 0x000ee20000100800 */
[----:B------:R-:W-:Y:S01]  /*2adc0*/  F2FP.BF16.PACK_AB R132, R39, R36 ;  /* 0x000000242784723e */ /* 0x000fe200000010ff */
[----:B------:R-:W-:-:S02]  /*2add0*/  FFMA.FTZ R22, R140, R19, R126 ;  /* 0x000000138c167223 */ /* 0x000fc4000001007e */
[C---:B------:R-:W-:Y:S02]  /*2ade0*/  FADD.FTZ R140, -R175.reuse, R163 ;  /* 0x000000a3af8c7221 */ /* 0x040fe40000010100 */
[----:B------:R-:W-:Y:S01]  /*2adf0*/  FFMA.FTZ R39, R142, R24, R125 ;  /* 0x000000188e277223 */ /* 0x000fe2000001007d */
[----:B------:R-:W4:Y:S01]  /*2ae00*/  LDL R163, [R1+0x88] ;  /* 0x0000880001a37983 */ /* 0x000f220000100800 */
[----:B------:R-:W-:-:S03]  /*2ae10*/  FADD.FTZ R142, -R175, R164 ;  /* 0x000000a4af8e7221 */ /* 0x000fc60000010100 */
[----:B------:R-:W5:Y:S01]  /*2ae20*/  LDL R164, [R1+0x84] ;  /* 0x0000840001a47983 */ /* 0x000f620000100800 */
[----:B------:R-:W-:Y:S02]  /*2ae30*/  FFMA.FTZ R36, R143, R27, R124 ;  /* 0x0000001b8f247223 */ /* 0x000fe4000001007c */
[----:B------:R-:W-:Y:S02]  /*2ae40*/  FADD.FTZ R143, -R175, R165 ;  /* 0x000000a5af8f7221 */ /* 0x000fe40000010100 */
[----:B------:R-:W5:Y:S01]  /*2ae50*/  LDL R165, [R1+0x80] ;  /* 0x0000800001a57983 */ /* 0x000f620000100800 */
[----:B------:R-:W-:Y:S01]  /*2ae60*/  F2FP.BF16.PACK_AB R135, R23, R22 ;  /* 0x000000161787723e */ /* 0x000fe200000010ff */
[----:B------:R-:W-:Y:S01]  /*2ae70*/  IMAD.WIDE.U32 R22, R18, R184, c[0x0][0x208] ;  /* 0x0000820012167625 */ /* 0x000fe200078e00b8 */
[----:B------:R-:W-:-:S03]  /*2ae80*/  F2FP.BF16.PACK_AB R134, R39, R36 ;  /* 0x000000242786723e */ /* 0x000fc600000010ff */
[C---:B------:R-:W-:Y:S02]  /*2ae90*/  FADD.FTZ R32, -R175.reuse, R32 ;  /* 0x00000020af207221 */ /* 0x040fe40000010100 */
[C---:B------:R-:W-:Y:S02]  /*2aea0*/  FADD.FTZ R39, -R175.reuse, R29 ;  /* 0x0000001daf277221 */ /* 0x040fe40000010100 */
[C---:B------:R-:W-:Y:S02]  /*2aeb0*/  FADD.FTZ R29, -R175.reuse, R33 ;  /* 0x00000021af1d7221 */ /* 0x040fe40000010100 */
[C---:B------:R-:W-:Y:S01]  /*2aec0*/  FADD.FTZ R33, -R175.reuse, R38 ;  /* 0x00000026af217221 */ /* 0x040fe20000010100 */
[----:B------:R0:W-:Y:S01]  /*2aed0*/  STG.E.128 [R22.64], R132 ;  /* 0x0000008416007986 */ /* 0x0001e2000c101d06 */
[----:B------:R-:W-:Y:S02]  /*2aee0*/  FMUL.FTZ R155, R174, R32 ;  /* 0x00000020ae9b7220 */ /* 0x000fe40000410000 */
[----:B------:R-:W-:-:S02]  /*2aef0*/  FADD.FTZ R36, -R175, R148 ;  /* 0x00000094af247221 */ /* 0x000fc40000010100 */
[----:B------:R-:W-:Y:S02]  /*2af00*/  FFMA.FTZ R25, R252, R25, R87 ;  /* 0x00000019fc197223 */ /* 0x000fe40000010057 */
[----:B------:R-:W-:Y:S01]  /*2af10*/  FMUL.FTZ R39, R174, R39 ;  /* 0x00000027ae277220 */ /* 0x000fe20000410000 */
[----:B------:R-:W5:Y:S01]  /*2af20*/  LDL R252, [R1+0x40] ;  /* 0x0000400001fc7983 */ /* 0x000f620000100800 */
[C---:B0-----:R-:W-:Y:S02]  /*2af30*/  FADD.FTZ R22, -R175.reuse, R31 ;  /* 0x0000001faf167221 */ /* 0x041fe40000010100 */
[C---:B------:R-:W-:Y:S02]  /*2af40*/  FADD.FTZ R23, -R175.reuse, R34 ;  /* 0x00000022af177221 */ /* 0x040fe40000010100 */
[----:B------:R-:W-:Y:S02]  /*2af50*/  FADD.FTZ R34, -R175, R37 ;  /* 0x00000025af227221 */ /* 0x000fe40000010100 */
[----:B------:R-:W-:-:S02]  /*2af60*/  FFMA.FTZ R24, R158, R24, R81 ;  /* 0x000000189e187223 */ /* 0x000fc40000010051 */
[----:B------:R-:W-:Y:S02]  /*2af70*/  FMUL.FTZ R158, R174, R22 ;  /* 0x00000016ae9e7220 */ /* 0x000fe40000410000 */
[----:B------:R-:W-:Y:S02]  /*2af80*/  FFMA.FTZ R26, R160, R26, R83 ;  /* 0x0000001aa01a7223 */ /* 0x000fe40000010053 */
[----:B------:R-:W-:Y:S02]  /*2af90*/  FMUL.FTZ R160, R174, R23 ;  /* 0x00000017aea07220 */ /* 0x000fe40000410000 */
        /* <DEDUP_REMOVED lines=8> */
[C---:B------:R-:W-:Y:S01]  /*2b020*/  FADD.FTZ R153, -R175.reuse, R177 ;  /* 0x000000b1af997221 */ /* 0x040fe20000010100 */
[----:B------:R-:W5:Y:S01]  /*2b030*/  LDL R176, [R1+0x2c] ;  /* 0x00002c0001b07983 */ /* 0x000f620000100800 */
[----:B------:R-:W-:-:S02]  /*2b040*/  FADD.FTZ R154, -R175, R178 ;  /* 0x000000b2af9a7221 */ /* 0x000fc40000010100 */
[C---:B------:R-:W-:Y:S01]  /*2b050*/  FADD.FTZ R144, -R175.reuse, R166 ;  /* 0x000000a6af907221 */ /* 0x040fe20000010100 */
[----:B------:R-:W5:Y:S01]  /*2b060*/  LDL R178, [R1+0x24] ;  /* 0x0000240001b27983 */ /* 0x000f620000100800 */
[C---:B------:R-:W-:Y:S02]  /*2b070*/  FADD.FTZ R145, -R175.reuse, R167 ;  /* 0x000000a7af917221 */ /* 0x040fe40000010100 */
[C---:B------:R-:W-:Y:S01]  /*2b080*/  FADD.FTZ R147, -R175.reuse, R169 ;  /* 0x000000a9af937221 */ /* 0x040fe20000010100 */
[----:B------:R-:W5:Y:S01]  /*2b090*/  LDL R177, [R1+0x28] ;  /* 0x0000280001b17983 */ /* 0x000f620000100800 */
[C---:B------:R-:W-:Y:S02]  /*2b0a0*/  FADD.FTZ R148, -R175.reuse, R170 ;  /* 0x000000aaaf947221 */ /* 0x040fe40000010100 */
[C---:B------:R-:W-:Y:S01]  /*2b0b0*/  FADD.FTZ R149, -R175.reuse, R171 ;  /* 0x000000abaf957221 */ /* 0x040fe20000010100 */
[----:B------:R-:W5:Y:S01]  /*2b0c0*/  LDL R169, [R1+0xc] ;  /* 0x00000c0001a97983 */ /* 0x000f620000100800 */
[----:B------:R-:W-:-:S02]  /*2b0d0*/  FADD.FTZ R150, -R175, R172 ;  /* 0x000000acaf967221 */ /* 0x000fc40000010100 */
[----:B------:R-:W-:Y:S01]  /*2b0e0*/  FADD.FTZ R151, -R175, R173 ;  /* 0x000000adaf977221 */ /* 0x000fe20000010100 */
[----:B------:R-:W5:Y:S04]  /*2b0f0*/  LDL R172, [R1+0x18] ;  /* 0x0000180001ac7983 */ /* 0x000f680000100800 */
[----:B------:R-:W5:Y:S04]  /*2b100*/  LDL R175, [R1+0x8] ;  /* 0x0000080001af7983 */ /* 0x000f680000100800 */
[----:B------:R-:W5:Y:S04]  /*2b110*/  LDL R173, [R1+0x10] ;  /* 0x0000100001ad7983 */ /* 0x000f680000100800 */
[----:B------:R-:W5:Y:S04]  /*2b120*/  LDL R171, [R1+0x14] ;  /* 0x0000140001ab7983 */ /* 0x000f680000100800 */
[----:B------:R-:W5:Y:S04]  /*2b130*/  LDL R170, [R1+0x1c] ;  /* 0x00001c0001aa7983 */ /* 0x000f680000100800 */
[----:B------:R-:W5:Y:S04]  /*2b140*/  LDL R167, [R1] ;  /* 0x0000000001a77983 */ /* 0x000f680000100800 */
[----:B------:R-:W5:Y:S01]  /*2b150*/  LDL R166, [R1+0x4] ;  /* 0x0000040001a67983 */ /* 0x000f620000100800 */
[----:B--2---:R-:W-:-:S02]  /*2b160*/  FFMA.FTZ R156, R156, R39, R121 ;  /* 0x000000279c9c7223 */ /* 0x004fc40000010079 */
[----:B---3--:R-:W-:Y:S02]  /*2b170*/  FFMA.FTZ R32, R162, R27, R80 ;  /* 0x0000001ba2207223 */ /* 0x008fe40000010050 */
[----:B------:R-:W-:Y:S02]  /*2b180*/  FFMA.FTZ R27, R161, R19, R82 ;  /* 0x00000013a11b7223 */ /* 0x000fe40000010052 */
[C---:B------:R-:W-:Y:S02]  /*2b190*/  FMUL.FTZ R161, R174.reuse, R29 ;  /* 0x0000001daea17220 */ /* 0x040fe40000410000 */
[----:B------:R-:W-:Y:S02]  /*2b1a0*/  FMUL.FTZ R162, R174, R33 ;  /* 0x00000021aea27220 */ /* 0x000fe40000410000 */
[----:B------:R-:W-:Y:S02]  /*2b1b0*/  FFMA.FTZ R22, R248, R161, R116 ;  /* 0x000000a1f8167223 */ /* 0x000fe40000010074 */
[----:B------:R-:W-:-:S02]  /*2b1c0*/  FFMA.FTZ R23, R186, R162, R117 ;  /* 0x000000a2ba177223 */ /* 0x000fc40000010075 */
[----:B------:R-:W-:Y:S01]  /*2b1d0*/  FFMA.FTZ R19, R251, R155, R120 ;  /* 0x0000009bfb137223 */ /* 0x000fe20000010078 */
[----:B------:R-:W-:Y:S01]  /*2b1e0*/  F2FP.BF16.PACK_AB R27, R26, R27 ;  /* 0x0000001b1a1b723e */ /* 0x000fe200000010ff */
[----:B------:R-:W-:Y:S01]  /*2b1f0*/  FFMA.FTZ R29, R249, R160, R123 ;  /* 0x000000a0f91d7223 */ /* 0x000fe2000001007b */
[----:B------:R-:W2:Y:S01]  /*2b200*/  LDL R251, [R1+0x44] ;  /* 0x0000440001fb7983 */ /* 0x000ea20000100800 */
[----:B------:R-:W-:-:S03]  /*2b210*/  F2FP.BF16.PACK_AB R26, R24, R32 ;  /* 0x00000020181a723e */ /* 0x000fc600000010ff */
[----:B------:R-:W3:Y:S01]  /*2b220*/  LDL R249, [R1+0x4c] ;  /* 0x00004c0001f97983 */ /* 0x000ee20000100800 */
[----:B----4-:R-:W-:-:S03]  /*2b230*/  FFMA.FTZ R28, R163, R28, R86 ;  /* 0x0000001ca31c7223 */ /* 0x010fc60000010056 */
[----:B------:R-:W4:Y:S01]  /*2b240*/  LDL R248, [R1+0x30] ;  /* 0x0000300001f87983 */ /* 0x000f220000100800 */
[----:B-----5:R-:W-:-:S03]  /*2b250*/  FFMA.FTZ R35, R164, R35, R85 ;  /* 0x00000023a4237223 */ /* 0x020fc60000010055 */
[----:B------:R-:W5:Y:S01]  /*2b260*/  LDL R186, [R1+0x34] ;  /* 0x0000340001ba7983 */ /* 0x000f620000100800 */
[C---:B------:R-:W-:Y:S01]  /*2b270*/  FMUL.FTZ R164, R174.reuse, R34 ;  /* 0x00000022aea47220 */ /* 0x040fe20000410000 */
[----:B------:R-:W-:Y:S01]  /*2b280*/  F2FP.BF16.PACK_AB R34, R23, R22 ;  /* 0x000000161722723e */ /* 0x000fe200000010ff */
[----:B------:R-:W-:Y:S01]  /*2b290*/  FMUL.FTZ R23, R174, R36 ;  /* 0x00000024ae177220 */ /* 0x000fe20000410000 */
[----:B------:R-:W-:Y:S01]  /*2b2a0*/  F2FP.BF16.PACK_AB R25, R25, R28 ;  /* 0x0000001c1919723e */ /* 0x000fe200000010ff */
[----:B------:R-:W-:Y:S01]  /*2b2b0*/  FFMA.FTZ R28, R250, R158, R122 ;  /* 0x0000009efa1c7223 */ /* 0x000fe2000001007a */
[----:B------:R-:W5:Y:S04]  /*2b2c0*/  LDL R36, [R1+0x38] ;  /* 0x0000380001247983 */ /* 0x000f680000100800 */
[----:B------:R-:W5:Y:S01]  /*2b2d0*/  LDL R250, [R1+0x48] ;  /* 0x0000480001fa7983 */ /* 0x000f620000100800 */
[----:B------:R-:W-:Y:S01]  /*2b2e0*/  F2FP.BF16.PACK_AB R32, R156, R19 ;  /* 0x000000139c20723e */ /* 0x000fe200000010ff */
[----:B------:R-:W-:-:S02]  /*2b2f0*/  FFMA.FTZ R21, R165, R21, R84 ;  /* 0x00000015a5157223 */ /* 0x000fc40000010054 */
[----:B------:R-:W-:Y:S02]  /*2b300*/  FFMA.FTZ R19, R185, R164, R118 ;  /* 0x000000a4b9137223 */ /* 0x000fe40000010076 */
[----:B------:R-:W5:Y:S01]  /*2b310*/  LDL R185, [R1+0x20] ;  /* 0x0000200001b97983 */ /* 0x000f620000100800 */
[----:B------:R-:W-:Y:S01]  /*2b320*/  FMUL.FTZ R163, R174, R38 ;  /* 0x00000026aea37220 */ /* 0x000fe20000410000 */
[----:B------:R-:W-:-:S03]  /*2b330*/  F2FP.BF16.PACK_AB R24, R35, R21 ;  /* 0x000000152318723e */ /* 0x000fc600000010ff */
[----:B------:R-:W-:Y:S02]  /*2b340*/  FFMA.FTZ R21, R157, R163, R119 ;  /* 0x000000a39d157223 */ /* 0x000fe40000010077 */
[----:B------:R-:W-:Y:S02]  /*2b350*/  FMUL.FTZ R157, R174, R145 ;  /* 0x00000091ae9d7220 */ /* 0x000fe40000410000 */
[----:B------:R-:W5:Y:S01]  /*2b360*/  LDL R145, [R1+0x3c] ;  /* 0x00003c0001917983 */ /* 0x000f620000100800 */
[----:B------:R-:W-:Y:S01]  /*2b370*/  F2FP.BF16.PACK_AB R35, R21, R19 ;  /* 0x000000131523723e */ /* 0x000fe200000010ff */
[----:B------:R-:W-:Y:S01]  /*2b380*/  IMAD.WIDE.U32 R18, R18, R184, c[0x0][0x210] ;  /* 0x0000840012127625 */ /* 0x000fe200078e00b8 */
[----:B------:R-:W-:-:S03]  /*2b390*/  F2FP.BF16.PACK_AB R33, R29, R28 ;  /* 0x0000001c1d21723e */ /* 0x000fc600000010ff */
[C---:B------:R-:W-:Y:S01]  /*2b3a0*/  FMUL.FTZ R156, R174.reuse, R144 ;  /* 0x00000090ae9c7220 */ /* 0x040fe20000410000 */
[----:B------:R0:W-:Y:S01]  /*2b3b0*/  STG.E.128 [R18.64], R24 ;  /* 0x0000001812007986 */ /* 0x0001e2000c101d06 */
[C---:B------:R-:W-:Y:S02]  /*2b3c0*/  FMUL.FTZ R38, R174.reuse, R37 ;  /* 0x00000025ae267220 */ /* 0x040fe40000410000 */
[C---:B------:R-:W-:Y:S02]  /*2b3d0*/  FMUL.FTZ R21, R174.reuse, R31 ;  /* 0x0000001fae157220 */ /* 0x040fe40000410000 */
[C---:B------:R-:W-:Y:S02]  /*2b3e0*/  FMUL.FTZ R132, R174.reuse, R132 ;  /* 0x00000084ae847220 */ /* 0x040fe40000410000 */
[C---:B------:R-:W-:Y:S02]  /*2b3f0*/  FMUL.FTZ R135, R174.reuse, R135 ;  /* 0x00000087ae877220 */ /* 0x040fe40000410000 */
[----:B------:R-:W-:-:S02]  /*2b400*/  FMUL.FTZ R165, R174, R136 ;  /* 0x00000088aea57220 */ /* 0x000fc40000410000 */
[C---:B------:R-:W-:Y:S02]  /*2b410*/  FMUL.FTZ R133, R174.reuse, R133 ;  /* 0x00000085ae857220 */ /* 0x040fe40000410000 */
[----:B------:R-:W-:Y:S02]  /*2b420*/  FMUL.FTZ R134, R174, R134 ;  /* 0x00000086ae867220 */ /* 0x000fe40000410000 */
[----:B0-----:R-:W-:Y:S02]  /*2b430*/  FFMA.FTZ R18, R252, R155, R76 ;  /* 0x0000009bfc127223 */ /* 0x001fe4000001004c */
        /* <DEDUP_REMOVED lines=14> */
[----:B------:R-:W-:Y:S01]  /*2b520*/  IMAD.WIDE.U32 R148, R159, R184, c[0x0][0x208] ;  /* 0x000082009f947625 */ /* 0x000fe200078e00b8 */
[----:B------:R-:W-:-:S03]  /*2b530*/  IADD3 R2, R2, c[0x0][0x160], RZ ;  /* 0x0000580002027a10 */ /* 0x000fc60007ffe0ff */
[----:B--2---:R-:W-:Y:S02]  /*2b540*/  FFMA.FTZ R19, R251, R39, R77 ;  /* 0x00000027fb137223 */ /* 0x004fe4000001004d */
[----:B---3--:R-:W-:Y:S02]  /*2b550*/  FFMA.FTZ R24, R249, R160, R79 ;  /* 0x000000a0f9187223 */ /* 0x008fe4000001004f */
[----:B------:R-:W-:Y:S02]  /*2b560*/  FFMA.FTZ R39, R246, R135, R66 ;  /* 0x00000087f6277223 */ /* 0x000fe40000010042 */
[----:B----4-:R-:W-:Y:S02]  /*2b570*/  FFMA.FTZ R26, R248, R161, R72 ;  /* 0x000000a1f81a7223 */ /* 0x010fe40000010048 */
[----:B-----5:R-:W-:Y:S02]  /*2b580*/  FFMA.FTZ R144, R36, R164, R74 ;  /* 0x000000a424907223 */ /* 0x020fe4000001004a */
[----:B------:R-:W-:-:S04]  /*2b590*/  IMAD.WIDE.U32 R36, R30, R184, c[0x0][0x208] ;  /* 0x000082001e247625 */ /* 0x000fc800078e00b8 */
[----:B------:R-:W-:Y:S01]  /*2b5a0*/  FFMA.FTZ R25, R250, R158, R78 ;  /* 0x0000009efa197223 */ /* 0x000fe2000001004e */
[----:B------:R0:W-:Y:S04]  /*2b5b0*/  STG.E.128 [R36.64], R32 ;  /* 0x0000002024007986 */ /* 0x0001e8000c101d06 */
[----:B------:R-:W-:Y:S02]  /*2b5c0*/  F2FP.BF16.PACK_AB R25, R24, R25 ;  /* 0x000000191819723e */ /* 0x000fe400000010ff */
[----:B------:R-:W-:Y:S01]  /*2b5d0*/  F2FP.BF16.PACK_AB R24, R19, R18 ;  /* 0x000000121318723e */ /* 0x000fe200000010ff */
[----:B------:R-:W-:Y:S02]  /*2b5e0*/  FFMA.FTZ R18, R175, R38, R70 ;  /* 0x00000026af127223 */ /* 0x000fe40000010046 */
[----:B------:R-:W-:-:S02]  /*2b5f0*/  FFMA.FTZ R19, R244, R133, R64 ;  /* 0x00000085f4137223 */ /* 0x000fc40000010040 */
[----:B0-----:R-:W-:Y:S02]  /*2b600*/  FFMA.FTZ R32, R185, R21, R112 ;  /* 0x00000015b9207223 */ /* 0x001fe40000010070 */
[----:B------:R-:W-:Y:S02]  /*2b610*/  FFMA.FTZ R35, R178, R23, R113 ;  /* 0x00000017b2237223 */ /* 0x000fe40000010071 */
[----:B------:R-:W-:Y:S02]  /*2b620*/  FFMA.FTZ R33, R177, R38, R114 ;  /* 0x00000026b1217223 */ /* 0x000fe40000010072 */
        /* <DEDUP_REMOVED lines=31> */
[----:B------:R-:W-:Y:S01]  /*2b820*/  IMAD.WIDE.U32 R18, R30, R184, c[0x0][0x210] ;  /* 0x000084001e127625 */ /* 0x000fe200078e00b8 */
[----:B------:R-:W-:Y:S02]  /*2b830*/  F2FP.BF16.PACK_AB R133, R134, R133 ;  /* 0x000000858685723e */ /* 0x000fe400000010ff */
[----:B------:R-:W-:Y:S01]  /*2b840*/  F2FP.BF16.PACK_AB R134, R23, R21 ;  /* 0x000000151786723e */ /* 0x000fe200000010ff */
[----:B------:R-:W-:Y:S01]  /*2b850*/  FFMA.FTZ R21, R230, R156, R58 ;  /* 0x0000009ce6157223 */ /* 0x000fe2000001003a */
[----:B------:R0:W-:Y:S01]  /*2b860*/  STG.E.128 [R18.64], R24 ;  /* 0x0000001812007986 */ /* 0x0001e2000c101d06 */
[----:B------:R-:W-:Y:S02]  /*2b870*/  FFMA.FTZ R23, R231, R157, R59 ;  /* 0x0000009de7177223 */ /* 0x000fe4000001003b */
[----:B------:R-:W-:Y:S01]  /*2b880*/  FFMA.FTZ R30, R225, R136, R97 ;  /* 0x00000088e11e7223 */ /* 0x000fe20000010061 */
[----:B------:R-:W-:Y:S01]  /*2b890*/  F2FP.BF16.PACK_AB R36, R144, R36 ;  /* 0x000000249024723e */ /* 0x000fe200000010ff */
[----:B------:R-:W-:-:S04]  /*2b8a0*/  IMAD.WIDE.U32 R144, R146, R184, c[0x0][0x208] ;  /* 0x0000820092907625 */ /* 0x000fc800078e00b8 */
[----:B0-----:R-:W-:Y:S02]  /*2b8b0*/  FFMA.FTZ R18, R232, R28, R60 ;  /* 0x0000001ce8127223 */ /* 0x001fe4000001003c */
[----:B------:R-:W-:Y:S02]  /*2b8c0*/  FFMA.FTZ R26, R228, R142, R56 ;  /* 0x0000008ee41a7223 */ /* 0x000fe40000010038 */
        /* <DEDUP_REMOVED lines=13> */
[----:B------:R0:W-:Y:S01]  /*2b9a0*/  STG.E.128 [R144.64], R32 ;  /* 0x0000002090007986 */ /* 0x0001e2000c101d06 */
[----:B------:R-:W-:Y:S01]  /*2b9b0*/  F2FP.BF16.PACK_AB R25, R25, R21 ;  /* 0x000000151919723e */ /* 0x000fe200000010ff */
[----:B------:R-:W-:Y:S01]  /*2b9c0*/  IMAD.WIDE.U32 R146, R146, R184, c[0x0][0x210] ;  /* 0x0000840092927625 */ /* 0x000fe200078e00b8 */
[----:B------:R-:W-:-:S03]  /*2b9d0*/  F2FP.BF16.PACK_AB R30, R30, R19 ;  /* 0x000000131e1e723e */ /* 0x000fc600000010ff */
[----:B------:R-:W-:Y:S02]  /*2b9e0*/  FFMA.FTZ R18, R212, R140, R48 ;  /* 0x0000008cd4127223 */ /* 0x000fe40000010030 */
[----:B------:R-:W-:Y:S01]  /*2b9f0*/  FFMA.FTZ R21, R214, R151, R50 ;  /* 0x00000097d6157223 */ /* 0x000fe20000010032 */
[----:B------:R-:W-:Y:S01]  /*2ba00*/  F2FP.BF16.PACK_AB R29, R29, R23 ;  /* 0x000000171d1d723e */ /* 0x000fe200000010ff */
[----:B------:R-:W-:Y:S02]  /*2ba10*/  IMAD.SHL.U32 R19, R168, 0x10, RZ ;  /* 0x00000010a8137824 */ /* 0x000fe400078e00ff */
[----:B------:R-:W-:Y:S02]  /*2ba20*/  FFMA.FTZ R23, R222, R151, R94 ;  /* 0x00000097de177223 */ /* 0x000fe4000001005e */
[-C--:B------:R-:W-:Y:S02]  /*2ba30*/  FFMA.FTZ R31, R223, R154.reuse, R95 ;  /* 0x0000009adf1f7223 */ /* 0x080fe4000001005f */
[----:B0-----:R-:W-:-:S02]  /*2ba40*/  FFMA.FTZ R35, R215, R154, R51 ;  /* 0x0000009ad7237223 */ /* 0x001fc40000010033 */
[----:B------:R-:W-:Y:S01]  /*2ba50*/  FFMA.FTZ R34, R213, R150, R49 ;  /* 0x00000096d5227223 */ /* 0x000fe20000010031 */
[----:B------:R0:W-:Y:S01]  /*2ba60*/  STG.E.128 [R146.64], R36 ;  /* 0x0000002492007986 */ /* 0x0001e2000c101d06 */
[----:B------:R-:W-:Y:S01]  /*2ba70*/  FFMA.FTZ R33, R218, R137, R54 ;  /* 0x00000089da217223 */ /* 0x000fe20000010036 */
[----:B------:R-:W-:Y:S01]  /*2ba80*/  F2FP.BF16.PACK_AB R35, R35, R21 ;  /* 0x000000152323723e */ /* 0x000fe200000010ff */
[----:B------:R-:W-:Y:S01]  /*2ba90*/  FFMA.FTZ R32, R219, R138, R55 ;  /* 0x0000008adb207223 */ /* 0x000fe20000010037 */
[----:B------:R-:W-:Y:S02]  /*2baa0*/  F2FP.BF16.PACK_AB R34, R34, R18 ;  /* 0x000000122222723e */ /* 0x000fe400000010ff */
[----:B------:R-:W-:Y:S02]  /*2bab0*/  SHF.R.U32.HI R21, RZ, 0x1c, R168 ;  /* 0x0000001cff157819 */ /* 0x000fe400000116a8 */
[----:B------:R-:W-:Y:S02]  /*2bac0*/  IADD3 R18, P0, R19, c[0x0][0x208], RZ ;  /* 0x0000820013127a10 */ /* 0x000fe40007f1e0ff */
[----:B------:R-:W-:-:S02]  /*2bad0*/  F2FP.BF16.PACK_AB R31, R31, R23 ;  /* 0x000000171f1f723e */ /* 0x000fc400000010ff */
[----:B------:R-:W-:Y:S01]  /*2bae0*/  F2FP.BF16.PACK_AB R33, R32, R33 ;  /* 0x000000212021723e */ /* 0x000fe200000010ff */
[----:B0-----:R-:W-:Y:S01]  /*2baf0*/  FFMA.FTZ R38, R216, R22, R52 ;  /* 0x00000016d8267223 */ /* 0x001fe20000010034 */
[----:B------:R-:W-:Y:S01]  /*2bb00*/  IADD3 R36, P1, R19, c[0x0][0x210], RZ ;  /* 0x0000840013247a10 */ /* 0x000fe20007f3e0ff */
[----:B------:R-:W-:Y:S01]  /*2bb10*/  FFMA.FTZ R39, R217, R136, R53 ;  /* 0x00000088d9277223 */ /* 0x000fe20000010035 */
[----:B------:R-:W-:Y:S01]  /*2bb20*/  IADD3.X R19, R21, c[0x0][0x20c], RZ, P0, !PT ;  /* 0x0000830015137a10 */ /* 0x000fe200007fe4ff */
[----:B------:R-:W-:Y:S01]  /*2bb30*/  IMAD.WIDE.U32 R22, R159, R184, c[0x0][0x210] ;  /* 0x000084009f167625 */ /* 0x000fe200078e00b8 */
[----:B------:R-:W-:Y:S02]  /*2bb40*/  IADD3.X R37, R21, c[0x0][0x214], RZ, P1, !PT ;  /* 0x0000850015257a10 */ /* 0x000fe40000ffe4ff */
[----:B------:R-:W-:Y:S01]  /*2bb50*/  F2FP.BF16.PACK_AB R32, R39, R38 ;  /* 0x000000262720723e */ /* 0x000fe200000010ff */
[----:B------:R-:W-:Y:S04]  /*2bb60*/  STG.E.128 [R148.64], R132 ;  /* 0x0000008494007986 */ /* 0x000fe8000c101d06 */
[----:B------:R-:W-:Y:S04]  /*2bb70*/  STG.E.128 [R22.64], R24 ;  /* 0x0000001816007986 */ /* 0x000fe8000c101d06 */
[----:B------:R0:W-:Y:S04]  /*2bb80*/  STG.E.128 [R18.64], R28 ;  /* 0x0000001c12007986 */ /* 0x0001e8000c101d06 */
[----:B------:R1:W-:Y:S01]  /*2bb90*/  STG.E.128 [R36.64], R32 ;  /* 0x0000002024007986 */ /* 0x0003e2000c101d06 */
[----:B------:R-:W-:-:S02]  /*2bba0*/  ISETP.GE.AND P0, PT, R2, c[0x0][0x164], PT ;  /* 0x0000590002007a0c */ /* 0x000fc40003f06270 */
[----:B0-----:R-:W-:-:S04]  /*2bbb0*/  SEL R18, RZ, 0x1, P2 ;  /* 0x00000001ff127807 */ /* 0x001fc80001000000 */
[----:B------:R-:W-:-:S07]  /*2bbc0*/  PRMT R187, R18, 0x7610, R187 ;  /* 0x0000761012bb7816 */ /* 0x000fce00000000bb */
[----:B-1----:R-:W-:Y:S01]  /*2bbd0*/  @P0 CALL.REL.NOINC `(.L_x_12324) ;  /* 0x0000001000000944 */ /* 0x002fe20003c00000 */
[----:B------:R-:W-:Y:S05]  /*2bbe0*/  BRA `(.L_x_12325) ;  /* 0xfffd541000007947 */ /* 0x000fea000383ffff */
.L_x_12324:
[----:B------:R-:W-:Y:S05]  /*2bbf0*/  EXIT ;  /* 0x000000000000794d */ /* 0x000fea0003800000 */
.L_x_12322:
[----:B------:R-:W-:Y:S01]  /*2bc00*/  IMAD.MOV.U32 R175, RZ, RZ, R132 ;  /* 0x000000ffffaf7224 */ /* 0x000fe200078e0084 */
[----:B------:R-:W-:Y:S01]  /*2bc10*/  MOV R134, 0x2bc60 ;  /* 0x0002bc6000867802 */ /* 0x000fe20000000f00 */
[----:B------:R-:W-:Y:S02]  /*2bc20*/  IMAD.MOV.U32 R133, RZ, RZ, 0x1 ;  /* 0x00000001ff857424 */ /* 0x000fe400078e00ff */
[----:B------:R-:W-:Y:S02]  /*2bc30*/  IMAD.MOV.U32 R184, RZ, RZ, 0x1f ;  /* 0x0000001fffb87424 */ /* 0x000fe400078e00ff */
[----:B------:R-:W-:Y:S02]  /*2bc40*/  IMAD.MOV.U32 R135, RZ, RZ, -0x1 ;  /* 0xffffffffff877424 */ /* 0x000fe400078e00ff */
[----:B------:R-:W-:Y:S05]  /*2bc50*/  CALL.REL.NOINC `($__internal_21_$__cuda_sm70_shflsync_bfly_p) ;  /* 0x00000ac000007944 */ /* 0x000fea0003c00000 */
[----:B-1----:R-:W-:Y:S05]  /*2bc60*/  BRA `(.L_x_12326) ;  /* 0xffffd9c000007947 */ /* 0x002fea000383ffff */
.L_x_12323:
[----:B------:R-:W-:Y:S01]  /*2bc70*/  IMAD.MOV.U32 R175, RZ, RZ, R132 ;  /* 0x000000ffffaf7224 */ /* 0x000fe200078e0084 */
[----:B------:R-:W-:Y:S01]  /*2bc80*/  MOV R135, 0xffffffff ;  /* 0xffffffff00877802 */ /* 0x000fe20000000f00 */
[----:B------:R-:W-:Y:S01]  /*2bc90*/  IMAD.MOV.U32 R133, RZ, RZ, 0x2 ;  /* 0x00000002ff857424 */ /* 0x000fe200078e00ff */
[----:B------:R-:W-:Y:S01]  /*2bca0*/  MOV R134, 0x2bcd0 ;  /* 0x0002bcd000867802 */ /* 0x000fe20000000f00 */
[----:B------:R-:W-:-:S02]  /*2bcb0*/  IMAD.MOV.U32 R184, RZ, RZ, 0x1f ;  /* 0x0000001fffb87424 */ /* 0x000fc400078e00ff */
[----:B------:R-:W-:Y:S05]  /*2bcc0*/  CALL.REL.NOINC `($__internal_21_$__cuda_sm70_shflsync_bfly_p) ;  /* 0x00000a5000007944 */ /* 0x000fea0003c00000 */
[----:B-1----:R-:W-:Y:S01]  /*2bcd0*/  FADD.FTZ R132, R132, R133 ;  /* 0x0000008584847221 */ /* 0x002fe20000010000 */
[----:B------:R-:W-:Y:S01]  /*2bce0*/  MOV R134, 0x2bd40 ;  /* 0x0002bd4000867802 */ /* 0x000fe20000000f00 */
[----:B------:R-:W-:-:S02]  /*2bcf0*/  IMAD.MOV.U32 R133, RZ, RZ, 0x4 ;  /* 0x00000004ff857424 */ /* 0x000fc400078e00ff */
[----:B------:R-:W-:Y:S02]  /*2bd00*/  IMAD.MOV.U32 R184, RZ, RZ, 0x1f ;  /* 0x0000001fffb87424 */ /* 0x000fe400078e00ff */
[----:B------:R-:W-:Y:S02]  /*2bd10*/  IMAD.MOV.U32 R135, RZ, RZ, -0x1 ;  /* 0xffffffffff877424 */ /* 0x000fe400078e00ff */
[----:B------:R-:W-:Y:S02]  /*2bd20*/  IMAD.MOV.U32 R175, RZ, RZ, R132 ;  /* 0x000000ffffaf7224 */ /* 0x000fe400078e0084 */
[----:B------:R-:W-:Y:S05]  /*2bd30*/  CALL.REL.NOINC `($__internal_21_$__cuda_sm70_shflsync_bfly_p) ;  /* 0x000009e000007944 */ /* 0x000fea0003c00000 */
[----:B-1----:R-:W-:Y:S01]  /*2bd40*/  FADD.FTZ R132, R132, R133 ;  /* 0x0000008584847221 */ /* 0x002fe20000010000 */
[----:B------:R-:W-:Y:S01]  /*2bd50*/  MOV R134, 0x2bdb0 ;  /* 0x0002bdb000867802 */ /* 0x000fe20000000f00 */
[----:B------:R-:W-:Y:S02]  /*2bd60*/  IMAD.MOV.U32 R133, RZ, RZ, 0x8 ;  /* 0x00000008ff857424 */ /* 0x000fe400078e00ff */
[----:B------:R-:W-:Y:S02]  /*2bd70*/  IMAD.MOV.U32 R184, RZ, RZ, 0x1f ;  /* 0x0000001fffb87424 */ /* 0x000fe400078e00ff */
[----:B------:R-:W-:-:S02]  /*2bd80*/  IMAD.MOV.U32 R135, RZ, RZ, -0x1 ;  /* 0xffffffffff877424 */ /* 0x000fc400078e00ff */
[----:B------:R-:W-:Y:S02]  /*2bd90*/  IMAD.MOV.U32 R175, RZ, RZ, R132 ;  /* 0x000000ffffaf7224 */ /* 0x000fe400078e0084 */
[----:B------:R-:W-:Y:S05]  /*2bda0*/  CALL.REL.NOINC `($__internal_21_$__cuda_sm70_shflsync_bfly_p) ;  /* 0x0000097000007944 */ /* 0x000fea0003c00000 */
[----:B-1----:R-:W-:Y:S01]  /*2bdb0*/  FADD.FTZ R132, R132, R133 ;  /* 0x0000008584847221 */ /* 0x002fe20000010000 */
[----:B------:R-:W-:Y:S01]  /*2bdc0*/  HFMA2.MMA R184, -RZ, RZ, 0, 1.847743988037109375e-06 ;  /* 0x0000001fffb87435 */ /* 0x000fe200000001ff */
[----:B------:R-:W-:Y:S01]  /*2bdd0*/  IMAD.MOV.U32 R133, RZ, RZ, 0x10 ;  /* 0x00000010ff857424 */ /* 0x000fe200078e00ff */
[----:B------:R-:W-:Y:S01]  /*2bde0*/  MOV R134, 0x2be20 ;  /* 0x0002be2000867802 */ /* 0x000fe20000000f00 */
[----:B------:R-:W-:Y:S02]  /*2bdf0*/  IMAD.MOV.U32 R135, RZ, RZ, -0x1 ;  /* 0xffffffffff877424 */ /* 0x000fe400078e00ff */
[----:B------:R-:W-:Y:S02]  /*2be00*/  IMAD.MOV.U32 R175, RZ, RZ, R132 ;  /* 0x000000ffffaf7224 */ /* 0x000fe400078e0084 */
[----:B------:R-:W-:Y:S05]  /*2be10*/  CALL.REL.NOINC `($__internal_21_$__cuda_sm70_shflsync_bfly_p) ;  /* 0x0000090000007944 */ /* 0x000fea0003c00000 */
[----:B-1----:R-:W-:Y:S02]  /*2be20*/  FADD.FTZ R132, R132, R133 ;  /* 0x0000008584847221 */ /* 0x002fe40000010000 */
[----:B------:R-:W-:Y:S02]  /*2be30*/  IMAD.MOV.U32 R184, RZ, RZ, 0x1f ;  /* 0x0000001fffb87424 */ /* 0x000fe400078e00ff */
[----:B------:R-:W-:-:S02]  /*2be40*/  FMUL.FTZ R132, R132, 0.0005580357392318546772 ;  /* 0x3a12492584847820 */ /* 0x000fc40000410000 */
        /* <DEDUP_REMOVED lines=115> */
[----:B------:R-:W-:Y:S05]  /*2c580*/  CALL.REL.NOINC `($__internal_21_$__cuda_sm70_shflsync_bfly_p) ;  /* 0x0000019000007944 */ /* 0x000fea0003c00000 */
[----:B-1----:R-:W-:Y:S01]  /*2c590*/  FADD.FTZ R175, R175, R133 ;  /* 0x00000085afaf7221 */ /* 0x002fe20000010000 */
[----:B------:R-:W-:Y:S01]  /*2c5a0*/  MOV R134, 0x2c5f0 ;  /* 0x0002c5f000867802 */ /* 0x000fe20000000f00 */
[----:B------:R-:W-:Y:S02]  /*2c5b0*/  IMAD.MOV.U32 R133, RZ, RZ, 0x2 ;  /* 0x00000002ff857424 */ /* 0x000fe400078e00ff */
[----:B------:R-:W-:Y:S02]  /*2c5c0*/  IMAD.MOV.U32 R184, RZ, RZ, 0x1f ;  /* 0x0000001fffb87424 */ /* 0x000fe400078e00ff */
[----:B------:R-:W-:Y:S02]  /*2c5d0*/  IMAD.MOV.U32 R135, RZ, RZ, -0x1 ;  /* 0xffffffffff877424 */ /* 0x000fe400078e00ff */
[----:B------:R-:W-:Y:S05]  /*2c5e0*/  CALL.REL.NOINC `($__internal_21_$__cuda_sm70_shflsync_bfly_p) ;  /* 0x0000013000007944 */ /* 0x000fea0003c00000 */
[----:B-1----:R-:W-:Y:S01]  /*2c5f0*/  FADD.FTZ R175, R175, R133 ;  /* 0x00000085afaf7221 */ /* 0x002fe20000010000 */
[----:B------:R-:W-:Y:S01]  /*2c600*/  MOV R184, 0x1f ;  /* 0x0000001f00b87802 */ /* 0x000fe20000000f00 */
[----:B------:R-:W-:Y:S01]  /*2c610*/  IMAD.MOV.U32 R133, RZ, RZ, 0x4 ;  /* 0x00000004ff857424 */ /* 0x000fe200078e00ff */
[----:B------:R-:W-:Y:S01]  /*2c620*/  MOV R134, 0x2c650 ;  /* 0x0002c65000867802 */ /* 0x000fe20000000f00 */
[----:B------:R-:W-:-:S02]  /*2c630*/  IMAD.MOV.U32 R135, RZ, RZ, -0x1 ;  /* 0xffffffffff877424 */ /* 0x000fc400078e00ff */
[----:B------:R-:W-:Y:S05]  /*2c640*/  CALL.REL.NOINC `($__internal_21_$__cuda_sm70_shflsync_bfly_p) ;  /* 0x000000d000007944 */ /* 0x000fea0003c00000 */
[----:B-1----:R-:W-:Y:S01]  /*2c650*/  FADD.FTZ R175, R175, R133 ;  /* 0x00000085afaf7221 */ /* 0x002fe20000010000 */
[----:B------:R-:W-:Y:S01]  /*2c660*/  MOV R134, 0x2c6b0 ;  /* 0x0002c6b000867802 */ /* 0x000fe20000000f00 */
[----:B------:R-:W-:-:S02]  /*2c670*/  IMAD.MOV.U32 R133, RZ, RZ, 0x8 ;  /* 0x00000008ff857424 */ /* 0x000fc400078e00ff */
[----:B------:R-:W-:Y:S02]  /*2c680*/  IMAD.MOV.U32 R184, RZ, RZ, 0x1f ;  /* 0x0000001fffb87424 */ /* 0x000fe400078e00ff */
[----:B------:R-:W-:Y:S02]  /*2c690*/  IMAD.MOV.U32 R135, RZ, RZ, -0x1 ;  /* 0xffffffffff877424 */ /* 0x000fe400078e00ff */
[----:B------:R-:W-:Y:S05]  /*2c6a0*/  CALL.REL.NOINC `($__internal_21_$__cuda_sm70_shflsync_bfly_p) ;  /* 0x0000007000007944 */ /* 0x000fea0003c00000 */
[----:B-1----:R-:W-:Y:S01]  /*2c6b0*/  FADD.FTZ R175, R175, R133 ;  /* 0x00000085afaf7221 */ /* 0x002fe20000010000 */
[----:B------:R-:W-:Y:S01]  /*2c6c0*/  MOV R134, 0x2c710 ;  /* 0x0002c71000867802 */ /* 0x000fe20000000f00 */
[----:B------:R-:W-:Y:S02]  /*2c6d0*/  IMAD.MOV.U32 R133, RZ, RZ, 0x10 ;  /* 0x00000010ff857424 */ /* 0x000fe400078e00ff */
[----:B------:R-:W-:Y:S02]  /*2c6e0*/  IMAD.MOV.U32 R184, RZ, RZ, 0x1f ;  /* 0x0000001fffb87424 */ /* 0x000fe400078e00ff */
[----:B------:R-:W-:Y:S02]  /*2c6f0*/  IMAD.MOV.U32 R135, RZ, RZ, -0x1 ;  /* 0xffffffffff877424 */ /* 0x000fe400078e00ff */
[----:B------:R-:W-:Y:S05]  /*2c700*/  CALL.REL.NOINC `($__internal_21_$__cuda_sm70_shflsync_bfly_p) ;  /* 0x0000001000007944 */ /* 0x000fea0003c00000 */
[----:B-1----:R-:W-:Y:S05]  /*2c710*/  BRA `(.L_x_12327) ;  /* 0xffffd75000007947 */ /* 0x002fea000383ffff */
        .weak           $__internal_21_$__cuda_sm70_shflsync_bfly_p
        .type           $__internal_21_$__cuda_sm70_shflsync_bfly_p,@function
        .size           $__internal_21_$__cuda_sm70_shflsync_bfly_p,(.L_x_41049 - $__internal_21_$__cuda_sm70_shflsync_bfly_p)
$__internal_21_$__cuda_sm70_shflsync_bfly_p:
[----:B------:R-:W-:Y:S04]  /*2c720*/  WARPSYNC R135 ;  /* 0x0000008700007348 */ /* 0x000fe80003800000 */
[----:B------:R0:W1:Y:S02]  /*2c730*/  SHFL.BFLY PT, R133, R175, R133, R184 ;  /* 0x0c000085af857389 */ /* 0x00006400000e00b8 */
[----:B0-----:R-:W-:-:S04]  /*2c740*/  IMAD.MOV.U32 R135, RZ, RZ, 0x0 ;  /* 0x00000000ff877424 */ /* 0x001fc800078e00ff */
[----:B------:R-:W-:Y:S05]  /*2c750*/  RET.REL.NODEC R134 `(_ZN10layer_norm31ln_parallel_residual_fwd_kernelINS_13Kernel_traitsIf13__nv_bfloat16S2_S2_fjLj7168ELj1ELj1ELj4ELj16ENS_18Kernel_traits_baseILj7168EfS2_S2_S2_fjLj128EEEEELb1ELb0ELb1EEEvNS_9FwdParamsE) ;  /* 0xfffd38a086007950 */ /* 0x000fea0003c3ffff */
.L_x_12328:
        /* <DEDUP_REMOVED lines=10> */
.L_x_41049:


//--------------------- .text._ZN10layer_norm31ln_parallel_residual_fwd_kernelINS_13Kernel_traitsIf13__nv_bfloat16S2_S2_fjLj7168ELj1ELj1ELj4ELj16ENS_18Kernel_traits_baseILj7168EfS2_S2_S2_fjLj128EEEEELb1ELb1ELb0EEEvNS_9FwdParamsE --------------------------
	.section	.text._ZN10layer_norm31ln_parallel_residual_fwd_kernelINS_13Kernel_traitsIf13__nv_bfloat16S2_S2_fjLj7168ELj1ELj1ELj4ELj16ENS_18Kernel_traits_baseILj7168EfS2_S2_S2_fjLj128EEEEELb1ELb1ELb0EEEvNS_9FwdParamsE,"ax",@progbits
	.sectioninfo	@"SHI_REGISTERS=236"
	.align	128
        .global         _ZN10layer_norm31ln_parallel_residual_fwd_kernelINS_13Kernel_traitsIf13__nv_bfloat16S2_S2_fjLj7168ELj1ELj1ELj4ELj16ENS_18Kernel_traits_baseILj7168EfS2_S2_S2_fjLj128EEEEELb1ELb1ELb0EEEvNS_9FwdParamsE
        .type           _ZN10layer_norm31ln_parallel_residual_fwd_kernelINS_13Kernel_traitsIf13__nv_bfloat16S2_S2_fjLj7168ELj1ELj1ELj4ELj16ENS_18Kernel_traits_baseILj7168EfS2_S2_S2_fjLj128EEEEELb1ELb1ELb0EEEvNS_9FwdParamsE,@function
        .size           _ZN10layer_norm31ln_parallel_residual_fwd_kernelINS_13Kernel_traitsIf13__nv_bfloat16S2_S2_fjLj7168ELj1ELj1ELj4ELj16ENS_18Kernel_traits_baseILj7168EfS2_S2_S2_fjLj128EEEEELb1ELb1ELb0EEEvNS_9FwdParamsE,(.L_x_41050 - _ZN10layer_norm31ln_parallel_residual_fwd_kernelINS_13Kernel_traitsIf13__nv_bfloat16S2_S2_fjLj7168ELj1ELj1ELj4ELj16ENS_18Kernel_traits_baseILj7168EfS2_S2_S2_fjLj128EEEEELb1ELb1ELb0EEEvNS_9FwdParamsE)
        .other          _ZN10layer_norm31ln_parallel_residual_fwd_kernelINS_13Kernel_traitsIf13__nv_bfloat16S2_S2_fjLj7168ELj1ELj1ELj4ELj16ENS_18Kernel_traits_baseILj7168EfS2_S2_S2_fjLj128EEEEELb1ELb1ELb0EEEvNS_9FwdParamsE,@"STO_CUDA_ENTRY STV_DEFAULT"
_ZN10layer_norm31ln_parallel_residual_fwd_kernelINS_13Kernel_traitsIf13__nv_bfloat16S2_S2_fjLj7168ELj1ELj1ELj4ELj16ENS_18Kernel_traits_baseILj7168EfS2_S2_S2_fjLj128EEEEELb1ELb1ELb0EEEvNS_9FwdParamsE:
.text._ZN10layer_norm31ln_parallel_residual_fwd_kernelINS_13Kernel_traitsIf13__nv_bfloat16S2_S2_fjLj7168ELj1ELj1ELj4ELj16ENS_18Kernel_traits_baseILj7168EfS2_S2_S2_fjLj128EEEEELb1ELb1ELb0EEEvNS_9FwdParamsE:
        /* <DEDUP_REMOVED lines=17> */
[----:B------:R-:W0:Y:S02]  /*0110*/  S2R R13, SR_CTAID.X ;  /* 0x00000000000d7919 */ /* 0x000e240000002500 */
[----:B0-----:R-:W-:-:S04]  /*0120*/  IMAD R21, R13, c[0x0][0x0], R22 ;  /* 0x000000000d157a24 */ /* 0x001fc800078e0216 */
        /* <DEDUP_REMOVED lines=19> */
[----:B------:R-:W-:Y:S01]  /*0260*/  LOP3.LUT R7, R3, UR10, R4, 0x96, !PT ;  /* 0x0000000a03077c12 */ /* 0x000fe2000f8e9604 */
[----:B------:R-:W-:Y:S02]  /*0270*/  UIADD3 UR15, UR4, 0x78dde6e4, URZ ;  /* 0x78dde6e4040f7890 */ /* 0x000fe4000fffe03f */
[----:B------:R-:W-:Y:S01]  /*0280*/  LOP3.LUT R4, R9, UR9, R6, 0x96, !PT ;  /* 0x0000000909047c12 */ /* 0x000fe2000f8e9606 */
[----:B------:R-:W-:Y:S01]  /*0290*/  UIADD3 UR16, UR5, -0x126145ec, URZ ;  /* 0xed9eba1405107890 */ /* 0x000fe2000fffe03f */
[----:B------:R-:W-:Y:S01]  /*02a0*/  IMAD.WIDE.U32 R6, R7, -0x326172a9, RZ ;  /* 0xcd9e8d5707067825 */ /* 0x000fe200078e00ff */
[----:B------:R-:W-:Y:S02]  /*02b0*/  UIADD3 UR18, UR5, -0x56f99767, URZ ;  /* 0xa906689905127890 */ /* 0x000fe4000fffe03f */
[----:B------:R-:W-:Y:S01]  /*02c0*/  UIADD3 UR17, UR4, 0x1715609d, URZ ;  /* 0x1715609d04117890 */ /* 0x000fe2000fffe03f */
[----:B------:R-:W-:Y:S01]  /*02d0*/  IMAD.WIDE.U32 R4, R4, -0x2daee0ad, RZ ;  /* 0xd2511f5304047825 */ /* 0x000fe200078e00ff */
[----:B------:R-:W-:Y:S01]  /*02e0*/  LOP3.LUT R3, R7, UR11, R8, 0x96, !PT ;  /* 0x0000000b07037c12 */ /* 0x000fe2000f8e9608 */
[----:B------:R-:W-:-:S02]  /*02f0*/  UIADD3 UR19, UR4, -0x4ab325aa, URZ ;  /* 0xb54cda5604137890 */ /* 0x000fc4000fffe03f */
[----:B------:R-:W-:Y:S01]  /*0300*/  UIADD3 UR20, UR5, 0x646e171e, URZ ;  /* 0x646e171e05147890 */ /* 0x000fe2000fffe03f */
[----:B------:R-:W-:Y:S01]  /*0310*/  LOP3.LUT R8, R5, UR12, R2, 0x96, !PT ;  /* 0x0000000c05087c12 */ /* 0x000fe2000f8e9602 */
[----:B------:R-:W-:Y:S01]  /*0320*/  IMAD.WIDE.U32 R2, R3, -0x2daee0ad, RZ ;  /* 0xd2511f5303027825 */ /* 0x000fe200078e00ff */
[----:B------:R-:W-:Y:S02]  /*0330*/  UIADD3 UR21, UR4, 0x5384540f, URZ ;  /* 0x5384540f04157890 */ /* 0x000fe4000fffe03f */
[----:B------:R-:W-:Y:S01]  /*0340*/  UIADD3 UR22, UR5, 0x1fd5c5a3, URZ ;  /* 0x1fd5c5a305167890 */ /* 0x000fe2000fffe03f */
[----:B------:R-:W-:Y:S01]  /*0350*/  IMAD.WIDE.U32 R8, R8, -0x326172a9, RZ ;  /* 0xcd9e8d5708087825 */ /* 0x000fe200078e00ff */
[----:B------:R-:W-:Y:S02]  /*0360*/  LOP3.LUT R7, R3, UR14, R4, 0x96, !PT ;  /* 0x0000000e03077c12 */ /* 0x000fe4000f8e9604 */
[----:B------:R-:W-:Y:S02]  /*0370*/  SHF.R.S32.HI R3, RZ, 0x1f, R0 ;  /* 0x0000001fff037819 */ /* 0x000fe40000011400 */
[----:B------:R-:W-:-:S02]  /*0380*/  LOP3.LUT R0, R22, 0x7f, RZ, 0xc0, !PT ;  /* 0x0000007f16007812 */ /* 0x000fc400078ec0ff */
[----:B------:R-:W-:Y:S01]  /*0390*/  LOP3.LUT R4, R9, UR13, R6, 0x96, !PT ;  /* 0x0000000d09047c12 */ /* 0x000fe2000f8e9606 */
[----:B------:R-:W-:Y:S01]  /*03a0*/  IMAD.WIDE.U32 R6, R7, -0x326172a9, RZ ;  /* 0xcd9e8d5707067825 */ /* 0x000fe200078e00ff */
[----:B------:R-:W-:Y:S02]  /*03b0*/  LEA.HI R14, R3, c[0x0][0x168], RZ, 0x3 ;  /* 0x00005a00030e7a11 */ /* 0x000fe400078f18ff */
[----:B------:R-:W-:Y:S01]  /*03c0*/  LOP3.LUT R9, R0, 0x7f, RZ, 0x3c, !PT ;  /* 0x0000007f00097812 */ /* 0x000fe200078e3cff */
[----:B------:R-:W-:Y:S01]  /*03d0*/  IMAD.WIDE.U32 R4, R4, -0x2daee0ad, RZ ;  /* 0xd2511f5304047825 */ /* 0x000fe200078e00ff */
[----:B------:R-:W-:Y:S02]  /*03e0*/  LOP3.LUT R3, R7, UR15, R8, 0x96, !PT ;  /* 0x0000000f07037c12 */ /* 0x000fe4000f8e9608 */
[----:B------:R-:W-:Y:S02]  /*03f0*/  LEA.HI.SX32 R18, R14, R9, 0x1d ;  /* 0x000000090e127211 */ /* 0x000fe400078feaff */
[----:B------:R-:W-:Y:S01]  /*0400*/  LOP3.LUT R8, R5, UR16, R2, 0x96, !PT ;  /* 0x0000001005087c12 */ /* 0x000fe2000f8e9602 */
[----:B------:R-:W-:Y:S01]  /*0410*/  IMAD.WIDE.U32 R2, R3, -0x2daee0ad, RZ ;  /* 0xd2511f5303027825 */ /* 0x000fe200078e00ff */
[----:B------:R-:W-:-:S02]  /*0420*/  LOP3.LUT P6, RZ, R18, 0xffffff80, RZ, 0xc0, !PT ;  /* 0xffffff8012ff7812 */ /* 0x000fc400078cc0ff */
[----:B------:R-:W-:Y:S01]  /*0430*/  ISETP.GE.U32.AND P5, PT, R18, 0x100, PT ;  /* 0x000001001200780c */ /* 0x000fe20003fa6070 */
[----:B------:R-:W-:Y:S01]  /*0440*/  IMAD.WIDE.U32 R8, R8, -0x326172a9, RZ ;  /* 0xcd9e8d5708087825 */ /* 0x000fe200078e00ff */
[C---:B------:R-:W-:Y:S02]  /*0450*/  ISETP.GE.U32.AND P4, PT, R18.reuse, 0x180, PT ;  /* 0x000001801200780c */ /* 0x040fe40003f86070 */
[C---:B------:R-:W-:Y:S02]  /*0460*/  ISETP.GE.U32.AND P3, PT, R18.reuse, 0x200, PT ;  /* 0x000002001200780c */ /* 0x040fe40003f66070 */
[----:B------:R-:W-:Y:S02]  /*0470*/  ISETP.GE.U32.AND P2, PT, R18, 0x280, PT ;  /* 0x000002801200780c */ /* 0x000fe40003f46070 */
[----:B------:R-:W-:Y:S02]  /*0480*/  LOP3.LUT R10, R3, UR18, R4, 0x96, !PT ;  /* 0x00000012030a7c12 */ /* 0x000fe4000f8e9604 */
[----:B------:R-:W-:-:S02]  /*0490*/  LOP3.LUT R6, R9, UR17, R6, 0x96, !PT ;  /* 0x0000001109067c12 */ /* 0x000fc4000f8e9606 */
[----:B------:R-:W-:Y:S01]  /*04a0*/  @P6 LOP3.LUT R17, R17, 0x20, RZ, 0xfc, !PT ;  /* 0x0000002011116812 */ /* 0x000fe200078efcff */
[----:B------:R-:W-:-:S03]  /*04b0*/  IMAD.WIDE.U32 R10, R10, -0x326172a9, RZ ;  /* 0xcd9e8d570a0a7825 */ /* 0x000fc600078e00ff */
[----:B------:R-:W-:Y:S01]  /*04c0*/  @P5 LOP3.LUT R17, R17, 0x800, RZ, 0xfc, !PT ;  /* 0x0000080011115812 */ /* 0x000fe200078efcff */
[----:B------:R-:W-:Y:S01]  /*04d0*/  IMAD.WIDE.U32 R6, R6, -0x2daee0ad, RZ ;  /* 0xd2511f5306067825 */ /* 0x000fe200078e00ff */
[----:B------:R-:W-:Y:S02]  /*04e0*/  LOP3.LUT R8, R11, UR19, R8, 0x96, !PT ;  /* 0x000000130b087c12 */ /* 0x000fe4000f8e9608 */
[----:B------:R-:W-:Y:S02]  /*04f0*/  LOP3.LUT R17, R17, 0xfffffbff, RZ, 0xc0, !PT ;  /* 0xfffffbff11117812 */ /* 0x000fe400078ec0ff */
[----:B------:R-:W-:Y:S02]  /*0500*/  LOP3.LUT R12, R7, UR20, R2, 0x96, !PT ;  /* 0x00000014070c7c12 */ /* 0x000fe4000f8e9602 */
[----:B------:R-:W-:-:S04]  /*0510*/  @P4 LOP3.LUT R17, R17, 0x400, RZ, 0xfc, !PT ;  /* 0x0000040011114812 */ /* 0x000fc800078efcff */
[----:B------:R-:W-:-:S04]  /*0520*/  LOP3.LUT R17, R17, 0xfffffdff, RZ, 0xc0, !PT ;  /* 0xfffffdff11117812 */ /* 0x000fc800078ec0ff */
[----:B------:R-:W-:-:S04]  /*0530*/  @P3 LOP3.LUT R17, R17, 0x200, RZ, 0xfc, !PT ;  /* 0x0000020011113812 */ /* 0x000fc800078efcff */
[----:B------:R-:W-:-:S04]  /*0540*/  LOP3.LUT R17, R17, 0xfffffeff, RZ, 0xc0, !PT ;  /* 0xfffffeff11117812 */ /* 0x000fc800078ec0ff */
[----:B------:R-:W-:Y:S01]  /*0550*/  @P2 LOP3.LUT R17, R17, 0x100, RZ, 0xfc, !PT ;  /* 0x0000010011112812 */ /* 0x000fe200078efcff */
        /* <DEDUP_REMOVED lines=15> */
[----:B------:R-:W-:-:S03]  /*0650*/  LOP3.LUT R0, R0, 0x80, RZ, 0xfc, !PT ;  /* 0x0000008000007812 */ /* 0x000fc600078efcff */
.L_x_12330:
[----:B------:R-:W-:Y:S05]  /*0660*/  BSYNC B0 ;  /* 0x0000000000007941 */ /* 0x000fea0003800000 */
.L_x_12329:
        /* <DEDUP_REMOVED lines=17> */
.L_x_12332:
[----:B------:R-:W-:Y:S05]  /*0780*/  BSYNC B0 ;  /* 0x0000000000007941 */ /* 0x000fea0003800000 */
.L_x_12331:
        /* <DEDUP_REMOVED lines=17> */
.L_x_12334:
[----:B------:R-:W-:Y:S05]  /*08a0*/  BSYNC B0 ;  /* 0x0000000000007941 */ /* 0x000fea0003800000 */
.L_x_12333:
        /* <DEDUP_REMOVED lines=17> */
.L_x_12336:
[----:B------:R-:W-:Y:S05]  /*09c0*/  BSYNC B0 ;  /* 0x0000000000007941 */ /* 0x000fea0003800000 */
.L_x_12335:
        /* <DEDUP_REMOVED lines=17> */
.L_x_12338:
[----:B------:R-:W-:Y:S05]  /*0ae0*/  BSYNC B0 ;  /* 0x0000000000007941 */ /* 0x000fea0003800000 */
.L_x_12337:
        /* <DEDUP_REMOVED lines=25> */
.L_x_12340:
[----:B------:R-:W-:Y:S05]  /*0c80*/  BSYNC B0 ;  /* 0x0000000000007941 */ /* 0x000fea0003800000 */
.L_x_12339:
        /* <DEDUP_REMOVED lines=11> */
[----:B------:R-:W-:Y:S01]  /*0d40*/  ISETP.NE.U32.AND P0, PT, RZ, c[0x0][0x218], PT ;  /* 0x00008600ff007a0c */ /* 0x000fe20003f05070 */
[----:B------:R-:W-:Y:S01]  /*0d50*/  CS2R R54, SRZ ;  /* 0x0000000000367805 */ /* 0x000fe2000001ff00 */
[----:B------:R-:W-:Y:S01]  /*0d60*/  CS2R R52, SRZ ;  /* 0x0000000000347805 */ /* 0x000fe2000001ff00 */
[----:B------:R-:W-:Y:S01]  /*0d70*/  CS2R R50, SRZ ;  /* 0x0000000000327805 */ /* 0x000fe2000001ff00 */
[----:B------:R-:W-:Y:S01]  /*0d80*/  ISETP.NE.AND.EX P0, PT, RZ, c[0x0][0x21c], PT, P0 ;  /* 0x00008700ff007a0c */ /* 0x000fe20003f05300 */
[----:B0-----:R-:W-:Y:S01]  /*0d90*/  IMAD.MOV.U32 R3, RZ, RZ, 0x20 ;  /* 0x00000020ff037424 */ /* 0x001fe200078e00ff */
[----:B------:R-:W-:-:S03]  /*0da0*/  CS2R R48, SRZ ;  /* 0x0000000000307805 */ /* 0x000fc6000001ff00 */
[----:B------:R-:W-:-:S05]  /*0db0*/  IMAD.WIDE.U32 R2, R0, R3, c[0x0][0x1b0] ;  /* 0x00006c0000027625 */ /* 0x000fca00078e0003 */
[----:B------:R0:W5:Y:S03]  /*0dc0*/  LDG.E.128 R44, [R2.64] ;  /* 0x00000006022c7981 */ /* 0x000166000c1e1d00 */
[C---:B------:R-:W-:Y:S01]  /*0dd0*/  @P0 LEA R4, P1, R0.reuse, c[0x0][0x218], 0x5 ;  /* 0x0000860000040a11 */ /* 0x040fe200078228ff */
[----:B------:R0:W5:Y:S03]  /*0de0*/  LDG.E.128 R40, [R2.64+0x10] ;  /* 0x0000100602287981 */ /* 0x000166000c1e1d00 */
[----:B------:R-:W-:-:S05]  /*0df0*/  @P0 LEA.HI.X R5, R0, c[0x0][0x21c], RZ, 0x5, P1 ;  /* 0x0000870000050a11 */ /* 0x000fca00008f2cff */
[----:B------:R0:W5:Y:S04]  /*0e00*/  @P0 LDG.E.128 R52, [R4.64] ;  /* 0x0000000604340981 */ /* 0x000168000c1e1d00 */
[----:B------:R0:W5:Y:S02]  /*0e10*/  @P0 LDG.E.128 R48, [R4.64+0x10] ;  /* 0x0000100604300981 */ /* 0x000164000c1e1d00 */
.L_x_12342:
[----:B------:R-:W-:Y:S05]  /*0e20*/  BSYNC B0 ;  /* 0x0000000000007941 */ /* 0x000fea0003800000 */
.L_x_12341:
[----:B------:R-:W-:Y:S02]  /*0e30*/  ISETP.GE.AND P0, PT, R16, c[0x0][0x164], PT ;  /* 0x0000590010007a0c */ /* 0x000fe40003f06270 */
[----:B------:R-:W-:Y:S02]  /*0e40*/  LOP3.LUT R6, R13, UR23, R6, 0x96, !PT ;  /* 0x000000170d067c12 */ /* 0x000fe4000f8e9606 */
[----:B------:R-:W-:-:S09]  /*0e50*/  LOP3.LUT R8, R11, UR24, R8, 0x96, !PT ;  /* 0x000000180b087c12 */ /* 0x000fd2000f8e9608 */
[----:B------:R-:W-:Y:S05]  /*0e60*/  @P0 EXIT ;  /* 0x000000000000094d */ /* 0x000fea0003800000 */
[----:B------:R-:W-:Y:S01]  /*0e70*/  SHF.R.S32.HI R14, RZ, 0x3, R14 ;  /* 0x00000003ff0e7819 */ /* 0x000fe2000001140e */
[C---:B0-----:R-:W-:Y:S01]  /*0e80*/  IMAD.SHL.U32 R4, R22.reuse, 0x20, RZ ;  /* 0x0000002016047824 */ /* 0x041fe200078e00ff */
[----:B------:R-:W-:Y:S01]  /*0e90*/  LOP3.LUT R3, R22, 0x60, RZ, 0xc0, !PT ;  /* 0x0000006016037812 */ /* 0x000fe200078ec0ff */
[----:B------:R-:W-:Y:S01]  /*0ea0*/  IMAD.HI.U32 R13, R6, -0x2daee0ad, RZ ;  /* 0xd2511f53060d7827 */ /* 0x000fe200078e00ff */
[----:B------:R-:W-:Y:S01]  /*0eb0*/  LOP3.LUT R0, R14, 0x7f, RZ, 0xc0, !PT ;  /* 0x0000007f0e007812 */ /* 0x000fe200078ec0ff */
[----:B------:R-:W-:Y:S01]  /*0ec0*/  ULDC.U8 UR8, c[0x0][0x1f0] ;  /* 0x00007c0000087ab9 */ /* 0x000fe20000000000 */
[----:B------:R-:W-:Y:S01]  /*0ed0*/  SHF.R.U32.HI R14, RZ, 0x2, R14 ;  /* 0x00000002ff0e7819 */ /* 0x000fe2000001160e */
[----:B------:R-:W-:Y:S01]  /*0ee0*/  IMAD R12, R8, -0x326172a9, RZ ;  /* 0xcd9e8d57080c7824 */ /* 0x000fe200078e02ff */
[----:B------:R-:W-:Y:S01]  /*0ef0*/  LOP3.LUT R5, R4, 0x3e0, RZ, 0xc0, !PT ;  /* 0x000003e004057812 */ /* 0x000fe200078ec0ff */
[----:B------:R-:W-:Y:S01]  /*0f00*/  IMAD.IADD R3, R0, 0x1, -R3 ;  /* 0x0000000100037824 */ /* 0x000fe200078e0a03 */
[----:B------:R-:W-:Y:S01]  /*0f10*/  LOP3.LUT R2, R14, 0x3fffffe0, RZ, 0xc0, !PT ;  /* 0x3fffffe00e027812 */ /* 0x000fe200078ec0ff */
[----:B------:R-:W-:Y:S01]  /*0f20*/  IMAD R4, R15, -0x326172a9, RZ ;  /* 0xcd9e8d570f047824 */ /* 0x000fe200078e02ff */
[----:B------:R-:W-:Y:S01]  /*0f30*/  LOP3.LUT R11, R23, 0x3, RZ, 0xc0, !PT ;  /* 0x00000003170b7812 */ /* 0x000fe200078ec0ff */
[----:B------:R-:W-:Y:S01]  /*0f40*/  IMAD.IADD R5, R0, 0x1, -R5 ;  /* 0x0000000100057824 */ /* 0x000fe200078e0a05 */
[----:B------:R-:W-:Y:S01]  /*0f50*/  IMNMX R3, RZ, R3, !PT ;  /* 0x00000003ff037217 */ /* 0x000fe20007800200 */
[----:B------:R-:W-:-:S02]  /*0f60*/  IMAD R0, R10, -0x2daee0ad, RZ ;  /* 0xd2511f530a007824 */ /* 0x000fc400078e02ff */
[----:B------:R-:W-:Y:S01]  /*0f70*/  IMAD.HI.U32 R15, R8, -0x326172a9, RZ ;  /* 0xcd9e8d57080f7827 */ /* 0x000fe200078e00ff */
[----:B------:R-:W-:Y:S02]  /*0f80*/  IMNMX R3, R3, 0x20, PT ;  /* 0x0000002003037817 */ /* 0x000fe40003800200 */
[----:B------:R-:W-:Y:S01]  /*0f90*/  IMNMX R5, RZ, R5, !PT ;  /* 0x00000005ff057217 */ /* 0x000fe20007800200 */
[----:B------:R-:W-:Y:S01]  /*0fa0*/  IMAD R10, R6, -0x2daee0ad, RZ ;  /* 0xd2511f53060a7824 */ /* 0x000fe200078e02ff */
[----:B------:R-:W-:Y:S01]  /*0fb0*/  LOP3.LUT R13, R13, UR26, R0, 0x96, !PT ;  /* 0x0000001a0d0d7c12 */ /* 0x000fe2000f8e9600 */
[----:B------:R-:W-:Y:S01]  /*0fc0*/  IMAD.IADD R3, R3, 0x1, R2 ;  /* 0x0000000103037824 */ /* 0x000fe200078e0202 */
[----:B------:R-:W-:Y:S01]  /*0fd0*/  IMNMX R5, R5, 0x20, PT ;  /* 0x0000002005057817 */ /* 0x000fe20003800200 */
[----:B------:R-:W-:Y:S01]  /*0fe0*/  IMAD.MOV.U32 R0, RZ, RZ, 0x1 ;  /* 0x00000001ff007424 */ /* 0x000fe200078e00ff */
[----:B------:R-:W-:Y:S01]  /*0ff0*/  LOP3.LUT R15, R15, UR25, R4, 0x96, !PT ;  /* 0x000000190f0f7c12 */ /* 0x000fe2000f8e9604 */
[----:B------:R-:W-:-:S02]  /*1000*/  IMAD.SHL.U32 R3, R3, 0x8, RZ ;  /* 0x0000000803037824 */ /* 0x000fc400078e00ff */
[----:B------:R-:W-:Y:S01]  /*1010*/  IMAD.IADD R5, R2, 0x1, R5 ;  /* 0x0000000102057824 */ /* 0x000fe200078e0205 */
[----:B------:R-:W-:Y:S01]  /*1020*/  PRMT R8, R0, 0x7610, R8 ;  /* 0x0000761000087816 */ /* 0x000fe20000000008 */
[----:B------:R-:W-:Y:S02]  /*1030*/  IMAD.MOV.U32 R9, RZ, RZ, RZ ;  /* 0x000000ffff097224 */ /* 0x000fe400078e00ff */
[----:B------:R-:W0:Y:S01]  /*1040*/  I2F.U32 R3, R3 ;  /* 0x0000000300037306 */ /* 0x000e220000201000 */
[----:B------:R-:W-:-:S07]  /*1050*/  IMAD.SHL.U32 R7, R5, 0x8, RZ ;  /* 0x0000000805077824 */ /* 0x000fce00078e00ff */
[----:B0-----:R0:W1:Y:S02]  /*1060*/  MUFU.RCP R14, R3 ;  /* 0x00000003000e7308 */ /* 0x0010640000001000 */
.L_x_13276:
        /* <DEDUP_REMOVED lines=36> */
.L_x_12346:
[----:B--2---:R-:W-:Y:S02]  /*12b0*/  IMAD.MOV.U32 R157, RZ, RZ, R12 ;  /* 0x000000ffff9d7224 */ /* 0x004fe400078e000c */
.L_x_12347:
[----:B------:R-:W-:Y:S05]  /*12c0*/  BSYNC B1 ;  /* 0x0000000000017941 */ /* 0x000fea0003800000 */
.L_x_12345:
        /* <DEDUP_REMOVED lines=16> */
.L_x_12351:
[----:B------:R-:W-:Y:S05]  /*13d0*/  BSYNC B2 ;  /* 0x0000000000027941 */ /* 0x000fea0003800000 */
.L_x_12350:
        /* <DEDUP_REMOVED lines=41> */
[----:B------:R-:W-:Y:S02]  /*1670*/  LOP3.LUT R13, R11, UR26, R208, 0x96, !PT ;  /* 0x0000001a0b0d7c12 */ /* 0x000fe4000f8e96d0 */
.L_x_12349:
[----:B------:R-:W-:Y:S05]  /*1680*/  BSYNC B1 ;  /* 0x0000000000017941 */ /* 0x000fea0003800000 */
.L_x_12348:
[----:B------:R-:W2:Y:S01]  /*1690*/  I2F.U32 R5, R157 ;  /* 0x0000009d00057306 */ /* 0x000ea20000201000 */
[----:B------:R-:W-:Y:S01]  /*16a0*/  IMAD.MOV.U32 R190, RZ, RZ, 0x2f800000 ;  /* 0x2f800000ffbe7424 */ /* 0x000fe200078e00ff */
[----:B------:R-:W-:Y:S02]  /*16b0*/  ISETP.NE.U32.AND P1, PT, RZ, c[0x0][0x178], PT ;  /* 0x00005e00ff007a0c */ /* 0x000fe40003f25070 */
[----:B-----5:R-:W-:Y:S02]  /*16c0*/  PRMT R11, RZ, 0x5410, R152 ;  /* 0x00005410ff0b7816 */ /* 0x020fe40000000098 */
[----:B------:R-:W-:Y:S02]  /*16d0*/  ISETP.NE.AND.EX P1, PT, RZ, c[0x0][0x17c], PT, P1 ;  /* 0x00005f00ff007a0c */ /* 0x000fe40003f25310 */
[----:B------:R-:W-:Y:S01]  /*16e0*/  LOP3.LUT R17, R17, 0xfffffff7, RZ, 0xc0, !PT ;  /* 0xfffffff711117812 */ /* 0x000fe200078ec0ff */
        /* <DEDUP_REMOVED lines=12> */
.L_x_12352:
        /* <DEDUP_REMOVED lines=12> */
.L_x_12355:
[----:B------:R-:W-:Y:S02]  /*1870*/  IMAD.MOV.U32 R157, RZ, RZ, R12 ;  /* 0x000000ffff9d7224 */ /* 0x000fe400078e000c */
.L_x_12356:
[----:B------:R-:W-:Y:S05]  /*1880*/  BSYNC B1 ;  /* 0x0000000000017941 */ /* 0x000fea0003800000 */
.L_x_12354:
        /* <DEDUP_REMOVED lines=16> */
.L_x_12360:
[----:B------:R-:W-:Y:S05]  /*1990*/  BSYNC B2 ;  /* 0x0000000000027941 */ /* 0x000fea0003800000 */
.L_x_12359:
        /* <DEDUP_REMOVED lines=41> */
[----:B------:R-:W-:Y:S02]  /*1c30*/  IMAD.MOV.U32 R11, RZ, RZ, RZ ;  /* 0x000000ffff0b7224 */ /* 0x000fe400078e00ff */
.L_x_12358:
[----:B------:R-:W-:Y:S05]  /*1c40*/  BSYNC B1 ;  /* 0x0000000000017941 */ /* 0x000fea0003800000 */
.L_x_12357:
[----:B------:R-:W2:Y:S02]  /*1c50*/  I2F.U32 R157, R157 ;  /* 0x0000009d009d7306 */ /* 0x000ea40000201000 */
[----:B--2---:R-:W-:Y:S01]  /*1c60*/  FFMA.FTZ R4, R157, R190, 1.1641532182693481445e-10 ;  /* 0x2f0000009d047423 */ /* 0x004fe200000100be */
        /* <DEDUP_REMOVED lines=8> */
.L_x_12353:
        /* <DEDUP_REMOVED lines=12> */
.L_x_12362:
[----:B------:R-:W-:Y:S02]  /*1db0*/  IMAD.MOV.U32 R157, RZ, RZ, R12 ;  /* 0x000000ffff9d7224 */ /* 0x000fe400078e000c */
.L_x_12363:
[----:B------:R-:W-:Y:S05]  /*1dc0*/  BSYNC B1 ;  /* 0x0000000000017941 */ /* 0x000fea0003800000 */
.L_x_12361:
        /* <DEDUP_REMOVED lines=16> */
.L_x_12367:
[----:B------:R-:W-:Y:S05]  /*1ed0*/  BSYNC B2 ;  /* 0x0000000000027941 */ /* 0x000fea0003800000 */
.L_x_12366:
        /* <DEDUP_REMOVED lines=42> */
.L_x_12365:
[----:B------:R-:W-:Y:S05]  /*2180*/  BSYNC B1 ;  /* 0x0000000000017941 */ /* 0x000fea0003800000 */
.L_x_12364:
[----:B------:R-:W2:Y:S01]  /*2190*/  I2F.U32 R11, R157 ;  /* 0x0000009d000b7306 */ /* 0x000ea20000201000 */
[----:B------:R-:W-:Y:S02]  /*21a0*/  PRMT R152, RZ, 0x7610, R152 ;  /* 0x00007610ff987816 */ /* 0x000fe40000000098 */
[----:B------:R-:W-:-:S03]  /*21b0*/  LOP3.LUT R17, R17, 0xfffffffb, RZ, 0xc0, !PT ;  /* 0xfffffffb11117812 */ /* 0x000fc600078ec0ff */
        /* <DEDUP_REMOVED lines=12> */
.L_x_12368:
        /* <DEDUP_REMOVED lines=12> */
.L_x_12371:
[----:B------:R-:W-:Y:S02]  /*2340*/  IMAD.MOV.U32 R152, RZ, RZ, R12 ;  /* 0x000000ffff987224 */ /* 0x000fe400078e000c */
.L_x_12372:
[----:B------:R-:W-:Y:S05]  /*2350*/  BSYNC B1 ;  /* 0x0000000000017941 */ /* 0x000fea0003800000 */
.L_x_12370:
        /* <DEDUP_REMOVED lines=12> */
[----:B0-----:R-:W-:Y:S02]  /*2420*/  @!P2 IADD3 R3, R9, 0x1, RZ ;  /* 0x000000010903a810 */ /* 0x001fe40007ffe0ff */
[----:B------:R-:W-:-:S13]  /*2430*/  ISETP.NE.AND P3, PT, R21, RZ, !P2 ;  /* 0x000000ff1500720c */ /* 0x000fda0005765270 */
[----:B------:R-:W-:-:S04]  /*2440*/  @P3 IMAD.MOV R3, RZ, RZ, R9 ;  /* 0x000000ffff033224 */ /* 0x000fc800078e0209 */
[----:B------:R-:W-:Y:S02]  /*2450*/  @!P2 IMAD.MOV.U32 R9, RZ, RZ, R3 ;  /* 0x000000ffff09a224 */ /* 0x000fe400078e0003 */
.L_x_12376:
[----:B------:R-:W-:Y:S05]  /*2460*/  BSYNC B2 ;  /* 0x0000000000027941 */ /* 0x000fea0003800000 */
.L_x_12375:
[----:B------:R-:W-:Y:S01]  /*2470*/  IMAD.HI.U32 R10, R21, -0x326172a9, RZ ;  /* 0xcd9e8d57150a7827 */ /* 0x000fe200078e00ff */
[----:B------:R-:W-:-:S03]  /*2480*/  LOP3.LUT R11, R12, UR5, R9, 0x96, !PT ;  /* 0x000000050c0b7c12 */ /* 0x000fc6000f8e9609 */
[----:B0-----:R-:W-:Y:S01]  /*2490*/  IMAD R3, R21, -0x326172a9, RZ ;  /* 0xcd9e8d5715037824 */ /* 0x001fe200078e02ff */
        /* <DEDUP_REMOVED lines=39> */
.L_x_12374:
[----:B------:R-:W-:Y:S05]  /*2710*/  BSYNC B1 ;  /* 0x0000000000017941 */ /* 0x000fea0003800000 */
.L_x_12373:
[----:B0-----:R0:W2:Y:S02]  /*2720*/  I2F.U32 R3, R152 ;  /* 0x0000009800037306 */ /* 0x0010a40000201000 */
[----:B0-----:R-:W-:-:S05]  /*2730*/  PRMT R152, RZ, 0x7610, R36 ;  /* 0x00007610ff987816 */ /* 0x001fca0000000024 */
[----:B------:R-:W-:Y:S02]  /*2740*/  FMUL.FTZ R157, R152, c[0x0][0x1e8] ;  /* 0x00007a00989d7a20 */ /* 0x000fe40000410000 */
[----:B--2---:R-:W-:-:S05]  /*2750*/  FFMA.FTZ R3, R3, R190, 1.1641532182693481445e-10 ;  /* 0x2f00000003037423 */ /* 0x004fca00000100be */
[----:B------:R-:W-:-:S04]  /*2760*/  FSETP.GTU.FTZ.AND P2, PT, R3, c[0x0][0x1e4], PT ;  /* 0x0000790003007a0b */ /* 0x000fc80003f5c000 */
[----:B------:R-:W-:Y:S02]  /*2770*/  FSEL R157, R157, RZ, !P2 ;  /* 0x000000ff9d9d7208 */ /* 0x000fe40005000000 */
[----:B------:R-:W-:-:S03]  /*2780*/  SEL R3, RZ, 0x1, P2 ;  /* 0x00000001ff037807 */ /* 0x000fc60001000000 */
[----:B------:R-:W-:Y:S01]  /*2790*/  FADD.FTZ R158, R157, R158 ;  /* 0x0000009e9d9e7221 */ /* 0x000fe20000010000 */
[----:B------:R-:W-:-:S05]  /*27a0*/  @P0 PRMT R157, RZ, 0x7610, R32 ;  /* 0x00007610ff9d0816 */ /* 0x000fca0000000020 */
[----:B------:R-:W-:Y:S02]  /*27b0*/  @P0 FADD.FTZ R158, R157, R158 ;  /* 0x0000009e9d9e0221 */ /* 0x000fe40000010000 */
.L_x_12369:
        /* <DEDUP_REMOVED lines=12> */
.L_x_12378:
[----:B------:R-:W-:Y:S02]  /*2880*/  IMAD.MOV.U32 R152, RZ, RZ, R12 ;  /* 0x000000ffff987224 */ /* 0x000fe400078e000c */
.L_x_12379:
[----:B------:R-:W-:Y:S05]  /*2890*/  BSYNC B1 ;  /* 0x0000000000017941 */ /* 0x000fea0003800000 */
.L_x_12377:
        /* <DEDUP_REMOVED lines=16> */
.L_x_12383:
[----:B------:R-:W-:Y:S05]  /*29a0*/  BSYNC B2 ;  /* 0x0000000000027941 */ /* 0x000fea0003800000 */
.L_x_12382:
        /* <DEDUP_REMOVED lines=42> */
.L_x_12381:
[----:B------:R-:W-:Y:S05]  /*2c50*/  BSYNC B1 ;  /* 0x0000000000017941 */ /* 0x000fea0003800000 */
.L_x_12380:
[----:B------:R2:W3:Y:S01]  /*2c60*/  I2F.U32 R11, R152 ;  /* 0x00000098000b7306 */ /* 0x0004e20000201000 */
[----:B------:R-:W-:Y:S02]  /*2c70*/  LOP3.LUT R17, R17, 0xfffffffd, RZ, 0xc0, !PT ;  /* 0xfffffffd11117812 */ /* 0x000fe400078ec0ff */
[----:B--2---:R-:W-:-:S05]  /*2c80*/  PRMT R152, RZ, 0x5410, R153 ;  /* 0x00005410ff987816 */ /* 0x004fca0000000099 */
[----:B------:R-:W-:Y:S02]  /*2c90*/  FMUL.FTZ R157, R152, c[0x0][0x1e8] ;  /* 0x00007a00989d7a20 */ /* 0x000fe40000410000 */
[----:B---3--:R-:W-:-:S05]  /*2ca0*/  FFMA.FTZ R11, R11, R190, 1.1641532182693481445e-10 ;  /* 0x2f0000000b0b7423 */ /* 0x008fca00000100be */
        /* <DEDUP_REMOVED lines=10> */
.L_x_12384:
        /* <DEDUP_REMOVED lines=12> */
.L_x_12387:
[----:B------:R-:W-:Y:S02]  /*2e10*/  IMAD.MOV.U32 R152, RZ, RZ, R12 ;  /* 0x000000ffff987224 */ /* 0x000fe400078e000c */
.L_x_12388:
[----:B------:R-:W-:Y:S05]  /*2e20*/  BSYNC B1 ;  /* 0x0000000000017941 */ /* 0x000fea0003800000 */
.L_x_12386:
        /* <DEDUP_REMOVED lines=16> */
.L_x_12392:
[----:B------:R-:W-:Y:S05]  /*2f30*/  BSYNC B2 ;  /* 0x0000000000027941 */ /* 0x000fea0003800000 */
.L_x_12391:
        /* <DEDUP_REMOVED lines=42> */
.L_x_12390:
[----:B------:R-:W-:Y:S05]  /*31e0*/  BSYNC B1 ;  /* 0x0000000000017941 */ /* 0x000fea0003800000 */
.L_x_12389:
[----:B------:R2:W3:Y:S01]  /*31f0*/  I2F.U32 R173, R152 ;  /* 0x0000009800ad7306 */ /* 0x0004e20000201000 */
[----:B------:R-:W-:-:S05]  /*3200*/  PRMT R2, RZ, 0x5410, R37 ;  /* 0x00005410ff027816 */ /* 0x000fca0000000025 */
[----:B------:R-:W-:Y:S01]  /*3210*/  FMUL.FTZ R2, R2, c[0x0][0x1e8] ;  /* 0x00007a0002027a20 */ /* 0x000fe20000410000 */
[----:B--2---:R-:W-:Y:S01]  /*3220*/  @P0 PRMT R152, RZ, 0x5410, R33 ;  /* 0x00005410ff980816 */ /* 0x004fe20000000021 */
[----:B---3--:R-:W-:-:S05]  /*3230*/  FFMA.FTZ R173, R173, R190, 1.1641532182693481445e-10 ;  /* 0x2f000000adad7423 */ /* 0x008fca00000100be */
[----:B------:R-:W-:-:S04]  /*3240*/  FSETP.GTU.FTZ.AND P2, PT, R173, c[0x0][0x1e4], PT ;  /* 0x00007900ad007a0b */ /* 0x000fc80003f5c000 */
[----:B------:R-:W-:Y:S02]  /*3250*/  FSEL R174, R2, RZ, !P2 ;  /* 0x000000ff02ae7208 */ /* 0x000fe40005000000 */
[----:B------:R-:W-:-:S03]  /*3260*/  SEL R2, RZ, 0x1, P2 ;  /* 0x00000001ff027807 */ /* 0x000fc60001000000 */
[----:B------:R-:W-:-:S04]  /*3270*/  FADD.FTZ R157, R174, R157 ;  /* 0x0000009dae9d7221 */ /* 0x000fc80000010000 */
[----:B------:R-:W-:Y:S02]  /*3280*/  @P0 FADD.FTZ R157, R152, R157 ;  /* 0x0000009d989d0221 */ /* 0x000fe40000010000 */
.L_x_12385:
        /* <DEDUP_REMOVED lines=12> */
.L_x_12394:
[----:B------:R-:W-:Y:S02]  /*3350*/  IMAD.MOV.U32 R152, RZ, RZ, R12 ;  /* 0x000000ffff987224 */ /* 0x000fe400078e000c */
.L_x_12395:
[----:B------:R-:W-:Y:S05]  /*3360*/  BSYNC B1 ;  /* 0x0000000000017941 */ /* 0x000fea0003800000 */
.L_x_12393:
        /* <DEDUP_REMOVED lines=16> */
.L_x_12399:
[----:B------:R-:W-:Y:S05]  /*3470*/  BSYNC B2 ;  /* 0x0000000000027941 */ /* 0x000fea0003800000 */
.L_x_12398:
        /* <DEDUP_REMOVED lines=42> */
.L_x_12397:
[----:B------:R-:W-:Y:S05]  /*3720*/  BSYNC B1 ;  /* 0x0000000000017941 */ /* 0x000fea0003800000 */
.L_x_12396:
        /* <DEDUP_REMOVED lines=15> */
.L_x_12400:
        /* <DEDUP_REMOVED lines=12> */
.L_x_12403:
[----:B------:R-:W-:Y:S02]  /*38e0*/  IMAD.MOV.U32 R173, RZ, RZ, R12 ;  /* 0x000000ffffad7224 */ /* 0x000fe400078e000c */
.L_x_12404:
[----:B------:R-:W-:Y:S05]  /*38f0*/  BSYNC B1 ;  /* 0x0000000000017941 */ /* 0x000fea0003800000 */
.L_x_12402:
        /* <DEDUP_REMOVED lines=16> */
.L_x_12408:
[----:B------:R-:W-:Y:S05]  /*3a00*/  BSYNC B2 ;  /* 0x0000000000027941 */ /* 0x000fea0003800000 */
.L_x_12407:
        /* <DEDUP_REMOVED lines=42> */
.L_x_12406:
[----:B------:R-:W-:Y:S05]  /*3cb0*/  BSYNC B1 ;  /* 0x0000000000017941 */ /* 0x000fea0003800000 */
.L_x_12405:
[----:B------:R-:W2:Y:S01]  /*3cc0*/  I2F.U32 R153, R173 ;  /* 0x000000ad00997306 */ /* 0x000ea20000201000 */
[----:B------:R-:W-:-:S05]  /*3cd0*/  PRMT R0, RZ, 0x7610, R37 ;  /* 0x00007610ff007816 */ /* 0x000fca0000000025 */
        /* <DEDUP_REMOVED lines=8> */
.L_x_12401:
        /* <DEDUP_REMOVED lines=12> */
.L_x_12410:
[----:B------:R-:W-:Y:S02]  /*3e20*/  IMAD.MOV.U32 R185, RZ, RZ, R12 ;  /* 0x000000ffffb97224 */ /* 0x000fe400078e000c */
.L_x_12411:
[----:B------:R-:W-:Y:S05]  /*3e30*/  BSYNC B1 ;  /* 0x0000000000017941 */ /* 0x000fea0003800000 */
.L_x_12409:
        /* <DEDUP_REMOVED lines=16> */
.L_x_12415:
[----:B------:R-:W-:Y:S05]  /*3f40*/  BSYNC B2 ;  /* 0x0000000000027941 */ /* 0x000fea0003800000 */
.L_x_12414:
        /* <DEDUP_REMOVED lines=42> */
.L_x_12413:
[----:B------:R-:W-:Y:S05]  /*41f0*/  BSYNC B1 ;  /* 0x0000000000017941 */ /* 0x000fea0003800000 */
.L_x_12412:
[----:B------:R-:W2:Y:S01]  /*4200*/  I2F.U32 R11, R185 ;  /* 0x000000b9000b7306 */ /* 0x000ea20000201000 */
[----:B------:R-:W-:-:S05]  /*4210*/  PRMT R153, RZ, 0x5410, R154 ;  /* 0x00005410ff997816 */ /* 0x000fca000000009a */
[----:B------:R-:W-:Y:S02]  /*4220*/  FMUL.FTZ R153, R153, c[0x0][0x1e8] ;  /* 0x00007a0099997a20 */ /* 0x000fe40000410000 */
[----:B--2---:R-:W-:-:S05]  /*4230*/  FFMA.FTZ R11, R11, R190, 1.1641532182693481445e-10 ;  /* 0x2f0000000b0b7423 */ /* 0x004fca00000100be */
        /* <DEDUP_REMOVED lines=9> */
.L_x_12416:
        /* <DEDUP_REMOVED lines=12> */
.L_x_12419:
[----:B------:R-:W-:Y:S02]  /*4390*/  IMAD.MOV.U32 R185, RZ, RZ, R12 ;  /* 0x000000ffffb97224 */ /* 0x000fe400078e000c */
.L_x_12420:
[----:B------:R-:W-:Y:S05]  /*43a0*/  BSYNC B1 ;  /* 0x0000000000017941 */ /* 0x000fea0003800000 */
.L_x_12418:
        /* <DEDUP_REMOVED lines=16> */
.L_x_12424:
[----:B------:R-:W-:Y:S05]  /*44b0*/  BSYNC B2 ;  /* 0x0000000000027941 */ /* 0x000fea0003800000 */
.L_x_12423:
        /* <DEDUP_REMOVED lines=42> */
.L_x_12422:
[----:B------:R-:W-:Y:S05]  /*4760*/  BSYNC B1 ;  /* 0x0000000000017941 */ /* 0x000fea0003800000 */
.L_x_12421:
        /* <DEDUP_REMOVED lines=10> */
.L_x_12417:
        /* <DEDUP_REMOVED lines=12> */
.L_x_12426:
[----:B------:R-:W-:Y:S02]  /*48d0*/  IMAD.MOV.U32 R185, RZ, RZ, R12 ;  /* 0x000000ffffb97224 */ /* 0x000fe400078e000c */
.L_x_12427:
[----:B------:R-:W-:Y:S05]  /*48e0*/  BSYNC B1 ;  /* 0x0000000000017941 */ /* 0x000fea0003800000 */
.L_x_12425:
        /* <DEDUP_REMOVED lines=16> */
.L_x_12431:
[----:B------:R-:W-:Y:S05]  /*49f0*/  BSYNC B2 ;  /* 0x0000000000027941 */ /* 0x000fea0003800000 */
.L_x_12430:
        /* <DEDUP_REMOVED lines=42> */
.L_x_12429:
[----:B------:R-:W-:Y:S05]  /*4ca0*/  BSYNC B1 ;  /* 0x0000000000017941 */ /* 0x000fea0003800000 */
.L_x_12428:
        /* <DEDUP_REMOVED lines=13> */
.L_x_12432:
        /* <DEDUP_REMOVED lines=12> */
.L_x_12435:
[----:B------:R-:W-:Y:S02]  /*4e40*/  IMAD.MOV.U32 R154, RZ, RZ, R12 ;  /* 0x000000ffff9a7224 */ /* 0x000fe400078e000c */
.L_x_12436:
[----:B------:R-:W-:Y:S05]  /*4e50*/  BSYNC B1 ;  /* 0x0000000000017941 */ /* 0x000fea0003800000 */
.L_x_12434:
        /* <DEDUP_REMOVED lines=16> */
.L_x_12440:
[----:B------:R-:W-:Y:S05]  /*4f60*/  BSYNC B2 ;  /* 0x0000000000027941 */ /* 0x000fea0003800000 */
.L_x_12439:
        /* <DEDUP_REMOVED lines=42> */
.L_x_12438:
[----:B------:R-:W-:Y:S05]  /*5210*/  BSYNC B1 ;  /* 0x0000000000017941 */ /* 0x000fea0003800000 */
.L_x_12437:
        /* <DEDUP_REMOVED lines=10> */
.L_x_12433:
        /* <DEDUP_REMOVED lines=12> */
.L_x_12442:
[----:B------:R-:W-:Y:S02]  /*5380*/  IMAD.MOV.U32 R154, RZ, RZ, R12 ;  /* 0x000000ffff9a7224 */ /* 0x000fe400078e000c */
.L_x_12443:
[----:B------:R-:W-:Y:S05]  /*5390*/  BSYNC B1 ;  /* 0x0000000000017941 */ /* 0x000fea0003800000 */
.L_x_12441:
        /* <DEDUP_REMOVED lines=16> */
.L_x_12447:
[----:B------:R-:W-:Y:S05]  /*54a0*/  BSYNC B2 ;  /* 0x0000000000027941 */ /* 0x000fea0003800000 */
.L_x_12446:
        /* <DEDUP_REMOVED lines=42> */
.L_x_12445:
[----:B------:R-:W-:Y:S05]  /*5750*/  BSYNC B1 ;  /* 0x0000000000017941 */ /* 0x000fea0003800000 */
.L_x_12444:
        /* <DEDUP_REMOVED lines=13> */
.L_x_12448:
        /* <DEDUP_REMOVED lines=12> */
.L_x_12451:
[----:B------:R-:W-:Y:S02]  /*58f0*/  IMAD.MOV.U32 R154, RZ, RZ, R12 ;  /* 0x000000ffff9a7224 */ /* 0x000fe400078e000c */
.L_x_12452:
[----:B------:R-:W-:Y:S05]  /*5900*/  BSYNC B1 ;  /* 0x0000000000017941 */ /* 0x000fea0003800000 */
.L_x_12450:
        /* <DEDUP_REMOVED lines=16> */
.L_x_12456:
[----:B------:R-:W-:Y:S05]  /*5a10*/  BSYNC B2 ;  /* 0x0000000000027941 */ /* 0x000fea0003800000 */
.L_x_12455:
        /* <DEDUP_REMOVED lines=42> */
.L_x_12454:
[----:B------:R-:W-:Y:S05]  /*5cc0*/  BSYNC B1 ;  /* 0x0000000000017941 */ /* 0x000fea0003800000 */
.L_x_12453:
        /* <DEDUP_REMOVED lines=10> */
.L_x_12449:
        /* <DEDUP_REMOVED lines=12> */
.L_x_12458:
[----:B------:R-:W-:Y:S02]  /*5e30*/  IMAD.MOV.U32 R154, RZ, RZ, R12 ;  /* 0x000000ffff9a7224 */ /* 0x000fe400078e000c */
.L_x_12459:
[----:B------:R-:W-:Y:S05]  /*5e40*/  BSYNC B1 ;  /* 0x0000000000017941 */ /* 0x000fea0003800000 */
.L_x_12457:
        /* <DEDUP_REMOVED lines=16> */
.L_x_12463:
[----:B------:R-:W-:Y:S05]  /*5f50*/  BSYNC B2 ;  /* 0x0000000000027941 */ /* 0x000fea0003800000 */
.L_x_12462:
        /* <DEDUP_REMOVED lines=42> */
.L_x_12461:
[----:B------:R-:W-:Y:S05]  /*6200*/  BSYNC B1 ;  /* 0x0000000000017941 */ /* 0x000fea0003800000 */
.L_x_12460:
        /* <DEDUP_REMOVED lines=13> */
.L_x_12464:
        /* <DEDUP_REMOVED lines=12> */
.L_x_12467:
[----:B------:R-:W-:Y:S02]  /*63a0*/  IMAD.MOV.U32 R192, RZ, RZ, R12 ;  /* 0x000000ffffc07224 */ /* 0x000fe400078e000c */
.L_x_12468:
[----:B------:R-:W-:Y:S05]  /*63b0*/  BSYNC B1 ;  /* 0x0000000000017941 */ /* 0x000fea0003800000 */
.L_x_12466:
        /* <DEDUP_REMOVED lines=16> */
.L_x_12472:
[----:B------:R-:W-:Y:S05]  /*64c0*/  BSYNC B2 ;  /* 0x0000000000027941 */ /* 0x000fea0003800000 */
.L_x_12471:
        /* <DEDUP_REMOVED lines=42> */
.L_x_12470:
[----:B------:R-:W-:Y:S05]  /*6770*/  BSYNC B1 ;  /* 0x0000000000017941 */ /* 0x000fea0003800000 */
.L_x_12469:
        /* <DEDUP_REMOVED lines=10> */
.L_x_12465:
        /* <DEDUP_REMOVED lines=34> */
[----:B--2---:R-:W-:Y:S01]  /*6a40*/  IMAD.U32 R155, R25, 0x10000, RZ ;  /* 0x00010000199b7824 */ /* 0x004fe200078e00ff */
        /* <DEDUP_REMOVED lines=19> */
.L_x_12473:
[----:B------:R-:W-:Y:S02]  /*6b80*/  IADD3 R190, R6, 0x80, RZ ;  /* 0x0000008006be7810 */ /* 0x000fe40007ffe0ff */
.L_x_12344:
[----:B------:R-:W-:Y:S05]  /*6b90*/  BSYNC B0 ;  /* 0x0000000000007941 */ /* 0x000fea0003800000 */
.L_x_12343:
[----:B------:R-:W-:Y:S01]  /*6ba0*/  LOP3.LUT P0, RZ, R17, 0x800, RZ, 0xc0, !PT ;  /* 0x0000080011ff7812 */ /* 0x000fe2000780c0ff */
[----:B------:R-:W-:-:S12]  /*6bb0*/  BSSY B0, `(.L_x_12474) ;  /* 0x00005ab000007945 */ /* 0x000fd80003800000 */
[----:B------:R-:W-:Y:S05]  /*6bc0*/  @!P0 BRA `(.L_x_12475) ;  /* 0x00005a9000008947 */ /* 0x000fea0003800000 */
[----:B------:R-:W-:Y:S01]  /*6bd0*/  ISETP.NE.U32.AND P0, PT, RZ, c[0x0][0x178], PT ;  /* 0x00005e00ff007a0c */ /* 0x000fe20003f05070 */
[----:B--2---:R-:W-:Y:S01]  /*6be0*/  IMAD.MOV.U32 R153, RZ, RZ, 0x10 ;  /* 0x00000010ff997424 */ /* 0x004fe200078e00ff */
        /* <DEDUP_REMOVED lines=25> */
.L_x_12477:
[----:B--2---:R-:W-:Y:S02]  /*6d80*/  IMAD.MOV.U32 R159, RZ, RZ, R12 ;  /* 0x000000ffff9f7224 */ /* 0x004fe400078e000c */
.L_x_12478:
[----:B------:R-:W-:Y:S05]  /*6d90*/  BSYNC B1 ;  /* 0x0000000000017941 */ /* 0x000fea0003800000 */
.L_x_12476:
        /* <DEDUP_REMOVED lines=16> */
.L_x_12482:
[----:B------:R-:W-:Y:S05]  /*6ea0*/  BSYNC B2 ;  /* 0x0000000000027941 */ /* 0x000fea0003800000 */
.L_x_12481:
        /* <DEDUP_REMOVED lines=42> */
.L_x_12480:
[----:B------:R-:W-:Y:S05]  /*7150*/  BSYNC B1 ;  /* 0x0000000000017941 */ /* 0x000fea0003800000 */
.L_x_12479:
        /* <DEDUP_REMOVED lines=18> */
.L_x_12483:
        /* <DEDUP_REMOVED lines=12> */
.L_x_12486:
[----:B------:R-:W-:Y:S02]  /*7340*/  IMAD.MOV.U32 R159, RZ, RZ, R12 ;  /* 0x000000ffff9f7224 */ /* 0x000fe400078e000c */
.L_x_12487:
[----:B------:R-:W-:Y:S05]  /*7350*/  BSYNC B1 ;  /* 0x0000000000017941 */ /* 0x000fea0003800000 */
.L_x_12485:
        /* <DEDUP_REMOVED lines=16> */
.L_x_12491:
[----:B------:R-:W-:Y:S05]  /*7460*/  BSYNC B2 ;  /* 0x0000000000027941 */ /* 0x000fea0003800000 */
.L_x_12490:
        /* <DEDUP_REMOVED lines=42> */
.L_x_12489:
[----:B------:R-:W-:Y:S05]  /*7710*/  BSYNC B1 ;  /* 0x0000000000017941 */ /* 0x000fea0003800000 */
.L_x_12488:
        /* <DEDUP_REMOVED lines=10> */
.L_x_12484:
        /* <DEDUP_REMOVED lines=12> */
.L_x_12493:
[----:B------:R-:W-:Y:S02]  /*7880*/  IMAD.MOV.U32 R159, RZ, RZ, R12 ;  /* 0x000000ffff9f7224 */ /* 0x000fe400078e000c */
.L_x_12494:
[----:B------:R-:W-:Y:S05]  /*7890*/  BSYNC B1 ;  /* 0x0000000000017941 */ /* 0x000fea0003800000 */
.L_x_12492:
        /* <DEDUP_REMOVED lines=16> */
.L_x_12498:
[----:B------:R-:W-:Y:S05]  /*79a0*/  BSYNC B2 ;  /* 0x0000000000027941 */ /* 0x000fea0003800000 */
.L_x_12497:
        /* <DEDUP_REMOVED lines=42> */
.L_x_12496:
[----:B------:R-:W-:Y:S05]  /*7c50*/  BSYNC B1 ;  /* 0x0000000000017941 */ /* 0x000fea0003800000 */
.L_x_12495:
        /* <DEDUP_REMOVED lines=15> */
.L_x_12499:
        /* <DEDUP_REMOVED lines=12> */
.L_x_12502:
[----:B------:R-:W-:Y:S02]  /*7e10*/  IMAD.MOV.U32 R152, RZ, RZ, R12 ;  /* 0x000000ffff987224 */ /* 0x000fe400078e000c */
.L_x_12503:
[----:B------:R-:W-:Y:S05]  /*7e20*/  BSYNC B1 ;  /* 0x0000000000017941 */ /* 0x000fea0003800000 */
.L_x_12501:
        /* <DEDUP_REMOVED lines=16> */
.L_x_12507:
[----:B------:R-:W-:Y:S05]  /*7f30*/  BSYNC B2 ;  /* 0x0000000000027941 */ /* 0x000fea0003800000 */
.L_x_12506:
        /* <DEDUP_REMOVED lines=42> */
.L_x_12505:
[----:B------:R-:W-:Y:S05]  /*81e0*/  BSYNC B1 ;  /* 0x0000000000017941 */ /* 0x000fea0003800000 */
.L_x_12504:
        /* <DEDUP_REMOVED lines=10> */
.L_x_12500:
        /* <DEDUP_REMOVED lines=12> */
.L_x_12509:
[----:B------:R-:W-:Y:S02]  /*8350*/  IMAD.MOV.U32 R152, RZ, RZ, R12 ;  /* 0x000000ffff987224 */ /* 0x000fe400078e000c */
.L_x_12510:
[----:B------:R-:W-:Y:S05]  /*8360*/  BSYNC B1 ;  /* 0x0000000000017941 */ /* 0x000fea0003800000 */
.L_x_12508:
        /* <DEDUP_REMOVED lines=16> */
.L_x_12514:
[----:B------:R-:W-:Y:S05]  /*8470*/  BSYNC B2 ;  /* 0x0000000000027941 */ /* 0x000fea0003800000 */
.L_x_12513:
        /* <DEDUP_REMOVED lines=42> */
.L_x_12512:
[----:B------:R-:W-:Y:S05]  /*8720*/  BSYNC B1 ;  /* 0x0000000000017941 */ /* 0x000fea0003800000 */
.L_x_12511:
        /* <DEDUP_REMOVED lines=15> */
.L_x_12515:
        /* <DEDUP_REMOVED lines=12> */
.L_x_12518:
[----:B------:R-:W-:Y:S02]  /*88e0*/  IMAD.MOV.U32 R152, RZ, RZ, R12 ;  /* 0x000000ffff987224 */ /* 0x000fe400078e000c */
.L_x_12519:
[----:B------:R-:W-:Y:S05]  /*88f0*/  BSYNC B1 ;  /* 0x0000000000017941 */ /* 0x000fea0003800000 */
.L_x_12517:
        /* <DEDUP_REMOVED lines=16> */
.L_x_12523:
[----:B------:R-:W-:Y:S05]  /*8a00*/  BSYNC B2 ;  /* 0x0000000000027941 */ /* 0x000fea0003800000 */
.L_x_12522:
        /* <DEDUP_REMOVED lines=42> */
.L_x_12521:
[----:B------:R-:W-:Y:S05]  /*8cb0*/  BSYNC B1 ;  /* 0x0000000000017941 */ /* 0x000fea0003800000 */
.L_x_12520:
        /* <DEDUP_REMOVED lines=10> */
.L_x_12516:
        /* <DEDUP_REMOVED lines=12> */
.L_x_12525:
[----:B------:R-:W-:Y:S02]  /*8e20*/  IMAD.MOV.U32 R152, RZ, RZ, R12 ;  /* 0x000000ffff987224 */ /* 0x000fe400078e000c */
.L_x_12526:
[----:B------:R-:W-:Y:S05]  /*8e30*/  BSYNC B1 ;  /* 0x0000000000017941 */ /* 0x000fea0003800000 */
.L_x_12524:
        /* <DEDUP_REMOVED lines=16> */
.L_x_12530:
[----:B------:R-:W-:Y:S05]  /*8f40*/  BSYNC B2 ;  /* 0x0000000000027941 */ /* 0x000fea0003800000 */
.L_x_12529:
        /* <DEDUP_REMOVED lines=42> */
.L_x_12528:
[----:B------:R-:W-:Y:S05]  /*91f0*/  BSYNC B1 ;  /* 0x0000000000017941 */ /* 0x000fea0003800000 */
.L_x_12527:
        /* <DEDUP_REMOVED lines=15> */
.L_x_12531:
        /* <DEDUP_REMOVED lines=12> */
.L_x_12534:
[----:B------:R-:W-:Y:S02]  /*93b0*/  IMAD.MOV.U32 R171, RZ, RZ, R12 ;  /* 0x000000ffffab7224 */ /* 0x000fe400078e000c */
.L_x_12535:
[----:B------:R-:W-:Y:S05]  /*93c0*/  BSYNC B1 ;  /* 0x0000000000017941 */ /* 0x000fea0003800000 */
.L_x_12533:
        /* <DEDUP_REMOVED lines=16> */
.L_x_12539:
[----:B------:R-:W-:Y:S05]  /*94d0*/  BSYNC B2 ;  /* 0x0000000000027941 */ /* 0x000fea0003800000 */
.L_x_12538:
        /* <DEDUP_REMOVED lines=42> */
.L_x_12537:
[----:B------:R-:W-:Y:S05]  /*9780*/  BSYNC B1 ;  /* 0x0000000000017941 */ /* 0x000fea0003800000 */
.L_x_12536:
        /* <DEDUP_REMOVED lines=10> */
.L_x_12532:
        /* <DEDUP_REMOVED lines=12> */
.L_x_12541:
[----:B------:R-:W-:Y:S02]  /*98f0*/  IMAD.MOV.U32 R187, RZ, RZ, R12 ;  /* 0x000000ffffbb7224 */ /* 0x000fe400078e000c */
.L_x_12542:
[----:B------:R-:W-:Y:S05]  /*9900*/  BSYNC B1 ;  /* 0x0000000000017941 */ /* 0x000fea0003800000 */
.L_x_12540:
        /* <DEDUP_REMOVED lines=16> */
.L_x_12546:
[----:B------:R-:W-:Y:S05]  /*9a10*/  BSYNC B2 ;  /* 0x0000000000027941 */ /* 0x000fea0003800000 */
.L_x_12545:
        /* <DEDUP_REMOVED lines=42> */
.L_x_12544:
[----:B------:R-:W-:Y:S05]  /*9cc0*/  BSYNC B1 ;  /* 0x0000000000017941 */ /* 0x000fea0003800000 */
.L_x_12543:
        /* <DEDUP_REMOVED lines=13> */
.L_x_12547:
        /* <DEDUP_REMOVED lines=12> */
.L_x_12550:
[----:B------:R-:W-:Y:S02]  /*9e60*/  IMAD.MOV.U32 R187, RZ, RZ, R12 ;  /* 0x000000ffffbb7224 */ /* 0x000fe400078e000c */
.L_x_12551:
[----:B------:R-:W-:Y:S05]  /*9e70*/  BSYNC B1 ;  /* 0x0000000000017941 */ /* 0x000fea0003800000 */
.L_x_12549:
        /* <DEDUP_REMOVED lines=16> */
.L_x_12555:
[----:B------:R-:W-:Y:S05]  /*9f80*/  BSYNC B2 ;  /* 0x0000000000027941 */ /* 0x000fea0003800000 */
.L_x_12554:
        /* <DEDUP_REMOVED lines=42> */
.L_x_12553:
[----:B------:R-:W-:Y:S05]  /*a230*/  BSYNC B1 ;  /* 0x0000000000017941 */ /* 0x000fea0003800000 */
.L_x_12552:
        /* <DEDUP_REMOVED lines=10> */
.L_x_12548:
        /* <DEDUP_REMOVED lines=12> */
.L_x_12557:
[----:B------:R-:W-:Y:S02]  /*a3a0*/  IMAD.MOV.U32 R187, RZ, RZ, R12 ;  /* 0x000000ffffbb7224 */ /* 0x000fe400078e000c */
.L_x_12558:
[----:B------:R-:W-:Y:S05]  /*a3b0*/  BSYNC B1 ;  /* 0x0000000000017941 */ /* 0x000fea0003800000 */
.L_x_12556:
        /* <DEDUP_REMOVED lines=16> */
.L_x_12562:
[----:B------:R-:W-:Y:S05]  /*a4c0*/  BSYNC B2 ;  /* 0x0000000000027941 */ /* 0x000fea0003800000 */
.L_x_12561:
        /* <DEDUP_REMOVED lines=42> */
.L_x_12560:
[----:B------:R-:W-:Y:S05]  /*a770*/  BSYNC B1 ;  /* 0x0000000000017941 */ /* 0x000fea0003800000 */
.L_x_12559:
        /* <DEDUP_REMOVED lines=13> */
.L_x_12563:
        /* <DEDUP_REMOVED lines=12> */
.L_x_12566:
[----:B------:R-:W-:Y:S02]  /*a910*/  IMAD.MOV.U32 R154, RZ, RZ, R12 ;  /* 0x000000ffff9a7224 */ /* 0x000fe400078e000c */
.L_x_12567:
[----:B------:R-:W-:Y:S05]  /*a920*/  BSYNC B1 ;  /* 0x0000000000017941 */ /* 0x000fea0003800000 */
.L_x_12565:
        /* <DEDUP_REMOVED lines=16> */
.L_x_12571:
[----:B------:R-:W-:Y:S05]  /*aa30*/  BSYNC B2 ;  /* 0x0000000000027941 */ /* 0x000fea0003800000 */
.L_x_12570:
        /* <DEDUP_REMOVED lines=42> */
.L_x_12569:
[----:B------:R-:W-:Y:S05]  /*ace0*/  BSYNC B1 ;  /* 0x0000000000017941 */ /* 0x000fea0003800000 */
.L_x_12568:
        /* <DEDUP_REMOVED lines=10> */
.L_x_12564:
        /* <DEDUP_REMOVED lines=12> */
.L_x_12573:
[----:B------:R-:W-:Y:S02]  /*ae50*/  IMAD.MOV.U32 R154, RZ, RZ, R12 ;  /* 0x000000ffff9a7224 */ /* 0x000fe400078e000c */
.L_x_12574:
[----:B------:R-:W-:Y:S05]  /*ae60*/  BSYNC B1 ;  /* 0x0000000000017941 */ /* 0x000fea0003800000 */
.L_x_12572:
        /* <DEDUP_REMOVED lines=16> */
.L_x_12578:
[----:B------:R-:W-:Y:S05]  /*af70*/  BSYNC B2 ;  /* 0x0000000000027941 */ /* 0x000fea0003800000 */
.L_x_12577:
        /* <DEDUP_REMOVED lines=42> */
.L_x_12576:
[----:B------:R-:W-:Y:S05]  /*b220*/  BSYNC B1 ;  /* 0x0000000000017941 */ /* 0x000fea0003800000 */
.L_x_12575:
        /* <DEDUP_REMOVED lines=13> */
.L_x_12579:
        /* <DEDUP_REMOVED lines=12> */
.L_x_12582:
[----:B------:R-:W-:Y:S02]  /*b3c0*/  IMAD.MOV.U32 R154, RZ, RZ, R12 ;  /* 0x000000ffff9a7224 */ /* 0x000fe400078e000c */
.L_x_12583:
[----:B------:R-:W-:Y:S05]  /*b3d0*/  BSYNC B1 ;  /* 0x0000000000017941 */ /* 0x000fea0003800000 */
.L_x_12581:
        /* <DEDUP_REMOVED lines=16> */
.L_x_12587:
[----:B------:R-:W-:Y:S05]  /*b4e0*/  BSYNC B2 ;  /* 0x0000000000027941 */ /* 0x000fea0003800000 */
.L_x_12586:
        /* <DEDUP_REMOVED lines=42> */
.L_x_12585:
[----:B------:R-:W-:Y:S05]  /*b790*/  BSYNC B1 ;  /* 0x0000000000017941 */ /* 0x000fea0003800000 */
.L_x_12584:
        /* <DEDUP_REMOVED lines=10> */
.L_x_12580:
        /* <DEDUP_REMOVED lines=12> */
.L_x_12589:
[----:B------:R-:W-:Y:S02]  /*b900*/  IMAD.MOV.U32 R154, RZ, RZ, R12 ;  /* 0x000000ffff9a7224 */ /* 0x000fe400078e000c */
.L_x_12590:
[----:B------:R-:W-:Y:S05]  /*b910*/  BSYNC B1 ;  /* 0x0000000000017941 */ /* 0x000fea0003800000 */
.L_x_12588:
        /* <DEDUP_REMOVED lines=16> */
.L_x_12594:
[----:B------:R-:W-:Y:S05]  /*ba20*/  BSYNC B2 ;  /* 0x0000000000027941 */ /* 0x000fea0003800000 */
.L_x_12593:
        /* <DEDUP_REMOVED lines=42> */
.L_x_12592:
[----:B------:R-:W-:Y:S05]  /*bcd0*/  BSYNC B1 ;  /* 0x0000000000017941 */ /* 0x000fea0003800000 */
.L_x_12591:
        /* <DEDUP_REMOVED lines=13> */
.L_x_12595:
        /* <DEDUP_REMOVED lines=12> */
.L_x_12598:
[----:B------:R-:W-:Y:S02]  /*be70*/  IMAD.MOV.U32 R194, RZ, RZ, R12 ;  /* 0x000000ffffc27224 */ /* 0x000fe400078e000c */
.L_x_12599:
[----:B------:R-:W-:Y:S05]  /*be80*/  BSYNC B1 ;  /* 0x0000000000017941 */ /* 0x000fea0003800000 */
.L_x_12597:
        /* <DEDUP_REMOVED lines=16> */
.L_x_12603:
[----:B------:R-:W-:Y:S05]  /*bf90*/  BSYNC B2 ;  /* 0x0000000000027941 */ /* 0x000fea0003800000 */
.L_x_12602:
        /* <DEDUP_REMOVED lines=42> */
.L_x_12601:
[----:B------:R-:W-:Y:S05]  /*c240*/  BSYNC B1 ;  /* 0x0000000000017941 */ /* 0x000fea0003800000 */
.L_x_12600:
        /* <DEDUP_REMOVED lines=10> */
.L_x_12596:
        /* <DEDUP_REMOVED lines=54> */
.L_x_12604:
[----:B------:R-:W-:Y:S02]  /*c650*/  IADD3 R190, R190, 0x80, RZ ;  /* 0x00000080bebe7810 */ /* 0x000fe40007ffe0ff */
.L_x_12475:
[----:B------:R-:W-:Y:S05]  /*c660*/  BSYNC B0 ;  /* 0x0000000000007941 */ /* 0x000fea0003800000 */
.L_x_12474:
        /* <DEDUP_REMOVED lines=30> */
.L_x_12608:
[----:B--2---:R-:W-:Y:S02]  /*c850*/  IMAD.MOV.U32 R161, RZ, RZ, R12 ;  /* 0x000000ffffa17224 */ /* 0x004fe400078e000c */
.L_x_12609:
[----:B------:R-:W-:Y:S05]  /*c860*/  BSYNC B1 ;  /* 0x0000000000017941 */ /* 0x000fea0003800000 */
.L_x_12607:
        /* <DEDUP_REMOVED lines=16> */
.L_x_12613:
[----:B------:R-:W-:Y:S05]  /*c970*/  BSYNC B2 ;  /* 0x0000000000027941 */ /* 0x000fea0003800000 */
.L_x_12612:
        /* <DEDUP_REMOVED lines=42> */
.L_x_12611:
[----:B------:R-:W-:Y:S05]  /*cc20*/  BSYNC B1 ;  /* 0x0000000000017941 */ /* 0x000fea0003800000 */
.L_x_12610:
        /* <DEDUP_REMOVED lines=18> */
.L_x_12614:
        /* <DEDUP_REMOVED lines=12> */
.L_x_12617:
[----:B------:R-:W-:Y:S02]  /*ce10*/  IMAD.MOV.U32 R161, RZ, RZ, R12 ;  /* 0x000000ffffa17224 */ /* 0x000fe400078e000c */
.L_x_12618:
[----:B------:R-:W-:Y:S05]  /*ce20*/  BSYNC B1 ;  /* 0x0000000000017941 */ /* 0x000fea0003800000 */
.L_x_12616:
        /* <DEDUP_REMOVED lines=16> */
.L_x_12622:
[----:B------:R-:W-:Y:S05]  /*cf30*/  BSYNC B2 ;  /* 0x0000000000027941 */ /* 0x000fea0003800000 */
.L_x_12621:
        /* <DEDUP_REMOVED lines=42> */
.L_x_12620:
[----:B------:R-:W-:Y:S05]  /*d1e0*/  BSYNC B1 ;  /* 0x0000000000017941 */ /* 0x000fea0003800000 */
.L_x_12619:
[----:B------:R-:W2:Y:S02]  /*d1f0*/  I2F.U32 R161, R161 ;  /* 0x000000a100a17306 */ /* 0x000ea40000201000 */
[----:B--2---:R-:W-:Y:S01]  /*d200*/  FFMA.FTZ R4, R161, R192, 1.1641532182693481445e-10 ;  /* 0x2f000000a1047423 */ /* 0x004fe200000100c0 */
        /* <DEDUP_REMOVED lines=8> */
.L_x_12615:
        /* <DEDUP_REMOVED lines=12> */
.L_x_12624:
[----:B------:R-:W-:Y:S02]  /*d350*/  IMAD.MOV.U32 R162, RZ, RZ, R12 ;  /* 0x000000ffffa27224 */ /* 0x000fe400078e000c */
.L_x_12625:
[----:B------:R-:W-:Y:S05]  /*d360*/  BSYNC B1 ;  /* 0x0000000000017941 */ /* 0x000fea0003800000 */
.L_x_12623:
        /* <DEDUP_REMOVED lines=16> */
.L_x_12629:
[----:B------:R-:W-:Y:S05]  /*d470*/  BSYNC B2 ;  /* 0x0000000000027941 */ /* 0x000fea0003800000 */
.L_x_12628:
        /* <DEDUP_REMOVED lines=42> */
.L_x_12627:
[----:B------:R-:W-:Y:S05]  /*d720*/  BSYNC B1 ;  /* 0x0000000000017941 */ /* 0x000fea0003800000 */
.L_x_12626:
        /* <DEDUP_REMOVED lines=15> */
.L_x_12630:
        /* <DEDUP_REMOVED lines=12> */
.L_x_12633:
[----:B------:R-:W-:Y:S02]  /*d8e0*/  IMAD.MOV.U32 R152, RZ, RZ, R12 ;  /* 0x000000ffff987224 */ /* 0x000fe400078e000c */
.L_x_12634:
[----:B------:R-:W-:Y:S05]  /*d8f0*/  BSYNC B1 ;  /* 0x0000000000017941 */ /* 0x000fea0003800000 */
.L_x_12632:
        /* <DEDUP_REMOVED lines=16> */
.L_x_12638:
[----:B------:R-:W-:Y:S05]  /*da00*/  BSYNC B2 ;  /* 0x0000000000027941 */ /* 0x000fea0003800000 */
.L_x_12637:
        /* <DEDUP_REMOVED lines=42> */
.L_x_12636:
[----:B------:R-:W-:Y:S05]  /*dcb0*/  BSYNC B1 ;  /* 0x0000000000017941 */ /* 0x000fea0003800000 */
.L_x_12635:
[----:B0-----:R0:W2:Y:S02]  /*dcc0*/  I2F.U32 R3, R152 ;  /* 0x0000009800037306 */ /* 0x0010a40000201000 */
[----:B0-----:R-:W-:-:S05]  /*dcd0*/  PRMT R152, RZ, 0x7610, R36 ;  /* 0x00007610ff987816 */ /* 0x001fca0000000024 */
        /* <DEDUP_REMOVED lines=8> */
.L_x_12631:
        /* <DEDUP_REMOVED lines=12> */
.L_x_12640:
[----:B------:R-:W-:Y:S02]  /*de20*/  IMAD.MOV.U32 R152, RZ, RZ, R12 ;  /* 0x000000ffff987224 */ /* 0x000fe400078e000c */
.L_x_12641:
[----:B------:R-:W-:Y:S05]  /*de30*/  BSYNC B1 ;  /* 0x0000000000017941 */ /* 0x000fea0003800000 */
.L_x_12639:
        /* <DEDUP_REMOVED lines=16> */
.L_x_12645:
[----:B------:R-:W-:Y:S05]  /*df40*/  BSYNC B2 ;  /* 0x0000000000027941 */ /* 0x000fea0003800000 */
.L_x_12644:
        /* <DEDUP_REMOVED lines=42> */
.L_x_12643:
[----:B------:R-:W-:Y:S05]  /*e1f0*/  BSYNC B1 ;  /* 0x0000000000017941 */ /* 0x000fea0003800000 */
.L_x_12642:
        /* <DEDUP_REMOVED lines=15> */
.L_x_12646:
        /* <DEDUP_REMOVED lines=12> */
.L_x_12649:
[----:B------:R-:W-:Y:S02]  /*e3b0*/  IMAD.MOV.U32 R152, RZ, RZ, R12 ;  /* 0x000000ffff987224 */ /* 0x000fe400078e000c */
.L_x_12650:
[----:B------:R-:W-:Y:S05]  /*e3c0*/  BSYNC B1 ;  /* 0x0000000000017941 */ /* 0x000fea0003800000 */
.L_x_12648:
        /* <DEDUP_REMOVED lines=16> */
.L_x_12654:
[----:B------:R-:W-:Y:S05]  /*e4d0*/  BSYNC B2 ;  /* 0x0000000000027941 */ /* 0x000fea0003800000 */
.L_x_12653:
        /* <DEDUP_REMOVED lines=42> */
.L_x_12652:
[----:B------:R-:W-:Y:S05]  /*e780*/  BSYNC B1 ;  /* 0x0000000000017941 */ /* 0x000fea0003800000 */
.L_x_12651:
        /* <DEDUP_REMOVED lines=10> */
.L_x_12647:
        /* <DEDUP_REMOVED lines=12> */
.L_x_12656:
[----:B------:R-:W-:Y:S02]  /*e8f0*/  IMAD.MOV.U32 R152, RZ, RZ, R12 ;  /* 0x000000ffff987224 */ /* 0x000fe400078e000c */
.L_x_12657:
[----:B------:R-:W-:Y:S05]  /*e900*/  BSYNC B1 ;  /* 0x0000000000017941 */ /* 0x000fea0003800000 */
.L_x_12655:
        /* <DEDUP_REMOVED lines=16> */
.L_x_12661:
[----:B------:R-:W-:Y:S05]  /*ea10*/  BSYNC B2 ;  /* 0x0000000000027941 */ /* 0x000fea0003800000 */
.L_x_12660:
        /* <DEDUP_REMOVED lines=42> */
.L_x_12659:
[----:B------:R-:W-:Y:S05]  /*ecc0*/  BSYNC B1 ;  /* 0x0000000000017941 */ /* 0x000fea0003800000 */
.L_x_12658:
        /* <DEDUP_REMOVED lines=15> */
.L_x_12662:
        /* <DEDUP_REMOVED lines=12> */
.L_x_12665:
[----:B------:R-:W-:Y:S02]  /*ee80*/  IMAD.MOV.U32 R176, RZ, RZ, R12 ;  /* 0x000000ffffb07224 */ /* 0x000fe400078e000c */
.L_x_12666:
[----:B------:R-:W-:Y:S05]  /*ee90*/  BSYNC B1 ;  /* 0x0000000000017941 */ /* 0x000fea0003800000 */
.L_x_12664:
        /* <DEDUP_REMOVED lines=16> */
.L_x_12670:
[----:B------:R-:W-:Y:S05]  /*efa0*/  BSYNC B2 ;  /* 0x0000000000027941 */ /* 0x000fea0003800000 */
.L_x_12669:
        /* <DEDUP_REMOVED lines=42> */
.L_x_12668:
[----:B------:R-:W-:Y:S05]  /*f250*/  BSYNC B1 ;  /* 0x0000000000017941 */ /* 0x000fea0003800000 */
.L_x_12667:
        /* <DEDUP_REMOVED lines=10> */
.L_x_12663:
        /* <DEDUP_REMOVED lines=12> */
.L_x_12672:
[----:B------:R-:W-:Y:S02]  /*f3c0*/  IMAD.MOV.U32 R189, RZ, RZ, R12 ;  /* 0x000000ffffbd7224 */ /* 0x000fe400078e000c */
.L_x_12673:
[----:B------:R-:W-:Y:S05]  /*f3d0*/  BSYNC B1 ;  /* 0x0000000000017941 */ /* 0x000fea0003800000 */
.L_x_12671:
        /* <DEDUP_REMOVED lines=16> */
.L_x_12677:
[----:B------:R-:W-:Y:S05]  /*f4e0*/  BSYNC B2 ;  /* 0x0000000000027941 */ /* 0x000fea0003800000 */
.L_x_12676:
        /* <DEDUP_REMOVED lines=42> */
.L_x_12675:
[----:B------:R-:W-:Y:S05]  /*f790*/  BSYNC B1 ;  /* 0x0000000000017941 */ /* 0x000fea0003800000 */
.L_x_12674:
        /* <DEDUP_REMOVED lines=13> */
.L_x_12678:
        /* <DEDUP_REMOVED lines=12> */
.L_x_12681:
[----:B------:R-:W-:Y:S02]  /*f930*/  IMAD.MOV.U32 R189, RZ, RZ, R12 ;  /* 0x000000ffffbd7224 */ /* 0x000fe400078e000c */
.L_x_12682:
[----:B------:R-:W-:Y:S05]  /*f940*/  BSYNC B1 ;  /* 0x0000000000017941 */ /* 0x000fea0003800000 */
.L_x_12680:
        /* <DEDUP_REMOVED lines=16> */
.L_x_12686:
[----:B------:R-:W-:Y:S05]  /*fa50*/  BSYNC B2 ;  /* 0x0000000000027941 */ /* 0x000fea0003800000 */
.L_x_12685:
        /* <DEDUP_REMOVED lines=42> */
.L_x_12684:
[----:B------:R-:W-:Y:S05]  /*fd00*/  BSYNC B1 ;  /* 0x0000000000017941 */ /* 0x000fea0003800000 */
.L_x_12683:
        /* <DEDUP_REMOVED lines=10> */
.L_x_12679:
        /* <DEDUP_REMOVED lines=12> */
.L_x_12688:
[----:B------:R-:W-:Y:S02]  /*fe70*/  IMAD.MOV.U32 R191, RZ, RZ, R12 ;  /* 0x000000ffffbf7224 */ /* 0x000fe400078e000c */
.L_x_12689:
[----:B------:R-:W-:Y:S05]  /*fe80*/  BSYNC B1 ;  /* 0x0000000000017941 */ /* 0x000fea0003800000 */
.L_x_12687:
        /* <DEDUP_REMOVED lines=16> */
.L_x_12693:
[----:B------:R-:W-:Y:S05]  /*ff90*/  BSYNC B2 ;  /* 0x0000000000027941 */ /* 0x000fea0003800000 */
.L_x_12692:
        /* <DEDUP_REMOVED lines=42> */
.L_x_12691:
[----:B------:R-:W-:Y:S05]  /*10240*/  BSYNC B1 ;  /* 0x0000000000017941 */ /* 0x000fea0003800000 */
.L_x_12690:
        /* <DEDUP_REMOVED lines=13> */
.L_x_12694:
        /* <DEDUP_REMOVED lines=12> */
.L_x_12697:
[----:B------:R-:W-:Y:S02]  /*103e0*/  IMAD.MOV.U32 R154, RZ, RZ, R12 ;  /* 0x000000ffff9a7224 */ /* 0x000fe400078e000c */
.L_x_12698:
[----:B------:R-:W-:Y:S05]  /*103f0*/  BSYNC B1 ;  /* 0x0000000000017941 */ /* 0x000fea0003800000 */
.L_x_12696:
        /* <DEDUP_REMOVED lines=16> */
.L_x_12702:
[----:B------:R-:W-:Y:S05]  /*10500*/  BSYNC B2 ;  /* 0x0000000000027941 */ /* 0x000fea0003800000 */
.L_x_12701:
        /* <DEDUP_REMOVED lines=42> */
.L_x_12700:
[----:B------:R-:W-:Y:S05]  /*107b0*/  BSYNC B1 ;  /* 0x0000000000017941 */ /* 0x000fea0003800000 */
.L_x_12699:
        /* <DEDUP_REMOVED lines=10> */
.L_x_12695:
        /* <DEDUP_REMOVED lines=12> */
.L_x_12704:
[----:B------:R-:W-:Y:S02]  /*10920*/  IMAD.MOV.U32 R154, RZ, RZ, R12 ;  /* 0x000000ffff9a7224 */ /* 0x000fe400078e000c */
.L_x_12705:
[----:B------:R-:W-:Y:S05]  /*10930*/  BSYNC B1 ;  /* 0x0000000000017941 */ /* 0x000fea0003800000 */
.L_x_12703:
        /* <DEDUP_REMOVED lines=16> */
.L_x_12709:
[----:B------:R-:W-:Y:S05]  /*10a40*/  BSYNC B2 ;  /* 0x0000000000027941 */ /* 0x000fea0003800000 */
.L_x_12708:
        /* <DEDUP_REMOVED lines=42> */
.L_x_12707:
[----:B------:R-:W-:Y:S05]  /*10cf0*/  BSYNC B1 ;  /* 0x0000000000017941 */ /* 0x000fea0003800000 */
.L_x_12706:
        /* <DEDUP_REMOVED lines=13> */
.L_x_12710:
        /* <DEDUP_REMOVED lines=12> */
.L_x_12713:
[----:B------:R-:W-:Y:S02]  /*10e90*/  IMAD.MOV.U32 R154, RZ, RZ, R12 ;  /* 0x000000ffff9a7224 */ /* 0x000fe400078e000c */
.L_x_12714:
[----:B------:R-:W-:Y:S05]  /*10ea0*/  BSYNC B1 ;  /* 0x0000000000017941 */ /* 0x000fea0003800000 */
.L_x_12712:
        /* <DEDUP_REMOVED lines=16> */
.L_x_12718:
[----:B------:R-:W-:Y:S05]  /*10fb0*/  BSYNC B2 ;  /* 0x0000000000027941 */ /* 0x000fea0003800000 */
.L_x_12717:
        /* <DEDUP_REMOVED lines=42> */
.L_x_12716:
[----:B------:R-:W-:Y:S05]  /*11260*/  BSYNC B1 ;  /* 0x0000000000017941 */ /* 0x000fea0003800000 */
.L_x_12715:
        /* <DEDUP_REMOVED lines=10> */
.L_x_12711:
        /* <DEDUP_REMOVED lines=12> */
.L_x_12720:
[----:B------:R-:W-:Y:S02]  /*113d0*/  IMAD.MOV.U32 R154, RZ, RZ, R12 ;  /* 0x000000ffff9a7224 */ /* 0x000fe400078e000c */
.L_x_12721:
[----:B------:R-:W-:Y:S05]  /*113e0*/  BSYNC B1 ;  /* 0x0000000000017941 */ /* 0x000fea0003800000 */
.L_x_12719:
        /* <DEDUP_REMOVED lines=16> */
.L_x_12725:
[----:B------:R-:W-:Y:S05]  /*114f0*/  BSYNC B2 ;  /* 0x0000000000027941 */ /* 0x000fea0003800000 */
.L_x_12724:
        /* <DEDUP_REMOVED lines=42> */
.L_x_12723:
[----:B------:R-:W-:Y:S05]  /*117a0*/  BSYNC B1 ;  /* 0x0000000000017941 */ /* 0x000fea0003800000 */
.L_x_12722:
        /* <DEDUP_REMOVED lines=13> */
.L_x_12726:
        /* <DEDUP_REMOVED lines=12> */
.L_x_12729:
[----:B------:R-:W-:Y:S02]  /*11940*/  IMAD.MOV.U32 R194, RZ, RZ, R12 ;  /* 0x000000ffffc27224 */ /* 0x000fe400078e000c */
.L_x_12730:
[----:B------:R-:W-:Y:S05]  /*11950*/  BSYNC B1 ;  /* 0x0000000000017941 */ /* 0x000fea0003800000 */
.L_x_12728:
        /* <DEDUP_REMOVED lines=16> */
.L_x_12734:
[----:B------:R-:W-:Y:S05]  /*11a60*/  BSYNC B2 ;  /* 0x0000000000027941 */ /* 0x000fea0003800000 */
.L_x_12733:
        /* <DEDUP_REMOVED lines=42> */
.L_x_12732:
[----:B------:R-:W-:Y:S05]  /*11d10*/  BSYNC B1 ;  /* 0x0000000000017941 */ /* 0x000fea0003800000 */
.L_x_12731:
        /* <DEDUP_REMOVED lines=10> */
.L_x_12727:
        /* <DEDUP_REMOVED lines=54> */
.L_x_12735:
[----:B------:R-:W-:Y:S02]  /*12120*/  IADD3 R190, R190, 0x80, RZ ;  /* 0x00000080bebe7810 */ /* 0x000fe40007ffe0ff */
.L_x_12606:
[----:B------:R-:W-:Y:S05]  /*12130*/  BSYNC B0 ;  /* 0x0000000000007941 */ /* 0x000fea0003800000 */
.L_x_12605:
        /* <DEDUP_REMOVED lines=30> */
.L_x_12739:
[----:B--2---:R-:W-:Y:S02]  /*12320*/  IMAD.MOV.U32 R163, RZ, RZ, R12 ;  /* 0x000000ffffa37224 */ /* 0x004fe400078e000c */
.L_x_12740:
[----:B------:R-:W-:Y:S05]  /*12330*/  BSYNC B1 ;  /* 0x0000000000017941 */ /* 0x000fea0003800000 */
.L_x_12738:
        /* <DEDUP_REMOVED lines=16> */
.L_x_12744:
[----:B------:R-:W-:Y:S05]  /*12440*/  BSYNC B2 ;  /* 0x0000000000027941 */ /* 0x000fea0003800000 */
.L_x_12743:
        /* <DEDUP_REMOVED lines=42> */
.L_x_12742:
[----:B------:R-:W-:Y:S05]  /*126f0*/  BSYNC B1 ;  /* 0x0000000000017941 */ /* 0x000fea0003800000 */
.L_x_12741:
        /* <DEDUP_REMOVED lines=18> */
.L_x_12745:
        /* <DEDUP_REMOVED lines=12> */
.L_x_12748:
[----:B------:R-:W-:Y:S02]  /*128e0*/  IMAD.MOV.U32 R163, RZ, RZ, R12 ;  /* 0x000000ffffa37224 */ /* 0x000fe400078e000c */
.L_x_12749:
[----:B------:R-:W-:Y:S05]  /*128f0*/  BSYNC B1 ;  /* 0x0000000000017941 */ /* 0x000fea0003800000 */
.L_x_12747:
        /* <DEDUP_REMOVED lines=16> */
.L_x_12753:
[----:B------:R-:W-:Y:S05]  /*12a00*/  BSYNC B2 ;  /* 0x0000000000027941 */ /* 0x000fea0003800000 */
.L_x_12752:
        /* <DEDUP_REMOVED lines=42> */
.L_x_12751:
[----:B------:R-:W-:Y:S05]  /*12cb0*/  BSYNC B1 ;  /* 0x0000000000017941 */ /* 0x000fea0003800000 */
.L_x_12750:
        /* <DEDUP_REMOVED lines=10> */
.L_x_12746:
        /* <DEDUP_REMOVED lines=12> */
.L_x_12755:
[----:B------:R-:W-:Y:S02]  /*12e20*/  IMAD.MOV.U32 R163, RZ, RZ, R12 ;  /* 0x000000ffffa37224 */ /* 0x000fe400078e000c */
.L_x_12756:
[----:B------:R-:W-:Y:S05]  /*12e30*/  BSYNC B1 ;  /* 0x0000000000017941 */ /* 0x000fea0003800000 */
.L_x_12754:
        /* <DEDUP_REMOVED lines=16> */
.L_x_12760:
[----:B------:R-:W-:Y:S05]  /*12f40*/  BSYNC B2 ;  /* 0x0000000000027941 */ /* 0x000fea0003800000 */
.L_x_12759:
        /* <DEDUP_REMOVED lines=42> */
.L_x_12758:
[----:B------:R-:W-:Y:S05]  /*131f0*/  BSYNC B1 ;  /* 0x0000000000017941 */ /* 0x000fea0003800000 */
.L_x_12757:
        /* <DEDUP_REMOVED lines=15> */
.L_x_12761:
        /* <DEDUP_REMOVED lines=12> */
.L_x_12764:
[----:B------:R-:W-:Y:S02]  /*133b0*/  IMAD.MOV.U32 R152, RZ, RZ, R12 ;  /* 0x000000ffff987224 */ /* 0x000fe400078e000c */
.L_x_12765:
[----:B------:R-:W-:Y:S05]  /*133c0*/  BSYNC B1 ;  /* 0x0000000000017941 */ /* 0x000fea0003800000 */
.L_x_12763:
        /* <DEDUP_REMOVED lines=16> */
.L_x_12769:
[----:B------:R-:W-:Y:S05]  /*134d0*/  BSYNC B2 ;  /* 0x0000000000027941 */ /* 0x000fea0003800000 */
.L_x_12768:
        /* <DEDUP_REMOVED lines=42> */
.L_x_12767:
[----:B------:R-:W-:Y:S05]  /*13780*/  BSYNC B1 ;  /* 0x0000000000017941 */ /* 0x000fea0003800000 */
.L_x_12766:
        /* <DEDUP_REMOVED lines=10> */
.L_x_12762:
        /* <DEDUP_REMOVED lines=12> */
.L_x_12771:
[----:B------:R-:W-:Y:S02]  /*138f0*/  IMAD.MOV.U32 R152, RZ, RZ, R12 ;  /* 0x000000ffff987224 */ /* 0x000fe400078e000c */
.L_x_12772:
[----:B------:R-:W-:Y:S05]  /*13900*/  BSYNC B1 ;  /* 0x0000000000017941 */ /* 0x000fea0003800000 */
.L_x_12770:
        /* <DEDUP_REMOVED lines=16> */
.L_x_12776:
[----:B------:R-:W-:Y:S05]  /*13a10*/  BSYNC B2 ;  /* 0x0000000000027941 */ /* 0x000fea0003800000 */
.L_x_12775:
        /* <DEDUP_REMOVED lines=42> */
.L_x_12774:
[----:B------:R-:W-:Y:S05]  /*13cc0*/  BSYNC B1 ;  /* 0x0000000000017941 */ /* 0x000fea0003800000 */
.L_x_12773:
        /* <DEDUP_REMOVED lines=15> */
.L_x_12777:
        /* <DEDUP_REMOVED lines=12> */
.L_x_12780:
[----:B------:R-:W-:Y:S02]  /*13e80*/  IMAD.MOV.U32 R152, RZ, RZ, R12 ;  /* 0x000000ffff987224 */ /* 0x000fe400078e000c */
.L_x_12781:
[----:B------:R-:W-:Y:S05]  /*13e90*/  BSYNC B1 ;  /* 0x0000000000017941 */ /* 0x000fea0003800000 */
.L_x_12779:
        /* <DEDUP_REMOVED lines=16> */
.L_x_12785:
[----:B------:R-:W-:Y:S05]  /*13fa0*/  BSYNC B2 ;  /* 0x0000000000027941 */ /* 0x000fea0003800000 */
.L_x_12784:
        /* <DEDUP_REMOVED lines=42> */
.L_x_12783:
[----:B------:R-:W-:Y:S05]  /*14250*/  BSYNC B1 ;  /* 0x0000000000017941 */ /* 0x000fea0003800000 */
.L_x_12782:
        /* <DEDUP_REMOVED lines=10> */
.L_x_12778:
        /* <DEDUP_REMOVED lines=12> */
.L_x_12787:
[----:B------:R-:W-:Y:S02]  /*143c0*/  IMAD.MOV.U32 R152, RZ, RZ, R12 ;  /* 0x000000ffff987224 */ /* 0x000fe400078e000c */
.L_x_12788:
[----:B------:R-:W-:Y:S05]  /*143d0*/  BSYNC B1 ;  /* 0x0000000000017941 */ /* 0x000fea0003800000 */
.L_x_12786:
        /* <DEDUP_REMOVED lines=16> */
.L_x_12792:
[----:B------:R-:W-:Y:S05]  /*144e0*/  BSYNC B2 ;  /* 0x0000000000027941 */ /* 0x000fea0003800000 */
.L_x_12791:
        /* <DEDUP_REMOVED lines=42> */
.L_x_12790:
[----:B------:R-:W-:Y:S05]  /*14790*/  BSYNC B1 ;  /* 0x0000000000017941 */ /* 0x000fea0003800000 */
.L_x_12789:
        /* <DEDUP_REMOVED lines=15> */
.L_x_12793:
        /* <DEDUP_REMOVED lines=12> */
.L_x_12796:
[----:B------:R-:W-:Y:S02]  /*14950*/  IMAD.MOV.U32 R177, RZ, RZ, R12 ;  /* 0x000000ffffb17224 */ /* 0x000fe400078e000c */
.L_x_12797:
[----:B------:R-:W-:Y:S05]  /*14960*/  BSYNC B1 ;  /* 0x0000000000017941 */ /* 0x000fea0003800000 */
.L_x_12795:
        /* <DEDUP_REMOVED lines=16> */
.L_x_12801:
[----:B------:R-:W-:Y:S05]  /*14a70*/  BSYNC B2 ;  /* 0x0000000000027941 */ /* 0x000fea0003800000 */
.L_x_12800:
        /* <DEDUP_REMOVED lines=42> */
.L_x_12799:
[----:B------:R-:W-:Y:S05]  /*14d20*/  BSYNC B1 ;  /* 0x0000000000017941 */ /* 0x000fea0003800000 */
.L_x_12798:
        /* <DEDUP_REMOVED lines=10> */
.L_x_12794:
        /* <DEDUP_REMOVED lines=12> */
.L_x_12803:
[----:B------:R-:W-:Y:S02]  /*14e90*/  IMAD.MOV.U32 R193, RZ, RZ, R12 ;  /* 0x000000ffffc17224 */ /* 0x000fe400078e000c */
.L_x_12804:
[----:B------:R-:W-:Y:S05]  /*14ea0*/  BSYNC B1 ;  /* 0x0000000000017941 */ /* 0x000fea0003800000 */
.L_x_12802:
        /* <DEDUP_REMOVED lines=16> */
.L_x_12808:
[----:B------:R-:W-:Y:S05]  /*14fb0*/  BSYNC B2 ;  /* 0x0000000000027941 */ /* 0x000fea0003800000 */
.L_x_12807:
        /* <DEDUP_REMOVED lines=42> */
.L_x_12806:
[----:B------:R-:W-:Y:S05]  /*15260*/  BSYNC B1 ;  /* 0x0000000000017941 */ /* 0x000fea0003800000 */
.L_x_12805:
        /* <DEDUP_REMOVED lines=13> */
.L_x_12809:
        /* <DEDUP_REMOVED lines=12> */
.L_x_12812:
[----:B------:R-:W-:Y:S02]  /*15400*/  IMAD.MOV.U32 R193, RZ, RZ, R12 ;  /* 0x000000ffffc17224 */ /* 0x000fe400078e000c */
.L_x_12813:
[----:B------:R-:W-:Y:S05]  /*15410*/  BSYNC B1 ;  /* 0x0000000000017941 */ /* 0x000fea0003800000 */
.L_x_12811:
        /* <DEDUP_REMOVED lines=16> */
.L_x_12817:
[----:B------:R-:W-:Y:S05]  /*15520*/  BSYNC B2 ;  /* 0x0000000000027941 */ /* 0x000fea0003800000 */
.L_x_12816:
        /* <DEDUP_REMOVED lines=42> */
.L_x_12815:
[----:B------:R-:W-:Y:S05]  /*157d0*/  BSYNC B1 ;  /* 0x0000000000017941 */ /* 0x000fea0003800000 */
.L_x_12814:
        /* <DEDUP_REMOVED lines=10> */
.L_x_12810:
        /* <DEDUP_REMOVED lines=12> */
.L_x_12819:
[----:B------:R-:W-:Y:S02]  /*15940*/  IMAD.MOV.U32 R196, RZ, RZ, R12 ;  /* 0x000000ffffc47224 */ /* 0x000fe400078e000c */
.L_x_12820:
[----:B------:R-:W-:Y:S05]  /*15950*/  BSYNC B1 ;  /* 0x0000000000017941 */ /* 0x000fea0003800000 */
.L_x_12818:
        /* <DEDUP_REMOVED lines=16> */
.L_x_12824:
[----:B------:R-:W-:Y:S05]  /*15a60*/  BSYNC B2 ;  /* 0x0000000000027941 */ /* 0x000fea0003800000 */
.L_x_12823:
        /* <DEDUP_REMOVED lines=42> */
.L_x_12822:
[----:B------:R-:W-:Y:S05]  /*15d10*/  BSYNC B1 ;  /* 0x0000000000017941 */ /* 0x000fea0003800000 */
.L_x_12821:
        /* <DEDUP_REMOVED lines=13> */
.L_x_12825:
        /* <DEDUP_REMOVED lines=12> */
.L_x_12828:
[----:B------:R-:W-:Y:S02]  /*15eb0*/  IMAD.MOV.U32 R154, RZ, RZ, R12 ;  /* 0x000000ffff9a7224 */ /* 0x000fe400078e000c */
.L_x_12829:
[----:B------:R-:W-:Y:S05]  /*15ec0*/  BSYNC B1 ;  /* 0x0000000000017941 */ /* 0x000fea0003800000 */
.L_x_12827:
        /* <DEDUP_REMOVED lines=16> */
.L_x_12833:
[----:B------:R-:W-:Y:S05]  /*15fd0*/  BSYNC B2 ;  /* 0x0000000000027941 */ /* 0x000fea0003800000 */
.L_x_12832:
        /* <DEDUP_REMOVED lines=42> */
.L_x_12831:
[----:B------:R-:W-:Y:S05]  /*16280*/  BSYNC B1 ;  /* 0x0000000000017941 */ /* 0x000fea0003800000 */
.L_x_12830:
        /* <DEDUP_REMOVED lines=10> */
.L_x_12826:
        /* <DEDUP_REMOVED lines=12> */
.L_x_12835:
[----:B------:R-:W-:Y:S02]  /*163f0*/  IMAD.MOV.U32 R154, RZ, RZ, R12 ;  /* 0x000000ffff9a7224 */ /* 0x000fe400078e000c */
.L_x_12836:
[----:B------:R-:W-:Y:S05]  /*16400*/  BSYNC B1 ;  /* 0x0000000000017941 */ /* 0x000fea0003800000 */
.L_x_12834:
        /* <DEDUP_REMOVED lines=16> */
.L_x_12840:
[----:B------:R-:W-:Y:S05]  /*16510*/  BSYNC B2 ;  /* 0x0000000000027941 */ /* 0x000fea0003800000 */
.L_x_12839:
        /* <DEDUP_REMOVED lines=42> */
.L_x_12838:
[----:B------:R-:W-:Y:S05]  /*167c0*/  BSYNC B1 ;  /* 0x0000000000017941 */ /* 0x000fea0003800000 */
.L_x_12837:
        /* <DEDUP_REMOVED lines=13> */
.L_x_12841:
        /* <DEDUP_REMOVED lines=12> */
.L_x_12844:
[----:B------:R-:W-:Y:S02]  /*16960*/  IMAD.MOV.U32 R154, RZ, RZ, R12 ;  /* 0x000000ffff9a7224 */ /* 0x000fe400078e000c */
.L_x_12845:
[----:B------:R-:W-:Y:S05]  /*16970*/  BSYNC B1 ;  /* 0x0000000000017941 */ /* 0x000fea0003800000 */
.L_x_12843:
        /* <DEDUP_REMOVED lines=16> */
.L_x_12849:
[----:B------:R-:W-:Y:S05]  /*16a80*/  BSYNC B2 ;  /* 0x0000000000027941 */ /* 0x000fea0003800000 */
.L_x_12848:
        /* <DEDUP_REMOVED lines=42> */
.L_x_12847:
[----:B------:R-:W-:Y:S05]  /*16d30*/  BSYNC B1 ;  /* 0x0000000000017941 */ /* 0x000fea0003800000 */
.L_x_12846:
        /* <DEDUP_REMOVED lines=10> */
.L_x_12842:
        /* <DEDUP_REMOVED lines=12> */
.L_x_12851:
[----:B------:R-:W-:Y:S02]  /*16ea0*/  IMAD.MOV.U32 R154, RZ, RZ, R12 ;  /* 0x000000ffff9a7224 */ /* 0x000fe400078e000c */
.L_x_12852:
[----:B------:R-:W-:Y:S05]  /*16eb0*/  BSYNC B1 ;  /* 0x0000000000017941 */ /* 0x000fea0003800000 */
.L_x_12850:
        /* <DEDUP_REMOVED lines=16> */
.L_x_12856:
[----:B------:R-:W-:Y:S05]  /*16fc0*/  BSYNC B2 ;  /* 0x0000000000027941 */ /* 0x000fea0003800000 */
.L_x_12855:
        /* <DEDUP_REMOVED lines=42> */
.L_x_12854:
[----:B------:R-:W-:Y:S05]  /*17270*/  BSYNC B1 ;  /* 0x0000000000017941 */ /* 0x000fea0003800000 */
.L_x_12853:
        /* <DEDUP_REMOVED lines=13> */
.L_x_12857:
        /* <DEDUP_REMOVED lines=12> */
.L_x_12860:
[----:B------:R-:W-:Y:S02]  /*17410*/  IMAD.MOV.U32 R194, RZ, RZ, R12 ;  /* 0x000000ffffc27224 */ /* 0x000fe400078e000c */
.L_x_12861:
[----:B------:R-:W-:Y:S05]  /*17420*/  BSYNC B1 ;  /* 0x0000000000017941 */ /* 0x000fea0003800000 */
.L_x_12859:
        /* <DEDUP_REMOVED lines=16> */
.L_x_12865:
[----:B------:R-:W-:Y:S05]  /*17530*/  BSYNC B2 ;  /* 0x0000000000027941 */ /* 0x000fea0003800000 */
.L_x_12864:
        /* <DEDUP_REMOVED lines=42> */
.L_x_12863:
[----:B------:R-:W-:Y:S05]  /*177e0*/  BSYNC B1 ;  /* 0x0000000000017941 */ /* 0x000fea0003800000 */
.L_x_12862:
        /* <DEDUP_REMOVED lines=10> */
.L_x_12858:
        /* <DEDUP_REMOVED lines=54> */
.L_x_12866:
[----:B------:R-:W-:Y:S02]  /*17bf0*/  IADD3 R190, R190, 0x80, RZ ;  /* 0x00000080bebe7810 */ /* 0x000fe40007ffe0ff */
.L_x_12737:
[----:B------:R-:W-:Y:S05]  /*17c00*/  BSYNC B0 ;  /* 0x0000000000007941 */ /* 0x000fea0003800000 */
.L_x_12736:
        /* <DEDUP_REMOVED lines=30> */
.L_x_12870:
[----:B--2---:R-:W-:Y:S02]  /*17df0*/  IMAD.MOV.U32 R165, RZ, RZ, R12 ;  /* 0x000000ffffa57224 */ /* 0x004fe400078e000c */
.L_x_12871:
[----:B------:R-:W-:Y:S05]  /*17e00*/  BSYNC B1 ;  /* 0x0000000000017941 */ /* 0x000fea0003800000 */
.L_x_12869:
        /* <DEDUP_REMOVED lines=16> */
.L_x_12875:
[----:B------:R-:W-:Y:S05]  /*17f10*/  BSYNC B2 ;  /* 0x0000000000027941 */ /* 0x000fea0003800000 */
.L_x_12874:
        /* <DEDUP_REMOVED lines=42> */
.L_x_12873:
[----:B------:R-:W-:Y:S05]  /*181c0*/  BSYNC B1 ;  /* 0x0000000000017941 */ /* 0x000fea0003800000 */
.L_x_12872:
        /* <DEDUP_REMOVED lines=18> */
.L_x_12876:
        /* <DEDUP_REMOVED lines=12> */
.L_x_12879:
[----:B------:R-:W-:Y:S02]  /*183b0*/  IMAD.MOV.U32 R165, RZ, RZ, R12 ;  /* 0x000000ffffa57224 */ /* 0x000fe400078e000c */
.L_x_12880:
[----:B------:R-:W-:Y:S05]  /*183c0*/  BSYNC B1 ;  /* 0x0000000000017941 */ /* 0x000fea0003800000 */
.L_x_12878:
        /* <DEDUP_REMOVED lines=16> */
.L_x_12884:
[----:B------:R-:W-:Y:S05]  /*184d0*/  BSYNC B2 ;  /* 0x0000000000027941 */ /* 0x000fea0003800000 */
.L_x_12883:
        /* <DEDUP_REMOVED lines=42> */
.L_x_12882:
[----:B------:R-:W-:Y:S05]  /*18780*/  BSYNC B1 ;  /* 0x0000000000017941 */ /* 0x000fea0003800000 */
.L_x_12881:
        /* <DEDUP_REMOVED lines=10> */
.L_x_12877:
        /* <DEDUP_REMOVED lines=12> */
.L_x_12886:
[----:B------:R-:W-:Y:S02]  /*188f0*/  IMAD.MOV.U32 R166, RZ, RZ, R12 ;  /* 0x000000ffffa67224 */ /* 0x000fe400078e000c */
.L_x_12887:
[----:B------:R-:W-:Y:S05]  /*18900*/  BSYNC B1 ;  /* 0x0000000000017941 */ /* 0x000fea0003800000 */
.L_x_12885:
        /* <DEDUP_REMOVED lines=16> */
.L_x_12891:
[----:B------:R-:W-:Y:S05]  /*18a10*/  BSYNC B2 ;  /* 0x0000000000027941 */ /* 0x000fea0003800000 */
.L_x_12890:
        /* <DEDUP_REMOVED lines=42> */
.L_x_12889:
[----:B------:R-:W-:Y:S05]  /*18cc0*/  BSYNC B1 ;  /* 0x0000000000017941 */ /* 0x000fea0003800000 */
.L_x_12888:
        /* <DEDUP_REMOVED lines=15> */
.L_x_12892:
        /* <DEDUP_REMOVED lines=12> */
.L_x_12895:
[----:B------:R-:W-:Y:S02]  /*18e80*/  IMAD.MOV.U32 R152, RZ, RZ, R12 ;  /* 0x000000ffff987224 */ /* 0x000fe400078e000c */
.L_x_12896:
[----:B------:R-:W-:Y:S05]  /*18e90*/  BSYNC B1 ;  /* 0x0000000000017941 */ /* 0x000fea0003800000 */
.L_x_12894:
        /* <DEDUP_REMOVED lines=16> */
.L_x_12900:
[----:B------:R-:W-:Y:S05]  /*18fa0*/  BSYNC B2 ;  /* 0x0000000000027941 */ /* 0x000fea0003800000 */
.L_x_12899:
        /* <DEDUP_REMOVED lines=42> */
.L_x_12898:
[----:B------:R-:W-:Y:S05]  /*19250*/  BSYNC B1 ;  /* 0x0000000000017941 */ /* 0x000fea0003800000 */
.L_x_12897:
        /* <DEDUP_REMOVED lines=10> */
.L_x_12893:
        /* <DEDUP_REMOVED lines=12> */
.L_x_12902:
[----:B------:R-:W-:Y:S02]  /*193c0*/  IMAD.MOV.U32 R152, RZ, RZ, R12 ;  /* 0x000000ffff987224 */ /* 0x000fe400078e000c */
.L_x_12903:
[----:B------:R-:W-:Y:S05]  /*193d0*/  BSYNC B1 ;  /* 0x0000000000017941 */ /* 0x000fea0003800000 */
.L_x_12901:
        /* <DEDUP_REMOVED lines=16> */
.L_x_12907:
[----:B------:R-:W-:Y:S05]  /*194e0*/  BSYNC B2 ;  /* 0x0000000000027941 */ /* 0x000fea0003800000 */
.L_x_12906:
        /* <DEDUP_REMOVED lines=42> */
.L_x_12905:
[----:B------:R-:W-:Y:S05]  /*19790*/  BSYNC B1 ;  /* 0x0000000000017941 */ /* 0x000fea0003800000 */
.L_x_12904:
        /* <DEDUP_REMOVED lines=15> */
.L_x_12908:
        /* <DEDUP_REMOVED lines=12> */
.L_x_12911:
[----:B------:R-:W-:Y:S02]  /*19950*/  IMAD.MOV.U32 R152, RZ, RZ, R12 ;  /* 0x000000ffff987224 */ /* 0x000fe400078e000c */
.L_x_12912:
[----:B------:R-:W-:Y:S05]  /*19960*/  BSYNC B1 ;  /* 0x0000000000017941 */ /* 0x000fea0003800000 */
.L_x_12910:
        /* <DEDUP_REMOVED lines=16> */
.L_x_12916:
[----:B------:R-:W-:Y:S05]  /*19a70*/  BSYNC B2 ;  /* 0x0000000000027941 */ /* 0x000fea0003800000 */
.L_x_12915:
        /* <DEDUP_REMOVED lines=42> */
.L_x_12914:
[----:B------:R-:W-:Y:S05]  /*19d20*/  BSYNC B1 ;  /* 0x0000000000017941 */ /* 0x000fea0003800000 */
.L_x_12913:
        /* <DEDUP_REMOVED lines=10> */
.L_x_12909:
        /* <DEDUP_REMOVED lines=12> */
.L_x_12918:
[----:B------:R-:W-:Y:S02]  /*19e90*/  IMAD.MOV.U32 R152, RZ, RZ, R12 ;  /* 0x000000ffff987224 */ /* 0x000fe400078e000c */
.L_x_12919:
[----:B------:R-:W-:Y:S05]  /*19ea0*/  BSYNC B1 ;  /* 0x0000000000017941 */ /* 0x000fea0003800000 */
.L_x_12917:
        /* <DEDUP_REMOVED lines=16> */
.L_x_12923:
[----:B------:R-:W-:Y:S05]  /*19fb0*/  BSYNC B2 ;  /* 0x0000000000027941 */ /* 0x000fea0003800000 */
.L_x_12922:
        /* <DEDUP_REMOVED lines=42> */
.L_x_12921:
[----:B------:R-:W-:Y:S05]  /*1a260*/  BSYNC B1 ;  /* 0x0000000000017941 */ /* 0x000fea0003800000 */
.L_x_12920:
        /* <DEDUP_REMOVED lines=15> */
.L_x_12924:
        /* <DEDUP_REMOVED lines=12> */
.L_x_12927:
[----:B------:R-:W-:Y:S02]  /*1a420*/  IMAD.MOV.U32 R180, RZ, RZ, R12 ;  /* 0x000000ffffb47224 */ /* 0x000fe400078e000c */
.L_x_12928:
[----:B------:R-:W-:Y:S05]  /*1a430*/  BSYNC B1 ;  /* 0x0000000000017941 */ /* 0x000fea0003800000 */
.L_x_12926:
        /* <DEDUP_REMOVED lines=16> */
.L_x_12932:
[----:B------:R-:W-:Y:S05]  /*1a540*/  BSYNC B2 ;  /* 0x0000000000027941 */ /* 0x000fea0003800000 */
.L_x_12931:
        /* <DEDUP_REMOVED lines=42> */
.L_x_12930:
[----:B------:R-:W-:Y:S05]  /*1a7f0*/  BSYNC B1 ;  /* 0x0000000000017941 */ /* 0x000fea0003800000 */
.L_x_12929:
        /* <DEDUP_REMOVED lines=10> */
.L_x_12925:
        /* <DEDUP_REMOVED lines=12> */
.L_x_12934:
[----:B------:R-:W-:Y:S02]  /*1a960*/  IMAD.MOV.U32 R194, RZ, RZ, R12 ;  /* 0x000000ffffc27224 */ /* 0x000fe400078e000c */
.L_x_12935:
[----:B------:R-:W-:Y:S05]  /*1a970*/  BSYNC B1 ;  /* 0x0000000000017941 */ /* 0x000fea0003800000 */
.L_x_12933:
        /* <DEDUP_REMOVED lines=16> */
.L_x_12939:
[----:B------:R-:W-:Y:S05]  /*1aa80*/  BSYNC B2 ;  /* 0x0000000000027941 */ /* 0x000fea0003800000 */
.L_x_12938:
        /* <DEDUP_REMOVED lines=42> */
.L_x_12937:
[----:B------:R-:W-:Y:S05]  /*1ad30*/  BSYNC B1 ;  /* 0x0000000000017941 */ /* 0x000fea0003800000 */
.L_x_12936:
        /* <DEDUP_REMOVED lines=13> */
.L_x_12940:
        /* <DEDUP_REMOVED lines=12> */
.L_x_12943:
[----:B------:R-:W-:Y:S02]  /*1aed0*/  IMAD.MOV.U32 R194, RZ, RZ, R12 ;  /* 0x000000ffffc27224 */ /* 0x000fe400078e000c */
.L_x_12944:
[----:B------:R-:W-:Y:S05]  /*1aee0*/  BSYNC B1 ;  /* 0x0000000000017941 */ /* 0x000fea0003800000 */
.L_x_12942:
        /* <DEDUP_REMOVED lines=16> */
.L_x_12948:
[----:B------:R-:W-:Y:S05]  /*1aff0*/  BSYNC B2 ;  /* 0x0000000000027941 */ /* 0x000fea0003800000 */
.L_x_12947:
        /* <DEDUP_REMOVED lines=42> */
.L_x_12946:
[----:B------:R-:W-:Y:S05]  /*1b2a0*/  BSYNC B1 ;  /* 0x0000000000017941 */ /* 0x000fea0003800000 */
.L_x_12945:
        /* <DEDUP_REMOVED lines=10> */
.L_x_12941:
        /* <DEDUP_REMOVED lines=12> */
.L_x_12950:
[----:B------:R-:W-:Y:S02]  /*1b410*/  IMAD.MOV.U32 R194, RZ, RZ, R12 ;  /* 0x000000ffffc27224 */ /* 0x000fe400078e000c */
.L_x_12951:
[----:B------:R-:W-:Y:S05]  /*1b420*/  BSYNC B1 ;  /* 0x0000000000017941 */ /* 0x000fea0003800000 */
.L_x_12949:
        /* <DEDUP_REMOVED lines=16> */
.L_x_12955:
[----:B------:R-:W-:Y:S05]  /*1b530*/  BSYNC B2 ;  /* 0x0000000000027941 */ /* 0x000fea0003800000 */
.L_x_12954:
        /* <DEDUP_REMOVED lines=42> */
.L_x_12953:
[----:B------:R-:W-:Y:S05]  /*1b7e0*/  BSYNC B1 ;  /* 0x0000000000017941 */ /* 0x000fea0003800000 */
.L_x_12952:
        /* <DEDUP_REMOVED lines=13> */
.L_x_12956:
        /* <DEDUP_REMOVED lines=12> */
.L_x_12959:
[----:B------:R-:W-:Y:S02]  /*1b980*/  IMAD.MOV.U32 R154, RZ, RZ, R12 ;  /* 0x000000ffff9a7224 */ /* 0x000fe400078e000c */
.L_x_12960:
[----:B------:R-:W-:Y:S05]  /*1b990*/  BSYNC B1 ;  /* 0x0000000000017941 */ /* 0x000fea0003800000 */
.L_x_12958:
        /* <DEDUP_REMOVED lines=16> */
.L_x_12964:
[----:B------:R-:W-:Y:S05]  /*1baa0*/  BSYNC B2 ;  /* 0x0000000000027941 */ /* 0x000fea0003800000 */
.L_x_12963:
        /* <DEDUP_REMOVED lines=42> */
.L_x_12962:
[----:B------:R-:W-:Y:S05]  /*1bd50*/  BSYNC B1 ;  /* 0x0000000000017941 */ /* 0x000fea0003800000 */
.L_x_12961:
        /* <DEDUP_REMOVED lines=10> */
.L_x_12957:
        /* <DEDUP_REMOVED lines=12> */
.L_x_12966:
[----:B------:R-:W-:Y:S02]  /*1bec0*/  IMAD.MOV.U32 R154, RZ, RZ, R12 ;  /* 0x000000ffff9a7224 */ /* 0x000fe400078e000c */
.L_x_12967:
[----:B------:R-:W-:Y:S05]  /*1bed0*/  BSYNC B1 ;  /* 0x0000000000017941 */ /* 0x000fea0003800000 */
.L_x_12965:
        /* <DEDUP_REMOVED lines=16> */
.L_x_12971:
[----:B------:R-:W-:Y:S05]  /*1bfe0*/  BSYNC B2 ;  /* 0x0000000000027941 */ /* 0x000fea0003800000 */
.L_x_12970:
        /* <DEDUP_REMOVED lines=42> */
.L_x_12969:
[----:B------:R-:W-:Y:S05]  /*1c290*/  BSYNC B1 ;  /* 0x0000000000017941 */ /* 0x000fea0003800000 */
.L_x_12968:
        /* <DEDUP_REMOVED lines=13> */
.L_x_12972:
        /* <DEDUP_REMOVED lines=12> */
.L_x_12975:
[----:B------:R-:W-:Y:S02]  /*1c430*/  IMAD.MOV.U32 R154, RZ, RZ, R12 ;  /* 0x000000ffff9a7224 */ /* 0x000fe400078e000c */
.L_x_12976:
[----:B------:R-:W-:Y:S05]  /*1c440*/  BSYNC B1 ;  /* 0x0000000000017941 */ /* 0x000fea0003800000 */
.L_x_12974:
        /* <DEDUP_REMOVED lines=16> */
.L_x_12980:
[----:B------:R-:W-:Y:S05]  /*1c550*/  BSYNC B2 ;  /* 0x0000000000027941 */ /* 0x000fea0003800000 */
.L_x_12979:
        /* <DEDUP_REMOVED lines=42> */
.L_x_12978:
[----:B------:R-:W-:Y:S05]  /*1c800*/  BSYNC B1 ;  /* 0x0000000000017941 */ /* 0x000fea0003800000 */
.L_x_12977:
        /* <DEDUP_REMOVED lines=10> */
.L_x_12973:
        /* <DEDUP_REMOVED lines=12> */
.L_x_12982:
[----:B------:R-:W-:Y:S02]  /*1c970*/  IMAD.MOV.U32 R154, RZ, RZ, R12 ;  /* 0x000000ffff9a7224 */ /* 0x000fe400078e000c */
.L_x_12983:
[----:B------:R-:W-:Y:S05]  /*1c980*/  BSYNC B1 ;  /* 0x0000000000017941 */ /* 0x000fea0003800000 */
.L_x_12981:
        /* <DEDUP_REMOVED lines=16> */
.L_x_12987:
[----:B------:R-:W-:Y:S05]  /*1ca90*/  BSYNC B2 ;  /* 0x0000000000027941 */ /* 0x000fea0003800000 */
.L_x_12986:
        /* <DEDUP_REMOVED lines=42> */
.L_x_12985:
[----:B------:R-:W-:Y:S05]  /*1cd40*/  BSYNC B1 ;  /* 0x0000000000017941 */ /* 0x000fea0003800000 */
.L_x_12984:
        /* <DEDUP_REMOVED lines=13> */
.L_x_12988:
        /* <DEDUP_REMOVED lines=12> */
.L_x_12991:
[----:B------:R-:W-:Y:S02]  /*1cee0*/  IMAD.MOV.U32 R194, RZ, RZ, R12 ;  /* 0x000000ffffc27224 */ /* 0x000fe400078e000c */
.L_x_12992:
[----:B------:R-:W-:Y:S05]  /*1cef0*/  BSYNC B1 ;  /* 0x0000000000017941 */ /* 0x000fea0003800000 */
.L_x_12990:
        /* <DEDUP_REMOVED lines=16> */
.L_x_12996:
[----:B------:R-:W-:Y:S05]  /*1d000*/  BSYNC B2 ;  /* 0x0000000000027941 */ /* 0x000fea0003800000 */
.L_x_12995:
        /* <DEDUP_REMOVED lines=42> */
.L_x_12994:
[----:B------:R-:W-:Y:S05]  /*1d2b0*/  BSYNC B1 ;  /* 0x0000000000017941 */ /* 0x000fea0003800000 */
.L_x_12993:
        /* <DEDUP_REMOVED lines=10> */
.L_x_12989:
        /* <DEDUP_REMOVED lines=54> */
.L_x_12997:
[----:B------:R-:W-:Y:S02]  /*1d6c0*/  IADD3 R190, R190, 0x80, RZ ;  /* 0x00000080bebe7810 */ /* 0x000fe40007ffe0ff */
.L_x_12868:
[----:B------:R-:W-:Y:S05]  /*1d6d0*/  BSYNC B0 ;  /* 0x0000000000007941 */ /* 0x000fea0003800000 */
.L_x_12867:
        /* <DEDUP_REMOVED lines=30> */
.L_x_13001:
[----:B--2---:R-:W-:Y:S02]  /*1d8c0*/  IMAD.MOV.U32 R167, RZ, RZ, R12 ;  /* 0x000000ffffa77224 */ /* 0x004fe400078e000c */
.L_x_13002:
[----:B------:R-:W-:Y:S05]  /*1d8d0*/  BSYNC B1 ;  /* 0x0000000000017941 */ /* 0x000fea0003800000 */
.L_x_13000:
        /* <DEDUP_REMOVED lines=16> */
.L_x_13006:
[----:B------:R-:W-:Y:S05]  /*1d9e0*/  BSYNC B2 ;  /* 0x0000000000027941 */ /* 0x000fea0003800000 */
.L_x_13005:
        /* <DEDUP_REMOVED lines=42> */
.L_x_13004:
[----:B------:R-:W-:Y:S05]  /*1dc90*/  BSYNC B1 ;  /* 0x0000000000017941 */ /* 0x000fea0003800000 */
.L_x_13003:
        /* <DEDUP_REMOVED lines=18> */
.L_x_13007:
        /* <DEDUP_REMOVED lines=12> */
.L_x_13010:
[----:B------:R-:W-:Y:S02]  /*1de80*/  IMAD.MOV.U32 R167, RZ, RZ, R12 ;  /* 0x000000ffffa77224 */ /* 0x000fe400078e000c */
.L_x_13011:
[----:B------:R-:W-:Y:S05]  /*1de90*/  BSYNC B1 ;  /* 0x0000000000017941 */ /* 0x000fea0003800000 */
.L_x_13009:
        /* <DEDUP_REMOVED lines=16> */
.L_x_13015:
[----:B------:R-:W-:Y:S05]  /*1dfa0*/  BSYNC B2 ;  /* 0x0000000000027941 */ /* 0x000fea0003800000 */
.L_x_13014:
        /* <DEDUP_REMOVED lines=42> */
.L_x_13013:
[----:B------:R-:W-:Y:S05]  /*1e250*/  BSYNC B1 ;  /* 0x0000000000017941 */ /* 0x000fea0003800000 */
.L_x_13012:
        /* <DEDUP_REMOVED lines=10> */
.L_x_13008:
        /* <DEDUP_REMOVED lines=12> */
.L_x_13017:
[----:B------:R-:W-:Y:S02]  /*1e3c0*/  IMAD.MOV.U32 R167, RZ, RZ, R12 ;  /* 0x000000ffffa77224 */ /* 0x000fe400078e000c */
.L_x_13018:
[----:B------:R-:W-:Y:S05]  /*1e3d0*/  BSYNC B1 ;  /* 0x0000000000017941 */ /* 0x000fea0003800000 */
.L_x_13016:
        /* <DEDUP_REMOVED lines=16> */
.L_x_13022:
[----:B------:R-:W-:Y:S05]  /*1e4e0*/  BSYNC B2 ;  /* 0x0000000000027941 */ /* 0x000fea0003800000 */
.L_x_13021:
        /* <DEDUP_REMOVED lines=42> */
.L_x_13020:
[----:B------:R-:W-:Y:S05]  /*1e790*/  BSYNC B1 ;  /* 0x0000000000017941 */ /* 0x000fea0003800000 */
.L_x_13019:
        /* <DEDUP_REMOVED lines=15> */
.L_x_13023:
        /* <DEDUP_REMOVED lines=12> */
.L_x_13026:
[----:B------:R-:W-:Y:S02]  /*1e950*/  IMAD.MOV.U32 R152, RZ, RZ, R12 ;  /* 0x000000ffff987224 */ /* 0x000fe400078e000c */
.L_x_13027:
[----:B------:R-:W-:Y:S05]  /*1e960*/  BSYNC B1 ;  /* 0x0000000000017941 */ /* 0x000fea0003800000 */
.L_x_13025:
        /* <DEDUP_REMOVED lines=16> */
.L_x_13031:
[----:B------:R-:W-:Y:S05]  /*1ea70*/  BSYNC B2 ;  /* 0x0000000000027941 */ /* 0x000fea0003800000 */
.L_x_13030:
        /* <DEDUP_REMOVED lines=42> */
.L_x_13029:
[----:B------:R-:W-:Y:S05]  /*1ed20*/  BSYNC B1 ;  /* 0x0000000000017941 */ /* 0x000fea0003800000 */
.L_x_13028:
        /* <DEDUP_REMOVED lines=10> */
.L_x_13024:
        /* <DEDUP_REMOVED lines=12> */
.L_x_13033:
[----:B------:R-:W-:Y:S02]  /*1ee90*/  IMAD.MOV.U32 R152, RZ, RZ, R12 ;  /* 0x000000ffff987224 */ /* 0x000fe400078e000c */
.L_x_13034:
[----:B------:R-:W-:Y:S05]  /*1eea0*/  BSYNC B1 ;  /* 0x0000000000017941 */ /* 0x000fea0003800000 */
.L_x_13032:
        /* <DEDUP_REMOVED lines=16> */
.L_x_13038:
[----:B------:R-:W-:Y:S05]  /*1efb0*/  BSYNC B2 ;  /* 0x0000000000027941 */ /* 0x000fea0003800000 */
.L_x_13037:
        /* <DEDUP_REMOVED lines=42> */
.L_x_13036:
[----:B------:R-:W-:Y:S05]  /*1f260*/  BSYNC B1 ;  /* 0x0000000000017941 */ /* 0x000fea0003800000 */
.L_x_13035:
        /* <DEDUP_REMOVED lines=15> */
.L_x_13039:
        /* <DEDUP_REMOVED lines=12> */
.L_x_13042:
[----:B------:R-:W-:Y:S02]  /*1f420*/  IMAD.MOV.U32 R152, RZ, RZ, R12 ;  /* 0x000000ffff987224 */ /* 0x000fe400078e000c */
.L_x_13043:
[----:B------:R-:W-:Y:S05]  /*1f430*/  BSYNC B1 ;  /* 0x0000000000017941 */ /* 0x000fea0003800000 */
.L_x_13041:
        /* <DEDUP_REMOVED lines=16> */
.L_x_13047:
[----:B------:R-:W-:Y:S05]  /*1f540*/  BSYNC B2 ;  /* 0x0000000000027941 */ /* 0x000fea0003800000 */
.L_x_13046:
        /* <DEDUP_REMOVED lines=42> */
.L_x_13045:
[----:B------:R-:W-:Y:S05]  /*1f7f0*/  BSYNC B1 ;  /* 0x0000000000017941 */ /* 0x000fea0003800000 */
.L_x_13044:
        /* <DEDUP_REMOVED lines=10> */
.L_x_13040:
        /* <DEDUP_REMOVED lines=12> */
.L_x_13049:
[----:B------:R-:W-:Y:S02]  /*1f960*/  IMAD.MOV.U32 R152, RZ, RZ, R12 ;  /* 0x000000ffff987224 */ /* 0x000fe400078e000c */
.L_x_13050:
[----:B------:R-:W-:Y:S05]  /*1f970*/  BSYNC B1 ;  /* 0x0000000000017941 */ /* 0x000fea0003800000 */
.L_x_13048:
        /* <DEDUP_REMOVED lines=16> */
.L_x_13054:
[----:B------:R-:W-:Y:S05]  /*1fa80*/  BSYNC B2 ;  /* 0x0000000000027941 */ /* 0x000fea0003800000 */
.L_x_13053:
        /* <DEDUP_REMOVED lines=42> */
.L_x_13052:
[----:B------:R-:W-:Y:S05]  /*1fd30*/  BSYNC B1 ;  /* 0x0000000000017941 */ /* 0x000fea0003800000 */
.L_x_13051:
        /* <DEDUP_REMOVED lines=15> */
.L_x_13055:
        /* <DEDUP_REMOVED lines=12> */
.L_x_13058:
[----:B------:R-:W-:Y:S02]  /*1fef0*/  IMAD.MOV.U32 R181, RZ, RZ, R12 ;  /* 0x000000ffffb57224 */ /* 0x000fe400078e000c */
.L_x_13059:
[----:B------:R-:W-:Y:S05]  /*1ff00*/  BSYNC B1 ;  /* 0x0000000000017941 */ /* 0x000fea0003800000 */
.L_x_13057:
        /* <DEDUP_REMOVED lines=16> */
.L_x_13063:
[----:B------:R-:W-:Y:S05]  /*20010*/  BSYNC B2 ;  /* 0x0000000000027941 */ /* 0x000fea0003800000 */
.L_x_13062:
        /* <DEDUP_REMOVED lines=42> */
.L_x_13061:
[----:B------:R-:W-:Y:S05]  /*202c0*/  BSYNC B1 ;  /* 0x0000000000017941 */ /* 0x000fea0003800000 */
.L_x_13060:
        /* <DEDUP_REMOVED lines=10> */
.L_x_13056:
        /* <DEDUP_REMOVED lines=12> */
.L_x_13065:
[----:B------:R-:W-:Y:S02]  /*20430*/  IMAD.MOV.U32 R194, RZ, RZ, R12 ;  /* 0x000000ffffc27224 */ /* 0x000fe400078e000c */
.L_x_13066:
[----:B------:R-:W-:Y:S05]  /*20440*/  BSYNC B1 ;  /* 0x0000000000017941 */ /* 0x000fea0003800000 */
.L_x_13064:
        /* <DEDUP_REMOVED lines=16> */
.L_x_13070:
[----:B------:R-:W-:Y:S05]  /*20550*/  BSYNC B2 ;  /* 0x0000000000027941 */ /* 0x000fea0003800000 */
.L_x_13069:
        /* <DEDUP_REMOVED lines=42> */
.L_x_13068:
[----:B------:R-:W-:Y:S05]  /*20800*/  BSYNC B1 ;  /* 0x0000000000017941 */ /* 0x000fea0003800000 */
.L_x_13067:
        /* <DEDUP_REMOVED lines=13> */
.L_x_13071:
        /* <DEDUP_REMOVED lines=12> */
.L_x_13074:
[----:B------:R-:W-:Y:S02]  /*209a0*/  IMAD.MOV.U32 R194, RZ, RZ, R12 ;  /* 0x000000ffffc27224 */ /* 0x000fe400078e000c */
.L_x_13075:
[----:B------:R-:W-:Y:S05]  /*209b0*/  BSYNC B1 ;  /* 0x0000000000017941 */ /* 0x000fea0003800000 */
.L_x_13073:
        /* <DEDUP_REMOVED lines=16> */
.L_x_13079:
[----:B------:R-:W-:Y:S05]  /*20ac0*/  BSYNC B2 ;  /* 0x0000000000027941 */ /* 0x000fea0003800000 */
.L_x_13078:
        /* <DEDUP_REMOVED lines=42> */
.L_x_13077:
[----:B------:R-:W-:Y:S05]  /*20d70*/  BSYNC B1 ;  /* 0x0000000000017941 */ /* 0x000fea0003800000 */
.L_x_13076:
        /* <DEDUP_REMOVED lines=10> */
.L_x_13072:
        /* <DEDUP_REMOVED lines=12> */
.L_x_13081:
[----:B------:R-:W-:Y:S02]  /*20ee0*/  IMAD.MOV.U32 R194, RZ, RZ, R12 ;  /* 0x000000ffffc27224 */ /* 0x000fe400078e000c */
.L_x_13082:
[----:B------:R-:W-:Y:S05]  /*20ef0*/  BSYNC B1 ;  /* 0x0000000000017941 */ /* 0x000fea0003800000 */
.L_x_13080:
        /* <DEDUP_REMOVED lines=16> */
.L_x_13086:
[----:B------:R-:W-:Y:S05]  /*21000*/  BSYNC B2 ;  /* 0x0000000000027941 */ /* 0x000fea0003800000 */
.L_x_13085:
        /* <DEDUP_REMOVED lines=42> */
.L_x_13084:
[----:B------:R-:W-:Y:S05]  /*212b0*/  BSYNC B1 ;  /* 0x0000000000017941 */ /* 0x000fea0003800000 */
.L_x_13083:
        /* <DEDUP_REMOVED lines=13> */
.L_x_13087:
        /* <DEDUP_REMOVED lines=12> */
.L_x_13090:
[----:B------:R-:W-:Y:S02]  /*21450*/  IMAD.MOV.U32 R154, RZ, RZ, R12 ;  /* 0x000000ffff9a7224 */ /* 0x000fe400078e000c */
.L_x_13091:
[----:B------:R-:W-:Y:S05]  /*21460*/  BSYNC B1 ;  /* 0x0000000000017941 */ /* 0x000fea0003800000 */
.L_x_13089:
        /* <DEDUP_REMOVED lines=16> */
.L_x_13095:
[----:B------:R-:W-:Y:S05]  /*21570*/  BSYNC B2 ;  /* 0x0000000000027941 */ /* 0x000fea0003800000 */
.L_x_13094:
        /* <DEDUP_REMOVED lines=42> */
.L_x_13093:
[----:B------:R-:W-:Y:S05]  /*21820*/  BSYNC B1 ;  /* 0x0000000000017941 */ /* 0x000fea0003800000 */
.L_x_13092:
        /* <DEDUP_REMOVED lines=10> */
.L_x_13088:
        /* <DEDUP_REMOVED lines=12> */
.L_x_13097:
[----:B------:R-:W-:Y:S02]  /*21990*/  IMAD.MOV.U32 R154, RZ, RZ, R12 ;  /* 0x000000ffff9a7224 */ /* 0x000fe400078e000c */
.L_x_13098:
[----:B------:R-:W-:Y:S05]  /*219a0*/  BSYNC B1 ;  /* 0x0000000000017941 */ /* 0x000fea0003800000 */
.L_x_13096:
        /* <DEDUP_REMOVED lines=16> */
.L_x_13102:
[----:B------:R-:W-:Y:S05]  /*21ab0*/  BSYNC B2 ;  /* 0x0000000000027941 */ /* 0x000fea0003800000 */
.L_x_13101:
        /* <DEDUP_REMOVED lines=42> */
.L_x_13100:
[----:B------:R-:W-:Y:S05]  /*21d60*/  BSYNC B1 ;  /* 0x0000000000017941 */ /* 0x000fea0003800000 */
.L_x_13099:
        /* <DEDUP_REMOVED lines=13> */
.L_x_13103:
        /* <DEDUP_REMOVED lines=12> */
.L_x_13106:
[----:B------:R-:W-:Y:S02]  /*21f00*/  IMAD.MOV.U32 R154, RZ, RZ, R12 ;  /* 0x000000ffff9a7224 */ /* 0x000fe400078e000c */
.L_x_13107:
[----:B------:R-:W-:Y:S05]  /*21f10*/  BSYNC B1 ;  /* 0x0000000000017941 */ /* 0x000fea0003800000 */
.L_x_13105:
        /* <DEDUP_REMOVED lines=16> */
.L_x_13111:
[----:B------:R-:W-:Y:S05]  /*22020*/  BSYNC B2 ;  /* 0x0000000000027941 */ /* 0x000fea0003800000 */
.L_x_13110:
        /* <DEDUP_REMOVED lines=42> */
.L_x_13109:
[----:B------:R-:W-:Y:S05]  /*222d0*/  BSYNC B1 ;  /* 0x0000000000017941 */ /* 0x000fea0003800000 */
.L_x_13108:
        /* <DEDUP_REMOVED lines=10> */
.L_x_13104:
        /* <DEDUP_REMOVED lines=12> */
.L_x_13113:
[----:B------:R-:W-:Y:S02]  /*22440*/  IMAD.MOV.U32 R154, RZ, RZ, R12 ;  /* 0x000000ffff9a7224 */ /* 0x000fe400078e000c */
.L_x_13114:
[----:B------:R-:W-:Y:S05]  /*22450*/  BSYNC B1 ;  /* 0x0000000000017941 */ /* 0x000fea0003800000 */
.L_x_13112:
        /* <DEDUP_REMOVED lines=16> */
.L_x_13118:
[----:B------:R-:W-:Y:S05]  /*22560*/  BSYNC B2 ;  /* 0x0000000000027941 */ /* 0x000fea0003800000 */
.L_x_13117:
        /* <DEDUP_REMOVED lines=42> */
.L_x_13116:
[----:B------:R-:W-:Y:S05]  /*22810*/  BSYNC B1 ;  /* 0x0000000000017941 */ /* 0x000fea0003800000 */
.L_x_13115:
        /* <DEDUP_REMOVED lines=13> */
.L_x_13119:
        /* <DEDUP_REMOVED lines=12> */
.L_x_13122:
[----:B------:R-:W-:Y:S02]  /*229b0*/  IMAD.MOV.U32 R194, RZ, RZ, R12 ;  /* 0x000000ffffc27224 */ /* 0x000fe400078e000c */
.L_x_13123:
[----:B------:R-:W-:Y:S05]  /*229c0*/  BSYNC B1 ;  /* 0x0000000000017941 */ /* 0x000fea0003800000 */
.L_x_13121:
        /* <DEDUP_REMOVED lines=16> */
.L_x_13127:
[----:B------:R-:W-:Y:S05]  /*22ad0*/  BSYNC B2 ;  /* 0x0000000000027941 */ /* 0x000fea0003800000 */
.L_x_13126:
        /* <DEDUP_REMOVED lines=42> */
.L_x_13125:
[----:B------:R-:W-:Y:S05]  /*22d80*/  BSYNC B1 ;  /* 0x0000000000017941 */ /* 0x000fea0003800000 */
.L_x_13124:
        /* <DEDUP_REMOVED lines=10> */
.L_x_13120:
        /* <DEDUP_REMOVED lines=54> */
.L_x_13128:
[----:B------:R-:W-:Y:S02]  /*23190*/  IADD3 R190, R190, 0x80, RZ ;  /* 0x00000080bebe7810 */ /* 0x000fe40007ffe0ff */
.L_x_12999:
[----:B------:R-:W-:Y:S05]  /*231a0*/  BSYNC B0 ;  /* 0x0000000000007941 */ /* 0x000fea0003800000 */
.L_x_12998:
        /* <DEDUP_REMOVED lines=30> */
.L_x_13132:
[----:B--2---:R-:W-:Y:S02]  /*23390*/  IMAD.MOV.U32 R169, RZ, RZ, R12 ;  /* 0x000000ffffa97224 */ /* 0x004fe400078e000c */
.L_x_13133:
[----:B------:R-:W-:Y:S05]  /*233a0*/  BSYNC B1 ;  /* 0x0000000000017941 */ /* 0x000fea0003800000 */
.L_x_13131:
        /* <DEDUP_REMOVED lines=16> */
.L_x_13137:
[----:B------:R-:W-:Y:S05]  /*234b0*/  BSYNC B2 ;  /* 0x0000000000027941 */ /* 0x000fea0003800000 */
.L_x_13136:
        /* <DEDUP_REMOVED lines=42> */
.L_x_13135:
[----:B------:R-:W-:Y:S05]  /*23760*/  BSYNC B1 ;  /* 0x0000000000017941 */ /* 0x000fea0003800000 */
.L_x_13134:
        /* <DEDUP_REMOVED lines=18> */
.L_x_13138:
        /* <DEDUP_REMOVED lines=12> */
.L_x_13141:
[----:B------:R-:W-:Y:S02]  /*23950*/  IMAD.MOV.U32 R169, RZ, RZ, R12 ;  /* 0x000000ffffa97224 */ /* 0x000fe400078e000c */
.L_x_13142:
[----:B------:R-:W-:Y:S05]  /*23960*/  BSYNC B1 ;  /* 0x0000000000017941 */ /* 0x000fea0003800000 */
.L_x_13140:
        /* <DEDUP_REMOVED lines=16> */
.L_x_13146:
[----:B------:R-:W-:Y:S05]  /*23a70*/  BSYNC B2 ;  /* 0x0000000000027941 */ /* 0x000fea0003800000 */
.L_x_13145:
        /* <DEDUP_REMOVED lines=42> */
.L_x_13144:
[----:B------:R-:W-:Y:S05]  /*23d20*/  BSYNC B1 ;  /* 0x0000000000017941 */ /* 0x000fea0003800000 */
.L_x_13143:
        /* <DEDUP_REMOVED lines=10> */
.L_x_13139:
        /* <DEDUP_REMOVED lines=12> */
.L_x_13148:
[----:B------:R-:W-:Y:S02]  /*23e90*/  IMAD.MOV.U32 R170, RZ, RZ, R12 ;  /* 0x000000ffffaa7224 */ /* 0x000fe400078e000c */
.L_x_13149:
[----:B------:R-:W-:Y:S05]  /*23ea0*/  BSYNC B1 ;  /* 0x0000000000017941 */ /* 0x000fea0003800000 */
.L_x_13147:
        /* <DEDUP_REMOVED lines=16> */
.L_x_13153:
[----:B------:R-:W-:Y:S05]  /*23fb0*/  BSYNC B2 ;  /* 0x0000000000027941 */ /* 0x000fea0003800000 */
.L_x_13152:
        /* <DEDUP_REMOVED lines=42> */
.L_x_13151:
[----:B------:R-:W-:Y:S05]  /*24260*/  BSYNC B1 ;  /* 0x0000000000017941 */ /* 0x000fea0003800000 */
.L_x_13150:
        /* <DEDUP_REMOVED lines=15> */
.L_x_13154:
        /* <DEDUP_REMOVED lines=12> */
.L_x_13157:
[----:B------:R-:W-:Y:S02]  /*24420*/  IMAD.MOV.U32 R152, RZ, RZ, R12 ;  /* 0x000000ffff987224 */ /* 0x000fe400078e000c */
.L_x_13158:
[----:B------:R-:W-:Y:S05]  /*24430*/  BSYNC B1 ;  /* 0x0000000000017941 */ /* 0x000fea0003800000 */
.L_x_13156:
        /* <DEDUP_REMOVED lines=16> */
.L_x_13162:
[----:B------:R-:W-:Y:S05]  /*24540*/  BSYNC B2 ;  /* 0x0000000000027941 */ /* 0x000fea0003800000 */
.L_x_13161:
        /* <DEDUP_REMOVED lines=42> */
.L_x_13160:
[----:B------:R-:W-:Y:S05]  /*247f0*/  BSYNC B1 ;  /* 0x0000000000017941 */ /* 0x000fea0003800000 */
.L_x_13159:
        /* <DEDUP_REMOVED lines=10> */
.L_x_13155:
        /* <DEDUP_REMOVED lines=12> */
.L_x_13164:
[----:B------:R-:W-:Y:S02]  /*24960*/  IMAD.MOV.U32 R152, RZ, RZ, R12 ;  /* 0x000000ffff987224 */ /* 0x000fe400078e000c */
.L_x_13165:
[----:B------:R-:W-:Y:S05]  /*24970*/  BSYNC B1 ;  /* 0x0000000000017941 */ /* 0x000fea0003800000 */
.L_x_13163:
        /* <DEDUP_REMOVED lines=16> */
.L_x_13169:
[----:B------:R-:W-:Y:S05]  /*24a80*/  BSYNC B2 ;  /* 0x0000000000027941 */ /* 0x000fea0003800000 */
.L_x_13168:
        /* <DEDUP_REMOVED lines=42> */
.L_x_13167:
[----:B------:R-:W-:Y:S05]  /*24d30*/  BSYNC B1 ;  /* 0x0000000000017941 */ /* 0x000fea0003800000 */
.L_x_13166:
        /* <DEDUP_REMOVED lines=15> */
.L_x_13170:
        /* <DEDUP_REMOVED lines=12> */
.L_x_13173:
[----:B------:R-:W-:Y:S02]  /*24ef0*/  IMAD.MOV.U32 R152, RZ, RZ, R12 ;  /* 0x000000ffff987224 */ /* 0x000fe400078e000c */
.L_x_13174:
[----:B------:R-:W-:Y:S05]  /*24f00*/  BSYNC B1 ;  /* 0x0000000000017941 */ /* 0x000fea0003800000 */
.L_x_13172:
        /* <DEDUP_REMOVED lines=16> */
.L_x_13178:
[----:B------:R-:W-:Y:S05]  /*25010*/  BSYNC B2 ;  /* 0x0000000000027941 */ /* 0x000fea0003800000 */
.L_x_13177:
        /* <DEDUP_REMOVED lines=42> */
.L_x_13176:
[----:B------:R-:W-:Y:S05]  /*252c0*/  BSYNC B1 ;  /* 0x0000000000017941 */ /* 0x000fea0003800000 */
.L_x_13175:
        /* <DEDUP_REMOVED lines=10> */
.L_x_13171:
        /* <DEDUP_REMOVED lines=12> */
.L_x_13180:
[----:B------:R-:W-:Y:S02]  /*25430*/  IMAD.MOV.U32 R152, RZ, RZ, R12 ;  /* 0x000000ffff987224 */ /* 0x000fe400078e000c */
.L_x_13181:
[----:B------:R-:W-:Y:S05]  /*25440*/  BSYNC B1 ;  /* 0x0000000000017941 */ /* 0x000fea0003800000 */
.L_x_13179:
        /* <DEDUP_REMOVED lines=16> */
.L_x_13185:
[----:B------:R-:W-:Y:S05]  /*25550*/  BSYNC B2 ;  /* 0x0000000000027941 */ /* 0x000fea0003800000 */
.L_x_13184:
        /* <DEDUP_REMOVED lines=42> */
.L_x_13183:
[----:B------:R-:W-:Y:S05]  /*25800*/  BSYNC B1 ;  /* 0x0000000000017941 */ /* 0x000fea0003800000 */
.L_x_13182:
        /* <DEDUP_REMOVED lines=15> */
.L_x_13186:
        /* <DEDUP_REMOVED lines=12> */
.L_x_13189:
[----:B------:R-:W-:Y:S02]  /*259c0*/  IMAD.MOV.U32 R184, RZ, RZ, R12 ;  /* 0x000000ffffb87224 */ /* 0x000fe400078e000c */
.L_x_13190:
[----:B------:R-:W-:Y:S05]  /*259d0*/  BSYNC B1 ;  /* 0x0000000000017941 */ /* 0x000fea0003800000 */
.L_x_13188:
        /* <DEDUP_REMOVED lines=16> */
.L_x_13194:
[----:B------:R-:W-:Y:S05]  /*25ae0*/  BSYNC B2 ;  /* 0x0000000000027941 */ /* 0x000fea0003800000 */
.L_x_13193:
        /* <DEDUP_REMOVED lines=42> */
.L_x_13192:
[----:B------:R-:W-:Y:S05]  /*25d90*/  BSYNC B1 ;  /* 0x0000000000017941 */ /* 0x000fea0003800000 */
.L_x_13191:
        /* <DEDUP_REMOVED lines=10> */
.L_x_13187:
        /* <DEDUP_REMOVED lines=12> */
.L_x_13196:
[----:B------:R-:W-:Y:S02]  /*25f00*/  IMAD.MOV.U32 R194, RZ, RZ, R12 ;  /* 0x000000ffffc27224 */ /* 0x000fe400078e000c */
.L_x_13197:
[----:B------:R-:W-:Y:S05]  /*25f10*/  BSYNC B1 ;  /* 0x0000000000017941 */ /* 0x000fea0003800000 */
.L_x_13195:
        /* <DEDUP_REMOVED lines=16> */
.L_x_13201:
[----:B------:R-:W-:Y:S05]  /*26020*/  BSYNC B2 ;  /* 0x0000000000027941 */ /* 0x000fea0003800000 */
.L_x_13200:
        /* <DEDUP_REMOVED lines=42> */
.L_x_13199:
[----:B------:R-:W-:Y:S05]  /*262d0*/  BSYNC B1 ;  /* 0x0000000000017941 */ /* 0x000fea0003800000 */
.L_x_13198:
        /* <DEDUP_REMOVED lines=13> */
.L_x_13202:
        /* <DEDUP_REMOVED lines=12> */
.L_x_13205:
[----:B------:R-:W-:Y:S02]  /*26470*/  IMAD.MOV.U32 R194, RZ, RZ, R12 ;  /* 0x000000ffffc27224 */ /* 0x000fe400078e000c */
.L_x_13206:
[----:B------:R-:W-:Y:S05]  /*26480*/  BSYNC B1 ;  /* 0x0000000000017941 */ /* 0x000fea0003800000 */
.L_x_13204:
        /* <DEDUP_REMOVED lines=16> */
.L_x_13210:
[----:B------:R-:W-:Y:S05]  /*26590*/  BSYNC B2 ;  /* 0x0000000000027941 */ /* 0x000fea0003800000 */
.L_x_13209:
        /* <DEDUP_REMOVED lines=42> */
.L_x_13208:
[----:B------:R-:W-:Y:S05]  /*26840*/  BSYNC B1 ;  /* 0x0000000000017941 */ /* 0x000fea0003800000 */
.L_x_13207:
        /* <DEDUP_REMOVED lines=10> */
.L_x_13203:
        /* <DEDUP_REMOVED lines=12> */
.L_x_13212:
[----:B------:R-:W-:Y:S02]  /*269b0*/  IMAD.MOV.U32 R194, RZ, RZ, R12 ;  /* 0x000000ffffc27224 */ /* 0x000fe400078e000c */
.L_x_13213:
[----:B------:R-:W-:Y:S05]  /*269c0*/  BSYNC B1 ;  /* 0x0000000000017941 */ /* 0x000fea0003800000 */
.L_x_13211:
        /* <DEDUP_REMOVED lines=16> */
.L_x_13217:
[----:B------:R-:W-:Y:S05]  /*26ad0*/  BSYNC B2 ;  /* 0x0000000000027941 */ /* 0x000fea0003800000 */
.L_x_13216:
        /* <DEDUP_REMOVED lines=42> */
.L_x_13215:
[----:B------:R-:W-:Y:S05]  /*26d80*/  BSYNC B1 ;  /* 0x0000000000017941 */ /* 0x000fea0003800000 */
.L_x_13214:
        /* <DEDUP_REMOVED lines=13> */
.L_x_13218:
        /* <DEDUP_REMOVED lines=12> */
.L_x_13221:
[----:B------:R-:W-:Y:S02]  /*26f20*/  IMAD.MOV.U32 R154, RZ, RZ, R12 ;  /* 0x000000ffff9a7224 */ /* 0x000fe400078e000c */
.L_x_13222:
[----:B------:R-:W-:Y:S05]  /*26f30*/  BSYNC B1 ;  /* 0x0000000000017941 */ /* 0x000fea0003800000 */
.L_x_13220:
        /* <DEDUP_REMOVED lines=16> */
.L_x_13226:
[----:B------:R-:W-:Y:S05]  /*27040*/  BSYNC B2 ;  /* 0x0000000000027941 */ /* 0x000fea0003800000 */
.L_x_13225:
        /* <DEDUP_REMOVED lines=42> */
.L_x_13224:
[----:B------:R-:W-:Y:S05]  /*272f0*/  BSYNC B1 ;  /* 0x0000000000017941 */ /* 0x000fea0003800000 */
.L_x_13223:
        /* <DEDUP_REMOVED lines=10> */
.L_x_13219:
        /* <DEDUP_REMOVED lines=12> */
.L_x_13228:
[----:B------:R-:W-:Y:S02]  /*27460*/  IMAD.MOV.U32 R154, RZ, RZ, R12 ;  /* 0x000000ffff9a7224 */ /* 0x000fe400078e000c */
.L_x_13229:
[----:B------:R-:W-:Y:S05]  /*27470*/  BSYNC B1 ;  /* 0x0000000000017941 */ /* 0x000fea0003800000 */
.L_x_13227:
        /* <DEDUP_REMOVED lines=16> */
.L_x_13233:
[----:B------:R-:W-:Y:S05]  /*27580*/  BSYNC B2 ;  /* 0x0000000000027941 */ /* 0x000fea0003800000 */
.L_x_13232:
        /* <DEDUP_REMOVED lines=42> */
.L_x_13231:
[----:B------:R-:W-:Y:S05]  /*27830*/  BSYNC B1 ;  /* 0x0000000000017941 */ /* 0x000fea0003800000 */
.L_x_13230:
        /* <DEDUP_REMOVED lines=13> */
.L_x_13234:
        /* <DEDUP_REMOVED lines=12> */
.L_x_13237:
[----:B------:R-:W-:Y:S02]  /*279d0*/  IMAD.MOV.U32 R154, RZ, RZ, R12 ;  /* 0x000000ffff9a7224 */ /* 0x000fe400078e000c */
.L_x_13238:
[----:B------:R-:W-:Y:S05]  /*279e0*/  BSYNC B1 ;  /* 0x0000000000017941 */ /* 0x000fea0003800000 */
.L_x_13236:
        /* <DEDUP_REMOVED lines=16> */
.L_x_13242:
[----:B------:R-:W-:Y:S05]  /*27af0*/  BSYNC B2 ;  /* 0x0000000000027941 */ /* 0x000fea0003800000 */
.L_x_13241:
        /* <DEDUP_REMOVED lines=42> */
.L_x_13240:
[----:B------:R-:W-:Y:S05]  /*27da0*/  BSYNC B1 ;  /* 0x0000000000017941 */ /* 0x000fea0003800000 */
.L_x_13239:
        /* <DEDUP_REMOVED lines=10> */
.L_x_13235:
        /* <DEDUP_REMOVED lines=12> */
.L_x_13244:
[----:B------:R-:W-:Y:S02]  /*27f10*/  IMAD.MOV.U32 R154, RZ, RZ, R12 ;  /* 0x000000ffff9a7224 */ /* 0x000fe400078e000c */
.L_x_13245:
[----:B------:R-:W-:Y:S05]  /*27f20*/  BSYNC B1 ;  /* 0x0000000000017941 */ /* 0x000fea0003800000 */
.L_x_13243:
        /* <DEDUP_REMOVED lines=16> */
.L_x_13249:
[----:B------:R-:W-:Y:S05]  /*28030*/  BSYNC B2 ;  /* 0x0000000000027941 */ /* 0x000fea0003800000 */
.L_x_13248:
        /* <DEDUP_REMOVED lines=42> */
.L_x_13247:
[----:B------:R-:W-:Y:S05]  /*282e0*/  BSYNC B1 ;  /* 0x0000000000017941 */ /* 0x000fea0003800000 */
.L_x_13246:
        /* <DEDUP_REMOVED lines=13> */
.L_x_13250:
        /* <DEDUP_REMOVED lines=12> */
.L_x_13253:
[----:B------:R-:W-:Y:S02]  /*28480*/  IMAD.MOV.U32 R194, RZ, RZ, R12 ;  /* 0x000000ffffc27224 */ /* 0x000fe400078e000c */
.L_x_13254:
[----:B------:R-:W-:Y:S05]  /*28490*/  BSYNC B1 ;  /* 0x0000000000017941 */ /* 0x000fea0003800000 */
.L_x_13252:
        /* <DEDUP_REMOVED lines=16> */
.L_x_13258:
[----:B------:R-:W-:Y:S05]  /*285a0*/  BSYNC B2 ;  /* 0x0000000000027941 */ /* 0x000fea0003800000 */
.L_x_13257:
        /* <DEDUP_REMOVED lines=42> */
.L_x_13256:
[----:B------:R-:W-:Y:S05]  /*28850*/  BSYNC B1 ;  /* 0x0000000000017941 */ /* 0x000fea0003800000 */
.L_x_13255:
        /* <DEDUP_REMOVED lines=10> */
.L_x_13251:
        /* <DEDUP_REMOVED lines=19> */
[----:B------:R-:W-:Y:S02]  /*28a30*/  SHF.R.U32.HI R194, RZ, 0x1d, R190 ;  /* 0x0000001dffc27819 */ /* 0x000fe400000116be */
        /* <DEDUP_REMOVED lines=34> */
.L_x_13130:
[----:B------:R-:W-:Y:S05]  /*28c60*/  BSYNC B0 ;  /* 0x0000000000007941 */ /* 0x000fea0003800000 */
.L_x_13129:
[----:B--2---:R-:W-:Y:S01]  /*28c70*/  FADD.FTZ R153, RZ, R5 ;  /* 0x00000005ff997221 */ /* 0x004fe20000010000 */
[----:B------:R-:W-:Y:S02]  /*28c80*/  LOP3.LUT P1, RZ, R17, 0x20, RZ, 0xc0, !PT ;  /* 0x0000002011ff7812 */ /* 0x000fe4000782c0ff */
        /* <DEDUP_REMOVED lines=67> */
[----:B------:R2:W3:Y:S02]  /*290c0*/  SHFL.BFLY PT, R153, R152, 0x1, 0x1f ;  /* 0x0c201f0098997f89 */ /* 0x0004e400000e0000 */
.L_x_13277:
[----:B---3--:R-:W-:Y:S01]  /*290d0*/  FADD.FTZ R153, R152, R153 ;  /* 0x0000009998997221 */ /* 0x008fe20000010000 */
[----:B------:R-:W-:Y:S05]  /*290e0*/  BRA.DIV ~URZ, `(.L_x_13260) ;  /* 0x00001cf27f007947 */ /* 0x000fea000b800000 */
[----:B--2---:R-:W2:Y:S01]  /*290f0*/  SHFL.BFLY PT, R152, R153, 0x2, 0x1f ;  /* 0x0c401f0099987f89 */ /* 0x004ea200000e0000 */
[----:B------:R-:W-:Y:S01]  /*29100*/  LOP3.LUT P6, RZ, R17, 0x20, RZ, 0xc0, !PT ;  /* 0x0000002011ff7812 */ /* 0x000fe200078cc0ff */
[----:B--2---:R-:W-:-:S05]  /*29110*/  FADD.FTZ R153, R153, R152 ;  /* 0x0000009899997221 */ /* 0x004fca0000010000 */
[----:B------:R-:W2:Y:S02]  /*29120*/  SHFL.BFLY PT, R152, R153, 0x4, 0x1f ;  /* 0x0c801f0099987f89 */ /* 0x000ea400000e0000 */
[----:B--2---:R-:W-:-:S05]  /*29130*/  FADD.FTZ R154, R153, R152 ;  /* 0x00000098999a7221 */ /* 0x004fca0000010000 */
[----:B------:R-:W2:Y:S02]  /*29140*/  SHFL.BFLY PT, R155, R154, 0x8, 0x1f ;  /* 0x0d001f009a9b7f89 */ /* 0x000ea400000e0000 */
[----:B--2---:R-:W-:-:S05]  /*29150*/  FADD.FTZ R155, R154, R155 ;  /* 0x0000009b9a9b7221 */ /* 0x004fca0000010000 */
[----:B------:R-:W2:Y:S02]  /*29160*/  SHFL.BFLY PT, R152, R155, 0x10, 0x1f ;  /* 0x0e001f009b987f89 */ /* 0x000ea400000e0000 */
[----:B--2---:R-:W-:-:S04]  /*29170*/  FADD.FTZ R223, R155, R152 ;  /* 0x000000989bdf7221 */ /* 0x004fc80000010000 */
[----:B-1----:R-:W-:-:S04]  /*29180*/  FMUL.FTZ R152, R14, R223 ;  /* 0x000000df0e987220 */ /* 0x002fc80000410000 */
[--C-:B------:R-:W-:Y:S02]  /*29190*/  FADD.FTZ R192, R5, -R152.reuse ;  /* 0x8000009805c07221 */ /* 0x100fe40000010000 */
[--C-:B------:R-:W-:Y:S02]  /*291a0*/  FADD.FTZ R223, R158, -R152.reuse ;  /* 0x800000989edf7221 */ /* 0x100fe40000010000 */
[----:B------:R-:W-:Y:S02]  /*291b0*/  FFMA.FTZ R192, R192, R192, RZ ;  /* 0x000000c0c0c07223 */ /* 0x000fe400000100ff */
        /* <DEDUP_REMOVED lines=110> */
[----:B------:R-:W1:Y:S02]  /*298a0*/  SHFL.BFLY PT, R154, R153, 0x1, 0x1f ;  /* 0x0c201f00999a7f89 */ /* 0x000e6400000e0000 */
[----:B-1----:R-:W-:-:S05]  /*298b0*/  FADD.FTZ R154, R153, R154 ;  /* 0x0000009a999a7221 */ /* 0x002fca0000010000 */
[----:B------:R-:W1:Y:S02]  /*298c0*/  SHFL.BFLY PT, R155, R154, 0x2, 0x1f ;  /* 0x0c401f009a9b7f89 */ /* 0x000e6400000e0000 */
[----:B-1----:R-:W-:-:S05]  /*298d0*/  FADD.FTZ R155, R154, R155 ;  /* 0x0000009b9a9b7221 */ /* 0x002fca0000010000 */
[----:B------:R-:W1:Y:S02]  /*298e0*/  SHFL.BFLY PT, R192, R155, 0x4, 0x1f ;  /* 0x0c801f009bc07f89 */ /* 0x000e6400000e0000 */
[----:B-1----:R-:W-:-:S05]  /*298f0*/  FADD.FTZ R192, R155, R192 ;  /* 0x000000c09bc07221 */ /* 0x002fca0000010000 */
[----:B------:R-:W1:Y:S02]  /*29900*/  SHFL.BFLY PT, R223, R192, 0x8, 0x1f ;  /* 0x0d001f00c0df7f89 */ /* 0x000e6400000e0000 */
[----:B-1----:R-:W-:-:S05]  /*29910*/  FADD.FTZ R223, R192, R223 ;  /* 0x000000dfc0df7221 */ /* 0x002fca0000010000 */
[----:B------:R1:W2:Y:S02]  /*29920*/  SHFL.BFLY PT, R194, R223, 0x10, 0x1f ;  /* 0x0e001f00dfc27f89 */ /* 0x0002a400000e0000 */
.L_x_13278:
[----:B------:R-:W-:Y:S01]  /*29930*/  LOP3.LUT P0, RZ, R22, 0x1f, RZ, 0xc0, !PT ;  /* 0x0000001f16ff7812 */ /* 0x000fe2000780c0ff */
[----:B--2---:R-:W-:Y:S01]  /*29940*/  FADD.FTZ R153, R194, R223 ;  /* 0x000000dfc2997221 */ /* 0x004fe20000010000 */
[----:B------:R-:W-:Y:S01]  /*29950*/  SHF.R.U32.HI R155, RZ, 0x5, R22 ;  /* 0x00000005ff9b7819 */ /* 0x000fe20000011616 */
[----:B------:R-:W-:Y:S01]  /*29960*/  WARPSYNC 0xffffffff ;  /* 0xffffffff00007948 */ /* 0x000fe20003800000 */
[----:B-1----:R-:W-:Y:S02]  /*29970*/  LOP3.LUT R223, R22, 0x1f, RZ, 0xc0, !PT ;  /* 0x0000001f16df7812 */ /* 0x002fe400078ec0ff */
[----:B------:R-:W-:-:S07]  /*29980*/  LOP3.LUT R155, R155, 0x3, RZ, 0xc0, !PT ;  /* 0x000000039b9b7812 */ /* 0x000fce00078ec0ff */
[----:B------:R-:W-:-:S05]  /*29990*/  @!P0 IMAD.IADD R154, R190, 0x1, R155 ;  /* 0x00000001be9a8824 */ /* 0x000fca00078e029b */
[----:B------:R1:W-:Y:S01]  /*299a0*/  @!P0 STS.64 [R154.X8], R152 ;  /* 0x000000989a008388 */ /* 0x0003e20000008a00 */
[----:B------:R-:W-:-:S11]  /*299b0*/  ISETP.GT.U32.AND P0, PT, R223, 0x3, PT ;  /* 0x00000003df00780c */ /* 0x000fd60003f04070 */
[----:B------:R-:W-:Y:S01]  /*299c0*/  BAR.SYNC.DEFER_BLOCKING 0x0 ;  /* 0x0000000000007b1d */ /* 0x000fe20000010000 */
[----:B-1----:R-:W-:Y:S01]  /*299d0*/  CS2R R152, SRZ ;  /* 0x0000000000987805 */ /* 0x002fe2000001ff00 */
[----:B------:R-:W-:Y:S01]  /*299e0*/  @!P0 IMAD.IADD R190, R190, 0x1, R223 ;  /* 0x00000001bebe8824 */ /* 0x000fe200078e02df */
[----:B------:R-:W-:Y:S01]  /*299f0*/  LOP3.LUT P1, RZ, R17, 0x20, RZ, 0xc0, !PT ;  /* 0x0000002011ff7812 */ /* 0x000fe2000782c0ff */
[----:B------:R-:W-:Y:S02]  /*29a00*/  IMAD.MOV.U32 R154, RZ, RZ, RZ ;  /* 0x000000ffff9a7224 */ /* 0x000fe400078e00ff */
[----:B------:R-:W-:Y:S01]  /*29a10*/  @!P0 IMAD.MOV.U32 R154, RZ, RZ, R7 ;  /* 0x000000ffff9a8224 */ /* 0x000fe200078e0007 */
[----:B------:R-:W-:Y:S03]  /*29a20*/  BSSY B0, `(.L_x_13261) ;  /* 0x0000055000007945 */ /* 0x000fe60003800000 */
[----:B------:R-:W-:Y:S01]  /*29a30*/  I2F R227, R154 ;  /* 0x0000009a00e37306 */ /* 0x000fe20000201400 */
[----:B------:R-:W1:Y:S04]  /*29a40*/  SHFL.DOWN PT, R223, R154, 0x2, 0x1f ;  /* 0x08401f009adf7f89 */ /* 0x000e6800000e0000 */
[----:B------:R-:W2:Y:S01]  /*29a50*/  @!P0 LDS.64 R152, [R190.X8] ;  /* 0x00000000be988984 */ /* 0x000ea20000008a00 */
[----:B------:R-:W-:Y:S01]  /*29a60*/  ISETP.NE.AND P0, PT, RZ, UR8, PT ;  /* 0x00000008ff007c0c */ /* 0x000fe2000bf05270 */
[----:B-1----:R-:W-:Y:S01]  /*29a70*/  IMAD.IADD R192, R223, 0x1, R154 ;  /* 0x00000001dfc07824 */ /* 0x002fe200078e029a */
[----:B------:R-:W-:Y:S04]  /*29a80*/  I2F R198, R223 ;  /* 0x000000df00c67306 */ /* 0x000fe80000201400 */
[----:B------:R-:W1:Y:S04]  /*29a90*/  SHFL.DOWN PT, R231, R192, 0x1, 0x1f ;  /* 0x08201f00c0e77f89 */ /* 0x000e6800000e0000 */
[----:B------:R-:W3:Y:S08]  /*29aa0*/  I2F R194, R192 ;  /* 0x000000c000c27306 */ /* 0x000ef00000201400 */
[----:B---3--:R-:W-:Y:S01]  /*29ab0*/  MUFU.RCP R196, R194 ;  /* 0x000000c200c47308 */ /* 0x008fe20000001000 */
[----:B--2---:R-:W2:Y:S01]  /*29ac0*/  SHFL.DOWN PT, R225, R152, 0x2, 0x1f ;  /* 0x08401f0098e17f89 */ /* 0x004ea200000e0000 */
[----:B-1----:R-:W-:-:S06]  /*29ad0*/  IMAD.IADD R202, R192, 0x1, R231 ;  /* 0x00000001c0ca7824 */ /* 0x002fcc00078e02e7 */
[----:B------:R-:W-:Y:S08]  /*29ae0*/  I2F R231, R231 ;  /* 0x000000e700e77306 */ /* 0x000ff00000201400 */
[----:B------:R-:W1:Y:S01]  /*29af0*/  I2F R202, R202 ;  /* 0x000000ca00ca7306 */ /* 0x000e620000201400 */
[----:B--2---:R-:W-:-:S04]  /*29b00*/  FMUL.FTZ R190, R225, R198 ;  /* 0x000000c6e1be7220 */ /* 0x004fc80000410000 */
[----:B------:R-:W-:-:S03]  /*29b10*/  FFMA.FTZ R229, R227, R152, R190 ;  /* 0x00000098e3e57223 */ /* 0x000fc600000100be */
[----:B-1----:R-:W1:Y:S01]  /*29b20*/  MUFU.RCP R204, R202 ;  /* 0x000000ca00cc7308 */ /* 0x002e620000001000 */
[----:B------:R-:W-:Y:S02]  /*29b30*/  FADD.FTZ R152, -R225, R152 ;  /* 0x00000098e1987221 */ /* 0x000fe40000010100 */
[----:B------:R-:W-:Y:S02]  /*29b40*/  FMUL.FTZ R229, R196, R229 ;  /* 0x000000e5c4e57220 */ /* 0x000fe40000410000 */
[----:B------:R-:W-:-:S03]  /*29b50*/  FMUL.FTZ R152, R152, R152 ;  /* 0x0000009898987220 */ /* 0x000fc60000410000 */
[----:B------:R-:W2:Y:S01]  /*29b60*/  SHFL.DOWN PT, R200, R229, 0x1, 0x1f ;  /* 0x08201f00e5c87f89 */ /* 0x000ea200000e0000 */
[----:B------:R-:W-:-:S04]  /*29b70*/  FMUL.FTZ R152, R152, R227 ;  /* 0x000000e398987220 */ /* 0x000fc80000410000 */
[----:B------:R-:W-:Y:S02]  /*29b80*/  FMUL.FTZ R152, R152, R198 ;  /* 0x000000c698987220 */ /* 0x000fe40000410000 */
[----:B--2---:R-:W-:Y:S02]  /*29b90*/  FMUL.FTZ R154, R200, R231 ;  /* 0x000000e7c89a7220 */ /* 0x004fe40000410000 */
[----:B------:R-:W-:Y:S02]  /*29ba0*/  FADD.FTZ R200, R229, -R200 ;  /* 0x800000c8e5c87221 */ /* 0x000fe40000010000 */
[----:B------:R-:W-:Y:S02]  /*29bb0*/  FFMA.FTZ R223, R194, R229, R154 ;  /* 0x000000e5c2df7223 */ /* 0x000fe4000001009a */
[----:B------:R-:W-:Y:S02]  /*29bc0*/  FMUL.FTZ R225, R200, R200 ;  /* 0x000000c8c8e17220 */ /* 0x000fe40000410000 */
[----:B-1----:R-:W-:-:S02]  /*29bd0*/  FMUL.FTZ R192, R204, R223 ;  /* 0x000000dfccc07220 */ /* 0x002fc40000410000 */
[----:B------:R-:W-:-:S03]  /*29be0*/  FMUL.FTZ R225, R194, R225 ;  /* 0x000000e1c2e17220 */ /* 0x000fc60000410000 */
[----:B------:R-:W1:Y:S01]  /*29bf0*/  SHFL.IDX PT, R233, R192, RZ, 0x1f ;  /* 0x00001fffc0e97589 */ /* 0x000e6200000e0000 */
[----:B------:R-:W-:Y:S02]  /*29c00*/  FMUL.FTZ R225, R225, R231 ;  /* 0x000000e7e1e17220 */ /* 0x000fe40000410000 */
[C---:B-1----:R-:W-:Y:S01]  /*29c10*/  FMUL.FTZ R154, R233.reuse, R233 ;  /* 0x000000e9e99a7220 */ /* 0x042fe20000410000 */
[----:B------:R-:W-:-:S04]  /*29c20*/  FSEL R190, R233, RZ, !P0 ;  /* 0x000000ffe9be7208 */ /* 0x000fc80004000000 */
[----:B------:R-:W-:Y:S02]  /*29c30*/  FSEL R206, R154, RZ, P0 ;  /* 0x000000ff9ace7208 */ /* 0x000fe40000000000 */
[----:B------:R-:W1:Y:S01]  /*29c40*/  SHFL.DOWN PT, R154, R153, 0x2, 0x1f ;  /* 0x08401f00999a7f89 */ /* 0x000e6200000e0000 */
[----:B------:R-:W-:-:S13]  /*29c50*/  LOP3.LUT P0, RZ, R155, 0x1f, R22, 0xf8, !PT ;  /* 0x0000001f9bff7812 */ /* 0x000fda000780f816 */
[----:B------:R-:W-:Y:S02]  /*29c60*/  @!P0 IMAD.MOV.U32 R155, RZ, RZ, 0x4 ;  /* 0x00000004ff9b8424 */ /* 0x000fe400078e00ff */
[----:B-1----:R-:W-:Y:S02]  /*29c70*/  FADD.FTZ R223, R154, R153 ;  /* 0x000000999adf7221 */ /* 0x002fe40000010000 */
[----:B------:R-:W-:Y:S02]  /*29c80*/  IMAD.MOV.U32 R153, RZ, RZ, c[0x0][0x1e0] ;  /* 0x00007800ff997624 */ /* 0x000fe400078e00ff */
[----:B------:R-:W-:-:S05]  /*29c90*/  FFMA.FTZ R152, R196, R152, R223 ;  /* 0x00000098c4987223 */ /* 0x000fca00000100df */
[----:B------:R-:W1:Y:S02]  /*29ca0*/  SHFL.DOWN PT, R223, R152, 0x1, 0x1f ;  /* 0x08201f0098df7f89 */ /* 0x000e6400000e0000 */
[----:B-1----:R-:W-:-:S04]  /*29cb0*/  FADD.FTZ R223, R152, R223 ;  /* 0x000000df98df7221 */ /* 0x002fc80000010000 */
[----:B------:R-:W-:-:S05]  /*29cc0*/  FFMA.FTZ R223, R204, R225, R223 ;  /* 0x000000e1ccdf7223 */ /* 0x000fca00000100df */
[----:B------:R-:W1:Y:S02]  /*29cd0*/  SHFL.IDX PT, R154, R223, RZ, 0x1f ;  /* 0x00001fffdf9a7589 */ /* 0x000e6400000e0000 */
[----:B-1----:R-:W-:Y:S02]  /*29ce0*/  FFMA.FTZ R153, R154, R153, c[0x0][0x228] ;  /* 0x00008a009a997623 */ /* 0x002fe40000010099 */
[----:B------:R-:W-:-:S04]  /*29cf0*/  @!P0 IMAD.WIDE R154, R16, R155, c[0x0][0x1a0] ;  /* 0x00006800109a8625 */ /* 0x000fc800078e029b */
[----:B------:R-:W-:Y:S01]  /*29d00*/  FADD.FTZ R206, R153, R206 ;  /* 0x000000ce99ce7221 */ /* 0x000fe20000010000 */
[----:B------:R1:W-:Y:S01]  /*29d10*/  @!P0 STG.E [R154.64], R233 ;  /* 0x000000e99a008986 */ /* 0x0003e2000c101906 */
[----:B------:R-:W-:Y:S02]  /*29d20*/  @!P0 IMAD.MOV.U32 R153, RZ, RZ, 0x4 ;  /* 0x00000004ff998424 */ /* 0x000fe400078e00ff */
[----:B------:R-:W2:Y:S02]  /*29d30*/  MUFU.RSQ R225, R206 ;  /* 0x000000ce00e17308 */ /* 0x000ea40000001400 */
[----:B------:R-:W-:-:S05]  /*29d40*/  @!P0 IMAD.WIDE R152, R16, R153, c[0x0][0x1a8] ;  /* 0x00006a0010988625 */ /* 0x000fca00078e0299 */
[----:B--2---:R1:W-:Y:S01]  /*29d50*/  @!P0 STG.E [R152.64], R225 ;  /* 0x000000e198008986 */ /* 0x0043e2000c101906 */
        /* <DEDUP_REMOVED lines=33> */
.L_x_13262:
[----:B------:R-:W-:Y:S05]  /*29f70*/  BSYNC B0 ;  /* 0x0000000000007941 */ /* 0x000fea0003800000 */
.L_x_13261:
[----:B------:R-:W-:Y:S01]  /*29f80*/  LOP3.LUT P0, RZ, R17, 0x800, RZ, 0xc0, !PT ;  /* 0x0000080011ff7812 */ /* 0x000fe2000780c0ff */
[----:B------:R-:W-:-:S12]  /*29f90*/  BSSY B0, `(.L_x_13263) ;  /* 0x0000022000007945 */ /* 0x000fd80003800000 */
        /* <DEDUP_REMOVED lines=33> */
.L_x_13264:
[----:B------:R-:W-:Y:S05]  /*2a1b0*/  BSYNC B0 ;  /* 0x0000000000007941 */ /* 0x000fea0003800000 */
.L_x_13263:
        /* <DEDUP_REMOVED lines=35> */
.L_x_13266:
[----:B------:R-:W-:Y:S05]  /*2a3f0*/  BSYNC B0 ;  /* 0x0000000000007941 */ /* 0x000fea0003800000 */
.L_x_13265:
        /* <DEDUP_REMOVED lines=35> */
.L_x_13268:
[----:B------:R-:W-:Y:S05]  /*2a630*/  BSYNC B0 ;  /* 0x0000000000007941 */ /* 0x000fea0003800000 */
.L_x_13267:
        /* <DEDUP_REMOVED lines=35> */
.L_x_13270:
[----:B------:R-:W-:Y:S05]  /*2a870*/  BSYNC B0 ;  /* 0x0000000000007941 */ /* 0x000fea0003800000 */
.L_x_13269:
        /* <DEDUP_REMOVED lines=35> */
.L_x_13272:
[----:B------:R-:W-:Y:S05]  /*2aab0*/  BSYNC B0 ;  /* 0x0000000000007941 */ /* 0x000fea0003800000 */
.L_x_13271:
        /* <DEDUP_REMOVED lines=34> */
.L_x_13274:
[----:B------:R-:W-:Y:S05]  /*2ace0*/  BSYNC B0 ;  /* 0x0000000000007941 */ /* 0x000fea0003800000 */
.L_x_13273:
[----:B------:R-:W-:Y:S02]  /*2acf0*/  LOP3.LUT P0, RZ, R8, 0xff, RZ, 0xc0, !PT ;  /* 0x000000ff08ff7812 */ /* 0x000fe4000780c0ff */
[----:B------:R-:W-:Y:S02]  /*2ad00*/  IADD3 R16, R16, c[0x0][0x160], RZ ;  /* 0x0000580010107a10 */ /* 0x000fe40007ffe0ff */
[----:B------:R-:W-:Y:S02]  /*2ad10*/  SEL R8, RZ, 0x1, P0 ;  /* 0x00000001ff087807 */ /* 0x000fe40000000000 */
[----:B------:R-:W-:-:S13]  /*2ad20*/  ISETP.GE.AND P0, PT, R16, c[0x0][0x164], PT ;  /* 0x0000590010007a0c */ /* 0x000fda0003f06270 */
[----:B01---5:R-:W-:Y:S01]  /*2ad30*/  @P0 CALL.REL.NOINC `(.L_x_13275) ;  /* 0x0000001000000944 */ /* 0x023fe20003c00000 */
[----:B------:R-:W-:Y:S05]  /*2ad40*/  BRA `(.L_x_13276) ;  /* 0xfffd632000007947 */ /* 0x000fea000383ffff */
.L_x_13275:
[----:B------:R-:W-:Y:S05]  /*2ad50*/  EXIT ;  /* 0x000000000000794d */ /* 0x000fea0003800000 */
.L_x_13259:
[----:B------:R-:W-:Y:S01]  /*2ad60*/  IMAD.MOV.U32 R153, RZ, RZ, R152 ;  /* 0x000000ffff997224 */ /* 0x000fe200078e0098 */
[----:B------:R-:W-:Y:S01]  /*2ad70*/  MOV R154, 0x2adc0 ;  /* 0x0002adc0009a7802 */ /* 0x000fe20000000f00 */
[----:B------:R-:W-:Y:S02]  /*2ad80*/  IMAD.MOV.U32 R194, RZ, RZ, 0x1 ;  /* 0x00000001ffc27424 */ /* 0x000fe400078e00ff */
[----:B------:R-:W-:Y:S02]  /*2ad90*/  IMAD.MOV.U32 R192, RZ, RZ, 0x1f ;  /* 0x0000001fffc07424 */ /* 0x000fe400078e00ff */
[----:B------:R-:W-:Y:S02]  /*2ada0*/  IMAD.MOV.U32 R225, RZ, RZ, -0x1 ;  /* 0xffffffffffe17424 */ /* 0x000fe400078e00ff */
[----:B01---5:R-:W-:Y:S05]  /*2adb0*/  CALL.REL.NOINC `($__internal_22_$__cuda_sm70_shflsync_bfly_p) ;  /* 0x00000ac000007944 */ /* 0x023fea0003c00000 */
[----:B01----:R-:W-:Y:S01]  /*2adc0*/  IMAD.MOV.U32 R153, RZ, RZ, R194 ;  /* 0x000000ffff997224 */ /* 0x003fe200078e00c2 */
[----:B------:R-:W-:Y:S05]  /*2add0*/  BRA `(.L_x_13277) ;  /* 0xffffe2f000007947 */ /* 0x000fea000383ffff */
.L_x_13260:
[----:B------:R-:W-:Y:S01]  /*2ade0*/  IMAD.MOV.U32 R194, RZ, RZ, 0x2 ;  /* 0x00000002ffc27424 */ /* 0x000fe200078e00ff */
[----:B------:R-:W-:Y:S01]  /*2adf0*/  MOV R154, 0x2ae30 ;  /* 0x0002ae30009a7802 */ /* 0x000fe20000000f00 */
[----:B------:R-:W-:Y:S02]  /*2ae00*/  IMAD.MOV.U32 R192, RZ, RZ, 0x1f ;  /* 0x0000001fffc07424 */ /* 0x000fe400078e00ff */
[----:B------:R-:W-:-:S02]  /*2ae10*/  IMAD.MOV.U32 R225, RZ, RZ, -0x1 ;  /* 0xffffffffffe17424 */ /* 0x000fc400078e00ff */
[----:B012--5:R-:W-:Y:S05]  /*2ae20*/  CALL.REL.NOINC `($__internal_22_$__cuda_sm70_shflsync_bfly_p) ;  /* 0x00000a5000007944 */ /* 0x027fea0003c00000 */
[----:B01----:R-:W-:Y:S01]  /*2ae30*/  FADD.FTZ R153, R153, R194 ;  /* 0x000000c299997221 */ /* 0x003fe20000010000 */
[----:B------:R-:W-:Y:S01]  /*2ae40*/  MOV R154, 0x2ae90 ;  /* 0x0002ae90009a7802 */ /* 0x000fe20000000f00 */
[----:B------:R-:W-:-:S02]  /*2ae50*/  IMAD.MOV.U32 R194, RZ, RZ, 0x4 ;  /* 0x00000004ffc27424 */ /* 0x000fc400078e00ff */
[----:B------:R-:W-:Y:S02]  /*2ae60*/  IMAD.MOV.U32 R192, RZ, RZ, 0x1f ;  /* 0x0000001fffc07424 */ /* 0x000fe400078e00ff */
[----:B------:R-:W-:Y:S02]  /*2ae70*/  IMAD.MOV.U32 R225, RZ, RZ, -0x1 ;  /* 0xffffffffffe17424 */ /* 0x000fe400078e00ff */
[----:B------:R-:W-:Y:S05]  /*2ae80*/  CALL.REL.NOINC `($__internal_22_$__cuda_sm70_shflsync_bfly_p) ;  /* 0x000009f000007944 */ /* 0x000fea0003c00000 */
[----:B01----:R-:W-:Y:S01]  /*2ae90*/  FADD.FTZ R153, R153, R194 ;  /* 0x000000c299997221 */ /* 0x003fe20000010000 */
[----:B------:R-:W-:Y:S01]  /*2aea0*/  MOV R154, 0x2aef0 ;  /* 0x0002aef0009a7802 */ /* 0x000fe20000000f00 */
[----:B------:R-:W-:Y:S02]  /*2aeb0*/  IMAD.MOV.U32 R194, RZ, RZ, 0x8 ;  /* 0x00000008ffc27424 */ /* 0x000fe400078e00ff */
[----:B------:R-:W-:Y:S02]  /*2aec0*/  IMAD.MOV.U32 R192, RZ, RZ, 0x1f ;  /* 0x0000001fffc07424 */ /* 0x000fe400078e00ff */
[----:B------:R-:W-:Y:S02]  /*2aed0*/  IMAD.MOV.U32 R225, RZ, RZ, -0x1 ;  /* 0xffffffffffe17424 */ /* 0x000fe400078e00ff */
[----:B------:R-:W-:Y:S05]  /*2aee0*/  CALL.REL.NOINC `($__internal_22_$__cuda_sm70_shflsync_bfly_p) ;  /* 0x0000099000007944 */ /* 0x000fea0003c00000 */
[----:B01----:R-:W-:Y:S01]  /*2aef0*/  FADD.FTZ R153, R153, R194 ;  /* 0x000000c299997221 */ /* 0x003fe20000010000 */
[----:B------:R-:W-:Y:S01]  /*2af00*/  MOV R154, 0x2af50 ;  /* 0x0002af50009a7802 */ /* 0x000fe20000000f00 */
[----:B------:R-:W-:-:S02]  /*2af10*/  IMAD.MOV.U32 R194, RZ, RZ, 0x10 ;  /* 0x00000010ffc27424 */ /* 0x000fc400078e00ff */
[----:B------:R-:W-:Y:S02]  /*2af20*/  IMAD.MOV.U32 R192, RZ, RZ, 0x1f ;  /* 0x0000001fffc07424 */ /* 0x000fe400078e00ff */
[----:B------:R-:W-:Y:S02]  /*2af30*/  IMAD.MOV.U32 R225, RZ, RZ, -0x1 ;  /* 0xffffffffffe17424 */ /* 0x000fe400078e00ff */
[----:B------:R-:W-:Y:S05]  /*2af40*/  CALL.REL.NOINC `($__internal_22_$__cuda_sm70_shflsync_bfly_p) ;  /* 0x0000093000007944 */ /* 0x000fea0003c00000 */
        /* <DEDUP_REMOVED lines=129> */
[----:B------:R-:W-:Y:S02]  /*2b760*/  IMAD.MOV.U32 R194, RZ, RZ, 0x4 ;  /* 0x00000004ffc27424 */ /* 0x000fe400078e00ff */
[----:B------:R-:W-:-:S02]  /*2b770*/  IMAD.MOV.U32 R192, RZ, RZ, 0x1f ;  /* 0x0000001fffc07424 */ /* 0x000fc400078e00ff */
        /* <DEDUP_REMOVED lines=8> */
[----:B-1----:R-:W-:Y:S01]  /*2b800*/  FADD.FTZ R223, R153, R194 ;  /* 0x000000c299df7221 */ /* 0x002fe20000010000 */
[----:B------:R-:W-:Y:S01]  /*2b810*/  MOV R154, 0x2b870 ;  /* 0x0002b870009a7802 */ /* 0x000fe20000000f00 */
[----:B------:R-:W-:Y:S02]  /*2b820*/  IMAD.MOV.U32 R194, RZ, RZ, 0x10 ;  /* 0x00000010ffc27424 */ /* 0x000fe400078e00ff */
[----:B0-----:R-:W-:-:S02]  /*2b830*/  IMAD.MOV.U32 R192, RZ, RZ, 0x1f ;  /* 0x0000001fffc07424 */ /* 0x001fc400078e00ff */
[----:B------:R-:W-:Y:S02]  /*2b840*/  IMAD.MOV.U32 R225, RZ, RZ, -0x1 ;  /* 0xffffffffffe17424 */ /* 0x000fe400078e00ff */
[----:B------:R-:W-:Y:S02]  /*2b850*/  IMAD.MOV.U32 R153, RZ, RZ, R223 ;  /* 0x000000ffff997224 */ /* 0x000fe400078e00df */
[----:B------:R-:W-:Y:S05]  /*2b860*/  CALL.REL.NOINC `($__internal_22_$__cuda_sm70_shflsync_bfly_p) ;  /* 0x0000001000007944 */ /* 0x000fea0003c00000 */
[----:B01----:R-:W-:Y:S05]  /*2b870*/  BRA `(.L_x_13278) ;  /* 0xffffe0b000007947 */ /* 0x003fea000383ffff */
        .weak           $__internal_22_$__cuda_sm70_shflsync_bfly_p
        .type           $__internal_22_$__cuda_sm70_shflsync_bfly_p,@function
        .size           $__internal_22_$__cuda_sm70_shflsync_bfly_p,(.L_x_41050 - $__internal_22_$__cuda_sm70_shflsync_bfly_p)
$__internal_22_$__cuda_sm70_shflsync_bfly_p:
[----:B------:R-:W-:Y:S01]  /*2b880*/  IMAD.MOV.U32 R155, RZ, RZ, 0x0 ;  /* 0x00000000ff9b7424 */ /* 0x000fe200078e00ff */
[----:B------:R-:W-:Y:S04]  /*2b890*/  WARPSYNC R225 ;  /* 0x000000e100007348 */ /* 0x000fe80003800000 */
[----:B------:R0:W1:Y:S01]  /*2b8a0*/  SHFL.BFLY PT, R194, R153, R194, R192 ;  /* 0x0c0000c299c27389 */ /* 0x00006200000e00c0 */
[----:B------:R-:W-:Y:S05]  /*2b8b0*/  RET.REL.NODEC R154 `(_ZN10layer_norm31ln_parallel_residual_fwd_kernelINS_13Kernel_traitsIf13__nv_bfloat16S2_S2_fjLj7168ELj1ELj1ELj4ELj16ENS_18Kernel_traits_baseILj7168EfS2_S2_S2_fjLj128EEEEELb1ELb1ELb0EEEvNS_9FwdParamsE) ;  /* 0xfffd47409a007950 */ /* 0x000fea0003c3ffff */
.L_x_13279:
        /* <DEDUP_REMOVED lines=12> */
.L_x_41050:


//--------------------- .text._ZN10layer_norm31ln_parallel_residual_fwd_kernelINS_13Kernel_traitsIf13__nv_bfloat16S2_S2_fjLj7168ELj1ELj1ELj4ELj16ENS_18Kernel_traits_baseILj7168EfS2_S2_S2_fjLj128EEEEELb1ELb1ELb1EEEvNS_9FwdParamsE --------------------------
	.section	.text._ZN10layer_norm31ln_parallel_residual_fwd_kernelINS_13Kernel_traitsIf13__nv_bfloat16S2_S2_fjLj7168ELj1ELj1ELj4ELj16ENS_18Kernel_traits_baseILj7168EfS2_S2_S2_fjLj128EEEEELb1ELb1ELb1EEEvNS_9FwdParamsE,"ax",@progbits
	.sectioninfo	@"SHI_REGISTERS=238"
	.align	128
        .global         _ZN10layer_norm31ln_parallel_residual_fwd_kernelINS_13Kernel_traitsIf13__nv_bfloat16S2_S2_fjLj7168ELj1ELj1ELj4ELj16ENS_18Kernel_traits_baseILj7168EfS2_S2_S2_fjLj128EEEEELb1ELb1ELb1EEEvNS_9FwdParamsE
        .type           _ZN10layer_norm31ln_parallel_residual_fwd_kernelINS_13Kernel_traitsIf13__nv_bfloat16S2_S2_fjLj7168ELj1ELj1ELj4ELj16ENS_18Kernel_traits_baseILj7168EfS2_S2_S2_fjLj128EEEEELb1ELb1ELb1EEEvNS_9FwdParamsE,@function
        .size           _ZN10layer_norm31ln_parallel_residual_fwd_kernelINS_13Kernel_traitsIf13__nv_bfloat16S2_S2_fjLj7168ELj1ELj1ELj4ELj16ENS_18Kernel_traits_baseILj7168EfS2_S2_S2_fjLj128EEEEELb1ELb1ELb1EEEvNS_9FwdParamsE,(.L_x_41051 - _ZN10layer_norm31ln_parallel_residual_fwd_kernelINS_13Kernel_traitsIf13__nv_bfloat16S2_S2_fjLj7168ELj1ELj1ELj4ELj16ENS_18Kernel_traits_baseILj7168EfS2_S2_S2_fjLj128EEEEELb1ELb1ELb1EEEvNS_9FwdParamsE)
        .other          _ZN10layer_norm31ln_parallel_residual_fwd_kernelINS_13Kernel_traitsIf13__nv_bfloat16S2_S2_fjLj7168ELj1ELj1ELj4ELj16ENS_18Kernel_traits_baseILj7168EfS2_S2_S2_fjLj128EEEEELb1ELb1ELb1EEEvNS_9FwdParamsE,@"STO_CUDA_ENTRY STV_DEFAULT"
_ZN10layer_norm31ln_parallel_residual_fwd_kernelINS_13Kernel_traitsIf13__nv_bfloat16S2_S2_fjLj7168ELj1ELj1ELj4ELj16ENS_18Kernel_traits_baseILj7168EfS2_S2_S2_fjLj128EEEEELb1ELb1ELb1EEEvNS_9FwdParamsE:
.text._ZN10layer_norm31ln_parallel_residual_fwd_kernelINS_13Kernel_traitsIf13__nv_bfloat16S2_S2_fjLj7168ELj1ELj1ELj4ELj16ENS_18Kernel_traits_baseILj7168EfS2_S2_S2_fjLj128EEEEELb1ELb1ELb1EEEvNS_9FwdParamsE:
        /* <DEDUP_REMOVED lines=43> */
[----:B0-----:R-:W-:-:S04]  /*02b0*/  IMAD R10, R11, c[0x0][0x0], R0 ;  /* 0x000000000b0a7a24 */ /* 0x001fc800078e0200 */
[----:B------:R-:W-:Y:S01]  /*02c0*/  IMAD.WIDE.U32 R6, R10, -0x326172a9, RZ ;  /* 0xcd9e8d570a067825 */ /* 0x000fe200078e00ff */
[----:B--2---:R-:W0:Y:S08]  /*02d0*/  @P0 R2UR UR4, R2 ;  /* 0x00000000020403c2 */ /* 0x004e3000000e0000 */
[----:B------:R1:W2:Y:S01]  /*02e0*/  @P0 R2UR UR5, R3 ;  /* 0x00000000030503c2 */ /* 0x0002a200000e0000 */
[----:B---3--:R-:W-:-:S05]  /*02f0*/  @P0 IADD3 R196, P1, R4, c[0x0][0x240], RZ ;  /* 0x0000900004c40a10 */ /* 0x008fca0007f3e0ff */
[----:B------:R-:W-:Y:S01]  /*0300*/  @P0 IMAD.X R197, RZ, RZ, R5, P1 ;  /* 0x000000ffffc50224 */ /* 0x000fe200008e0605 */
[----:B------:R-:W-:-:S04]  /*0310*/  ISETP.NE.U32.AND P0, PT, RZ, c[0x0][0x218], PT ;  /* 0x00008600ff007a0c */ /* 0x000fc80003f05070 */
[--C-:B------:R-:W-:Y:S02]  /*0320*/  SHF.R.U64 R12, R196, 0x2, R197.reuse ;  /* 0x00000002c40c7819 */ /* 0x100fe400000012c5 */
[----:B------:R-:W-:Y:S02]  /*0330*/  SHF.R.U32.HI R13, RZ, 0x2, R197 ;  /* 0x00000002ff0d7819 */ /* 0x000fe400000116c5 */
[----:B------:R-:W-:Y:S01]  /*0340*/  ISETP.NE.AND.EX P0, PT, RZ, c[0x0][0x21c], PT, P0 ;  /* 0x00008700ff007a0c */ /* 0x000fe20003f05300 */
[----:B------:R-:W-:Y:S01]  /*0350*/  IMAD.WIDE.U32 R4, R12, -0x2daee0ad, RZ ;  /* 0xd2511f530c047825 */ /* 0x000fe200078e00ff */
[----:B0-----:R-:W-:Y:S01]  /*0360*/  LOP3.LUT R7, R7, UR4, R13, 0x96, !PT ;  /* 0x0000000407077c12 */ /* 0x001fe2000f8e960d */
[----:B------:R-:W-:Y:S02]  /*0370*/  UIADD3 UR9, UR4, -0x61c88647, URZ ;  /* 0x9e3779b904097890 */ /* 0x000fe4000fffe03f */
[----:B------:R-:W-:Y:S02]  /*0380*/  UIADD3 UR11, UR4, 0x3c6ef372, URZ ;  /* 0x3c6ef372040b7890 */ /* 0x000fe4000fffe03f */
[----:B-1----:R-:W-:Y:S01]  /*0390*/  IMAD.WIDE.U32 R2, R7, -0x2daee0ad, RZ ;  /* 0xd2511f5307027825 */ /* 0x002fe200078e00ff */
        /* <DEDUP_REMOVED lines=44> */
[----:B------:R-:W-:-:S04]  /*0660*/  LOP3.LUT R32, R5, UR23, R8, 0x96, !PT ;  /* 0x0000001705207c12 */ /* 0x000fc8000f8e9608 */
[----:B------:R-:W-:Y:S01]  /*0670*/  LOP3.LUT R30, R3, UR24, R2, 0x96, !PT ;  /* 0x00000018031e7c12 */ /* 0x000fe2000f8e9602 */
[----:B------:R-:W-:-:S05]  /*0680*/  IMAD.SHL.U32 R2, R0, 0x20, RZ ;  /* 0x0000002000027824 */ /* 0x000fca00078e00ff */
[----:B------:R-:W-:Y:S02]  /*0690*/  LOP3.LUT R4, R2, 0xfe0, RZ, 0xc0, !PT ;  /* 0x00000fe002047812 */ /* 0x000fe400078ec0ff */
[----:B------:R-:W-:Y:S02]  /*06a0*/  LEA.HI R2, R0, R11, RZ, 0x19 ;  /* 0x0000000b00027211 */ /* 0x000fe400078fc8ff */
[C---:B------:R-:W-:Y:S02]  /*06b0*/  IADD3 R6, P1, R4.reuse, c[0x0][0x218], RZ ;  /* 0x0000860004067a10 */ /* 0x040fe40007f3e0ff */
[----:B------:R-:W-:-:S03]  /*06c0*/  IADD3 R4, P2, R4, c[0x0][0x1b0], RZ ;  /* 0x00006c0004047a10 */ /* 0x000fc60007f5e0ff */
[----:B------:R-:W-:Y:S01]  /*06d0*/  IMAD.X R7, RZ, RZ, c[0x0][0x21c], P1 ;  /* 0x00008700ff077624 */ /* 0x000fe200008e06ff */
[----:B------:R-:W-:Y:S01]  /*06e0*/  ISETP.GE.AND P1, PT, R2, c[0x0][0x164], PT ;  /* 0x0000590002007a0c */ /* 0x000fe20003f26270 */
[----:B------:R-:W-:-:S03]  /*06f0*/  IMAD.X R5, RZ, RZ, c[0x0][0x1b4], P2 ;  /* 0x00006d00ff057624 */ /* 0x000fc600010e06ff */
        /* <DEDUP_REMOVED lines=15> */
[----:B------:R-:W-:Y:S01]  /*07f0*/  UIADD3 UR25, UR4, -0x700cb87f, URZ ;  /* 0x8ff3478104197890 */ /* 0x000fe2000fffe03f */
[----:B------:R-:W-:Y:S01]  /*0800*/  IMAD R3, R14, -0x326172a9, RZ ;  /* 0xcd9e8d570e037824 */ /* 0x000fe200078e02ff */
[----:B------:R-:W-:Y:S01]  /*0810*/  UIADD3 UR26, UR5, -0x695add53, URZ ;  /* 0x96a522ad051a7890 */ /* 0x000fe2000fffe03f */
[----:B------:R-:W-:Y:S01]  /*0820*/  IMAD.HI.U32 R28, R30, -0x326172a9, RZ ;  /* 0xcd9e8d571e1c7827 */ /* 0x000fe200078e00ff */
[----:B------:R1:W5:Y:S03]  /*0830*/  LDG.E.128 R96, [R4.64] ;  /* 0x0000000604607981 */ /* 0x000366000c1e1d00 */
[----:B------:R-:W-:Y:S01]  /*0840*/  IMAD R29, R29, -0x2daee0ad, RZ ;  /* 0xd2511f531d1d7824 */ /* 0x000fe200078e02ff */
[----:B------:R1:W5:Y:S01]  /*0850*/  LDG.E.128 R92, [R4.64+0x10] ;  /* 0x00001006045c7981 */ /* 0x000362000c1e1d00 */
[----:B------:R-:W-:Y:S01]  /*0860*/  IMAD.WIDE.U32 R32, R32, -0x2daee0ad, RZ ;  /* 0xd2511f5320207825 */ /* 0x000fe200078e00ff */
[----:B------:R-:W-:-:S02]  /*0870*/  LOP3.LUT R28, R28, UR25, R3, 0x96, !PT ;  /* 0x000000191c1c7c12 */ /* 0x000fc4000f8e9603 */
[----:B------:R1:W5:Y:S01]  /*0880*/  LDG.E.128 R88, [R4.64+0x1000] ;  /* 0x0010000604587981 */ /* 0x000362000c1e1d00 */
[----:B------:R-:W-:Y:S01]  /*0890*/  MOV R3, R10 ;  /* 0x0000000a00037202 */ /* 0x000fe20000000f00 */
[----:B0-----:R-:W-:Y:S01]  /*08a0*/  IMAD.MOV.U32 R7, RZ, RZ, 0x1 ;  /* 0x00000001ff077424 */ /* 0x001fe200078e00ff */
[----:B------:R-:W-:Y:S01]  /*08b0*/  LOP3.LUT R29, R33, UR26, R29, 0x96, !PT ;  /* 0x0000001a211d7c12 */ /* 0x000fe2000f8e961d */
[----:B------:R1:W5:Y:S01]  /*08c0*/  LDG.E.128 R84, [R4.64+0x1010] ;  /* 0x0010100604547981 */ /* 0x000362000c1e1d00 */
[----:B------:R-:W-:Y:S01]  /*08d0*/  LOP3.LUT R196, R196, 0x3, RZ, 0xc0, !PT ;  /* 0x00000003c4c47812 */ /* 0x000fe200078ec0ff */
[----:B------:R-:W-:Y:S02]  /*08e0*/  IMAD R30, R30, -0x326172a9, RZ ;  /* 0xcd9e8d571e1e7824 */ /* 0x000fe400078e02ff */
[----:B------:R1:W5:Y:S01]  /*08f0*/  LDG.E.128 R80, [R4.64+0x2000] ;  /* 0x0020000604507981 */ /* 0x000362000c1e1d00 */
[----:B------:R-:W-:-:S03]  /*0900*/  IMAD.MOV.U32 R6, RZ, RZ, RZ ;  /* 0x000000ffff067224 */ /* 0x000fc600078e00ff */
        /* <DEDUP_REMOVED lines=9> */
[----:B------:R-:W-:Y:S01]  /*09a0*/  ULDC.U8 UR8, c[0x0][0x1f0] ;  /* 0x00007c0000087ab9 */ /* 0x000fe20000000000 */
[----:B-1----:R-:W-:-:S02]  /*09b0*/  IMAD.MOV.U32 R4, RZ, RZ, R12 ;  /* 0x000000ffff047224 */ /* 0x002fc400078e000c */
[----:B------:R-:W-:Y:S02]  /*09c0*/  IMAD.MOV.U32 R5, RZ, RZ, R13 ;  /* 0x000000ffff057224 */ /* 0x000fe400078e000d */
.L_x_14186:
        /* <DEDUP_REMOVED lines=32> */
.L_x_13281:
[----:B0-----:R-:W-:Y:S02]  /*0bd0*/  IMAD.MOV.U32 R34, RZ, RZ, R30 ;  /* 0x000000ffff227224 */ /* 0x001fe400078e001e */
.L_x_13282:
[----:B------:R-:W-:Y:S05]  /*0be0*/  BSYNC B0 ;  /* 0x0000000000007941 */ /* 0x000fea0003800000 */
.L_x_13280:
        /* <DEDUP_REMOVED lines=16> */
.L_x_13286:
[----:B------:R-:W-:Y:S05]  /*0cf0*/  BSYNC B1 ;  /* 0x0000000000017941 */ /* 0x000fea0003800000 */
.L_x_13285:
        /* <DEDUP_REMOVED lines=42> */
.L_x_13284:
[----:B------:R-:W-:Y:S05]  /*0fa0*/  BSYNC B0 ;  /* 0x0000000000007941 */ /* 0x000fea0003800000 */
.L_x_13283:
        /* <DEDUP_REMOVED lines=20> */
.L_x_13287:
        /* <DEDUP_REMOVED lines=12> */
.L_x_13290:
[----:B------:R-:W-:Y:S02]  /*11b0*/  IMAD.MOV.U32 R34, RZ, RZ, R30 ;  /* 0x000000ffff227224 */ /* 0x000fe400078e001e */
.L_x_13291:
[----:B------:R-:W-:Y:S05]  /*11c0*/  BSYNC B0 ;  /* 0x0000000000007941 */ /* 0x000fea0003800000 */
.L_x_13289:
        /* <DEDUP_REMOVED lines=16> */
.L_x_13295:
[----:B------:R-:W-:Y:S05]  /*12d0*/  BSYNC B1 ;  /* 0x0000000000017941 */ /* 0x000fea0003800000 */
.L_x_13294:
        /* <DEDUP_REMOVED lines=35> */
[----:B------:R-:W-:Y:S01]  /*1510*/  LOP3.LUT R30, R21, UR24, R12, 0x96, !PT ;  /* 0x00000018151e7c12 */ /* 0x000fe2000f8e960c */
[----:B------:R-:W-:-:S03]  /*1520*/  HFMA2.MMA R12, -RZ, RZ, 0, 0 ;  /* 0x00000000ff0c7435 */ /* 0x000fc600000001ff */
[----:B------:R-:W-:Y:S01]  /*1530*/  LOP3.LUT R32, R29, UR23, R16, 0x96, !PT ;  /* 0x000000171d207c12 */ /* 0x000fe2000f8e9610 */
[----:B------:R-:W-:-:S04]  /*1540*/  IMAD.WIDE.U32 R30, R30, -0x326172a9, RZ ;  /* 0xcd9e8d571e1e7825 */ /* 0x000fc800078e00ff */
[----:B------:R-:W-:Y:S01]  /*1550*/  IMAD.WIDE.U32 R32, R32, -0x2daee0ad, RZ ;  /* 0xd2511f5320207825 */ /* 0x000fe200078e00ff */
[----:B------:R-:W-:-:S04]  /*1560*/  LOP3.LUT R28, R31, UR25, R28, 0x96, !PT ;  /* 0x000000191f1c7c12 */ /* 0x000fc8000f8e961c */
[----:B------:R-:W-:Y:S02]  /*1570*/  LOP3.LUT R29, R33, UR26, R20, 0x96, !PT ;  /* 0x0000001a211d7c12 */ /* 0x000fe4000f8e9614 */
.L_x_13293:
[----:B------:R-:W-:Y:S05]  /*1580*/  BSYNC B0 ;  /* 0x0000000000007941 */ /* 0x000fea0003800000 */
.L_x_13292:
        /* <DEDUP_REMOVED lines=10> */
.L_x_13288:
        /* <DEDUP_REMOVED lines=12> */
.L_x_13297:
[----:B------:R-:W-:Y:S02]  /*16f0*/  IMAD.MOV.U32 R34, RZ, RZ, R30 ;  /* 0x000000ffff227224 */ /* 0x000fe400078e001e */
.L_x_13298:
[----:B------:R-:W-:Y:S05]  /*1700*/  BSYNC B0 ;  /* 0x0000000000007941 */ /* 0x000fea0003800000 */
.L_x_13296:
        /* <DEDUP_REMOVED lines=16> */
.L_x_13302:
[----:B------:R-:W-:Y:S05]  /*1810*/  BSYNC B1 ;  /* 0x0000000000017941 */ /* 0x000fea0003800000 */
.L_x_13301:
        /* <DEDUP_REMOVED lines=40> */
[----:B------:R-:W-:-:S04]  /*1aa0*/  LOP3.LUT R28, R31, UR25, R28, 0x96, !PT ;  /* 0x000000191f1c7c12 */ /* 0x000fc8000f8e961c */
[----:B------:R-:W-:Y:S02]  /*1ab0*/  LOP3.LUT R29, R33, UR26, R20, 0x96, !PT ;  /* 0x0000001a211d7c12 */ /* 0x000fe4000f8e9614 */
.L_x_13300:
[----:B------:R-:W-:Y:S05]  /*1ac0*/  BSYNC B0 ;  /* 0x0000000000007941 */ /* 0x000fea0003800000 */
.L_x_13299:
        /* <DEDUP_REMOVED lines=14> */
.L_x_13303:
        /* <DEDUP_REMOVED lines=12> */
.L_x_13306:
[----:B------:R-:W-:Y:S02]  /*1c70*/  IMAD.MOV.U32 R24, RZ, RZ, R30 ;  /* 0x000000ffff187224 */ /* 0x000fe400078e001e */
.L_x_13307:
[----:B------:R-:W-:Y:S05]  /*1c80*/  BSYNC B0 ;  /* 0x0000000000007941 */ /* 0x000fea0003800000 */
.L_x_13305:
        /* <DEDUP_REMOVED lines=16> */
.L_x_13311:
[----:B------:R-:W-:Y:S05]  /*1d90*/  BSYNC B1 ;  /* 0x0000000000017941 */ /* 0x000fea0003800000 */
.L_x_13310:
        /* <DEDUP_REMOVED lines=41> */
[----:B------:R-:W-:Y:S02]  /*2030*/  IMAD.MOV.U32 R32, RZ, RZ, R16 ;  /* 0x000000ffff207224 */ /* 0x000fe400078e0010 */
[----:B------:R-:W-:Y:S02]  /*2040*/  IMAD.MOV.U32 R16, RZ, RZ, RZ ;  /* 0x000000ffff107224 */ /* 0x000fe400078e00ff */
.L_x_13309:
[----:B------:R-:W-:Y:S05]  /*2050*/  BSYNC B0 ;  /* 0x0000000000007941 */ /* 0x000fea0003800000 */
.L_x_13308:
        /* <DEDUP_REMOVED lines=10> */
.L_x_13304:
        /* <DEDUP_REMOVED lines=12> */
.L_x_13313:
[----:B------:R-:W-:Y:S02]  /*21c0*/  IMAD.MOV.U32 R24, RZ, RZ, R30 ;  /* 0x000000ffff187224 */ /* 0x000fe400078e001e */
.L_x_13314:
[----:B------:R-:W-:Y:S05]  /*21d0*/  BSYNC B0 ;  /* 0x0000000000007941 */ /* 0x000fea0003800000 */
.L_x_13312:
        /* <DEDUP_REMOVED lines=16> */
.L_x_13318:
[----:B------:R-:W-:Y:S05]  /*22e0*/  BSYNC B1 ;  /* 0x0000000000017941 */ /* 0x000fea0003800000 */
.L_x_13317:
        /* <DEDUP_REMOVED lines=43> */
.L_x_13316:
[----:B------:R-:W-:Y:S05]  /*25a0*/  BSYNC B0 ;  /* 0x0000000000007941 */ /* 0x000fea0003800000 */
.L_x_13315:
        /* <DEDUP_REMOVED lines=14> */
.L_x_13319:
        /* <DEDUP_REMOVED lines=12> */
.L_x_13322:
[----:B------:R-:W-:Y:S02]  /*2750*/  IMAD.MOV.U32 R24, RZ, RZ, R30 ;  /* 0x000000ffff187224 */ /* 0x000fe400078e001e */
.L_x_13323:
[----:B------:R-:W-:Y:S05]  /*2760*/  BSYNC B0 ;  /* 0x0000000000007941 */ /* 0x000fea0003800000 */
.L_x_13321:
        /* <DEDUP_REMOVED lines=16> */
.L_x_13327:
[----:B------:R-:W-:Y:S05]  /*2870*/  BSYNC B1 ;  /* 0x0000000000017941 */ /* 0x000fea0003800000 */
.L_x_13326:
        /* <DEDUP_REMOVED lines=43> */
.L_x_13325:
[----:B------:R-:W-:Y:S05]  /*2b30*/  BSYNC B0 ;  /* 0x0000000000007941 */ /* 0x000fea0003800000 */
.L_x_13324:
        /* <DEDUP_REMOVED lines=10> */
.L_x_13320:
        /* <DEDUP_REMOVED lines=12> */
.L_x_13329:
[----:B------:R-:W-:Y:S02]  /*2ca0*/  IMAD.MOV.U32 R24, RZ, RZ, R30 ;  /* 0x000000ffff187224 */ /* 0x000fe400078e001e */
.L_x_13330:
[----:B------:R-:W-:Y:S05]  /*2cb0*/  BSYNC B0 ;  /* 0x0000000000007941 */ /* 0x000fea0003800000 */
.L_x_13328:
        /* <DEDUP_REMOVED lines=16> */
.L_x_13334:
[----:B------:R-:W-:Y:S05]  /*2dc0*/  BSYNC B1 ;  /* 0x0000000000017941 */ /* 0x000fea0003800000 */
.L_x_13333:
        /* <DEDUP_REMOVED lines=41> */
[----:B------:R-:W-:Y:S01]  /*3060*/  HFMA2.MMA R17, -RZ, RZ, 0, 0 ;  /* 0x00000000ff117435 */ /* 0x000fe200000001ff */
[----:B------:R-:W-:-:S05]  /*3070*/  IMAD.MOV.U32 R32, RZ, RZ, R16 ;  /* 0x000000ffff207224 */ /* 0x000fca00078e0010 */
.L_x_13332:
[----:B------:R-:W-:Y:S05]  /*3080*/  BSYNC B0 ;  /* 0x0000000000007941 */ /* 0x000fea0003800000 */
.L_x_13331:
        /* <DEDUP_REMOVED lines=13> */
.L_x_13335:
        /* <DEDUP_REMOVED lines=12> */
.L_x_13338:
[----:B------:R-:W-:Y:S02]  /*3220*/  IMAD.MOV.U32 R156, RZ, RZ, R30 ;  /* 0x000000ffff9c7224 */ /* 0x000fe400078e001e */
.L_x_13339:
[----:B------:R-:W-:Y:S05]  /*3230*/  BSYNC B0 ;  /* 0x0000000000007941 */ /* 0x000fea0003800000 */
.L_x_13337:
        /* <DEDUP_REMOVED lines=16> */
.L_x_13343:
[----:B------:R-:W-:Y:S05]  /*3340*/  BSYNC B1 ;  /* 0x0000000000017941 */ /* 0x000fea0003800000 */
.L_x_13342:
        /* <DEDUP_REMOVED lines=43> */
.L_x_13341:
[----:B------:R-:W-:Y:S05]  /*3600*/  BSYNC B0 ;  /* 0x0000000000007941 */ /* 0x000fea0003800000 */
.L_x_13340:
        /* <DEDUP_REMOVED lines=10> */
.L_x_13336:
        /* <DEDUP_REMOVED lines=12> */
.L_x_13345:
[----:B------:R-:W-:Y:S02]  /*3770*/  IMAD.MOV.U32 R156, RZ, RZ, R30 ;  /* 0x000000ffff9c7224 */ /* 0x000fe400078e001e */
.L_x_13346:
[----:B------:R-:W-:Y:S05]  /*3780*/  BSYNC B0 ;  /* 0x0000000000007941 */ /* 0x000fea0003800000 */
.L_x_13344:
        /* <DEDUP_REMOVED lines=16> */
.L_x_13350:
[----:B------:R-:W-:Y:S05]  /*3890*/  BSYNC B1 ;  /* 0x0000000000017941 */ /* 0x000fea0003800000 */
.L_x_13349:
        /* <DEDUP_REMOVED lines=43> */
.L_x_13348:
[----:B------:R-:W-:Y:S05]  /*3b50*/  BSYNC B0 ;  /* 0x0000000000007941 */ /* 0x000fea0003800000 */
.L_x_13347:
        /* <DEDUP_REMOVED lines=13> */
.L_x_13351:
        /* <DEDUP_REMOVED lines=12> */
.L_x_13354:
[----:B------:R-:W-:Y:S02]  /*3cf0*/  IMAD.MOV.U32 R156, RZ, RZ, R30 ;  /* 0x000000ffff9c7224 */ /* 0x000fe400078e001e */
.L_x_13355:
[----:B------:R-:W-:Y:S05]  /*3d00*/  BSYNC B0 ;  /* 0x0000000000007941 */ /* 0x000fea0003800000 */
.L_x_13353:
        /* <DEDUP_REMOVED lines=16> */
.L_x_13359:
[----:B------:R-:W-:Y:S05]  /*3e10*/  BSYNC B1 ;  /* 0x0000000000017941 */ /* 0x000fea0003800000 */
.L_x_13358:
        /* <DEDUP_REMOVED lines=43> */
.L_x_13357:
[----:B------:R-:W-:Y:S05]  /*40d0*/  BSYNC B0 ;  /* 0x0000000000007941 */ /* 0x000fea0003800000 */
.L_x_13356:
        /* <DEDUP_REMOVED lines=10> */
.L_x_13352:
        /* <DEDUP_REMOVED lines=12> */
.L_x_13361:
[----:B------:R-:W-:Y:S02]  /*4240*/  IMAD.MOV.U32 R156, RZ, RZ, R30 ;  /* 0x000000ffff9c7224 */ /* 0x000fe400078e001e */
.L_x_13362:
[----:B------:R-:W-:Y:S05]  /*4250*/  BSYNC B0 ;  /* 0x0000000000007941 */ /* 0x000fea0003800000 */
.L_x_13360:
        /* <DEDUP_REMOVED lines=16> */
.L_x_13366:
[----:B------:R-:W-:Y:S05]  /*4360*/  BSYNC B1 ;  /* 0x0000000000017941 */ /* 0x000fea0003800000 */
.L_x_13365:
        /* <DEDUP_REMOVED lines=43> */
.L_x_13364:
[----:B------:R-:W-:Y:S05]  /*4620*/  BSYNC B0 ;  /* 0x0000000000007941 */ /* 0x000fea0003800000 */
.L_x_13363:
        /* <DEDUP_REMOVED lines=13> */
.L_x_13367:
        /* <DEDUP_REMOVED lines=12> */
.L_x_13370:
[----:B------:R-:W-:Y:S02]  /*47c0*/  IMAD.MOV.U32 R26, RZ, RZ, R30 ;  /* 0x000000ffff1a7224 */ /* 0x000fe400078e001e */
.L_x_13371:
[----:B------:R-:W-:Y:S05]  /*47d0*/  BSYNC B0 ;  /* 0x0000000000007941 */ /* 0x000fea0003800000 */
.L_x_13369:
        /* <DEDUP_REMOVED lines=16> */
.L_x_13375:
[----:B------:R-:W-:Y:S05]  /*48e0*/  BSYNC B1 ;  /* 0x0000000000017941 */ /* 0x000fea0003800000 */
.L_x_13374:
        /* <DEDUP_REMOVED lines=44> */
.L_x_13373:
[----:B------:R-:W-:Y:S05]  /*4bb0*/  BSYNC B0 ;  /* 0x0000000000007941 */ /* 0x000fea0003800000 */
.L_x_13372:
        /* <DEDUP_REMOVED lines=10> */
.L_x_13368:
        /* <DEDUP_REMOVED lines=12> */
.L_x_13377:
[----:B------:R-:W-:Y:S02]  /*4d20*/  IMAD.MOV.U32 R26, RZ, RZ, R30 ;  /* 0x000000ffff1a7224 */ /* 0x000fe400078e001e */
.L_x_13378:
[----:B------:R-:W-:Y:S05]  /*4d30*/  BSYNC B0 ;  /* 0x0000000000007941 */ /* 0x000fea0003800000 */
.L_x_13376:
        /* <DEDUP_REMOVED lines=16> */
.L_x_13382:
[----:B------:R-:W-:Y:S05]  /*4e40*/  BSYNC B1 ;  /* 0x0000000000017941 */ /* 0x000fea0003800000 */
.L_x_13381:
        /* <DEDUP_REMOVED lines=41> */
[----:B------:R-:W-:Y:S01]  /*50e0*/  LOP3.LUT R29, R25, UR26, R32, 0x96, !PT ;  /* 0x0000001a191d7c12 */ /* 0x000fe2000f8e9620 */
[----:B------:R-:W-:Y:S02]  /*50f0*/  IMAD.MOV.U32 R32, RZ, RZ, R24 ;  /* 0x000000ffff207224 */ /* 0x000fe400078e0018 */
[----:B------:R-:W-:Y:S02]  /*5100*/  IMAD.MOV.U32 R25, RZ, RZ, RZ ;  /* 0x000000ffff197224 */ /* 0x000fe400078e00ff */
.L_x_13380:
[----:B------:R-:W-:Y:S05]  /*5110*/  BSYNC B0 ;  /* 0x0000000000007941 */ /* 0x000fea0003800000 */
.L_x_13379:
        /* <DEDUP_REMOVED lines=13> */
.L_x_13383:
        /* <DEDUP_REMOVED lines=12> */
.L_x_13386:
[----:B------:R-:W-:Y:S02]  /*52b0*/  IMAD.MOV.U32 R26, RZ, RZ, R30 ;  /* 0x000000ffff1a7224 */ /* 0x000fe400078e001e */
.L_x_13387:
[----:B------:R-:W-:Y:S05]  /*52c0*/  BSYNC B0 ;  /* 0x0000000000007941 */ /* 0x000fea0003800000 */
.L_x_13385:
        /* <DEDUP_REMOVED lines=16> */
.L_x_13391:
[----:B------:R-:W-:Y:S05]  /*53d0*/  BSYNC B1 ;  /* 0x0000000000017941 */ /* 0x000fea0003800000 */
.L_x_13390:
        /* <DEDUP_REMOVED lines=44> */
.L_x_13389:
[----:B------:R-:W-:Y:S05]  /*56a0*/  BSYNC B0 ;  /* 0x0000000000007941 */ /* 0x000fea0003800000 */
.L_x_13388:
        /* <DEDUP_REMOVED lines=10> */
.L_x_13384:
        /* <DEDUP_REMOVED lines=12> */
.L_x_13393:
[----:B------:R-:W-:Y:S02]  /*5810*/  IMAD.MOV.U32 R26, RZ, RZ, R30 ;  /* 0x000000ffff1a7224 */ /* 0x000fe400078e001e */
.L_x_13394:
[----:B------:R-:W-:Y:S05]  /*5820*/  BSYNC B0 ;  /* 0x0000000000007941 */ /* 0x000fea0003800000 */
.L_x_13392:
        /* <DEDUP_REMOVED lines=16> */
.L_x_13398:
[----:B------:R-:W-:Y:S05]  /*5930*/  BSYNC B1 ;  /* 0x0000000000017941 */ /* 0x000fea0003800000 */
.L_x_13397:
        /* <DEDUP_REMOVED lines=44> */
.L_x_13396:
[----:B------:R-:W-:Y:S05]  /*5c00*/  BSYNC B0 ;  /* 0x0000000000007941 */ /* 0x000fea0003800000 */
.L_x_13395:
        /* <DEDUP_REMOVED lines=14> */
.L_x_13399:
        /* <DEDUP_REMOVED lines=12> */
.L_x_13402:
[----:B------:R-:W-:Y:S02]  /*5db0*/  IMAD.MOV.U32 R158, RZ, RZ, R30 ;  /* 0x000000ffff9e7224 */ /* 0x000fe400078e001e */
.L_x_13403:
[----:B------:R-:W-:Y:S05]  /*5dc0*/  BSYNC B0 ;  /* 0x0000000000007941 */ /* 0x000fea0003800000 */
.L_x_13401:
        /* <DEDUP_REMOVED lines=18> */
.L_x_13407:
[----:B------:R-:W-:Y:S05]  /*5ef0*/  BSYNC B1 ;  /* 0x0000000000017941 */ /* 0x000fea0003800000 */
.L_x_13406:
        /* <DEDUP_REMOVED lines=37> */
[----:B------:R-:W-:Y:S01]  /*6150*/  IMAD.WIDE.U32 R156, R156, -0x326172a9, RZ ;  /* 0xcd9e8d579c9c7825 */ /* 0x000fe200078e00ff */
[----:B------:R-:W-:-:S03]  /*6160*/  MOV R31, RZ ;  /* 0x000000ff001f7202 */ /* 0x000fc60000000f00 */
[----:B------:R-:W-:Y:S01]  /*6170*/  IMAD.WIDE.U32 R26, R26, -0x2daee0ad, RZ ;  /* 0xd2511f531a1a7825 */ /* 0x000fe200078e00ff */
[----:B------:R-:W-:-:S03]  /*6180*/  LOP3.LUT R28, R157, UR25, R30, 0x96, !PT ;  /* 0x000000199d1c7c12 */ /* 0x000fc6000f8e961e */
[----:B------:R-:W-:Y:S01]  /*6190*/  IMAD.MOV.U32 R30, RZ, RZ, R156 ;  /* 0x000000ffff1e7224 */ /* 0x000fe200078e009c */
[----:B------:R-:W-:Y:S01]  /*61a0*/  LOP3.LUT R29, R27, UR26, R32, 0x96, !PT ;  /* 0x0000001a1b1d7c12 */ /* 0x000fe2000f8e9620 */
[----:B------:R-:W-:Y:S02]  /*61b0*/  IMAD.MOV.U32 R32, RZ, RZ, R26 ;  /* 0x000000ffff207224 */ /* 0x000fe400078e001a */
.L_x_13405:
[----:B------:R-:W-:Y:S05]  /*61c0*/  BSYNC B0 ;  /* 0x0000000000007941 */ /* 0x000fea0003800000 */
.L_x_13404:
        /* <DEDUP_REMOVED lines=10> */
.L_x_13400:
[----:B------:R-:W-:Y:S01]  /*6270*/  SEL R156, RZ, 0x10000, P4 ;  /* 0x00010000ff9c7807 */ /* 0x000fe20002000000 */
[----:B------:R-:W-:Y:S01]  /*6280*/  IMAD.SHL.U32 R162, R217, 0x8, RZ ;  /* 0x00000008d9a27824 */ /* 0x000fe200078e00ff */
[----:B------:R-:W-:Y:S02]  /*6290*/  SEL R33, RZ, 0x100, P3 ;  /* 0x00000100ff217807 */ /* 0x000fe40001800000 */
[----:B------:R-:W-:Y:S02]  /*62a0*/  ISETP.NE.AND P4, PT, R34, RZ, PT ;  /* 0x000000ff2200720c */ /* 0x000fe40003f85270 */
[----:B------:R-:W-:Y:S02]  /*62b0*/  ISETP.NE.AND P3, PT, R35, RZ, PT ;  /* 0x000000ff2300720c */ /* 0x000fe40003f65270 */
[----:B------:R-:W-:Y:S02]  /*62c0*/  SEL R26, RZ, 0x1, P1 ;  /* 0x00000001ff1a7807 */ /* 0x000fe40000800000 */
[----:B------:R-:W-:-:S02]  /*62d0*/  SEL R25, RZ, 0x1000000, P5 ;  /* 0x01000000ff197807 */ /* 0x000fc40002800000 */
[----:B------:R-:W-:Y:S01]  /*62e0*/  SEL R34, RZ, 0x1, P3 ;  /* 0x00000001ff227807 */ /* 0x000fe20001800000 */
[----:B------:R-:W-:Y:S01]  /*62f0*/  IMAD.WIDE.U32 R26, R26, 0x1000000, RZ ;  /* 0x010000001a1a7825 */ /* 0x000fe200078e00ff */
[----:B------:R-:W-:Y:S02]  /*6300*/  SEL R160, RZ, 0x1, P4 ;  /* 0x00000001ffa07807 */ /* 0x000fe40002000000 */
[----:B------:R-:W-:Y:S01]  /*6310*/  LOP3.LUT R33, R33, R25, R156, 0xfe, !PT ;  /* 0x0000001921217212 */ /* 0x000fe200078efe9c */
[----:B------:R-:W-:Y:S01]  /*6320*/  IMAD.WIDE.U32 R34, R34, 0x10000, RZ ;  /* 0x0001000022227825 */ /* 0x000fe200078e00ff */
[----:B------:R-:W-:Y:S02]  /*6330*/  SEL R25, RZ, 0x1, P2 ;  /* 0x00000001ff197807 */ /* 0x000fe40001000000 */
[----:B------:R-:W-:Y:S01]  /*6340*/  LEA R170, P1, R217, c[0x0][0x188], 0x4 ;  /* 0x00006200d9aa7a11 */ /* 0x000fe200078220ff */
[----:B------:R-:W-:Y:S01]  /*6350*/  IMAD.WIDE.U32 R160, R160, 0x100, RZ ;  /* 0x00000100a0a07825 */ /* 0x000fe200078e00ff */
[----:B------:R-:W-:-:S02]  /*6360*/  LOP3.LUT P5, RZ, R8, 0x8, RZ, 0xc0, !PT ;  /* 0x0000000808ff7812 */ /* 0x000fc400078ac0ff */
[----:B------:R-:W-:Y:S02]  /*6370*/  LOP3.LUT R27, R27, R33, R25, 0xfe, !PT ;  /* 0x000000211b1b7212 */ /* 0x000fe400078efe19 */
[----:B------:R-:W-:Y:S02]  /*6380*/  LOP3.LUT R33, R160, R26, R34, 0xfe, !PT ;  /* 0x0000001aa0217212 */ /* 0x000fe400078efe22 */
[----:B------:R-:W-:Y:S02]  /*6390*/  LEA.HI.X R171, R217, c[0x0][0x18c], RZ, 0x4, P1 ;  /* 0x00006300d9ab7a11 */ /* 0x000fe400008f24ff */
[----:B------:R-:W-:Y:S02]  /*63a0*/  SEL R34, RZ, 0x1, P5 ;  /* 0x00000001ff227807 */ /* 0x000fe40002800000 */
        /* <DEDUP_REMOVED lines=27> */
[----:B------:R-:W-:Y:S01]  /*6560*/  IMAD.WIDE.U32 R34, R34, 0x10000, RZ ;  /* 0x0001000022227825 */ /* 0x000fe200078e00ff */
[----:B------:R-:W-:Y:S02]  /*6570*/  IADD3 R158, P1, R162, c[0x0][0x198], RZ ;  /* 0x00006600a29e7a10 */ /* 0x000fe40007f3e0ff */
[----:B------:R-:W-:Y:S01]  /*6580*/  LOP3.LUT R159, R33, 0xff, R18, 0xf8, !PT ;  /* 0x000000ff219f7812 */ /* 0x000fe200078ef812 */
[----:B------:R-:W-:-:S03]  /*6590*/  IMAD.WIDE.U32 R156, R156, 0x100, RZ ;  /* 0x000001009c9c7825 */ /* 0x000fc600078e00ff */
[----:B------:R-:W-:Y:S02]  /*65a0*/  LOP3.LUT R27, R35, R159, R27, 0xfe, !PT ;  /* 0x0000009f231b7212 */ /* 0x000fe400078efe1b */
[----:B------:R-:W-:Y:S02]  /*65b0*/  LOP3.LUT R33, R156, R26, R34, 0xfe, !PT ;  /* 0x0000001a9c217212 */ /* 0x000fe400078efe22 */
[----:B------:R-:W-:Y:S02]  /*65c0*/  IADD3.X R159, R167, c[0x0][0x19c], RZ, P1, !PT ;  /* 0x00006700a79f7a10 */ /* 0x000fe40000ffe4ff */
[----:B------:R-:W-:Y:S02]  /*65d0*/  LOP3.LUT R26, R33, 0xff, R10, 0xf8, !PT ;  /* 0x000000ff211a7812 */ /* 0x000fe400078ef80a */
[----:B------:R-:W-:-:S05]  /*65e0*/  LOP3.LUT R27, R27, R157, RZ, 0xfc, !PT ;  /* 0x0000009d1b1b7212 */ /* 0x000fca00078efcff */
[----:B------:R0:W-:Y:S02]  /*65f0*/  STG.E.64 [R158.64], R26 ;  /* 0x0000001a9e007986 */ /* 0x0001e4000c101b06 */
.L_x_13408:
        /* <DEDUP_REMOVED lines=15> */
.L_x_13410:
[----:B-1----:R-:W-:Y:S02]  /*66f0*/  IMAD.MOV.U32 R160, RZ, RZ, R30 ;  /* 0x000000ffffa07224 */ /* 0x002fe400078e001e */
.L_x_13411:
[----:B------:R-:W-:Y:S05]  /*6700*/  BSYNC B0 ;  /* 0x0000000000007941 */ /* 0x000fea0003800000 */
.L_x_13409:
        /* <DEDUP_REMOVED lines=16> */
.L_x_13415:
[----:B------:R-:W-:Y:S05]  /*6810*/  BSYNC B1 ;  /* 0x0000000000017941 */ /* 0x000fea0003800000 */
.L_x_13414:
        /* <DEDUP_REMOVED lines=44> */
.L_x_13413:
[----:B------:R-:W-:Y:S05]  /*6ae0*/  BSYNC B0 ;  /* 0x0000000000007941 */ /* 0x000fea0003800000 */
.L_x_13412:
        /* <DEDUP_REMOVED lines=16> */
.L_x_13416:
        /* <DEDUP_REMOVED lines=12> */
.L_x_13419:
[----:B------:R-:W-:Y:S02]  /*6cb0*/  IMAD.MOV.U32 R162, RZ, RZ, R30 ;  /* 0x000000ffffa27224 */ /* 0x000fe400078e001e */
.L_x_13420:
[----:B------:R-:W-:Y:S05]  /*6cc0*/  BSYNC B0 ;  /* 0x0000000000007941 */ /* 0x000fea0003800000 */
.L_x_13418:
        /* <DEDUP_REMOVED lines=16> */
.L_x_13424:
[----:B------:R-:W-:Y:S05]  /*6dd0*/  BSYNC B1 ;  /* 0x0000000000017941 */ /* 0x000fea0003800000 */
.L_x_13423:
        /* <DEDUP_REMOVED lines=42> */
[----:B------:R-:W-:Y:S02]  /*7080*/  IMAD.MOV.U32 R32, RZ, RZ, R160 ;  /* 0x000000ffff207224 */ /* 0x000fe400078e00a0 */
.L_x_13422:
[----:B------:R-:W-:Y:S05]  /*7090*/  BSYNC B0 ;  /* 0x0000000000007941 */ /* 0x000fea0003800000 */
.L_x_13421:
        /* <DEDUP_REMOVED lines=10> */
.L_x_13417:
        /* <DEDUP_REMOVED lines=12> */
.L_x_13426:
[----:B------:R-:W-:Y:S02]  /*7200*/  IMAD.MOV.U32 R162, RZ, RZ, R30 ;  /* 0x000000ffffa27224 */ /* 0x000fe400078e001e */
.L_x_13427:
[----:B------:R-:W-:Y:S05]  /*7210*/  BSYNC B0 ;  /* 0x0000000000007941 */ /* 0x000fea0003800000 */
.L_x_13425:
        /* <DEDUP_REMOVED lines=16> */
.L_x_13431:
[----:B------:R-:W-:Y:S05]  /*7320*/  BSYNC B1 ;  /* 0x0000000000017941 */ /* 0x000fea0003800000 */
.L_x_13430:
        /* <DEDUP_REMOVED lines=41> */
[----:B------:R-:W-:Y:S01]  /*75c0*/  LOP3.LUT R29, R161, UR26, R32, 0x96, !PT ;  /* 0x0000001aa11d7c12 */ /* 0x000fe2000f8e9620 */
[----:B------:R-:W-:Y:S02]  /*75d0*/  IMAD.MOV.U32 R32, RZ, RZ, R160 ;  /* 0x000000ffff207224 */ /* 0x000fe400078e00a0 */
.L_x_13429:
[----:B------:R-:W-:Y:S05]  /*75e0*/  BSYNC B0 ;  /* 0x0000000000007941 */ /* 0x000fea0003800000 */
.L_x_13428:
        /* <DEDUP_REMOVED lines=15> */
.L_x_13432:
        /* <DEDUP_REMOVED lines=12> */
.L_x_13435:
[----:B------:R-:W-:Y:S02]  /*77a0*/  IMAD.MOV.U32 R156, RZ, RZ, R30 ;  /* 0x000000ffff9c7224 */ /* 0x000fe400078e001e */
.L_x_13436:
[----:B------:R-:W-:Y:S05]  /*77b0*/  BSYNC B0 ;  /* 0x0000000000007941 */ /* 0x000fea0003800000 */
.L_x_13434:
        /* <DEDUP_REMOVED lines=16> */
.L_x_13440:
[----:B------:R-:W-:Y:S05]  /*78c0*/  BSYNC B1 ;  /* 0x0000000000017941 */ /* 0x000fea0003800000 */
.L_x_13439:
        /* <DEDUP_REMOVED lines=43> */
.L_x_13438:
[----:B------:R-:W-:Y:S05]  /*7b80*/  BSYNC B0 ;  /* 0x0000000000007941 */ /* 0x000fea0003800000 */
.L_x_13437:
        /* <DEDUP_REMOVED lines=10> */
.L_x_13433:
        /* <DEDUP_REMOVED lines=12> */
.L_x_13442:
[----:B------:R-:W-:Y:S02]  /*7cf0*/  IMAD.MOV.U32 R156, RZ, RZ, R30 ;  /* 0x000000ffff9c7224 */ /* 0x000fe400078e001e */
.L_x_13443:
[----:B------:R-:W-:Y:S05]  /*7d00*/  BSYNC B0 ;  /* 0x0000000000007941 */ /* 0x000fea0003800000 */
.L_x_13441:
        /* <DEDUP_REMOVED lines=16> */
.L_x_13447:
[----:B------:R-:W-:Y:S05]  /*7e10*/  BSYNC B1 ;  /* 0x0000000000017941 */ /* 0x000fea0003800000 */
.L_x_13446:
        /* <DEDUP_REMOVED lines=43> */
.L_x_13445:
[----:B------:R-:W-:Y:S05]  /*80d0*/  BSYNC B0 ;  /* 0x0000000000007941 */ /* 0x000fea0003800000 */
.L_x_13444:
        /* <DEDUP_REMOVED lines=15> */
.L_x_13448:
        /* <DEDUP_REMOVED lines=12> */
.L_x_13451:
[----:B------:R-:W-:Y:S02]  /*8290*/  IMAD.MOV.U32 R156, RZ, RZ, R30 ;  /* 0x000000ffff9c7224 */ /* 0x000fe400078e001e */
.L_x_13452:
[----:B------:R-:W-:Y:S05]  /*82a0*/  BSYNC B0 ;  /* 0x0000000000007941 */ /* 0x000fea0003800000 */
.L_x_13450:
        /* <DEDUP_REMOVED lines=16> */
.L_x_13456:
[----:B------:R-:W-:Y:S05]  /*83b0*/  BSYNC B1 ;  /* 0x0000000000017941 */ /* 0x000fea0003800000 */
.L_x_13455:
        /* <DEDUP_REMOVED lines=43> */
.L_x_13454:
[----:B------:R-:W-:Y:S05]  /*8670*/  BSYNC B0 ;  /* 0x0000000000007941 */ /* 0x000fea0003800000 */
.L_x_13453:
        /* <DEDUP_REMOVED lines=10> */
.L_x_13449:
        /* <DEDUP_REMOVED lines=12> */
.L_x_13458:
[----:B------:R-:W-:Y:S02]  /*87e0*/  IMAD.MOV.U32 R156, RZ, RZ, R30 ;  /* 0x000000ffff9c7224 */ /* 0x000fe400078e001e */
.L_x_13459:
[----:B------:R-:W-:Y:S05]  /*87f0*/  BSYNC B0 ;  /* 0x0000000000007941 */ /* 0x000fea0003800000 */
.L_x_13457:
        /* <DEDUP_REMOVED lines=16> */
.L_x_13463:
[----:B------:R-:W-:Y:S05]  /*8900*/  BSYNC B1 ;  /* 0x0000000000017941 */ /* 0x000fea0003800000 */
.L_x_13462:
        /* <DEDUP_REMOVED lines=43> */
.L_x_13461:
[----:B------:R-:W-:Y:S05]  /*8bc0*/  BSYNC B0 ;  /* 0x0000000000007941 */ /* 0x000fea0003800000 */
.L_x_13460:
        /* <DEDUP_REMOVED lines=13> */
.L_x_13464:
        /* <DEDUP_REMOVED lines=12> */
.L_x_13467:
[----:B------:R-:W-:Y:S02]  /*8d60*/  IMAD.MOV.U32 R162, RZ, RZ, R30 ;  /* 0x000000ffffa27224 */ /* 0x000fe400078e001e */
.L_x_13468:
[----:B------:R-:W-:Y:S05]  /*8d70*/  BSYNC B0 ;  /* 0x0000000000007941 */ /* 0x000fea0003800000 */
.L_x_13466:
        /* <DEDUP_REMOVED lines=16> */
.L_x_13472:
[----:B------:R-:W-:Y:S05]  /*8e80*/  BSYNC B1 ;  /* 0x0000000000017941 */ /* 0x000fea0003800000 */
.L_x_13471:
        /* <DEDUP_REMOVED lines=43> */
.L_x_13470:
[----:B------:R-:W-:Y:S05]  /*9140*/  BSYNC B0 ;  /* 0x0000000000007941 */ /* 0x000fea0003800000 */
.L_x_13469:
        /* <DEDUP_REMOVED lines=10> */
.L_x_13465:
        /* <DEDUP_REMOVED lines=12> */
.L_x_13474:
[----:B------:R-:W-:Y:S02]  /*92b0*/  IMAD.MOV.U32 R162, RZ, RZ, R30 ;  /* 0x000000ffffa27224 */ /* 0x000fe400078e001e */
.L_x_13475:
[----:B------:R-:W-:Y:S05]  /*92c0*/  BSYNC B0 ;  /* 0x0000000000007941 */ /* 0x000fea0003800000 */
.L_x_13473:
        /* <DEDUP_REMOVED lines=16> */
.L_x_13479:
[----:B------:R-:W-:Y:S05]  /*93d0*/  BSYNC B1 ;  /* 0x0000000000017941 */ /* 0x000fea0003800000 */
.L_x_13478:
        /* <DEDUP_REMOVED lines=43> */
.L_x_13477:
[----:B------:R-:W-:Y:S05]  /*9690*/  BSYNC B0 ;  /* 0x0000000000007941 */ /* 0x000fea0003800000 */
.L_x_13476:
        /* <DEDUP_REMOVED lines=13> */
.L_x_13480:
        /* <DEDUP_REMOVED lines=12> */
.L_x_13483:
[----:B------:R-:W-:Y:S02]  /*9830*/  IMAD.MOV.U32 R162, RZ, RZ, R30 ;  /* 0x000000ffffa27224 */ /* 0x000fe400078e001e */
.L_x_13484:
[----:B------:R-:W-:Y:S05]  /*9840*/  BSYNC B0 ;  /* 0x0000000000007941 */ /* 0x000fea0003800000 */
.L_x_13482:
        /* <DEDUP_REMOVED lines=16> */
.L_x_13488:
[----:B------:R-:W-:Y:S05]  /*9950*/  BSYNC B1 ;  /* 0x0000000000017941 */ /* 0x000fea0003800000 */
.L_x_13487:
        /* <DEDUP_REMOVED lines=44> */
.L_x_13486:
[----:B------:R-:W-:Y:S05]  /*9c20*/  BSYNC B0 ;  /* 0x0000000000007941 */ /* 0x000fea0003800000 */
.L_x_13485:
        /* <DEDUP_REMOVED lines=10> */
.L_x_13481:
        /* <DEDUP_REMOVED lines=12> */
.L_x_13490:
[----:B------:R-:W-:Y:S02]  /*9d90*/  MOV R162, R30 ;  /* 0x0000001e00a27202 */ /* 0x000fe40000000f00 */
.L_x_13491:
[----:B------:R-:W-:Y:S05]  /*9da0*/  BSYNC B0 ;  /* 0x0000000000007941 */ /* 0x000fea0003800000 */
.L_x_13489:
        /* <DEDUP_REMOVED lines=16> */
.L_x_13495:
[----:B------:R-:W-:Y:S05]  /*9eb0*/  BSYNC B1 ;  /* 0x0000000000017941 */ /* 0x000fea0003800000 */
.L_x_13494:
        /* <DEDUP_REMOVED lines=44> */
.L_x_13493:
[----:B------:R-:W-:Y:S05]  /*a180*/  BSYNC B0 ;  /* 0x0000000000007941 */ /* 0x000fea0003800000 */
.L_x_13492:
        /* <DEDUP_REMOVED lines=13> */
.L_x_13496:
        /* <DEDUP_REMOVED lines=12> */
.L_x_13499:
[----:B------:R-:W-:Y:S02]  /*a320*/  MOV R158, R30 ;  /* 0x0000001e009e7202 */ /* 0x000fe40000000f00 */
.L_x_13500:
[----:B------:R-:W-:Y:S05]  /*a330*/  BSYNC B0 ;  /* 0x0000000000007941 */ /* 0x000fea0003800000 */
.L_x_13498:
        /* <DEDUP_REMOVED lines=16> */
.L_x_13504:
[----:B------:R-:W-:Y:S05]  /*a440*/  BSYNC B1 ;  /* 0x0000000000017941 */ /* 0x000fea0003800000 */
.L_x_13503:
        /* <DEDUP_REMOVED lines=44> */
.L_x_13502:
[----:B------:R-:W-:Y:S05]  /*a710*/  BSYNC B0 ;  /* 0x0000000000007941 */ /* 0x000fea0003800000 */
.L_x_13501:
        /* <DEDUP_REMOVED lines=10> */
.L_x_13497:
        /* <DEDUP_REMOVED lines=12> */
.L_x_13506:
[----:B------:R-:W-:Y:S02]  /*a880*/  IMAD.MOV.U32 R158, RZ, RZ, R30 ;  /* 0x000000ffff9e7224 */ /* 0x000fe400078e001e */
.L_x_13507:
[----:B------:R-:W-:Y:S05]  /*a890*/  BSYNC B0 ;  /* 0x0000000000007941 */ /* 0x000fea0003800000 */
.L_x_13505:
        /* <DEDUP_REMOVED lines=16> */
.L_x_13511:
[----:B------:R-:W-:Y:S05]  /*a9a0*/  BSYNC B1 ;  /* 0x0000000000017941 */ /* 0x000fea0003800000 */
.L_x_13510:
        /* <DEDUP_REMOVED lines=44> */
.L_x_13509:
[----:B------:R-:W-:Y:S05]  /*ac70*/  BSYNC B0 ;  /* 0x0000000000007941 */ /* 0x000fea0003800000 */
.L_x_13508:
        /* <DEDUP_REMOVED lines=13> */
.L_x_13512:
        /* <DEDUP_REMOVED lines=12> */
.L_x_13515:
[----:B------:R-:W-:Y:S02]  /*ae10*/  IMAD.MOV.U32 R158, RZ, RZ, R30 ;  /* 0x000000ffff9e7224 */ /* 0x000fe400078e001e */
.L_x_13516:
[----:B------:R-:W-:Y:S05]  /*ae20*/  BSYNC B0 ;  /* 0x0000000000007941 */ /* 0x000fea0003800000 */
.L_x_13514:
        /* <DEDUP_REMOVED lines=16> */
.L_x_13520:
[----:B------:R-:W-:Y:S05]  /*af30*/  BSYNC B1 ;  /* 0x0000000000017941 */ /* 0x000fea0003800000 */
.L_x_13519:
        /* <DEDUP_REMOVED lines=44> */
.L_x_13518:
[----:B------:R-:W-:Y:S05]  /*b200*/  BSYNC B0 ;  /* 0x0000000000007941 */ /* 0x000fea0003800000 */
.L_x_13517:
        /* <DEDUP_REMOVED lines=10> */
.L_x_13513:
        /* <DEDUP_REMOVED lines=12> */
.L_x_13522:
[----:B------:R-:W-:Y:S02]  /*b370*/  IMAD.MOV.U32 R158, RZ, RZ, R30 ;  /* 0x000000ffff9e7224 */ /* 0x000fe400078e001e */
.L_x_13523:
[----:B------:R-:W-:Y:S05]  /*b380*/  BSYNC B0 ;  /* 0x0000000000007941 */ /* 0x000fea0003800000 */
.L_x_13521:
        /* <DEDUP_REMOVED lines=16> */
.L_x_13527:
[----:B------:R-:W-:Y:S05]  /*b490*/  BSYNC B1 ;  /* 0x0000000000017941 */ /* 0x000fea0003800000 */
.L_x_13526:
        /* <DEDUP_REMOVED lines=44> */
.L_x_13525:
[----:B------:R-:W-:Y:S05]  /*b760*/  BSYNC B0 ;  /* 0x0000000000007941 */ /* 0x000fea0003800000 */
.L_x_13524:
        /* <DEDUP_REMOVED lines=14> */
.L_x_13528:
        /* <DEDUP_REMOVED lines=12> */
.L_x_13531:
[----:B------:R-:W-:Y:S02]  /*b910*/  IMAD.MOV.U32 R161, RZ, RZ, R30 ;  /* 0x000000ffffa17224 */ /* 0x000fe400078e001e */
.L_x_13532:
[----:B------:R-:W-:Y:S05]  /*b920*/  BSYNC B0 ;  /* 0x0000000000007941 */ /* 0x000fea0003800000 */
.L_x_13530:
        /* <DEDUP_REMOVED lines=18> */
.L_x_13536:
[----:B------:R-:W-:Y:S05]  /*ba50*/  BSYNC B1 ;  /* 0x0000000000017941 */ /* 0x000fea0003800000 */
.L_x_13535:
        /* <DEDUP_REMOVED lines=43> */
[----:B------:R-:W-:Y:S02]  /*bd10*/  LOP3.LUT R29, R157, UR26, R158, 0x96, !PT ;  /* 0x0000001a9d1d7c12 */ /* 0x000fe4000f8e969e */
.L_x_13534:
[----:B------:R-:W-:Y:S05]  /*bd20*/  BSYNC B0 ;  /* 0x0000000000007941 */ /* 0x000fea0003800000 */
.L_x_13533:
        /* <DEDUP_REMOVED lines=10> */
.L_x_13529:
[----:B------:R-:W-:Y:S01]  /*bdd0*/  SEL R157, RZ, 0x10000, P4 ;  /* 0x00010000ff9d7807 */ /* 0x000fe20002000000 */
[----:B------:R-:W-:Y:S01]  /*bde0*/  IMAD.WIDE.U32 R168, R25, R166, c[0x0][0x188] ;  /* 0x0000620019a87625 */ /* 0x000fe200078e00a6 */
[----:B------:R-:W-:Y:S02]  /*bdf0*/  SEL R156, RZ, 0x100, P3 ;  /* 0x00000100ff9c7807 */ /* 0x000fe40001800000 */
[C---:B------:R-:W-:Y:S02]  /*be00*/  LOP3.LUT P4, RZ, R8.reuse, 0x4, RZ, 0xc0, !PT ;  /* 0x0000000408ff7812 */ /* 0x040fe4000788c0ff */
        /* <DEDUP_REMOVED lines=12> */
[----:B------:R-:W-:Y:S02]  /*bed0*/  F2FP.BF16.PACK_AB R159, R162, R35 ;  /* 0x00000023a29f723e */ /* 0x000fe400000010ff */
[----:B------:R-:W-:Y:S01]  /*bee0*/  LOP3.LUT R165, R172, R164, R170, 0xfe, !PT ;  /* 0x000000a4aca57212 */ /* 0x000fe200078efeaa */
[----:B------:R-:W-:Y:S01]  /*bef0*/  IMAD.MOV.U32 R164, RZ, RZ, 0x8 ;  /* 0x00000008ffa47424 */ /* 0x000fe200078e00ff */
[----:B------:R-:W-:Y:S02]  /*bf00*/  SEL R170, RZ, 0x1, P5 ;  /* 0x00000001ffaa7807 */ /* 0x000fe40002800000 */
[----:B------:R-:W-:Y:S02]  /*bf10*/  F2FP.BF16.PACK_AB R158, R160, R33 ;  /* 0x00000021a09e723e */ /* 0x000fe400000010ff */
[----:B------:R-:W-:Y:S02]  /*bf20*/  F2FP.BF16.PACK_AB R157, R34, R31 ;  /* 0x0000001f229d723e */ /* 0x000fe400000010ff */
[----:B------:R-:W-:-:S02]  /*bf30*/  F2FP.BF16.PACK_AB R156, R27, R26 ;  /* 0x0000001a1b9c723e */ /* 0x000fc400000010ff */
[----:B------:R-:W-:Y:S02]  /*bf40*/  LOP3.LUT R179, R173, R179, R171, 0xfe, !PT ;  /* 0x000000b3adb37212 */ /* 0x000fe400078efeab */
[----:B------:R-:W-:Y:S01]  /*bf50*/  LOP3.LUT R178, R165, R170, RZ, 0xfc, !PT ;  /* 0x000000aaa5b27212 */ /* 0x000fe200078efcff */
[----:B------:R-:W-:Y:S01]  /*bf60*/  IMAD.WIDE.U32 R170, R25, R164, c[0x0][0x190] ;  /* 0x0000640019aa7625 */ /* 0x000fe200078e00a4 */
        /* <DEDUP_REMOVED lines=27> */
.L_x_13537:
        /* <DEDUP_REMOVED lines=15> */
.L_x_13539:
[----:B-1----:R-:W-:Y:S02]  /*c210*/  IMAD.MOV.U32 R176, RZ, RZ, R30 ;  /* 0x000000ffffb07224 */ /* 0x002fe400078e001e */
.L_x_13540:
[----:B------:R-:W-:Y:S05]  /*c220*/  BSYNC B0 ;  /* 0x0000000000007941 */ /* 0x000fea0003800000 */
.L_x_13538:
        /* <DEDUP_REMOVED lines=16> */
.L_x_13544:
[----:B------:R-:W-:Y:S05]  /*c330*/  BSYNC B1 ;  /* 0x0000000000017941 */ /* 0x000fea0003800000 */
.L_x_13543:
        /* <DEDUP_REMOVED lines=44> */
.L_x_13542:
[----:B------:R-:W-:Y:S05]  /*c600*/  BSYNC B0 ;  /* 0x0000000000007941 */ /* 0x000fea0003800000 */
.L_x_13541:
        /* <DEDUP_REMOVED lines=16> */
.L_x_13545:
        /* <DEDUP_REMOVED lines=12> */
.L_x_13548:
[----:B------:R-:W-:Y:S02]  /*c7d0*/  IMAD.MOV.U32 R176, RZ, RZ, R30 ;  /* 0x000000ffffb07224 */ /* 0x000fe400078e001e */
.L_x_13549:
[----:B------:R-:W-:Y:S05]  /*c7e0*/  BSYNC B0 ;  /* 0x0000000000007941 */ /* 0x000fea0003800000 */
.L_x_13547:
        /* <DEDUP_REMOVED lines=16> */
.L_x_13553:
[----:B------:R-:W-:Y:S05]  /*c8f0*/  BSYNC B1 ;  /* 0x0000000000017941 */ /* 0x000fea0003800000 */
.L_x_13552:
        /* <DEDUP_REMOVED lines=44> */
.L_x_13551:
[----:B------:R-:W-:Y:S05]  /*cbc0*/  BSYNC B0 ;  /* 0x0000000000007941 */ /* 0x000fea0003800000 */
.L_x_13550:
        /* <DEDUP_REMOVED lines=10> */
.L_x_13546:
        /* <DEDUP_REMOVED lines=12> */
.L_x_13555:
[----:B------:R-:W-:Y:S02]  /*cd30*/  IMAD.MOV.U32 R176, RZ, RZ, R30 ;  /* 0x000000ffffb07224 */ /* 0x000fe400078e001e */
.L_x_13556:
[----:B------:R-:W-:Y:S05]  /*cd40*/  BSYNC B0 ;  /* 0x0000000000007941 */ /* 0x000fea0003800000 */
.L_x_13554:
        /* <DEDUP_REMOVED lines=16> */
.L_x_13560:
[----:B------:R-:W-:Y:S05]  /*ce50*/  BSYNC B1 ;  /* 0x0000000000017941 */ /* 0x000fea0003800000 */
.L_x_13559:
        /* <DEDUP_REMOVED lines=44> */
.L_x_13558:
[----:B------:R-:W-:Y:S05]  /*d120*/  BSYNC B0 ;  /* 0x0000000000007941 */ /* 0x000fea0003800000 */
.L_x_13557:
        /* <DEDUP_REMOVED lines=15> */
.L_x_13561:
        /* <DEDUP_REMOVED lines=12> */
.L_x_13564:
[----:B------:R-:W-:Y:S02]  /*d2e0*/  IMAD.MOV.U32 R167, RZ, RZ, R30 ;  /* 0x000000ffffa77224 */ /* 0x000fe400078e001e */
.L_x_13565:
[----:B------:R-:W-:Y:S05]  /*d2f0*/  BSYNC B0 ;  /* 0x0000000000007941 */ /* 0x000fea0003800000 */
.L_x_13563:
        /* <DEDUP_REMOVED lines=16> */
.L_x_13569:
[----:B------:R-:W-:Y:S05]  /*d400*/  BSYNC B1 ;  /* 0x0000000000017941 */ /* 0x000fea0003800000 */
.L_x_13568:
[----:B------:R-:W-:Y:S01]  /*d410*/  IMAD.HI.U32 R28, R3, -0x326172a9, RZ ;  /* 0xcd9e8d57031c7827 */ /* 0x000fe200078e00ff */
[----:B------:R-:W-:Y:S02]  /*d420*/  LOP3.LUT R11, R11, UR5, R6, 0x96, !PT ;  /* 0x000000050b0b7c12 */ /* 0x000fe4000f8e9606 */
[----:B------:R-:W-:Y:S01]  /*d430*/  MOV R156, RZ ;  /* 0x000000ff009c7202 */ /* 0x000fe20000000f00 */
        /* <DEDUP_REMOVED lines=41> */
.L_x_13567:
[----:B------:R-:W-:Y:S05]  /*d6d0*/  BSYNC B0 ;  /* 0x0000000000007941 */ /* 0x000fea0003800000 */
.L_x_13566:
        /* <DEDUP_REMOVED lines=10> */
.L_x_13562:
        /* <DEDUP_REMOVED lines=12> */
.L_x_13571:
[----:B------:R-:W-:Y:S02]  /*d840*/  IMAD.MOV.U32 R178, RZ, RZ, R30 ;  /* 0x000000ffffb27224 */ /* 0x000fe400078e001e */
.L_x_13572:
[----:B------:R-:W-:Y:S05]  /*d850*/  BSYNC B0 ;  /* 0x0000000000007941 */ /* 0x000fea0003800000 */
.L_x_13570:
        /* <DEDUP_REMOVED lines=16> */
.L_x_13576:
[----:B------:R-:W-:Y:S05]  /*d960*/  BSYNC B1 ;  /* 0x0000000000017941 */ /* 0x000fea0003800000 */
.L_x_13575:
        /* <DEDUP_REMOVED lines=44> */
.L_x_13574:
[----:B------:R-:W-:Y:S05]  /*dc30*/  BSYNC B0 ;  /* 0x0000000000007941 */ /* 0x000fea0003800000 */
.L_x_13573:
        /* <DEDUP_REMOVED lines=15> */
.L_x_13577:
        /* <DEDUP_REMOVED lines=12> */
.L_x_13580:
[----:B------:R-:W-:Y:S02]  /*ddf0*/  IMAD.MOV.U32 R178, RZ, RZ, R30 ;  /* 0x000000ffffb27224 */ /* 0x000fe400078e001e */
.L_x_13581:
[----:B------:R-:W-:Y:S05]  /*de00*/  BSYNC B0 ;  /* 0x0000000000007941 */ /* 0x000fea0003800000 */
.L_x_13579:
        /* <DEDUP_REMOVED lines=16> */
.L_x_13585:
[----:B------:R-:W-:Y:S05]  /*df10*/  BSYNC B1 ;  /* 0x0000000000017941 */ /* 0x000fea0003800000 */
.L_x_13584:
        /* <DEDUP_REMOVED lines=44> */
.L_x_13583:
[----:B------:R-:W-:Y:S05]  /*e1e0*/  BSYNC B0 ;  /* 0x0000000000007941 */ /* 0x000fea0003800000 */
.L_x_13582:
        /* <DEDUP_REMOVED lines=10> */
.L_x_13578:
        /* <DEDUP_REMOVED lines=12> */
.L_x_13587:
[----:B------:R-:W-:Y:S02]  /*e350*/  IMAD.MOV.U32 R178, RZ, RZ, R30 ;  /* 0x000000ffffb27224 */ /* 0x000fe400078e001e */
.L_x_13588:
[----:B------:R-:W-:Y:S05]  /*e360*/  BSYNC B0 ;  /* 0x0000000000007941 */ /* 0x000fea0003800000 */
.L_x_13586:
        /* <DEDUP_REMOVED lines=16> */
.L_x_13592:
[----:B------:R-:W-:Y:S05]  /*e470*/  BSYNC B1 ;  /* 0x0000000000017941 */ /* 0x000fea0003800000 */
.L_x_13591:
        /* <DEDUP_REMOVED lines=44> */
.L_x_13590:
[----:B------:R-:W-:Y:S05]  /*e740*/  BSYNC B0 ;  /* 0x0000000000007941 */ /* 0x000fea0003800000 */
.L_x_13589:
        /* <DEDUP_REMOVED lines=13> */
.L_x_13593:
        /* <DEDUP_REMOVED lines=12> */
.L_x_13596:
[----:B------:R-:W-:Y:S02]  /*e8e0*/  IMAD.MOV.U32 R171, RZ, RZ, R30 ;  /* 0x000000ffffab7224 */ /* 0x000fe400078e001e */
.L_x_13597:
[----:B------:R-:W-:Y:S05]  /*e8f0*/  BSYNC B0 ;  /* 0x0000000000007941 */ /* 0x000fea0003800000 */
.L_x_13595:
        /* <DEDUP_REMOVED lines=16> */
.L_x_13601:
[----:B------:R-:W-:Y:S05]  /*ea00*/  BSYNC B1 ;  /* 0x0000000000017941 */ /* 0x000fea0003800000 */
.L_x_13600:
        /* <DEDUP_REMOVED lines=44> */
.L_x_13599:
[----:B------:R-:W-:Y:S05]  /*ecd0*/  BSYNC B0 ;  /* 0x0000000000007941 */ /* 0x000fea0003800000 */
.L_x_13598:
        /* <DEDUP_REMOVED lines=10> */
.L_x_13594:
        /* <DEDUP_REMOVED lines=12> */
.L_x_13603:
[----:B------:R-:W-:Y:S02]  /*ee40*/  MOV R171, R30 ;  /* 0x0000001e00ab7202 */ /* 0x000fe40000000f00 */
.L_x_13604:
[----:B------:R-:W-:Y:S05]  /*ee50*/  BSYNC B0 ;  /* 0x0000000000007941 */ /* 0x000fea0003800000 */
.L_x_13602:
        /* <DEDUP_REMOVED lines=16> */
.L_x_13608:
[----:B------:R-:W-:Y:S05]  /*ef60*/  BSYNC B1 ;  /* 0x0000000000017941 */ /* 0x000fea0003800000 */
.L_x_13607:
        /* <DEDUP_REMOVED lines=44> */
.L_x_13606:
[----:B------:R-:W-:Y:S05]  /*f230*/  BSYNC B0 ;  /* 0x0000000000007941 */ /* 0x000fea0003800000 */
.L_x_13605:
        /* <DEDUP_REMOVED lines=13> */
.L_x_13609:
        /* <DEDUP_REMOVED lines=12> */
.L_x_13612:
[----:B------:R-:W-:Y:S02]  /*f3d0*/  MOV R171, R30 ;  /* 0x0000001e00ab7202 */ /* 0x000fe40000000f00 */
.L_x_13613:
[----:B------:R-:W-:Y:S05]  /*f3e0*/  BSYNC B0 ;  /* 0x0000000000007941 */ /* 0x000fea0003800000 */
.L_x_13611:
        /* <DEDUP_REMOVED lines=16> */
.L_x_13617:
[----:B------:R-:W-:Y:S05]  /*f4f0*/  BSYNC B1 ;  /* 0x0000000000017941 */ /* 0x000fea0003800000 */
.L_x_13616:
        /* <DEDUP_REMOVED lines=44> */
.L_x_13615:
[----:B------:R-:W-:Y:S05]  /*f7c0*/  BSYNC B0 ;  /* 0x0000000000007941 */ /* 0x000fea0003800000 */
.L_x_13614:
        /* <DEDUP_REMOVED lines=10> */
.L_x_13610:
        /* <DEDUP_REMOVED lines=12> */
.L_x_13619:
[----:B------:R-:W-:Y:S02]  /*f930*/  IMAD.MOV.U32 R171, RZ, RZ, R30 ;  /* 0x000000ffffab7224 */ /* 0x000fe400078e001e */
.L_x_13620:
[----:B------:R-:W-:Y:S05]  /*f940*/  BSYNC B0 ;  /* 0x0000000000007941 */ /* 0x000fea0003800000 */
.L_x_13618:
        /* <DEDUP_REMOVED lines=16> */
.L_x_13624:
[----:B------:R-:W-:Y:S05]  /*fa50*/  BSYNC B1 ;  /* 0x0000000000017941 */ /* 0x000fea0003800000 */
.L_x_13623:
        /* <DEDUP_REMOVED lines=44> */
.L_x_13622:
[----:B------:R-:W-:Y:S05]  /*fd20*/  BSYNC B0 ;  /* 0x0000000000007941 */ /* 0x000fea0003800000 */
.L_x_13621:
        /* <DEDUP_REMOVED lines=13> */
.L_x_13625:
        /* <DEDUP_REMOVED lines=12> */
.L_x_13628:
[----:B------:R-:W-:Y:S02]  /*fec0*/  IMAD.MOV.U32 R158, RZ, RZ, R30 ;  /* 0x000000ffff9e7224 */ /* 0x000fe400078e001e */
.L_x_13629:
[----:B------:R-:W-:Y:S05]  /*fed0*/  BSYNC B0 ;  /* 0x0000000000007941 */ /* 0x000fea0003800000 */
.L_x_13627:
        /* <DEDUP_REMOVED lines=16> */
.L_x_13633:
[----:B------:R-:W-:Y:S05]  /*ffe0*/  BSYNC B1 ;  /* 0x0000000000017941 */ /* 0x000fea0003800000 */
.L_x_13632:
        /* <DEDUP_REMOVED lines=44> */
.L_x_13631:
[----:B------:R-:W-:Y:S05]  /*102b0*/  BSYNC B0 ;  /* 0x0000000000007941 */ /* 0x000fea0003800000 */
.L_x_13630:
        /* <DEDUP_REMOVED lines=10> */
.L_x_13626:
        /* <DEDUP_REMOVED lines=12> */
.L_x_13635:
[----:B------:R-:W-:Y:S02]  /*10420*/  IMAD.MOV.U32 R158, RZ, RZ, R30 ;  /* 0x000000ffff9e7224 */ /* 0x000fe400078e001e */
.L_x_13636:
[----:B------:R-:W-:Y:S05]  /*10430*/  BSYNC B0 ;  /* 0x0000000000007941 */ /* 0x000fea0003800000 */
.L_x_13634:
        /* <DEDUP_REMOVED lines=16> */
.L_x_13640:
[----:B------:R-:W-:Y:S05]  /*10540*/  BSYNC B1 ;  /* 0x0000000000017941 */ /* 0x000fea0003800000 */
.L_x_13639:
        /* <DEDUP_REMOVED lines=44> */
.L_x_13638:
[----:B------:R-:W-:Y:S05]  /*10810*/  BSYNC B0 ;  /* 0x0000000000007941 */ /* 0x000fea0003800000 */
.L_x_13637:
[----:B------:R0:W1:Y:S02]  /*10820*/  I2F.U32 R156, R158 ;  /* 0x0000009e009c7306 */ /* 0x0000640000201000 */
[----:B0-----:R-:W-:-:S05]  /*10830*/  PRMT R158, RZ, 0x5410, R159 ;  /* 0x00005410ff9e7816 */ /* 0x001fca000000009f */
        /* <DEDUP_REMOVED lines=11> */
.L_x_13641:
        /* <DEDUP_REMOVED lines=12> */
.L_x_13644:
[----:B------:R-:W-:Y:S02]  /*109b0*/  IMAD.MOV.U32 R158, RZ, RZ, R30 ;  /* 0x000000ffff9e7224 */ /* 0x000fe400078e001e */
.L_x_13645:
[----:B------:R-:W-:Y:S05]  /*109c0*/  BSYNC B0 ;  /* 0x0000000000007941 */ /* 0x000fea0003800000 */
.L_x_13643:
        /* <DEDUP_REMOVED lines=16> */
.L_x_13649:
[----:B------:R-:W-:Y:S05]  /*10ad0*/  BSYNC B1 ;  /* 0x0000000000017941 */ /* 0x000fea0003800000 */
.L_x_13648:
        /* <DEDUP_REMOVED lines=44> */
.L_x_13647:
[----:B------:R-:W-:Y:S05]  /*10da0*/  BSYNC B0 ;  /* 0x0000000000007941 */ /* 0x000fea0003800000 */
.L_x_13646:
        /* <DEDUP_REMOVED lines=10> */
.L_x_13642:
        /* <DEDUP_REMOVED lines=12> */
.L_x_13651:
[----:B------:R-:W-:Y:S02]  /*10f10*/  IMAD.MOV.U32 R158, RZ, RZ, R30 ;  /* 0x000000ffff9e7224 */ /* 0x000fe400078e001e */
.L_x_13652:
[----:B------:R-:W-:Y:S05]  /*10f20*/  BSYNC B0 ;  /* 0x0000000000007941 */ /* 0x000fea0003800000 */
.L_x_13650:
        /* <DEDUP_REMOVED lines=16> */
.L_x_13656:
[----:B------:R-:W-:Y:S05]  /*11030*/  BSYNC B1 ;  /* 0x0000000000017941 */ /* 0x000fea0003800000 */
.L_x_13655:
        /* <DEDUP_REMOVED lines=44> */
.L_x_13654:
[----:B------:R-:W-:Y:S05]  /*11300*/  BSYNC B0 ;  /* 0x0000000000007941 */ /* 0x000fea0003800000 */
.L_x_13653:
        /* <DEDUP_REMOVED lines=14> */
.L_x_13657:
        /* <DEDUP_REMOVED lines=12> */
.L_x_13660:
[----:B------:R-:W-:Y:S02]  /*114b0*/  IMAD.MOV.U32 R173, RZ, RZ, R30 ;  /* 0x000000ffffad7224 */ /* 0x000fe400078e001e */
.L_x_13661:
[----:B------:R-:W-:Y:S05]  /*114c0*/  BSYNC B0 ;  /* 0x0000000000007941 */ /* 0x000fea0003800000 */
.L_x_13659:
        /* <DEDUP_REMOVED lines=18> */
.L_x_13665:
[----:B------:R-:W-:Y:S05]  /*115f0*/  BSYNC B1 ;  /* 0x0000000000017941 */ /* 0x000fea0003800000 */
.L_x_13664:
        /* <DEDUP_REMOVED lines=44> */
.L_x_13663:
[----:B------:R-:W-:Y:S05]  /*118c0*/  BSYNC B0 ;  /* 0x0000000000007941 */ /* 0x000fea0003800000 */
.L_x_13662:
        /* <DEDUP_REMOVED lines=10> */
.L_x_13658:
        /* <DEDUP_REMOVED lines=52> */
.L_x_13666:
        /* <DEDUP_REMOVED lines=15> */
.L_x_13668:
[----:B-1----:R-:W-:Y:S02]  /*11da0*/  IMAD.MOV.U32 R184, RZ, RZ, R30 ;  /* 0x000000ffffb87224 */ /* 0x002fe400078e001e */
.L_x_13669:
[----:B------:R-:W-:Y:S05]  /*11db0*/  BSYNC B0 ;  /* 0x0000000000007941 */ /* 0x000fea0003800000 */
.L_x_13667:
        /* <DEDUP_REMOVED lines=16> */
.L_x_13673:
[----:B------:R-:W-:Y:S05]  /*11ec0*/  BSYNC B1 ;  /* 0x0000000000017941 */ /* 0x000fea0003800000 */
.L_x_13672:
        /* <DEDUP_REMOVED lines=44> */
.L_x_13671:
[----:B------:R-:W-:Y:S05]  /*12190*/  BSYNC B0 ;  /* 0x0000000000007941 */ /* 0x000fea0003800000 */
.L_x_13670:
        /* <DEDUP_REMOVED lines=12> */
[----:B------:R-:W-:Y:S01]  /*12260*/  IMAD.MOV.U32 R177, RZ, RZ, R176 ;  /* 0x000000ffffb17224 */ /* 0x000fe200078e00b0 */
[----:B------:R-:W-:-:S05]  /*12270*/  PRMT R176, RZ, 0x5410, R36 ;  /* 0x00005410ffb07816 */ /* 0x000fca0000000024 */
[----:B------:R-:W-:Y:S01]  /*12280*/  FADD.FTZ R175, R176, R175 ;  /* 0x000000afb0af7221 */ /* 0x000fe20000010000 */
[----:B------:R-:W-:Y:S05]  /*12290*/  BRA `(.L_x_13675) ;  /* 0x0000056000007947 */ /* 0x000fea0003800000 */
.L_x_13674:
        /* <DEDUP_REMOVED lines=12> */
.L_x_13677:
[----:B------:R-:W-:Y:S02]  /*12360*/  IMAD.MOV.U32 R184, RZ, RZ, R30 ;  /* 0x000000ffffb87224 */ /* 0x000fe400078e001e */
.L_x_13678:
[----:B------:R-:W-:Y:S05]  /*12370*/  BSYNC B0 ;  /* 0x0000000000007941 */ /* 0x000fea0003800000 */
.L_x_13676:
        /* <DEDUP_REMOVED lines=16> */
.L_x_13682:
[----:B------:R-:W-:Y:S05]  /*12480*/  BSYNC B1 ;  /* 0x0000000000017941 */ /* 0x000fea0003800000 */
.L_x_13681:
        /* <DEDUP_REMOVED lines=44> */
.L_x_13680:
[----:B------:R-:W-:Y:S05]  /*12750*/  BSYNC B0 ;  /* 0x0000000000007941 */ /* 0x000fea0003800000 */
.L_x_13679:
        /* <DEDUP_REMOVED lines=10> */
.L_x_13675:
        /* <DEDUP_REMOVED lines=12> */
.L_x_13684:
[----:B------:R-:W-:Y:S02]  /*128c0*/  IMAD.MOV.U32 R184, RZ, RZ, R30 ;  /* 0x000000ffffb87224 */ /* 0x000fe400078e001e */
.L_x_13685:
[----:B------:R-:W-:Y:S05]  /*128d0*/  BSYNC B0 ;  /* 0x0000000000007941 */ /* 0x000fea0003800000 */
.L_x_13683:
        /* <DEDUP_REMOVED lines=16> */
.L_x_13689:
[----:B------:R-:W-:Y:S05]  /*129e0*/  BSYNC B1 ;  /* 0x0000000000017941 */ /* 0x000fea0003800000 */
.L_x_13688:
        /* <DEDUP_REMOVED lines=44> */
.L_x_13687:
[----:B------:R-:W-:Y:S05]  /*12cb0*/  BSYNC B0 ;  /* 0x0000000000007941 */ /* 0x000fea0003800000 */
.L_x_13686:
        /* <DEDUP_REMOVED lines=15> */
.L_x_13690:
        /* <DEDUP_REMOVED lines=12> */
.L_x_13693:
[----:B------:R-:W-:Y:S02]  /*12e70*/  IMAD.MOV.U32 R177, RZ, RZ, R30 ;  /* 0x000000ffffb17224 */ /* 0x000fe400078e001e */
.L_x_13694:
[----:B------:R-:W-:Y:S05]  /*12e80*/  BSYNC B0 ;  /* 0x0000000000007941 */ /* 0x000fea0003800000 */
.L_x_13692:
        /* <DEDUP_REMOVED lines=16> */
.L_x_13698:
[----:B------:R-:W-:Y:S05]  /*12f90*/  BSYNC B1 ;  /* 0x0000000000017941 */ /* 0x000fea0003800000 */
.L_x_13697:
        /* <DEDUP_REMOVED lines=44> */
.L_x_13696:
[----:B------:R-:W-:Y:S05]  /*13260*/  BSYNC B0 ;  /* 0x0000000000007941 */ /* 0x000fea0003800000 */
.L_x_13695:
        /* <DEDUP_REMOVED lines=10> */
.L_x_13691:
        /* <DEDUP_REMOVED lines=12> */
.L_x_13700:
[----:B------:R-:W-:Y:S02]  /*133d0*/  IMAD.MOV.U32 R186, RZ, RZ, R30 ;  /* 0x000000ffffba7224 */ /* 0x000fe400078e001e */
.L_x_13701:
[----:B------:R-:W-:Y:S05]  /*133e0*/  BSYNC B0 ;  /* 0x0000000000007941 */ /* 0x000fea0003800000 */
.L_x_13699:
        /* <DEDUP_REMOVED lines=16> */
.L_x_13705:
[----:B------:R-:W-:Y:S05]  /*134f0*/  BSYNC B1 ;  /* 0x0000000000017941 */ /* 0x000fea0003800000 */
.L_x_13704:
        /* <DEDUP_REMOVED lines=44> */
.L_x_13703:
[----:B------:R-:W-:Y:S05]  /*137c0*/  BSYNC B0 ;  /* 0x0000000000007941 */ /* 0x000fea0003800000 */
.L_x_13702:
        /* <DEDUP_REMOVED lines=15> */
.L_x_13706:
        /* <DEDUP_REMOVED lines=12> */
.L_x_13709:
[----:B------:R-:W-:Y:S02]  /*13980*/  IMAD.MOV.U32 R186, RZ, RZ, R30 ;  /* 0x000000ffffba7224 */ /* 0x000fe400078e001e */
.L_x_13710:
[----:B------:R-:W-:Y:S05]  /*13990*/  BSYNC B0 ;  /* 0x0000000000007941 */ /* 0x000fea0003800000 */
.L_x_13708:
        /* <DEDUP_REMOVED lines=16> */
.L_x_13714:
[----:B------:R-:W-:Y:S05]  /*13aa0*/  BSYNC B1 ;  /* 0x0000000000017941 */ /* 0x000fea0003800000 */
.L_x_13713:
        /* <DEDUP_REMOVED lines=44> */
.L_x_13712:
[----:B------:R-:W-:Y:S05]  /*13d70*/  BSYNC B0 ;  /* 0x0000000000007941 */ /* 0x000fea0003800000 */
.L_x_13711:
        /* <DEDUP_REMOVED lines=10> */
.L_x_13707:
        /* <DEDUP_REMOVED lines=12> */
.L_x_13716:
[----:B------:R-:W-:Y:S02]  /*13ee0*/  IMAD.MOV.U32 R186, RZ, RZ, R30 ;  /* 0x000000ffffba7224 */ /* 0x000fe400078e001e */
.L_x_13717:
[----:B------:R-:W-:Y:S05]  /*13ef0*/  BSYNC B0 ;  /* 0x0000000000007941 */ /* 0x000fea0003800000 */
.L_x_13715:
        /* <DEDUP_REMOVED lines=16> */
.L_x_13721:
[----:B------:R-:W-:Y:S05]  /*14000*/  BSYNC B1 ;  /* 0x0000000000017941 */ /* 0x000fea0003800000 */
.L_x_13720:
        /* <DEDUP_REMOVED lines=44> */
.L_x_13719:
[----:B------:R-:W-:Y:S05]  /*142d0*/  BSYNC B0 ;  /* 0x0000000000007941 */ /* 0x000fea0003800000 */
.L_x_13718:
        /* <DEDUP_REMOVED lines=13> */
.L_x_13722:
        /* <DEDUP_REMOVED lines=12> */
.L_x_13725:
[----:B------:R-:W-:Y:S02]  /*14470*/  IMAD.MOV.U32 R181, RZ, RZ, R30 ;  /* 0x000000ffffb57224 */ /* 0x000fe400078e001e */
.L_x_13726:
[----:B------:R-:W-:Y:S05]  /*14480*/  BSYNC B0 ;  /* 0x0000000000007941 */ /* 0x000fea0003800000 */
.L_x_13724:
        /* <DEDUP_REMOVED lines=16> */
.L_x_13730:
[----:B------:R-:W-:Y:S05]  /*14590*/  BSYNC B1 ;  /* 0x0000000000017941 */ /* 0x000fea0003800000 */
.L_x_13729:
        /* <DEDUP_REMOVED lines=44> */
.L_x_13728:
[----:B------:R-:W-:Y:S05]  /*14860*/  BSYNC B0 ;  /* 0x0000000000007941 */ /* 0x000fea0003800000 */
.L_x_13727:
        /* <DEDUP_REMOVED lines=10> */
.L_x_13723:
        /* <DEDUP_REMOVED lines=12> */
.L_x_13732:
[----:B------:R-:W-:Y:S02]  /*149d0*/  IMAD.MOV.U32 R181, RZ, RZ, R30 ;  /* 0x000000ffffb57224 */ /* 0x000fe400078e001e */
.L_x_13733:
[----:B------:R-:W-:Y:S05]  /*149e0*/  BSYNC B0 ;  /* 0x0000000000007941 */ /* 0x000fea0003800000 */
.L_x_13731:
        /* <DEDUP_REMOVED lines=16> */
.L_x_13737:
[----:B------:R-:W-:Y:S05]  /*14af0*/  BSYNC B1 ;  /* 0x0000000000017941 */ /* 0x000fea0003800000 */
.L_x_13736:
        /* <DEDUP_REMOVED lines=44> */
.L_x_13735:
[----:B------:R-:W-:Y:S05]  /*14dc0*/  BSYNC B0 ;  /* 0x0000000000007941 */ /* 0x000fea0003800000 */
.L_x_13734:
        /* <DEDUP_REMOVED lines=13> */
.L_x_13738:
        /* <DEDUP_REMOVED lines=12> */
.L_x_13741:
[----:B------:R-:W-:Y:S02]  /*14f60*/  IMAD.MOV.U32 R179, RZ, RZ, R30 ;  /* 0x000000ffffb37224 */ /* 0x000fe400078e001e */
.L_x_13742:
[----:B------:R-:W-:Y:S05]  /*14f70*/  BSYNC B0 ;  /* 0x0000000000007941 */ /* 0x000fea0003800000 */
.L_x_13740:
        /* <DEDUP_REMOVED lines=16> */
.L_x_13746:
[----:B------:R-:W-:Y:S05]  /*15080*/  BSYNC B1 ;  /* 0x0000000000017941 */ /* 0x000fea0003800000 */
.L_x_13745:
        /* <DEDUP_REMOVED lines=44> */
.L_x_13744:
[----:B------:R-:W-:Y:S05]  /*15350*/  BSYNC B0 ;  /* 0x0000000000007941 */ /* 0x000fea0003800000 */
.L_x_13743:
        /* <DEDUP_REMOVED lines=10> */
.L_x_13739:
        /* <DEDUP_REMOVED lines=12> */
.L_x_13748:
[----:B------:R-:W-:Y:S02]  /*154c0*/  IMAD.MOV.U32 R179, RZ, RZ, R30 ;  /* 0x000000ffffb37224 */ /* 0x000fe400078e001e */
.L_x_13749:
[----:B------:R-:W-:Y:S05]  /*154d0*/  BSYNC B0 ;  /* 0x0000000000007941 */ /* 0x000fea0003800000 */
.L_x_13747:
        /* <DEDUP_REMOVED lines=16> */
.L_x_13753:
[----:B------:R-:W-:Y:S05]  /*155e0*/  BSYNC B1 ;  /* 0x0000000000017941 */ /* 0x000fea0003800000 */
.L_x_13752:
        /* <DEDUP_REMOVED lines=44> */
.L_x_13751:
[----:B------:R-:W-:Y:S05]  /*158b0*/  BSYNC B0 ;  /* 0x0000000000007941 */ /* 0x000fea0003800000 */
.L_x_13750:
        /* <DEDUP_REMOVED lines=13> */
.L_x_13754:
        /* <DEDUP_REMOVED lines=12> */
.L_x_13757:
[----:B------:R-:W-:Y:S02]  /*15a50*/  IMAD.MOV.U32 R158, RZ, RZ, R30 ;  /* 0x000000ffff9e7224 */ /* 0x000fe400078e001e */
.L_x_13758:
[----:B------:R-:W-:Y:S05]  /*15a60*/  BSYNC B0 ;  /* 0x0000000000007941 */ /* 0x000fea0003800000 */
.L_x_13756:
        /* <DEDUP_REMOVED lines=16> */
.L_x_13762:
[----:B------:R-:W-:Y:S05]  /*15b70*/  BSYNC B1 ;  /* 0x0000000000017941 */ /* 0x000fea0003800000 */
.L_x_13761:
        /* <DEDUP_REMOVED lines=44> */
.L_x_13760:
[----:B------:R-:W-:Y:S05]  /*15e40*/  BSYNC B0 ;  /* 0x0000000000007941 */ /* 0x000fea0003800000 */
.L_x_13759:
[----:B------:R-:W0:Y:S01]  /*15e50*/  I2F.U32 R158, R158 ;  /* 0x0000009e009e7306 */ /* 0x000e220000201000 */
[----:B------:R-:W-:-:S05]  /*15e60*/  PRMT R157, RZ, 0x7610, R42 ;  /* 0x00007610ff9d7816 */ /* 0x000fca000000002a */
[----:B------:R-:W-:Y:S02]  /*15e70*/  FMUL.FTZ R157, R157, c[0x0][0x1e8] ;  /* 0x00007a009d9d7a20 */ /* 0x000fe40000410000 */
[----:B0-----:R-:W-:Y:S01]  /*15e80*/  FFMA.FTZ R19, R158, R163, 1.1641532182693481445e-10 ;  /* 0x2f0000009e137423 */ /* 0x001fe200000100a3 */
[----:B------:R-:W-:-:S04]  /*15e90*/  @P0 PRMT R158, RZ, 0x7610, R38 ;  /* 0x00007610ff9e0816 */ /* 0x000fc80000000026 */
[----:B------:R-:W-:-:S04]  /*15ea0*/  FSETP.GTU.FTZ.AND P4, PT, R19, c[0x0][0x1e4], PT ;  /* 0x0000790013007a0b */ /* 0x000fc80003f9c000 */
[----:B------:R-:W-:Y:S02]  /*15eb0*/  FSEL R182, R157, RZ, !P4 ;  /* 0x000000ff9db67208 */ /* 0x000fe40006000000 */
[----:B------:R-:W-:-:S03]  /*15ec0*/  SEL R19, RZ, 0x1, P4 ;  /* 0x00000001ff137807 */ /* 0x000fc60002000000 */
[----:B------:R-:W-:-:S04]  /*15ed0*/  FADD.FTZ R181, R181, R182 ;  /* 0x000000b6b5b57221 */ /* 0x000fc80000010000 */
[----:B------:R-:W-:Y:S02]  /*15ee0*/  @P0 FADD.FTZ R181, R158, R181 ;  /* 0x000000b59eb50221 */ /* 0x000fe40000010000 */
.L_x_13755:
        /* <DEDUP_REMOVED lines=12> */
.L_x_13764:
[----:B------:R-:W-:Y:S02]  /*15fb0*/  IMAD.MOV.U32 R158, RZ, RZ, R30 ;  /* 0x000000ffff9e7224 */ /* 0x000fe400078e001e */
.L_x_13765:
[----:B------:R-:W-:Y:S05]  /*15fc0*/  BSYNC B0 ;  /* 0x0000000000007941 */ /* 0x000fea0003800000 */
.L_x_13763:
        /* <DEDUP_REMOVED lines=16> */
.L_x_13769:
[----:B------:R-:W-:Y:S05]  /*160d0*/  BSYNC B1 ;  /* 0x0000000000017941 */ /* 0x000fea0003800000 */
.L_x_13768:
        /* <DEDUP_REMOVED lines=42> */
[----:B------:R-:W-:Y:S01]  /*16380*/  LOP3.LUT R29, R185, UR26, R156, 0x96, !PT ;  /* 0x0000001ab91d7c12 */ /* 0x000fe2000f8e969c */
[----:B------:R-:W-:Y:S02]  /*16390*/  IMAD.MOV.U32 R32, RZ, RZ, R184 ;  /* 0x000000ffff207224 */ /* 0x000fe400078e00b8 */
.L_x_13767:
[----:B------:R-:W-:Y:S05]  /*163a0*/  BSYNC B0 ;  /* 0x0000000000007941 */ /* 0x000fea0003800000 */
.L_x_13766:
[----:B------:R0:W1:Y:S02]  /*163b0*/  I2F.U32 R156, R158 ;  /* 0x0000009e009c7306 */ /* 0x0000640000201000 */
[----:B0-----:R-:W-:-:S05]  /*163c0*/  PRMT R158, RZ, 0x5410, R159 ;  /* 0x00005410ff9e7816 */ /* 0x001fca000000009f */
        /* <DEDUP_REMOVED lines=11> */
.L_x_13770:
        /* <DEDUP_REMOVED lines=12> */
.L_x_13773:
[----:B------:R-:W-:Y:S02]  /*16540*/  IMAD.MOV.U32 R158, RZ, RZ, R30 ;  /* 0x000000ffff9e7224 */ /* 0x000fe400078e001e */
.L_x_13774:
[----:B------:R-:W-:Y:S05]  /*16550*/  BSYNC B0 ;  /* 0x0000000000007941 */ /* 0x000fea0003800000 */
.L_x_13772:
        /* <DEDUP_REMOVED lines=16> */
.L_x_13778:
[----:B------:R-:W-:Y:S05]  /*16660*/  BSYNC B1 ;  /* 0x0000000000017941 */ /* 0x000fea0003800000 */
.L_x_13777:
        /* <DEDUP_REMOVED lines=44> */
.L_x_13776:
[----:B------:R-:W-:Y:S05]  /*16930*/  BSYNC B0 ;  /* 0x0000000000007941 */ /* 0x000fea0003800000 */
.L_x_13775:
        /* <DEDUP_REMOVED lines=10> */
.L_x_13771:
        /* <DEDUP_REMOVED lines=12> */
.L_x_13780:
[----:B------:R-:W-:Y:S02]  /*16aa0*/  IMAD.MOV.U32 R158, RZ, RZ, R30 ;  /* 0x000000ffff9e7224 */ /* 0x000fe400078e001e */
.L_x_13781:
[----:B------:R-:W-:Y:S05]  /*16ab0*/  BSYNC B0 ;  /* 0x0000000000007941 */ /* 0x000fea0003800000 */
.L_x_13779:
        /* <DEDUP_REMOVED lines=16> */
.L_x_13785:
[----:B------:R-:W-:Y:S05]  /*16bc0*/  BSYNC B1 ;  /* 0x0000000000017941 */ /* 0x000fea0003800000 */
.L_x_13784:
        /* <DEDUP_REMOVED lines=44> */
.L_x_13783:
[----:B------:R-:W-:Y:S05]  /*16e90*/  BSYNC B0 ;  /* 0x0000000000007941 */ /* 0x000fea0003800000 */
.L_x_13782:
        /* <DEDUP_REMOVED lines=14> */
.L_x_13786:
        /* <DEDUP_REMOVED lines=12> */
.L_x_13789:
[----:B------:R-:W-:Y:S02]  /*17040*/  IMAD.MOV.U32 R183, RZ, RZ, R30 ;  /* 0x000000ffffb77224 */ /* 0x000fe400078e001e */
.L_x_13790:
[----:B------:R-:W-:Y:S05]  /*17050*/  BSYNC B0 ;  /* 0x0000000000007941 */ /* 0x000fea0003800000 */
.L_x_13788:
        /* <DEDUP_REMOVED lines=18> */
.L_x_13794:
[----:B------:R-:W-:Y:S05]  /*17180*/  BSYNC B1 ;  /* 0x0000000000017941 */ /* 0x000fea0003800000 */
.L_x_13793:
        /* <DEDUP_REMOVED lines=44> */
.L_x_13792:
[----:B------:R-:W-:Y:S05]  /*17450*/  BSYNC B0 ;  /* 0x0000000000007941 */ /* 0x000fea0003800000 */
.L_x_13791:
        /* <DEDUP_REMOVED lines=10> */
.L_x_13787:
        /* <DEDUP_REMOVED lines=52> */
.L_x_13795:
        /* <DEDUP_REMOVED lines=10> */
[----:B------:R-:W-:Y:S02]  /*178e0*/  ISETP.NE.AND P1, PT, R196, 0x3, PT ;  /* 0x00000003c400780c */ /* 0x000fe40003f25270 */
[----:B------:R-:W-:-:S11]  /*178f0*/  MOV R192, R28 ;  /* 0x0000001c00c07202 */ /* 0x000fd60000000f00 */
[----:B------:R-:W-:Y:S05]  /*17900*/  @P1 BRA `(.L_x_13798) ;  /* 0x0000003000001947 */ /* 0x000fea0003800000 */
[----:B------:R-:W-:Y:S01]  /*17910*/  IMAD.MOV.U32 R192, RZ, RZ, R32 ;  /* 0x000000ffffc07224 */ /* 0x000fe200078e0020 */
[----:B------:R-:W-:Y:S05]  /*17920*/  BRA `(.L_x_13798) ;  /* 0x0000001000007947 */ /* 0x000fea0003800000 */
.L_x_13797:
[----:B-1----:R-:W-:Y:S02]  /*17930*/  IMAD.MOV.U32 R192, RZ, RZ, R30 ;  /* 0x000000ffffc07224 */ /* 0x002fe400078e001e */
.L_x_13798:
[----:B------:R-:W-:Y:S05]  /*17940*/  BSYNC B0 ;  /* 0x0000000000007941 */ /* 0x000fea0003800000 */
.L_x_13796:
        /* <DEDUP_REMOVED lines=16> */
.L_x_13802:
[----:B------:R-:W-:Y:S05]  /*17a50*/  BSYNC B1 ;  /* 0x0000000000017941 */ /* 0x000fea0003800000 */
.L_x_13801:
        /* <DEDUP_REMOVED lines=44> */
.L_x_13800:
[----:B------:R-:W-:Y:S05]  /*17d20*/  BSYNC B0 ;  /* 0x0000000000007941 */ /* 0x000fea0003800000 */
.L_x_13799:
        /* <DEDUP_REMOVED lines=16> */
.L_x_13803:
        /* <DEDUP_REMOVED lines=12> */
.L_x_13806:
[----:B------:R-:W-:Y:S02]  /*17ef0*/  IMAD.MOV.U32 R194, RZ, RZ, R30 ;  /* 0x000000ffffc27224 */ /* 0x000fe400078e001e */
.L_x_13807:
[----:B------:R-:W-:Y:S05]  /*17f00*/  BSYNC B0 ;  /* 0x0000000000007941 */ /* 0x000fea0003800000 */
.L_x_13805:
        /* <DEDUP_REMOVED lines=16> */
.L_x_13811:
[----:B------:R-:W-:Y:S05]  /*18010*/  BSYNC B1 ;  /* 0x0000000000017941 */ /* 0x000fea0003800000 */
.L_x_13810:
        /* <DEDUP_REMOVED lines=44> */
.L_x_13809:
[----:B------:R-:W-:Y:S05]  /*182e0*/  BSYNC B0 ;  /* 0x0000000000007941 */ /* 0x000fea0003800000 */
.L_x_13808:
        /* <DEDUP_REMOVED lines=10> */
.L_x_13804:
        /* <DEDUP_REMOVED lines=12> */
.L_x_13813:
[----:B------:R-:W-:Y:S02]  /*18450*/  IMAD.MOV.U32 R192, RZ, RZ, R30 ;  /* 0x000000ffffc07224 */ /* 0x000fe400078e001e */
.L_x_13814:
[----:B------:R-:W-:Y:S05]  /*18460*/  BSYNC B0 ;  /* 0x0000000000007941 */ /* 0x000fea0003800000 */
.L_x_13812:
        /* <DEDUP_REMOVED lines=16> */
.L_x_13818:
[----:B------:R-:W-:Y:S05]  /*18570*/  BSYNC B1 ;  /* 0x0000000000017941 */ /* 0x000fea0003800000 */
.L_x_13817:
[----:B------:R-:W-:Y:S01]  /*18580*/  IMAD.HI.U32 R28, R3, -0x326172a9, RZ ;  /* 0xcd9e8d57031c7827 */ /* 0x000fe200078e00ff */
[----:B------:R-:W-:-:S03]  /*18590*/  LOP3.LUT R29, R29, UR5, R6, 0x96, !PT ;  /* 0x000000051d1d7c12 */ /* 0x000fc6000f8e9606 */
[----:B------:R-:W-:Y:S01]  /*185a0*/  IMAD R185, R3, -0x326172a9, RZ ;  /* 0xcd9e8d5703b97824 */ /* 0x000fe200078e02ff */
[----:B------:R-:W-:Y:S01]  /*185b0*/  LOP3.LUT R28, R28, UR4, R5, 0x96, !PT ;  /* 0x000000041c1c7c12 */ /* 0x000fe2000f8e9605 */
[----:B------:R-:W-:-:S04]  /*185c0*/  IMAD.WIDE.U32 R188, R29, -0x326172a9, RZ ;  /* 0xcd9e8d571dbc7825 */ /* 0x000fc800078e00ff */
[----:B------:R-:W-:Y:S02]  /*185d0*/  IMAD R29, R4, -0x2daee0ad, RZ ;  /* 0xd2511f53041d7824 */ /* 0x000fe400078e02ff */
        /* <DEDUP_REMOVED lines=38> */
.L_x_13816:
[----:B------:R-:W-:Y:S05]  /*18840*/  BSYNC B0 ;  /* 0x0000000000007941 */ /* 0x000fea0003800000 */
.L_x_13815:
        /* <DEDUP_REMOVED lines=15> */
.L_x_13819:
        /* <DEDUP_REMOVED lines=12> */
.L_x_13822:
[----:B------:R-:W-:Y:S02]  /*18a00*/  IMAD.MOV.U32 R185, RZ, RZ, R30 ;  /* 0x000000ffffb97224 */ /* 0x000fe400078e001e */
.L_x_13823:
[----:B------:R-:W-:Y:S05]  /*18a10*/  BSYNC B0 ;  /* 0x0000000000007941 */ /* 0x000fea0003800000 */
.L_x_13821:
        /* <DEDUP_REMOVED lines=16> */
.L_x_13827:
[----:B------:R-:W-:Y:S05]  /*18b20*/  BSYNC B1 ;  /* 0x0000000000017941 */ /* 0x000fea0003800000 */
.L_x_13826:
        /* <DEDUP_REMOVED lines=44> */
.L_x_13825:
[----:B------:R-:W-:Y:S05]  /*18df0*/  BSYNC B0 ;  /* 0x0000000000007941 */ /* 0x000fea0003800000 */
.L_x_13824:
        /* <DEDUP_REMOVED lines=10> */
.L_x_13820:
        /* <DEDUP_REMOVED lines=12> */
.L_x_13829:
[----:B------:R-:W-:Y:S02]  /*18f60*/  IMAD.MOV.U32 R196, RZ, RZ, R30 ;  /* 0x000000ffffc47224 */ /* 0x000fe400078e001e */
.L_x_13830:
[----:B------:R-:W-:Y:S05]  /*18f70*/  BSYNC B0 ;  /* 0x0000000000007941 */ /* 0x000fea0003800000 */
.L_x_13828:
        /* <DEDUP_REMOVED lines=16> */
.L_x_13834:
[----:B------:R-:W-:Y:S05]  /*19080*/  BSYNC B1 ;  /* 0x0000000000017941 */ /* 0x000fea0003800000 */
.L_x_13833:
        /* <DEDUP_REMOVED lines=44> */
.L_x_13832:
[----:B------:R-:W-:Y:S05]  /*19350*/  BSYNC B0 ;  /* 0x0000000000007941 */ /* 0x000fea0003800000 */
.L_x_13831:
        /* <DEDUP_REMOVED lines=15> */
.L_x_13835:
        /* <DEDUP_REMOVED lines=12> */
.L_x_13838:
[----:B------:R-:W-:Y:S02]  /*19510*/  IMAD.MOV.U32 R196, RZ, RZ, R30 ;  /* 0x000000ffffc47224 */ /* 0x000fe400078e001e */
.L_x_13839:
[----:B------:R-:W-:Y:S05]  /*19520*/  BSYNC B0 ;  /* 0x0000000000007941 */ /* 0x000fea0003800000 */
.L_x_13837:
        /* <DEDUP_REMOVED lines=16> */
.L_x_13843:
[----:B------:R-:W-:Y:S05]  /*19630*/  BSYNC B1 ;  /* 0x0000000000017941 */ /* 0x000fea0003800000 */
.L_x_13842:
        /* <DEDUP_REMOVED lines=44> */
.L_x_13841:
[----:B------:R-:W-:Y:S05]  /*19900*/  BSYNC B0 ;  /* 0x0000000000007941 */ /* 0x000fea0003800000 */
.L_x_13840:
        /* <DEDUP_REMOVED lines=10> */
.L_x_13836:
        /* <DEDUP_REMOVED lines=12> */
.L_x_13845:
[----:B------:R-:W-:Y:S02]  /*19a70*/  IMAD.MOV.U32 R195, RZ, RZ, R30 ;  /* 0x000000ffffc37224 */ /* 0x000fe400078e001e */
.L_x_13846:
[----:B------:R-:W-:Y:S05]  /*19a80*/  BSYNC B0 ;  /* 0x0000000000007941 */ /* 0x000fea0003800000 */
.L_x_13844:
        /* <DEDUP_REMOVED lines=16> */
.L_x_13850:
[----:B------:R-:W-:Y:S05]  /*19b90*/  BSYNC B1 ;  /* 0x0000000000017941 */ /* 0x000fea0003800000 */
.L_x_13849:
[----:B------:R-:W-:Y:S01]  /*19ba0*/  IMAD.HI.U32 R28, R3, -0x326172a9, RZ ;  /* 0xcd9e8d57031c7827 */ /* 0x000fe200078e00ff */
[----:B------:R-:W-:-:S03]  /*19bb0*/  LOP3.LUT R29, R29, UR5, R6, 0x96, !PT ;  /* 0x000000051d1d7c12 */ /* 0x000fc6000f8e9606 */
[----:B------:R-:W-:Y:S01]  /*19bc0*/  IMAD R191, R3, -0x326172a9, RZ ;  /* 0xcd9e8d5703bf7824 */ /* 0x000fe200078e02ff */
[----:B------:R-:W-:Y:S01]  /*19bd0*/  LOP3.LUT R28, R28, UR4, R5, 0x96, !PT ;  /* 0x000000041c1c7c12 */ /* 0x000fe2000f8e9605 */
[----:B------:R-:W-:-:S04]  /*19be0*/  IMAD.WIDE.U32 R188, R29, -0x326172a9, RZ ;  /* 0xcd9e8d571dbc7825 */ /* 0x000fc800078e00ff */
[----:B------:R-:W-:Y:S02]  /*19bf0*/  IMAD R29, R4, -0x2daee0ad, RZ ;  /* 0xd2511f53041d7824 */ /* 0x000fe400078e02ff */
        /* <DEDUP_REMOVED lines=38> */
.L_x_13848:
[----:B------:R-:W-:Y:S05]  /*19e60*/  BSYNC B0 ;  /* 0x0000000000007941 */ /* 0x000fea0003800000 */
.L_x_13847:
        /* <DEDUP_REMOVED lines=13> */
.L_x_13851:
        /* <DEDUP_REMOVED lines=12> */
.L_x_13854:
[----:B------:R-:W-:Y:S02]  /*1a000*/  IMAD.MOV.U32 R195, RZ, RZ, R30 ;  /* 0x000000ffffc37224 */ /* 0x000fe400078e001e */
.L_x_13855:
[----:B------:R-:W-:Y:S05]  /*1a010*/  BSYNC B0 ;  /* 0x0000000000007941 */ /* 0x000fea0003800000 */
.L_x_13853:
        /* <DEDUP_REMOVED lines=16> */
.L_x_13859:
[----:B------:R-:W-:Y:S05]  /*1a120*/  BSYNC B1 ;  /* 0x0000000000017941 */ /* 0x000fea0003800000 */
.L_x_13858:
        /* <DEDUP_REMOVED lines=44> */
.L_x_13857:
[----:B------:R-:W-:Y:S05]  /*1a3f0*/  BSYNC B0 ;  /* 0x0000000000007941 */ /* 0x000fea0003800000 */
.L_x_13856:
        /* <DEDUP_REMOVED lines=10> */
.L_x_13852:
        /* <DEDUP_REMOVED lines=12> */
.L_x_13861:
[----:B------:R-:W-:Y:S02]  /*1a560*/  IMAD.MOV.U32 R192, RZ, RZ, R30 ;  /* 0x000000ffffc07224 */ /* 0x000fe400078e001e */
.L_x_13862:
[----:B------:R-:W-:Y:S05]  /*1a570*/  BSYNC B0 ;  /* 0x0000000000007941 */ /* 0x000fea0003800000 */
.L_x_13860:
        /* <DEDUP_REMOVED lines=16> */
.L_x_13866:
[----:B------:R-:W-:Y:S05]  /*1a680*/  BSYNC B1 ;  /* 0x0000000000017941 */ /* 0x000fea0003800000 */
.L_x_13865:
        /* <DEDUP_REMOVED lines=44> */
.L_x_13864:
[----:B------:R-:W-:Y:S05]  /*1a950*/  BSYNC B0 ;  /* 0x0000000000007941 */ /* 0x000fea0003800000 */
.L_x_13863:
        /* <DEDUP_REMOVED lines=13> */
.L_x_13867:
        /* <DEDUP_REMOVED lines=12> */
.L_x_13870:
[----:B------:R-:W-:Y:S02]  /*1aaf0*/  IMAD.MOV.U32 R192, RZ, RZ, R30 ;  /* 0x000000ffffc07224 */ /* 0x000fe400078e001e */
.L_x_13871:
[----:B------:R-:W-:Y:S05]  /*1ab00*/  BSYNC B0 ;  /* 0x0000000000007941 */ /* 0x000fea0003800000 */
.L_x_13869:
        /* <DEDUP_REMOVED lines=16> */
.L_x_13875:
[----:B------:R-:W-:Y:S05]  /*1ac10*/  BSYNC B1 ;  /* 0x0000000000017941 */ /* 0x000fea0003800000 */
.L_x_13874:
        /* <DEDUP_REMOVED lines=44> */
.L_x_13873:
[----:B------:R-:W-:Y:S05]  /*1aee0*/  BSYNC B0 ;  /* 0x0000000000007941 */ /* 0x000fea0003800000 */
.L_x_13872:
        /* <DEDUP_REMOVED lines=10> */
.L_x_13868:
        /* <DEDUP_REMOVED lines=12> */
.L_x_13877:
[----:B------:R-:W-:Y:S02]  /*1b050*/  IMAD.MOV.U32 R192, RZ, RZ, R30 ;  /* 0x000000ffffc07224 */ /* 0x000fe400078e001e */
.L_x_13878:
[----:B------:R-:W-:Y:S05]  /*1b060*/  BSYNC B0 ;  /* 0x0000000000007941 */ /* 0x000fea0003800000 */
.L_x_13876:
        /* <DEDUP_REMOVED lines=16> */
.L_x_13882:
[----:B------:R-:W-:Y:S05]  /*1b170*/  BSYNC B1 ;  /* 0x0000000000017941 */ /* 0x000fea0003800000 */
.L_x_13881:
        /* <DEDUP_REMOVED lines=44> */
.L_x_13880:
[----:B------:R-:W-:Y:S05]  /*1b440*/  BSYNC B0 ;  /* 0x0000000000007941 */ /* 0x000fea0003800000 */
.L_x_13879:
        /* <DEDUP_REMOVED lines=13> */
.L_x_13883:
        /* <DEDUP_REMOVED lines=12> */
.L_x_13886:
[----:B------:R-:W-:Y:S02]  /*1b5e0*/  IMAD.MOV.U32 R158, RZ, RZ, R30 ;  /* 0x000000ffff9e7224 */ /* 0x000fe400078e001e */
.L_x_13887:
[----:B------:R-:W-:Y:S05]  /*1b5f0*/  BSYNC B0 ;  /* 0x0000000000007941 */ /* 0x000fea0003800000 */
.L_x_13885:
        /* <DEDUP_REMOVED lines=16> */
.L_x_13891:
[----:B------:R-:W-:Y:S05]  /*1b700*/  BSYNC B1 ;  /* 0x0000000000017941 */ /* 0x000fea0003800000 */
.L_x_13890:
        /* <DEDUP_REMOVED lines=44> */
.L_x_13889:
[----:B------:R-:W-:Y:S05]  /*1b9d0*/  BSYNC B0 ;  /* 0x0000000000007941 */ /* 0x000fea0003800000 */
.L_x_13888:
        /* <DEDUP_REMOVED lines=10> */
.L_x_13884:
        /* <DEDUP_REMOVED lines=12> */
.L_x_13893:
[----:B------:R-:W-:Y:S02]  /*1bb40*/  IMAD.MOV.U32 R158, RZ, RZ, R30 ;  /* 0x000000ffff9e7224 */ /* 0x000fe400078e001e */
.L_x_13894:
[----:B------:R-:W-:Y:S05]  /*1bb50*/  BSYNC B0 ;  /* 0x0000000000007941 */ /* 0x000fea0003800000 */
.L_x_13892:
        /* <DEDUP_REMOVED lines=16> */
.L_x_13898:
[----:B------:R-:W-:Y:S05]  /*1bc60*/  BSYNC B1 ;  /* 0x0000000000017941 */ /* 0x000fea0003800000 */
.L_x_13897:
        /* <DEDUP_REMOVED lines=44> */
.L_x_13896:
[----:B------:R-:W-:Y:S05]  /*1bf30*/  BSYNC B0 ;  /* 0x0000000000007941 */ /* 0x000fea0003800000 */
.L_x_13895:
        /* <DEDUP_REMOVED lines=13> */
.L_x_13899:
        /* <DEDUP_REMOVED lines=12> */
.L_x_13902:
[----:B------:R-:W-:Y:S02]  /*1c0d0*/  IMAD.MOV.U32 R158, RZ, RZ, R30 ;  /* 0x000000ffff9e7224 */ /* 0x000fe400078e001e */
.L_x_13903:
[----:B------:R-:W-:Y:S05]  /*1c0e0*/  BSYNC B0 ;  /* 0x0000000000007941 */ /* 0x000fea0003800000 */
.L_x_13901:
        /* <DEDUP_REMOVED lines=16> */
.L_x_13907:
[----:B------:R-:W-:Y:S05]  /*1c1f0*/  BSYNC B1 ;  /* 0x0000000000017941 */ /* 0x000fea0003800000 */
.L_x_13906:
        /* <DEDUP_REMOVED lines=44> */
.L_x_13905:
[----:B------:R-:W-:Y:S05]  /*1c4c0*/  BSYNC B0 ;  /* 0x0000000000007941 */ /* 0x000fea0003800000 */
.L_x_13904:
        /* <DEDUP_REMOVED lines=10> */
.L_x_13900:
        /* <DEDUP_REMOVED lines=12> */
.L_x_13909:
[----:B------:R-:W-:Y:S02]  /*1c630*/  IMAD.MOV.U32 R158, RZ, RZ, R30 ;  /* 0x000000ffff9e7224 */ /* 0x000fe400078e001e */
.L_x_13910:
[----:B------:R-:W-:Y:S05]  /*1c640*/  BSYNC B0 ;  /* 0x0000000000007941 */ /* 0x000fea0003800000 */
.L_x_13908:
        /* <DEDUP_REMOVED lines=16> */
.L_x_13914:
[----:B------:R-:W-:Y:S05]  /*1c750*/  BSYNC B1 ;  /* 0x0000000000017941 */ /* 0x000fea0003800000 */
.L_x_13913:
        /* <DEDUP_REMOVED lines=44> */
.L_x_13912:
[----:B------:R-:W-:Y:S05]  /*1ca20*/  BSYNC B0 ;  /* 0x0000000000007941 */ /* 0x000fea0003800000 */
.L_x_13911:
        /* <DEDUP_REMOVED lines=14> */
.L_x_13915:
        /* <DEDUP_REMOVED lines=12> */
.L_x_13918:
[----:B------:R-:W-:Y:S02]  /*1cbd0*/  IMAD.MOV.U32 R190, RZ, RZ, R30 ;  /* 0x000000ffffbe7224 */ /* 0x000fe400078e001e */
.L_x_13919:
[----:B------:R-:W-:Y:S05]  /*1cbe0*/  BSYNC B0 ;  /* 0x0000000000007941 */ /* 0x000fea0003800000 */
.L_x_13917:
        /* <DEDUP_REMOVED lines=18> */
.L_x_13923:
[----:B------:R-:W-:Y:S05]  /*1cd10*/  BSYNC B1 ;  /* 0x0000000000017941 */ /* 0x000fea0003800000 */
.L_x_13922:
        /* <DEDUP_REMOVED lines=44> */
.L_x_13921:
[----:B------:R-:W-:Y:S05]  /*1cfe0*/  BSYNC B0 ;  /* 0x0000000000007941 */ /* 0x000fea0003800000 */
.L_x_13920:
        /* <DEDUP_REMOVED lines=10> */
.L_x_13916:
        /* <DEDUP_REMOVED lines=52> */
.L_x_13924:
        /* <DEDUP_REMOVED lines=15> */
.L_x_13926:
[----:B-1----:R-:W-:Y:S02]  /*1d4c0*/  IMAD.MOV.U32 R198, RZ, RZ, R30 ;  /* 0x000000ffffc67224 */ /* 0x002fe400078e001e */
.L_x_13927:
[----:B------:R-:W-:Y:S05]  /*1d4d0*/  BSYNC B0 ;  /* 0x0000000000007941 */ /* 0x000fea0003800000 */
.L_x_13925:
        /* <DEDUP_REMOVED lines=16> */
.L_x_13931:
[----:B------:R-:W-:Y:S05]  /*1d5e0*/  BSYNC B1 ;  /* 0x0000000000017941 */ /* 0x000fea0003800000 */
.L_x_13930:
        /* <DEDUP_REMOVED lines=44> */
.L_x_13929:
[----:B------:R-:W-:Y:S05]  /*1d8b0*/  BSYNC B0 ;  /* 0x0000000000007941 */ /* 0x000fea0003800000 */
.L_x_13928:
        /* <DEDUP_REMOVED lines=16> */
.L_x_13932:
        /* <DEDUP_REMOVED lines=12> */
.L_x_13935:
[----:B------:R-:W-:Y:S02]  /*1da80*/  IMAD.MOV.U32 R196, RZ, RZ, R30 ;  /* 0x000000ffffc47224 */ /* 0x000fe400078e001e */
.L_x_13936:
[----:B------:R-:W-:Y:S05]  /*1da90*/  BSYNC B0 ;  /* 0x0000000000007941 */ /* 0x000fea0003800000 */
.L_x_13934:
        /* <DEDUP_REMOVED lines=16> */
.L_x_13940:
[----:B------:R-:W-:Y:S05]  /*1dba0*/  BSYNC B1 ;  /* 0x0000000000017941 */ /* 0x000fea0003800000 */
.L_x_13939:
        /* <DEDUP_REMOVED lines=44> */
.L_x_13938:
[----:B------:R-:W-:Y:S05]  /*1de70*/  BSYNC B0 ;  /* 0x0000000000007941 */ /* 0x000fea0003800000 */
.L_x_13937:
        /* <DEDUP_REMOVED lines=10> */
.L_x_13933:
        /* <DEDUP_REMOVED lines=12> */
.L_x_13942:
[----:B------:R-:W-:Y:S02]  /*1dfe0*/  IMAD.MOV.U32 R196, RZ, RZ, R30 ;  /* 0x000000ffffc47224 */ /* 0x000fe400078e001e */
.L_x_13943:
[----:B------:R-:W-:Y:S05]  /*1dff0*/  BSYNC B0 ;  /* 0x0000000000007941 */ /* 0x000fea0003800000 */
.L_x_13941:
        /* <DEDUP_REMOVED lines=16> */
.L_x_13947:
[----:B------:R-:W-:Y:S05]  /*1e100*/  BSYNC B1 ;  /* 0x0000000000017941 */ /* 0x000fea0003800000 */
.L_x_13946:
        /* <DEDUP_REMOVED lines=44> */
.L_x_13945:
[----:B------:R-:W-:Y:S05]  /*1e3d0*/  BSYNC B0 ;  /* 0x0000000000007941 */ /* 0x000fea0003800000 */
.L_x_13944:
        /* <DEDUP_REMOVED lines=15> */
.L_x_13948:
        /* <DEDUP_REMOVED lines=12> */
.L_x_13951:
[----:B------:R-:W-:Y:S02]  /*1e590*/  IMAD.MOV.U32 R156, RZ, RZ, R30 ;  /* 0x000000ffff9c7224 */ /* 0x000fe400078e001e */
.L_x_13952:
[----:B------:R-:W-:Y:S05]  /*1e5a0*/  BSYNC B0 ;  /* 0x0000000000007941 */ /* 0x000fea0003800000 */
.L_x_13950:
        /* <DEDUP_REMOVED lines=16> */
.L_x_13956:
[----:B------:R-:W-:Y:S05]  /*1e6b0*/  BSYNC B1 ;  /* 0x0000000000017941 */ /* 0x000fea0003800000 */
.L_x_13955:
        /* <DEDUP_REMOVED lines=44> */
.L_x_13954:
[----:B------:R-:W-:Y:S05]  /*1e980*/  BSYNC B0 ;  /* 0x0000000000007941 */ /* 0x000fea0003800000 */
.L_x_13953:
        /* <DEDUP_REMOVED lines=10> */
.L_x_13949:
        /* <DEDUP_REMOVED lines=12> */
.L_x_13958:
[----:B------:R-:W-:Y:S02]  /*1eaf0*/  IMAD.MOV.U32 R156, RZ, RZ, R30 ;  /* 0x000000ffff9c7224 */ /* 0x000fe400078e001e */
.L_x_13959:
[----:B------:R-:W-:Y:S05]  /*1eb00*/  BSYNC B0 ;  /* 0x0000000000007941 */ /* 0x000fea0003800000 */
.L_x_13957:
        /* <DEDUP_REMOVED lines=16> */
.L_x_13963:
[----:B------:R-:W-:Y:S05]  /*1ec10*/  BSYNC B1 ;  /* 0x0000000000017941 */ /* 0x000fea0003800000 */
.L_x_13962:
        /* <DEDUP_REMOVED lines=44> */
.L_x_13961:
[----:B------:R-:W-:Y:S05]  /*1eee0*/  BSYNC B0 ;  /* 0x0000000000007941 */ /* 0x000fea0003800000 */
.L_x_13960:
[----:B------:R-:W0:Y:S01]  /*1eef0*/  I2F.U32 R156, R156 ;  /* 0x0000009c009c7306 */ /* 0x000e220000201000 */
[----:B------:R-:W-:Y:S01]  /*1ef00*/  LOP3.LUT R8, R8, 0xfffffffd, RZ, 0xc0, !PT ;  /* 0xfffffffd08087812 */ /* 0x000fe200078ec0ff */
[----:B0-----:R-:W-:Y:S01]  /*1ef10*/  FFMA.FTZ R189, R156, R163, 1.1641532182693481445e-10 ;  /* 0x2f0000009cbd7423 */ /* 0x001fe200000100a3 */
[----:B------:R-:W-:-:S04]  /*1ef20*/  PRMT R156, RZ, 0x5410, R157 ;  /* 0x00005410ff9c7816 */ /* 0x000fc8000000009d */
        /* <DEDUP_REMOVED lines=11> */
.L_x_13964:
        /* <DEDUP_REMOVED lines=12> */
.L_x_13967:
[----:B------:R-:W-:Y:S02]  /*1f0a0*/  IMAD.MOV.U32 R156, RZ, RZ, R30 ;  /* 0x000000ffff9c7224 */ /* 0x000fe400078e001e */
.L_x_13968:
[----:B------:R-:W-:Y:S05]  /*1f0b0*/  BSYNC B0 ;  /* 0x0000000000007941 */ /* 0x000fea0003800000 */
.L_x_13966:
        /* <DEDUP_REMOVED lines=16> */
.L_x_13972:
[----:B------:R-:W-:Y:S05]  /*1f1c0*/  BSYNC B1 ;  /* 0x0000000000017941 */ /* 0x000fea0003800000 */
.L_x_13971:
        /* <DEDUP_REMOVED lines=44> */
.L_x_13970:
[----:B------:R-:W-:Y:S05]  /*1f490*/  BSYNC B0 ;  /* 0x0000000000007941 */ /* 0x000fea0003800000 */
.L_x_13969:
        /* <DEDUP_REMOVED lines=10> */
.L_x_13965:
        /* <DEDUP_REMOVED lines=12> */
.L_x_13974:
[----:B------:R-:W-:Y:S02]  /*1f600*/  IMAD.MOV.U32 R156, RZ, RZ, R30 ;  /* 0x000000ffff9c7224 */ /* 0x000fe400078e001e */
.L_x_13975:
[----:B------:R-:W-:Y:S05]  /*1f610*/  BSYNC B0 ;  /* 0x0000000000007941 */ /* 0x000fea0003800000 */
.L_x_13973:
        /* <DEDUP_REMOVED lines=16> */
.L_x_13979:
[----:B------:R-:W-:Y:S05]  /*1f720*/  BSYNC B1 ;  /* 0x0000000000017941 */ /* 0x000fea0003800000 */
.L_x_13978:
        /* <DEDUP_REMOVED lines=44> */
.L_x_13977:
[----:B------:R-:W-:Y:S05]  /*1f9f0*/  BSYNC B0 ;  /* 0x0000000000007941 */ /* 0x000fea0003800000 */
.L_x_13976:
        /* <DEDUP_REMOVED lines=13> */
.L_x_13980:
        /* <DEDUP_REMOVED lines=12> */
.L_x_13983:
[----:B------:R-:W-:Y:S02]  /*1fb90*/  IMAD.MOV.U32 R192, RZ, RZ, R30 ;  /* 0x000000ffffc07224 */ /* 0x000fe400078e001e */
.L_x_13984:
[----:B------:R-:W-:Y:S05]  /*1fba0*/  BSYNC B0 ;  /* 0x0000000000007941 */ /* 0x000fea0003800000 */
.L_x_13982:
        /* <DEDUP_REMOVED lines=16> */
.L_x_13988:
[----:B------:R-:W-:Y:S05]  /*1fcb0*/  BSYNC B1 ;  /* 0x0000000000017941 */ /* 0x000fea0003800000 */
.L_x_13987:
        /* <DEDUP_REMOVED lines=44> */
.L_x_13986:
[----:B------:R-:W-:Y:S05]  /*1ff80*/  BSYNC B0 ;  /* 0x0000000000007941 */ /* 0x000fea0003800000 */
.L_x_13985:
        /* <DEDUP_REMOVED lines=10> */
.L_x_13981:
        /* <DEDUP_REMOVED lines=12> */
.L_x_13990:
[----:B------:R-:W-:Y:S02]  /*200f0*/  IMAD.MOV.U32 R192, RZ, RZ, R30 ;  /* 0x000000ffffc07224 */ /* 0x000fe400078e001e */
.L_x_13991:
[----:B------:R-:W-:Y:S05]  /*20100*/  BSYNC B0 ;  /* 0x0000000000007941 */ /* 0x000fea0003800000 */
.L_x_13989:
        /* <DEDUP_REMOVED lines=16> */
.L_x_13995:
[----:B------:R-:W-:Y:S05]  /*20210*/  BSYNC B1 ;  /* 0x0000000000017941 */ /* 0x000fea0003800000 */
.L_x_13994:
        /* <DEDUP_REMOVED lines=44> */
.L_x_13993:
[----:B------:R-:W-:Y:S05]  /*204e0*/  BSYNC B0 ;  /* 0x0000000000007941 */ /* 0x000fea0003800000 */
.L_x_13992:
        /* <DEDUP_REMOVED lines=13> */
.L_x_13996:
        /* <DEDUP_REMOVED lines=12> */
.L_x_13999:
[----:B------:R-:W-:Y:S02]  /*20680*/  IMAD.MOV.U32 R192, RZ, RZ, R30 ;  /* 0x000000ffffc07224 */ /* 0x000fe400078e001e */
.L_x_14000:
[----:B------:R-:W-:Y:S05]  /*20690*/  BSYNC B0 ;  /* 0x0000000000007941 */ /* 0x000fea0003800000 */
.L_x_13998:
        /* <DEDUP_REMOVED lines=16> */
.L_x_14004:
[----:B------:R-:W-:Y:S05]  /*207a0*/  BSYNC B1 ;  /* 0x0000000000017941 */ /* 0x000fea0003800000 */
.L_x_14003:
        /* <DEDUP_REMOVED lines=44> */
.L_x_14002:
[----:B------:R-:W-:Y:S05]  /*20a70*/  BSYNC B0 ;  /* 0x0000000000007941 */ /* 0x000fea0003800000 */
.L_x_14001:
        /* <DEDUP_REMOVED lines=10> */
.L_x_13997:
        /* <DEDUP_REMOVED lines=12> */
.L_x_14006:
[----:B------:R-:W-:Y:S02]  /*20be0*/  IMAD.MOV.U32 R192, RZ, RZ, R30 ;  /* 0x000000ffffc07224 */ /* 0x000fe400078e001e */
.L_x_14007:
[----:B------:R-:W-:Y:S05]  /*20bf0*/  BSYNC B0 ;  /* 0x0000000000007941 */ /* 0x000fea0003800000 */
.L_x_14005:
        /* <DEDUP_REMOVED lines=16> */
.L_x_14011:
[----:B------:R-:W-:Y:S05]  /*20d00*/  BSYNC B1 ;  /* 0x0000000000017941 */ /* 0x000fea0003800000 */
.L_x_14010:
        /* <DEDUP_REMOVED lines=44> */
.L_x_14009:
[----:B------:R-:W-:Y:S05]  /*20fd0*/  BSYNC B0 ;  /* 0x0000000000007941 */ /* 0x000fea0003800000 */
.L_x_14008:
        /* <DEDUP_REMOVED lines=13> */
.L_x_14012:
        /* <DEDUP_REMOVED lines=12> */
.L_x_14015:
[----:B------:R-:W-:Y:S02]  /*21170*/  IMAD.MOV.U32 R158, RZ, RZ, R30 ;  /* 0x000000ffff9e7224 */ /* 0x000fe400078e001e */
.L_x_14016:
[----:B------:R-:W-:Y:S05]  /*21180*/  BSYNC B0 ;  /* 0x0000000000007941 */ /* 0x000fea0003800000 */
.L_x_14014:
        /* <DEDUP_REMOVED lines=16> */
.L_x_14020:
[----:B------:R-:W-:Y:S05]  /*21290*/  BSYNC B1 ;  /* 0x0000000000017941 */ /* 0x000fea0003800000 */
.L_x_14019:
        /* <DEDUP_REMOVED lines=44> */
.L_x_14018:
[----:B------:R-:W-:Y:S05]  /*21560*/  BSYNC B0 ;  /* 0x0000000000007941 */ /* 0x000fea0003800000 */
.L_x_14017:
        /* <DEDUP_REMOVED lines=10> */
.L_x_14013:
        /* <DEDUP_REMOVED lines=12> */
.L_x_14022:
[----:B------:R-:W-:Y:S02]  /*216d0*/  IMAD.MOV.U32 R158, RZ, RZ, R30 ;  /* 0x000000ffff9e7224 */ /* 0x000fe400078e001e */
.L_x_14023:
[----:B------:R-:W-:Y:S05]  /*216e0*/  BSYNC B0 ;  /* 0x0000000000007941 */ /* 0x000fea0003800000 */
.L_x_14021:
        /* <DEDUP_REMOVED lines=16> */
.L_x_14027:
[----:B------:R-:W-:Y:S05]  /*217f0*/  BSYNC B1 ;  /* 0x0000000000017941 */ /* 0x000fea0003800000 */
.L_x_14026:
        /* <DEDUP_REMOVED lines=44> */
.L_x_14025:
[----:B------:R-:W-:Y:S05]  /*21ac0*/  BSYNC B0 ;  /* 0x0000000000007941 */ /* 0x000fea0003800000 */
.L_x_14024:
        /* <DEDUP_REMOVED lines=13> */
.L_x_14028:
        /* <DEDUP_REMOVED lines=12> */
.L_x_14031:
[----:B------:R-:W-:Y:S02]  /*21c60*/  IMAD.MOV.U32 R158, RZ, RZ, R30 ;  /* 0x000000ffff9e7224 */ /* 0x000fe400078e001e */
.L_x_14032:
[----:B------:R-:W-:Y:S05]  /*21c70*/  BSYNC B0 ;  /* 0x0000000000007941 */ /* 0x000fea0003800000 */
.L_x_14030:
        /* <DEDUP_REMOVED lines=16> */
.L_x_14036:
[----:B------:R-:W-:Y:S05]  /*21d80*/  BSYNC B1 ;  /* 0x0000000000017941 */ /* 0x000fea0003800000 */
.L_x_14035:
        /* <DEDUP_REMOVED lines=44> */
.L_x_14034:
[----:B------:R-:W-:Y:S05]  /*22050*/  BSYNC B0 ;  /* 0x0000000000007941 */ /* 0x000fea0003800000 */
.L_x_14033:
        /* <DEDUP_REMOVED lines=10> */
.L_x_14029:
        /* <DEDUP_REMOVED lines=12> */
.L_x_14038:
[----:B------:R-:W-:Y:S02]  /*221c0*/  IMAD.MOV.U32 R158, RZ, RZ, R30 ;  /* 0x000000ffff9e7224 */ /* 0x000fe400078e001e */
.L_x_14039:
[----:B------:R-:W-:Y:S05]  /*221d0*/  BSYNC B0 ;  /* 0x0000000000007941 */ /* 0x000fea0003800000 */
.L_x_14037:
        /* <DEDUP_REMOVED lines=16> */
.L_x_14043:
[----:B------:R-:W-:Y:S05]  /*222e0*/  BSYNC B1 ;  /* 0x0000000000017941 */ /* 0x000fea0003800000 */
.L_x_14042:
        /* <DEDUP_REMOVED lines=44> */
.L_x_14041:
[----:B------:R-:W-:Y:S05]  /*225b0*/  BSYNC B0 ;  /* 0x0000000000007941 */ /* 0x000fea0003800000 */
.L_x_14040:
        /* <DEDUP_REMOVED lines=14> */
.L_x_14044:
        /* <DEDUP_REMOVED lines=12> */
.L_x_14047:
[----:B------:R-:W-:Y:S02]  /*22760*/  IMAD.MOV.U32 R190, RZ, RZ, R30 ;  /* 0x000000ffffbe7224 */ /* 0x000fe400078e001e */
.L_x_14048:
[----:B------:R-:W-:Y:S05]  /*22770*/  BSYNC B0 ;  /* 0x0000000000007941 */ /* 0x000fea0003800000 */
.L_x_14046:
        /* <DEDUP_REMOVED lines=18> */
.L_x_14052:
[----:B------:R-:W-:Y:S05]  /*228a0*/  BSYNC B1 ;  /* 0x0000000000017941 */ /* 0x000fea0003800000 */
.L_x_14051:
        /* <DEDUP_REMOVED lines=44> */
.L_x_14050:
[----:B------:R-:W-:Y:S05]  /*22b70*/  BSYNC B0 ;  /* 0x0000000000007941 */ /* 0x000fea0003800000 */
.L_x_14049:
        /* <DEDUP_REMOVED lines=10> */
.L_x_14045:
        /* <DEDUP_REMOVED lines=52> */
.L_x_14053:
        /* <DEDUP_REMOVED lines=15> */
.L_x_14055:
[----:B-1----:R-:W-:Y:S02]  /*23050*/  IMAD.MOV.U32 R198, RZ, RZ, R30 ;  /* 0x000000ffffc67224 */ /* 0x002fe400078e001e */
.L_x_14056:
[----:B------:R-:W-:Y:S05]  /*23060*/  BSYNC B0 ;  /* 0x0000000000007941 */ /* 0x000fea0003800000 */
.L_x_14054:
        /* <DEDUP_REMOVED lines=16> */
.L_x_14060:
[----:B------:R-:W-:Y:S05]  /*23170*/  BSYNC B1 ;  /* 0x0000000000017941 */ /* 0x000fea0003800000 */
.L_x_14059:
        /* <DEDUP_REMOVED lines=44> */
.L_x_14058:
[----:B------:R-:W-:Y:S05]  /*23440*/  BSYNC B0 ;  /* 0x0000000000007941 */ /* 0x000fea0003800000 */
.L_x_14057:
        /* <DEDUP_REMOVED lines=12> */
[----:B------:R-:W-:Y:S02]  /*23510*/  MOV R189, R188 ;  /* 0x000000bc00bd7202 */ /* 0x000fe40000000f00 */
[----:B------:R-:W-:-:S05]  /*23520*/  PRMT R188, RZ, 0x5410, R36 ;  /* 0x00005410ffbc7816 */ /* 0x000fca0000000024 */
[----:B------:R-:W-:Y:S01]  /*23530*/  FADD.FTZ R221, R188, R221 ;  /* 0x000000ddbcdd7221 */ /* 0x000fe20000010000 */
[----:B------:R-:W-:Y:S05]  /*23540*/  BRA `(.L_x_14062) ;  /* 0x0000056000007947 */ /* 0x000fea0003800000 */
.L_x_14061:
        /* <DEDUP_REMOVED lines=12> */
.L_x_14064:
[----:B------:R-:W-:Y:S02]  /*23610*/  IMAD.MOV.U32 R196, RZ, RZ, R30 ;  /* 0x000000ffffc47224 */ /* 0x000fe400078e001e */
.L_x_14065:
[----:B------:R-:W-:Y:S05]  /*23620*/  BSYNC B0 ;  /* 0x0000000000007941 */ /* 0x000fea0003800000 */
.L_x_14063:
        /* <DEDUP_REMOVED lines=16> */
.L_x_14069:
[----:B------:R-:W-:Y:S05]  /*23730*/  BSYNC B1 ;  /* 0x0000000000017941 */ /* 0x000fea0003800000 */
.L_x_14068:
        /* <DEDUP_REMOVED lines=44> */
.L_x_14067:
[----:B------:R-:W-:Y:S05]  /*23a00*/  BSYNC B0 ;  /* 0x0000000000007941 */ /* 0x000fea0003800000 */
.L_x_14066:
        /* <DEDUP_REMOVED lines=10> */
.L_x_14062:
        /* <DEDUP_REMOVED lines=12> */
.L_x_14071:
[----:B------:R-:W-:Y:S02]  /*23b70*/  IMAD.MOV.U32 R196, RZ, RZ, R30 ;  /* 0x000000ffffc47224 */ /* 0x000fe400078e001e */
.L_x_14072:
[----:B------:R-:W-:Y:S05]  /*23b80*/  BSYNC B0 ;  /* 0x0000000000007941 */ /* 0x000fea0003800000 */
.L_x_14070:
        /* <DEDUP_REMOVED lines=16> */
.L_x_14076:
[----:B------:R-:W-:Y:S05]  /*23c90*/  BSYNC B1 ;  /* 0x0000000000017941 */ /* 0x000fea0003800000 */
.L_x_14075:
        /* <DEDUP_REMOVED lines=44> */
.L_x_14074:
[----:B------:R-:W-:Y:S05]  /*23f60*/  BSYNC B0 ;  /* 0x0000000000007941 */ /* 0x000fea0003800000 */
.L_x_14073:
        /* <DEDUP_REMOVED lines=15> */
.L_x_14077:
        /* <DEDUP_REMOVED lines=12> */
.L_x_14080:
[----:B------:R-:W-:Y:S02]  /*24120*/  IMAD.MOV.U32 R156, RZ, RZ, R30 ;  /* 0x000000ffff9c7224 */ /* 0x000fe400078e001e */
.L_x_14081:
[----:B------:R-:W-:Y:S05]  /*24130*/  BSYNC B0 ;  /* 0x0000000000007941 */ /* 0x000fea0003800000 */
.L_x_14079:
        /* <DEDUP_REMOVED lines=16> */
.L_x_14085:
[----:B------:R-:W-:Y:S05]  /*24240*/  BSYNC B1 ;  /* 0x0000000000017941 */ /* 0x000fea0003800000 */
.L_x_14084:
        /* <DEDUP_REMOVED lines=44> */
.L_x_14083:
[----:B------:R-:W-:Y:S05]  /*24510*/  BSYNC B0 ;  /* 0x0000000000007941 */ /* 0x000fea0003800000 */
.L_x_14082:
        /* <DEDUP_REMOVED lines=10> */
.L_x_14078:
        /* <DEDUP_REMOVED lines=12> */
.L_x_14087:
[----:B------:R-:W-:Y:S02]  /*24680*/  IMAD.MOV.U32 R156, RZ, RZ, R30 ;  /* 0x000000ffff9c7224 */ /* 0x000fe400078e001e */
.L_x_14088:
[----:B------:R-:W-:Y:S05]  /*24690*/  BSYNC B0 ;  /* 0x0000000000007941 */ /* 0x000fea0003800000 */
.L_x_14086:
        /* <DEDUP_REMOVED lines=16> */
.L_x_14092:
[----:B------:R-:W-:Y:S05]  /*247a0*/  BSYNC B1 ;  /* 0x0000000000017941 */ /* 0x000fea0003800000 */
.L_x_14091:
        /* <DEDUP_REMOVED lines=44> */
.L_x_14090:
[----:B------:R-:W-:Y:S05]  /*24a70*/  BSYNC B0 ;  /* 0x0000000000007941 */ /* 0x000fea0003800000 */
.L_x_14089:
        /* <DEDUP_REMOVED lines=15> */
.L_x_14093:
        /* <DEDUP_REMOVED lines=12> */
.L_x_14096:
[----:B------:R-:W-:Y:S02]  /*24c30*/  IMAD.MOV.U32 R156, RZ, RZ, R30 ;  /* 0x000000ffff9c7224 */ /* 0x000fe400078e001e */
.L_x_14097:
[----:B------:R-:W-:Y:S05]  /*24c40*/  BSYNC B0 ;  /* 0x0000000000007941 */ /* 0x000fea0003800000 */
.L_x_14095:
        /* <DEDUP_REMOVED lines=16> */
.L_x_14101:
[----:B------:R-:W-:Y:S05]  /*24d50*/  BSYNC B1 ;  /* 0x0000000000017941 */ /* 0x000fea0003800000 */
.L_x_14100:
        /* <DEDUP_REMOVED lines=44> */
.L_x_14099:
[----:B------:R-:W-:Y:S05]  /*25020*/  BSYNC B0 ;  /* 0x0000000000007941 */ /* 0x000fea0003800000 */
.L_x_14098:
        /* <DEDUP_REMOVED lines=10> */
.L_x_14094:
        /* <DEDUP_REMOVED lines=12> */
.L_x_14103:
[----:B------:R-:W-:Y:S02]  /*25190*/  IMAD.MOV.U32 R156, RZ, RZ, R30 ;  /* 0x000000ffff9c7224 */ /* 0x000fe400078e001e */
.L_x_14104:
[----:B------:R-:W-:Y:S05]  /*251a0*/  BSYNC B0 ;  /* 0x0000000000007941 */ /* 0x000fea0003800000 */
.L_x_14102:
        /* <DEDUP_REMOVED lines=16> */
.L_x_14108:
[----:B------:R-:W-:Y:S05]  /*252b0*/  BSYNC B1 ;  /* 0x0000000000017941 */ /* 0x000fea0003800000 */
.L_x_14107:
        /* <DEDUP_REMOVED lines=44> */
.L_x_14106:
[----:B------:R-:W-:Y:S05]  /*25580*/  BSYNC B0 ;  /* 0x0000000000007941 */ /* 0x000fea0003800000 */
.L_x_14105:
        /* <DEDUP_REMOVED lines=9> */
[----:B------:R-:W-:Y:S02]  /*25620*/  MOV R156, R188 ;  /* 0x000000bc009c7202 */ /* 0x000fe40000000f00 */
[----:B------:R-:W-:-:S05]  /*25630*/  PRMT R188, RZ, 0x7610, R37 ;  /* 0x00007610ffbc7816 */ /* 0x000fca0000000025 */
[----:B------:R-:W-:Y:S01]  /*25640*/  FADD.FTZ R227, R188, R227 ;  /* 0x000000e3bce37221 */ /* 0x000fe20000010000 */
[----:B------:R-:W-:Y:S05]  /*25650*/  BRA `(.L_x_14110) ;  /* 0x0000056000007947 */ /* 0x000fea0003800000 */
.L_x_14109:
        /* <DEDUP_REMOVED lines=12> */
.L_x_14112:
[----:B------:R-:W-:Y:S02]  /*25720*/  IMAD.MOV.U32 R192, RZ, RZ, R30 ;  /* 0x000000ffffc07224 */ /* 0x000fe400078e001e */
.L_x_14113:
[----:B------:R-:W-:Y:S05]  /*25730*/  BSYNC B0 ;  /* 0x0000000000007941 */ /* 0x000fea0003800000 */
.L_x_14111:
        /* <DEDUP_REMOVED lines=16> */
.L_x_14117:
[----:B------:R-:W-:Y:S05]  /*25840*/  BSYNC B1 ;  /* 0x0000000000017941 */ /* 0x000fea0003800000 */
.L_x_14116:
        /* <DEDUP_REMOVED lines=44> */
.L_x_14115:
[----:B------:R-:W-:Y:S05]  /*25b10*/  BSYNC B0 ;  /* 0x0000000000007941 */ /* 0x000fea0003800000 */
.L_x_14114:
        /* <DEDUP_REMOVED lines=10> */
.L_x_14110:
        /* <DEDUP_REMOVED lines=12> */
.L_x_14119:
[----:B------:R-:W-:Y:S02]  /*25c80*/  IMAD.MOV.U32 R192, RZ, RZ, R30 ;  /* 0x000000ffffc07224 */ /* 0x000fe400078e001e */
.L_x_14120:
[----:B------:R-:W-:Y:S05]  /*25c90*/  BSYNC B0 ;  /* 0x0000000000007941 */ /* 0x000fea0003800000 */
.L_x_14118:
        /* <DEDUP_REMOVED lines=16> */
.L_x_14124:
[----:B------:R-:W-:Y:S05]  /*25da0*/  BSYNC B1 ;  /* 0x0000000000017941 */ /* 0x000fea0003800000 */
.L_x_14123:
        /* <DEDUP_REMOVED lines=44> */
.L_x_14122:
[----:B------:R-:W-:Y:S05]  /*26070*/  BSYNC B0 ;  /* 0x0000000000007941 */ /* 0x000fea0003800000 */
.L_x_14121:
        /* <DEDUP_REMOVED lines=13> */
.L_x_14125:
        /* <DEDUP_REMOVED lines=12> */
.L_x_14128:
[----:B------:R-:W-:Y:S02]  /*26210*/  IMAD.MOV.U32 R192, RZ, RZ, R30 ;  /* 0x000000ffffc07224 */ /* 0x000fe400078e001e */
.L_x_14129:
[----:B------:R-:W-:Y:S05]  /*26220*/  BSYNC B0 ;  /* 0x0000000000007941 */ /* 0x000fea0003800000 */
.L_x_14127:
        /* <DEDUP_REMOVED lines=16> */
.L_x_14133:
[----:B------:R-:W-:Y:S05]  /*26330*/  BSYNC B1 ;  /* 0x0000000000017941 */ /* 0x000fea0003800000 */
.L_x_14132:
        /* <DEDUP_REMOVED lines=44> */
.L_x_14131:
[----:B------:R-:W-:Y:S05]  /*26600*/  BSYNC B0 ;  /* 0x0000000000007941 */ /* 0x000fea0003800000 */
.L_x_14130:
        /* <DEDUP_REMOVED lines=10> */
.L_x_14126:
        /* <DEDUP_REMOVED lines=12> */
.L_x_14135:
[----:B------:R-:W-:Y:S02]  /*26770*/  IMAD.MOV.U32 R192, RZ, RZ, R30 ;  /* 0x000000ffffc07224 */ /* 0x000fe400078e001e */
.L_x_14136:
[----:B------:R-:W-:Y:S05]  /*26780*/  BSYNC B0 ;  /* 0x0000000000007941 */ /* 0x000fea0003800000 */
.L_x_14134:
        /* <DEDUP_REMOVED lines=16> */
.L_x_14140:
[----:B------:R-:W-:Y:S05]  /*26890*/  BSYNC B1 ;  /* 0x0000000000017941 */ /* 0x000fea0003800000 */
.L_x_14139:
        /* <DEDUP_REMOVED lines=44> */
.L_x_14138:
[----:B------:R-:W-:Y:S05]  /*26b60*/  BSYNC B0 ;  /* 0x0000000000007941 */ /* 0x000fea0003800000 */
.L_x_14137:
        /* <DEDUP_REMOVED lines=13> */
.L_x_14141:
        /* <DEDUP_REMOVED lines=12> */
.L_x_14144:
[----:B------:R-:W-:Y:S02]  /*26d00*/  IMAD.MOV.U32 R158, RZ, RZ, R30 ;  /* 0x000000ffff9e7224 */ /* 0x000fe400078e001e */
.L_x_14145:
[----:B------:R-:W-:Y:S05]  /*26d10*/  BSYNC B0 ;  /* 0x0000000000007941 */ /* 0x000fea0003800000 */
.L_x_14143:
        /* <DEDUP_REMOVED lines=16> */
.L_x_14149:
[----:B------:R-:W-:Y:S05]  /*26e20*/  BSYNC B1 ;  /* 0x0000000000017941 */ /* 0x000fea0003800000 */
.L_x_14148:
        /* <DEDUP_REMOVED lines=44> */
.L_x_14147:
[----:B------:R-:W-:Y:S05]  /*270f0*/  BSYNC B0 ;  /* 0x0000000000007941 */ /* 0x000fea0003800000 */
.L_x_14146:
        /* <DEDUP_REMOVED lines=10> */
.L_x_14142:
        /* <DEDUP_REMOVED lines=12> */
.L_x_14151:
[----:B------:R-:W-:Y:S02]  /*27260*/  IMAD.MOV.U32 R158, RZ, RZ, R30 ;  /* 0x000000ffff9e7224 */ /* 0x000fe400078e001e */
.L_x_14152:
[----:B------:R-:W-:Y:S05]  /*27270*/  BSYNC B0 ;  /* 0x0000000000007941 */ /* 0x000fea0003800000 */
.L_x_14150:
        /* <DEDUP_REMOVED lines=16> */
.L_x_14156:
[----:B------:R-:W-:Y:S05]  /*27380*/  BSYNC B1 ;  /* 0x0000000000017941 */ /* 0x000fea0003800000 */
.L_x_14155:
        /* <DEDUP_REMOVED lines=44> */
.L_x_14154:
[----:B------:R-:W-:Y:S05]  /*27650*/  BSYNC B0 ;  /* 0x0000000000007941 */ /* 0x000fea0003800000 */
.L_x_14153:
        /* <DEDUP_REMOVED lines=13> */
.L_x_14157:
        /* <DEDUP_REMOVED lines=12> */
.L_x_14160:
[----:B------:R-:W-:Y:S02]  /*277f0*/  IMAD.MOV.U32 R158, RZ, RZ, R30 ;  /* 0x000000ffff9e7224 */ /* 0x000fe400078e001e */
.L_x_14161:
[----:B------:R-:W-:Y:S05]  /*27800*/  BSYNC B0 ;  /* 0x0000000000007941 */ /* 0x000fea0003800000 */
.L_x_14159:
        /* <DEDUP_REMOVED lines=16> */
.L_x_14165:
[----:B------:R-:W-:Y:S05]  /*27910*/  BSYNC B1 ;  /* 0x0000000000017941 */ /* 0x000fea0003800000 */
.L_x_14164:
        /* <DEDUP_REMOVED lines=44> */
.L_x_14163:
[----:B------:R-:W-:Y:S05]  /*27be0*/  BSYNC B0 ;  /* 0x0000000000007941 */ /* 0x000fea0003800000 */
.L_x_14162:
        /* <DEDUP_REMOVED lines=10> */
.L_x_14158:
        /* <DEDUP_REMOVED lines=12> */
.L_x_14167:
[----:B------:R-:W-:Y:S02]  /*27d50*/  IMAD.MOV.U32 R158, RZ, RZ, R30 ;  /* 0x000000ffff9e7224 */ /* 0x000fe400078e001e */
.L_x_14168:
[----:B------:R-:W-:Y:S05]  /*27d60*/  BSYNC B0 ;  /* 0x0000000000007941 */ /* 0x000fea0003800000 */
.L_x_14166:
        /* <DEDUP_REMOVED lines=16> */
.L_x_14172:
[----:B------:R-:W-:Y:S05]  /*27e70*/  BSYNC B1 ;  /* 0x0000000000017941 */ /* 0x000fea0003800000 */
.L_x_14171:
        /* <DEDUP_REMOVED lines=44> */
.L_x_14170:
[----:B------:R-:W-:Y:S05]  /*28140*/  BSYNC B0 ;  /* 0x0000000000007941 */ /* 0x000fea0003800000 */
.L_x_14169:
        /* <DEDUP_REMOVED lines=14> */
.L_x_14173:
        /* <DEDUP_REMOVED lines=12> */
.L_x_14176:
[----:B------:R-:W-:Y:S02]  /*282f0*/  IMAD.MOV.U32 R190, RZ, RZ, R30 ;  /* 0x000000ffffbe7224 */ /* 0x000fe400078e001e */
.L_x_14177:
[----:B------:R-:W-:Y:S05]  /*28300*/  BSYNC B0 ;  /* 0x0000000000007941 */ /* 0x000fea0003800000 */
.L_x_14175:
        /* <DEDUP_REMOVED lines=18> */
.L_x_14181:
[----:B------:R-:W-:Y:S05]  /*28430*/  BSYNC B1 ;  /* 0x0000000000017941 */ /* 0x000fea0003800000 */
.L_x_14180:
        /* <DEDUP_REMOVED lines=44> */
.L_x_14179:
[----:B------:R-:W-:Y:S05]  /*28700*/  BSYNC B0 ;  /* 0x0000000000007941 */ /* 0x000fea0003800000 */
.L_x_14178:
        /* <DEDUP_REMOVED lines=10> */
.L_x_14174:
[----:B------:R-:W-:Y:S01]  /*287b0*/  FADD.FTZ R159, RZ, R9 ;  /* 0x00000009ff9f7221 */ /* 0x000fe20000010000 */
[----:B------:R-:W-:Y:S01]  /*287c0*/  SEL R156, RZ, 0x1000000, P5 ;  /* 0x01000000ff9c7807 */ /* 0x000fe20002800000 */
[----:B------:R-:W-:Y:S01]  /*287d0*/  IMAD.WIDE.U32 R192, R217, R164, c[0x0][0x190] ;  /* 0x00006400d9c07625 */ /* 0x000fe200078e00a4 */
[C---:B------:R-:W-:Y:S02]  /*287e0*/  LOP3.LUT P6, RZ, R8.reuse, 0x4, RZ, 0xc0, !PT ;  /* 0x0000000408ff7812 */ /* 0x040fe400078cc0ff */
[----:B------:R-:W-:Y:S01]  /*287f0*/  LOP3.LUT P5, RZ, R8, 0x2, RZ, 0xc0, !PT ;  /* 0x0000000208ff7812 */ /* 0x000fe200078ac0ff */
[----:B------:R-:W-:Y:S01]  /*28800*/  FADD.FTZ R158, R159, R12 ;  /* 0x0000000c9f9e7221 */ /* 0x000fe20000010000 */
[----:B------:R-:W-:Y:S02]  /*28810*/  SEL R157, RZ, 0x10000, P4 ;  /* 0x00010000ff9d7807 */ /* 0x000fe40002000000 */
[----:B------:R-:W-:Y:S01]  /*28820*/  SEL R191, RZ, 0x100, P3 ;  /* 0x00000100ffbf7807 */ /* 0x000fe20001800000 */
[----:B------:R-:W-:Y:S01]  /*28830*/  FADD.FTZ R159, R158, R13 ;  /* 0x0000000d9e9f7221 */ /* 0x000fe20000010000 */
[----:B------:R-:W-:-:S02]  /*28840*/  SEL R163, RZ, 0x1, P2 ;  /* 0x00000001ffa37807 */ /* 0x000fc40001000000 */
[----:B------:R-:W-:Y:S01]  /*28850*/  LOP3.LUT R191, R191, R156, R157, 0xfe, !PT ;  /* 0x0000009cbfbf7212 */ /* 0x000fe200078efe9d */
        /* <DEDUP_REMOVED lines=48> */
[----:B------:R-:W-:-:S04]  /*28b60*/  IMAD.WIDE.U32 R156, R158, 0x1000000, RZ ;  /* 0x010000009e9c7825 */ /* 0x000fc800078e00ff */
[----:B------:R-:W-:Y:S01]  /*28b70*/  FADD.FTZ R190, R190, R215 ;  /* 0x000000d7bebe7221 */ /* 0x000fe20000010000 */
[----:B------:R-:W-:Y:S01]  /*28b80*/  LOP3.LUT R157, R157, R191, R163, 0xfe, !PT ;  /* 0x000000bf9d9d7212 */ /* 0x000fe200078efea3 */
[----:B------:R-:W-:-:S04]  /*28b90*/  IMAD.WIDE.U32 R188, R188, 0x10000, RZ ;  /* 0x00010000bcbc7825 */ /* 0x000fc800078e00ff */
[----:B------:R-:W-:Y:S02]  /*28ba0*/  FADD.FTZ R190, R190, R213 ;  /* 0x000000d5bebe7221 */ /* 0x000fe40000010000 */
[----:B------:R-:W-:-:S04]  /*28bb0*/  IMAD.WIDE.U32 R158, R159, 0x100, RZ ;  /* 0x000001009f9e7825 */ /* 0x000fc800078e00ff */
[----:B------:R-:W-:Y:S01]  /*28bc0*/  FADD.FTZ R190, R190, R219 ;  /* 0x000000dbbebe7221 */ /* 0x000fe20000010000 */
[----:B------:R-:W-:Y:S02]  /*28bd0*/  LOP3.LUT R163, R158, R156, R188, 0xfe, !PT ;  /* 0x0000009c9ea37212 */ /* 0x000fe400078efebc */
[----:B------:R-:W-:Y:S01]  /*28be0*/  SEL R188, RZ, 0x1, P0 ;  /* 0x00000001ffbc7807 */ /* 0x000fe20000000000 */
[----:B------:R-:W-:Y:S01]  /*28bf0*/  FADD.FTZ R156, R190, R221 ;  /* 0x000000ddbe9c7221 */ /* 0x000fe20000010000 */
[----:B------:R-:W-:Y:S01]  /*28c00*/  LOP3.LUT R189, R159, R157, R189, 0xfe, !PT ;  /* 0x0000009d9fbd7212 */ /* 0x000fe200078efebd */
[----:B------:R-:W-:Y:S01]  /*28c10*/  IMAD.WIDE.U32 R190, R217, R166, c[0x0][0x188] ;  /* 0x00006200d9be7625 */ /* 0x000fe200078e00a6 */
[----:B------:R-:W-:Y:S02]  /*28c20*/  F2FP.BF16.PACK_AB R159, R235, R233 ;  /* 0x000000e9eb9f723e */ /* 0x000fe400000010ff */
[----:B------:R-:W-:Y:S01]  /*28c30*/  F2FP.BF16.PACK_AB R158, R231, R229 ;  /* 0x000000e5e79e723e */ /* 0x000fe200000010ff */
[----:B------:R-:W-:Y:S01]  /*28c40*/  FADD.FTZ R166, R156, R225 ;  /* 0x000000e19ca67221 */ /* 0x000fe20000010000 */
[----:B------:R-:W-:-:S02]  /*28c50*/  F2FP.BF16.PACK_AB R157, R227, R223 ;  /* 0x000000dfe39d723e */ /* 0x000fc400000010ff */
[----:B------:R-:W-:Y:S01]  /*28c60*/  F2FP.BF16.PACK_AB R156, R225, R221 ;  /* 0x000000dde19c723e */ /* 0x000fe200000010ff */
[----:B------:R-:W-:Y:S01]  /*28c70*/  FADD.FTZ R166, R166, R223 ;  /* 0x000000dfa6a67221 */ /* 0x000fe20000010000 */
[----:B------:R-:W-:Y:S02]  /*28c80*/  LOP3.LUT R188, R163, R188, RZ, 0xfc, !PT ;  /* 0x000000bca3bc7212 */ /* 0x000fe400078efcff */
[----:B------:R-:W-:Y:S01]  /*28c90*/  SHF.R.U32.HI R163, RZ, 0x5, R0 ;  /* 0x00000005ffa37819 */ /* 0x000fe20000011600 */
[----:B------:R0:W-:Y:S01]  /*28ca0*/  STG.E.128 [R190.64], R156 ;  /* 0x0000009cbe007986 */ /* 0x0001e2000c101d06 */
[----:B------:R-:W-:Y:S01]  /*28cb0*/  FADD.FTZ R166, R166, R227 ;  /* 0x000000e3a6a67221 */ /* 0x000fe20000010000 */
[----:B------:R-:W-:Y:S02]  /*28cc0*/  LOP3.LUT P0, RZ, R0, 0x1f, RZ, 0xc0, !PT ;  /* 0x0000001f00ff7812 */ /* 0x000fe4000780c0ff */
[----:B------:R0:W-:Y:S01]  /*28cd0*/  STG.E.64 [R192.64], R188 ;  /* 0x000000bcc0007986 */ /* 0x0001e2000c101b06 */
[----:B------:R-:W-:Y:S01]  /*28ce0*/  FADD.FTZ R166, R166, R229 ;  /* 0x000000e5a6a67221 */ /* 0x000fe20000010000 */
[----:B------:R-:W-:-:S03]  /*28cf0*/  LOP3.LUT R163, R163, 0x7fffffc, RZ, 0xc0, !PT ;  /* 0x07fffffca3a37812 */ /* 0x000fc600078ec0ff */
[----:B------:R-:W-:-:S04]  /*28d00*/  FADD.FTZ R166, R166, R231 ;  /* 0x000000e7a6a67221 */ /* 0x000fc80000010000 */
[----:B------:R-:W-:Y:S01]  /*28d10*/  FADD.FTZ R166, R166, R233 ;  /* 0x000000e9a6a67221 */ /* 0x000fe20000010000 */
[----:B------:R-:W-:Y:S05]  /*28d20*/  @!P6 BRA `(.L_x_14182) ;  /* 0x000001300000e947 */ /* 0x000fea0003800000 */
[----:B0-----:R-:W-:Y:S02]  /*28d30*/  SHF.L.U32 R157, R22, 0x10, RZ ;  /* 0x00000010169d7819 */ /* 0x001fe400000006ff */
[----:B------:R-:W-:Y:S02]  /*28d40*/  LOP3.LUT R156, R23, 0xffff, RZ, 0xc0, !PT ;  /* 0x0000ffff179c7812 */ /* 0x000fe400078ec0ff */
[----:B------:R-:W-:Y:S02]  /*28d50*/  LOP3.LUT R157, R157, 0xff0000, RZ, 0xc0, !PT ;  /* 0x00ff00009d9d7812 */ /* 0x000fe400078ec0ff */
[----:B------:R-:W-:Y:S02]  /*28d60*/  PRMT R159, R19, 0x7104, RZ ;  /* 0x00007104139f7816 */ /* 0x000fe400000000ff */
        /* <DEDUP_REMOVED lines=15> */
.L_x_14182:
[----:B------:R-:W-:Y:S01]  /*28e60*/  @!P1 IADD3 R163, R163, 0x4, RZ ;  /* 0x00000004a3a39810 */ /* 0x000fe20007ffe0ff */
[----:B------:R-:W-:Y:S01]  /*28e70*/  FADD.FTZ R166, R166, R235 ;  /* 0x000000eba6a67221 */ /* 0x000fe20000010000 */
[----:B------:R-:W-:Y:S05]  /*28e80*/  BRA.DIV ~URZ, `(.L_x_14183) ;  /* 0x00001a627f007947 */ /* 0x000fea000b800000 */
[----:B0-----:R0:W1:Y:S02]  /*28e90*/  SHFL.BFLY PT, R156, R166, 0x1, 0x1f ;  /* 0x0c201f00a69c7f89 */ /* 0x00106400000e0000 */
.L_x_14187:
        /* <DEDUP_REMOVED lines=132> */
.L_x_14188:
[----:B------:R-:W-:Y:S01]  /*296e0*/  SHF.R.U32.HI R164, RZ, 0x5, R0 ;  /* 0x00000005ffa47819 */ /* 0x000fe20000011600 */
[----:B-1----:R-:W-:Y:S01]  /*296f0*/  FADD.FTZ R157, R189, R166 ;  /* 0x000000a6bd9d7221 */ /* 0x002fe20000010000 */
[----:B------:R-:W-:Y:S01]  /*29700*/  WARPSYNC 0xffffffff ;  /* 0xffffffff00007948 */ /* 0x000fe20003800000 */
[----:B------:R-:W-:Y:S02]  /*29710*/  LOP3.LUT R158, R0, 0x1f, RZ, 0xc0, !PT ;  /* 0x0000001f009e7812 */ /* 0x000fe400078ec0ff */
[----:B------:R-:W-:Y:S02]  /*29720*/  LOP3.LUT R164, R164, 0x3, RZ, 0xc0, !PT ;  /* 0x00000003a4a47812 */ /* 0x000fe400078ec0ff */
[----:B------:R-:W-:-:S03]  /*29730*/  ISETP.GT.U32.AND P1, PT, R158, 0x3, PT ;  /* 0x000000039e00780c */ /* 0x000fc60003f24070 */
[----:B0-----:R-:W-:-:S05]  /*29740*/  @!P0 IMAD.IADD R166, R163, 0x1, R164 ;  /* 0x00000001a3a68824 */ /* 0x001fca00078e02a4 */
[----:B------:R-:W-:Y:S04]  /*29750*/  @!P0 STS.64 [R166.X8], R156 ;  /* 0x0000009ca6008388 */ /* 0x000fe80000008a00 */
[----:B------:R-:W-:Y:S01]  /*29760*/  BAR.SYNC.DEFER_BLOCKING 0x0 ;  /* 0x0000000000007b1d */ /* 0x000fe20000010000 */
[----:B------:R-:W-:Y:S01]  /*29770*/  @!P1 IMAD.IADD R188, R163, 0x1, R158 ;  /* 0x00000001a3bc9824 */ /* 0x000fe200078e029e */
[----:B------:R-:W-:Y:S01]  /*29780*/  LOP3.LUT P0, RZ, R164, 0x1f, R0, 0xf8, !PT ;  /* 0x0000001fa4ff7812 */ /* 0x000fe2000780f800 */
[----:B------:R-:W-:Y:S01]  /*29790*/  CS2R R158, SRZ ;  /* 0x00000000009e7805 */ /* 0x000fe2000001ff00 */
[----:B------:R-:W-:Y:S02]  /*297a0*/  IMAD.MOV.U32 R163, RZ, RZ, RZ ;  /* 0x000000ffffa37224 */ /* 0x000fe400078e00ff */
[----:B------:R-:W-:-:S04]  /*297b0*/  @!P1 IMAD.MOV.U32 R163, RZ, RZ, 0x700 ;  /* 0x00000700ffa39424 */ /* 0x000fc800078e00ff */
[----:B------:R-:W-:Y:S01]  /*297c0*/  I2F R193, R163 ;  /* 0x000000a300c17306 */ /* 0x000fe20000201400 */
[----:B------:R-:W0:Y:S04]  /*297d0*/  SHFL.DOWN PT, R190, R163, 0x2, 0x1f ;  /* 0x08401f00a3be7f89 */ /* 0x000e2800000e0000 */
        /* <DEDUP_REMOVED lines=14> */
[----:B------:R-:W-:Y:S02]  /*298c0*/  IMAD.IADD R166, R191, 0x1, R198 ;  /* 0x00000001bfa67824 */ /* 0x000fe400078e02c6 */
[----:B------:R-:W-:Y:S01]  /*298d0*/  FMUL.FTZ R189, R189, R193 ;  /* 0x000000c1bdbd7220 */ /* 0x000fe20000410000 */
[----:B------:R-:W0:Y:S01]  /*298e0*/  SHFL.DOWN PT, R158, R163, 0x1, 0x1f ;  /* 0x08201f00a39e7f89 */ /* 0x000e2200000e0000 */
[----:B--2---:R-:W-:Y:S01]  /*298f0*/  FADD.FTZ R156, R156, R159 ;  /* 0x0000009f9c9c7221 */ /* 0x004fe20000010000 */
[----:B------:R-:W-:Y:S01]  /*29900*/  I2F R198, R198 ;  /* 0x000000c600c67306 */ /* 0x000fe20000201400 */
[----:B------:R-:W-:-:S04]  /*29910*/  FMUL.FTZ R189, R189, R190 ;  /* 0x000000bebdbd7220 */ /* 0x000fc80000410000 */
[----:B------:R-:W-:-:S03]  /*29920*/  FFMA.FTZ R156, R157, R189, R156 ;  /* 0x000000bd9d9c7223 */ /* 0x000fc6000001009c */
[----:B------:R-:W1:Y:S02]  /*29930*/  I2F R166, R166 ;  /* 0x000000a600a67306 */ /* 0x000e640000201400 */
[----:B------:R-:W2:Y:S01]  /*29940*/  SHFL.DOWN PT, R157, R156, 0x1, 0x1f ;  /* 0x08201f009c9d7f89 */ /* 0x000ea200000e0000 */
[----:B0-----:R-:W-:-:S05]  /*29950*/  FADD.FTZ R188, R163, -R158 ;  /* 0x8000009ea3bc7221 */ /* 0x001fca0000010000 */
[----:B-1----:R0:W1:Y:S01]  /*29960*/  MUFU.RCP R159, R166 ;  /* 0x000000a6009f7308 */ /* 0x0020620000001000 */
[----:B------:R-:W-:Y:S02]  /*29970*/  FMUL.FTZ R158, R158, R198 ;  /* 0x000000c69e9e7220 */ /* 0x000fe40000410000 */
[----:B------:R-:W-:Y:S01]  /*29980*/  FMUL.FTZ R189, R188, R188 ;  /* 0x000000bcbcbd7220 */ /* 0x000fe20000410000 */
[----:B------:R-:W-:Y:S01]  /*29990*/  LOP3.LUT R188, R0, 0x7f, RZ, 0xc0, !PT ;  /* 0x0000007f00bc7812 */ /* 0x000fe200078ec0ff */
[C---:B------:R-:W-:Y:S02]  /*299a0*/  FFMA.FTZ R158, R192.reuse, R163, R158 ;  /* 0x000000a3c09e7223 */ /* 0x040fe4000001009e */
[----:B------:R-:W-:Y:S02]  /*299b0*/  FMUL.FTZ R189, R192, R189 ;  /* 0x000000bdc0bd7220 */ /* 0x000fe40000410000 */
[----:B0-----:R-:W-:Y:S02]  /*299c0*/  IMAD.MOV.U32 R166, RZ, RZ, c[0x0][0x1e0] ;  /* 0x00007800ffa67624 */ /* 0x001fe400078e00ff */
[----:B------:R-:W-:-:S02]  /*299d0*/  FMUL.FTZ R189, R189, R198 ;  /* 0x000000c6bdbd7220 */ /* 0x000fc40000410000 */
[C---:B-1----:R-:W-:Y:S02]  /*299e0*/  FMUL.FTZ R163, R159.reuse, R158 ;  /* 0x0000009e9fa37220 */ /* 0x042fe40000410000 */
[----:B--2---:R-:W-:Y:S02]  /*299f0*/  FADD.FTZ R158, R156, R157 ;  /* 0x0000009d9c9e7221 */ /* 0x004fe40000010000 */
[C---:B------:R-:W-:Y:S01]  /*29a00*/  IMAD R156, R2.reuse, c[0x0][0x168], RZ ;  /* 0x00005a00029c7a24 */ /* 0x040fe200078e02ff */
[----:B------:R0:W1:Y:S01]  /*29a10*/  SHFL.IDX PT, R193, R163, RZ, 0x1f ;  /* 0x00001fffa3c17589 */ /* 0x00006200000e0000 */
[----:B------:R-:W-:Y:S02]  /*29a20*/  FFMA.FTZ R158, R159, R189, R158 ;  /* 0x000000bd9f9e7223 */ /* 0x000fe4000001009e */
[----:B------:R-:W-:Y:S01]  /*29a30*/  @!P0 IMAD.MOV.U32 R157, RZ, RZ, 0x4 ;  /* 0x00000004ff9d8424 */ /* 0x000fe200078e00ff */
[----:B------:R-:W-:Y:S02]  /*29a40*/  SHF.R.S32.HI R191, RZ, 0x1f, R156 ;  /* 0x0000001fffbf7819 */ /* 0x000fe4000001149c */
[----:B------:R2:W3:Y:S02]  /*29a50*/  SHFL.IDX PT, R189, R158, RZ, 0x1f ;  /* 0x00001fff9ebd7589 */ /* 0x0004e400000e0000 */
[----:B------:R-:W-:Y:S01]  /*29a60*/  LEA.HI R191, R191, R156, RZ, 0x3 ;  /* 0x0000009cbfbf7211 */ /* 0x000fe200078f18ff */
[----:B------:R-:W-:-:S03]  /*29a70*/  @!P0 IMAD.WIDE R156, R2, R157, c[0x0][0x1a0] ;  /* 0x00006800029c8625 */ /* 0x000fc600078e029d */
[----:B0-----:R-:W-:Y:S01]  /*29a80*/  LEA.HI.SX32 R163, R191, R188, 0x1d ;  /* 0x000000bcbfa37211 */ /* 0x001fe200078feaff */
[C---:B-1----:R-:W-:Y:S01]  /*29a90*/  FMUL.FTZ R159, R193.reuse, R193 ;  /* 0x000000c1c19f7220 */ /* 0x042fe20000410000 */
[----:B--2---:R-:W-:Y:S01]  /*29aa0*/  FSEL R158, R193, RZ, !P1 ;  /* 0x000000ffc19e7208 */ /* 0x004fe20004800000 */
[----:B------:R0:W-:Y:S03]  /*29ab0*/  @!P0 STG.E [R156.64], R193 ;  /* 0x000000c19c008986 */ /* 0x0001e6000c101906 */
[----:B------:R-:W-:Y:S01]  /*29ac0*/  FSEL R164, R159, RZ, P1 ;  /* 0x000000ff9fa47208 */ /* 0x000fe20000800000 */
[----:B---3--:R-:W-:Y:S01]  /*29ad0*/  FFMA.FTZ R159, R189, R166, c[0x0][0x228] ;  /* 0x00008a00bd9f7623 */ /* 0x008fe200000100a6 */
[----:B------:R-:W-:Y:S01]  /*29ae0*/  LOP3.LUT P1, RZ, R7, 0xff, RZ, 0xc0, !PT ;  /* 0x000000ff07ff7812 */ /* 0x000fe2000782c0ff */
[C---:B------:R-:W-:Y:S02]  /*29af0*/  FADD.FTZ R9, -R158.reuse, R9 ;  /* 0x000000099e097221 */ /* 0x040fe40000010100 */
[----:B------:R-:W-:Y:S01]  /*29b00*/  FADD.FTZ R191, R159, R164 ;  /* 0x000000a49fbf7221 */ /* 0x000fe20000010000 */
[----:B------:R-:W-:Y:S01]  /*29b10*/  SEL R7, RZ, 0x1, P1 ;  /* 0x00000001ff077807 */ /* 0x000fe20000800000 */
[----:B------:R-:W-:-:S02]  /*29b20*/  FADD.FTZ R164, -R158, R12 ;  /* 0x0000000c9ea47221 */ /* 0x000fc40000010100 */
[C---:B------:R-:W-:Y:S02]  /*29b30*/  FADD.FTZ R166, -R158.reuse, R13 ;  /* 0x0000000d9ea67221 */ /* 0x040fe40000010100 */
[----:B------:R-:W1:Y:S01]  /*29b40*/  MUFU.RSQ R191, R191 ;  /* 0x000000bf00bf7308 */ /* 0x000e620000001400 */
[C---:B------:R-:W-:Y:S02]  /*29b50*/  FADD.FTZ R16, -R158.reuse, R16 ;  /* 0x000000109e107221 */ /* 0x040fe40000010100 */
[C---:B------:R-:W-:Y:S02]  /*29b60*/  FADD.FTZ R26, -R158.reuse, R26 ;  /* 0x0000001a9e1a7221 */ /* 0x040fe40000010100 */
[C---:B------:R-:W-:Y:S02]  /*29b70*/  FADD.FTZ R27, -R158.reuse, R27 ;  /* 0x0000001b9e1b7221 */ /* 0x040fe40000010100 */
[C---:B------:R-:W-:Y:S02]  /*29b80*/  FADD.FTZ R31, -R158.reuse, R31 ;  /* 0x0000001f9e1f7221 */ /* 0x040fe40000010100 */
[----:B------:R-:W-:-:S02]  /*29b90*/  FADD.FTZ R34, -R158, R34 ;  /* 0x000000229e227221 */ /* 0x000fc40000010100 */
[----:B------:R-:W-:Y:S02]  /*29ba0*/  @!P0 IMAD.MOV.U32 R159, RZ, RZ, 0x4 ;  /* 0x00000004ff9f8424 */ /* 0x000fe400078e00ff */
[C---:B------:R-:W-:Y:S02]  /*29bb0*/  FADD.FTZ R189, -R158.reuse, R35 ;  /* 0x000000239ebd7221 */ /* 0x040fe40000010100 */
[----:B------:R-:W-:Y:S02]  /*29bc0*/  FADD.FTZ R169, -R158, R169 ;  /* 0x000000a99ea97221 */ /* 0x000fe40000010100 */
[C---:B-1----:R-:W-:Y:S02]  /*29bd0*/  FMUL.FTZ R9, R191.reuse, R9 ;  /* 0x00000009bf097220 */ /* 0x042fe40000410000 */
[C---:B------:R-:W-:Y:S02]  /*29be0*/  FMUL.FTZ R164, R191.reuse, R164 ;  /* 0x000000a4bfa47220 */ /* 0x040fe40000410000 */
[----:B0-----:R-:W-:-:S02]  /*29bf0*/  FMUL.FTZ R157, R191, R166 ;  /* 0x000000a6bf9d7220 */ /* 0x001fc40000410000 */
[----:B------:R-:W-:Y:S02]  /*29c00*/  FMUL.FTZ R16, R191, R16 ;  /* 0x00000010bf107220 */ /* 0x000fe40000410000 */
[----:B------:R-:W-:Y:S02]  /*29c10*/  FFMA.FTZ R9, R96, R9, R152 ;  /* 0x0000000960097223 */ /* 0x000fe40000010098 */
[----:B------:R-:W-:Y:S02]  /*29c20*/  FFMA.FTZ R157, R98, R157, R154 ;  /* 0x0000009d629d7223 */ /* 0x000fe4000001009a */
[----:B------:R-:W-:Y:S02]  /*29c30*/  FFMA.FTZ R16, R99, R16, R155 ;  /* 0x0000001063107223 */ /* 0x000fe4000001009b */
[----:B------:R-:W-:Y:S02]  /*29c40*/  FFMA.FTZ R156, R97, R164, R153 ;  /* 0x000000a4619c7223 */ /* 0x000fe40000010099 */
[----:B------:R-:W-:Y:S01]  /*29c50*/  FADD.FTZ R172, -R158, R172 ;  /* 0x000000ac9eac7221 */ /* 0x000fe20000010100 */
[----:B------:R-:W-:Y:S01]  /*29c60*/  F2FP.BF16.PACK_AB R157, R16, R157 ;  /* 0x0000009d109d723e */ /* 0x000fe200000010ff */
[----:B------:R-:W-:Y:S01]  /*29c70*/  FADD.FTZ R35, -R158, R167 ;  /* 0x000000a79e237221 */ /* 0x000fe20000010100 */
[----:B------:R-:W-:Y:S01]  /*29c80*/  F2FP.BF16.PACK_AB R156, R156, R9 ;  /* 0x000000099c9c723e */ /* 0x000fe200000010ff */
[----:B------:R-:W-:-:S02]  /*29c90*/  FADD.FTZ R170, -R158, R170 ;  /* 0x000000aa9eaa7221 */ /* 0x000fc40000010100 */
[C---:B------:R-:W-:Y:S02]  /*29ca0*/  FMUL.FTZ R9, R191.reuse, R26 ;  /* 0x0000001abf097220 */ /* 0x040fe40000410000 */
[C---:B------:R-:W-:Y:S02]  /*29cb0*/  FMUL.FTZ R16, R191.reuse, R27 ;  /* 0x0000001bbf107220 */ /* 0x040fe40000410000 */
[C---:B------:R-:W-:Y:S02]  /*29cc0*/  FADD.FTZ R17, -R158.reuse, R17 ;  /* 0x000000119e117221 */ /* 0x040fe40000010100 */
[----:B------:R-:W-:Y:S02]  /*29cd0*/  FADD.FTZ R20, -R158, R20 ;  /* 0x000000149e147221 */ /* 0x000fe40000010100 */
[C---:B------:R-:W-:Y:S02]  /*29ce0*/  FMUL.FTZ R31, R191.reuse, R31 ;  /* 0x0000001fbf1f7220 */ /* 0x040fe40000410000 */
[----:B------:R-:W-:-:S02]  /*29cf0*/  FMUL.FTZ R34, R191, R34 ;  /* 0x00000022bf227220 */ /* 0x000fc40000410000 */
[C---:B------:R-:W-:Y:S01]  /*29d00*/  @!P0 IMAD.WIDE R12, R2.reuse, R159, c[0x0][0x1a8] ;  /* 0x00006a00020c8625 */ /* 0x040fe200078e029f */
[----:B------:R-:W-:-:S03]  /*29d10*/  IADD3 R2, R2, c[0x0][0x160], RZ ;  /* 0x0000580002027a10 */ /* 0x000fc60007ffe0ff */
[C---:B------:R-:W-:Y:S01]  /*29d20*/  FMUL.FTZ R169, R191.reuse, R169 ;  /* 0x000000a9bfa97220 */ /* 0x040fe20000410000 */
[----:B------:R0:W-:Y:S01]  /*29d30*/  @!P0 STG.E [R12.64], R191 ;  /* 0x000000bf0c008986 */ /* 0x0001e2000c101906 */
[----:B------:R-:W-:Y:S02]  /*29d40*/  FMUL.FTZ R172, R191, R172 ;  /* 0x000000acbfac7220 */ /* 0x000fe40000410000 */
[----:B------:R-:W-:Y:S02]  /*29d50*/  FFMA.FTZ R9, R88, R9, R144 ;  /* 0x0000000958097223 */ /* 0x000fe40000010090 */
[----:B------:R-:W-:Y:S02]  /*29d60*/  FFMA.FTZ R16, R89, R16, R145 ;  /* 0x0000001059107223 */ /* 0x000fe40000010091 */
[C---:B------:R-:W-:Y:S02]  /*29d70*/  FMUL.FTZ R35, R191.reuse, R35 ;  /* 0x00000023bf237220 */ /* 0x040fe40000410000 */
[----:B------:R-:W-:Y:S01]  /*29d80*/  FMUL.FTZ R170, R191, R170 ;  /* 0x000000aabfaa7220 */ /* 0x000fe20000410000 */
[----:B------:R-:W-:Y:S01]  /*29d90*/  F2FP.BF16.PACK_AB R164, R16, R9 ;  /* 0x0000000910a4723e */ /* 0x000fe200000010ff */
[----:B------:R-:W-:-:S02]  /*29da0*/  FADD.FTZ R21, -R158, R21 ;  /* 0x000000159e157221 */ /* 0x000fc40000010100 */
[----:B------:R-:W-:Y:S02]  /*29db0*/  FADD.FTZ R188, -R158, R24 ;  /* 0x000000189ebc7221 */ /* 0x000fe40000010100 */
[C---:B------:R-:W-:Y:S02]  /*29dc0*/  FMUL.FTZ R17, R191.reuse, R17 ;  /* 0x00000011bf117220 */ /* 0x040fe40000410000 */
[----:B------:R-:W-:Y:S02]  /*29dd0*/  FMUL.FTZ R20, R191, R20 ;  /* 0x00000014bf147220 */ /* 0x000fe40000410000 */
[----:B------:R-:W-:Y:S02]  /*29de0*/  FFMA.FTZ R31, R90, R31, R146 ;  /* 0x0000001f5a1f7223 */ /* 0x000fe40000010092 */
[----:B------:R-:W-:Y:S02]  /*29df0*/  FFMA.FTZ R34, R91, R34, R147 ;  /* 0x000000225b227223 */ /* 0x000fe40000010093 */
[----:B------:R-:W-:-:S02]  /*29e00*/  FADD.FTZ R33, -R158, R33 ;  /* 0x000000219e217221 */ /* 0x000fc40000010100 */
[C---:B------:R-:W-:Y:S02]  /*29e10*/  FADD.FTZ R160, -R158.reuse, R160 ;  /* 0x000000a09ea07221 */ /* 0x040fe40000010100 */
[C---:B------:R-:W-:Y:S02]  /*29e20*/  FADD.FTZ R162, -R158.reuse, R162 ;  /* 0x000000a29ea27221 */ /* 0x040fe40000010100 */
[----:B------:R-:W-:Y:S01]  /*29e30*/  FADD.FTZ R24, -R158, R165 ;  /* 0x000000a59e187221 */ /* 0x000fe20000010100 */
[----:B------:R-:W-:Y:S01]  /*29e40*/  F2FP.BF16.PACK_AB R165, R34, R31 ;  /* 0x0000001f22a5723e */ /* 0x000fe200000010ff */
[----:B------:R-:W-:Y:S02]  /*29e50*/  FADD.FTZ R168, -R158, R168 ;  /* 0x000000a89ea87221 */ /* 0x000fe40000010100 */
[----:B------:R-:W-:Y:S02]  /*29e60*/  FFMA.FTZ R169, R76, R169, R132 ;  /* 0x000000a94ca97223 */ /* 0x000fe40000010084 */
[----:B------:R-:W-:-:S02]  /*29e70*/  FFMA.FTZ R172, R77, R172, R133 ;  /* 0x000000ac4dac7223 */ /* 0x000fc40000010085 */
[C---:B------:R-:W-:Y:S02]  /*29e80*/  FADD.FTZ R171, -R158.reuse, R171 ;  /* 0x000000ab9eab7221 */ /* 0x040fe40000010100 */
[----:B------:R-:W-:Y:S02]  /*29e90*/  FADD.FTZ R174, -R158, R174 ;  /* 0x000000ae9eae7221 */ /* 0x000fe40000010100 */
[----:B------:R-:W-:Y:S02]  /*29ea0*/  FFMA.FTZ R35, R82, R35, R138 ;  /* 0x0000002352237223 */ /* 0x000fe4000001008a */
[----:B0-----:R-:W-:Y:S01]  /*29eb0*/  FFMA.FTZ R12, R83, R170, R139 ;  /* 0x000000aa530c7223 */ /* 0x001fe2000001008b */
[----:B------:R-:W-:Y:S01]  /*29ec0*/  F2FP.BF16.PACK_AB R170, R172, R169 ;  /* 0x000000a9acaa723e */ /* 0x000fe200000010ff */
[C---:B------:R-:W-:Y:S02]  /*29ed0*/  FMUL.FTZ R21, R191.reuse, R21 ;  /* 0x00000015bf157220 */ /* 0x040fe40000410000 */
[----:B------:R-:W-:Y:S01]  /*29ee0*/  FMUL.FTZ R188, R191, R188 ;  /* 0x000000bcbfbc7220 */ /* 0x000fe20000410000 */
[----:B------:R-:W-:Y:S01]  /*29ef0*/  F2FP.BF16.PACK_AB R169, R12, R35 ;  /* 0x000000230ca9723e */ /* 0x000fe200000010ff */
[----:B------:R-:W-:Y:S01]  /*29f00*/  FFMA.FTZ R17, R92, R17, R148 ;  /* 0x000000115c117223 */ /* 0x000fe20000010094 */
[----:B------:R-:W-:Y:S01]  /*29f10*/  LEA R12, P0, R163, c[0x0][0x208], 0x4 ;  /* 0x00008200a30c7a11 */ /* 0x000fe200078020ff */
[----:B------:R-:W-:-:S02]  /*29f20*/  FFMA.FTZ R20, R93, R20, R149 ;  /* 0x000000145d147223 */ /* 0x000fc40000010095 */
[----:B------:R-:W-:Y:S01]  /*29f30*/  FMUL.FTZ R33, R191, R33 ;  /* 0x00000021bf217220 */ /* 0x000fe20000410000 */
[----:B------:R-:W-:Y:S01]  /*29f40*/  LEA.HI.X R13, R163, c[0x0][0x20c], RZ, 0x4, P0 ;  /* 0x00008300a30d7a11 */ /* 0x000fe200000f24ff */
[C---:B------:R-:W-:Y:S02]  /*29f50*/  FMUL.FTZ R160, R191.reuse, R160 ;  /* 0x000000a0bfa07220 */ /* 0x040fe40000410000 */
[C---:B------:R-:W-:Y:S02]  /*29f60*/  FMUL.FTZ R189, R191.reuse, R189 ;  /* 0x000000bdbfbd7220 */ /* 0x040fe40000410000 */
[C---:B------:R-:W-:Y:S02]  /*29f70*/  FMUL.FTZ R162, R191.reuse, R162 ;  /* 0x000000a2bfa27220 */ /* 0x040fe40000410000 */
[C---:B------:R-:W-:Y:S02]  /*29f80*/  FMUL.FTZ R9, R191.reuse, R24 ;  /* 0x00000018bf097220 */ /* 0x040fe40000410000 */
[----:B------:R-:W-:-:S02]  /*29f90*/  FMUL.FTZ R168, R191, R168 ;  /* 0x000000a8bfa87220 */ /* 0x000fc40000410000 */
[----:B------:R-:W-:Y:S02]  /*29fa0*/  IMAD.MOV.U32 R34, RZ, RZ, 0x10 ;  /* 0x00000010ff227424 */ /* 0x000fe400078e00ff */
[C---:B------:R-:W-:Y:S02]  /*29fb0*/  FADD.FTZ R175, -R158.reuse, R175 ;  /* 0x000000af9eaf7221 */ /* 0x040fe40000010100 */
        /* <DEDUP_REMOVED lines=32> */
[----:B------:R-:W-:Y:S01]  /*2a1c0*/  FADD.FTZ R220, -R158, R235 ;  /* 0x000000eb9edc7221 */ /* 0x000fe20000010100 */
[----:B------:R-:W-:Y:S01]  /*2a1d0*/  F2FP.BF16.PACK_AB R158, R20, R17 ;  /* 0x00000011149e723e */ /* 0x000fe200000010ff */
[----:B------:R-:W-:-:S02]  /*2a1e0*/  FFMA.FTZ R21, R94, R21, R150 ;  /* 0x000000155e157223 */ /* 0x000fc40000010096 */
[----:B------:R-:W-:Y:S02]  /*2a1f0*/  FFMA.FTZ R188, R95, R188, R151 ;  /* 0x000000bc5fbc7223 */ /* 0x000fe40000010097 */
        /* <DEDUP_REMOVED lines=9> */
[----:B------:R-:W-:Y:S01]  /*2a290*/  IMAD.WIDE.U32 R16, R25, R34, c[0x0][0x208] ;  /* 0x0000820019107625 */ /* 0x000fe200078e0022 */
[----:B------:R0:W-:Y:S02]  /*2a2a0*/  STG.E.128 [R12.64], R156 ;  /* 0x0000009c0c007986 */ /* 0x0001e4000c101d06 */
[----:B------:R-:W-:Y:S01]  /*2a2b0*/  F2FP.BF16.PACK_AB R168, R168, R9 ;  /* 0x00000009a8a8723e */ /* 0x000fe200000010ff */
[----:B------:R-:W-:Y:S01]  /*2a2c0*/  FFMA.FTZ R171, R78, R171, R134 ;  /* 0x000000ab4eab7223 */ /* 0x000fe20000010086 */
[----:B------:R-:W-:Y:S01]  /*2a2d0*/  STG.E.128 [R16.64], R164 ;  /* 0x000000a410007986 */ /* 0x000fe2000c101d06 */
[----:B------:R-:W-:-:S02]  /*2a2e0*/  FFMA.FTZ R174, R79, R174, R135 ;  /* 0x000000ae4fae7223 */ /* 0x000fc40000010087 */
[C---:B------:R-:W-:Y:S02]  /*2a2f0*/  FMUL.FTZ R175, R191.reuse, R175 ;  /* 0x000000afbfaf7220 */ /* 0x040fe40000410000 */
[C---:B------:R-:W-:Y:S01]  /*2a300*/  FMUL.FTZ R176, R191.reuse, R176 ;  /* 0x000000b0bfb07220 */ /* 0x040fe20000410000 */
[----:B------:R-:W-:Y:S01]  /*2a310*/  F2FP.BF16.PACK_AB R171, R174, R171 ;  /* 0x000000abaeab723e */ /* 0x000fe200000010ff */
[C---:B------:R-:W-:Y:S02]  /*2a320*/  FMUL.FTZ R25, R191.reuse, R178 ;  /* 0x000000b2bf197220 */ /* 0x040fe40000410000 */
[C---:B------:R-:W-:Y:S02]  /*2a330*/  FMUL.FTZ R24, R191.reuse, R181 ;  /* 0x000000b5bf187220 */ /* 0x040fe40000410000 */
[----:B------:R-:W-:Y:S02]  /*2a340*/  FMUL.FTZ R162, R191, R201 ;  /* 0x000000c9bfa27220 */ /* 0x000fe40000410000 */
[----:B------:R-:W-:-:S02]  /*2a350*/  FFMA.FTZ R160, R72, R175, R128 ;  /* 0x000000af48a07223 */ /* 0x000fc40000010080 */
[----:B------:R-:W-:Y:S02]  /*2a360*/  FFMA.FTZ R9, R73, R176, R129 ;  /* 0x000000b049097223 */ /* 0x000fe40000010081 */
[----:B------:R-:W-:Y:S02]  /*2a370*/  FFMA.FTZ R25, R68, R25, R124 ;  /* 0x0000001944197223 */ /* 0x000fe4000001007c */
[----:B------:R-:W-:Y:S01]  /*2a380*/  FFMA.FTZ R24, R69, R24, R125 ;  /* 0x0000001845187223 */ /* 0x000fe2000001007d */
[----:B------:R-:W-:Y:S01]  /*2a390*/  F2FP.BF16.PACK_AB R160, R9, R160 ;  /* 0x000000a009a0723e */ /* 0x000fe200000010ff */
[C---:B------:R-:W-:Y:S02]  /*2a3a0*/  FMUL.FTZ R203, R191.reuse, R203 ;  /* 0x000000cbbfcb7220 */ /* 0x040fe40000410000 */
[C---:B------:R-:W-:Y:S02]  /*2a3b0*/  FMUL.FTZ R174, R191.reuse, R207 ;  /* 0x000000cfbfae7220 */ /* 0x040fe40000410000 */
[----:B------:R-:W-:-:S02]  /*2a3c0*/  FMUL.FTZ R195, R191, R195 ;  /* 0x000000c3bfc37220 */ /* 0x000fc40000410000 */
[C---:B------:R-:W-:Y:S02]  /*2a3d0*/  FMUL.FTZ R193, R191.reuse, R214 ;  /* 0x000000d6bfc17220 */ /* 0x040fe40000410000 */
[----:B------:R-:W-:Y:S02]  /*2a3e0*/  FMUL.FTZ R216, R191, R216 ;  /* 0x000000d8bfd87220 */ /* 0x000fe40000410000 */
[----:B0-----:R-:W-:Y:S01]  /*2a3f0*/  FFMA.FTZ R12, R63, R162, R119 ;  /* 0x000000a23f0c7223 */ /* 0x001fe20000010077 */
        /* <DEDUP_REMOVED lines=12> */
[----:B------:R-:W-:Y:S02]  /*2a4c0*/  FMUL.FTZ R200, R191, R200 ;  /* 0x000000c8bfc87220 */ /* 0x000fe40000410000 */
[----:B------:R-:W-:Y:S02]  /*2a4d0*/  FFMA.FTZ R24, R56, R203, R112 ;  /* 0x000000cb38187223 */ /* 0x000fe40000010070 */
[----:B------:R-:W-:Y:S02]  /*2a4e0*/  FFMA.FTZ R9, R57, R174, R113 ;  /* 0x000000ae39097223 */ /* 0x000fe40000010071 */
[----:B------:R-:W-:-:S03]  /*2a4f0*/  IMAD.WIDE.U32 R20, R161, R34, c[0x0][0x208] ;  /* 0x00008200a1147625 */ /* 0x000fc600078e0022 */
[----:B------:R-:W-:Y:S01]  /*2a500*/  F2FP.BF16.PACK_AB R24, R9, R24 ;  /* 0x000000180918723e */ /* 0x000fe200000010ff */
        /* <DEDUP_REMOVED lines=10> */
[----:B------:R-:W-:Y:S01]  /*2a5b0*/  FMUL.FTZ R220, R191, R220 ;  /* 0x000000dcbfdc7220 */ /* 0x000fe20000410000 */
[C---:B0-----:R-:W-:Y:S01]  /*2a5c0*/  LEA R20, P0, R217.reuse, c[0x0][0x208], 0x4 ;  /* 0x00008200d9147a11 */ /* 0x041fe200078020ff */
[----:B------:R-:W-:Y:S02]  /*2a5d0*/  FFMA.FTZ R159, R62, R195, R118 ;  /* 0x000000c33e9f7223 */ /* 0x000fe40000010076 */
[----:B------:R-:W-:Y:S01]  /*2a5e0*/  FFMA.FTZ R166, R44, R193, R100 ;  /* 0x000000c12ca67223 */ /* 0x000fe20000010064 */
[----:B------:R-:W-:Y:S01]  /*2a5f0*/  LEA.HI.X R21, R217, c[0x0][0x20c], RZ, 0x4, P0 ;  /* 0x00008300d9157a11 */ /* 0x000fe200000f24ff */
[----:B------:R-:W-:Y:S01]  /*2a600*/  FFMA.FTZ R13, R45, R216, R101 ;  /* 0x000000d82d0d7223 */ /* 0x000fe20000010065 */
[----:B------:R-:W-:Y:S01]  /*2a610*/  F2FP.BF16.PACK_AB R159, R12, R159 ;  /* 0x0000009f0c9f723e */ /* 0x000fe200000010ff */
[----:B------:R-:W-:Y:S01]  /*2a620*/  FFMA.FTZ R161, R74, R177, R130 ;  /* 0x000000b14aa17223 */ /* 0x000fe20000010082 */
[----:B------:R-:W-:Y:S01]  /*2a630*/  ISETP.GE.AND P0, PT, R2, c[0x0][0x164], PT ;  /* 0x0000590002007a0c */ /* 0x000fe20003f06270 */
        /* <DEDUP_REMOVED lines=32> */
[----:B------:R-:W-:-:S03]  /*2a840*/  IMAD.WIDE.U32 R12, R173, R34, c[0x0][0x208] ;  /* 0x00008200ad0c7625 */ /* 0x000fc600078e0022 */
[----:B------:R-:W-:Y:S01]  /*2a850*/  F2FP.BF16.PACK_AB R164, R9, R164 ;  /* 0x000000a409a4723e */ /* 0x000fe200000010ff */
[-C--:B------:R-:W-:Y:S01]  /*2a860*/  IMAD.WIDE.U32 R16, R183, R34.reuse, c[0x0][0x208] ;  /* 0x00008200b7107625 */ /* 0x080fe200078e0022 */
[----:B------:R0:W-:Y:S03]  /*2a870*/  STG.E.128 [R12.64], R160 ;  /* 0x000000a00c007986 */ /* 0x0001e6000c101d06 */
[----:B------:R-:W-:Y:S01]  /*2a880*/  IMAD.WIDE.U32 R34, R199, R34, c[0x0][0x208] ;  /* 0x00008200c7227625 */ /* 0x000fe200078e0022 */
[----:B------:R0:W-:Y:S04]  /*2a890*/  STG.E.128 [R16.64], R156 ;  /* 0x0000009c10007986 */ /* 0x0001e8000c101d06 */
[----:B------:R0:W-:Y:S04]  /*2a8a0*/  STG.E.128 [R34.64], R24 ;  /* 0x0000001822007986 */ /* 0x0001e8000c101d06 */
[----:B------:R0:W-:Y:S02]  /*2a8b0*/  STG.E.128 [R20.64], R164 ;  /* 0x000000a414007986 */ /* 0x0001e4000c101d06 */
[----:B0-----:R-:W-:Y:S01]  /*2a8c0*/  @P0 CALL.REL.NOINC `(.L_x_14185) ;  /* 0x0000001000000944 */ /* 0x001fe20003c00000 */
[----:B------:R-:W-:Y:S05]  /*2a8d0*/  BRA `(.L_x_14186) ;  /* 0xfffd60f000007947 */ /* 0x000fea000383ffff */
.L_x_14185:
[----:B------:R-:W-:Y:S05]  /*2a8e0*/  EXIT ;  /* 0x000000000000794d */ /* 0x000fea0003800000 */
.L_x_14183:
[----:B0-----:R-:W-:Y:S01]  /*2a8f0*/  HFMA2.MMA R189, -RZ, RZ, 0, 5.9604644775390625e-08 ;  /* 0x00000001ffbd7435 */ /* 0x001fe200000001ff */
[----:B------:R-:W-:Y:S01]  /*2a900*/  IMAD.MOV.U32 R157, RZ, RZ, 0x1f ;  /* 0x0000001fff9d7424 */ /* 0x000fe200078e00ff */
[----:B------:R-:W-:Y:S01]  /*2a910*/  MOV R158, 0x2a940 ;  /* 0x0002a940009e7802 */ /* 0x000fe20000000f00 */
[----:B------:R-:W-:-:S03]  /*2a920*/  IMAD.MOV.U32 R164, RZ, RZ, -0x1 ;  /* 0xffffffffffa47424 */ /* 0x000fc600078e00ff */
[----:B------:R-:W-:Y:S05]  /*2a930*/  CALL.REL.NOINC `($__internal_23_$__cuda_sm70_shflsync_bfly_p) ;  /* 0x00000a9000007944 */ /* 0x000fea0003c00000 */
[----:B-1----:R-:W-:Y:S01]  /*2a940*/  IMAD.MOV.U32 R156, RZ, RZ, R189 ;  /* 0x000000ffff9c7224 */ /* 0x002fe200078e00bd */
[----:B0-----:R-:W-:Y:S05]  /*2a950*/  BRA `(.L_x_14187) ;  /* 0xffffe54000007947 */ /* 0x001fea000383ffff */
.L_x_14184:
[----:B------:R-:W-:Y:S01]  /*2a960*/  IMAD.MOV.U32 R189, RZ, RZ, 0x2 ;  /* 0x00000002ffbd7424 */ /* 0x000fe200078e00ff */
[----:B------:R-:W-:Y:S01]  /*2a970*/  MOV R158, 0x2a9b0 ;  /* 0x0002a9b0009e7802 */ /* 0x000fe20000000f00 */
[----:B------:R-:W-:-:S02]  /*2a980*/  IMAD.MOV.U32 R157, RZ, RZ, 0x1f ;  /* 0x0000001fff9d7424 */ /* 0x000fc400078e00ff */
[----:B------:R-:W-:Y:S02]  /*2a990*/  IMAD.MOV.U32 R164, RZ, RZ, -0x1 ;  /* 0xffffffffffa47424 */ /* 0x000fe400078e00ff */
[----:B------:R-:W-:Y:S05]  /*2a9a0*/  CALL.REL.NOINC `($__internal_23_$__cuda_sm70_shflsync_bfly_p) ;  /* 0x00000a2000007944 */ /* 0x000fea0003c00000 */
[----:B01----:R-:W-:Y:S01]  /*2a9b0*/  FADD.FTZ R166, R166, R189 ;  /* 0x000000bda6a67221 */ /* 0x003fe20000010000 */
[----:B------:R-:W-:Y:S01]  /*2a9c0*/  MOV R158, 0x2aa10 ;  /* 0x0002aa10009e7802 */ /* 0x000fe20000000f00 */
[----:B------:R-:W-:Y:S02]  /*2a9d0*/  IMAD.MOV.U32 R189, RZ, RZ, 0x4 ;  /* 0x00000004ffbd7424 */ /* 0x000fe400078e00ff */
[----:B------:R-:W-:Y:S02]  /*2a9e0*/  IMAD.MOV.U32 R157, RZ, RZ, 0x1f ;  /* 0x0000001fff9d7424 */ /* 0x000fe400078e00ff */
[----:B------:R-:W-:Y:S02]  /*2a9f0*/  IMAD.MOV.U32 R164, RZ, RZ, -0x1 ;  /* 0xffffffffffa47424 */ /* 0x000fe400078e00ff */
[----:B------:R-:W-:Y:S05]  /*2aa00*/  CALL.REL.NOINC `($__internal_23_$__cuda_sm70_shflsync_bfly_p) ;  /* 0x000009c000007944 */ /* 0x000fea0003c00000 */
[----:B01----:R-:W-:Y:S01]  /*2aa10*/  FADD.FTZ R166, R166, R189 ;  /* 0x000000bda6a67221 */ /* 0x003fe20000010000 */
[----:B------:R-:W-:Y:S01]  /*2aa20*/  MOV R157, 0x1f ;  /* 0x0000001f009d7802 */ /* 0x000fe20000000f00 */
[----:B------:R-:W-:Y:S01]  /*2aa30*/  IMAD.MOV.U32 R189, RZ, RZ, 0x8 ;  /* 0x00000008ffbd7424 */ /* 0x000fe200078e00ff */
[----:B------:R-:W-:Y:S01]  /*2aa40*/  MOV R158, 0x2aa70 ;  /* 0x0002aa70009e7802 */ /* 0x000fe20000000f00 */
[----:B------:R-:W-:-:S02]  /*2aa50*/  IMAD.MOV.U32 R164, RZ, RZ, -0x1 ;  /* 0xffffffffffa47424 */ /* 0x000fc400078e00ff */
[----:B------:R-:W-:Y:S05]  /*2aa60*/  CALL.REL.NOINC `($__internal_23_$__cuda_sm70_shflsync_bfly_p) ;  /* 0x0000096000007944 */ /* 0x000fea0003c00000 */
[----:B01----:R-:W-:Y:S01]  /*2aa70*/  FADD.FTZ R166, R166, R189 ;  /* 0x000000bda6a67221 */ /* 0x003fe20000010000 */
[----:B------:R-:W-:Y:S01]  /*2aa80*/  MOV R158, 0x2aad0 ;  /* 0x0002aad0009e7802 */ /* 0x000fe20000000f00 */
[----:B------:R-:W-:-:S02]  /*2aa90*/  IMAD.MOV.U32 R189, RZ, RZ, 0x10 ;  /* 0x00000010ffbd7424 */ /* 0x000fc400078e00ff */
[----:B------:R-:W-:Y:S02]  /*2aaa0*/  IMAD.MOV.U32 R157, RZ, RZ, 0x1f ;  /* 0x0000001fff9d7424 */ /* 0x000fe400078e00ff */
[----:B------:R-:W-:Y:S02]  /*2aab0*/  IMAD.MOV.U32 R164, RZ, RZ, -0x1 ;  /* 0xffffffffffa47424 */ /* 0x000fe400078e00ff */
[----:B------:R-:W-:Y:S05]  /*2aac0*/  CALL.REL.NOINC `($__internal_23_$__cuda_sm70_shflsync_bfly_p) ;  /* 0x0000090000007944 */ /* 0x000fea0003c00000 */
        /* <DEDUP_REMOVED lines=118> */
[----:B------:R-:W-:Y:S05]  /*2b230*/  CALL.REL.NOINC `($__internal_23_$__cuda_sm70_shflsync_bfly_p) ;  /* 0x0000019000007944 */ /* 0x000fea0003c00000 */
[----:B01----:R-:W-:Y:S01]  /*2b240*/  FADD.FTZ R166, R166, R189 ;  /* 0x000000bda6a67221 */ /* 0x003fe20000010000 */
[----:B------:R-:W-:Y:S01]  /*2b250*/  MOV R158, 0x2b2a0 ;  /* 0x0002b2a0009e7802 */ /* 0x000fe20000000f00 */
[----:B------:R-:W-:-:S02]  /*2b260*/  IMAD.MOV.U32 R189, RZ, RZ, 0x2 ;  /* 0x00000002ffbd7424 */ /* 0x000fc400078e00ff */
[----:B------:R-:W-:Y:S02]  /*2b270*/  IMAD.MOV.U32 R157, RZ, RZ, 0x1f ;  /* 0x0000001fff9d7424 */ /* 0x000fe400078e00ff */
[----:B------:R-:W-:Y:S02]  /*2b280*/  IMAD.MOV.U32 R164, RZ, RZ, -0x1 ;  /* 0xffffffffffa47424 */ /* 0x000fe400078e00ff */
[----:B------:R-:W-:Y:S05]  /*2b290*/  CALL.REL.NOINC `($__internal_23_$__cuda_sm70_shflsync_bfly_p) ;  /* 0x0000013000007944 */ /* 0x000fea0003c00000 */
[----:B01----:R-:W-:Y:S01]  /*2b2a0*/  FADD.FTZ R166, R166, R189 ;  /* 0x000000bda6a67221 */ /* 0x003fe20000010000 */
[----:B------:R-:W-:Y:S01]  /*2b2b0*/  HFMA2.MMA R189, -RZ, RZ, 0, 2.384185791015625e-07 ;  /* 0x00000004ffbd7435 */ /* 0x000fe200000001ff */
[----:B------:R-:W-:Y:S01]  /*2b2c0*/  IMAD.MOV.U32 R157, RZ, RZ, 0x1f ;  /* 0x0000001fff9d7424 */ /* 0x000fe200078e00ff */
[----:B------:R-:W-:Y:S01]  /*2b2d0*/  MOV R158, 0x2b300 ;  /* 0x0002b300009e7802 */ /* 0x000fe20000000f00 */
[----:B------:R-:W-:-:S03]  /*2b2e0*/  IMAD.MOV.U32 R164, RZ, RZ, -0x1 ;  /* 0xffffffffffa47424 */ /* 0x000fc600078e00ff */
[----:B------:R-:W-:Y:S05]  /*2b2f0*/  CALL.REL.NOINC `($__internal_23_$__cuda_sm70_shflsync_bfly_p) ;  /* 0x000000d000007944 */ /* 0x000fea0003c00000 */
[----:B01----:R-:W-:Y:S01]  /*2b300*/  FADD.FTZ R166, R166, R189 ;  /* 0x000000bda6a67221 */ /* 0x003fe20000010000 */
[----:B------:R-:W-:Y:S01]  /*2b310*/  MOV R158, 0x2b360 ;  /* 0x0002b360009e7802 */ /* 0x000fe20000000f00 */
[----:B------:R-:W-:Y:S02]  /*2b320*/  IMAD.MOV.U32 R189, RZ, RZ, 0x8 ;  /* 0x00000008ffbd7424 */ /* 0x000fe400078e00ff */
        /* <DEDUP_REMOVED lines=9> */
[----:B01----:R-:W-:Y:S05]  /*2b3c0*/  BRA `(.L_x_14188) ;  /* 0xffffe31000007947 */ /* 0x003fea000383ffff */
        .weak           $__internal_23_$__cuda_sm70_shflsync_bfly_p
        .type           $__internal_23_$__cuda_sm70_shflsync_bfly_p,@function
        .size           $__internal_23_$__cuda_sm70_shflsync_bfly_p,(.L_x_41051 - $__internal_23_$__cuda_sm70_shflsync_bfly_p)
$__internal_23_$__cuda_sm70_shflsync_bfly_p:
[----:B------:R-:W-:Y:S01]  /*2b3d0*/  IMAD.MOV.U32 R159, RZ, RZ, 0x0 ;  /* 0x00000000ff9f7424 */ /* 0x000fe200078e00ff */
[----:B------:R-:W-:Y:S04]  /*2b3e0*/  WARPSYNC R164 ;  /* 0x000000a400007348 */ /* 0x000fe80003800000 */
[----:B------:R0:W1:Y:S01]  /*2b3f0*/  SHFL.BFLY PT, R189, R166, R189, R157 ;  /* 0x0c0000bda6bd7389 */ /* 0x00006200000e009d */
[----:B------:R-:W-:Y:S05]  /*2b400*/  RET.REL.NODEC R158 `(_ZN10layer_norm31ln_parallel_residual_fwd_kernelINS_13Kernel_traitsIf13__nv_bfloat16S2_S2_fjLj7168ELj1ELj1ELj4ELj16ENS_18Kernel_traits_baseILj7168EfS2_S2_S2_fjLj128EEEEELb1ELb1ELb1EEEvNS_9FwdParamsE) ;  /* 0xfffd4bf09e007950 */ /* 0x000fea0003c3ffff */
.L_x_14189:
        /* <DEDUP_REMOVED lines=15> */
.L_x_41051:


//--------------------- .text._ZN10layer_norm31ln_parallel_residual_fwd_kernelINS_13Kernel_traitsI13__nv_bfloat16S2_fS2_fjLj7168ELj1ELj1ELj4ELj16ENS_18Kernel_traits_baseILj7168ES2_S2_fS2_fjLj128EEEEELb0ELb0ELb0EEEvNS_9FwdParamsE --------------------------
	.section	.text._ZN10layer_norm31ln_parallel_residual_fwd_kernelINS_13Kernel_traitsI13__nv_bfloat16S2_fS2_fjLj7168ELj1ELj1ELj4ELj16ENS_18Kernel_traits_baseILj7168ES2_S2_fS2_fjLj128EEEEELb0ELb0ELb0EEEvNS_9FwdParamsE,"ax",@progbits
	.sectioninfo	@"SHI_REGISTERS=255"
	.align	128
        .global         _ZN10layer_norm31ln_parallel_residual_fwd_kernelINS_13Kernel_traitsI13__nv_bfloat16S2_fS2_fjLj7168ELj1ELj1ELj4ELj16ENS_18Kernel_traits_baseILj7168ES2_S2_fS2_fjLj128EEEEELb0ELb0ELb0EEEvNS_9FwdParamsE
        .type           _ZN10layer_norm31ln_parallel_residual_fwd_kernelINS_13Kernel_traitsI13__nv_bfloat16S2_fS2_fjLj7168ELj1ELj1ELj4ELj16ENS_18Kernel_traits_baseILj7168ES2_S2_fS2_fjLj128EEEEELb0ELb0ELb0EEEvNS_9FwdParamsE,@function
        .size           _ZN10layer_norm31ln_parallel_residual_fwd_kernelINS_13Kernel_traitsI13__nv_bfloat16S2_fS2_fjLj7168ELj1ELj1ELj4ELj16ENS_18Kernel_traits_baseILj7168ES2_S2_fS2_fjLj128EEEEELb0ELb0ELb0EEEvNS_9FwdParamsE,(.L_x_41052 - _ZN10layer_norm31ln_parallel_residual_fwd_kernelINS_13Kernel_traitsI13__nv_bfloat16S2_fS2_fjLj7168ELj1ELj1ELj4ELj16ENS_18Kernel_traits_baseILj7168ES2_S2_fS2_fjLj128EEEEELb0ELb0ELb0EEEvNS_9FwdParamsE)
        .other          _ZN10layer_norm31ln_parallel_residual_fwd_kernelINS_13Kernel_traitsI13__nv_bfloat16S2_fS2_fjLj7168ELj1ELj1ELj4ELj16ENS_18Kernel_traits_baseILj7168ES2_S2_fS2_fjLj128EEEEELb0ELb0ELb0EEEvNS_9FwdParamsE,@"STO_CUDA_ENTRY STV_DEFAULT"
_ZN10layer_norm31ln_parallel_residual_fwd_kernelINS_13Kernel_traitsI13__nv_bfloat16S2_fS2_fjLj7168ELj1ELj1ELj4ELj16ENS_18Kernel_traits_baseILj7168ES2_S2_fS2_fjLj128EEEEELb0ELb0ELb0EEEvNS_9FwdParamsE:
.text._ZN10layer_norm31ln_parallel_residual_fwd_kernelINS_13Kernel_traitsI13__nv_bfloat16S2_fS2_fjLj7168ELj1ELj1ELj4ELj16ENS_18Kernel_traits_baseILj7168ES2_S2_fS2_fjLj128EEEEELb0ELb0ELb0EEEvNS_9FwdParamsE:
        /* <DEDUP_REMOVED lines=45> */
.L_x_14191:
[----:B------:R-:W-:Y:S05]  /*02d0*/  BSYNC B0 ;  /* 0x0000000000007941 */ /* 0x000fea0003800000 */
.L_x_14190:
        /* <DEDUP_REMOVED lines=25> */
.L_x_14193:
[----:B------:R-:W-:Y:S05]  /*0470*/  BSYNC B0 ;  /* 0x0000000000007941 */ /* 0x000fea0003800000 */
.L_x_14192:
        /* <DEDUP_REMOVED lines=25> */
.L_x_14195:
[----:B------:R-:W-:Y:S05]  /*0610*/  BSYNC B0 ;  /* 0x0000000000007941 */ /* 0x000fea0003800000 */
.L_x_14194:
        /* <DEDUP_REMOVED lines=25> */
.L_x_14197:
[----:B------:R-:W-:Y:S05]  /*07b0*/  BSYNC B0 ;  /* 0x0000000000007941 */ /* 0x000fea0003800000 */
.L_x_14196:
        /* <DEDUP_REMOVED lines=17> */
[----:B------:R-:W5:-:S12]  /*08d0*/  LDG.E.128 R12, [R12.64] ;  /* 0x000000040c0c7981 */ /* 0x000f58000c1e1d00 */
[----:B------:R-:W-:-:S04]  /*08e0*/  @P2 IADD3 R18, P3, R18, c[0x0][0x220], RZ ;  /* 0x0000880012122a10 */ /* 0x000fc80007f7e0ff */
[----:B------:R-:W-:Y:S01]  /*08f0*/  @P2 IADD3.X R19, R4, c[0x0][0x224], RZ, P3, !PT ;  /* 0x0000890004132a10 */ /* 0x000fe20001ffe4ff */
[----:B------:R-:W-:-:S05]  /*0900*/  IMAD.WIDE.U32 R4, R132, R5, c[0x0][0x1b0] ;  /* 0x00006c0084047625 */ /* 0x000fca00078e0005 */
[----:B------:R-:W5:Y:S04]  /*0910*/  @P2 LDG.E.128 R16, [R18.64] ;  /* 0x0000000412102981 */ /* 0x000f68000c1e1d00 */
[----:B------:R-:W5:Y:S01]  /*0920*/  LDG.E.128 R4, [R4.64] ;  /* 0x0000000404047981 */ /* 0x000f62000c1e1d00 */
[----:B------:R-:W-:Y:S01]  /*0930*/  IADD3 R132, R132, 0x80, RZ ;  /* 0x0000008084847810 */ /* 0x000fe20007ffe0ff */
[----:B------:R-:W-:Y:S01]  /*0940*/  @!P1 CS2R R8, SRZ ;  /* 0x0000000000089805 */ /* 0x000fe2000001ff00 */
[----:B------:R-:W-:Y:S01]  /*0950*/  @!P1 CS2R R10, SRZ ;  /* 0x00000000000a9805 */ /* 0x000fe2000001ff00 */
[----:B------:R-:W-:Y:S01]  /*0960*/  @!P2 CS2R R16, SRZ ;  /* 0x000000000010a805 */ /* 0x000fe2000001ff00 */
[----:B------:R-:W-:Y:S02]  /*0970*/  @!P2 CS2R R18, SRZ ;  /* 0x000000000012a805 */ /* 0x000fe4000001ff00 */
.L_x_14199:
[----:B0-----:R-:W-:Y:S05]  /*0980*/  BSYNC B0 ;  /* 0x0000000000007941 */ /* 0x001fea0003800000 */
.L_x_14198:
        /* <DEDUP_REMOVED lines=28> */
.L_x_14201:
[----:B0-----:R-:W-:Y:S05]  /*0b50*/  BSYNC B0 ;  /* 0x0000000000007941 */ /* 0x001fea0003800000 */
.L_x_14200:
        /* <DEDUP_REMOVED lines=16> */
[----:B------:R-:W-:-:S07]  /*0c60*/  ISETP.NE.AND.EX P2, PT, RZ, c[0x0][0x224], PT, P2 ;  /* 0x00008900ff007a0c */ /* 0x000fce0003f45320 */
[----:B------:R-:W-:Y:S01]  /*0c70*/  IMAD.WIDE.U32 R132, R132, R133, c[0x0][0x1b0] ;  /* 0x00006c0084847625 */ /* 0x000fe200078e0085 */
[----:B0-----:R-:W5:Y:S05]  /*0c80*/  LDG.E.128 R52, [R54.64] ;  /* 0x0000000436347981 */ /* 0x001f6a000c1e1d00 */
[----:B------:R-:W-:Y:S01]  /*0c90*/  @P2 IADD3 R78, P3, R78, c[0x0][0x220], RZ ;  /* 0x000088004e4e2a10 */ /* 0x000fe20007f7e0ff */
[----:B------:R-:W5:Y:S03]  /*0ca0*/  LDG.E.128 R132, [R132.64] ;  /* 0x0000000484847981 */ /* 0x000f66000c1e1d00 */
[----:B------:R-:W-:-:S05]  /*0cb0*/  @P2 IADD3.X R79, R44, c[0x0][0x224], RZ, P3, !PT ;  /* 0x000089002c4f2a10 */ /* 0x000fca0001ffe4ff */
[----:B------:R0:W5:Y:S01]  /*0cc0*/  @P2 LDG.E.128 R44, [R78.64] ;  /* 0x000000044e2c2981 */ /* 0x000162000c1e1d00 */
[----:B------:R-:W-:Y:S01]  /*0cd0*/  @!P1 CS2R R48, SRZ ;  /* 0x0000000000309805 */ /* 0x000fe2000001ff00 */
[----:B------:R-:W-:Y:S01]  /*0ce0*/  @!P1 CS2R R50, SRZ ;  /* 0x0000000000329805 */ /* 0x000fe2000001ff00 */
[----:B------:R-:W-:Y:S01]  /*0cf0*/  @!P2 CS2R R44, SRZ ;  /* 0x00000000002ca805 */ /* 0x000fe2000001ff00 */
[----:B------:R-:W-:Y:S02]  /*0d00*/  @!P2 CS2R R46, SRZ ;  /* 0x00000000002ea805 */ /* 0x000fe4000001ff00 */
.L_x_14203:
[----:B0-----:R-:W-:Y:S05]  /*0d10*/  BSYNC B0 ;  /* 0x0000000000007941 */ /* 0x001fea0003800000 */
.L_x_14202:
[----:B------:R-:W0:Y:S02]  /*0d20*/  S2UR UR6, SR_CTAID.X ;  /* 0x00000000000679c3 */ /* 0x000e240000002500 */
[----:B0-----:R-:W-:-:S04]  /*0d30*/  LEA.HI R155, R0, UR6, RZ, 0x19 ;  /* 0x00000006009b7c11 */ /* 0x001fc8000f8fc8ff */
[----:B------:R-:W-:-:S13]  /*0d40*/  ISETP.GE.AND P1, PT, R155, c[0x0][0x164], PT ;  /* 0x000059009b007a0c */ /* 0x000fda0003f26270 */
[----:B------:R-:W-:Y:S05]  /*0d50*/  @P1 EXIT ;  /* 0x000000000000194d */ /* 0x000fea0003800000 */
[--C-:B-----5:R-:W-:Y:S01]  /*0d60*/  PRMT R79, RZ, 0x5410, R92.reuse ;  /* 0x00005410ff4f7816 */ /* 0x120fe2000000005c */
[----:B------:R-:W-:Y:S01]  /*0d70*/  ULDC.U8 UR6, c[0x0][0x1f0] ;  /* 0x00007c0000067ab9 */ /* 0x000fe20000000000 */
[----:B------:R-:W-:Y:S02]  /*0d80*/  PRMT R77, RZ, 0x7610, R92 ;  /* 0x00007610ff4d7816 */ /* 0x000fe4000000005c */
[----:B------:R-:W-:Y:S01]  /*0d90*/  PRMT R78, RZ, 0x5410, R93 ;  /* 0x00005410ff4e7816 */ /* 0x000fe2000000005d */
[----:B------:R0:W-:Y:S01]  /*0da0*/  STL [R1+0xf4], R79 ;  /* 0x0000f44f01007387 */ /* 0x0001e20000100800 */
[----:B------:R-:W-:Y:S02]  /*0db0*/  SHF.R.S32.HI R76, RZ, 0x3, R76 ;  /* 0x00000003ff4c7819 */ /* 0x000fe4000001144c */
[--C-:B------:R-:W-:Y:S01]  /*0dc0*/  PRMT R232, RZ, 0x5410, R246.reuse ;  /* 0x00005410ffe87816 */ /* 0x100fe200000000f6 */
        /* <DEDUP_REMOVED lines=12> */
[----:B------:R-:W-:Y:S02]  /*0e90*/  LOP3.LUT R57, R0, 0x60, RZ, 0xc0, !PT ;  /* 0x0000006000397812 */ /* 0x000fe400078ec0ff */
[----:B------:R-:W-:Y:S01]  /*0ea0*/  LOP3.LUT R56, R76, 0x7f, RZ, 0xc0, !PT ;  /* 0x0000007f4c387812 */ /* 0x000fe200078ec0ff */
[----:B------:R2:W-:Y:S01]  /*0eb0*/  STL [R1+0xa4], R78 ;  /* 0x0000a44e01007387 */ /* 0x0005e20000100800 */
[----:B------:R-:W-:Y:S02]  /*0ec0*/  SHF.R.U32.HI R76, RZ, 0x2, R76 ;  /* 0x00000002ff4c7819 */ /* 0x000fe4000001164c */
[----:B0-----:R-:W-:Y:S01]  /*0ed0*/  PRMT R79, RZ, 0x5410, R95 ;  /* 0x00005410ff4f7816 */ /* 0x001fe2000000005f */
[----:B------:R-:W-:Y:S01]  /*0ee0*/  IMAD.IADD R57, R56, 0x1, -R57 ;  /* 0x0000000138397824 */ /* 0x000fe200078e0a39 */
[----:B------:R-:W-:-:S02]  /*0ef0*/  LOP3.LUT R76, R76, 0x3fffffe0, RZ, 0xc0, !PT ;  /* 0x3fffffe04c4c7812 */ /* 0x000fc400078ec0ff */
[----:B-1----:R-:W-:Y:S01]  /*0f00*/  PRMT R77, RZ, 0x7610, R95 ;  /* 0x00007610ff4d7816 */ /* 0x002fe2000000005f */
[----:B------:R0:W-:Y:S01]  /*0f10*/  STL [R1+0x94], R79 ;  /* 0x0000944f01007387 */ /* 0x0001e20000100800 */
[----:B------:R-:W-:Y:S02]  /*0f20*/  IMNMX R57, RZ, R57, !PT ;  /* 0x00000039ff397217 */ /* 0x000fe40007800200 */
[----:B--2---:R-:W-:Y:S01]  /*0f30*/  PRMT R78, RZ, 0x5410, R88 ;  /* 0x00005410ff4e7816 */ /* 0x004fe20000000058 */
[----:B------:R1:W-:Y:S01]  /*0f40*/  STL [R1+0x84], R77 ;  /* 0x0000844d01007387 */ /* 0x0003e20000100800 */
[----:B------:R-:W-:Y:S02]  /*0f50*/  IMNMX R57, R57, 0x20, PT ;  /* 0x0000002039397817 */ /* 0x000fe40003800200 */
[----:B------:R-:W-:Y:S01]  /*0f60*/  PRMT R136, RZ, 0x5410, R48 ;  /* 0x00005410ff887816 */ /* 0x000fe20000000030 */
[----:B------:R2:W-:Y:S01]  /*0f70*/  STL [R1+0xf0], R78 ;  /* 0x0000f04e01007387 */ /* 0x0005e20000100800 */
[----:B------:R-:W-:-:S02]  /*0f80*/  IADD3 R57, R57, R76, RZ ;  /* 0x0000004c39397210 */ /* 0x000fc40007ffe0ff */
[----:B0-----:R-:W-:Y:S02]  /*0f90*/  PRMT R79, RZ, 0x7610, R88 ;  /* 0x00007610ff4f7816 */ /* 0x001fe40000000058 */
[----:B------:R-:W-:Y:S02]  /*0fa0*/  SHF.L.U32 R57, R57, 0x3, RZ ;  /* 0x0000000339397819 */ /* 0x000fe400000006ff */
[--C-:B-1----:R-:W-:Y:S01]  /*0fb0*/  PRMT R77, RZ, 0x5410, R89.reuse ;  /* 0x00005410ff4d7816 */ /* 0x102fe20000000059 */
[----:B------:R0:W-:Y:S01]  /*0fc0*/  STL [R1+0xe0], R79 ;  /* 0x0000e04f01007387 */ /* 0x0001e20000100800 */
[----:B------:R-:W-:Y:S02]  /*0fd0*/  PRMT R137, RZ, 0x7610, R48 ;  /* 0x00007610ff897816 */ /* 0x000fe40000000030 */
[----:B--2---:R-:W-:Y:S01]  /*0fe0*/  PRMT R78, RZ, 0x7610, R89 ;  /* 0x00007610ff4e7816 */ /* 0x004fe20000000059 */
[----:B------:R1:W-:Y:S01]  /*0ff0*/  STL [R1+0xd0], R77 ;  /* 0x0000d04d01007387 */ /* 0x0003e20000100800 */
[----:B------:R-:W2:Y:S01]  /*1000*/  I2F.U32 R57, R57 ;  /* 0x0000003900397306 */ /* 0x000ea20000201000 */
[----:B------:R-:W-:-:S02]  /*1010*/  SHF.L.U32 R48, R0, 0x5, RZ ;  /* 0x0000000500307819 */ /* 0x000fc400000006ff */
[----:B------:R3:W-:Y:S01]  /*1020*/  STL [R1+0xc0], R78 ;  /* 0x0000c04e01007387 */ /* 0x0007e20000100800 */
[--C-:B------:R-:W-:Y:S02]  /*1030*/  PRMT R138, RZ, 0x5410, R49.reuse ;  /* 0x00005410ff8a7816 */ /* 0x100fe40000000031 */
[--C-:B0-----:R-:W-:Y:S02]  /*1040*/  PRMT R79, RZ, 0x5410, R90.reuse ;  /* 0x00005410ff4f7816 */ /* 0x101fe4000000005a */
[----:B------:R-:W-:Y:S02]  /*1050*/  PRMT R139, RZ, 0x7610, R49 ;  /* 0x00007610ff8b7816 */ /* 0x000fe40000000031 */
[----:B-1----:R-:W-:Y:S01]  /*1060*/  PRMT R77, RZ, 0x7610, R90 ;  /* 0x00007610ff4d7816 */ /* 0x002fe2000000005a */
[----:B------:R0:W-:Y:S01]  /*1070*/  STL [R1+0xb0], R79 ;  /* 0x0000b04f01007387 */ /* 0x0001e20000100800 */
[----:B------:R-:W-:Y:S02]  /*1080*/  LOP3.LUT R49, R48, 0x3e0, RZ, 0xc0, !PT ;  /* 0x000003e030317812 */ /* 0x000fe400078ec0ff */
[----:B---3--:R-:W-:Y:S01]  /*1090*/  PRMT R78, RZ, 0x5410, R91 ;  /* 0x00005410ff4e7816 */ /* 0x008fe2000000005b */
[----:B------:R1:W-:Y:S01]  /*10a0*/  STL [R1+0xa0], R77 ;  /* 0x0000a04d01007387 */ /* 0x0003e20000100800 */
[----:B------:R-:W-:Y:S01]  /*10b0*/  IADD3 R49, R56, -R49, RZ ;  /* 0x8000003138317210 */ /* 0x000fe20007ffe0ff */
[----:B--2---:R2:W3:Y:S01]  /*10c0*/  MUFU.RCP R150, R57 ;  /* 0x0000003900967308 */ /* 0x0044e20000001000 */
[----:B------:R-:W-:Y:S01]  /*10d0*/  PRMT R224, RZ, 0x5410, R247 ;  /* 0x00005410ffe07816 */ /* 0x000fe200000000f7 */
[----:B------:R4:W-:Y:S01]  /*10e0*/  STL [R1+0x90], R78 ;  /* 0x0000904e01007387 */ /* 0x0009e20000100800 */
[----:B------:R-:W-:-:S02]  /*10f0*/  IMNMX R49, RZ, R49, !PT ;  /* 0x00000031ff317217 */ /* 0x000fc40007800200 */
[----:B0-----:R-:W-:Y:S02]  /*1100*/  PRMT R79, RZ, 0x7610, R91 ;  /* 0x00007610ff4f7816 */ /* 0x001fe4000000005b */
[----:B------:R-:W-:Y:S02]  /*1110*/  IMNMX R49, R49, 0x20, PT ;  /* 0x0000002031317817 */ /* 0x000fe40003800200 */
[--C-:B-1----:R-:W-:Y:S01]  /*1120*/  PRMT R77, RZ, 0x5410, R84.reuse ;  /* 0x00005410ff4d7816 */ /* 0x102fe20000000054 */
[----:B------:R0:W-:Y:S01]  /*1130*/  STL [R1+0x80], R79 ;  /* 0x0000804f01007387 */ /* 0x0001e20000100800 */
[----:B------:R-:W-:Y:S02]  /*1140*/  PRMT R220, RZ, 0x7610, R247 ;  /* 0x00007610ffdc7816 */ /* 0x000fe400000000f7 */
[----:B----4-:R-:W-:Y:S01]  /*1150*/  PRMT R78, RZ, 0x7610, R84 ;  /* 0x00007610ff4e7816 */ /* 0x010fe20000000054 */
        /* <DEDUP_REMOVED lines=10> */
[----:B----4-:R-:W-:Y:S01]  /*1200*/  PRMT R78, RZ, 0x5410, R86 ;  /* 0x00005410ff4e7816 */ /* 0x010fe20000000056 */
[----:B------:R1:W-:Y:S01]  /*1210*/  STL [R1+0xbc], R77 ;  /* 0x0000bc4d01007387 */ /* 0x0003e20000100800 */
[----:B------:R-:W-:Y:S02]  /*1220*/  PRMT R235, RZ, 0x7610, R217 ;  /* 0x00007610ffeb7816 */ /* 0x000fe400000000d9 */
[--C-:B------:R-:W-:Y:S01]  /*1230*/  PRMT R216, RZ, 0x5410, R184.reuse ;  /* 0x00005410ffd87816 */ /* 0x100fe200000000b8 */
[----:B------:R4:W-:Y:S01]  /*1240*/  STL [R1+0xac], R78 ;  /* 0x0000ac4e01007387 */ /* 0x0009e20000100800 */
[----:B------:R-:W-:Y:S02]  /*1250*/  PRMT R212, RZ, 0x7610, R184 ;  /* 0x00007610ffd47816 */ /* 0x000fe400000000b8 */
[----:B0-----:R-:W-:Y:S02]  /*1260*/  PRMT R79, RZ, 0x7610, R86 ;  /* 0x00007610ff4f7816 */ /* 0x001fe40000000056 */
[----:B------:R-:W-:-:S02]  /*1270*/  PRMT R208, RZ, 0x5410, R185 ;  /* 0x00005410ffd07816 */ /* 0x000fc400000000b9 */
[----:B-1----:R-:W-:Y:S01]  /*1280*/  PRMT R77, RZ, 0x5410, R87 ;  /* 0x00005410ff4d7816 */ /* 0x002fe20000000057 */
[----:B------:R0:W-:Y:S01]  /*1290*/  STL [R1+0x9c], R79 ;  /* 0x00009c4f01007387 */ /* 0x0001e20000100800 */
[----:B------:R-:W-:Y:S02]  /*12a0*/  PRMT R204, RZ, 0x7610, R185 ;  /* 0x00007610ffcc7816 */ /* 0x000fe400000000b9 */
[----:B----4-:R-:W-:Y:S01]  /*12b0*/  PRMT R78, RZ, 0x7610, R87 ;  /* 0x00007610ff4e7816 */ /* 0x010fe20000000057 */
[----:B------:R1:W-:Y:S01]  /*12c0*/  STL [R1+0x8c], R77 ;  /* 0x00008c4d01007387 */ /* 0x0003e20000100800 */
[--C-:B------:R-:W-:Y:S02]  /*12d0*/  PRMT R245, RZ, 0x5410, R36.reuse ;  /* 0x00005410fff57816 */ /* 0x100fe40000000024 */
[----:B------:R-:W-:Y:S01]  /*12e0*/  PRMT R241, RZ, 0x7610, R36 ;  /* 0x00007610fff17816 */ /* 0x000fe20000000024 */
[----:B------:R4:W-:Y:S01]  /*12f0*/  STL [R1+0x7c], R78 ;  /* 0x00007c4e01007387 */ /* 0x0009e20000100800 */
[----:B------:R-:W-:-:S02]  /*1300*/  PRMT R237, RZ, 0x5410, R37 ;  /* 0x00005410ffed7816 */ /* 0x000fc40000000025 */
[--C-:B0-----:R-:W-:Y:S02]  /*1310*/  PRMT R79, RZ, 0x5410, R80.reuse ;  /* 0x00005410ff4f7816 */ /* 0x101fe40000000050 */
[----:B------:R-:W-:Y:S02]  /*1320*/  PRMT R233, RZ, 0x7610, R37 ;  /* 0x00007610ffe97816 */ /* 0x000fe40000000025 */
[----:B-1----:R-:W-:Y:S01]  /*1330*/  PRMT R77, RZ, 0x7610, R80 ;  /* 0x00007610ff4d7816 */ /* 0x002fe20000000050 */
[----:B------:R0:W-:Y:S01]  /*1340*/  STL [R1+0xe8], R79 ;  /* 0x0000e84f01007387 */ /* 0x0001e20000100800 */
[--C-:B------:R-:W-:Y:S02]  /*1350*/  PRMT R229, RZ, 0x5410, R38.reuse ;  /* 0x00005410ffe57816 */ /* 0x100fe40000000026 */
[----:B----4-:R-:W-:Y:S01]  /*1360*/  PRMT R78, RZ, 0x5410, R81 ;  /* 0x00005410ff4e7816 */ /* 0x010fe20000000051 */
[----:B------:R1:W-:Y:S01]  /*1370*/  STL [R1+0xd8], R77 ;  /* 0x0000d84d01007387 */ /* 0x0003e20000100800 */
[----:B------:R-:W-:-:S02]  /*1380*/  PRMT R225, RZ, 0x7610, R38 ;  /* 0x00007610ffe17816 */ /* 0x000fc40000000026 */
[--C-:B------:R-:W-:Y:S01]  /*1390*/  PRMT R221, RZ, 0x5410, R39.reuse ;  /* 0x00005410ffdd7816 */ /* 0x100fe20000000027 */
        /* <DEDUP_REMOVED lines=16> */
[----:B------:R-:W-:Y:S01]  /*14a0*/  STL [R1+0x88], R79 ;  /* 0x0000884f01007387 */ /* 0x000fe20000100800 */
[--C-:B------:R-:W-:Y:S02]  /*14b0*/  PRMT R191, RZ, 0x5410, R31.reuse ;  /* 0x00005410ffbf7816 */ /* 0x100fe4000000001f */
[--C-:B----4-:R-:W-:Y:S01]  /*14c0*/  PRMT R78, RZ, 0x5410, R72.reuse ;  /* 0x00005410ff4e7816 */ /* 0x110fe20000000048 */
        /* <DEDUP_REMOVED lines=38> */
[----:B------:R-:W-:Y:S01]  /*1730*/  PRMT R70, RZ, 0x7610, R70 ;  /* 0x00007610ff467816 */ /* 0x000fe20000000046 */
[----:B------:R-:W-:Y:S01]  /*1740*/  STL [R1+0x50], R72 ;  /* 0x0000504801007387 */ /* 0x000fe20000100800 */
[----:B------:R-:W-:Y:S02]  /*1750*/  IADD3 R49, R76, R49, RZ ;  /* 0x000000314c317210 */ /* 0x000fe40007ffe0ff */
[--C-:B------:R-:W-:Y:S01]  /*1760*/  PRMT R182, RZ, 0x5410, R4.reuse ;  /* 0x00005410ffb67816 */ /* 0x100fe20000000004 */
[----:B------:R0:W-:Y:S01]  /*1770*/  STL [R1+0x40], R68 ;  /* 0x0000404401007387 */ /* 0x0001e20000100800 */
[----:B------:R-:W-:Y:S02]  /*1780*/  PRMT R178, RZ, 0x7610, R4 ;  /* 0x00007610ffb27816 */ /* 0x000fe40000000004 */
[--C-:B------:R-:W-:Y:S01]  /*1790*/  PRMT R174, RZ, 0x5410, R5.reuse ;  /* 0x00005410ffae7816 */ /* 0x100fe20000000005 */
        /* <DEDUP_REMOVED lines=11> */
[----:B------:R1:W-:Y:S01]  /*1850*/  STL [R1], R69 ;  /* 0x0000004501007387 */ /* 0x0003e20000100800 */
        /* <DEDUP_REMOVED lines=9> */
[----:B------:R-:W-:Y:S01]  /*18f0*/  PRMT R168, RZ, 0x7610, R13 ;  /* 0x00007610ffa87816 */ /* 0x000fe2000000000d */
        /* <DEDUP_REMOVED lines=8> */
[----:B------:R-:W-:Y:S01]  /*1980*/  STL [R1+0x2c], R68 ;  /* 0x00002c4401007387 */ /* 0x000fe20000100800 */
[--C-:B------:R-:W-:Y:S02]  /*1990*/  PRMT R20, RZ, 0x5410, R24.reuse ;  /* 0x00005410ff147816 */ /* 0x100fe40000000018 */
[----:B-1----:R-:W-:Y:S01]  /*19a0*/  PRMT R64, RZ, 0x5410, R67 ;  /* 0x00005410ff407816 */ /* 0x002fe20000000043 */
[----:B------:R0:W-:Y:S01]  /*19b0*/  STL [R1+0x1c], R65 ;  /* 0x00001c4101007387 */ /* 0x0001e20000100800 */
[----:B------:R-:W-:-:S02]  /*19c0*/  PRMT R21, RZ, 0x7610, R24 ;  /* 0x00007610ff157816 */ /* 0x000fc40000000018 */
[--C-:B------:R-:W-:Y:S01]  /*19d0*/  PRMT R22, RZ, 0x5410, R25.reuse ;  /* 0x00005410ff167816 */ /* 0x100fe20000000019 */
[----:B------:R1:W-:Y:S01]  /*19e0*/  STL [R1+0xc], R64 ;  /* 0x00000c4001007387 */ /* 0x0003e20000100800 */
[----:B------:R-:W-:Y:S02]  /*19f0*/  PRMT R23, RZ, 0x7610, R25 ;  /* 0x00007610ff177816 */ /* 0x000fe40000000019 */
[--C-:B------:R-:W-:Y:S01]  /*1a00*/  PRMT R28, RZ, 0x5410, R32.reuse ;  /* 0x00005410ff1c7816 */ /* 0x100fe20000000020 */
[----:B------:R-:W-:Y:S01]  /*1a10*/  STL [R1+0x68], R66 ;  /* 0x0000684201007387 */ /* 0x000fe20000100800 */
[----:B------:R-:W-:Y:S02]  /*1a20*/  PRMT R29, RZ, 0x7610, R32 ;  /* 0x00007610ff1d7816 */ /* 0x000fe40000000020 */
[----:B0-----:R-:W-:Y:S02]  /*1a30*/  PRMT R65, RZ, 0x5410, R61 ;  /* 0x00005410ff417816 */ /* 0x001fe4000000003d */
[----:B------:R-:W-:-:S02]  /*1a40*/  PRMT R30, RZ, 0x5410, R33 ;  /* 0x00005410ff1e7816 */ /* 0x000fc40000000021 */
[----:B-1----:R-:W-:Y:S02]  /*1a50*/  PRMT R64, RZ, 0x7610, R60 ;  /* 0x00007610ff407816 */ /* 0x002fe4000000003c */
[----:B------:R-:W-:Y:S02]  /*1a60*/  PRMT R60, RZ, 0x7610, R61 ;  /* 0x00007610ff3c7816 */ /* 0x000fe4000000003d */
[----:B------:R-:W-:Y:S01]  /*1a70*/  PRMT R61, RZ, 0x7610, R62 ;  /* 0x00007610ff3d7816 */ /* 0x000fe2000000003e */
[----:B------:R0:W-:Y:S01]  /*1a80*/  STL [R1+0x58], R64 ;  /* 0x0000584001007387 */ /* 0x0001e20000100800 */
[----:B------:R-:W-:Y:S02]  /*1a90*/  PRMT R31, RZ, 0x7610, R33 ;  /* 0x00007610ff1f7816 */ /* 0x000fe40000000021 */
[--C-:B------:R-:W-:Y:S01]  /*1aa0*/  PRMT R36, RZ, 0x5410, R40.reuse ;  /* 0x00005410ff247816 */ /* 0x100fe20000000028 */
[----:B------:R-:W-:Y:S01]  /*1ab0*/  STL [R1+0x48], R65 ;  /* 0x0000484101007387 */ /* 0x000fe20000100800 */
[----:B------:R-:W-:-:S02]  /*1ac0*/  PRMT R37, RZ, 0x7610, R40 ;  /* 0x00007610ff257816 */ /* 0x000fc40000000028 */
[--C-:B------:R-:W-:Y:S01]  /*1ad0*/  PRMT R38, RZ, 0x5410, R41.reuse ;  /* 0x00005410ff267816 */ /* 0x100fe20000000029 */
[----:B------:R1:W-:Y:S01]  /*1ae0*/  STL [R1+0x38], R60 ;  /* 0x0000383c01007387 */ /* 0x0003e20000100800 */
[----:B------:R-:W-:Y:S02]  /*1af0*/  PRMT R39, RZ, 0x7610, R41 ;  /* 0x00007610ff277816 */ /* 0x000fe40000000029 */
[----:B0-----:R-:W-:Y:S02]  /*1b00*/  PRMT R64, RZ, 0x5410, R62 ;  /* 0x00005410ff407816 */ /* 0x001fe4000000003e */
[--C-:B------:R-:W-:Y:S02]  /*1b10*/  PRMT R120, RZ, 0x5410, R124.reuse ;  /* 0x00005410ff787816 */ /* 0x100fe4000000007c */
[----:B------:R-:W-:Y:S01]  /*1b20*/  PRMT R121, RZ, 0x7610, R124 ;  /* 0x00007610ff797816 */ /* 0x000fe2000000007c */
[----:B------:R2:W-:Y:S01]  /*1b30*/  STL [R1+0x28], R64 ;  /* 0x0000284001007387 */ /* 0x0005e20000100800 */
[----:B------:R-:W-:-:S02]  /*1b40*/  PRMT R122, RZ, 0x5410, R125 ;  /* 0x00005410ff7a7816 */ /* 0x000fc4000000007d */
[----:B-1----:R-:W-:Y:S01]  /*1b50*/  PRMT R60, RZ, 0x5410, R63 ;  /* 0x00005410ff3c7816 */ /* 0x002fe2000000003f */
[----:B------:R2:W-:Y:S01]  /*1b60*/  STL [R1+0x18], R61 ;  /* 0x0000183d01007387 */ /* 0x0005e20000100800 */
[----:B------:R-:W-:Y:S02]  /*1b70*/  PRMT R123, RZ, 0x7610, R125 ;  /* 0x00007610ff7b7816 */ /* 0x000fe4000000007d */
[--C-:B------:R-:W-:Y:S01]  /*1b80*/  PRMT R128, RZ, 0x5410, R132.reuse ;  /* 0x00005410ff807816 */ /* 0x100fe20000000084 */
[----:B------:R2:W-:Y:S01]  /*1b90*/  STL [R1+0x8], R60 ;  /* 0x0000083c01007387 */ /* 0x0005e20000100800 */
        /* <DEDUP_REMOVED lines=69> */
[----:B------:R-:W-:Y:S02]  /*1ff0*/  MOV R156, 0x1 ;  /* 0x00000001009c7802 */ /* 0x000fe40000000f00 */
[--C-:B------:R-:W-:Y:S02]  /*2000*/  PRMT R153, RZ, 0x5410, R44.reuse ;  /* 0x00005410ff997816 */ /* 0x100fe4000000002c */
[----:B------:R-:W-:Y:S02]  /*2010*/  PRMT R154, RZ, 0x7610, R44 ;  /* 0x00007610ff9a7816 */ /* 0x000fe4000000002c */
[----:B------:R-:W-:Y:S02]  /*2020*/  SHF.L.U32 R157, R49, 0x3, RZ ;  /* 0x00000003319d7819 */ /* 0x000fe400000006ff */
[--C-:B------:R-:W-:Y:S02]  /*2030*/  PRMT R158, RZ, 0x5410, R45.reuse ;  /* 0x00005410ff9e7816 */ /* 0x100fe4000000002d */
[----:B------:R-:W-:-:S02]  /*2040*/  PRMT R160, RZ, 0x7610, R45 ;  /* 0x00007610ffa07816 */ /* 0x000fc4000000002d */
[--C-:B------:R-:W-:Y:S02]  /*2050*/  PRMT R159, RZ, 0x5410, R46.reuse ;  /* 0x00005410ff9f7816 */ /* 0x100fe4000000002e */
[----:B------:R-:W-:Y:S02]  /*2060*/  PRMT R162, RZ, 0x7610, R46 ;  /* 0x00007610ffa27816 */ /* 0x000fe4000000002e */
[--C-:B------:R-:W-:Y:S02]  /*2070*/  PRMT R161, RZ, 0x5410, R47.reuse ;  /* 0x00005410ffa17816 */ /* 0x100fe4000000002f */
[----:B--23--:R-:W-:Y:S02]  /*2080*/  PRMT R163, RZ, 0x7610, R47 ;  /* 0x00007610ffa37816 */ /* 0x00cfe4000000002f */
.L_x_14347:
        /* <DEDUP_REMOVED lines=8> */
[----:B------:R-:W-:Y:S01]  /*2110*/  HFMA2.MMA R60, -RZ, RZ, 0, 9.5367431640625e-07 ;  /* 0x00000010ff3c7435 */ /* 0x000fe200000001ff */
[----:B------:R-:W-:-:S04]  /*2120*/  ISETP.NE.U32.AND P1, PT, RZ, c[0x0][0x178], PT ;  /* 0x00005e00ff007a0c */ /* 0x000fc80003f25070 */
[----:B------:R-:W-:-:S05]  /*2130*/  ISETP.NE.AND.EX P1, PT, RZ, c[0x0][0x17c], PT, P1 ;  /* 0x00005f00ff007a0c */ /* 0x000fca0003f25310 */
[----:B------:R-:W-:-:S06]  /*2140*/  IMAD.WIDE.U32 R60, R166, R60, c[0x0][0x170] ;  /* 0x00005c00a63c7625 */ /* 0x000fcc00078e003c */
[----:B------:R-:W2:Y:S02]  /*2150*/  LDG.E.128 R60, [R60.64] ;  /* 0x000000043c3c7981 */ /* 0x000ea4000c1e1d00 */
[----:B------:R-:W-:-:S04]  /*2160*/  @P1 LEA R56, P2, R166, c[0x0][0x178], 0x4 ;  /* 0x00005e00a6381a11 */ /* 0x000fc800078420ff */
[----:B------:R-:W-:-:S05]  /*2170*/  @P1 LEA.HI.X R57, R166, c[0x0][0x17c], RZ, 0x4, P2 ;  /* 0x00005f00a6391a11 */ /* 0x000fca00010f24ff */
[----:B------:R0:W5:Y:S01]  /*2180*/  @P1 LDG.E.128 R44, [R56.64] ;  /* 0x00000004382c1981 */ /* 0x000162000c1e1d00 */
[----:B------:R-:W-:-:S04]  /*2190*/  ISETP.NE.U32.AND P1, PT, RZ, c[0x0][0x180], PT ;  /* 0x00006000ff007a0c */ /* 0x000fc80003f25070 */
[----:B------:R-:W-:-:S13]  /*21a0*/  ISETP.NE.AND.EX P1, PT, RZ, c[0x0][0x184], PT, P1 ;  /* 0x00006100ff007a0c */ /* 0x000fda0003f25310 */
[----:B0-----:R-:W-:-:S04]  /*21b0*/  @P1 LEA R56, P2, R166, c[0x0][0x180], 0x5 ;  /* 0x00006000a6381a11 */ /* 0x001fc800078428ff */
[----:B------:R-:W-:Y:S02]  /*21c0*/  @P1 LEA.HI.X R57, R166, c[0x0][0x184], RZ, 0x5, P2 ;  /* 0x00006100a6391a11 */ /* 0x000fe400010f2cff */
[----:B------:R-:W-:-:S03]  /*21d0*/  ISETP.NE.U32.AND P2, PT, RZ, c[0x0][0x178], PT ;  /* 0x00005e00ff007a0c */ /* 0x000fc60003f45070 */
[----:B------:R2:W5:Y:S01]  /*21e0*/  @P1 LDG.E.128 R48, [R56.64] ;  /* 0x0000000438301981 */ /* 0x000562000c1e1d00 */
[----:B------:R-:W-:-:S03]  /*21f0*/  ISETP.NE.AND.EX P2, PT, RZ, c[0x0][0x17c], PT, P2 ;  /* 0x00005f00ff007a0c */ /* 0x000fc60003f45320 */
[----:B------:R2:W5:Y:S02]  /*2200*/  @P1 LDG.E.128 R52, [R56.64+0x10] ;  /* 0x0000100438341981 */ /* 0x000564000c1e1d00 */
[----:B--2---:R-:W-:-:S08]  /*2210*/  PRMT R56, RZ, 0x5410, R60 ;  /* 0x00005410ff387816 */ /* 0x004fd0000000003c */
[----:B------:R-:W-:Y:S05]  /*2220*/  @P2 BRA `(.L_x_14206) ;  /* 0x0000003000002947 */ /* 0x000fea0003800000 */
[----:B------:R-:W-:Y:S05]  /*2230*/  @!P1 BRA `(.L_x_14207) ;  /* 0x0000005000009947 */ /* 0x000fea0003800000 */
[----:B-----5:R-:W-:Y:S01]  /*2240*/  FADD.FTZ R56, R48, R56 ;  /* 0x0000003830387221 */ /* 0x020fe20000010000 */
[----:B------:R-:W-:Y:S05]  /*2250*/  BRA `(.L_x_14207) ;  /* 0x0000003000007947 */ /* 0x000fea0003800000 */
.L_x_14206:
[----:B-----5:R-:W-:-:S05]  /*2260*/  PRMT R57, RZ, 0x5410, R44 ;  /* 0x00005410ff397816 */ /* 0x020fca000000002c */
[----:B------:R-:W-:-:S04]  /*2270*/  FADD.FTZ R56, R57, R56 ;  /* 0x0000003839387221 */ /* 0x000fc80000010000 */
[----:B------:R-:W-:Y:S02]  /*2280*/  @P1 FADD.FTZ R56, R48, R56 ;  /* 0x0000003830381221 */ /* 0x000fe40000010000 */
.L_x_14207:
[----:B------:R-:W-:Y:S01]  /*2290*/  PRMT R57, RZ, 0x7610, R60 ;  /* 0x00007610ff397816 */ /* 0x000fe2000000003c */
[----:B------:R-:W-:Y:S05]  /*22a0*/  @P2 BRA `(.L_x_14208) ;  /* 0x0000003000002947 */ /* 0x000fea0003800000 */
[----:B------:R-:W-:Y:S05]  /*22b0*/  @!P1 BRA `(.L_x_14209) ;  /* 0x0000005000009947 */ /* 0x000fea0003800000 */
[----:B-----5:R-:W-:Y:S01]  /*22c0*/  FADD.FTZ R57, R49, R57 ;  /* 0x0000003931397221 */ /* 0x020fe20000010000 */
[----:B------:R-:W-:Y:S05]  /*22d0*/  BRA `(.L_x_14209) ;  /* 0x0000003000007947 */ /* 0x000fea0003800000 */
.L_x_14208:
[----:B-----5:R-:W-:-:S05]  /*22e0*/  PRMT R58, RZ, 0x7610, R44 ;  /* 0x00007610ff3a7816 */ /* 0x020fca000000002c */
[----:B------:R-:W-:-:S04]  /*22f0*/  FADD.FTZ R57, R58, R57 ;  /* 0x000000393a397221 */ /* 0x000fc80000010000 */
[----:B------:R-:W-:Y:S02]  /*2300*/  @P1 FADD.FTZ R57, R49, R57 ;  /* 0x0000003931391221 */ /* 0x000fe40000010000 */
.L_x_14209:
[----:B------:R-:W-:Y:S01]  /*2310*/  PRMT R58, RZ, 0x5410, R61 ;  /* 0x00005410ff3a7816 */ /* 0x000fe2000000003d */
[----:B------:R-:W-:Y:S05]  /*2320*/  @P2 BRA `(.L_x_14210) ;  /* 0x0000003000002947 */ /* 0x000fea0003800000 */
[----:B------:R-:W-:Y:S05]  /*2330*/  @!P1 BRA `(.L_x_14211) ;  /* 0x0000005000009947 */ /* 0x000fea0003800000 */
[----:B-----5:R-:W-:Y:S01]  /*2340*/  FADD.FTZ R58, R50, R58 ;  /* 0x0000003a323a7221 */ /* 0x020fe20000010000 */
[----:B------:R-:W-:Y:S05]  /*2350*/  BRA `(.L_x_14211) ;  /* 0x0000003000007947 */ /* 0x000fea0003800000 */
.L_x_14210:
[----:B-----5:R-:W-:-:S05]  /*2360*/  PRMT R59, RZ, 0x5410, R45 ;  /* 0x00005410ff3b7816 */ /* 0x020fca000000002d */
[----:B------:R-:W-:-:S04]  /*2370*/  FADD.FTZ R58, R59, R58 ;  /* 0x0000003a3b3a7221 */ /* 0x000fc80000010000 */
[----:B------:R-:W-:Y:S02]  /*2380*/  @P1 FADD.FTZ R58, R50, R58 ;  /* 0x0000003a323a1221 */ /* 0x000fe40000010000 */
.L_x_14211:
[----:B------:R-:W-:Y:S01]  /*2390*/  PRMT R59, RZ, 0x7610, R61 ;  /* 0x00007610ff3b7816 */ /* 0x000fe2000000003d */
[----:B------:R-:W-:Y:S05]  /*23a0*/  @P2 BRA `(.L_x_14212) ;  /* 0x0000003000002947 */ /* 0x000fea0003800000 */
[----:B------:R-:W-:Y:S05]  /*23b0*/  @!P1 BRA `(.L_x_14213) ;  /* 0x0000005000009947 */ /* 0x000fea0003800000 */
[----:B-----5:R-:W-:Y:S01]  /*23c0*/  FADD.FTZ R59, R51, R59 ;  /* 0x0000003b333b7221 */ /* 0x020fe20000010000 */
[----:B------:R-:W-:Y:S05]  /*23d0*/  BRA `(.L_x_14213) ;  /* 0x0000003000007947 */ /* 0x000fea0003800000 */
.L_x_14212:
[----:B-----5:R-:W-:-:S05]  /*23e0*/  PRMT R60, RZ, 0x7610, R45 ;  /* 0x00007610ff3c7816 */ /* 0x020fca000000002d */
[----:B------:R-:W-:-:S04]  /*23f0*/  FADD.FTZ R59, R60, R59 ;  /* 0x0000003b3c3b7221 */ /* 0x000fc80000010000 */
[----:B------:R-:W-:Y:S02]  /*2400*/  @P1 FADD.FTZ R59, R51, R59 ;  /* 0x0000003b333b1221 */ /* 0x000fe40000010000 */
.L_x_14213:
[----:B------:R-:W-:Y:S01]  /*2410*/  PRMT R60, RZ, 0x5410, R62 ;  /* 0x00005410ff3c7816 */ /* 0x000fe2000000003e */
[----:B------:R-:W-:Y:S05]  /*2420*/  @P2 BRA `(.L_x_14214) ;  /* 0x0000003000002947 */ /* 0x000fea0003800000 */
[----:B------:R-:W-:Y:S05]  /*2430*/  @!P1 BRA `(.L_x_14215) ;  /* 0x0000005000009947 */ /* 0x000fea0003800000 */
[----:B-----5:R-:W-:Y:S01]  /*2440*/  FADD.FTZ R60, R52, R60 ;  /* 0x0000003c343c7221 */ /* 0x020fe20000010000 */
[----:B------:R-:W-:Y:S05]  /*2450*/  BRA `(.L_x_14215) ;  /* 0x0000003000007947 */ /* 0x000fea0003800000 */
.L_x_14214:
[----:B-----5:R-:W-:-:S05]  /*2460*/  PRMT R61, RZ, 0x5410, R46 ;  /* 0x00005410ff3d7816 */ /* 0x020fca000000002e */
[----:B------:R-:W-:-:S04]  /*2470*/  FADD.FTZ R60, R61, R60 ;  /* 0x0000003c3d3c7221 */ /* 0x000fc80000010000 */
[----:B------:R-:W-:Y:S02]  /*2480*/  @P1 FADD.FTZ R60, R52, R60 ;  /* 0x0000003c343c1221 */ /* 0x000fe40000010000 */
.L_x_14215:
[----:B------:R-:W-:Y:S01]  /*2490*/  PRMT R61, RZ, 0x7610, R62 ;  /* 0x00007610ff3d7816 */ /* 0x000fe2000000003e */
[----:B------:R-:W-:Y:S05]  /*24a0*/  @P2 BRA `(.L_x_14216) ;  /* 0x0000003000002947 */ /* 0x000fea0003800000 */
[----:B------:R-:W-:Y:S05]  /*24b0*/  @!P1 BRA `(.L_x_14217) ;  /* 0x0000005000009947 */ /* 0x000fea0003800000 */
[----:B-----5:R-:W-:Y:S01]  /*24c0*/  FADD.FTZ R61, R53, R61 ;  /* 0x0000003d353d7221 */ /* 0x020fe20000010000 */
[----:B------:R-:W-:Y:S05]  /*24d0*/  BRA `(.L_x_14217) ;  /* 0x0000003000007947 */ /* 0x000fea0003800000 */
.L_x_14216:
[----:B-----5:R-:W-:-:S05]  /*24e0*/  PRMT R62, RZ, 0x7610, R46 ;  /* 0x00007610ff3e7816 */ /* 0x020fca000000002e */
[----:B------:R-:W-:-:S04]  /*24f0*/  FADD.FTZ R61, R62, R61 ;  /* 0x0000003d3e3d7221 */ /* 0x000fc80000010000 */
[----:B------:R-:W-:Y:S02]  /*2500*/  @P1 FADD.FTZ R61, R53, R61 ;  /* 0x0000003d353d1221 */ /* 0x000fe40000010000 */
.L_x_14217:
[----:B------:R-:W-:Y:S01]  /*2510*/  PRMT R62, RZ, 0x5410, R63 ;  /* 0x00005410ff3e7816 */ /* 0x000fe2000000003f */
[----:B------:R-:W-:Y:S05]  /*2520*/  @P2 BRA `(.L_x_14218) ;  /* 0x0000003000002947 */ /* 0x000fea0003800000 */
[----:B------:R-:W-:Y:S05]  /*2530*/  @!P1 BRA `(.L_x_14219) ;  /* 0x0000005000009947 */ /* 0x000fea0003800000 */
[----:B-----5:R-:W-:Y:S01]  /*2540*/  FADD.FTZ R62, R54, R62 ;  /* 0x0000003e363e7221 */ /* 0x020fe20000010000 */
[----:B------:R-:W-:Y:S05]  /*2550*/  BRA `(.L_x_14219) ;  /* 0x0000003000007947 */ /* 0x000fea0003800000 */
.L_x_14218:
[----:B-----5:R-:W-:-:S05]  /*2560*/  PRMT R112, RZ, 0x5410, R47 ;  /* 0x00005410ff707816 */ /* 0x020fca000000002f */
[----:B------:R-:W-:-:S04]  /*2570*/  FADD.FTZ R62, R112, R62 ;  /* 0x0000003e703e7221 */ /* 0x000fc80000010000 */
[----:B------:R-:W-:Y:S02]  /*2580*/  @P1 FADD.FTZ R62, R54, R62 ;  /* 0x0000003e363e1221 */ /* 0x000fe40000010000 */
.L_x_14219:
[----:B------:R-:W-:Y:S01]  /*2590*/  PRMT R63, RZ, 0x7610, R63 ;  /* 0x00007610ff3f7816 */ /* 0x000fe2000000003f */
[----:B------:R-:W-:Y:S05]  /*25a0*/  @P2 BRA `(.L_x_14220) ;  /* 0x0000003000002947 */ /* 0x000fea0003800000 */
[----:B------:R-:W-:Y:S05]  /*25b0*/  @!P1 BRA `(.L_x_14221) ;  /* 0x0000005000009947 */ /* 0x000fea0003800000 */
[----:B-----5:R-:W-:Y:S01]  /*25c0*/  FADD.FTZ R63, R55, R63 ;  /* 0x0000003f373f7221 */ /* 0x020fe20000010000 */
[----:B------:R-:W-:Y:S05]  /*25d0*/  BRA `(.L_x_14221) ;  /* 0x0000003000007947 */ /* 0x000fea0003800000 */
.L_x_14220:
[----:B-----5:R-:W-:-:S05]  /*25e0*/  PRMT R112, RZ, 0x7610, R47 ;  /* 0x00007610ff707816 */ /* 0x020fca000000002f */
[----:B------:R-:W-:-:S04]  /*25f0*/  FADD.FTZ R63, R112, R63 ;  /* 0x0000003f703f7221 */ /* 0x000fc80000010000 */
[----:B------:R-:W-:Y:S02]  /*2600*/  @P1 FADD.FTZ R63, R55, R63 ;  /* 0x0000003f373f1221 */ /* 0x000fe40000010000 */
.L_x_14221:
[C---:B------:R-:W-:Y:S02]  /*2610*/  LEA R112, P1, R166.reuse, c[0x0][0x188], 0x5 ;  /* 0x00006200a6707a11 */ /* 0x040fe400078228ff */
[C---:B------:R-:W-:Y:S02]  /*2620*/  IADD3 R114, R166.reuse, 0x80, RZ ;  /* 0x00000080a6727810 */ /* 0x040fe40007ffe0ff */
[----:B------:R-:W-:-:S05]  /*2630*/  LEA.HI.X R113, R166, c[0x0][0x18c], RZ, 0x5, P1 ;  /* 0x00006300a6717a11 */ /* 0x000fca00008f2cff */
[----:B------:R0:W-:Y:S04]  /*2640*/  STG.E.128 [R112.64], R56 ;  /* 0x0000003870007986 */ /* 0x0001e8000c101d04 */
[----:B------:R0:W-:Y:S02]  /*2650*/  STG.E.128 [R112.64+0x10], R60 ;  /* 0x0000103c70007986 */ /* 0x0001e4000c101d04 */
.L_x_14205:
[----:B------:R-:W-:Y:S05]  /*2660*/  BSYNC B0 ;  /* 0x0000000000007941 */ /* 0x000fea0003800000 */
.L_x_14204:
[----:B------:R-:W-:Y:S01]  /*2670*/  ISETP.GE.U32.AND P1, PT, R2, 0x100, PT ;  /* 0x000001000200780c */ /* 0x000fe20003f26070 */
[----:B------:R-:W-:-:S12]  /*2680*/  BSSY B0, `(.L_x_14222) ;  /* 0x0000057000007945 */ /* 0x000fd80003800000 */
[----:B------:R-:W-:Y:S05]  /*2690*/  @!P1 BRA `(.L_x_14223) ;  /* 0x0000055000009947 */ /* 0x000fea0003800000 */
[----:B------:R-:W-:Y:S02]  /*26a0*/  MOV R68, 0x10 ;  /* 0x0000001000447802 */ /* 0x000fe40000000f00 */
[----:B------:R-:W-:-:S03]  /*26b0*/  ISETP.NE.U32.AND P1, PT, RZ, c[0x0][0x178], PT ;  /* 0x00005e00ff007a0c */ /* 0x000fc60003f25070 */
[----:B------:R-:W-:Y:S01]  /*26c0*/  IMAD.WIDE.U32 R68, R114, R68, c[0x0][0x170] ;  /* 0x00005c0072447625 */ /* 0x000fe200078e0044 */
[----:B------:R-:W-:-:S05]  /*26d0*/  ISETP.NE.AND.EX P1, PT, RZ, c[0x0][0x17c], PT, P1 ;  /* 0x00005f00ff007a0c */ /* 0x000fca0003f25310 */
[----:B------:R-:W2:Y:S08]  /*26e0*/  LDG.E.128 R68, [R68.64] ;  /* 0x0000000444447981 */ /* 0x000eb0000c1e1d00 */
[----:B------:R-:W-:-:S04]  /*26f0*/  @P1 LEA R64, P2, R114, c[0x0][0x178], 0x4 ;  /* 0x00005e0072401a11 */ /* 0x000fc800078420ff */
[----:B------:R-:W-:-:S05]  /*2700*/  @P1 LEA.HI.X R65, R114, c[0x0][0x17c], RZ, 0x4, P2 ;  /* 0x00005f0072411a11 */ /* 0x000fca00010f24ff */
[----:B-----5:R1:W5:Y:S01]  /*2710*/  @P1 LDG.E.128 R44, [R64.64] ;  /* 0x00000004402c1981 */ /* 0x020362000c1e1d00 */
[----:B------:R-:W-:-:S04]  /*2720*/  ISETP.NE.U32.AND P1, PT, RZ, c[0x0][0x180], PT ;  /* 0x00006000ff007a0c */ /* 0x000fc80003f25070 */
[----:B------:R-:W-:-:S13]  /*2730*/  ISETP.NE.AND.EX P1, PT, RZ, c[0x0][0x184], PT, P1 ;  /* 0x00006100ff007a0c */ /* 0x000fda0003f25310 */
[----:B-1----:R-:W-:-:S04]  /*2740*/  @P1 LEA R64, P2, R114, c[0x0][0x180], 0x5 ;  /* 0x0000600072401a11 */ /* 0x002fc800078428ff */
        /* <DEDUP_REMOVED lines=10> */
.L_x_14224:
[----:B-----5:R-:W-:-:S05]  /*27f0*/  PRMT R65, RZ, 0x5410, R44 ;  /* 0x00005410ff417816 */ /* 0x020fca000000002c */
[----:B------:R-:W-:-:S04]  /*2800*/  FADD.FTZ R64, R65, R64 ;  /* 0x0000004041407221 */ /* 0x000fc80000010000 */
[----:B------:R-:W-:Y:S02]  /*2810*/  @P1 FADD.FTZ R64, R48, R64 ;  /* 0x0000004030401221 */ /* 0x000fe40000010000 */
.L_x_14225:
[----:B------:R-:W-:Y:S01]  /*2820*/  PRMT R65, RZ, 0x7610, R68 ;  /* 0x00007610ff417816 */ /* 0x000fe20000000044 */
[----:B------:R-:W-:Y:S05]  /*2830*/  @P2 BRA `(.L_x_14226) ;  /* 0x0000003000002947 */ /* 0x000fea0003800000 */
[----:B------:R-:W-:Y:S05]  /*2840*/  @!P1 BRA `(.L_x_14227) ;  /* 0x0000005000009947 */ /* 0x000fea0003800000 */
[----:B-----5:R-:W-:Y:S01]  /*2850*/  FADD.FTZ R65, R49, R65 ;  /* 0x0000004131417221 */ /* 0x020fe20000010000 */
[----:B------:R-:W-:Y:S05]  /*2860*/  BRA `(.L_x_14227) ;  /* 0x0000003000007947 */ /* 0x000fea0003800000 */
.L_x_14226:
[----:B-----5:R-:W-:-:S05]  /*2870*/  PRMT R66, RZ, 0x7610, R44 ;  /* 0x00007610ff427816 */ /* 0x020fca000000002c */
[----:B------:R-:W-:-:S04]  /*2880*/  FADD.FTZ R65, R66, R65 ;  /* 0x0000004142417221 */ /* 0x000fc80000010000 */
[----:B------:R-:W-:Y:S02]  /*2890*/  @P1 FADD.FTZ R65, R49, R65 ;  /* 0x0000004131411221 */ /* 0x000fe40000010000 */
.L_x_14227:
[----:B------:R-:W-:Y:S01]  /*28a0*/  PRMT R66, RZ, 0x5410, R69 ;  /* 0x00005410ff427816 */ /* 0x000fe20000000045 */
[----:B------:R-:W-:Y:S05]  /*28b0*/  @P2 BRA `(.L_x_14228) ;  /* 0x0000003000002947 */ /* 0x000fea0003800000 */
[----:B------:R-:W-:Y:S05]  /*28c0*/  @!P1 BRA `(.L_x_14229) ;  /* 0x0000005000009947 */ /* 0x000fea0003800000 */
[----:B-----5:R-:W-:Y:S01]  /*28d0*/  FADD.FTZ R66, R50, R66 ;  /* 0x0000004232427221 */ /* 0x020fe20000010000 */
[----:B------:R-:W-:Y:S05]  /*28e0*/  BRA `(.L_x_14229) ;  /* 0x0000003000007947 */ /* 0x000fea0003800000 */
.L_x_14228:
[----:B-----5:R-:W-:-:S05]  /*28f0*/  PRMT R67, RZ, 0x5410, R45 ;  /* 0x00005410ff437816 */ /* 0x020fca000000002d */
[----:B------:R-:W-:-:S04]  /*2900*/  FADD.FTZ R66, R67, R66 ;  /* 0x0000004243427221 */ /* 0x000fc80000010000 */
[----:B------:R-:W-:Y:S02]  /*2910*/  @P1 FADD.FTZ R66, R50, R66 ;  /* 0x0000004232421221 */ /* 0x000fe40000010000 */
.L_x_14229:
[----:B------:R-:W-:Y:S01]  /*2920*/  PRMT R67, RZ, 0x7610, R69 ;  /* 0x00007610ff437816 */ /* 0x000fe20000000045 */
[----:B------:R-:W-:Y:S05]  /*2930*/  @P2 BRA `(.L_x_14230) ;  /* 0x0000003000002947 */ /* 0x000fea0003800000 */
[----:B------:R-:W-:Y:S05]  /*2940*/  @!P1 BRA `(.L_x_14231) ;  /* 0x0000005000009947 */ /* 0x000fea0003800000 */
[----:B-----5:R-:W-:Y:S01]  /*2950*/  FADD.FTZ R67, R51, R67 ;  /* 0x0000004333437221 */ /* 0x020fe20000010000 */
[----:B------:R-:W-:Y:S05]  /*2960*/  BRA `(.L_x_14231) ;  /* 0x0000003000007947 */ /* 0x000fea0003800000 */
.L_x_14230:
[----:B-----5:R-:W-:-:S05]  /*2970*/  PRMT R68, RZ, 0x7610, R45 ;  /* 0x00007610ff447816 */ /* 0x020fca000000002d */
[----:B------:R-:W-:-:S04]  /*2980*/  FADD.FTZ R67, R68, R67 ;  /* 0x0000004344437221 */ /* 0x000fc80000010000 */
[----:B------:R-:W-:Y:S02]  /*2990*/  @P1 FADD.FTZ R67, R51, R67 ;  /* 0x0000004333431221 */ /* 0x000fe40000010000 */
.L_x_14231:
[----:B------:R-:W-:Y:S01]  /*29a0*/  PRMT R68, RZ, 0x5410, R70 ;  /* 0x00005410ff447816 */ /* 0x000fe20000000046 */
[----:B------:R-:W-:Y:S05]  /*29b0*/  @P2 BRA `(.L_x_14232) ;  /* 0x0000003000002947 */ /* 0x000fea0003800000 */
[----:B------:R-:W-:Y:S05]  /*29c0*/  @!P1 BRA `(.L_x_14233) ;  /* 0x0000005000009947 */ /* 0x000fea0003800000 */
[----:B-----5:R-:W-:Y:S01]  /*29d0*/  FADD.FTZ R68, R52, R68 ;  /* 0x0000004434447221 */ /* 0x020fe20000010000 */
[----:B------:R-:W-:Y:S05]  /*29e0*/  BRA `(.L_x_14233) ;  /* 0x0000003000007947 */ /* 0x000fea0003800000 */
.L_x_14232:
[----:B-----5:R-:W-:-:S05]  /*29f0*/  PRMT R69, RZ, 0x5410, R46 ;  /* 0x00005410ff457816 */ /* 0x020fca000000002e */
[----:B------:R-:W-:-:S04]  /*2a00*/  FADD.FTZ R68, R69, R68 ;  /* 0x0000004445447221 */ /* 0x000fc80000010000 */
[----:B------:R-:W-:Y:S02]  /*2a10*/  @P1 FADD.FTZ R68, R52, R68 ;  /* 0x0000004434441221 */ /* 0x000fe40000010000 */
.L_x_14233:
[----:B------:R-:W-:Y:S01]  /*2a20*/  PRMT R69, RZ, 0x7610, R70 ;  /* 0x00007610ff457816 */ /* 0x000fe20000000046 */
[----:B------:R-:W-:Y:S05]  /*2a30*/  @P2 BRA `(.L_x_14234) ;  /* 0x0000003000002947 */ /* 0x000fea0003800000 */
[----:B------:R-:W-:Y:S05]  /*2a40*/  @!P1 BRA `(.L_x_14235) ;  /* 0x0000005000009947 */ /* 0x000fea0003800000 */
[----:B-----5:R-:W-:Y:S01]  /*2a50*/  FADD.FTZ R69, R53, R69 ;  /* 0x0000004535457221 */ /* 0x020fe20000010000 */
[----:B------:R-:W-:Y:S05]  /*2a60*/  BRA `(.L_x_14235) ;  /* 0x0000003000007947 */ /* 0x000fea0003800000 */
.L_x_14234:
[----:B-----5:R-:W-:-:S05]  /*2a70*/  PRMT R70, RZ, 0x7610, R46 ;  /* 0x00007610ff467816 */ /* 0x020fca000000002e */
[----:B------:R-:W-:-:S04]  /*2a80*/  FADD.FTZ R69, R70, R69 ;  /* 0x0000004546457221 */ /* 0x000fc80000010000 */
[----:B------:R-:W-:Y:S02]  /*2a90*/  @P1 FADD.FTZ R69, R53, R69 ;  /* 0x0000004535451221 */ /* 0x000fe40000010000 */
.L_x_14235:
[----:B------:R-:W-:Y:S01]  /*2aa0*/  PRMT R70, RZ, 0x5410, R71 ;  /* 0x00005410ff467816 */ /* 0x000fe20000000047 */
[----:B------:R-:W-:Y:S05]  /*2ab0*/  @P2 BRA `(.L_x_14236) ;  /* 0x0000003000002947 */ /* 0x000fea0003800000 */
[----:B------:R-:W-:Y:S05]  /*2ac0*/  @!P1 BRA `(.L_x_14237) ;  /* 0x0000005000009947 */ /* 0x000fea0003800000 */
[----:B-----5:R-:W-:Y:S01]  /*2ad0*/  FADD.FTZ R70, R54, R70 ;  /* 0x0000004636467221 */ /* 0x020fe20000010000 */
[----:B------:R-:W-:Y:S05]  /*2ae0*/  BRA `(.L_x_14237) ;  /* 0x0000003000007947 */ /* 0x000fea0003800000 */
.L_x_14236:
[----:B0----5:R-:W-:-:S05]  /*2af0*/  PRMT R112, RZ, 0x5410, R47 ;  /* 0x00005410ff707816 */ /* 0x021fca000000002f */
[----:B------:R-:W-:-:S04]  /*2b00*/  FADD.FTZ R70, R112, R70 ;  /* 0x0000004670467221 */ /* 0x000fc80000010000 */
[----:B------:R-:W-:Y:S02]  /*2b10*/  @P1 FADD.FTZ R70, R54, R70 ;  /* 0x0000004636461221 */ /* 0x000fe40000010000 */
.L_x_14237:
[----:B------:R-:W-:Y:S01]  /*2b20*/  PRMT R71, RZ, 0x7610, R71 ;  /* 0x00007610ff477816 */ /* 0x000fe20000000047 */
[----:B------:R-:W-:Y:S05]  /*2b30*/  @P2 BRA `(.L_x_14238) ;  /* 0x0000003000002947 */ /* 0x000fea0003800000 */
[----:B------:R-:W-:Y:S05]  /*2b40*/  @!P1 BRA `(.L_x_14239) ;  /* 0x0000005000009947 */ /* 0x000fea0003800000 */
[----:B-----5:R-:W-:Y:S01]  /*2b50*/  FADD.FTZ R71, R55, R71 ;  /* 0x0000004737477221 */ /* 0x020fe20000010000 */
[----:B------:R-:W-:Y:S05]  /*2b60*/  BRA `(.L_x_14239) ;  /* 0x0000003000007947 */ /* 0x000fea0003800000 */
.L_x_14238:
[----:B0----5:R-:W-:-:S05]  /*2b70*/  PRMT R112, RZ, 0x7610, R47 ;  /* 0x00007610ff707816 */ /* 0x021fca000000002f */
[----:B------:R-:W-:-:S04]  /*2b80*/  FADD.FTZ R71, R112, R71 ;  /* 0x0000004770477221 */ /* 0x000fc80000010000 */
[----:B------:R-:W-:Y:S02]  /*2b90*/  @P1 FADD.FTZ R71, R55, R71 ;  /* 0x0000004737471221 */ /* 0x000fe40000010000 */
.L_x_14239:
[----:B0-----:R-:W-:-:S04]  /*2ba0*/  LEA R112, P1, R114, c[0x0][0x188], 0x5 ;  /* 0x0000620072707a11 */ /* 0x001fc800078228ff */
[C---:B------:R-:W-:Y:S02]  /*2bb0*/  LEA.HI.X R113, R114.reuse, c[0x0][0x18c], RZ, 0x5, P1 ;  /* 0x0000630072717a11 */ /* 0x040fe400008f2cff */
[----:B------:R-:W-:-:S03]  /*2bc0*/  IADD3 R114, R114, 0x80, RZ ;  /* 0x0000008072727810 */ /* 0x000fc60007ffe0ff */
[----:B------:R0:W-:Y:S04]  /*2bd0*/  STG.E.128 [R112.64], R64 ;  /* 0x0000004070007986 */ /* 0x0001e8000c101d04 */
[----:B------:R0:W-:Y:S02]  /*2be0*/  STG.E.128 [R112.64+0x10], R68 ;  /* 0x0000104470007986 */ /* 0x0001e4000c101d04 */
.L_x_14223:
[----:B------:R-:W-:Y:S05]  /*2bf0*/  BSYNC B0 ;  /* 0x0000000000007941 */ /* 0x000fea0003800000 */
.L_x_14222:
[----:B------:R-:W-:Y:S01]  /*2c00*/  ISETP.GE.U32.AND P1, PT, R2, 0x180, PT ;  /* 0x000001800200780c */ /* 0x000fe20003f26070 */
[----:B------:R-:W-:-:S12]  /*2c10*/  BSSY B0, `(.L_x_14240) ;  /* 0x0000057000007945 */ /* 0x000fd80003800000 */
        /* <DEDUP_REMOVED lines=22> */
.L_x_14242:
[----:B-----5:R-:W-:-:S05]  /*2d80*/  PRMT R73, RZ, 0x5410, R44 ;  /* 0x00005410ff497816 */ /* 0x020fca000000002c */
[----:B------:R-:W-:-:S04]  /*2d90*/  FADD.FTZ R72, R73, R72 ;  /* 0x0000004849487221 */ /* 0x000fc80000010000 */
[----:B------:R-:W-:Y:S02]  /*2da0*/  @P1 FADD.FTZ R72, R48, R72 ;  /* 0x0000004830481221 */ /* 0x000fe40000010000 */
.L_x_14243:
[----:B------:R-:W-:Y:S01]  /*2db0*/  PRMT R73, RZ, 0x7610, R76 ;  /* 0x00007610ff497816 */ /* 0x000fe2000000004c */
[----:B------:R-:W-:Y:S05]  /*2dc0*/  @P2 BRA `(.L_x_14244) ;  /* 0x0000003000002947 */ /* 0x000fea0003800000 */
[----:B------:R-:W-:Y:S05]  /*2dd0*/  @!P1 BRA `(.L_x_14245) ;  /* 0x0000005000009947 */ /* 0x000fea0003800000 */
[----:B-----5:R-:W-:Y:S01]  /*2de0*/  FADD.FTZ R73, R49, R73 ;  /* 0x0000004931497221 */ /* 0x020fe20000010000 */
[----:B------:R-:W-:Y:S05]  /*2df0*/  BRA `(.L_x_14245) ;  /* 0x0000003000007947 */ /* 0x000fea0003800000 */
.L_x_14244:
[----:B-----5:R-:W-:-:S05]  /*2e00*/  PRMT R74, RZ, 0x7610, R44 ;  /* 0x00007610ff4a7816 */ /* 0x020fca000000002c */
[----:B------:R-:W-:-:S04]  /*2e10*/  FADD.FTZ R73, R74, R73 ;  /* 0x000000494a497221 */ /* 0x000fc80000010000 */
[----:B------:R-:W-:Y:S02]  /*2e20*/  @P1 FADD.FTZ R73, R49, R73 ;  /* 0x0000004931491221 */ /* 0x000fe40000010000 */
.L_x_14245:
[----:B------:R-:W-:Y:S01]  /*2e30*/  PRMT R74, RZ, 0x5410, R77 ;  /* 0x00005410ff4a7816 */ /* 0x000fe2000000004d */
[----:B------:R-:W-:Y:S05]  /*2e40*/  @P2 BRA `(.L_x_14246) ;  /* 0x0000003000002947 */ /* 0x000fea0003800000 */
[----:B------:R-:W-:Y:S05]  /*2e50*/  @!P1 BRA `(.L_x_14247) ;  /* 0x0000005000009947 */ /* 0x000fea0003800000 */
[----:B-----5:R-:W-:Y:S01]  /*2e60*/  FADD.FTZ R74, R50, R74 ;  /* 0x0000004a324a7221 */ /* 0x020fe20000010000 */
[----:B------:R-:W-:Y:S05]  /*2e70*/  BRA `(.L_x_14247) ;  /* 0x0000003000007947 */ /* 0x000fea0003800000 */
.L_x_14246:
[----:B-----5:R-:W-:-:S05]  /*2e80*/  PRMT R75, RZ, 0x5410, R45 ;  /* 0x00005410ff4b7816 */ /* 0x020fca000000002d */
[----:B------:R-:W-:-:S04]  /*2e90*/  FADD.FTZ R74, R75, R74 ;  /* 0x0000004a4b4a7221 */ /* 0x000fc80000010000 */
[----:B------:R-:W-:Y:S02]  /*2ea0*/  @P1 FADD.FTZ R74, R50, R74 ;  /* 0x0000004a324a1221 */ /* 0x000fe40000010000 */
.L_x_14247:
[----:B------:R-:W-:Y:S01]  /*2eb0*/  PRMT R75, RZ, 0x7610, R77 ;  /* 0x00007610ff4b7816 */ /* 0x000fe2000000004d */
[----:B------:R-:W-:Y:S05]  /*2ec0*/  @P2 BRA `(.L_x_14248) ;  /* 0x0000003000002947 */ /* 0x000fea0003800000 */
[----:B------:R-:W-:Y:S05]  /*2ed0*/  @!P1 BRA `(.L_x_14249) ;  /* 0x0000005000009947 */ /* 0x000fea0003800000 */
[----:B-----5:R-:W-:Y:S01]  /*2ee0*/  FADD.FTZ R75, R51, R75 ;  /* 0x0000004b334b7221 */ /* 0x020fe20000010000 */
[----:B------:R-:W-:Y:S05]  /*2ef0*/  BRA `(.L_x_14249) ;  /* 0x0000003000007947 */ /* 0x000fea0003800000 */
.L_x_14248:
[----:B-----5:R-:W-:-:S05]  /*2f00*/  PRMT R76, RZ, 0x7610, R45 ;  /* 0x00007610ff4c7816 */ /* 0x020fca000000002d */
[----:B------:R-:W-:-:S04]  /*2f10*/  FADD.FTZ R75, R76, R75 ;  /* 0x0000004b4c4b7221 */ /* 0x000fc80000010000 */
[----:B------:R-:W-:Y:S02]  /*2f20*/  @P1 FADD.FTZ R75, R51, R75 ;  /* 0x0000004b334b1221 */ /* 0x000fe40000010000 */
.L_x_14249:
[----:B------:R-:W-:Y:S01]  /*2f30*/  PRMT R76, RZ, 0x5410, R78 ;  /* 0x00005410ff4c7816 */ /* 0x000fe2000000004e */
[----:B------:R-:W-:Y:S05]  /*2f40*/  @P2 BRA `(.L_x_14250) ;  /* 0x0000003000002947 */ /* 0x000fea0003800000 */
[----:B------:R-:W-:Y:S05]  /*2f50*/  @!P1 BRA `(.L_x_14251) ;  /* 0x0000005000009947 */ /* 0x000fea0003800000 */
[----:B-----5:R-:W-:Y:S01]  /*2f60*/  FADD.FTZ R76, R52, R76 ;  /* 0x0000004c344c7221 */ /* 0x020fe20000010000 */
[----:B------:R-:W-:Y:S05]  /*2f70*/  BRA `(.L_x_14251) ;  /* 0x0000003000007947 */ /* 0x000fea0003800000 */
.L_x_14250:
[----:B-----5:R-:W-:-:S05]  /*2f80*/  PRMT R77, RZ, 0x5410, R46 ;  /* 0x00005410ff4d7816 */ /* 0x020fca000000002e */
[----:B------:R-:W-:-:S04]  /*2f90*/  FADD.FTZ R76, R77, R76 ;  /* 0x0000004c4d4c7221 */ /* 0x000fc80000010000 */
[----:B------:R-:W-:Y:S02]  /*2fa0*/  @P1 FADD.FTZ R76, R52, R76 ;  /* 0x0000004c344c1221 */ /* 0x000fe40000010000 */
.L_x_14251:
[----:B------:R-:W-:Y:S01]  /*2fb0*/  PRMT R77, RZ, 0x7610, R78 ;  /* 0x00007610ff4d7816 */ /* 0x000fe2000000004e */
[----:B------:R-:W-:Y:S05]  /*2fc0*/  @P2 BRA `(.L_x_14252) ;  /* 0x0000003000002947 */ /* 0x000fea0003800000 */
[----:B------:R-:W-:Y:S05]  /*2fd0*/  @!P1 BRA `(.L_x_14253) ;  /* 0x0000005000009947 */ /* 0x000fea0003800000 */
[----:B-----5:R-:W-:Y:S01]  /*2fe0*/  FADD.FTZ R77, R53, R77 ;  /* 0x0000004d354d7221 */ /* 0x020fe20000010000 */
[----:B------:R-:W-:Y:S05]  /*2ff0*/  BRA `(.L_x_14253) ;  /* 0x0000003000007947 */ /* 0x000fea0003800000 */
.L_x_14252:
[----:B-----5:R-:W-:-:S05]  /*3000*/  PRMT R78, RZ, 0x7610, R46 ;  /* 0x00007610ff4e7816 */ /* 0x020fca000000002e */
[----:B------:R-:W-:-:S04]  /*3010*/  FADD.FTZ R77, R78, R77 ;  /* 0x0000004d4e4d7221 */ /* 0x000fc80000010000 */
[----:B------:R-:W-:Y:S02]  /*3020*/  @P1 FADD.FTZ R77, R53, R77 ;  /* 0x0000004d354d1221 */ /* 0x000fe40000010000 */
.L_x_14253:
[----:B------:R-:W-:Y:S01]  /*3030*/  PRMT R78, RZ, 0x5410, R79 ;  /* 0x00005410ff4e7816 */ /* 0x000fe2000000004f */
[----:B------:R-:W-:Y:S05]  /*3040*/  @P2 BRA `(.L_x_14254) ;  /* 0x0000003000002947 */ /* 0x000fea0003800000 */
[----:B------:R-:W-:Y:S05]  /*3050*/  @!P1 BRA `(.L_x_14255) ;  /* 0x0000005000009947 */ /* 0x000fea0003800000 */
[----:B-----5:R-:W-:Y:S01]  /*3060*/  FADD.FTZ R78, R54, R78 ;  /* 0x0000004e364e7221 */ /* 0x020fe20000010000 */
[----:B------:R-:W-:Y:S05]  /*3070*/  BRA `(.L_x_14255) ;  /* 0x0000003000007947 */ /* 0x000fea0003800000 */
.L_x_14254:
[----:B0----5:R-:W-:-:S05]  /*3080*/  PRMT R112, RZ, 0x5410, R47 ;  /* 0x00005410ff707816 */ /* 0x021fca000000002f */
[----:B------:R-:W-:-:S04]  /*3090*/  FADD.FTZ R78, R112, R78 ;  /* 0x0000004e704e7221 */ /* 0x000fc80000010000 */
[----:B------:R-:W-:Y:S02]  /*30a0*/  @P1 FADD.FTZ R78, R54, R78 ;  /* 0x0000004e364e1221 */ /* 0x000fe40000010000 */
.L_x_14255:
[----:B------:R-:W-:Y:S01]  /*30b0*/  PRMT R79, RZ, 0x7610, R79 ;  /* 0x00007610ff4f7816 */ /* 0x000fe2000000004f */
[----:B------:R-:W-:Y:S05]  /*30c0*/  @P2 BRA `(.L_x_14256) ;  /* 0x0000003000002947 */ /* 0x000fea0003800000 */
[----:B------:R-:W-:Y:S05]  /*30d0*/  @!P1 BRA `(.L_x_14257) ;  /* 0x0000005000009947 */ /* 0x000fea0003800000 */
[----:B-----5:R-:W-:Y:S01]  /*30e0*/  FADD.FTZ R79, R55, R79 ;  /* 0x0000004f374f7221 */ /* 0x020fe20000010000 */
[----:B------:R-:W-:Y:S05]  /*30f0*/  BRA `(.L_x_14257) ;  /* 0x0000003000007947 */ /* 0x000fea0003800000 */
.L_x_14256:
[----:B0----5:R-:W-:-:S05]  /*3100*/  PRMT R112, RZ, 0x7610, R47 ;  /* 0x00007610ff707816 */ /* 0x021fca000000002f */
[----:B------:R-:W-:-:S04]  /*3110*/  FADD.FTZ R79, R112, R79 ;  /* 0x0000004f704f7221 */ /* 0x000fc80000010000 */
[----:B------:R-:W-:Y:S02]  /*3120*/  @P1 FADD.FTZ R79, R55, R79 ;  /* 0x0000004f374f1221 */ /* 0x000fe40000010000 */
.L_x_14257:
[----:B0-----:R-:W-:-:S04]  /*3130*/  LEA R112, P1, R114, c[0x0][0x188], 0x5 ;  /* 0x0000620072707a11 */ /* 0x001fc800078228ff */
[C---:B------:R-:W-:Y:S02]  /*3140*/  LEA.HI.X R113, R114.reuse, c[0x0][0x18c], RZ, 0x5, P1 ;  /* 0x0000630072717a11 */ /* 0x040fe400008f2cff */
[----:B------:R-:W-:-:S03]  /*3150*/  IADD3 R114, R114, 0x80, RZ ;  /* 0x0000008072727810 */ /* 0x000fc60007ffe0ff */
[----:B------:R0:W-:Y:S04]  /*3160*/  STG.E.128 [R112.64], R72 ;  /* 0x0000004870007986 */ /* 0x0001e8000c101d04 */
[----:B------:R0:W-:Y:S02]  /*3170*/  STG.E.128 [R112.64+0x10], R76 ;  /* 0x0000104c70007986 */ /* 0x0001e4000c101d04 */
.L_x_14241:
[----:B------:R-:W-:Y:S05]  /*3180*/  BSYNC B0 ;  /* 0x0000000000007941 */ /* 0x000fea0003800000 */
.L_x_14240:
        /* <DEDUP_REMOVED lines=24> */
.L_x_14260:
[----:B-----5:R-:W-:-:S05]  /*3310*/  PRMT R81, RZ, 0x5410, R44 ;  /* 0x00005410ff517816 */ /* 0x020fca000000002c */
[----:B------:R-:W-:-:S04]  /*3320*/  FADD.FTZ R80, R81, R80 ;  /* 0x0000005051507221 */ /* 0x000fc80000010000 */
[----:B------:R-:W-:Y:S02]  /*3330*/  @P1 FADD.FTZ R80, R48, R80 ;  /* 0x0000005030501221 */ /* 0x000fe40000010000 */
.L_x_14261:
[----:B------:R-:W-:Y:S01]  /*3340*/  PRMT R81, RZ, 0x7610, R84 ;  /* 0x00007610ff517816 */ /* 0x000fe20000000054 */
[----:B------:R-:W-:Y:S05]  /*3350*/  @P2 BRA `(.L_x_14262) ;  /* 0x0000003000002947 */ /* 0x000fea0003800000 */
[----:B------:R-:W-:Y:S05]  /*3360*/  @!P1 BRA `(.L_x_14263) ;  /* 0x0000005000009947 */ /* 0x000fea0003800000 */
[----:B-----5:R-:W-:Y:S01]  /*3370*/  FADD.FTZ R81, R49, R81 ;  /* 0x0000005131517221 */ /* 0x020fe20000010000 */
[----:B------:R-:W-:Y:S05]  /*3380*/  BRA `(.L_x_14263) ;  /* 0x0000003000007947 */ /* 0x000fea0003800000 */
.L_x_14262:
[----:B-----5:R-:W-:-:S05]  /*3390*/  PRMT R82, RZ, 0x7610, R44 ;  /* 0x00007610ff527816 */ /* 0x020fca000000002c */
[----:B------:R-:W-:-:S04]  /*33a0*/  FADD.FTZ R81, R82, R81 ;  /* 0x0000005152517221 */ /* 0x000fc80000010000 */
[----:B------:R-:W-:Y:S02]  /*33b0*/  @P1 FADD.FTZ R81, R49, R81 ;  /* 0x0000005131511221 */ /* 0x000fe40000010000 */
.L_x_14263:
[----:B------:R-:W-:Y:S01]  /*33c0*/  PRMT R82, RZ, 0x5410, R85 ;  /* 0x00005410ff527816 */ /* 0x000fe20000000055 */
[----:B------:R-:W-:Y:S05]  /*33d0*/  @P2 BRA `(.L_x_14264) ;  /* 0x0000003000002947 */ /* 0x000fea0003800000 */
[----:B------:R-:W-:Y:S05]  /*33e0*/  @!P1 BRA `(.L_x_14265) ;  /* 0x0000005000009947 */ /* 0x000fea0003800000 */
[----:B-----5:R-:W-:Y:S01]  /*33f0*/  FADD.FTZ R82, R50, R82 ;  /* 0x0000005232527221 */ /* 0x020fe20000010000 */
[----:B------:R-:W-:Y:S05]  /*3400*/  BRA `(.L_x_14265) ;  /* 0x0000003000007947 */ /* 0x000fea0003800000 */
.L_x_14264:
[----:B-----5:R-:W-:-:S05]  /*3410*/  PRMT R83, RZ, 0x5410, R45 ;  /* 0x00005410ff537816 */ /* 0x020fca000000002d */
[----:B------:R-:W-:-:S04]  /*3420*/  FADD.FTZ R82, R83, R82 ;  /* 0x0000005253527221 */ /* 0x000fc80000010000 */
[----:B------:R-:W-:Y:S02]  /*3430*/  @P1 FADD.FTZ R82, R50, R82 ;  /* 0x0000005232521221 */ /* 0x000fe40000010000 */
.L_x_14265:
[----:B------:R-:W-:Y:S01]  /*3440*/  PRMT R83, RZ, 0x7610, R85 ;  /* 0x00007610ff537816 */ /* 0x000fe20000000055 */
[----:B------:R-:W-:Y:S05]  /*3450*/  @P2 BRA `(.L_x_14266) ;  /* 0x0000003000002947 */ /* 0x000fea0003800000 */
[----:B------:R-:W-:Y:S05]  /*3460*/  @!P1 BRA `(.L_x_14267) ;  /* 0x0000005000009947 */ /* 0x000fea0003800000 */
[----:B-----5:R-:W-:Y:S01]  /*3470*/  FADD.FTZ R83, R51, R83 ;  /* 0x0000005333537221 */ /* 0x020fe20000010000 */
[----:B------:R-:W-:Y:S05]  /*3480*/  BRA `(.L_x_14267) ;  /* 0x0000003000007947 */ /* 0x000fea0003800000 */
.L_x_14266:
[----:B-----5:R-:W-:-:S05]  /*3490*/  PRMT R84, RZ, 0x7610, R45 ;  /* 0x00007610ff547816 */ /* 0x020fca000000002d */
[----:B------:R-:W-:-:S04]  /*34a0*/  FADD.FTZ R83, R84, R83 ;  /* 0x0000005354537221 */ /* 0x000fc80000010000 */
[----:B------:R-:W-:Y:S02]  /*34b0*/  @P1 FADD.FTZ R83, R51, R83 ;  /* 0x0000005333531221 */ /* 0x000fe40000010000 */
.L_x_14267:
[----:B------:R-:W-:Y:S01]  /*34c0*/  PRMT R84, RZ, 0x5410, R86 ;  /* 0x00005410ff547816 */ /* 0x000fe20000000056 */
[----:B------:R-:W-:Y:S05]  /*34d0*/  @P2 BRA `(.L_x_14268) ;  /* 0x0000003000002947 */ /* 0x000fea0003800000 */
[----:B------:R-:W-:Y:S05]  /*34e0*/  @!P1 BRA `(.L_x_14269) ;  /* 0x0000005000009947 */ /* 0x000fea0003800000 */
[----:B-----5:R-:W-:Y:S01]  /*34f0*/  FADD.FTZ R84, R52, R84 ;  /* 0x0000005434547221 */ /* 0x020fe20000010000 */
[----:B------:R-:W-:Y:S05]  /*3500*/  BRA `(.L_x_14269) ;  /* 0x0000003000007947 */ /* 0x000fea0003800000 */
.L_x_14268:
[----:B-----5:R-:W-:-:S05]  /*3510*/  PRMT R85, RZ, 0x5410, R46 ;  /* 0x00005410ff557816 */ /* 0x020fca000000002e */
[----:B------:R-:W-:-:S04]  /*3520*/  FADD.FTZ R84, R85, R84 ;  /* 0x0000005455547221 */ /* 0x000fc80000010000 */
[----:B------:R-:W-:Y:S02]  /*3530*/  @P1 FADD.FTZ R84, R52, R84 ;  /* 0x0000005434541221 */ /* 0x000fe40000010000 */
.L_x_14269:
[----:B------:R-:W-:Y:S01]  /*3540*/  PRMT R85, RZ, 0x7610, R86 ;  /* 0x00007610ff557816 */ /* 0x000fe20000000056 */
[----:B------:R-:W-:Y:S05]  /*3550*/  @P2 BRA `(.L_x_14270) ;  /* 0x0000003000002947 */ /* 0x000fea0003800000 */
[----:B------:R-:W-:Y:S05]  /*3560*/  @!P1 BRA `(.L_x_14271) ;  /* 0x0000005000009947 */ /* 0x000fea0003800000 */
[----:B-----5:R-:W-:Y:S01]  /*3570*/  FADD.FTZ R85, R53, R85 ;  /* 0x0000005535557221 */ /* 0x020fe20000010000 */
[----:B------:R-:W-:Y:S05]  /*3580*/  BRA `(.L_x_14271) ;  /* 0x0000003000007947 */ /* 0x000fea0003800000 */
.L_x_14270:
[----:B-----5:R-:W-:-:S05]  /*3590*/  PRMT R86, RZ, 0x7610, R46 ;  /* 0x00007610ff567816 */ /* 0x020fca000000002e */
[----:B------:R-:W-:-:S04]  /*35a0*/  FADD.FTZ R85, R86, R85 ;  /* 0x0000005556557221 */ /* 0x000fc80000010000 */
[----:B------:R-:W-:Y:S02]  /*35b0*/  @P1 FADD.FTZ R85, R53, R85 ;  /* 0x0000005535551221 */ /* 0x000fe40000010000 */
.L_x_14271:
[----:B------:R-:W-:Y:S01]  /*35c0*/  PRMT R86, RZ, 0x5410, R87 ;  /* 0x00005410ff567816 */ /* 0x000fe20000000057 */
[----:B------:R-:W-:Y:S05]  /*35d0*/  @P2 BRA `(.L_x_14272) ;  /* 0x0000003000002947 */ /* 0x000fea0003800000 */
[----:B------:R-:W-:Y:S05]  /*35e0*/  @!P1 BRA `(.L_x_14273) ;  /* 0x0000005000009947 */ /* 0x000fea0003800000 */
[----:B-----5:R-:W-:Y:S01]  /*35f0*/  FADD.FTZ R86, R54, R86 ;  /* 0x0000005636567221 */ /* 0x020fe20000010000 */
[----:B------:R-:W-:Y:S05]  /*3600*/  BRA `(.L_x_14273) ;  /* 0x0000003000007947 */ /* 0x000fea0003800000 */
.L_x_14272:
[----:B0----5:R-:W-:-:S05]  /*3610*/  PRMT R112, RZ, 0x5410, R47 ;  /* 0x00005410ff707816 */ /* 0x021fca000000002f */
[----:B------:R-:W-:-:S04]  /*3620*/  FADD.FTZ R86, R112, R86 ;  /* 0x0000005670567221 */ /* 0x000fc80000010000 */
[----:B------:R-:W-:Y:S02]  /*3630*/  @P1 FADD.FTZ R86, R54, R86 ;  /* 0x0000005636561221 */ /* 0x000fe40000010000 */
.L_x_14273:
[----:B------:R-:W-:Y:S01]  /*3640*/  PRMT R87, RZ, 0x7610, R87 ;  /* 0x00007610ff577816 */ /* 0x000fe20000000057 */
[----:B------:R-:W-:Y:S05]  /*3650*/  @P2 BRA `(.L_x_14274) ;  /* 0x0000003000002947 */ /* 0x000fea0003800000 */
[----:B------:R-:W-:Y:S05]  /*3660*/  @!P1 BRA `(.L_x_14275) ;  /* 0x0000005000009947 */ /* 0x000fea0003800000 */
[----:B-----5:R-:W-:Y:S01]  /*3670*/  FADD.FTZ R87, R55, R87 ;  /* 0x0000005737577221 */ /* 0x020fe20000010000 */
[----:B------:R-:W-:Y:S05]  /*3680*/  BRA `(.L_x_14275) ;  /* 0x0000003000007947 */ /* 0x000fea0003800000 */
.L_x_14274:
[----:B0----5:R-:W-:-:S05]  /*3690*/  PRMT R112, RZ, 0x7610, R47 ;  /* 0x00007610ff707816 */ /* 0x021fca000000002f */
[----:B------:R-:W-:-:S04]  /*36a0*/  FADD.FTZ R87, R112, R87 ;  /* 0x0000005770577221 */ /* 0x000fc80000010000 */
[----:B------:R-:W-:Y:S02]  /*36b0*/  @P1 FADD.FTZ R87, R55, R87 ;  /* 0x0000005737571221 */ /* 0x000fe40000010000 */
.L_x_14275:
[----:B0-----:R-:W-:-:S04]  /*36c0*/  LEA R112, P1, R114, c[0x0][0x188], 0x5 ;  /* 0x0000620072707a11 */ /* 0x001fc800078228ff */
[C---:B------:R-:W-:Y:S02]  /*36d0*/  LEA.HI.X R113, R114.reuse, c[0x0][0x18c], RZ, 0x5, P1 ;  /* 0x0000630072717a11 */ /* 0x040fe400008f2cff */
[----:B------:R-:W-:-:S03]  /*36e0*/  IADD3 R114, R114, 0x80, RZ ;  /* 0x0000008072727810 */ /* 0x000fc60007ffe0ff */
[----:B------:R0:W-:Y:S04]  /*36f0*/  STG.E.128 [R112.64], R80 ;  /* 0x0000005070007986 */ /* 0x0001e8000c101d04 */
[----:B------:R0:W-:Y:S02]  /*3700*/  STG.E.128 [R112.64+0x10], R84 ;  /* 0x0000105470007986 */ /* 0x0001e4000c101d04 */
.L_x_14259:
[----:B------:R-:W-:Y:S05]  /*3710*/  BSYNC B0 ;  /* 0x0000000000007941 */ /* 0x000fea0003800000 */
.L_x_14258:
[----:B------:R-:W-:Y:S01]  /*3720*/  ISETP.GE.U32.AND P1, PT, R2, 0x280, PT ;  /* 0x000002800200780c */ /* 0x000fe20003f26070 */
[----:B------:R-:W-:-:S12]  /*3730*/  BSSY B0, `(.L_x_14276) ;  /* 0x0000057000007945 */ /* 0x000fd80003800000 */
[----:B------:R-:W-:Y:S05]  /*3740*/  @!P1 BRA `(.L_x_14277) ;  /* 0x0000055000009947 */ /* 0x000fea0003800000 */
[----:B------:R-:W-:Y:S01]  /*3750*/  IMAD.MOV.U32 R92, RZ, RZ, 0x10 ;  /* 0x00000010ff5c7424 */ /* 0x000fe200078e00ff */
        /* <DEDUP_REMOVED lines=20> */
.L_x_14278:
[----:B-----5:R-:W-:-:S05]  /*38a0*/  PRMT R89, RZ, 0x5410, R44 ;  /* 0x00005410ff597816 */ /* 0x020fca000000002c */
[----:B------:R-:W-:-:S04]  /*38b0*/  FADD.FTZ R88, R89, R88 ;  /* 0x0000005859587221 */ /* 0x000fc80000010000 */
[----:B------:R-:W-:Y:S02]  /*38c0*/  @P1 FADD.FTZ R88, R48, R88 ;  /* 0x0000005830581221 */ /* 0x000fe40000010000 */
.L_x_14279:
[----:B------:R-:W-:Y:S01]  /*38d0*/  PRMT R89, RZ, 0x7610, R92 ;  /* 0x00007610ff597816 */ /* 0x000fe2000000005c */
[----:B------:R-:W-:Y:S05]  /*38e0*/  @P2 BRA `(.L_x_14280) ;  /* 0x0000003000002947 */ /* 0x000fea0003800000 */
[----:B------:R-:W-:Y:S05]  /*38f0*/  @!P1 BRA `(.L_x_14281) ;  /* 0x0000005000009947 */ /* 0x000fea0003800000 */
[----:B-----5:R-:W-:Y:S01]  /*3900*/  FADD.FTZ R89, R49, R89 ;  /* 0x0000005931597221 */ /* 0x020fe20000010000 */
[----:B------:R-:W-:Y:S05]  /*3910*/  BRA `(.L_x_14281) ;  /* 0x0000003000007947 */ /* 0x000fea0003800000 */
.L_x_14280:
[----:B-----5:R-:W-:-:S05]  /*3920*/  PRMT R90, RZ, 0x7610, R44 ;  /* 0x00007610ff5a7816 */ /* 0x020fca000000002c */
[----:B------:R-:W-:-:S04]  /*3930*/  FADD.FTZ R89, R90, R89 ;  /* 0x000000595a597221 */ /* 0x000fc80000010000 */
[----:B------:R-:W-:Y:S02]  /*3940*/  @P1 FADD.FTZ R89, R49, R89 ;  /* 0x0000005931591221 */ /* 0x000fe40000010000 */
.L_x_14281:
[----:B------:R-:W-:Y:S01]  /*3950*/  PRMT R90, RZ, 0x5410, R93 ;  /* 0x00005410ff5a7816 */ /* 0x000fe2000000005d */
[----:B------:R-:W-:Y:S05]  /*3960*/  @P2 BRA `(.L_x_14282) ;  /* 0x0000003000002947 */ /* 0x000fea0003800000 */
[----:B------:R-:W-:Y:S05]  /*3970*/  @!P1 BRA `(.L_x_14283) ;  /* 0x0000005000009947 */ /* 0x000fea0003800000 */
[----:B-----5:R-:W-:Y:S01]  /*3980*/  FADD.FTZ R90, R50, R90 ;  /* 0x0000005a325a7221 */ /* 0x020fe20000010000 */
[----:B------:R-:W-:Y:S05]  /*3990*/  BRA `(.L_x_14283) ;  /* 0x0000003000007947 */ /* 0x000fea0003800000 */
.L_x_14282:
[----:B-----5:R-:W-:-:S05]  /*39a0*/  PRMT R91, RZ, 0x5410, R45 ;  /* 0x00005410ff5b7816 */ /* 0x020fca000000002d */
[----:B------:R-:W-:-:S04]  /*39b0*/  FADD.FTZ R90, R91, R90 ;  /* 0x0000005a5b5a7221 */ /* 0x000fc80000010000 */
[----:B------:R-:W-:Y:S02]  /*39c0*/  @P1 FADD.FTZ R90, R50, R90 ;  /* 0x0000005a325a1221 */ /* 0x000fe40000010000 */
.L_x_14283:
[----:B------:R-:W-:Y:S01]  /*39d0*/  PRMT R91, RZ, 0x7610, R93 ;  /* 0x00007610ff5b7816 */ /* 0x000fe2000000005d */
[----:B------:R-:W-:Y:S05]  /*39e0*/  @P2 BRA `(.L_x_14284) ;  /* 0x0000003000002947 */ /* 0x000fea0003800000 */
[----:B------:R-:W-:Y:S05]  /*39f0*/  @!P1 BRA `(.L_x_14285) ;  /* 0x0000005000009947 */ /* 0x000fea0003800000 */
[----:B-----5:R-:W-:Y:S01]  /*3a00*/  FADD.FTZ R91, R51, R91 ;  /* 0x0000005b335b7221 */ /* 0x020fe20000010000 */
[----:B------:R-:W-:Y:S05]  /*3a10*/  BRA `(.L_x_14285) ;  /* 0x0000003000007947 */ /* 0x000fea0003800000 */
.L_x_14284:
[----:B-----5:R-:W-:-:S05]  /*3a20*/  PRMT R92, RZ, 0x7610, R45 ;  /* 0x00007610ff5c7816 */ /* 0x020fca000000002d */
[----:B------:R-:W-:-:S04]  /*3a30*/  FADD.FTZ R91, R92, R91 ;  /* 0x0000005b5c5b7221 */ /* 0x000fc80000010000 */
[----:B------:R-:W-:Y:S02]  /*3a40*/  @P1 FADD.FTZ R91, R51, R91 ;  /* 0x0000005b335b1221 */ /* 0x000fe40000010000 */
.L_x_14285:
[----:B------:R-:W-:Y:S01]  /*3a50*/  PRMT R92, RZ, 0x5410, R94 ;  /* 0x00005410ff5c7816 */ /* 0x000fe2000000005e */
[----:B------:R-:W-:Y:S05]  /*3a60*/  @P2 BRA `(.L_x_14286) ;  /* 0x0000003000002947 */ /* 0x000fea0003800000 */
[----:B------:R-:W-:Y:S05]  /*3a70*/  @!P1 BRA `(.L_x_14287) ;  /* 0x0000005000009947 */ /* 0x000fea0003800000 */
[----:B-----5:R-:W-:Y:S01]  /*3a80*/  FADD.FTZ R92, R52, R92 ;  /* 0x0000005c345c7221 */ /* 0x020fe20000010000 */
[----:B------:R-:W-:Y:S05]  /*3a90*/  BRA `(.L_x_14287) ;  /* 0x0000003000007947 */ /* 0x000fea0003800000 */
.L_x_14286:
[----:B-----5:R-:W-:-:S05]  /*3aa0*/  PRMT R93, RZ, 0x5410, R46 ;  /* 0x00005410ff5d7816 */ /* 0x020fca000000002e */
[----:B------:R-:W-:-:S04]  /*3ab0*/  FADD.FTZ R92, R93, R92 ;  /* 0x0000005c5d5c7221 */ /* 0x000fc80000010000 */
[----:B------:R-:W-:Y:S02]  /*3ac0*/  @P1 FADD.FTZ R92, R52, R92 ;  /* 0x0000005c345c1221 */ /* 0x000fe40000010000 */
.L_x_14287:
[----:B------:R-:W-:Y:S01]  /*3ad0*/  PRMT R93, RZ, 0x7610, R94 ;  /* 0x00007610ff5d7816 */ /* 0x000fe2000000005e */
[----:B------:R-:W-:Y:S05]  /*3ae0*/  @P2 BRA `(.L_x_14288) ;  /* 0x0000003000002947 */ /* 0x000fea0003800000 */
[----:B------:R-:W-:Y:S05]  /*3af0*/  @!P1 BRA `(.L_x_14289) ;  /* 0x0000005000009947 */ /* 0x000fea0003800000 */
[----:B-----5:R-:W-:Y:S01]  /*3b00*/  FADD.FTZ R93, R53, R93 ;  /* 0x0000005d355d7221 */ /* 0x020fe20000010000 */
[----:B------:R-:W-:Y:S05]  /*3b10*/  BRA `(.L_x_14289) ;  /* 0x0000003000007947 */ /* 0x000fea0003800000 */
.L_x_14288:
[----:B-----5:R-:W-:-:S05]  /*3b20*/  PRMT R94, RZ, 0x7610, R46 ;  /* 0x00007610ff5e7816 */ /* 0x020fca000000002e */
[----:B------:R-:W-:-:S04]  /*3b30*/  FADD.FTZ R93, R94, R93 ;  /* 0x0000005d5e5d7221 */ /* 0x000fc80000010000 */
[----:B------:R-:W-:Y:S02]  /*3b40*/  @P1 FADD.FTZ R93, R53, R93 ;  /* 0x0000005d355d1221 */ /* 0x000fe40000010000 */
.L_x_14289:
[----:B------:R-:W-:Y:S01]  /*3b50*/  PRMT R94, RZ, 0x5410, R95 ;  /* 0x00005410ff5e7816 */ /* 0x000fe2000000005f */
[----:B------:R-:W-:Y:S05]  /*3b60*/  @P2 BRA `(.L_x_14290) ;  /* 0x0000003000002947 */ /* 0x000fea0003800000 */
[----:B------:R-:W-:Y:S05]  /*3b70*/  @!P1 BRA `(.L_x_14291) ;  /* 0x0000005000009947 */ /* 0x000fea0003800000 */
[----:B-----5:R-:W-:Y:S01]  /*3b80*/  FADD.FTZ R94, R54, R94 ;  /* 0x0000005e365e7221 */ /* 0x020fe20000010000 */
[----:B------:R-:W-:Y:S05]  /*3b90*/  BRA `(.L_x_14291) ;  /* 0x0000003000007947 */ /* 0x000fea0003800000 */
.L_x_14290:
[----:B0----5:R-:W-:-:S05]  /*3ba0*/  PRMT R112, RZ, 0x5410, R47 ;  /* 0x00005410ff707816 */ /* 0x021fca000000002f */
[----:B------:R-:W-:-:S04]  /*3bb0*/  FADD.FTZ R94, R112, R94 ;  /* 0x0000005e705e7221 */ /* 0x000fc80000010000 */
[----:B------:R-:W-:Y:S02]  /*3bc0*/  @P1 FADD.FTZ R94, R54, R94 ;  /* 0x0000005e365e1221 */ /* 0x000fe40000010000 */
.L_x_14291:
[----:B------:R-:W-:Y:S01]  /*3bd0*/  PRMT R95, RZ, 0x7610, R95 ;  /* 0x00007610ff5f7816 */ /* 0x000fe2000000005f */
[----:B------:R-:W-:Y:S05]  /*3be0*/  @P2 BRA `(.L_x_14292) ;  /* 0x0000003000002947 */ /* 0x000fea0003800000 */
[----:B------:R-:W-:Y:S05]  /*3bf0*/  @!P1 BRA `(.L_x_14293) ;  /* 0x0000005000009947 */ /* 0x000fea0003800000 */
[----:B-----5:R-:W-:Y:S01]  /*3c00*/  FADD.FTZ R95, R55, R95 ;  /* 0x0000005f375f7221 */ /* 0x020fe20000010000 */
[----:B------:R-:W-:Y:S05]  /*3c10*/  BRA `(.L_x_14293) ;  /* 0x0000003000007947 */ /* 0x000fea0003800000 */
.L_x_14292:
[----:B0----5:R-:W-:-:S05]  /*3c20*/  PRMT R112, RZ, 0x7610, R47 ;  /* 0x00007610ff707816 */ /* 0x021fca000000002f */
[----:B------:R-:W-:-:S04]  /*3c30*/  FADD.FTZ R95, R112, R95 ;  /* 0x0000005f705f7221 */ /* 0x000fc80000010000 */
[----:B------:R-:W-:Y:S02]  /*3c40*/  @P1 FADD.FTZ R95, R55, R95 ;  /* 0x0000005f375f1221 */ /* 0x000fe40000010000 */
.L_x_14293:
[----:B0-----:R-:W-:-:S04]  /*3c50*/  LEA R112, P1, R114, c[0x0][0x188], 0x5 ;  /* 0x0000620072707a11 */ /* 0x001fc800078228ff */
[C---:B------:R-:W-:Y:S02]  /*3c60*/  LEA.HI.X R113, R114.reuse, c[0x0][0x18c], RZ, 0x5, P1 ;  /* 0x0000630072717a11 */ /* 0x040fe400008f2cff */
[----:B------:R-:W-:-:S03]  /*3c70*/  IADD3 R114, R114, 0x80, RZ ;  /* 0x0000008072727810 */ /* 0x000fc60007ffe0ff */
[----:B------:R0:W-:Y:S04]  /*3c80*/  STG.E.128 [R112.64], R88 ;  /* 0x0000005870007986 */ /* 0x0001e8000c101d04 */
[----:B------:R0:W-:Y:S02]  /*3c90*/  STG.E.128 [R112.64+0x10], R92 ;  /* 0x0000105c70007986 */ /* 0x0001e4000c101d04 */
.L_x_14277:
[----:B------:R-:W-:Y:S05]  /*3ca0*/  BSYNC B0 ;  /* 0x0000000000007941 */ /* 0x000fea0003800000 */
.L_x_14276:
        /* <DEDUP_REMOVED lines=24> */
.L_x_14296:
[----:B-----5:R-:W-:-:S05]  /*3e30*/  PRMT R97, RZ, 0x5410, R44 ;  /* 0x00005410ff617816 */ /* 0x020fca000000002c */
[----:B------:R-:W-:-:S04]  /*3e40*/  FADD.FTZ R96, R97, R96 ;  /* 0x0000006061607221 */ /* 0x000fc80000010000 */
[----:B------:R-:W-:Y:S02]  /*3e50*/  @P1 FADD.FTZ R96, R48, R96 ;  /* 0x0000006030601221 */ /* 0x000fe40000010000 */
.L_x_14297:
[----:B------:R-:W-:Y:S01]  /*3e60*/  PRMT R97, RZ, 0x7610, R100 ;  /* 0x00007610ff617816 */ /* 0x000fe20000000064 */
[----:B------:R-:W-:Y:S05]  /*3e70*/  @P2 BRA `(.L_x_14298) ;  /* 0x0000003000002947 */ /* 0x000fea0003800000 */
[----:B------:R-:W-:Y:S05]  /*3e80*/  @!P1 BRA `(.L_x_14299) ;  /* 0x0000005000009947 */ /* 0x000fea0003800000 */
[----:B-----5:R-:W-:Y:S01]  /*3e90*/  FADD.FTZ R97, R49, R97 ;  /* 0x0000006131617221 */ /* 0x020fe20000010000 */
[----:B------:R-:W-:Y:S05]  /*3ea0*/  BRA `(.L_x_14299) ;  /* 0x0000003000007947 */ /* 0x000fea0003800000 */
.L_x_14298:
[----:B-----5:R-:W-:-:S05]  /*3eb0*/  PRMT R98, RZ, 0x7610, R44 ;  /* 0x00007610ff627816 */ /* 0x020fca000000002c */
[----:B------:R-:W-:-:S04]  /*3ec0*/  FADD.FTZ R97, R98, R97 ;  /* 0x0000006162617221 */ /* 0x000fc80000010000 */
[----:B------:R-:W-:Y:S02]  /*3ed0*/  @P1 FADD.FTZ R97, R49, R97 ;  /* 0x0000006131611221 */ /* 0x000fe40000010000 */
.L_x_14299:
[----:B------:R-:W-:Y:S01]  /*3ee0*/  PRMT R98, RZ, 0x5410, R101 ;  /* 0x00005410ff627816 */ /* 0x000fe20000000065 */
[----:B------:R-:W-:Y:S05]  /*3ef0*/  @P2 BRA `(.L_x_14300) ;  /* 0x0000003000002947 */ /* 0x000fea0003800000 */
[----:B------:R-:W-:Y:S05]  /*3f00*/  @!P1 BRA `(.L_x_14301) ;  /* 0x0000005000009947 */ /* 0x000fea0003800000 */
[----:B-----5:R-:W-:Y:S01]  /*3f10*/  FADD.FTZ R98, R50, R98 ;  /* 0x0000006232627221 */ /* 0x020fe20000010000 */
[----:B------:R-:W-:Y:S05]  /*3f20*/  BRA `(.L_x_14301) ;  /* 0x0000003000007947 */ /* 0x000fea0003800000 */
.L_x_14300:
[----:B-----5:R-:W-:-:S05]  /*3f30*/  PRMT R99, RZ, 0x5410, R45 ;  /* 0x00005410ff637816 */ /* 0x020fca000000002d */
[----:B------:R-:W-:-:S04]  /*3f40*/  FADD.FTZ R98, R99, R98 ;  /* 0x0000006263627221 */ /* 0x000fc80000010000 */
[----:B------:R-:W-:Y:S02]  /*3f50*/  @P1 FADD.FTZ R98, R50, R98 ;  /* 0x0000006232621221 */ /* 0x000fe40000010000 */
.L_x_14301:
[----:B------:R-:W-:Y:S01]  /*3f60*/  PRMT R99, RZ, 0x7610, R101 ;  /* 0x00007610ff637816 */ /* 0x000fe20000000065 */
[----:B------:R-:W-:Y:S05]  /*3f70*/  @P2 BRA `(.L_x_14302) ;  /* 0x0000003000002947 */ /* 0x000fea0003800000 */
[----:B------:R-:W-:Y:S05]  /*3f80*/  @!P1 BRA `(.L_x_14303) ;  /* 0x0000005000009947 */ /* 0x000fea0003800000 */
[----:B-----5:R-:W-:Y:S01]  /*3f90*/  FADD.FTZ R99, R51, R99 ;  /* 0x0000006333637221 */ /* 0x020fe20000010000 */
[----:B------:R-:W-:Y:S05]  /*3fa0*/  BRA `(.L_x_14303) ;  /* 0x0000003000007947 */ /* 0x000fea0003800000 */
.L_x_14302:
[----:B-----5:R-:W-:-:S05]  /*3fb0*/  PRMT R100, RZ, 0x7610, R45 ;  /* 0x00007610ff647816 */ /* 0x020fca000000002d */
[----:B------:R-:W-:-:S04]  /*3fc0*/  FADD.FTZ R99, R100, R99 ;  /* 0x0000006364637221 */ /* 0x000fc80000010000 */
[----:B------:R-:W-:Y:S02]  /*3fd0*/  @P1 FADD.FTZ R99, R51, R99 ;  /* 0x0000006333631221 */ /* 0x000fe40000010000 */
.L_x_14303:
[----:B------:R-:W-:Y:S01]  /*3fe0*/  PRMT R100, RZ, 0x5410, R102 ;  /* 0x00005410ff647816 */ /* 0x000fe20000000066 */
[----:B------:R-:W-:Y:S05]  /*3ff0*/  @P2 BRA `(.L_x_14304) ;  /* 0x0000003000002947 */ /* 0x000fea0003800000 */
[----:B------:R-:W-:Y:S05]  /*4000*/  @!P1 BRA `(.L_x_14305) ;  /* 0x0000005000009947 */ /* 0x000fea0003800000 */
[----:B-----5:R-:W-:Y:S01]  /*4010*/  FADD.FTZ R100, R52, R100 ;  /* 0x0000006434647221 */ /* 0x020fe20000010000 */
[----:B------:R-:W-:Y:S05]  /*4020*/  BRA `(.L_x_14305) ;  /* 0x0000003000007947 */ /* 0x000fea0003800000 */
.L_x_14304:
[----:B-----5:R-:W-:-:S05]  /*4030*/  PRMT R101, RZ, 0x5410, R46 ;  /* 0x00005410ff657816 */ /* 0x020fca000000002e */
[----:B------:R-:W-:-:S04]  /*4040*/  FADD.FTZ R100, R101, R100 ;  /* 0x0000006465647221 */ /* 0x000fc80000010000 */
[----:B------:R-:W-:Y:S02]  /*4050*/  @P1 FADD.FTZ R100, R52, R100 ;  /* 0x0000006434641221 */ /* 0x000fe40000010000 */
.L_x_14305:
[----:B------:R-:W-:Y:S01]  /*4060*/  PRMT R101, RZ, 0x7610, R102 ;  /* 0x00007610ff657816 */ /* 0x000fe20000000066 */
[----:B------:R-:W-:Y:S05]  /*4070*/  @P2 BRA `(.L_x_14306) ;  /* 0x0000003000002947 */ /* 0x000fea0003800000 */
[----:B------:R-:W-:Y:S05]  /*4080*/  @!P1 BRA `(.L_x_14307) ;  /* 0x0000005000009947 */ /* 0x000fea0003800000 */
[----:B-----5:R-:W-:Y:S01]  /*4090*/  FADD.FTZ R101, R53, R101 ;  /* 0x0000006535657221 */ /* 0x020fe20000010000 */
[----:B------:R-:W-:Y:S05]  /*40a0*/  BRA `(.L_x_14307) ;  /* 0x0000003000007947 */ /* 0x000fea0003800000 */
.L_x_14306:
[----:B-----5:R-:W-:-:S05]  /*40b0*/  PRMT R102, RZ, 0x7610, R46 ;  /* 0x00007610ff667816 */ /* 0x020fca000000002e */
[----:B------:R-:W-:-:S04]  /*40c0*/  FADD.FTZ R101, R102, R101 ;  /* 0x0000006566657221 */ /* 0x000fc80000010000 */
[----:B------:R-:W-:Y:S02]  /*40d0*/  @P1 FADD.FTZ R101, R53, R101 ;  /* 0x0000006535651221 */ /* 0x000fe40000010000 */
.L_x_14307:
[----:B------:R-:W-:Y:S01]  /*40e0*/  PRMT R102, RZ, 0x5410, R103 ;  /* 0x00005410ff667816 */ /* 0x000fe20000000067 */
[----:B------:R-:W-:Y:S05]  /*40f0*/  @P2 BRA `(.L_x_14308) ;  /* 0x0000003000002947 */ /* 0x000fea0003800000 */
[----:B------:R-:W-:Y:S05]  /*4100*/  @!P1 BRA `(.L_x_14309) ;  /* 0x0000005000009947 */ /* 0x000fea0003800000 */
[----:B-----5:R-:W-:Y:S01]  /*4110*/  FADD.FTZ R102, R54, R102 ;  /* 0x0000006636667221 */ /* 0x020fe20000010000 */
[----:B------:R-:W-:Y:S05]  /*4120*/  BRA `(.L_x_14309) ;  /* 0x0000003000007947 */ /* 0x000fea0003800000 */
.L_x_14308:
[----:B0----5:R-:W-:-:S05]  /*4130*/  PRMT R112, RZ, 0x5410, R47 ;  /* 0x00005410ff707816 */ /* 0x021fca000000002f */
[----:B------:R-:W-:-:S04]  /*4140*/  FADD.FTZ R102, R112, R102 ;  /* 0x0000006670667221 */ /* 0x000fc80000010000 */
[----:B------:R-:W-:Y:S02]  /*4150*/  @P1 FADD.FTZ R102, R54, R102 ;  /* 0x0000006636661221 */ /* 0x000fe40000010000 */
.L_x_14309:
[----:B------:R-:W-:Y:S01]  /*4160*/  PRMT R103, RZ, 0x7610, R103 ;  /* 0x00007610ff677816 */ /* 0x000fe20000000067 */
[----:B------:R-:W-:Y:S05]  /*4170*/  @P2 BRA `(.L_x_14310) ;  /* 0x0000003000002947 */ /* 0x000fea0003800000 */
[----:B------:R-:W-:Y:S05]  /*4180*/  @!P1 BRA `(.L_x_14311) ;  /* 0x0000005000009947 */ /* 0x000fea0003800000 */
[----:B-----5:R-:W-:Y:S01]  /*4190*/  FADD.FTZ R103, R55, R103 ;  /* 0x0000006737677221 */ /* 0x020fe20000010000 */
[----:B------:R-:W-:Y:S05]  /*41a0*/  BRA `(.L_x_14311) ;  /* 0x0000003000007947 */ /* 0x000fea0003800000 */
.L_x_14310:
[----:B0----5:R-:W-:-:S05]  /*41b0*/  PRMT R112, RZ, 0x7610, R47 ;  /* 0x00007610ff707816 */ /* 0x021fca000000002f */
[----:B------:R-:W-:-:S04]  /*41c0*/  FADD.FTZ R103, R112, R103 ;  /* 0x0000006770677221 */ /* 0x000fc80000010000 */
[----:B------:R-:W-:Y:S02]  /*41d0*/  @P1 FADD.FTZ R103, R55, R103 ;  /* 0x0000006737671221 */ /* 0x000fe40000010000 */
.L_x_14311:
[----:B0-----:R-:W-:-:S04]  /*41e0*/  LEA R112, P1, R114, c[0x0][0x188], 0x5 ;  /* 0x0000620072707a11 */ /* 0x001fc800078228ff */
[C---:B------:R-:W-:Y:S02]  /*41f0*/  LEA.HI.X R113, R114.reuse, c[0x0][0x18c], RZ, 0x5, P1 ;  /* 0x0000630072717a11 */ /* 0x040fe400008f2cff */
[----:B------:R-:W-:-:S03]  /*4200*/  IADD3 R114, R114, 0x80, RZ ;  /* 0x0000008072727810 */ /* 0x000fc60007ffe0ff */
[----:B------:R0:W-:Y:S04]  /*4210*/  STG.E.128 [R112.64], R96 ;  /* 0x0000006070007986 */ /* 0x0001e8000c101d04 */
[----:B------:R0:W-:Y:S02]  /*4220*/  STG.E.128 [R112.64+0x10], R100 ;  /* 0x0000106470007986 */ /* 0x0001e4000c101d04 */
.L_x_14295:
[----:B------:R-:W-:Y:S05]  /*4230*/  BSYNC B0 ;  /* 0x0000000000007941 */ /* 0x000fea0003800000 */
.L_x_14294:
        /* <DEDUP_REMOVED lines=24> */
.L_x_14314:
[----:B-----5:R-:W-:-:S05]  /*43c0*/  PRMT R105, RZ, 0x5410, R44 ;  /* 0x00005410ff697816 */ /* 0x020fca000000002c */
[----:B------:R-:W-:-:S04]  /*43d0*/  FADD.FTZ R104, R105, R104 ;  /* 0x0000006869687221 */ /* 0x000fc80000010000 */
[----:B------:R-:W-:Y:S02]  /*43e0*/  @P1 FADD.FTZ R104, R48, R104 ;  /* 0x0000006830681221 */ /* 0x000fe40000010000 */
.L_x_14315:
[----:B------:R-:W-:Y:S01]  /*43f0*/  PRMT R105, RZ, 0x7610, R108 ;  /* 0x00007610ff697816 */ /* 0x000fe2000000006c */
[----:B------:R-:W-:Y:S05]  /*4400*/  @P2 BRA `(.L_x_14316) ;  /* 0x0000003000002947 */ /* 0x000fea0003800000 */
[----:B------:R-:W-:Y:S05]  /*4410*/  @!P1 BRA `(.L_x_14317) ;  /* 0x0000005000009947 */ /* 0x000fea0003800000 */
[----:B-----5:R-:W-:Y:S01]  /*4420*/  FADD.FTZ R105, R49, R105 ;  /* 0x0000006931697221 */ /* 0x020fe20000010000 */
[----:B------:R-:W-:Y:S05]  /*4430*/  BRA `(.L_x_14317) ;  /* 0x0000003000007947 */ /* 0x000fea0003800000 */
.L_x_14316:
[----:B-----5:R-:W-:-:S05]  /*4440*/  PRMT R106, RZ, 0x7610, R44 ;  /* 0x00007610ff6a7816 */ /* 0x020fca000000002c */
[----:B------:R-:W-:-:S04]  /*4450*/  FADD.FTZ R105, R106, R105 ;  /* 0x000000696a697221 */ /* 0x000fc80000010000 */
[----:B------:R-:W-:Y:S02]  /*4460*/  @P1 FADD.FTZ R105, R49, R105 ;  /* 0x0000006931691221 */ /* 0x000fe40000010000 */
.L_x_14317:
[----:B------:R-:W-:Y:S01]  /*4470*/  PRMT R106, RZ, 0x5410, R109 ;  /* 0x00005410ff6a7816 */ /* 0x000fe2000000006d */
[----:B------:R-:W-:Y:S05]  /*4480*/  @P2 BRA `(.L_x_14318) ;  /* 0x0000003000002947 */ /* 0x000fea0003800000 */
[----:B------:R-:W-:Y:S05]  /*4490*/  @!P1 BRA `(.L_x_14319) ;  /* 0x0000005000009947 */ /* 0x000fea0003800000 */
[----:B-----5:R-:W-:Y:S01]  /*44a0*/  FADD.FTZ R106, R50, R106 ;  /* 0x0000006a326a7221 */ /* 0x020fe20000010000 */
[----:B------:R-:W-:Y:S05]  /*44b0*/  BRA `(.L_x_14319) ;  /* 0x0000003000007947 */ /* 0x000fea0003800000 */
.L_x_14318:
[----:B-----5:R-:W-:-:S05]  /*44c0*/  PRMT R107, RZ, 0x5410, R45 ;  /* 0x00005410ff6b7816 */ /* 0x020fca000000002d */
[----:B------:R-:W-:-:S04]  /*44d0*/  FADD.FTZ R106, R107, R106 ;  /* 0x0000006a6b6a7221 */ /* 0x000fc80000010000 */
[----:B------:R-:W-:Y:S02]  /*44e0*/  @P1 FADD.FTZ R106, R50, R106 ;  /* 0x0000006a326a1221 */ /* 0x000fe40000010000 */
.L_x_14319:
[----:B------:R-:W-:Y:S01]  /*44f0*/  PRMT R107, RZ, 0x7610, R109 ;  /* 0x00007610ff6b7816 */ /* 0x000fe2000000006d */
[----:B------:R-:W-:Y:S05]  /*4500*/  @P2 BRA `(.L_x_14320) ;  /* 0x0000003000002947 */ /* 0x000fea0003800000 */
[----:B------:R-:W-:Y:S05]  /*4510*/  @!P1 BRA `(.L_x_14321) ;  /* 0x0000005000009947 */ /* 0x000fea0003800000 */
[----:B-----5:R-:W-:Y:S01]  /*4520*/  FADD.FTZ R107, R51, R107 ;  /* 0x0000006b336b7221 */ /* 0x020fe20000010000 */
[----:B------:R-:W-:Y:S05]  /*4530*/  BRA `(.L_x_14321) ;  /* 0x0000003000007947 */ /* 0x000fea0003800000 */
.L_x_14320:
[----:B-----5:R-:W-:-:S05]  /*4540*/  PRMT R108, RZ, 0x7610, R45 ;  /* 0x00007610ff6c7816 */ /* 0x020fca000000002d */
[----:B------:R-:W-:-:S04]  /*4550*/  FADD.FTZ R107, R108, R107 ;  /* 0x0000006b6c6b7221 */ /* 0x000fc80000010000 */
[----:B------:R-:W-:Y:S02]  /*4560*/  @P1 FADD.FTZ R107, R51, R107 ;  /* 0x0000006b336b1221 */ /* 0x000fe40000010000 */
.L_x_14321:
[----:B------:R-:W-:Y:S01]  /*4570*/  PRMT R108, RZ, 0x5410, R110 ;  /* 0x00005410ff6c7816 */ /* 0x000fe2000000006e */
[----:B------:R-:W-:Y:S05]  /*4580*/  @P2 BRA `(.L_x_14322) ;  /* 0x0000003000002947 */ /* 0x000fea0003800000 */
[----:B------:R-:W-:Y:S05]  /*4590*/  @!P1 BRA `(.L_x_14323) ;  /* 0x0000005000009947 */ /* 0x000fea0003800000 */
[----:B-----5:R-:W-:Y:S01]  /*45a0*/  FADD.FTZ R108, R52, R108 ;  /* 0x0000006c346c7221 */ /* 0x020fe20000010000 */
[----:B------:R-:W-:Y:S05]  /*45b0*/  BRA `(.L_x_14323) ;  /* 0x0000003000007947 */ /* 0x000fea0003800000 */
.L_x_14322:
[----:B-----5:R-:W-:-:S05]  /*45c0*/  PRMT R109, RZ, 0x5410, R46 ;  /* 0x00005410ff6d7816 */ /* 0x020fca000000002e */
[----:B------:R-:W-:-:S04]  /*45d0*/  FADD.FTZ R108, R109, R108 ;  /* 0x0000006c6d6c7221 */ /* 0x000fc80000010000 */
[----:B------:R-:W-:Y:S02]  /*45e0*/  @P1 FADD.FTZ R108, R52, R108 ;  /* 0x0000006c346c1221 */ /* 0x000fe40000010000 */
.L_x_14323:
[----:B------:R-:W-:Y:S01]  /*45f0*/  PRMT R109, RZ, 0x7610, R110 ;  /* 0x00007610ff6d7816 */ /* 0x000fe2000000006e */
[----:B------:R-:W-:Y:S05]  /*4600*/  @P2 BRA `(.L_x_14324) ;  /* 0x0000003000002947 */ /* 0x000fea0003800000 */
[----:B------:R-:W-:Y:S05]  /*4610*/  @!P1 BRA `(.L_x_14325) ;  /* 0x0000005000009947 */ /* 0x000fea0003800000 */
[----:B-----5:R-:W-:Y:S01]  /*4620*/  FADD.FTZ R109, R53, R109 ;  /* 0x0000006d356d7221 */ /* 0x020fe20000010000 */
[----:B------:R-:W-:Y:S05]  /*4630*/  BRA `(.L_x_14325) ;  /* 0x0000003000007947 */ /* 0x000fea0003800000 */
.L_x_14324:
[----:B-----5:R-:W-:-:S05]  /*4640*/  PRMT R110, RZ, 0x7610, R46 ;  /* 0x00007610ff6e7816 */ /* 0x020fca000000002e */
[----:B------:R-:W-:-:S04]  /*4650*/  FADD.FTZ R109, R110, R109 ;  /* 0x0000006d6e6d7221 */ /* 0x000fc80000010000 */
[----:B------:R-:W-:Y:S02]  /*4660*/  @P1 FADD.FTZ R109, R53, R109 ;  /* 0x0000006d356d1221 */ /* 0x000fe40000010000 */
.L_x_14325:
[----:B------:R-:W-:Y:S01]  /*4670*/  PRMT R110, RZ, 0x5410, R111 ;  /* 0x00005410ff6e7816 */ /* 0x000fe2000000006f */
[----:B------:R-:W-:Y:S05]  /*4680*/  @P2 BRA `(.L_x_14326) ;  /* 0x0000003000002947 */ /* 0x000fea0003800000 */
[----:B------:R-:W-:Y:S05]  /*4690*/  @!P1 BRA `(.L_x_14327) ;  /* 0x0000005000009947 */ /* 0x000fea0003800000 */
[----:B-----5:R-:W-:Y:S01]  /*46a0*/  FADD.FTZ R110, R54, R110 ;  /* 0x0000006e366e7221 */ /* 0x020fe20000010000 */
[----:B------:R-:W-:Y:S05]  /*46b0*/  BRA `(.L_x_14327) ;  /* 0x0000003000007947 */ /* 0x000fea0003800000 */
.L_x_14326:
[----:B0----5:R-:W-:-:S05]  /*46c0*/  PRMT R112, RZ, 0x5410, R47 ;  /* 0x00005410ff707816 */ /* 0x021fca000000002f */
[----:B------:R-:W-:-:S04]  /*46d0*/  FADD.FTZ R110, R112, R110 ;  /* 0x0000006e706e7221 */ /* 0x000fc80000010000 */
[----:B------:R-:W-:Y:S02]  /*46e0*/  @P1 FADD.FTZ R110, R54, R110 ;  /* 0x0000006e366e1221 */ /* 0x000fe40000010000 */
.L_x_14327:
[----:B------:R-:W-:Y:S01]  /*46f0*/  PRMT R111, RZ, 0x7610, R111 ;  /* 0x00007610ff6f7816 */ /* 0x000fe2000000006f */
[----:B------:R-:W-:Y:S05]  /*4700*/  @P2 BRA `(.L_x_14328) ;  /* 0x0000003000002947 */ /* 0x000fea0003800000 */
[----:B------:R-:W-:Y:S05]  /*4710*/  @!P1 BRA `(.L_x_14329) ;  /* 0x0000005000009947 */ /* 0x000fea0003800000 */
[----:B-----5:R-:W-:Y:S01]  /*4720*/  FADD.FTZ R111, R55, R111 ;  /* 0x0000006f376f7221 */ /* 0x020fe20000010000 */
[----:B------:R-:W-:Y:S05]  /*4730*/  BRA `(.L_x_14329) ;  /* 0x0000003000007947 */ /* 0x000fea0003800000 */
.L_x_14328:
[----:B0----5:R-:W-:-:S05]  /*4740*/  PRMT R112, RZ, 0x7610, R47 ;  /* 0x00007610ff707816 */ /* 0x021fca000000002f */
[----:B------:R-:W-:-:S04]  /*4750*/  FADD.FTZ R111, R112, R111 ;  /* 0x0000006f706f7221 */ /* 0x000fc80000010000 */
[----:B------:R-:W-:Y:S02]  /*4760*/  @P1 FADD.FTZ R111, R55, R111 ;  /* 0x0000006f376f1221 */ /* 0x000fe40000010000 */
.L_x_14329:
[----:B0-----:R-:W-:-:S04]  /*4770*/  LEA R112, P1, R114, c[0x0][0x188], 0x5 ;  /* 0x0000620072707a11 */ /* 0x001fc800078228ff */
[----:B------:R-:W-:-:S05]  /*4780*/  LEA.HI.X R113, R114, c[0x0][0x18c], RZ, 0x5, P1 ;  /* 0x0000630072717a11 */ /* 0x000fca00008f2cff */
[----:B------:R0:W-:Y:S04]  /*4790*/  STG.E.128 [R112.64], R104 ;  /* 0x0000006870007986 */ /* 0x0001e8000c101d04 */
[----:B------:R0:W-:Y:S02]  /*47a0*/  STG.E.128 [R112.64+0x10], R108 ;  /* 0x0000106c70007986 */ /* 0x0001e4000c101d04 */
.L_x_14313:
[----:B------:R-:W-:Y:S05]  /*47b0*/  BSYNC B0 ;  /* 0x0000000000007941 */ /* 0x000fea0003800000 */
.L_x_14312:
[----:B0-----:R-:W-:Y:S01]  /*47c0*/  FADD.FTZ R112, RZ, R56 ;  /* 0x00000038ff707221 */ /* 0x001fe20000010000 */
[C---:B------:R-:W-:Y:S02]  /*47d0*/  ISETP.GT.U32.AND P1, PT, R2.reuse, 0xff, PT ;  /* 0x000000ff0200780c */ /* 0x040fe40003f24070 */
[C---:B------:R-:W-:Y:S01]  /*47e0*/  ISETP.GT.U32.AND P2, PT, R2.reuse, 0x17f, PT ;  /* 0x0000017f0200780c */ /* 0x040fe20003f44070 */
[----:B------:R-:W-:Y:S01]  /*47f0*/  FADD.FTZ R112, R57, R112 ;  /* 0x0000007039707221 */ /* 0x000fe20000010000 */
[C---:B------:R-:W-:Y:S02]  /*4800*/  ISETP.GT.U32.AND P3, PT, R2.reuse, 0x1ff, PT ;  /* 0x000001ff0200780c */ /* 0x040fe40003f64070 */
[----:B------:R-:W-:Y:S01]  /*4810*/  ISETP.GT.U32.AND P4, PT, R2, 0x27f, PT ;  /* 0x0000027f0200780c */ /* 0x000fe20003f84070 */
[----:B------:R-:W-:Y:S01]  /*4820*/  FADD.FTZ R112, R58, R112 ;  /* 0x000000703a707221 */ /* 0x000fe20000010000 */
[----:B------:R-:W-:-:S02]  /*4830*/  ISETP.GT.U32.AND P5, PT, R2, 0x2ff, PT ;  /* 0x000002ff0200780c */ /* 0x000fc40003fa4070 */
[----:B------:R-:W-:Y:S01]  /*4840*/  LOP3.LUT R3, R3, 0xffffff7f, RZ, 0xc0, !PT ;  /* 0xffffff7f03037812 */ /* 0x000fe200078ec0ff */
[----:B------:R-:W-:Y:S01]  /*4850*/  FADD.FTZ R112, R59, R112 ;  /* 0x000000703b707221 */ /* 0x000fe20000010000 */
[----:B------:R-:W-:Y:S02]  /*4860*/  ISETP.GT.U32.AND P6, PT, R2, 0x37f, PT ;  /* 0x0000037f0200780c */ /* 0x000fe40003fc4070 */
[----:B------:R-:W-:Y:S01]  /*4870*/  @P0 LOP3.LUT R3, R3, 0x80, RZ, 0xfc, !PT ;  /* 0x0000008003030812 */ /* 0x000fe200078efcff */
[----:B------:R-:W-:Y:S01]  /*4880*/  FADD.FTZ R112, R60, R112 ;  /* 0x000000703c707221 */ /* 0x000fe20000010000 */
[----:B------:R-:W-:-:S03]  /*4890*/  SHF.R.U32.HI R116, RZ, 0x5, R0 ;  /* 0x00000005ff747819 */ /* 0x000fc60000011600 */
[----:B------:R-:W-:Y:S01]  /*48a0*/  FADD.FTZ R112, R61, R112 ;  /* 0x000000703d707221 */ /* 0x000fe20000010000 */
[----:B------:R-:W-:-:S03]  /*48b0*/  LOP3.LUT R116, R116, 0x7fffffc, RZ, 0xc0, !PT ;  /* 0x07fffffc74747812 */ /* 0x000fc600078ec0ff */
[----:B------:R-:W-:-:S04]  /*48c0*/  FADD.FTZ R112, R62, R112 ;  /* 0x000000703e707221 */ /* 0x000fc80000010000 */
[----:B------:R-:W-:-:S05]  /*48d0*/  FADD.FTZ R112, R63, R112 ;  /* 0x000000703f707221 */ /* 0x000fca0000010000 */
[----:B------:R-:W-:Y:S02]  /*48e0*/  FSEL R112, R112, RZ, P0 ;  /* 0x000000ff70707208 */ /* 0x000fe40000000000 */
[----:B------:R-:W-:-:S03]  /*48f0*/  LOP3.LUT P0, RZ, R156, 0xff, RZ, 0xc0, !PT ;  /* 0x000000ff9cff7812 */ /* 0x000fc6000780c0ff */
[----:B------:R-:W-:-:S04]  /*4900*/  FADD.FTZ R113, R64, R112 ;  /* 0x0000007040717221 */ /* 0x000fc80000010000 */
[----:B------:R-:W-:-:S04]  /*4910*/  FADD.FTZ R113, R65, R113 ;  /* 0x0000007141717221 */ /* 0x000fc80000010000 */
[----:B------:R-:W-:Y:S02]  /*4920*/  FADD.FTZ R113, R66, R113 ;  /* 0x0000007142717221 */ /* 0x000fe40000010000 */
[----:B------:R-:W-:Y:S02]  /*4930*/  @!P0 IADD3 R116, R116, 0x4, RZ ;  /* 0x0000000474748810 */ /* 0x000fe40007ffe0ff */
[----:B------:R-:W-:Y:S01]  /*4940*/  FADD.FTZ R113, R67, R113 ;  /* 0x0000007143717221 */ /* 0x000fe20000010000 */
[----:B------:R-:W-:-:S03]  /*4950*/  LOP3.LUT P0, RZ, R3, 0x80, RZ, 0xc0, !PT ;  /* 0x0000008003ff7812 */ /* 0x000fc6000780c0ff */
        /* <DEDUP_REMOVED lines=46> */
.L_x_14348:
        /* <DEDUP_REMOVED lines=133> */
.L_x_14349:
        /* <DEDUP_REMOVED lines=10> */
[----:B------:R-:W-:Y:S01]  /*5530*/  @!P1 IADD3 R116, R116, R112, RZ ;  /* 0x0000007074749210 */ /* 0x000fe20007ffe0ff */
[----:B------:R-:W-:Y:S01]  /*5540*/  HFMA2.MMA R118, -RZ, RZ, 0, 0 ;  /* 0x00000000ff767435 */ /* 0x000fe200000001ff */
[----:B------:R-:W-:Y:S01]  /*5550*/  CS2R R112, SRZ ;  /* 0x0000000000707805 */ /* 0x000fe2000001ff00 */
[----:B------:R-:W-:Y:S02]  /*5560*/  LOP3.LUT P2, RZ, R114, 0x1f, R0, 0xf8, !PT ;  /* 0x0000001f72ff7812 */ /* 0x000fe4000784f800 */
[----:B------:R-:W-:Y:S02]  /*5570*/  BSSY B0, `(.L_x_14332) ;  /* 0x0000094000007945 */ /* 0x000fe40003800000 */
[----:B------:R-:W-:-:S05]  /*5580*/  @!P1 MOV R118, R157 ;  /* 0x0000009d00769202 */ /* 0x000fca0000000f00 */
        /* <DEDUP_REMOVED lines=131> */
[----:B------:R-:W-:-:S04]  /*5dc0*/  MOV R252, 0x10 ;  /* 0x0000001000fc7802 */ /* 0x000fc80000000f00 */
        /* <DEDUP_REMOVED lines=14> */
.L_x_14333:
[----:B-1----:R-:W-:Y:S05]  /*5eb0*/  BSYNC B0 ;  /* 0x0000000000007941 */ /* 0x002fea0003800000 */
.L_x_14332:
        /* <DEDUP_REMOVED lines=84> */
[----:B------:R-:W-:-:S04]  /*6400*/  HFMA2.MMA R252, -RZ, RZ, 0, 9.5367431640625e-07 ;  /* 0x00000010fffc7435 */ /* 0x000fc800000001ff */
[----:B------:R-:W-:-:S06]  /*6410*/  F2FP.BF16.PACK_AB R115, R164, R115 ;  /* 0x00000073a473723e */ /* 0x000fcc00000010ff */
        /* <DEDUP_REMOVED lines=11> */
.L_x_14335:
[----:B-1----:R-:W-:Y:S05]  /*64d0*/  BSYNC B0 ;  /* 0x0000000000007941 */ /* 0x002fea0003800000 */
.L_x_14334:
        /* <DEDUP_REMOVED lines=50> */
.L_x_14337:
[----:B------:R-:W-:Y:S05]  /*6800*/  BSYNC B0 ;  /* 0x0000000000007941 */ /* 0x000fea0003800000 */
.L_x_14336:
        /* <DEDUP_REMOVED lines=50> */
.L_x_14339:
[----:B------:R-:W-:Y:S05]  /*6b30*/  BSYNC B0 ;  /* 0x0000000000007941 */ /* 0x000fea0003800000 */
.L_x_14338:
        /* <DEDUP_REMOVED lines=50> */
.L_x_14341:
[----:B------:R-:W-:Y:S05]  /*6e60*/  BSYNC B0 ;  /* 0x0000000000007941 */ /* 0x000fea0003800000 */
.L_x_14340:
        /* <DEDUP_REMOVED lines=21> */
[--C-:B------:R-:W-:Y:S02]  /*6fc0*/  FADD.FTZ R119, R101, -R115.reuse ;  /* 0x8000007365777221 */ /* 0x100fe40000010000 */
        /* <DEDUP_REMOVED lines=28> */
.L_x_14343:
[----:B------:R-:W-:Y:S05]  /*7190*/  BSYNC B0 ;  /* 0x0000000000007941 */ /* 0x000fea0003800000 */
.L_x_14342:
        /* <DEDUP_REMOVED lines=39> */
[----:B0-----:R-:W-:Y:S01]  /*7410*/  FFMA.FTZ R115, R151, R252, R161 ;  /* 0x000000fc97737223 */ /* 0x001fe200000100a1 */
[----:B------:R-:W-:Y:S01]  /*7420*/  MOV R117, 0x10 ;  /* 0x0000001000757802 */ /* 0x000fe20000000f00 */
[----:B------:R-:W-:Y:S02]  /*7430*/  FFMA.FTZ R112, R144, R164, R153 ;  /* 0x000000a490707223 */ /* 0x000fe40000010099 */
[----:B------:R-:W-:Y:S01]  /*7440*/  FFMA.FTZ R113, R146, R165, R158 ;  /* 0x000000a592717223 */ /* 0x000fe2000001009e */
[----:B------:R-:W-:Y:S01]  /*7450*/  F2FP.BF16.PACK_AB R115, R188, R115 ;  /* 0x00000073bc73723e */ /* 0x000fe200000010ff */
[----:B------:R-:W-:Y:S01]  /*7460*/  FFMA.FTZ R114, R148, R186, R159 ;  /* 0x000000ba94727223 */ /* 0x000fe2000001009f */
[----:B------:R-:W-:Y:S01]  /*7470*/  F2FP.BF16.PACK_AB R112, R119, R112 ;  /* 0x000000707770723e */ /* 0x000fe200000010ff */
[----:B------:R-:W-:Y:S01]  /*7480*/  IMAD.WIDE.U32 R116, R166, R117, c[0x0][0x210] ;  /* 0x00008400a6747625 */ /* 0x000fe200078e0075 */
[----:B------:R-:W-:-:S02]  /*7490*/  F2FP.BF16.PACK_AB R113, R118, R113 ;  /* 0x000000717671723e */ /* 0x000fc400000010ff */
[----:B------:R-:W-:-:S05]  /*74a0*/  F2FP.BF16.PACK_AB R114, R251, R114 ;  /* 0x00000072fb72723e */ /* 0x000fca00000010ff */
[----:B------:R0:W-:Y:S02]  /*74b0*/  STG.E.128 [R116.64], R112 ;  /* 0x0000007074007986 */ /* 0x0001e4000c101d04 */
.L_x_14345:
[----:B------:R-:W-:Y:S05]  /*74c0*/  BSYNC B0 ;  /* 0x0000000000007941 */ /* 0x000fea0003800000 */
.L_x_14344:
[----:B------:R-:W-:Y:S02]  /*74d0*/  LOP3.LUT P1, RZ, R156, 0xff, RZ, 0xc0, !PT ;  /* 0x000000ff9cff7812 */ /* 0x000fe4000782c0ff */
[----:B------:R-:W-:Y:S02]  /*74e0*/  IADD3 R155, R155, c[0x0][0x160], RZ ;  /* 0x000058009b9b7a10 */ /* 0x000fe40007ffe0ff */
[----:B------:R-:W-:Y:S02]  /*74f0*/  SEL R156, RZ, 0x1, P1 ;  /* 0x00000001ff9c7807 */ /* 0x000fe40000800000 */
[----:B------:R-:W-:-:S13]  /*7500*/  ISETP.GE.AND P1, PT, R155, c[0x0][0x164], PT ;  /* 0x000059009b007a0c */ /* 0x000fda0003f26270 */
[----:B0-----:R-:W-:Y:S01]  /*7510*/  @P1 CALL.REL.NOINC `(.L_x_14346) ;  /* 0x0000001000001944 */ /* 0x001fe20003c00000 */
[----:B------:R-:W-:Y:S05]  /*7520*/  BRA `(.L_x_14347) ;  /* 0xffffab6000007947 */ /* 0x000fea000383ffff */
.L_x_14346:
[----:B------:R-:W-:Y:S05]  /*7530*/  EXIT ;  /* 0x000000000000794d */ /* 0x000fea0003800000 */
.L_x_14330:
[----:B------:R-:W-:Y:S01]  /*7540*/  HFMA2.MMA R113, -RZ, RZ, 0, 5.9604644775390625e-08 ;  /* 0x00000001ff717435 */ /* 0x000fe200000001ff */
[----:B------:R-:W-:Y:S02]  /*7550*/  MOV R117, R112 ;  /* 0x0000007000757202 */ /* 0x000fe40000000f00 */
[----:B------:R-:W-:Y:S02]  /*7560*/  MOV R118, 0x1f ;  /* 0x0000001f00767802 */ /* 0x000fe40000000f00 */
[----:B------:R-:W-:Y:S02]  /*7570*/  MOV R115, 0xffffffff ;  /* 0xffffffff00737802 */ /* 0x000fe40000000f00 */
[----:B------:R-:W-:Y:S02]  /*7580*/  MOV R114, 0x75a0 ;  /* 0x000075a000727802 */ /* 0x000fe40000000f00 */
[----:B-----5:R-:W-:Y:S05]  /*7590*/  CALL.REL.NOINC `($__internal_24_$__cuda_sm70_shflsync_bfly_p) ;  /* 0x00000ad000007944 */ /* 0x020fea0003c00000 */
[----:B-1----:R-:W-:Y:S05]  /*75a0*/  BRA `(.L_x_14348) ;  /* 0xffffd69000007947 */ /* 0x002fea000383ffff */
.L_x_14331:
[----:B------:R-:W-:Y:S01]  /*75b0*/  HFMA2.MMA R113, -RZ, RZ, 0, 1.1920928955078125e-07 ;  /* 0x00000002ff717435 */ /* 0x000fe200000001ff */
[----:B------:R-:W-:Y:S02]  /*75c0*/  MOV R117, R112 ;  /* 0x0000007000757202 */ /* 0x000fe40000000f00 */
[----:B------:R-:W-:-:S02]  /*75d0*/  MOV R118, 0x1f ;  /* 0x0000001f00767802 */ /* 0x000fc40000000f00 */
[----:B------:R-:W-:Y:S02]  /*75e0*/  MOV R115, 0xffffffff ;  /* 0xffffffff00737802 */ /* 0x000fe40000000f00 */
[----:B------:R-:W-:Y:S02]  /*75f0*/  MOV R114, 0x7610 ;  /* 0x0000761000727802 */ /* 0x000fe40000000f00 */
[----:B-----5:R-:W-:Y:S05]  /*7600*/  CALL.REL.NOINC `($__internal_24_$__cuda_sm70_shflsync_bfly_p) ;  /* 0x00000a6000007944 */ /* 0x020fea0003c00000 */
[----:B-1----:R-:W-:Y:S01]  /*7610*/  FADD.FTZ R112, R112, R113 ;  /* 0x0000007170707221 */ /* 0x002fe20000010000 */
[----:B------:R-:W-:Y:S01]  /*7620*/  HFMA2.MMA R118, -RZ, RZ, 0, 1.847743988037109375e-06 ;  /* 0x0000001fff767435 */ /* 0x000fe200000001ff */
[----:B------:R-:W-:Y:S01]  /*7630*/  IMAD.MOV.U32 R113, RZ, RZ, 0x4 ;  /* 0x00000004ff717424 */ /* 0x000fe200078e00ff */
[----:B------:R-:W-:Y:S02]  /*7640*/  MOV R115, 0xffffffff ;  /* 0xffffffff00737802 */ /* 0x000fe40000000f00 */
[----:B------:R-:W-:Y:S02]  /*7650*/  MOV R117, R112 ;  /* 0x0000007000757202 */ /* 0x000fe40000000f00 */
[----:B------:R-:W-:Y:S02]  /*7660*/  MOV R114, 0x7680 ;  /* 0x0000768000727802 */ /* 0x000fe40000000f00 */
[----:B------:R-:W-:Y:S05]  /*7670*/  CALL.REL.NOINC `($__internal_24_$__cuda_sm70_shflsync_bfly_p) ;  /* 0x000009f000007944 */ /* 0x000fea0003c00000 */
[----:B-1----:R-:W-:Y:S01]  /*7680*/  FADD.FTZ R112, R112, R113 ;  /* 0x0000007170707221 */ /* 0x002fe20000010000 */
[----:B------:R-:W-:Y:S01]  /*7690*/  HFMA2.MMA R113, -RZ, RZ, 0, 4.76837158203125e-07 ;  /* 0x00000008ff717435 */ /* 0x000fe200000001ff */
[----:B------:R-:W-:-:S02]  /*76a0*/  MOV R118, 0x1f ;  /* 0x0000001f00767802 */ /* 0x000fc40000000f00 */
[----:B------:R-:W-:Y:S02]  /*76b0*/  MOV R115, 0xffffffff ;  /* 0xffffffff00737802 */ /* 0x000fe40000000f00 */
[----:B------:R-:W-:Y:S02]  /*76c0*/  MOV R117, R112 ;  /* 0x0000007000757202 */ /* 0x000fe40000000f00 */
[----:B------:R-:W-:Y:S02]  /*76d0*/  MOV R114, 0x76f0 ;  /* 0x000076f000727802 */ /* 0x000fe40000000f00 */
[----:B------:R-:W-:Y:S05]  /*76e0*/  CALL.REL.NOINC `($__internal_24_$__cuda_sm70_shflsync_bfly_p) ;  /* 0x0000098000007944 */ /* 0x000fea0003c00000 */
[----:B-1----:R-:W-:Y:S01]  /*76f0*/  FADD.FTZ R112, R112, R113 ;  /* 0x0000007170707221 */ /* 0x002fe20000010000 */
[----:B------:R-:W-:Y:S01]  /*7700*/  HFMA2.MMA R113, -RZ, RZ, 0, 9.5367431640625e-07 ;  /* 0x00000010ff717435 */ /* 0x000fe200000001ff */
[----:B------:R-:W-:Y:S02]  /*7710*/  MOV R118, 0x1f ;  /* 0x0000001f00767802 */ /* 0x000fe40000000f00 */
[----:B------:R-:W-:Y:S02]  /*7720*/  MOV R115, 0xffffffff ;  /* 0xffffffff00737802 */ /* 0x000fe40000000f00 */
[----:B------:R-:W-:-:S02]  /*7730*/  MOV R117, R112 ;  /* 0x0000007000757202 */ /* 0x000fc40000000f00 */
[----:B------:R-:W-:Y:S02]  /*7740*/  MOV R114, 0x7760 ;  /* 0x0000776000727802 */ /* 0x000fe40000000f00 */
[----:B------:R-:W-:Y:S05]  /*7750*/  CALL.REL.NOINC `($__internal_24_$__cuda_sm70_shflsync_bfly_p) ;  /* 0x0000091000007944 */ /* 0x000fea0003c00000 */
[----:B-1----:R-:W-:Y:S01]  /*7760*/  FADD.FTZ R112, R112, R113 ;  /* 0x0000007170707221 */ /* 0x002fe20000010000 */
[----:B------:R-:W-:Y:S01]  /*7770*/  MOV R118, 0x1f ;  /* 0x0000001f00767802 */ /* 0x000fe20000000f00 */
[----:B------:R-:W-:Y:S02]  /*7780*/  IMAD.MOV.U32 R115, RZ, RZ, -0x1 ;  /* 0xffffffffff737424 */ /* 0x000fe400078e00ff */
[----:B------:R-:W-:-:S04]  /*7790*/  FMUL.FTZ R112, R150, R112 ;  /* 0x0000007096707220 */ /* 0x000fc80000410000 */
        /* <DEDUP_REMOVED lines=115> */
[----:B------:R-:W-:Y:S05]  /*7ed0*/  CALL.REL.NOINC `($__internal_24_$__cuda_sm70_shflsync_bfly_p) ;  /* 0x0000019000007944 */ /* 0x000fea0003c00000 */
[----:B-1----:R-:W-:Y:S01]  /*7ee0*/  FADD.FTZ R117, R117, R113 ;  /* 0x0000007175757221 */ /* 0x002fe20000010000 */
[----:B------:R-:W-:Y:S01]  /*7ef0*/  HFMA2.MMA R113, -RZ, RZ, 0, 1.1920928955078125e-07 ;  /* 0x00000002ff717435 */ /* 0x000fe200000001ff */
[----:B------:R-:W-:Y:S02]  /*7f00*/  MOV R118, 0x1f ;  /* 0x0000001f00767802 */ /* 0x000fe40000000f00 */
[----:B------:R-:W-:Y:S02]  /*7f10*/  MOV R115, 0xffffffff ;  /* 0xffffffff00737802 */ /* 0x000fe40000000f00 */
[----:B------:R-:W-:Y:S02]  /*7f20*/  MOV R114, 0x7f40 ;  /* 0x00007f4000727802 */ /* 0x000fe40000000f00 */
[----:B------:R-:W-:Y:S05]  /*7f30*/  CALL.REL.NOINC `($__internal_24_$__cuda_sm70_shflsync_bfly_p) ;  /* 0x0000013000007944 */ /* 0x000fea0003c00000 */
[----:B-1----:R-:W-:Y:S01]  /*7f40*/  FADD.FTZ R117, R117, R113 ;  /* 0x0000007175757221 */ /* 0x002fe20000010000 */
[----:B------:R-:W-:Y:S01]  /*7f50*/  HFMA2.MMA R113, -RZ, RZ, 0, 2.384185791015625e-07 ;  /* 0x00000004ff717435 */ /* 0x000fe200000001ff */
[----:B------:R-:W-:-:S02]  /*7f60*/  MOV R118, 0x1f ;  /* 0x0000001f00767802 */ /* 0x000fc40000000f00 */
[----:B------:R-:W-:Y:S02]  /*7f70*/  MOV R115, 0xffffffff ;  /* 0xffffffff00737802 */ /* 0x000fe40000000f00 */
[----:B------:R-:W-:Y:S02]  /*7f80*/  MOV R114, 0x7fa0 ;  /* 0x00007fa000727802 */ /* 0x000fe40000000f00 */
[----:B------:R-:W-:Y:S05]  /*7f90*/  CALL.REL.NOINC `($__internal_24_$__cuda_sm70_shflsync_bfly_p) ;  /* 0x000000d000007944 */ /* 0x000fea0003c00000 */
[----:B-1----:R-:W-:Y:S01]  /*7fa0*/  FADD.FTZ R117, R117, R113 ;  /* 0x0000007175757221 */ /* 0x002fe20000010000 */
[----:B------:R-:W-:Y:S01]  /*7fb0*/  HFMA2.MMA R113, -RZ, RZ, 0, 4.76837158203125e-07 ;  /* 0x00000008ff717435 */ /* 0x000fe200000001ff */
[----:B------:R-:W-:Y:S02]  /*7fc0*/  MOV R118, 0x1f ;  /* 0x0000001f00767802 */ /* 0x000fe40000000f00 */
[----:B------:R-:W-:Y:S02]  /*7fd0*/  MOV R115, 0xffffffff ;  /* 0xffffffff00737802 */ /* 0x000fe40000000f00 */
[----:B------:R-:W-:Y:S02]  /*7fe0*/  MOV R114, 0x8000 ;  /* 0x0000800000727802 */ /* 0x000fe40000000f00 */
[----:B------:R-:W-:Y:S05]  /*7ff0*/  CALL.REL.NOINC `($__internal_24_$__cuda_sm70_shflsync_bfly_p) ;  /* 0x0000007000007944 */ /* 0x000fea0003c00000 */
[----:B-1----:R-:W-:Y:S01]  /*8000*/  FADD.FTZ R117, R117, R113 ;  /* 0x0000007175757221 */ /* 0x002fe20000010000 */
[----:B------:R-:W-:Y:S01]  /*8010*/  HFMA2.MMA R113, -RZ, RZ, 0, 9.5367431640625e-07 ;  /* 0x00000010ff717435 */ /* 0x000fe200000001ff */
[----:B------:R-:W-:-:S02]  /*8020*/  MOV R118, 0x1f ;  /* 0x0000001f00767802 */ /* 0x000fc40000000f00 */
[----:B------:R-:W-:Y:S02]  /*8030*/  MOV R115, 0xffffffff ;  /* 0xffffffff00737802 */ /* 0x000fe40000000f00 */
[----:B------:R-:W-:Y:S02]  /*8040*/  MOV R114, 0x8060 ;  /* 0x0000806000727802 */ /* 0x000fe40000000f00 */
[----:B------:R-:W-:Y:S05]  /*8050*/  CALL.REL.NOINC `($__internal_24_$__cuda_sm70_shflsync_bfly_p) ;  /* 0x0000001000007944 */ /* 0x000fea0003c00000 */
[----:B-1----:R-:W-:Y:S05]  /*8060*/  BRA `(.L_x_14349) ;  /* 0xffffd42000007947 */ /* 0x002fea000383ffff */
        .weak           $__internal_24_$__cuda_sm70_shflsync_bfly_p
        .type           $__internal_24_$__cuda_sm70_shflsync_bfly_p,@function
        .size           $__internal_24_$__cuda_sm70_shflsync_bfly_p,(.L_x_41052 - $__internal_24_$__cuda_sm70_shflsync_bfly_p)
$__internal_24_$__cuda_sm70_shflsync_bfly_p:
[----:B------:R-:W-:Y:S04]  /*8070*/  WARPSYNC R115 ;  /* 0x0000007300007348 */ /* 0x000fe80003800000 */
[----:B------:R0:W1:Y:S02]  /*8080*/  SHFL.BFLY PT, R113, R117, R113, R118 ;  /* 0x0c00007175717389 */ /* 0x00006400000e0076 */
[----:B0-----:R-:W-:-:S06]  /*8090*/  HFMA2.MMA R115, -RZ, RZ, 0, 0 ;  /* 0x00000000ff737435 */ /* 0x001fcc00000001ff */
[----:B------:R-:W-:Y:S05]  /*80a0*/  RET.REL.NODEC R114 `(_ZN10layer_norm31ln_parallel_residual_fwd_kernelINS_13Kernel_traitsI13__nv_bfloat16S2_fS2_fjLj7168ELj1ELj1ELj4ELj16ENS_18Kernel_traits_baseILj7168ES2_S2_fS2_fjLj128EEEEELb0ELb0ELb0EEEvNS_9FwdParamsE) ;  /* 0xffff7f5072007950 */ /* 0x000fea0003c3ffff */
.L_x_14350:
        /* <DEDUP_REMOVED lines=13> */
.L_x_41052:


//--------------------- .text._ZN10layer_norm31ln_parallel_residual_fwd_kernelINS_13Kernel_traitsI13__nv_bfloat16S2_fS2_fjLj7168ELj1ELj1ELj4ELj16ENS_18Kernel_traits_baseILj7168ES2_S2_fS2_fjLj128EEEEELb0ELb0ELb1EEEvNS_9FwdParamsE --------------------------
	.section	.text._ZN10layer_norm31ln_parallel_residual_fwd_kernelINS_13Kernel_traitsI13__nv_bfloat16S2_fS2_fjLj7168ELj1ELj1ELj4ELj16ENS_18Kernel_traits_baseILj7168ES2_S2_fS2_fjLj128EEEEELb0ELb0ELb1EEEvNS_9FwdParamsE,"ax",@progbits
	.sectioninfo	@"SHI_REGISTERS=255"
	.align	128
        .global         _ZN10layer_norm31ln_parallel_residual_fwd_kernelINS_13Kernel_traitsI13__nv_bfloat16S2_fS2_fjLj7168ELj1ELj1ELj4ELj16ENS_18Kernel_traits_baseILj7168ES2_S2_fS2_fjLj128EEEEELb0ELb0ELb1EEEvNS_9FwdParamsE
        .type           _ZN10layer_norm31ln_parallel_residual_fwd_kernelINS_13Kernel_traitsI13__nv_bfloat16S2_fS2_fjLj7168ELj1ELj1ELj4ELj16ENS_18Kernel_traits_baseILj7168ES2_S2_fS2_fjLj128EEEEELb0ELb0ELb1EEEvNS_9FwdParamsE,@function
        .size           _ZN10layer_norm31ln_parallel_residual_fwd_kernelINS_13Kernel_traitsI13__nv_bfloat16S2_fS2_fjLj7168ELj1ELj1ELj4ELj16ENS_18Kernel_traits_baseILj7168ES2_S2_fS2_fjLj128EEEEELb0ELb0ELb1EEEvNS_9FwdParamsE,(.L_x_41053 - _ZN10layer_norm31ln_parallel_residual_fwd_kernelINS_13Kernel_traitsI13__nv_bfloat16S2_fS2_fjLj7168ELj1ELj1ELj4ELj16ENS_18Kernel_traits_baseILj7168ES2_S2_fS2_fjLj128EEEEELb0ELb0ELb1EEEvNS_9FwdParamsE)
        .other          _ZN10layer_norm31ln_parallel_residual_fwd_kernelINS_13Kernel_traitsI13__nv_bfloat16S2_fS2_fjLj7168ELj1ELj1ELj4ELj16ENS_18Kernel_traits_baseILj7168ES2_S2_fS2_fjLj128EEEEELb0ELb0ELb1EEEvNS_9FwdParamsE,@"STO_CUDA_ENTRY STV_DEFAULT"
_ZN10layer_norm31ln_parallel_residual_fwd_kernelINS_13Kernel_traitsI13__nv_bfloat16S2_fS2_fjLj7168ELj1ELj1ELj4ELj16ENS_18Kernel_traits_baseILj7168ES2_S2_fS2_fjLj128EEEEELb0ELb0ELb1EEEvNS_9FwdParamsE:
.text._ZN10layer_norm31ln_parallel_residual_fwd_kernelINS_13Kernel_traitsI13__nv_bfloat16S2_fS2_fjLj7168ELj1ELj1ELj4ELj16ENS_18Kernel_traits_baseILj7168ES2_S2_fS2_fjLj128EEEEELb0ELb0ELb1EEEvNS_9FwdParamsE:
[----:B------:R-:W-:Y:S02]  /*0000*/  MOV R1, c[0x0][0x28] ;  /* 0x00000a0000017a02 */ /* 0x000fe40000000f00 */
[----:B------:R-:W0:Y:S01]  /*0010*/  S2R R162, SR_TID.X ;  /* 0x0000000000a27919 */ /* 0x000e220000002100 */
[----:B------:R-:W-:Y:S01]  /*0020*/  ISETP.NE.U32.AND P0, PT, RZ, c[0x0][0x218], PT ;  /* 0x00008600ff007a0c */ /* 0x000fe20003f05070 */
[----:B------:R-:W-:-:S03]  /*0030*/  ULDC.64 UR4, c[0x0][0x118] ;  /* 0x0000460000047ab9 */ /* 0x000fc60000000a00 */
[----:B------:R-:W-:Y:S02]  /*0040*/  ISETP.NE.AND.EX P0, PT, RZ, c[0x0][0x21c], PT, P0 ;  /* 0x00008700ff007a0c */ /* 0x000fe40003f05300 */
[----:B0-----:R-:W-:-:S11]  /*0050*/  LOP3.LUT R196, R162, 0x7f, RZ, 0xc0, !PT ;  /* 0x0000007fa2c47812 */ /* 0x001fd600078ec0ff */
[C---:B------:R-:W-:Y:S02]  /*0060*/  @P0 LEA R40, P1, R196.reuse, c[0x0][0x218], 0x4 ;  /* 0x00008600c4280a11 */ /* 0x040fe400078220ff */
[----:B------:R-:W-:Y:S02]  /*0070*/  LOP3.LUT R136, R196, 0x80, RZ, 0xfc, !PT ;  /* 0x00000080c4887812 */ /* 0x000fe400078efcff */
[----:B------:R-:W-:Y:S02]  /*0080*/  @P0 IADD3.X R41, RZ, c[0x0][0x21c], RZ, P1, !PT ;  /* 0x00008700ff290a10 */ /* 0x000fe40000ffe4ff */
[----:B------:R-:W-:Y:S02]  /*0090*/  @P0 LEA R16, P1, R136, c[0x0][0x218], 0x4 ;  /* 0x0000860088100a11 */ /* 0x000fe400078220ff */
[----:B------:R-:W-:Y:S02]  /*00a0*/  LOP3.LUT R120, R196, 0x180, RZ, 0xfc, !PT ;  /* 0x00000180c4787812 */ /* 0x000fe400078efcff */
[----:B------:R-:W-:Y:S01]  /*00b0*/  @P0 LEA.HI.X R17, R136, c[0x0][0x21c], RZ, 0x4, P1 ;  /* 0x0000870088110a11 */ /* 0x000fe200008f24ff */
[----:B------:R-:W-:Y:S01]  /*00c0*/  HFMA2.MMA R97, -RZ, RZ, 0, 9.5367431640625e-07 ;  /* 0x00000010ff617435 */ /* 0x000fe200000001ff */
[----:B------:R-:W-:Y:S01]  /*00d0*/  @P0 LEA R172, P1, R120, c[0x0][0x218], 0x4 ;  /* 0x0000860078ac0a11 */ /* 0x000fe200078220ff */
[----:B------:R-:W5:Y:S01]  /*00e0*/  @P0 LDG.E.128 R40, [R40.64] ;  /* 0x0000000428280981 */ /* 0x000f62000c1e1d00 */
[----:B------:R-:W-:-:S02]  /*00f0*/  LOP3.LUT R104, R196, 0x280, RZ, 0xfc, !PT ;  /* 0x00000280c4687812 */ /* 0x000fc400078efcff */
[----:B------:R-:W-:Y:S01]  /*0100*/  @P0 LEA.HI.X R173, R120, c[0x0][0x21c], RZ, 0x4, P1 ;  /* 0x0000870078ad0a11 */ /* 0x000fe200008f24ff */
[----:B------:R-:W5:Y:S01]  /*0110*/  @P0 LDG.E.128 R16, [R16.64] ;  /* 0x0000000410100981 */ /* 0x000f62000c1e1d00 */
[----:B------:R-:W-:Y:S02]  /*0120*/  @P0 LEA R12, P1, R104, c[0x0][0x218], 0x4 ;  /* 0x00008600680c0a11 */ /* 0x000fe400078220ff */
[----:B------:R-:W-:Y:S02]  /*0130*/  LOP3.LUT R128, R196, 0x100, RZ, 0xfc, !PT ;  /* 0x00000100c4807812 */ /* 0x000fe400078efcff */
[----:B------:R-:W-:Y:S01]  /*0140*/  @P0 LEA.HI.X R13, R104, c[0x0][0x21c], RZ, 0x4, P1 ;  /* 0x00008700680d0a11 */ /* 0x000fe200008f24ff */
[----:B------:R-:W5:Y:S01]  /*0150*/  @P0 LDG.E.128 R172, [R172.64] ;  /* 0x00000004acac0981 */ /* 0x000f62000c1e1d00 */
[----:B------:R-:W-:Y:S02]  /*0160*/  ISETP.NE.U32.AND P1, PT, RZ, c[0x0][0x220], PT ;  /* 0x00008800ff007a0c */ /* 0x000fe40003f25070 */
[----:B------:R-:W-:-:S02]  /*0170*/  @P0 LEA R8, P2, R128, c[0x0][0x218], 0x4 ;  /* 0x0000860080080a11 */ /* 0x000fc400078420ff */
[----:B------:R-:W-:Y:S01]  /*0180*/  ISETP.NE.AND.EX P1, PT, RZ, c[0x0][0x224], PT, P1 ;  /* 0x00008900ff007a0c */ /* 0x000fe20003f25310 */
[----:B------:R-:W5:Y:S01]  /*0190*/  @P0 LDG.E.128 R12, [R12.64] ;  /* 0x000000040c0c0981 */ /* 0x000f62000c1e1d00 */
[----:B------:R-:W-:Y:S02]  /*01a0*/  SHF.L.U32 R132, R136, 0x4, RZ ;  /* 0x0000000488847819 */ /* 0x000fe400000006ff */
[----:B------:R-:W-:Y:S02]  /*01b0*/  SHF.L.U32 R116, R120, 0x4, RZ ;  /* 0x0000000478747819 */ /* 0x000fe400000006ff */
[----:B------:R-:W-:Y:S02]  /*01c0*/  LOP3.LUT R112, R196, 0x200, RZ, 0xfc, !PT ;  /* 0x00000200c4707812 */ /* 0x000fe400078efcff */
[----:B------:R-:W-:Y:S02]  /*01d0*/  @P0 LEA.HI.X R9, R128, c[0x0][0x21c], RZ, 0x4, P2 ;  /* 0x0000870080090a11 */ /* 0x000fe400010f24ff */
[----:B------:R-:W-:-:S02]  /*01e0*/  SHF.R.U32.HI R3, RZ, 0x1c, R136 ;  /* 0x0000001cff037819 */ /* 0x000fc40000011688 */
[----:B------:R-:W-:Y:S02]  /*01f0*/  SHF.R.U32.HI R25, RZ, 0x1c, R120 ;  /* 0x0000001cff197819 */ /* 0x000fe40000011678 */
[----:B------:R-:W-:Y:S01]  /*0200*/  @P1 IADD3 R208, P3, R132, c[0x0][0x220], RZ ;  /* 0x0000880084d01a10 */ /* 0x000fe20007f7e0ff */
[----:B------:R-:W5:Y:S01]  /*0210*/  @P0 LDG.E.128 R8, [R8.64] ;  /* 0x0000000408080981 */ /* 0x000f62000c1e1d00 */
[----:B------:R-:W-:Y:S02]  /*0220*/  @P1 IADD3 R28, P4, R116, c[0x0][0x220], RZ ;  /* 0x00008800741c1a10 */ /* 0x000fe40007f9e0ff */
[----:B------:R-:W-:Y:S02]  /*0230*/  @P0 LEA R4, P2, R112, c[0x0][0x218], 0x4 ;  /* 0x0000860070040a11 */ /* 0x000fe400078420ff */
[----:B------:R-:W-:Y:S02]  /*0240*/  SHF.L.U32 R0, R162, 0x4, RZ ;  /* 0x00000004a2007819 */ /* 0x000fe400000006ff */
[----:B------:R-:W-:-:S02]  /*0250*/  SHF.L.U32 R124, R128, 0x4, RZ ;  /* 0x00000004807c7819 */ /* 0x000fc400000006ff */
[----:B------:R-:W-:Y:S02]  /*0260*/  LOP3.LUT R2, R196, 0x300, RZ, 0xfc, !PT ;  /* 0x00000300c4027812 */ /* 0x000fe400078efcff */
[----:B------:R-:W-:Y:S02]  /*0270*/  @P1 IADD3.X R209, R3, c[0x0][0x224], RZ, P3, !PT ;  /* 0x0000890003d11a10 */ /* 0x000fe40001ffe4ff */
[----:B------:R-:W-:Y:S02]  /*0280*/  @P1 IADD3.X R29, R25, c[0x0][0x224], RZ, P4, !PT ;  /* 0x00008900191d1a10 */ /* 0x000fe400027fe4ff */
[----:B------:R-:W-:Y:S02]  /*0290*/  @P0 LEA.HI.X R5, R112, c[0x0][0x21c], RZ, 0x4, P2 ;  /* 0x0000870070050a11 */ /* 0x000fe400010f24ff */
[----:B------:R-:W-:Y:S02]  /*02a0*/  LOP3.LUT R144, R0, 0x7f0, RZ, 0xc0, !PT ;  /* 0x000007f000907812 */ /* 0x000fe400078ec0ff */
[----:B------:R-:W-:-:S02]  /*02b0*/  SHF.L.U32 R108, R112, 0x4, RZ ;  /* 0x00000004706c7819 */ /* 0x000fc400000006ff */
[----:B------:R-:W-:Y:S02]  /*02c0*/  SHF.L.U32 R140, R196, 0x4, RZ ;  /* 0x00000004c48c7819 */ /* 0x000fe400000006ff */
[----:B------:R-:W-:Y:S02]  /*02d0*/  SHF.L.U32 R100, R104, 0x4, RZ ;  /* 0x0000000468647819 */ /* 0x000fe400000006ff */
[----:B------:R-:W-:Y:S02]  /*02e0*/  SHF.R.U32.HI R26, RZ, 0x1c, R112 ;  /* 0x0000001cff1a7819 */ /* 0x000fe40000011670 */
[----:B------:R-:W-:Y:S01]  /*02f0*/  SHF.R.U32.HI R33, RZ, 0x1c, R104 ;  /* 0x0000001cff217819 */ /* 0x000fe20000011668 */
[----:B------:R-:W-:Y:S01]  /*0300*/  IMAD.WIDE.U32 R136, R136, R97, c[0x0][0x1b0] ;  /* 0x00006c0088887625 */ /* 0x000fe200078e0061 */
[----:B------:R-:W-:Y:S01]  /*0310*/  @P1 IADD3 R36, P3, R124, c[0x0][0x220], RZ ;  /* 0x000088007c241a10 */ /* 0x000fe20007f7e0ff */
[----:B------:R-:W5:Y:S01]  /*0320*/  @P0 LDG.E.128 R4, [R4.64] ;  /* 0x0000000404040981 */ /* 0x000f62000c1e1d00 */
[----:B------:R-:W-:-:S02]  /*0330*/  IADD3 R132, P4, R132, c[0x0][0x1b8], RZ ;  /* 0x00006e0084847a10 */ /* 0x000fc40007f9e0ff */
[----:B------:R-:W-:Y:S01]  /*0340*/  @P0 LEA R20, P2, R2, c[0x0][0x218], 0x4 ;  /* 0x0000860002140a11 */ /* 0x000fe200078420ff */
[----:B------:R-:W-:Y:S01]  /*0350*/  IMAD.WIDE.U32 R120, R120, R97, c[0x0][0x1b0] ;  /* 0x00006c0078787625 */ /* 0x000fe200078e0061 */
[----:B------:R-:W-:Y:S01]  /*0360*/  SHF.R.U32.HI R0, RZ, 0x1c, R128 ;  /* 0x0000001cff007819 */ /* 0x000fe20000011680 */
[----:B------:R-:W5:Y:S01]  /*0370*/  @P1 LDG.E.128 R208, [R208.64] ;  /* 0x00000004d0d01981 */ /* 0x000f62000c1e1d00 */
[----:B------:R-:W-:Y:S02]  /*0380*/  IADD3 R124, P5, R124, c[0x0][0x1b8], RZ ;  /* 0x00006e007c7c7a10 */ /* 0x000fe40007fbe0ff */
[----:B------:R-:W-:Y:S01]  /*0390*/  IADD3 R116, P6, R116, c[0x0][0x1b8], RZ ;  /* 0x00006e0074747a10 */ /* 0x000fe20007fde0ff */
[----:B------:R-:W5:Y:S01]  /*03a0*/  @P1 LDG.E.128 R28, [R28.64] ;  /* 0x000000041c1c1981 */ /* 0x000f62000c1e1d00 */
[----:B------:R-:W-:Y:S02]  /*03b0*/  IADD3.X R133, R3, c[0x0][0x1bc], RZ, P4, !PT ;  /* 0x00006f0003857a10 */ /* 0x000fe400027fe4ff */
[----:B------:R-:W-:-:S02]  /*03c0*/  @P0 LEA.HI.X R21, R2, c[0x0][0x21c], RZ, 0x4, P2 ;  /* 0x0000870002150a11 */ /* 0x000fc400010f24ff */
[----:B------:R-:W-:Y:S02]  /*03d0*/  @P1 IADD3 R24, P4, R108, c[0x0][0x220], RZ ;  /* 0x000088006c181a10 */ /* 0x000fe40007f9e0ff */
[----:B------:R-:W-:Y:S02]  /*03e0*/  IADD3.X R125, R0, c[0x0][0x1bc], RZ, P5, !PT ;  /* 0x00006f00007d7a10 */ /* 0x000fe40002ffe4ff */
[----:B------:R-:W-:Y:S02]  /*03f0*/  IADD3.X R117, R25, c[0x0][0x1bc], RZ, P6, !PT ;  /* 0x00006f0019757a10 */ /* 0x000fe400037fe4ff */
[----:B------:R-:W-:Y:S01]  /*0400*/  SHF.L.U32 R32, R2, 0x4, RZ ;  /* 0x0000000402207819 */ /* 0x000fe200000006ff */
[----:B------:R-:W-:Y:S01]  /*0410*/  IMAD.WIDE.U32 R128, R128, R97, c[0x0][0x1b0] ;  /* 0x00006c0080807625 */ /* 0x000fe200078e0061 */
[----:B------:R-:W-:Y:S01]  /*0420*/  @P1 IADD3 R216, P2, R140, c[0x0][0x220], RZ ;  /* 0x000088008cd81a10 */ /* 0x000fe20007f5e0ff */
[----:B------:R-:W5:Y:S01]  /*0430*/  @P0 LDG.E.128 R20, [R20.64] ;  /* 0x0000000414140981 */ /* 0x000f62000c1e1d00 */
[----:B------:R-:W-:-:S02]  /*0440*/  @P1 IADD3.X R37, R0, c[0x0][0x224], RZ, P3, !PT ;  /* 0x0000890000251a10 */ /* 0x000fc40001ffe4ff */
[----:B------:R-:W-:Y:S02]  /*0450*/  IADD3 R108, P5, R108, c[0x0][0x1b8], RZ ;  /* 0x00006e006c6c7a10 */ /* 0x000fe40007fbe0ff */
[----:B------:R-:W-:Y:S02]  /*0460*/  @P1 IADD3 R156, P6, R100, c[0x0][0x220], RZ ;  /* 0x00008800649c1a10 */ /* 0x000fe40007fde0ff */
[----:B------:R-:W-:Y:S01]  /*0470*/  IADD3 R140, P3, R140, c[0x0][0x1b8], RZ ;  /* 0x00006e008c8c7a10 */ /* 0x000fe20007f7e0ff */
[-C--:B------:R-:W-:Y:S01]  /*0480*/  IMAD.WIDE.U32 R112, R112, R97.reuse, c[0x0][0x1b0] ;  /* 0x00006c0070707625 */ /* 0x080fe200078e0061 */
[----:B------:R-:W-:Y:S01]  /*0490*/  IADD3.X R109, R26, c[0x0][0x1bc], RZ, P5, !PT ;  /* 0x00006f001a6d7a10 */ /* 0x000fe20002ffe4ff */
[----:B------:R-:W5:Y:S01]  /*04a0*/  @P1 LDG.E.128 R36, [R36.64] ;  /* 0x0000000424241981 */ /* 0x000f62000c1e1d00 */
[----:B------:R-:W-:Y:S01]  /*04b0*/  @P1 IADD3.X R157, R33, c[0x0][0x224], RZ, P6, !PT ;  /* 0x00008900219d1a10 */ /* 0x000fe200037fe4ff */
[----:B------:R-:W-:Y:S01]  /*04c0*/  IMAD.WIDE.U32 R104, R104, R97, c[0x0][0x1b0] ;  /* 0x00006c0068687625 */ /* 0x000fe200078e0061 */
[----:B------:R-:W-:-:S02]  /*04d0*/  IADD3 R100, P5, R100, c[0x0][0x1b8], RZ ;  /* 0x00006e0064647a10 */ /* 0x000fc40007fbe0ff */
[----:B------:R-:W-:Y:S01]  /*04e0*/  IADD3 R92, P6, R32, c[0x0][0x1b8], RZ ;  /* 0x00006e00205c7a10 */ /* 0x000fe20007fde0ff */
[----:B------:R-:W-:Y:S01]  /*04f0*/  IMAD.WIDE.U32 R96, R2, R97, c[0x0][0x1b0] ;  /* 0x00006c0002607625 */ /* 0x000fe200078e0061 */
[----:B------:R-:W-:Y:S01]  /*0500*/  IADD3.X R141, RZ, c[0x0][0x1bc], RZ, P3, !PT ;  /* 0x00006f00ff8d7a10 */ /* 0x000fe20001ffe4ff */
[----:B------:R-:W5:Y:S01]  /*0510*/  @P1 LDG.E.128 R156, [R156.64] ;  /* 0x000000049c9c1981 */ /* 0x000f62000c1e1d00 */
[----:B------:R-:W-:Y:S02]  /*0520*/  SHF.R.U32.HI R2, RZ, 0x1c, R2 ;  /* 0x0000001cff027819 */ /* 0x000fe40000011602 */
[----:B------:R-:W-:Y:S02]  /*0530*/  @P1 IADD3 R32, P3, R32, c[0x0][0x220], RZ ;  /* 0x0000880020201a10 */ /* 0x000fe40007f7e0ff */
[----:B------:R-:W-:Y:S02]  /*0540*/  IADD3.X R101, R33, c[0x0][0x1bc], RZ, P5, !PT ;  /* 0x00006f0021657a10 */ /* 0x000fe40002ffe4ff */
[----:B------:R-:W-:-:S02]  /*0550*/  @P1 IADD3.X R217, RZ, c[0x0][0x224], RZ, P2, !PT ;  /* 0x00008900ffd91a10 */ /* 0x000fc400017fe4ff */
[----:B------:R-:W-:Y:S02]  /*0560*/  @P1 IADD3.X R25, R26, c[0x0][0x224], RZ, P4, !PT ;  /* 0x000089001a191a10 */ /* 0x000fe400027fe4ff */
[----:B------:R-:W-:Y:S02]  /*0570*/  @P1 IADD3.X R33, R2, c[0x0][0x224], RZ, P3, !PT ;  /* 0x0000890002211a10 */ /* 0x000fe40001ffe4ff */
[----:B------:R-:W5:Y:S04]  /*0580*/  @P1 LDG.E.128 R216, [R216.64] ;  /* 0x00000004d8d81981 */ /* 0x000f68000c1e1d00 */
[----:B------:R-:W5:Y:S04]  /*0590*/  @P1 LDG.E.128 R24, [R24.64] ;  /* 0x0000000418181981 */ /* 0x000f68000c1e1d00 */
[----:B------:R-:W5:Y:S01]  /*05a0*/  @P1 LDG.E.128 R32, [R32.64] ;  /* 0x0000000420201981 */ /* 0x000f62000c1e1d00 */
[----:B------:R-:W0:Y:S01]  /*05b0*/  S2UR UR6, SR_CTAID.X ;  /* 0x00000000000679c3 */ /* 0x000e220000002500 */
[----:B------:R-:W-:-:S02]  /*05c0*/  IADD3 R144, P4, R144, c[0x0][0x1b0], RZ ;  /* 0x00006c0090907a10 */ /* 0x000fc40007f9e0ff */
[----:B------:R-:W-:Y:S02]  /*05d0*/  IADD3.X R93, R2, c[0x0][0x1bc], RZ, P6, !PT ;  /* 0x00006f00025d7a10 */ /* 0x000fe400037fe4ff */
[----:B------:R-:W-:Y:S02]  /*05e0*/  IADD3.X R145, RZ, c[0x0][0x1b4], RZ, P4, !PT ;  /* 0x00006d00ff917a10 */ /* 0x000fe400027fe4ff */
[----:B0-----:R-:W-:-:S04]  /*05f0*/  LEA.HI R162, R162, UR6, RZ, 0x19 ;  /* 0x00000006a2a27c11 */ /* 0x001fc8000f8fc8ff */
[----:B------:R-:W-:-:S13]  /*0600*/  ISETP.GE.AND P2, PT, R162, c[0x0][0x164], PT ;  /* 0x00005900a2007a0c */ /* 0x000fda0003f46270 */
[----:B------:R-:W-:Y:S05]  /*0610*/  @P2 EXIT ;  /* 0x000000000000294d */ /* 0x000fea0003800000 */
        /* <DEDUP_REMOVED lines=29> */
[----:B------:R-:W-:Y:S01]  /*07f0*/  @!P1 CS2R R30, SRZ ;  /* 0x00000000001e9805 */ /* 0x000fe2000001ff00 */
[--C-:B------:R-:W-:Y:S01]  /*0800*/  PRMT R173, RZ, 0x5410, R4.reuse ;  /* 0x00005410ffad7816 */ /* 0x100fe20000000004 */
[----:B------:R-:W-:Y:S01]  /*0810*/  @!P1 CS2R R24, SRZ ;  /* 0x0000000000189805 */ /* 0x000fe2000001ff00 */
[----:B------:R-:W-:Y:S01]  /*0820*/  PRMT R171, RZ, 0x7610, R4 ;  /* 0x00007610ffab7816 */ /* 0x000fe20000000004 */
        /* <DEDUP_REMOVED lines=26> */
[----:B------:R-:W-:Y:S01]  /*09d0*/  ULDC.U8 UR6, c[0x0][0x1f0] ;  /* 0x00007c0000067ab9 */ /* 0x000fe20000000000 */
        /* <DEDUP_REMOVED lines=87> */
[----:B------:R-:W-:Y:S02]  /*0f50*/  MOV R199, 0x1 ;  /* 0x0000000100c77802 */ /* 0x000fe40000000f00 */
        /* <DEDUP_REMOVED lines=8> */
.L_x_14466:
[----:B------:R-:W-:Y:S01]  /*0fe0*/  IMAD R32, R162, c[0x0][0x168], RZ ;  /* 0x00005a00a2207a24 */ /* 0x000fe200078e02ff */
[----:B------:R-:W-:Y:S02]  /*0ff0*/  ISETP.NE.U32.AND P2, PT, RZ, c[0x0][0x180], PT ;  /* 0x00006000ff007a0c */ /* 0x000fe40003f45070 */
[----:B------:R-:W-:-:S02]  /*1000*/  ISETP.NE.U32.AND P0, PT, RZ, c[0x0][0x178], PT ;  /* 0x00005e00ff007a0c */ /* 0x000fc40003f05070 */
[----:B------:R-:W-:Y:S02]  /*1010*/  ISETP.NE.AND.EX P2, PT, RZ, c[0x0][0x184], PT, P2 ;  /* 0x00006100ff007a0c */ /* 0x000fe40003f45320 */
[----:B------:R-:W-:Y:S02]  /*1020*/  SHF.R.S32.HI R33, RZ, 0x1f, R32 ;  /* 0x0000001fff217819 */ /* 0x000fe40000011420 */
[----:B------:R-:W-:Y:S02]  /*1030*/  ISETP.NE.AND.EX P0, PT, RZ, c[0x0][0x17c], PT, P0 ;  /* 0x00005f00ff007a0c */ /* 0x000fe40003f05300 */
[----:B------:R-:W-:Y:S02]  /*1040*/  LEA.HI R33, R33, R32, RZ, 0x3 ;  /* 0x0000002021217211 */ /* 0x000fe400078f18ff */
[----:B------:R-:W-:Y:S02]  /*1050*/  MOV R152, 0x10 ;  /* 0x0000001000987802 */ /* 0x000fe40000000f00 */
[----:B------:R-:W-:-:S03]  /*1060*/  LEA.HI.SX32 R196, R33, R196, 0x1d ;  /* 0x000000c421c47211 */ /* 0x000fc600078feaff */
[----:B------:R-:W-:Y:S02]  /*1070*/  @P2 MOV R35, 0x20 ;  /* 0x0000002000232802 */ /* 0x000fe40000000f00 */
[----:B------:R-:W-:-:S04]  /*1080*/  IMAD.WIDE.U32 R72, R196, R152, c[0x0][0x170] ;  /* 0x00005c00c4487625 */ /* 0x000fc800078e0098 */
[C---:B------:R-:W-:Y:S02]  /*1090*/  @P0 IMAD.WIDE.U32 R32, R196.reuse, R152, c[0x0][0x178] ;  /* 0x00005e00c4200625 */ /* 0x040fe400078e0098 */
[----:B------:R-:W2:Y:S02]  /*10a0*/  LDG.E.128 R72, [R72.64] ;  /* 0x0000000448487981 */ /* 0x000ea4000c1e1d00 */
[----:B------:R-:W-:Y:S02]  /*10b0*/  @P2 IMAD.WIDE.U32 R34, R196, R35, c[0x0][0x180] ;  /* 0x00006000c4222625 */ /* 0x000fe400078e0023 */
[----:B------:R0:W5:Y:S04]  /*10c0*/  @P0 LDG.E.128 R88, [R32.64] ;  /* 0x0000000420580981 */ /* 0x000168000c1e1d00 */
[----:B------:R0:W5:Y:S04]  /*10d0*/  @P2 LDG.E.128 R84, [R34.64] ;  /* 0x0000000422542981 */ /* 0x000168000c1e1d00 */
[----:B------:R0:W5:Y:S01]  /*10e0*/  @P2 LDG.E.128 R80, [R34.64+0x10] ;  /* 0x0000100422502981 */ /* 0x000162000c1e1d00 */
[----:B------:R-:W-:-:S04]  /*10f0*/  ISETP.NE.U32.AND P1, PT, RZ, c[0x0][0x178], PT ;  /* 0x00005e00ff007a0c */ /* 0x000fc80003f25070 */
[----:B------:R-:W-:Y:S02]  /*1100*/  ISETP.NE.AND.EX P1, PT, RZ, c[0x0][0x17c], PT, P1 ;  /* 0x00005f00ff007a0c */ /* 0x000fe40003f25310 */
[----:B--2---:R-:W-:-:S11]  /*1110*/  PRMT R76, RZ, 0x5410, R72 ;  /* 0x00005410ff4c7816 */ /* 0x004fd60000000048 */
[----:B------:R-:W-:Y:S05]  /*1120*/  @P1 BRA `(.L_x_14351) ;  /* 0x0000003000001947 */ /* 0x000fea0003800000 */
[----:B0-----:R-:W-:Y:S05]  /*1130*/  @!P2 BRA `(.L_x_14352) ;  /* 0x000000500000a947 */ /* 0x001fea0003800000 */
[----:B-----5:R-:W-:Y:S01]  /*1140*/  FADD.FTZ R76, R84, R76 ;  /* 0x0000004c544c7221 */ /* 0x020fe20000010000 */
[----:B------:R-:W-:Y:S05]  /*1150*/  BRA `(.L_x_14352) ;  /* 0x0000003000007947 */ /* 0x000fea0003800000 */
.L_x_14351:
[----:B0----5:R-:W-:-:S05]  /*1160*/  PRMT R33, RZ, 0x5410, R88 ;  /* 0x00005410ff217816 */ /* 0x021fca0000000058 */
[----:B------:R-:W-:-:S04]  /*1170*/  FADD.FTZ R76, R76, R33 ;  /* 0x000000214c4c7221 */ /* 0x000fc80000010000 */
[----:B------:R-:W-:Y:S02]  /*1180*/  @P2 FADD.FTZ R76, R84, R76 ;  /* 0x0000004c544c2221 */ /* 0x000fe40000010000 */
.L_x_14352:
[----:B------:R-:W-:Y:S01]  /*1190*/  PRMT R77, RZ, 0x7610, R72 ;  /* 0x00007610ff4d7816 */ /* 0x000fe20000000048 */
[----:B------:R-:W-:Y:S05]  /*11a0*/  @P1 BRA `(.L_x_14353) ;  /* 0x0000003000001947 */ /* 0x000fea0003800000 */
[----:B------:R-:W-:Y:S05]  /*11b0*/  @!P2 BRA `(.L_x_14354) ;  /* 0x000000500000a947 */ /* 0x000fea0003800000 */
[----:B-----5:R-:W-:Y:S01]  /*11c0*/  FADD.FTZ R77, R85, R77 ;  /* 0x0000004d554d7221 */ /* 0x020fe20000010000 */
[----:B------:R-:W-:Y:S05]  /*11d0*/  BRA `(.L_x_14354) ;  /* 0x0000003000007947 */ /* 0x000fea0003800000 */
.L_x_14353:
[----:B-----5:R-:W-:-:S05]  /*11e0*/  PRMT R32, RZ, 0x7610, R88 ;  /* 0x00007610ff207816 */ /* 0x020fca0000000058 */
[----:B------:R-:W-:-:S04]  /*11f0*/  FADD.FTZ R77, R77, R32 ;  /* 0x000000204d4d7221 */ /* 0x000fc80000010000 */
[----:B------:R-:W-:Y:S02]  /*1200*/  @P2 FADD.FTZ R77, R85, R77 ;  /* 0x0000004d554d2221 */ /* 0x000fe40000010000 */
.L_x_14354:
[----:B------:R-:W-:Y:S01]  /*1210*/  PRMT R78, RZ, 0x5410, R73 ;  /* 0x00005410ff4e7816 */ /* 0x000fe20000000049 */
[----:B------:R-:W-:Y:S05]  /*1220*/  @P1 BRA `(.L_x_14355) ;  /* 0x0000003000001947 */ /* 0x000fea0003800000 */
[----:B------:R-:W-:Y:S05]  /*1230*/  @!P2 BRA `(.L_x_14356) ;  /* 0x000000500000a947 */ /* 0x000fea0003800000 */
[----:B-----5:R-:W-:Y:S01]  /*1240*/  FADD.FTZ R78, R86, R78 ;  /* 0x0000004e564e7221 */ /* 0x020fe20000010000 */
[----:B------:R-:W-:Y:S05]  /*1250*/  BRA `(.L_x_14356) ;  /* 0x0000003000007947 */ /* 0x000fea0003800000 */
.L_x_14355:
[----:B-----5:R-:W-:-:S05]  /*1260*/  PRMT R33, RZ, 0x5410, R89 ;  /* 0x00005410ff217816 */ /* 0x020fca0000000059 */
[----:B------:R-:W-:-:S04]  /*1270*/  FADD.FTZ R78, R78, R33 ;  /* 0x000000214e4e7221 */ /* 0x000fc80000010000 */
[----:B------:R-:W-:Y:S02]  /*1280*/  @P2 FADD.FTZ R78, R86, R78 ;  /* 0x0000004e564e2221 */ /* 0x000fe40000010000 */
.L_x_14356:
[----:B------:R-:W-:Y:S01]  /*1290*/  PRMT R79, RZ, 0x7610, R73 ;  /* 0x00007610ff4f7816 */ /* 0x000fe20000000049 */
[----:B------:R-:W-:Y:S05]  /*12a0*/  @P1 BRA `(.L_x_14357) ;  /* 0x0000003000001947 */ /* 0x000fea0003800000 */
[----:B------:R-:W-:Y:S05]  /*12b0*/  @!P2 BRA `(.L_x_14358) ;  /* 0x000000500000a947 */ /* 0x000fea0003800000 */
[----:B-----5:R-:W-:Y:S01]  /*12c0*/  FADD.FTZ R79, R87, R79 ;  /* 0x0000004f574f7221 */ /* 0x020fe20000010000 */
[----:B------:R-:W-:Y:S05]  /*12d0*/  BRA `(.L_x_14358) ;  /* 0x0000003000007947 */ /* 0x000fea0003800000 */
.L_x_14357:
[----:B-----5:R-:W-:-:S05]  /*12e0*/  PRMT R32, RZ, 0x7610, R89 ;  /* 0x00007610ff207816 */ /* 0x020fca0000000059 */
[----:B------:R-:W-:-:S04]  /*12f0*/  FADD.FTZ R79, R79, R32 ;  /* 0x000000204f4f7221 */ /* 0x000fc80000010000 */
[----:B------:R-:W-:Y:S02]  /*1300*/  @P2 FADD.FTZ R79, R87, R79 ;  /* 0x0000004f574f2221 */ /* 0x000fe40000010000 */
.L_x_14358:
[----:B------:R-:W-:Y:S01]  /*1310*/  PRMT R72, RZ, 0x5410, R74 ;  /* 0x00005410ff487816 */ /* 0x000fe2000000004a */
[----:B------:R-:W-:Y:S05]  /*1320*/  @P1 BRA `(.L_x_14359) ;  /* 0x0000003000001947 */ /* 0x000fea0003800000 */
[----:B------:R-:W-:Y:S05]  /*1330*/  @!P2 BRA `(.L_x_14360) ;  /* 0x000000500000a947 */ /* 0x000fea0003800000 */
[----:B-----5:R-:W-:Y:S01]  /*1340*/  FADD.FTZ R72, R80, R72 ;  /* 0x0000004850487221 */ /* 0x020fe20000010000 */
[----:B------:R-:W-:Y:S05]  /*1350*/  BRA `(.L_x_14360) ;  /* 0x0000003000007947 */ /* 0x000fea0003800000 */
.L_x_14359:
[----:B-----5:R-:W-:-:S05]  /*1360*/  PRMT R33, RZ, 0x5410, R90 ;  /* 0x00005410ff217816 */ /* 0x020fca000000005a */
[----:B------:R-:W-:-:S04]  /*1370*/  FADD.FTZ R72, R72, R33 ;  /* 0x0000002148487221 */ /* 0x000fc80000010000 */
[----:B------:R-:W-:Y:S02]  /*1380*/  @P2 FADD.FTZ R72, R80, R72 ;  /* 0x0000004850482221 */ /* 0x000fe40000010000 */
.L_x_14360:
[----:B------:R-:W-:Y:S01]  /*1390*/  PRMT R73, RZ, 0x7610, R74 ;  /* 0x00007610ff497816 */ /* 0x000fe2000000004a */
[----:B------:R-:W-:Y:S05]  /*13a0*/  @P1 BRA `(.L_x_14361) ;  /* 0x0000003000001947 */ /* 0x000fea0003800000 */
[----:B------:R-:W-:Y:S05]  /*13b0*/  @!P2 BRA `(.L_x_14362) ;  /* 0x000000500000a947 */ /* 0x000fea0003800000 */
[----:B-----5:R-:W-:Y:S01]  /*13c0*/  FADD.FTZ R73, R81, R73 ;  /* 0x0000004951497221 */ /* 0x020fe20000010000 */
[----:B------:R-:W-:Y:S05]  /*13d0*/  BRA `(.L_x_14362) ;  /* 0x0000003000007947 */ /* 0x000fea0003800000 */
.L_x_14361:
[----:B-----5:R-:W-:-:S05]  /*13e0*/  PRMT R32, RZ, 0x7610, R90 ;  /* 0x00007610ff207816 */ /* 0x020fca000000005a */
[----:B------:R-:W-:-:S04]  /*13f0*/  FADD.FTZ R73, R73, R32 ;  /* 0x0000002049497221 */ /* 0x000fc80000010000 */
[----:B------:R-:W-:Y:S02]  /*1400*/  @P2 FADD.FTZ R73, R81, R73 ;  /* 0x0000004951492221 */ /* 0x000fe40000010000 */
.L_x_14362:
[----:B------:R-:W-:Y:S01]  /*1410*/  PRMT R74, RZ, 0x5410, R75 ;  /* 0x00005410ff4a7816 */ /* 0x000fe2000000004b */
[----:B------:R-:W-:Y:S05]  /*1420*/  @P1 BRA `(.L_x_14363) ;  /* 0x0000003000001947 */ /* 0x000fea0003800000 */
[----:B------:R-:W-:Y:S05]  /*1430*/  @!P2 BRA `(.L_x_14364) ;  /* 0x000000500000a947 */ /* 0x000fea0003800000 */
[----:B-----5:R-:W-:Y:S01]  /*1440*/  FADD.FTZ R74, R82, R74 ;  /* 0x0000004a524a7221 */ /* 0x020fe20000010000 */
[----:B------:R-:W-:Y:S05]  /*1450*/  BRA `(.L_x_14364) ;  /* 0x0000003000007947 */ /* 0x000fea0003800000 */
.L_x_14363:
[----:B-----5:R-:W-:-:S05]  /*1460*/  PRMT R33, RZ, 0x5410, R91 ;  /* 0x00005410ff217816 */ /* 0x020fca000000005b */
[----:B------:R-:W-:-:S04]  /*1470*/  FADD.FTZ R74, R74, R33 ;  /* 0x000000214a4a7221 */ /* 0x000fc80000010000 */
[----:B------:R-:W-:Y:S02]  /*1480*/  @P2 FADD.FTZ R74, R82, R74 ;  /* 0x0000004a524a2221 */ /* 0x000fe40000010000 */
.L_x_14364:
[----:B------:R-:W-:Y:S01]  /*1490*/  PRMT R75, RZ, 0x7610, R75 ;  /* 0x00007610ff4b7816 */ /* 0x000fe2000000004b */
[----:B------:R-:W-:Y:S05]  /*14a0*/  @P1 BRA `(.L_x_14365) ;  /* 0x0000003000001947 */ /* 0x000fea0003800000 */
[----:B------:R-:W-:Y:S05]  /*14b0*/  @!P2 BRA `(.L_x_14366) ;  /* 0x000000500000a947 */ /* 0x000fea0003800000 */
[----:B-----5:R-:W-:Y:S01]  /*14c0*/  FADD.FTZ R75, R83, R75 ;  /* 0x0000004b534b7221 */ /* 0x020fe20000010000 */
[----:B------:R-:W-:Y:S05]  /*14d0*/  BRA `(.L_x_14366) ;  /* 0x0000003000007947 */ /* 0x000fea0003800000 */
.L_x_14365:
[----:B-----5:R-:W-:-:S05]  /*14e0*/  PRMT R32, RZ, 0x7610, R91 ;  /* 0x00007610ff207816 */ /* 0x020fca000000005b */
[----:B------:R-:W-:-:S04]  /*14f0*/  FADD.FTZ R75, R75, R32 ;  /* 0x000000204b4b7221 */ /* 0x000fc80000010000 */
[----:B------:R-:W-:Y:S02]  /*1500*/  @P2 FADD.FTZ R75, R83, R75 ;  /* 0x0000004b534b2221 */ /* 0x000fe40000010000 */
.L_x_14366:
[----:B------:R-:W-:Y:S01]  /*1510*/  HFMA2.MMA R186, -RZ, RZ, 0, 1.9073486328125e-06 ;  /* 0x00000020ffba7435 */ /* 0x000fe200000001ff */
[----:B------:R-:W-:-:S05]  /*1520*/  IADD3 R37, R196, 0x80, RZ ;  /* 0x00000080c4257810 */ /* 0x000fca0007ffe0ff */
[----:B------:R-:W-:-:S04]  /*1530*/  IMAD.WIDE.U32 R64, R37, R152, c[0x0][0x170] ;  /* 0x00005c0025407625 */ /* 0x000fc800078e0098 */
[----:B------:R-:W-:-:S04]  /*1540*/  IMAD.WIDE.U32 R32, R196, R186, c[0x0][0x188] ;  /* 0x00006200c4207625 */ /* 0x000fc800078e00ba */
[C---:B------:R-:W-:Y:S01]  /*1550*/  @P2 IMAD.WIDE.U32 R34, R37.reuse, R186, c[0x0][0x180] ;  /* 0x0000600025222625 */ /* 0x040fe200078e00ba */
[----:B------:R-:W-:Y:S04]  /*1560*/  STG.E.128 [R32.64], R76 ;  /* 0x0000004c20007986 */ /* 0x000fe8000c101d04 */
[----:B------:R0:W-:Y:S04]  /*1570*/  STG.E.128 [R32.64+0x10], R72 ;  /* 0x0000104820007986 */ /* 0x0001e8000c101d04 */
[----:B------:R-:W2:Y:S04]  /*1580*/  LDG.E.128 R64, [R64.64] ;  /* 0x0000000440407981 */ /* 0x000ea8000c1e1d00 */
[----:B-----5:R1:W5:Y:S04]  /*1590*/  @P2 LDG.E.128 R84, [R34.64] ;  /* 0x0000000422542981 */ /* 0x020368000c1e1d00 */
[----:B------:R1:W5:Y:S01]  /*15a0*/  @P2 LDG.E.128 R80, [R34.64+0x10] ;  /* 0x0000100422502981 */ /* 0x000362000c1e1d00 */
[----:B0-----:R-:W-:-:S05]  /*15b0*/  @P0 IMAD.WIDE.U32 R32, R37, R152, c[0x0][0x178] ;  /* 0x00005e0025200625 */ /* 0x001fca00078e0098 */
[----:B------:R1:W5:Y:S04]  /*15c0*/  @P0 LDG.E.128 R88, [R32.64] ;  /* 0x0000000420580981 */ /* 0x000368000c1e1d00 */
[----:B------:R-:W0:Y:S01]  /*15d0*/  S2R R251, SR_TID.X ;  /* 0x0000000000fb7919 */ /* 0x000e220000002100 */
[----:B--2---:R-:W-:Y:S01]  /*15e0*/  PRMT R68, RZ, 0x5410, R64 ;  /* 0x00005410ff447816 */ /* 0x004fe20000000040 */
[----:B------:R-:W-:Y:S05]  /*15f0*/  @P1 BRA `(.L_x_14367) ;  /* 0x0000003000001947 */ /* 0x000fea0003800000 */
[----:B01----:R-:W-:Y:S05]  /*1600*/  @!P2 BRA `(.L_x_14368) ;  /* 0x000000500000a947 */ /* 0x003fea0003800000 */
[----:B-----5:R-:W-:Y:S01]  /*1610*/  FADD.FTZ R68, R84, R68 ;  /* 0x0000004454447221 */ /* 0x020fe20000010000 */
[----:B------:R-:W-:Y:S05]  /*1620*/  BRA `(.L_x_14368) ;  /* 0x0000003000007947 */ /* 0x000fea0003800000 */
.L_x_14367:
[----:B01---5:R-:W-:-:S05]  /*1630*/  PRMT R33, RZ, 0x5410, R88 ;  /* 0x00005410ff217816 */ /* 0x023fca0000000058 */
[----:B------:R-:W-:-:S04]  /*1640*/  FADD.FTZ R68, R33, R68 ;  /* 0x0000004421447221 */ /* 0x000fc80000010000 */
[----:B------:R-:W-:Y:S02]  /*1650*/  @P2 FADD.FTZ R68, R84, R68 ;  /* 0x0000004454442221 */ /* 0x000fe40000010000 */
.L_x_14368:
[----:B------:R-:W-:Y:S01]  /*1660*/  PRMT R69, RZ, 0x7610, R64 ;  /* 0x00007610ff457816 */ /* 0x000fe20000000040 */
[----:B------:R-:W-:Y:S05]  /*1670*/  @P1 BRA `(.L_x_14369) ;  /* 0x0000003000001947 */ /* 0x000fea0003800000 */
[----:B------:R-:W-:Y:S05]  /*1680*/  @!P2 BRA `(.L_x_14370) ;  /* 0x000000500000a947 */ /* 0x000fea0003800000 */
[----:B-----5:R-:W-:Y:S01]  /*1690*/  FADD.FTZ R69, R85, R69 ;  /* 0x0000004555457221 */ /* 0x020fe20000010000 */
[----:B------:R-:W-:Y:S05]  /*16a0*/  BRA `(.L_x_14370) ;  /* 0x0000003000007947 */ /* 0x000fea0003800000 */
.L_x_14369:
[----:B-----5:R-:W-:-:S05]  /*16b0*/  PRMT R32, RZ, 0x7610, R88 ;  /* 0x00007610ff207816 */ /* 0x020fca0000000058 */
[----:B------:R-:W-:-:S04]  /*16c0*/  FADD.FTZ R69, R32, R69 ;  /* 0x0000004520457221 */ /* 0x000fc80000010000 */
[----:B------:R-:W-:Y:S02]  /*16d0*/  @P2 FADD.FTZ R69, R85, R69 ;  /* 0x0000004555452221 */ /* 0x000fe40000010000 */
.L_x_14370:
[----:B------:R-:W-:Y:S01]  /*16e0*/  PRMT R70, RZ, 0x5410, R65 ;  /* 0x00005410ff467816 */ /* 0x000fe20000000041 */
[----:B------:R-:W-:Y:S05]  /*16f0*/  @P1 BRA `(.L_x_14371) ;  /* 0x0000003000001947 */ /* 0x000fea0003800000 */
[----:B------:R-:W-:Y:S05]  /*1700*/  @!P2 BRA `(.L_x_14372) ;  /* 0x000000500000a947 */ /* 0x000fea0003800000 */
[----:B-----5:R-:W-:Y:S01]  /*1710*/  FADD.FTZ R70, R86, R70 ;  /* 0x0000004656467221 */ /* 0x020fe20000010000 */
[----:B------:R-:W-:Y:S05]  /*1720*/  BRA `(.L_x_14372) ;  /* 0x0000003000007947 */ /* 0x000fea0003800000 */
.L_x_14371:
[----:B-----5:R-:W-:-:S05]  /*1730*/  PRMT R33, RZ, 0x5410, R89 ;  /* 0x00005410ff217816 */ /* 0x020fca0000000059 */
[----:B------:R-:W-:-:S04]  /*1740*/  FADD.FTZ R70, R33, R70 ;  /* 0x0000004621467221 */ /* 0x000fc80000010000 */
[----:B------:R-:W-:Y:S02]  /*1750*/  @P2 FADD.FTZ R70, R86, R70 ;  /* 0x0000004656462221 */ /* 0x000fe40000010000 */
.L_x_14372:
[----:B------:R-:W-:Y:S01]  /*1760*/  PRMT R71, RZ, 0x7610, R65 ;  /* 0x00007610ff477816 */ /* 0x000fe20000000041 */
[----:B------:R-:W-:Y:S05]  /*1770*/  @P1 BRA `(.L_x_14373) ;  /* 0x0000003000001947 */ /* 0x000fea0003800000 */
[----:B------:R-:W-:Y:S05]  /*1780*/  @!P2 BRA `(.L_x_14374) ;  /* 0x000000500000a947 */ /* 0x000fea0003800000 */
[----:B-----5:R-:W-:Y:S01]  /*1790*/  FADD.FTZ R71, R87, R71 ;  /* 0x0000004757477221 */ /* 0x020fe20000010000 */
[----:B------:R-:W-:Y:S05]  /*17a0*/  BRA `(.L_x_14374) ;  /* 0x0000003000007947 */ /* 0x000fea0003800000 */
.L_x_14373:
[----:B-----5:R-:W-:-:S05]  /*17b0*/  PRMT R32, RZ, 0x7610, R89 ;  /* 0x00007610ff207816 */ /* 0x020fca0000000059 */
[----:B------:R-:W-:-:S04]  /*17c0*/  FADD.FTZ R71, R32, R71 ;  /* 0x0000004720477221 */ /* 0x000fc80000010000 */
[----:B------:R-:W-:Y:S02]  /*17d0*/  @P2 FADD.FTZ R71, R87, R71 ;  /* 0x0000004757472221 */ /* 0x000fe40000010000 */
.L_x_14374:
[----:B------:R-:W-:Y:S01]  /*17e0*/  PRMT R64, RZ, 0x5410, R66 ;  /* 0x00005410ff407816 */ /* 0x000fe20000000042 */
[----:B------:R-:W-:Y:S05]  /*17f0*/  @P1 BRA `(.L_x_14375) ;  /* 0x0000003000001947 */ /* 0x000fea0003800000 */
[----:B------:R-:W-:Y:S05]  /*1800*/  @!P2 BRA `(.L_x_14376) ;  /* 0x000000500000a947 */ /* 0x000fea0003800000 */
[----:B-----5:R-:W-:Y:S01]  /*1810*/  FADD.FTZ R64, R80, R64 ;  /* 0x0000004050407221 */ /* 0x020fe20000010000 */
[----:B------:R-:W-:Y:S05]  /*1820*/  BRA `(.L_x_14376) ;  /* 0x0000003000007947 */ /* 0x000fea0003800000 */
.L_x_14375:
[----:B-----5:R-:W-:-:S05]  /*1830*/  PRMT R33, RZ, 0x5410, R90 ;  /* 0x00005410ff217816 */ /* 0x020fca000000005a */
[----:B------:R-:W-:-:S04]  /*1840*/  FADD.FTZ R64, R33, R64 ;  /* 0x0000004021407221 */ /* 0x000fc80000010000 */
[----:B------:R-:W-:Y:S02]  /*1850*/  @P2 FADD.FTZ R64, R80, R64 ;  /* 0x0000004050402221 */ /* 0x000fe40000010000 */
.L_x_14376:
[----:B------:R-:W-:Y:S01]  /*1860*/  PRMT R65, RZ, 0x7610, R66 ;  /* 0x00007610ff417816 */ /* 0x000fe20000000042 */
[----:B------:R-:W-:Y:S05]  /*1870*/  @P1 BRA `(.L_x_14377) ;  /* 0x0000003000001947 */ /* 0x000fea0003800000 */
[----:B------:R-:W-:Y:S05]  /*1880*/  @!P2 BRA `(.L_x_14378) ;  /* 0x000000500000a947 */ /* 0x000fea0003800000 */
[----:B-----5:R-:W-:Y:S01]  /*1890*/  FADD.FTZ R65, R81, R65 ;  /* 0x0000004151417221 */ /* 0x020fe20000010000 */
[----:B------:R-:W-:Y:S05]  /*18a0*/  BRA `(.L_x_14378) ;  /* 0x0000003000007947 */ /* 0x000fea0003800000 */
.L_x_14377:
[----:B-----5:R-:W-:-:S05]  /*18b0*/  PRMT R32, RZ, 0x7610, R90 ;  /* 0x00007610ff207816 */ /* 0x020fca000000005a */
[----:B------:R-:W-:-:S04]  /*18c0*/  FADD.FTZ R65, R32, R65 ;  /* 0x0000004120417221 */ /* 0x000fc80000010000 */
[----:B------:R-:W-:Y:S02]  /*18d0*/  @P2 FADD.FTZ R65, R81, R65 ;  /* 0x0000004151412221 */ /* 0x000fe40000010000 */
.L_x_14378:
[----:B------:R-:W-:Y:S01]  /*18e0*/  PRMT R66, RZ, 0x5410, R67 ;  /* 0x00005410ff427816 */ /* 0x000fe20000000043 */
[----:B------:R-:W-:Y:S05]  /*18f0*/  @P1 BRA `(.L_x_14379) ;  /* 0x0000003000001947 */ /* 0x000fea0003800000 */
[----:B------:R-:W-:Y:S05]  /*1900*/  @!P2 BRA `(.L_x_14380) ;  /* 0x000000500000a947 */ /* 0x000fea0003800000 */
[----:B-----5:R-:W-:Y:S01]  /*1910*/  FADD.FTZ R66, R82, R66 ;  /* 0x0000004252427221 */ /* 0x020fe20000010000 */
[----:B------:R-:W-:Y:S05]  /*1920*/  BRA `(.L_x_14380) ;  /* 0x0000003000007947 */ /* 0x000fea0003800000 */
.L_x_14379:
[----:B-----5:R-:W-:-:S05]  /*1930*/  PRMT R33, RZ, 0x5410, R91 ;  /* 0x00005410ff217816 */ /* 0x020fca000000005b */
[----:B------:R-:W-:-:S04]  /*1940*/  FADD.FTZ R66, R33, R66 ;  /* 0x0000004221427221 */ /* 0x000fc80000010000 */
[----:B------:R-:W-:Y:S02]  /*1950*/  @P2 FADD.FTZ R66, R82, R66 ;  /* 0x0000004252422221 */ /* 0x000fe40000010000 */
.L_x_14380:
[----:B------:R-:W-:Y:S01]  /*1960*/  PRMT R67, RZ, 0x7610, R67 ;  /* 0x00007610ff437816 */ /* 0x000fe20000000043 */
[----:B------:R-:W-:Y:S05]  /*1970*/  @P1 BRA `(.L_x_14381) ;  /* 0x0000003000001947 */ /* 0x000fea0003800000 */
[----:B------:R-:W-:Y:S05]  /*1980*/  @!P2 BRA `(.L_x_14382) ;  /* 0x000000500000a947 */ /* 0x000fea0003800000 */
[----:B-----5:R-:W-:Y:S01]  /*1990*/  FADD.FTZ R67, R83, R67 ;  /* 0x0000004353437221 */ /* 0x020fe20000010000 */
[----:B------:R-:W-:Y:S05]  /*19a0*/  BRA `(.L_x_14382) ;  /* 0x0000003000007947 */ /* 0x000fea0003800000 */
.L_x_14381:
[----:B-----5:R-:W-:-:S05]  /*19b0*/  PRMT R32, RZ, 0x7610, R91 ;  /* 0x00007610ff207816 */ /* 0x020fca000000005b */
[----:B------:R-:W-:-:S04]  /*19c0*/  FADD.FTZ R67, R32, R67 ;  /* 0x0000004320437221 */ /* 0x000fc80000010000 */
[----:B------:R-:W-:Y:S02]  /*19d0*/  @P2 FADD.FTZ R67, R83, R67 ;  /* 0x0000004353432221 */ /* 0x000fe40000010000 */
.L_x_14382:
[----:B------:R-:W-:Y:S01]  /*19e0*/  IADD3 R194, R196, 0x100, RZ ;  /* 0x00000100c4c27810 */ /* 0x000fe20007ffe0ff */
[----:B------:R-:W-:-:S04]  /*19f0*/  IMAD.WIDE.U32 R32, R37, R186, c[0x0][0x188] ;  /* 0x0000620025207625 */ /* 0x000fc800078e00ba */
[C---:B------:R-:W-:Y:S01]  /*1a00*/  IMAD.WIDE.U32 R56, R194.reuse, R152, c[0x0][0x170] ;  /* 0x00005c00c2387625 */ /* 0x040fe200078e0098 */
[----:B------:R-:W-:Y:S03]  /*1a10*/  STG.E.128 [R32.64], R68 ;  /* 0x0000004420007986 */ /* 0x000fe6000c101d04 */
[C---:B------:R-:W-:Y:S01]  /*1a20*/  @P2 IMAD.WIDE.U32 R34, R194.reuse, R186, c[0x0][0x180] ;  /* 0x00006000c2222625 */ /* 0x040fe200078e00ba */
[----:B------:R0:W-:Y:S04]  /*1a30*/  STG.E.128 [R32.64+0x10], R64 ;  /* 0x0000104020007986 */ /* 0x0001e8000c101d04 */
[----:B------:R-:W2:Y:S04]  /*1a40*/  LDG.E.128 R56, [R56.64] ;  /* 0x0000000438387981 */ /* 0x000ea8000c1e1d00 */
[----:B-----5:R1:W5:Y:S04]  /*1a50*/  @P2 LDG.E.128 R84, [R34.64] ;  /* 0x0000000422542981 */ /* 0x020368000c1e1d00 */
[----:B------:R1:W5:Y:S01]  /*1a60*/  @P2 LDG.E.128 R80, [R34.64+0x10] ;  /* 0x0000100422502981 */ /* 0x000362000c1e1d00 */
[----:B0-----:R-:W-:-:S05]  /*1a70*/  @P0 IMAD.WIDE.U32 R32, R194, R152, c[0x0][0x178] ;  /* 0x00005e00c2200625 */ /* 0x001fca00078e0098 */
[----:B------:R1:W5:Y:S01]  /*1a80*/  @P0 LDG.E.128 R88, [R32.64] ;  /* 0x0000000420580981 */ /* 0x000362000c1e1d00 */
[----:B--2---:R-:W-:Y:S01]  /*1a90*/  PRMT R60, RZ, 0x5410, R56 ;  /* 0x00005410ff3c7816 */ /* 0x004fe20000000038 */
[----:B------:R-:W-:Y:S05]  /*1aa0*/  @P1 BRA `(.L_x_14383) ;  /* 0x0000003000001947 */ /* 0x000fea0003800000 */
[----:B-1----:R-:W-:Y:S05]  /*1ab0*/  @!P2 BRA `(.L_x_14384) ;  /* 0x000000500000a947 */ /* 0x002fea0003800000 */
[----:B-----5:R-:W-:Y:S01]  /*1ac0*/  FADD.FTZ R60, R84, R60 ;  /* 0x0000003c543c7221 */ /* 0x020fe20000010000 */
[----:B------:R-:W-:Y:S05]  /*1ad0*/  BRA `(.L_x_14384) ;  /* 0x0000003000007947 */ /* 0x000fea0003800000 */
.L_x_14383:
[----:B-1---5:R-:W-:-:S05]  /*1ae0*/  PRMT R33, RZ, 0x5410, R88 ;  /* 0x00005410ff217816 */ /* 0x022fca0000000058 */
[----:B------:R-:W-:-:S04]  /*1af0*/  FADD.FTZ R60, R33, R60 ;  /* 0x0000003c213c7221 */ /* 0x000fc80000010000 */
[----:B------:R-:W-:Y:S02]  /*1b00*/  @P2 FADD.FTZ R60, R84, R60 ;  /* 0x0000003c543c2221 */ /* 0x000fe40000010000 */
.L_x_14384:
[----:B------:R-:W-:Y:S01]  /*1b10*/  PRMT R61, RZ, 0x7610, R56 ;  /* 0x00007610ff3d7816 */ /* 0x000fe20000000038 */
[----:B------:R-:W-:Y:S05]  /*1b20*/  @P1 BRA `(.L_x_14385) ;  /* 0x0000003000001947 */ /* 0x000fea0003800000 */
[----:B------:R-:W-:Y:S05]  /*1b30*/  @!P2 BRA `(.L_x_14386) ;  /* 0x000000500000a947 */ /* 0x000fea0003800000 */
[----:B-----5:R-:W-:Y:S01]  /*1b40*/  FADD.FTZ R61, R85, R61 ;  /* 0x0000003d553d7221 */ /* 0x020fe20000010000 */
[----:B------:R-:W-:Y:S05]  /*1b50*/  BRA `(.L_x_14386) ;  /* 0x0000003000007947 */ /* 0x000fea0003800000 */
.L_x_14385:
[----:B-----5:R-:W-:-:S05]  /*1b60*/  PRMT R32, RZ, 0x7610, R88 ;  /* 0x00007610ff207816 */ /* 0x020fca0000000058 */
[----:B------:R-:W-:-:S04]  /*1b70*/  FADD.FTZ R61, R32, R61 ;  /* 0x0000003d203d7221 */ /* 0x000fc80000010000 */
[----:B------:R-:W-:Y:S02]  /*1b80*/  @P2 FADD.FTZ R61, R85, R61 ;  /* 0x0000003d553d2221 */ /* 0x000fe40000010000 */
.L_x_14386:
[----:B------:R-:W-:Y:S01]  /*1b90*/  PRMT R62, RZ, 0x5410, R57 ;  /* 0x00005410ff3e7816 */ /* 0x000fe20000000039 */
[----:B------:R-:W-:Y:S05]  /*1ba0*/  @P1 BRA `(.L_x_14387) ;  /* 0x0000003000001947 */ /* 0x000fea0003800000 */
[----:B------:R-:W-:Y:S05]  /*1bb0*/  @!P2 BRA `(.L_x_14388) ;  /* 0x000000500000a947 */ /* 0x000fea0003800000 */
[----:B-----5:R-:W-:Y:S01]  /*1bc0*/  FADD.FTZ R62, R86, R62 ;  /* 0x0000003e563e7221 */ /* 0x020fe20000010000 */
[----:B------:R-:W-:Y:S05]  /*1bd0*/  BRA `(.L_x_14388) ;  /* 0x0000003000007947 */ /* 0x000fea0003800000 */
.L_x_14387:
[----:B-----5:R-:W-:-:S05]  /*1be0*/  PRMT R33, RZ, 0x5410, R89 ;  /* 0x00005410ff217816 */ /* 0x020fca0000000059 */
[----:B------:R-:W-:-:S04]  /*1bf0*/  FADD.FTZ R62, R33, R62 ;  /* 0x0000003e213e7221 */ /* 0x000fc80000010000 */
[----:B------:R-:W-:Y:S02]  /*1c00*/  @P2 FADD.FTZ R62, R86, R62 ;  /* 0x0000003e563e2221 */ /* 0x000fe40000010000 */
.L_x_14388:
[----:B------:R-:W-:Y:S01]  /*1c10*/  PRMT R63, RZ, 0x7610, R57 ;  /* 0x00007610ff3f7816 */ /* 0x000fe20000000039 */
[----:B------:R-:W-:Y:S05]  /*1c20*/  @P1 BRA `(.L_x_14389) ;  /* 0x0000003000001947 */ /* 0x000fea0003800000 */
[----:B------:R-:W-:Y:S05]  /*1c30*/  @!P2 BRA `(.L_x_14390) ;  /* 0x000000500000a947 */ /* 0x000fea0003800000 */
[----:B-----5:R-:W-:Y:S01]  /*1c40*/  FADD.FTZ R63, R87, R63 ;  /* 0x0000003f573f7221 */ /* 0x020fe20000010000 */
[----:B------:R-:W-:Y:S05]  /*1c50*/  BRA `(.L_x_14390) ;  /* 0x0000003000007947 */ /* 0x000fea0003800000 */
.L_x_14389:
[----:B-----5:R-:W-:-:S05]  /*1c60*/  PRMT R32, RZ, 0x7610, R89 ;  /* 0x00007610ff207816 */ /* 0x020fca0000000059 */
[----:B------:R-:W-:-:S04]  /*1c70*/  FADD.FTZ R63, R32, R63 ;  /* 0x0000003f203f7221 */ /* 0x000fc80000010000 */
[----:B------:R-:W-:Y:S02]  /*1c80*/  @P2 FADD.FTZ R63, R87, R63 ;  /* 0x0000003f573f2221 */ /* 0x000fe40000010000 */
.L_x_14390:
[----:B------:R-:W-:Y:S01]  /*1c90*/  PRMT R56, RZ, 0x5410, R58 ;  /* 0x00005410ff387816 */ /* 0x000fe2000000003a */
[----:B------:R-:W-:Y:S05]  /*1ca0*/  @P1 BRA `(.L_x_14391) ;  /* 0x0000003000001947 */ /* 0x000fea0003800000 */
[----:B------:R-:W-:Y:S05]  /*1cb0*/  @!P2 BRA `(.L_x_14392) ;  /* 0x000000500000a947 */ /* 0x000fea0003800000 */
[----:B-----5:R-:W-:Y:S01]  /*1cc0*/  FADD.FTZ R56, R80, R56 ;  /* 0x0000003850387221 */ /* 0x020fe20000010000 */
[----:B------:R-:W-:Y:S05]  /*1cd0*/  BRA `(.L_x_14392) ;  /* 0x0000003000007947 */ /* 0x000fea0003800000 */
.L_x_14391:
[----:B-----5:R-:W-:-:S05]  /*1ce0*/  PRMT R33, RZ, 0x5410, R90 ;  /* 0x00005410ff217816 */ /* 0x020fca000000005a */
[----:B------:R-:W-:-:S04]  /*1cf0*/  FADD.FTZ R56, R33, R56 ;  /* 0x0000003821387221 */ /* 0x000fc80000010000 */
[----:B------:R-:W-:Y:S02]  /*1d00*/  @P2 FADD.FTZ R56, R80, R56 ;  /* 0x0000003850382221 */ /* 0x000fe40000010000 */
.L_x_14392:
[----:B------:R-:W-:Y:S01]  /*1d10*/  PRMT R57, RZ, 0x7610, R58 ;  /* 0x00007610ff397816 */ /* 0x000fe2000000003a */
[----:B------:R-:W-:Y:S05]  /*1d20*/  @P1 BRA `(.L_x_14393) ;  /* 0x0000003000001947 */ /* 0x000fea0003800000 */
[----:B------:R-:W-:Y:S05]  /*1d30*/  @!P2 BRA `(.L_x_14394) ;  /* 0x000000500000a947 */ /* 0x000fea0003800000 */
[----:B-----5:R-:W-:Y:S01]  /*1d40*/  FADD.FTZ R57, R81, R57 ;  /* 0x0000003951397221 */ /* 0x020fe20000010000 */
[----:B------:R-:W-:Y:S05]  /*1d50*/  BRA `(.L_x_14394) ;  /* 0x0000003000007947 */ /* 0x000fea0003800000 */
.L_x_14393:
[----:B-----5:R-:W-:-:S05]  /*1d60*/  PRMT R32, RZ, 0x7610, R90 ;  /* 0x00007610ff207816 */ /* 0x020fca000000005a */
[----:B------:R-:W-:-:S04]  /*1d70*/  FADD.FTZ R57, R32, R57 ;  /* 0x0000003920397221 */ /* 0x000fc80000010000 */
[----:B------:R-:W-:Y:S02]  /*1d80*/  @P2 FADD.FTZ R57, R81, R57 ;  /* 0x0000003951392221 */ /* 0x000fe40000010000 */
.L_x_14394:
[----:B------:R-:W-:Y:S01]  /*1d90*/  PRMT R58, RZ, 0x5410, R59 ;  /* 0x00005410ff3a7816 */ /* 0x000fe2000000003b */
[----:B------:R-:W-:Y:S05]  /*1da0*/  @P1 BRA `(.L_x_14395) ;  /* 0x0000003000001947 */ /* 0x000fea0003800000 */
[----:B------:R-:W-:Y:S05]  /*1db0*/  @!P2 BRA `(.L_x_14396) ;  /* 0x000000500000a947 */ /* 0x000fea0003800000 */
[----:B-----5:R-:W-:Y:S01]  /*1dc0*/  FADD.FTZ R58, R82, R58 ;  /* 0x0000003a523a7221 */ /* 0x020fe20000010000 */
[----:B------:R-:W-:Y:S05]  /*1dd0*/  BRA `(.L_x_14396) ;  /* 0x0000003000007947 */ /* 0x000fea0003800000 */
.L_x_14395:
[----:B-----5:R-:W-:-:S05]  /*1de0*/  PRMT R33, RZ, 0x5410, R91 ;  /* 0x00005410ff217816 */ /* 0x020fca000000005b */
[----:B------:R-:W-:-:S04]  /*1df0*/  FADD.FTZ R58, R33, R58 ;  /* 0x0000003a213a7221 */ /* 0x000fc80000010000 */
[----:B------:R-:W-:Y:S02]  /*1e00*/  @P2 FADD.FTZ R58, R82, R58 ;  /* 0x0000003a523a2221 */ /* 0x000fe40000010000 */
.L_x_14396:
[----:B------:R-:W-:Y:S01]  /*1e10*/  PRMT R59, RZ, 0x7610, R59 ;  /* 0x00007610ff3b7816 */ /* 0x000fe2000000003b */
[----:B------:R-:W-:Y:S05]  /*1e20*/  @P1 BRA `(.L_x_14397) ;  /* 0x0000003000001947 */ /* 0x000fea0003800000 */
[----:B------:R-:W-:Y:S05]  /*1e30*/  @!P2 BRA `(.L_x_14398) ;  /* 0x000000500000a947 */ /* 0x000fea0003800000 */
[----:B-----5:R-:W-:Y:S01]  /*1e40*/  FADD.FTZ R59, R83, R59 ;  /* 0x0000003b533b7221 */ /* 0x020fe20000010000 */
[----:B------:R-:W-:Y:S05]  /*1e50*/  BRA `(.L_x_14398) ;  /* 0x0000003000007947 */ /* 0x000fea0003800000 */
.L_x_14397:
[----:B-----5:R-:W-:-:S05]  /*1e60*/  PRMT R32, RZ, 0x7610, R91 ;  /* 0x00007610ff207816 */ /* 0x020fca000000005b */
[----:B------:R-:W-:-:S04]  /*1e70*/  FADD.FTZ R59, R32, R59 ;  /* 0x0000003b203b7221 */ /* 0x000fc80000010000 */
[----:B------:R-:W-:Y:S02]  /*1e80*/  @P2 FADD.FTZ R59, R83, R59 ;  /* 0x0000003b533b2221 */ /* 0x000fe40000010000 */
.L_x_14398:
[C---:B------:R-:W-:Y:S02]  /*1e90*/  IADD3 R33, R196.reuse, 0x100, RZ ;  /* 0x00000100c4217810 */ /* 0x040fe40007ffe0ff */
[----:B------:R-:W-:-:S03]  /*1ea0*/  IADD3 R192, R196, 0x180, RZ ;  /* 0x00000180c4c07810 */ /* 0x000fc60007ffe0ff */
        /* <DEDUP_REMOVED lines=15> */
.L_x_14399:
[----:B-1---5:R-:W-:-:S05]  /*1fa0*/  PRMT R33, RZ, 0x5410, R88 ;  /* 0x00005410ff217816 */ /* 0x022fca0000000058 */
[----:B------:R-:W-:-:S04]  /*1fb0*/  FADD.FTZ R52, R33, R52 ;  /* 0x0000003421347221 */ /* 0x000fc80000010000 */
[----:B------:R-:W-:Y:S02]  /*1fc0*/  @P2 FADD.FTZ R52, R84, R52 ;  /* 0x0000003454342221 */ /* 0x000fe40000010000 */
.L_x_14400:
[----:B------:R-:W-:Y:S01]  /*1fd0*/  PRMT R53, RZ, 0x7610, R48 ;  /* 0x00007610ff357816 */ /* 0x000fe20000000030 */
[----:B------:R-:W-:Y:S05]  /*1fe0*/  @P1 BRA `(.L_x_14401) ;  /* 0x0000003000001947 */ /* 0x000fea0003800000 */
[----:B------:R-:W-:Y:S05]  /*1ff0*/  @!P2 BRA `(.L_x_14402) ;  /* 0x000000500000a947 */ /* 0x000fea0003800000 */
[----:B-----5:R-:W-:Y:S01]  /*2000*/  FADD.FTZ R53, R85, R53 ;  /* 0x0000003555357221 */ /* 0x020fe20000010000 */
[----:B------:R-:W-:Y:S05]  /*2010*/  BRA `(.L_x_14402) ;  /* 0x0000003000007947 */ /* 0x000fea0003800000 */
.L_x_14401:
[----:B-----5:R-:W-:-:S05]  /*2020*/  PRMT R32, RZ, 0x7610, R88 ;  /* 0x00007610ff207816 */ /* 0x020fca0000000058 */
[----:B------:R-:W-:-:S04]  /*2030*/  FADD.FTZ R53, R32, R53 ;  /* 0x0000003520357221 */ /* 0x000fc80000010000 */
[----:B------:R-:W-:Y:S02]  /*2040*/  @P2 FADD.FTZ R53, R85, R53 ;  /* 0x0000003555352221 */ /* 0x000fe40000010000 */
.L_x_14402:
[----:B------:R-:W-:Y:S01]  /*2050*/  PRMT R54, RZ, 0x5410, R49 ;  /* 0x00005410ff367816 */ /* 0x000fe20000000031 */
[----:B------:R-:W-:Y:S05]  /*2060*/  @P1 BRA `(.L_x_14403) ;  /* 0x0000003000001947 */ /* 0x000fea0003800000 */
[----:B------:R-:W-:Y:S05]  /*2070*/  @!P2 BRA `(.L_x_14404) ;  /* 0x000000500000a947 */ /* 0x000fea0003800000 */
[----:B-----5:R-:W-:Y:S01]  /*2080*/  FADD.FTZ R54, R86, R54 ;  /* 0x0000003656367221 */ /* 0x020fe20000010000 */
[----:B------:R-:W-:Y:S05]  /*2090*/  BRA `(.L_x_14404) ;  /* 0x0000003000007947 */ /* 0x000fea0003800000 */
.L_x_14403:
[----:B-----5:R-:W-:-:S05]  /*20a0*/  PRMT R33, RZ, 0x5410, R89 ;  /* 0x00005410ff217816 */ /* 0x020fca0000000059 */
[----:B------:R-:W-:-:S04]  /*20b0*/  FADD.FTZ R54, R33, R54 ;  /* 0x0000003621367221 */ /* 0x000fc80000010000 */
[----:B------:R-:W-:Y:S02]  /*20c0*/  @P2 FADD.FTZ R54, R86, R54 ;  /* 0x0000003656362221 */ /* 0x000fe40000010000 */
.L_x_14404:
[----:B------:R-:W-:Y:S01]  /*20d0*/  PRMT R55, RZ, 0x7610, R49 ;  /* 0x00007610ff377816 */ /* 0x000fe20000000031 */
[----:B------:R-:W-:Y:S05]  /*20e0*/  @P1 BRA `(.L_x_14405) ;  /* 0x0000003000001947 */ /* 0x000fea0003800000 */
[----:B------:R-:W-:Y:S05]  /*20f0*/  @!P2 BRA `(.L_x_14406) ;  /* 0x000000500000a947 */ /* 0x000fea0003800000 */
[----:B-----5:R-:W-:Y:S01]  /*2100*/  FADD.FTZ R55, R87, R55 ;  /* 0x0000003757377221 */ /* 0x020fe20000010000 */
[----:B------:R-:W-:Y:S05]  /*2110*/  BRA `(.L_x_14406) ;  /* 0x0000003000007947 */ /* 0x000fea0003800000 */
.L_x_14405:
[----:B-----5:R-:W-:-:S05]  /*2120*/  PRMT R32, RZ, 0x7610, R89 ;  /* 0x00007610ff207816 */ /* 0x020fca0000000059 */
[----:B------:R-:W-:-:S04]  /*2130*/  FADD.FTZ R55, R32, R55 ;  /* 0x0000003720377221 */ /* 0x000fc80000010000 */
[----:B------:R-:W-:Y:S02]  /*2140*/  @P2 FADD.FTZ R55, R87, R55 ;  /* 0x0000003757372221 */ /* 0x000fe40000010000 */
.L_x_14406:
[----:B------:R-:W-:Y:S01]  /*2150*/  PRMT R48, RZ, 0x5410, R50 ;  /* 0x00005410ff307816 */ /* 0x000fe20000000032 */
[----:B------:R-:W-:Y:S05]  /*2160*/  @P1 BRA `(.L_x_14407) ;  /* 0x0000003000001947 */ /* 0x000fea0003800000 */
[----:B------:R-:W-:Y:S05]  /*2170*/  @!P2 BRA `(.L_x_14408) ;  /* 0x000000500000a947 */ /* 0x000fea0003800000 */
[----:B-----5:R-:W-:Y:S01]  /*2180*/  FADD.FTZ R48, R80, R48 ;  /* 0x0000003050307221 */ /* 0x020fe20000010000 */
[----:B------:R-:W-:Y:S05]  /*2190*/  BRA `(.L_x_14408) ;  /* 0x0000003000007947 */ /* 0x000fea0003800000 */
.L_x_14407:
[----:B-----5:R-:W-:-:S05]  /*21a0*/  PRMT R33, RZ, 0x5410, R90 ;  /* 0x00005410ff217816 */ /* 0x020fca000000005a */
[----:B------:R-:W-:-:S04]  /*21b0*/  FADD.FTZ R48, R33, R48 ;  /* 0x0000003021307221 */ /* 0x000fc80000010000 */
[----:B------:R-:W-:Y:S02]  /*21c0*/  @P2 FADD.FTZ R48, R80, R48 ;  /* 0x0000003050302221 */ /* 0x000fe40000010000 */
.L_x_14408:
[----:B------:R-:W-:Y:S01]  /*21d0*/  PRMT R49, RZ, 0x7610, R50 ;  /* 0x00007610ff317816 */ /* 0x000fe20000000032 */
[----:B------:R-:W-:Y:S05]  /*21e0*/  @P1 BRA `(.L_x_14409) ;  /* 0x0000003000001947 */ /* 0x000fea0003800000 */
[----:B------:R-:W-:Y:S05]  /*21f0*/  @!P2 BRA `(.L_x_14410) ;  /* 0x000000500000a947 */ /* 0x000fea0003800000 */
[----:B-----5:R-:W-:Y:S01]  /*2200*/  FADD.FTZ R49, R81, R49 ;  /* 0x0000003151317221 */ /* 0x020fe20000010000 */
[----:B------:R-:W-:Y:S05]  /*2210*/  BRA `(.L_x_14410) ;  /* 0x0000003000007947 */ /* 0x000fea0003800000 */
.L_x_14409:
[----:B-----5:R-:W-:-:S05]  /*2220*/  PRMT R32, RZ, 0x7610, R90 ;  /* 0x00007610ff207816 */ /* 0x020fca000000005a */
[----:B------:R-:W-:-:S04]  /*2230*/  FADD.FTZ R49, R32, R49 ;  /* 0x0000003120317221 */ /* 0x000fc80000010000 */
[----:B------:R-:W-:Y:S02]  /*2240*/  @P2 FADD.FTZ R49, R81, R49 ;  /* 0x0000003151312221 */ /* 0x000fe40000010000 */
.L_x_14410:
[----:B------:R-:W-:Y:S01]  /*2250*/  PRMT R50, RZ, 0x5410, R51 ;  /* 0x00005410ff327816 */ /* 0x000fe20000000033 */
[----:B------:R-:W-:Y:S05]  /*2260*/  @P1 BRA `(.L_x_14411) ;  /* 0x0000003000001947 */ /* 0x000fea0003800000 */
[----:B------:R-:W-:Y:S05]  /*2270*/  @!P2 BRA `(.L_x_14412) ;  /* 0x000000500000a947 */ /* 0x000fea0003800000 */
[----:B-----5:R-:W-:Y:S01]  /*2280*/  FADD.FTZ R50, R82, R50 ;  /* 0x0000003252327221 */ /* 0x020fe20000010000 */
[----:B------:R-:W-:Y:S05]  /*2290*/  BRA `(.L_x_14412) ;  /* 0x0000003000007947 */ /* 0x000fea0003800000 */
.L_x_14411:
[----:B-----5:R-:W-:-:S05]  /*22a0*/  PRMT R33, RZ, 0x5410, R91 ;  /* 0x00005410ff217816 */ /* 0x020fca000000005b */
[----:B------:R-:W-:-:S04]  /*22b0*/  FADD.FTZ R50, R33, R50 ;  /* 0x0000003221327221 */ /* 0x000fc80000010000 */
[----:B------:R-:W-:Y:S02]  /*22c0*/  @P2 FADD.FTZ R50, R82, R50 ;  /* 0x0000003252322221 */ /* 0x000fe40000010000 */
.L_x_14412:
[----:B------:R-:W-:Y:S01]  /*22d0*/  PRMT R51, RZ, 0x7610, R51 ;  /* 0x00007610ff337816 */ /* 0x000fe20000000033 */
[----:B------:R-:W-:Y:S05]  /*22e0*/  @P1 BRA `(.L_x_14413) ;  /* 0x0000003000001947 */ /* 0x000fea0003800000 */
[----:B------:R-:W-:Y:S05]  /*22f0*/  @!P2 BRA `(.L_x_14414) ;  /* 0x000000500000a947 */ /* 0x000fea0003800000 */
[----:B-----5:R-:W-:Y:S01]  /*2300*/  FADD.FTZ R51, R83, R51 ;  /* 0x0000003353337221 */ /* 0x020fe20000010000 */
[----:B------:R-:W-:Y:S05]  /*2310*/  BRA `(.L_x_14414) ;  /* 0x0000003000007947 */ /* 0x000fea0003800000 */
.L_x_14413:
[----:B-----5:R-:W-:-:S05]  /*2320*/  PRMT R32, RZ, 0x7610, R91 ;  /* 0x00007610ff207816 */ /* 0x020fca000000005b */
[----:B------:R-:W-:-:S04]  /*2330*/  FADD.FTZ R51, R32, R51 ;  /* 0x0000003320337221 */ /* 0x000fc80000010000 */
[----:B------:R-:W-:Y:S02]  /*2340*/  @P2 FADD.FTZ R51, R83, R51 ;  /* 0x0000003353332221 */ /* 0x000fe40000010000 */
.L_x_14414:
        /* <DEDUP_REMOVED lines=17> */
.L_x_14415:
[----:B-1---5:R-:W-:-:S05]  /*2460*/  PRMT R33, RZ, 0x5410, R88 ;  /* 0x00005410ff217816 */ /* 0x022fca0000000058 */
[----:B------:R-:W-:-:S04]  /*2470*/  FADD.FTZ R44, R33, R44 ;  /* 0x0000002c212c7221 */ /* 0x000fc80000010000 */
[----:B------:R-:W-:Y:S02]  /*2480*/  @P2 FADD.FTZ R44, R84, R44 ;  /* 0x0000002c542c2221 */ /* 0x000fe40000010000 */
.L_x_14416:
[----:B------:R-:W-:Y:S01]  /*2490*/  PRMT R45, RZ, 0x7610, R40 ;  /* 0x00007610ff2d7816 */ /* 0x000fe20000000028 */
[----:B------:R-:W-:Y:S05]  /*24a0*/  @P1 BRA `(.L_x_14417) ;  /* 0x0000003000001947 */ /* 0x000fea0003800000 */
[----:B------:R-:W-:Y:S05]  /*24b0*/  @!P2 BRA `(.L_x_14418) ;  /* 0x000000500000a947 */ /* 0x000fea0003800000 */
[----:B-----5:R-:W-:Y:S01]  /*24c0*/  FADD.FTZ R45, R85, R45 ;  /* 0x0000002d552d7221 */ /* 0x020fe20000010000 */
[----:B------:R-:W-:Y:S05]  /*24d0*/  BRA `(.L_x_14418) ;  /* 0x0000003000007947 */ /* 0x000fea0003800000 */
.L_x_14417:
[----:B-----5:R-:W-:-:S05]  /*24e0*/  PRMT R32, RZ, 0x7610, R88 ;  /* 0x00007610ff207816 */ /* 0x020fca0000000058 */
[----:B------:R-:W-:-:S04]  /*24f0*/  FADD.FTZ R45, R32, R45 ;  /* 0x0000002d202d7221 */ /* 0x000fc80000010000 */
[----:B------:R-:W-:Y:S02]  /*2500*/  @P2 FADD.FTZ R45, R85, R45 ;  /* 0x0000002d552d2221 */ /* 0x000fe40000010000 */
.L_x_14418:
[----:B------:R-:W-:Y:S01]  /*2510*/  PRMT R46, RZ, 0x5410, R41 ;  /* 0x00005410ff2e7816 */ /* 0x000fe20000000029 */
[----:B------:R-:W-:Y:S05]  /*2520*/  @P1 BRA `(.L_x_14419) ;  /* 0x0000003000001947 */ /* 0x000fea0003800000 */
[----:B------:R-:W-:Y:S05]  /*2530*/  @!P2 BRA `(.L_x_14420) ;  /* 0x000000500000a947 */ /* 0x000fea0003800000 */
[----:B-----5:R-:W-:Y:S01]  /*2540*/  FADD.FTZ R46, R86, R46 ;  /* 0x0000002e562e7221 */ /* 0x020fe20000010000 */
[----:B------:R-:W-:Y:S05]  /*2550*/  BRA `(.L_x_14420) ;  /* 0x0000003000007947 */ /* 0x000fea0003800000 */
.L_x_14419:
[----:B-----5:R-:W-:-:S05]  /*2560*/  PRMT R33, RZ, 0x5410, R89 ;  /* 0x00005410ff217816 */ /* 0x020fca0000000059 */
[----:B------:R-:W-:-:S04]  /*2570*/  FADD.FTZ R46, R33, R46 ;  /* 0x0000002e212e7221 */ /* 0x000fc80000010000 */
[----:B------:R-:W-:Y:S02]  /*2580*/  @P2 FADD.FTZ R46, R86, R46 ;  /* 0x0000002e562e2221 */ /* 0x000fe40000010000 */
.L_x_14420:
[----:B------:R-:W-:Y:S01]  /*2590*/  PRMT R47, RZ, 0x7610, R41 ;  /* 0x00007610ff2f7816 */ /* 0x000fe20000000029 */
[----:B------:R-:W-:Y:S05]  /*25a0*/  @P1 BRA `(.L_x_14421) ;  /* 0x0000003000001947 */ /* 0x000fea0003800000 */
[----:B------:R-:W-:Y:S05]  /*25b0*/  @!P2 BRA `(.L_x_14422) ;  /* 0x000000500000a947 */ /* 0x000fea0003800000 */
[----:B-----5:R-:W-:Y:S01]  /*25c0*/  FADD.FTZ R47, R87, R47 ;  /* 0x0000002f572f7221 */ /* 0x020fe20000010000 */
[----:B------:R-:W-:Y:S05]  /*25d0*/  BRA `(.L_x_14422) ;  /* 0x0000003000007947 */ /* 0x000fea0003800000 */
.L_x_14421:
[----:B-----5:R-:W-:-:S05]  /*25e0*/  PRMT R32, RZ, 0x7610, R89 ;  /* 0x00007610ff207816 */ /* 0x020fca0000000059 */
[----:B------:R-:W-:-:S04]  /*25f0*/  FADD.FTZ R47, R32, R47 ;  /* 0x0000002f202f7221 */ /* 0x000fc80000010000 */
[----:B------:R-:W-:Y:S02]  /*2600*/  @P2 FADD.FTZ R47, R87, R47 ;  /* 0x0000002f572f2221 */ /* 0x000fe40000010000 */
.L_x_14422:
[----:B------:R-:W-:Y:S01]  /*2610*/  PRMT R40, RZ, 0x5410, R42 ;  /* 0x00005410ff287816 */ /* 0x000fe2000000002a */
[----:B------:R-:W-:Y:S05]  /*2620*/  @P1 BRA `(.L_x_14423) ;  /* 0x0000003000001947 */ /* 0x000fea0003800000 */
[----:B------:R-:W-:Y:S05]  /*2630*/  @!P2 BRA `(.L_x_14424) ;  /* 0x000000500000a947 */ /* 0x000fea0003800000 */
[----:B-----5:R-:W-:Y:S01]  /*2640*/  FADD.FTZ R40, R80, R40 ;  /* 0x0000002850287221 */ /* 0x020fe20000010000 */
[----:B------:R-:W-:Y:S05]  /*2650*/  BRA `(.L_x_14424) ;  /* 0x0000003000007947 */ /* 0x000fea0003800000 */
.L_x_14423:
[----:B-----5:R-:W-:-:S05]  /*2660*/  PRMT R33, RZ, 0x5410, R90 ;  /* 0x00005410ff217816 */ /* 0x020fca000000005a */
[----:B------:R-:W-:-:S04]  /*2670*/  FADD.FTZ R40, R33, R40 ;  /* 0x0000002821287221 */ /* 0x000fc80000010000 */
[----:B------:R-:W-:Y:S02]  /*2680*/  @P2 FADD.FTZ R40, R80, R40 ;  /* 0x0000002850282221 */ /* 0x000fe40000010000 */
.L_x_14424:
[----:B------:R-:W-:Y:S01]  /*2690*/  PRMT R41, RZ, 0x7610, R42 ;  /* 0x00007610ff297816 */ /* 0x000fe2000000002a */
[----:B------:R-:W-:Y:S05]  /*26a0*/  @P1 BRA `(.L_x_14425) ;  /* 0x0000003000001947 */ /* 0x000fea0003800000 */
[----:B------:R-:W-:Y:S05]  /*26b0*/  @!P2 BRA `(.L_x_14426) ;  /* 0x000000500000a947 */ /* 0x000fea0003800000 */
[----:B-----5:R-:W-:Y:S01]  /*26c0*/  FADD.FTZ R41, R81, R41 ;  /* 0x0000002951297221 */ /* 0x020fe20000010000 */
[----:B------:R-:W-:Y:S05]  /*26d0*/  BRA `(.L_x_14426) ;  /* 0x0000003000007947 */ /* 0x000fea0003800000 */
.L_x_14425:
[----:B-----5:R-:W-:-:S05]  /*26e0*/  PRMT R32, RZ, 0x7610, R90 ;  /* 0x00007610ff207816 */ /* 0x020fca000000005a */
[----:B------:R-:W-:-:S04]  /*26f0*/  FADD.FTZ R41, R32, R41 ;  /* 0x0000002920297221 */ /* 0x000fc80000010000 */
[----:B------:R-:W-:Y:S02]  /*2700*/  @P2 FADD.FTZ R41, R81, R41 ;  /* 0x0000002951292221 */ /* 0x000fe40000010000 */
.L_x_14426:
[----:B------:R-:W-:Y:S01]  /*2710*/  PRMT R42, RZ, 0x5410, R43 ;  /* 0x00005410ff2a7816 */ /* 0x000fe2000000002b */
[----:B------:R-:W-:Y:S05]  /*2720*/  @P1 BRA `(.L_x_14427) ;  /* 0x0000003000001947 */ /* 0x000fea0003800000 */
[----:B------:R-:W-:Y:S05]  /*2730*/  @!P2 BRA `(.L_x_14428) ;  /* 0x000000500000a947 */ /* 0x000fea0003800000 */
[----:B-----5:R-:W-:Y:S01]  /*2740*/  FADD.FTZ R42, R82, R42 ;  /* 0x0000002a522a7221 */ /* 0x020fe20000010000 */
[----:B------:R-:W-:Y:S05]  /*2750*/  BRA `(.L_x_14428) ;  /* 0x0000003000007947 */ /* 0x000fea0003800000 */
.L_x_14427:
[----:B-----5:R-:W-:-:S05]  /*2760*/  PRMT R33, RZ, 0x5410, R91 ;  /* 0x00005410ff217816 */ /* 0x020fca000000005b */
[----:B------:R-:W-:-:S04]  /*2770*/  FADD.FTZ R42, R33, R42 ;  /* 0x0000002a212a7221 */ /* 0x000fc80000010000 */
[----:B------:R-:W-:Y:S02]  /*2780*/  @P2 FADD.FTZ R42, R82, R42 ;  /* 0x0000002a522a2221 */ /* 0x000fe40000010000 */
.L_x_14428:
[----:B------:R-:W-:Y:S01]  /*2790*/  PRMT R43, RZ, 0x7610, R43 ;  /* 0x00007610ff2b7816 */ /* 0x000fe2000000002b */
[----:B------:R-:W-:Y:S05]  /*27a0*/  @P1 BRA `(.L_x_14429) ;  /* 0x0000003000001947 */ /* 0x000fea0003800000 */
[----:B------:R-:W-:Y:S05]  /*27b0*/  @!P2 BRA `(.L_x_14430) ;  /* 0x000000500000a947 */ /* 0x000fea0003800000 */
[----:B-----5:R-:W-:Y:S01]  /*27c0*/  FADD.FTZ R43, R83, R43 ;  /* 0x0000002b532b7221 */ /* 0x020fe20000010000 */
[----:B------:R-:W-:Y:S05]  /*27d0*/  BRA `(.L_x_14430) ;  /* 0x0000003000007947 */ /* 0x000fea0003800000 */
.L_x_14429:
[----:B-----5:R-:W-:-:S05]  /*27e0*/  PRMT R32, RZ, 0x7610, R91 ;  /* 0x00007610ff207816 */ /* 0x020fca000000005b */
[----:B------:R-:W-:-:S04]  /*27f0*/  FADD.FTZ R43, R32, R43 ;  /* 0x0000002b202b7221 */ /* 0x000fc80000010000 */
[----:B------:R-:W-:Y:S02]  /*2800*/  @P2 FADD.FTZ R43, R83, R43 ;  /* 0x0000002b532b2221 */ /* 0x000fe40000010000 */
.L_x_14430:
[C---:B------:R-:W-:Y:S02]  /*2810*/  IADD3 R33, R196.reuse, 0x200, RZ ;  /* 0x00000200c4217810 */ /* 0x040fe40007ffe0ff */
[----:B------:R-:W-:-:S03]  /*2820*/  IADD3 R185, R196, 0x280, RZ ;  /* 0x00000280c4b97810 */ /* 0x000fc60007ffe0ff */
[----:B------:R-:W-:-:S04]  /*2830*/  IMAD.WIDE.U32 R32, R33, R186, c[0x0][0x188] ;  /* 0x0000620021207625 */ /* 0x000fc800078e00ba */
[C---:B------:R-:W-:Y:S01]  /*2840*/  @P2 IMAD.WIDE.U32 R34, R185.reuse, R186, c[0x0][0x180] ;  /* 0x00006000b9222625 */ /* 0x040fe200078e00ba */
[----:B------:R-:W-:Y:S04]  /*2850*/  STG.E.128 [R32.64], R44 ;  /* 0x0000002c20007986 */ /* 0x000fe8000c101d04 */
[----:B------:R0:W-:Y:S04]  /*2860*/  STG.E.128 [R32.64+0x10], R40 ;  /* 0x0000102820007986 */ /* 0x0001e8000c101d04 */
[----:B-----5:R1:W5:Y:S04]  /*2870*/  @P2 LDG.E.128 R84, [R34.64] ;  /* 0x0000000422542981 */ /* 0x020368000c1e1d00 */
[----:B------:R1:W5:Y:S01]  /*2880*/  @P2 LDG.E.128 R80, [R34.64+0x10] ;  /* 0x0000100422502981 */ /* 0x000362000c1e1d00 */
[----:B0-----:R-:W-:-:S06]  /*2890*/  IMAD.WIDE.U32 R32, R185, R152, c[0x0][0x170] ;  /* 0x00005c00b9207625 */ /* 0x001fcc00078e0098 */
[----:B-1----:R-:W2:Y:S01]  /*28a0*/  LDG.E.128 R32, [R32.64] ;  /* 0x0000000420207981 */ /* 0x002ea2000c1e1d00 */
[----:B------:R-:W-:-:S05]  /*28b0*/  @P0 IMAD.WIDE.U32 R36, R185, R152, c[0x0][0x178] ;  /* 0x00005e00b9240625 */ /* 0x000fca00078e0098 */
[----:B------:R2:W5:Y:S02]  /*28c0*/  @P0 LDG.E.128 R88, [R36.64] ;  /* 0x0000000424580981 */ /* 0x000564000c1e1d00 */
[----:B--2---:R-:W-:Y:S01]  /*28d0*/  PRMT R36, RZ, 0x5410, R32 ;  /* 0x00005410ff247816 */ /* 0x004fe20000000020 */
[----:B------:R-:W-:Y:S05]  /*28e0*/  @P1 BRA `(.L_x_14431) ;  /* 0x0000003000001947 */ /* 0x000fea0003800000 */
[----:B------:R-:W-:Y:S05]  /*28f0*/  @!P2 BRA `(.L_x_14432) ;  /* 0x000000500000a947 */ /* 0x000fea0003800000 */
[----:B-----5:R-:W-:Y:S01]  /*2900*/  FADD.FTZ R36, R84, R36 ;  /* 0x0000002454247221 */ /* 0x020fe20000010000 */
[----:B------:R-:W-:Y:S05]  /*2910*/  BRA `(.L_x_14432) ;  /* 0x0000003000007947 */ /* 0x000fea0003800000 */
.L_x_14431:
[----:B-----5:R-:W-:-:S05]  /*2920*/  PRMT R37, RZ, 0x5410, R88 ;  /* 0x00005410ff257816 */ /* 0x020fca0000000058 */
[----:B------:R-:W-:-:S04]  /*2930*/  FADD.FTZ R36, R37, R36 ;  /* 0x0000002425247221 */ /* 0x000fc80000010000 */
[----:B------:R-:W-:Y:S02]  /*2940*/  @P2 FADD.FTZ R36, R84, R36 ;  /* 0x0000002454242221 */ /* 0x000fe40000010000 */
.L_x_14432:
[----:B------:R-:W-:Y:S01]  /*2950*/  PRMT R37, RZ, 0x7610, R32 ;  /* 0x00007610ff257816 */ /* 0x000fe20000000020 */
[----:B------:R-:W-:Y:S05]  /*2960*/  @P1 BRA `(.L_x_14433) ;  /* 0x0000003000001947 */ /* 0x000fea0003800000 */
[----:B------:R-:W-:Y:S05]  /*2970*/  @!P2 BRA `(.L_x_14434) ;  /* 0x000000500000a947 */ /* 0x000fea0003800000 */
[----:B-----5:R-:W-:Y:S01]  /*2980*/  FADD.FTZ R37, R85, R37 ;  /* 0x0000002555257221 */ /* 0x020fe20000010000 */
[----:B------:R-:W-:Y:S05]  /*2990*/  BRA `(.L_x_14434) ;  /* 0x0000003000007947 */ /* 0x000fea0003800000 */
.L_x_14433:
[----:B-----5:R-:W-:-:S05]  /*29a0*/  PRMT R32, RZ, 0x7610, R88 ;  /* 0x00007610ff207816 */ /* 0x020fca0000000058 */
[----:B------:R-:W-:-:S04]  /*29b0*/  FADD.FTZ R37, R32, R37 ;  /* 0x0000002520257221 */ /* 0x000fc80000010000 */
[----:B------:R-:W-:Y:S02]  /*29c0*/  @P2 FADD.FTZ R37, R85, R37 ;  /* 0x0000002555252221 */ /* 0x000fe40000010000 */
.L_x_14434:
[----:B------:R-:W-:Y:S01]  /*29d0*/  PRMT R38, RZ, 0x5410, R33 ;  /* 0x00005410ff267816 */ /* 0x000fe20000000021 */
[----:B------:R-:W-:Y:S05]  /*29e0*/  @P1 BRA `(.L_x_14435) ;  /* 0x0000003000001947 */ /* 0x000fea0003800000 */
[----:B------:R-:W-:Y:S05]  /*29f0*/  @!P2 BRA `(.L_x_14436) ;  /* 0x000000500000a947 */ /* 0x000fea0003800000 */
[----:B-----5:R-:W-:Y:S01]  /*2a00*/  FADD.FTZ R38, R86, R38 ;  /* 0x0000002656267221 */ /* 0x020fe20000010000 */
[----:B------:R-:W-:Y:S05]  /*2a10*/  BRA `(.L_x_14436) ;  /* 0x0000003000007947 */ /* 0x000fea0003800000 */
.L_x_14435:
[----:B-----5:R-:W-:-:S05]  /*2a20*/  PRMT R39, RZ, 0x5410, R89 ;  /* 0x00005410ff277816 */ /* 0x020fca0000000059 */
[----:B------:R-:W-:-:S04]  /*2a30*/  FADD.FTZ R38, R39, R38 ;  /* 0x0000002627267221 */ /* 0x000fc80000010000 */
[----:B------:R-:W-:Y:S02]  /*2a40*/  @P2 FADD.FTZ R38, R86, R38 ;  /* 0x0000002656262221 */ /* 0x000fe40000010000 */
.L_x_14436:
[----:B------:R-:W-:Y:S01]  /*2a50*/  PRMT R39, RZ, 0x7610, R33 ;  /* 0x00007610ff277816 */ /* 0x000fe20000000021 */
[----:B------:R-:W-:Y:S05]  /*2a60*/  @P1 BRA `(.L_x_14437) ;  /* 0x0000003000001947 */ /* 0x000fea0003800000 */
[----:B------:R-:W-:Y:S05]  /*2a70*/  @!P2 BRA `(.L_x_14438) ;  /* 0x000000500000a947 */ /* 0x000fea0003800000 */
[----:B-----5:R-:W-:Y:S01]  /*2a80*/  FADD.FTZ R39, R87, R39 ;  /* 0x0000002757277221 */ /* 0x020fe20000010000 */
[----:B------:R-:W-:Y:S05]  /*2a90*/  BRA `(.L_x_14438) ;  /* 0x0000003000007947 */ /* 0x000fea0003800000 */
.L_x_14437:
[----:B-----5:R-:W-:-:S05]  /*2aa0*/  PRMT R32, RZ, 0x7610, R89 ;  /* 0x00007610ff207816 */ /* 0x020fca0000000059 */
[----:B------:R-:W-:-:S04]  /*2ab0*/  FADD.FTZ R39, R32, R39 ;  /* 0x0000002720277221 */ /* 0x000fc80000010000 */
[----:B------:R-:W-:Y:S02]  /*2ac0*/  @P2 FADD.FTZ R39, R87, R39 ;  /* 0x0000002757272221 */ /* 0x000fe40000010000 */
.L_x_14438:
[----:B------:R-:W-:Y:S01]  /*2ad0*/  PRMT R32, RZ, 0x5410, R34 ;  /* 0x00005410ff207816 */ /* 0x000fe20000000022 */
[----:B------:R-:W-:Y:S05]  /*2ae0*/  @P1 BRA `(.L_x_14439) ;  /* 0x0000003000001947 */ /* 0x000fea0003800000 */
[----:B------:R-:W-:Y:S05]  /*2af0*/  @!P2 BRA `(.L_x_14440) ;  /* 0x000000500000a947 */ /* 0x000fea0003800000 */
[----:B-----5:R-:W-:Y:S01]  /*2b00*/  FADD.FTZ R32, R80, R32 ;  /* 0x0000002050207221 */ /* 0x020fe20000010000 */
[----:B------:R-:W-:Y:S05]  /*2b10*/  BRA `(.L_x_14440) ;  /* 0x0000003000007947 */ /* 0x000fea0003800000 */
.L_x_14439:
[----:B-----5:R-:W-:-:S05]  /*2b20*/  PRMT R33, RZ, 0x5410, R90 ;  /* 0x00005410ff217816 */ /* 0x020fca000000005a */
[----:B------:R-:W-:-:S04]  /*2b30*/  FADD.FTZ R32, R33, R32 ;  /* 0x0000002021207221 */ /* 0x000fc80000010000 */
[----:B------:R-:W-:Y:S02]  /*2b40*/  @P2 FADD.FTZ R32, R80, R32 ;  /* 0x0000002050202221 */ /* 0x000fe40000010000 */
.L_x_14440:
[----:B------:R-:W-:Y:S01]  /*2b50*/  PRMT R33, RZ, 0x7610, R34 ;  /* 0x00007610ff217816 */ /* 0x000fe20000000022 */
[----:B------:R-:W-:Y:S05]  /*2b60*/  @P1 BRA `(.L_x_14441) ;  /* 0x0000003000001947 */ /* 0x000fea0003800000 */
[----:B------:R-:W-:Y:S05]  /*2b70*/  @!P2 BRA `(.L_x_14442) ;  /* 0x000000500000a947 */ /* 0x000fea0003800000 */
[----:B-----5:R-:W-:Y:S01]  /*2b80*/  FADD.FTZ R33, R81, R33 ;  /* 0x0000002151217221 */ /* 0x020fe20000010000 */
[----:B------:R-:W-:Y:S05]  /*2b90*/  BRA `(.L_x_14442) ;  /* 0x0000003000007947 */ /* 0x000fea0003800000 */
.L_x_14441:
[----:B-----5:R-:W-:-:S05]  /*2ba0*/  PRMT R34, RZ, 0x7610, R90 ;  /* 0x00007610ff227816 */ /* 0x020fca000000005a */
[----:B------:R-:W-:-:S04]  /*2bb0*/  FADD.FTZ R33, R34, R33 ;  /* 0x0000002122217221 */ /* 0x000fc80000010000 */
[----:B------:R-:W-:Y:S02]  /*2bc0*/  @P2 FADD.FTZ R33, R81, R33 ;  /* 0x0000002151212221 */ /* 0x000fe40000010000 */
.L_x_14442:
[----:B------:R-:W-:Y:S01]  /*2bd0*/  PRMT R34, RZ, 0x5410, R35 ;  /* 0x00005410ff227816 */ /* 0x000fe20000000023 */
[----:B------:R-:W-:Y:S05]  /*2be0*/  @P1 BRA `(.L_x_14443) ;  /* 0x0000003000001947 */ /* 0x000fea0003800000 */
[----:B------:R-:W-:Y:S05]  /*2bf0*/  @!P2 BRA `(.L_x_14444) ;  /* 0x000000500000a947 */ /* 0x000fea0003800000 */
[----:B-----5:R-:W-:Y:S01]  /*2c00*/  FADD.FTZ R34, R82, R34 ;  /* 0x0000002252227221 */ /* 0x020fe20000010000 */
[----:B------:R-:W-:Y:S05]  /*2c10*/  BRA `(.L_x_14444) ;  /* 0x0000003000007947 */ /* 0x000fea0003800000 */
.L_x_14443:
[----:B-----5:R-:W-:-:S05]  /*2c20*/  PRMT R149, RZ, 0x5410, R91 ;  /* 0x00005410ff957816 */ /* 0x020fca000000005b */
[----:B------:R-:W-:-:S04]  /*2c30*/  FADD.FTZ R34, R149, R34 ;  /* 0x0000002295227221 */ /* 0x000fc80000010000 */
[----:B------:R-:W-:Y:S02]  /*2c40*/  @P2 FADD.FTZ R34, R82, R34 ;  /* 0x0000002252222221 */ /* 0x000fe40000010000 */
.L_x_14444:
[----:B------:R-:W-:Y:S01]  /*2c50*/  PRMT R35, RZ, 0x7610, R35 ;  /* 0x00007610ff237816 */ /* 0x000fe20000000023 */
[----:B------:R-:W-:Y:S05]  /*2c60*/  @P1 BRA `(.L_x_14445) ;  /* 0x0000003000001947 */ /* 0x000fea0003800000 */
[----:B------:R-:W-:Y:S05]  /*2c70*/  @!P2 BRA `(.L_x_14446) ;  /* 0x000000500000a947 */ /* 0x000fea0003800000 */
[----:B-----5:R-:W-:Y:S01]  /*2c80*/  FADD.FTZ R35, R83, R35 ;  /* 0x0000002353237221 */ /* 0x020fe20000010000 */
[----:B------:R-:W-:Y:S05]  /*2c90*/  BRA `(.L_x_14446) ;  /* 0x0000003000007947 */ /* 0x000fea0003800000 */
.L_x_14445:
[----:B-----5:R-:W-:-:S05]  /*2ca0*/  PRMT R148, RZ, 0x7610, R91 ;  /* 0x00007610ff947816 */ /* 0x020fca000000005b */
[----:B------:R-:W-:-:S04]  /*2cb0*/  FADD.FTZ R35, R148, R35 ;  /* 0x0000002394237221 */ /* 0x000fc80000010000 */
[----:B------:R-:W-:Y:S02]  /*2cc0*/  @P2 FADD.FTZ R35, R83, R35 ;  /* 0x0000002353232221 */ /* 0x000fe40000010000 */
.L_x_14446:
[C---:B------:R-:W-:Y:S02]  /*2cd0*/  IADD3 R149, R196.reuse, 0x280, RZ ;  /* 0x00000280c4957810 */ /* 0x040fe40007ffe0ff */
[----:B------:R-:W-:-:S03]  /*2ce0*/  IADD3 R190, R196, 0x300, RZ ;  /* 0x00000300c4be7810 */ /* 0x000fc60007ffe0ff */
[----:B------:R-:W-:-:S05]  /*2cf0*/  IMAD.WIDE.U32 R148, R149, R186, c[0x0][0x188] ;  /* 0x0000620095947625 */ /* 0x000fca00078e00ba */
[----:B------:R-:W-:Y:S04]  /*2d00*/  STG.E.128 [R148.64], R36 ;  /* 0x0000002494007986 */ /* 0x000fe8000c101d04 */
[----:B------:R0:W-:Y:S02]  /*2d10*/  STG.E.128 [R148.64+0x10], R32 ;  /* 0x0000102094007986 */ /* 0x0001e4000c101d04 */
[----:B0-----:R-:W-:-:S05]  /*2d20*/  @P2 IMAD.WIDE.U32 R148, R190, R186, c[0x0][0x180] ;  /* 0x00006000be942625 */ /* 0x001fca00078e00ba */
[----:B-----5:R0:W5:Y:S04]  /*2d30*/  @P2 LDG.E.128 R84, [R148.64] ;  /* 0x0000000494542981 */ /* 0x020168000c1e1d00 */
[----:B------:R0:W5:Y:S02]  /*2d40*/  @P2 LDG.E.128 R80, [R148.64+0x10] ;  /* 0x0000100494502981 */ /* 0x000164000c1e1d00 */
[----:B0-----:R-:W-:-:S04]  /*2d50*/  @P0 IMAD.WIDE.U32 R148, R190, R152, c[0x0][0x178] ;  /* 0x00005e00be940625 */ /* 0x001fc800078e0098 */
[----:B------:R-:W-:Y:S01]  /*2d60*/  IMAD.WIDE.U32 R152, R190, R152, c[0x0][0x170] ;  /* 0x00005c00be987625 */ /* 0x000fe200078e0098 */
[----:B------:R0:W5:Y:S05]  /*2d70*/  @P0 LDG.E.128 R88, [R148.64] ;  /* 0x0000000494580981 */ /* 0x00016a000c1e1d00 */
[----:B------:R-:W0:Y:S02]  /*2d80*/  LDG.E.128 R152, [R152.64] ;  /* 0x0000000498987981 */ /* 0x000e24000c1e1d00 */
[----:B0-----:R-:W-:Y:S01]  /*2d90*/  PRMT R148, RZ, 0x5410, R152 ;  /* 0x00005410ff947816 */ /* 0x001fe20000000098 */
[----:B------:R-:W-:Y:S05]  /*2da0*/  @P1 BRA `(.L_x_14447) ;  /* 0x0000003000001947 */ /* 0x000fea0003800000 */
[----:B------:R-:W-:Y:S05]  /*2db0*/  @!P2 BRA `(.L_x_14448) ;  /* 0x000000500000a947 */ /* 0x000fea0003800000 */
[----:B-----5:R-:W-:Y:S01]  /*2dc0*/  FADD.FTZ R148, R84, R148 ;  /* 0x0000009454947221 */ /* 0x020fe20000010000 */
[----:B------:R-:W-:Y:S05]  /*2dd0*/  BRA `(.L_x_14448) ;  /* 0x0000003000007947 */ /* 0x000fea0003800000 */
.L_x_14447:
[----:B-----5:R-:W-:-:S05]  /*2de0*/  PRMT R149, RZ, 0x5410, R88 ;  /* 0x00005410ff957816 */ /* 0x020fca0000000058 */
[----:B------:R-:W-:-:S04]  /*2df0*/  FADD.FTZ R148, R149, R148 ;  /* 0x0000009495947221 */ /* 0x000fc80000010000 */
[----:B------:R-:W-:Y:S02]  /*2e00*/  @P2 FADD.FTZ R148, R84, R148 ;  /* 0x0000009454942221 */ /* 0x000fe40000010000 */
.L_x_14448:
[----:B------:R-:W-:Y:S01]  /*2e10*/  PRMT R149, RZ, 0x7610, R152 ;  /* 0x00007610ff957816 */ /* 0x000fe20000000098 */
[----:B------:R-:W-:Y:S05]  /*2e20*/  @P1 BRA `(.L_x_14449) ;  /* 0x0000003000001947 */ /* 0x000fea0003800000 */
[----:B------:R-:W-:Y:S05]  /*2e30*/  @!P2 BRA `(.L_x_14450) ;  /* 0x000000500000a947 */ /* 0x000fea0003800000 */
[----:B-----5:R-:W-:Y:S01]  /*2e40*/  FADD.FTZ R149, R85, R149 ;  /* 0x0000009555957221 */ /* 0x020fe20000010000 */
[----:B------:R-:W-:Y:S05]  /*2e50*/  BRA `(.L_x_14450) ;  /* 0x0000003000007947 */ /* 0x000fea0003800000 */
.L_x_14449:
[----:B-----5:R-:W-:-:S05]  /*2e60*/  PRMT R150, RZ, 0x7610, R88 ;  /* 0x00007610ff967816 */ /* 0x020fca0000000058 */
[----:B------:R-:W-:-:S04]  /*2e70*/  FADD.FTZ R149, R150, R149 ;  /* 0x0000009596957221 */ /* 0x000fc80000010000 */
[----:B------:R-:W-:Y:S02]  /*2e80*/  @P2 FADD.FTZ R149, R85, R149 ;  /* 0x0000009555952221 */ /* 0x000fe40000010000 */
.L_x_14450:
[----:B------:R-:W-:Y:S01]  /*2e90*/  PRMT R150, RZ, 0x5410, R153 ;  /* 0x00005410ff967816 */ /* 0x000fe20000000099 */
[----:B------:R-:W-:Y:S05]  /*2ea0*/  @P1 BRA `(.L_x_14451) ;  /* 0x0000003000001947 */ /* 0x000fea0003800000 */
[----:B------:R-:W-:Y:S05]  /*2eb0*/  @!P2 BRA `(.L_x_14452) ;  /* 0x000000500000a947 */ /* 0x000fea0003800000 */
[----:B-----5:R-:W-:Y:S01]  /*2ec0*/  FADD.FTZ R150, R86, R150 ;  /* 0x0000009656967221 */ /* 0x020fe20000010000 */
[----:B------:R-:W-:Y:S05]  /*2ed0*/  BRA `(.L_x_14452) ;  /* 0x0000003000007947 */ /* 0x000fea0003800000 */
.L_x_14451:
[----:B-----5:R-:W-:-:S05]  /*2ee0*/  PRMT R151, RZ, 0x5410, R89 ;  /* 0x00005410ff977816 */ /* 0x020fca0000000059 */
[----:B------:R-:W-:-:S04]  /*2ef0*/  FADD.FTZ R150, R151, R150 ;  /* 0x0000009697967221 */ /* 0x000fc80000010000 */
[----:B------:R-:W-:Y:S02]  /*2f00*/  @P2 FADD.FTZ R150, R86, R150 ;  /* 0x0000009656962221 */ /* 0x000fe40000010000 */
.L_x_14452:
[----:B------:R-:W-:Y:S01]  /*2f10*/  PRMT R151, RZ, 0x7610, R153 ;  /* 0x00007610ff977816 */ /* 0x000fe20000000099 */
[----:B------:R-:W-:Y:S05]  /*2f20*/  @P1 BRA `(.L_x_14453) ;  /* 0x0000003000001947 */ /* 0x000fea0003800000 */
[----:B------:R-:W-:Y:S05]  /*2f30*/  @!P2 BRA `(.L_x_14454) ;  /* 0x000000500000a947 */ /* 0x000fea0003800000 */
[----:B-----5:R-:W-:Y:S01]  /*2f40*/  FADD.FTZ R151, R87, R151 ;  /* 0x0000009757977221 */ /* 0x020fe20000010000 */
[----:B------:R-:W-:Y:S05]  /*2f50*/  BRA `(.L_x_14454) ;  /* 0x0000003000007947 */ /* 0x000fea0003800000 */
.L_x_14453:
[----:B-----5:R-:W-:-:S05]  /*2f60*/  PRMT R152, RZ, 0x7610, R89 ;  /* 0x00007610ff987816 */ /* 0x020fca0000000059 */
[----:B------:R-:W-:-:S04]  /*2f70*/  FADD.FTZ R151, R152, R151 ;  /* 0x0000009798977221 */ /* 0x000fc80000010000 */
[----:B------:R-:W-:Y:S02]  /*2f80*/  @P2 FADD.FTZ R151, R87, R151 ;  /* 0x0000009757972221 */ /* 0x000fe40000010000 */
.L_x_14454:
[----:B------:R-:W-:Y:S01]  /*2f90*/  PRMT R152, RZ, 0x5410, R154 ;  /* 0x00005410ff987816 */ /* 0x000fe2000000009a */
[----:B------:R-:W-:Y:S05]  /*2fa0*/  @P1 BRA `(.L_x_14455) ;  /* 0x0000003000001947 */ /* 0x000fea0003800000 */
[----:B------:R-:W-:Y:S05]  /*2fb0*/  @!P2 BRA `(.L_x_14456) ;  /* 0x000000500000a947 */ /* 0x000fea0003800000 */
[----:B-----5:R-:W-:Y:S01]  /*2fc0*/  FADD.FTZ R152, R80, R152 ;  /* 0x0000009850987221 */ /* 0x020fe20000010000 */
[----:B------:R-:W-:Y:S05]  /*2fd0*/  BRA `(.L_x_14456) ;  /* 0x0000003000007947 */ /* 0x000fea0003800000 */
.L_x_14455:
[----:B-----5:R-:W-:-:S05]  /*2fe0*/  PRMT R153, RZ, 0x5410, R90 ;  /* 0x00005410ff997816 */ /* 0x020fca000000005a */
[----:B------:R-:W-:-:S04]  /*2ff0*/  FADD.FTZ R152, R153, R152 ;  /* 0x0000009899987221 */ /* 0x000fc80000010000 */
[----:B------:R-:W-:Y:S02]  /*3000*/  @P2 FADD.FTZ R152, R80, R152 ;  /* 0x0000009850982221 */ /* 0x000fe40000010000 */
.L_x_14456:
[----:B------:R-:W-:Y:S01]  /*3010*/  PRMT R153, RZ, 0x7610, R154 ;  /* 0x00007610ff997816 */ /* 0x000fe2000000009a */
[----:B------:R-:W-:Y:S05]  /*3020*/  @P1 BRA `(.L_x_14457) ;  /* 0x0000003000001947 */ /* 0x000fea0003800000 */
[----:B------:R-:W-:Y:S05]  /*3030*/  @!P2 BRA `(.L_x_14458) ;  /* 0x000000500000a947 */ /* 0x000fea0003800000 */
[----:B-----5:R-:W-:Y:S01]  /*3040*/  FADD.FTZ R153, R81, R153 ;  /* 0x0000009951997221 */ /* 0x020fe20000010000 */
[----:B------:R-:W-:Y:S05]  /*3050*/  BRA `(.L_x_14458) ;  /* 0x0000003000007947 */ /* 0x000fea0003800000 */
.L_x_14457:
[----:B-----5:R-:W-:-:S05]  /*3060*/  PRMT R154, RZ, 0x7610, R90 ;  /* 0x00007610ff9a7816 */ /* 0x020fca000000005a */
[----:B------:R-:W-:-:S04]  /*3070*/  FADD.FTZ R153, R154, R153 ;  /* 0x000000999a997221 */ /* 0x000fc80000010000 */
[----:B------:R-:W-:Y:S02]  /*3080*/  @P2 FADD.FTZ R153, R81, R153 ;  /* 0x0000009951992221 */ /* 0x000fe40000010000 */
.L_x_14458:
[----:B------:R-:W-:Y:S01]  /*3090*/  PRMT R154, RZ, 0x5410, R155 ;  /* 0x00005410ff9a7816 */ /* 0x000fe2000000009b */
[----:B------:R-:W-:Y:S05]  /*30a0*/  @P1 BRA `(.L_x_14459) ;  /* 0x0000003000001947 */ /* 0x000fea0003800000 */
[----:B------:R-:W-:Y:S05]  /*30b0*/  @!P2 BRA `(.L_x_14460) ;  /* 0x000000500000a947 */ /* 0x000fea0003800000 */
[----:B-----5:R-:W-:Y:S01]  /*30c0*/  FADD.FTZ R154, R82, R154 ;  /* 0x0000009a529a7221 */ /* 0x020fe20000010000 */
[----:B------:R-:W-:Y:S05]  /*30d0*/  BRA `(.L_x_14460) ;  /* 0x0000003000007947 */ /* 0x000fea0003800000 */
.L_x_14459:
[----:B-----5:R-:W-:-:S05]  /*30e0*/  PRMT R187, RZ, 0x5410, R91 ;  /* 0x00005410ffbb7816 */ /* 0x020fca000000005b */
[----:B------:R-:W-:-:S04]  /*30f0*/  FADD.FTZ R154, R187, R154 ;  /* 0x0000009abb9a7221 */ /* 0x000fc80000010000 */
[----:B------:R-:W-:Y:S02]  /*3100*/  @P2 FADD.FTZ R154, R82, R154 ;  /* 0x0000009a529a2221 */ /* 0x000fe40000010000 */
.L_x_14460:
[----:B------:R-:W-:Y:S01]  /*3110*/  PRMT R155, RZ, 0x7610, R155 ;  /* 0x00007610ff9b7816 */ /* 0x000fe2000000009b */
[----:B------:R-:W-:Y:S05]  /*3120*/  @P1 BRA `(.L_x_14461) ;  /* 0x0000003000001947 */ /* 0x000fea0003800000 */
[----:B------:R-:W-:Y:S05]  /*3130*/  @!P2 BRA `(.L_x_14462) ;  /* 0x000000500000a947 */ /* 0x000fea0003800000 */
[----:B-----5:R-:W-:Y:S01]  /*3140*/  FADD.FTZ R155, R83, R155 ;  /* 0x0000009b539b7221 */ /* 0x020fe20000010000 */
[----:B------:R-:W-:Y:S05]  /*3150*/  BRA `(.L_x_14462) ;  /* 0x0000003000007947 */ /* 0x000fea0003800000 */
.L_x_14461:
[----:B-----5:R-:W-:-:S05]  /*3160*/  PRMT R188, RZ, 0x7610, R91 ;  /* 0x00007610ffbc7816 */ /* 0x020fca000000005b */
[----:B------:R-:W-:-:S04]  /*3170*/  FADD.FTZ R155, R188, R155 ;  /* 0x0000009bbc9b7221 */ /* 0x000fc80000010000 */
[----:B------:R-:W-:Y:S02]  /*3180*/  @P2 FADD.FTZ R155, R83, R155 ;  /* 0x0000009b539b2221 */ /* 0x000fe40000010000 */
.L_x_14462:
[----:B------:R-:W-:Y:S01]  /*3190*/  FADD.FTZ R188, RZ, R76 ;  /* 0x0000004cffbc7221 */ /* 0x000fe20000010000 */
[----:B------:R-:W-:Y:S02]  /*31a0*/  IADD3 R187, R196, 0x300, RZ ;  /* 0x00000300c4bb7810 */ /* 0x000fe40007ffe0ff */
[----:B------:R-:W-:Y:S01]  /*31b0*/  LOP3.LUT P1, RZ, R199, 0xff, RZ, 0xc0, !PT ;  /* 0x000000ffc7ff7812 */ /* 0x000fe2000782c0ff */
[----:B------:R-:W-:Y:S01]  /*31c0*/  FADD.FTZ R189, R188, R77 ;  /* 0x0000004dbcbd7221 */ /* 0x000fe20000010000 */
[----:B------:R-:W-:Y:S01]  /*31d0*/  SHF.R.U32.HI R248, RZ, 0x5, R251 ;  /* 0x00000005fff87819 */ /* 0x000fe200000116fb */
[----:B------:R-:W-:Y:S01]  /*31e0*/  IMAD.WIDE.U32 R186, R187, R186, c[0x0][0x188] ;  /* 0x00006200bbba7625 */ /* 0x000fe200078e00ba */
[----:B------:R-:W-:Y:S02]  /*31f0*/  LOP3.LUT P0, RZ, R251, 0x1f, RZ, 0xc0, !PT ;  /* 0x0000001ffbff7812 */ /* 0x000fe4000780c0ff */
[----:B------:R-:W-:Y:S01]  /*3200*/  LOP3.LUT R248, R248, 0x7fffffc, RZ, 0xc0, !PT ;  /* 0x07fffffcf8f87812 */ /* 0x000fe200078ec0ff */
[----:B------:R-:W-:Y:S01]  /*3210*/  FADD.FTZ R188, R189, R78 ;  /* 0x0000004ebdbc7221 */ /* 0x000fe20000010000 */
[----:B------:R-:W-:Y:S03]  /*3220*/  STG.E.128 [R186.64], R148 ;  /* 0x00000094ba007986 */ /* 0x000fe6000c101d04 */
[----:B------:R-:W-:Y:S01]  /*3230*/  FADD.FTZ R189, R188, R79 ;  /* 0x0000004fbcbd7221 */ /* 0x000fe20000010000 */
[----:B------:R0:W-:Y:S01]  /*3240*/  STG.E.128 [R186.64+0x10], R152 ;  /* 0x00001098ba007986 */ /* 0x0001e2000c101d04 */
[----:B------:R-:W-:-:S02]  /*3250*/  @!P1 IADD3 R248, R248, 0x4, RZ ;  /* 0x00000004f8f89810 */ /* 0x000fc40007ffe0ff */
[----:B------:R-:W-:-:S04]  /*3260*/  FADD.FTZ R188, R189, R72 ;  /* 0x00000048bdbc7221 */ /* 0x000fc80000010000 */
[----:B------:R-:W-:-:S04]  /*3270*/  FADD.FTZ R189, R188, R73 ;  /* 0x00000049bcbd7221 */ /* 0x000fc80000010000 */
[----:B------:R-:W-:-:S04]  /*3280*/  FADD.FTZ R188, R189, R74 ;  /* 0x0000004abdbc7221 */ /* 0x000fc80000010000 */
[----:B------:R-:W-:-:S04]  /*3290*/  FADD.FTZ R189, R188, R75 ;  /* 0x0000004bbcbd7221 */ /* 0x000fc80000010000 */
[----:B------:R-:W-:-:S04]  /*32a0*/  FADD.FTZ R188, R189, R68 ;  /* 0x00000044bdbc7221 */ /* 0x000fc80000010000 */
[----:B------:R-:W-:-:S04]  /*32b0*/  FADD.FTZ R189, R188, R69 ;  /* 0x00000045bcbd7221 */ /* 0x000fc80000010000 */
[----:B0-----:R-:W-:-:S04]  /*32c0*/  FADD.FTZ R186, R189, R70 ;  /* 0x00000046bdba7221 */ /* 0x001fc80000010000 */
        /* <DEDUP_REMOVED lines=47> */
.L_x_14467:
        /* <DEDUP_REMOVED lines=14> */
[----:B------:R-:W-:Y:S02]  /*36a0*/  FADD.FTZ R188, -R186, R79 ;  /* 0x0000004fbabc7221 */ /* 0x000fe40000010100 */
[----:B------:R-:W-:Y:S02]  /*36b0*/  FFMA.FTZ R249, R252, R252, R249 ;  /* 0x000000fcfcf97223 */ /* 0x000fe400000100f9 */
[----:B------:R-:W-:-:S04]  /*36c0*/  FADD.FTZ R252, -R186, R78 ;  /* 0x0000004ebafc7221 */ /* 0x000fc80000010100 */
        /* <DEDUP_REMOVED lines=115> */
.L_x_14468:
[----:B------:R-:W2:Y:S01]  /*3e00*/  S2R R188, SR_TID.X ;  /* 0x0000000000bc7919 */ /* 0x000ea20000002100 */
[----:B-1----:R-:W-:Y:S01]  /*3e10*/  FADD.FTZ R187, R187, R249 ;  /* 0x000000f9bbbb7221 */ /* 0x002fe20000010000 */
[----:B0-----:R-:W-:Y:S01]  /*3e20*/  @!P0 SHF.R.U32.HI R249, RZ, 0x5, R251 ;  /* 0x00000005fff98819 */ /* 0x001fe200000116fb */
[----:B------:R-:W-:Y:S01]  /*3e30*/  WARPSYNC 0xffffffff ;  /* 0xffffffff00007948 */ /* 0x000fe20003800000 */
[----:B------:R-:W-:Y:S02]  /*3e40*/  MOV R251, RZ ;  /* 0x000000ff00fb7202 */ /* 0x000fe40000000f00 */
[----:B------:R-:W-:Y:S02]  /*3e50*/  @!P0 LOP3.LUT R249, R249, 0x3, RZ, 0xc0, !PT ;  /* 0x00000003f9f98812 */ /* 0x000fe400078ec0ff */
[----:B------:R-:W-:Y:S02]  /*3e60*/  LOP3.LUT P2, RZ, R199, 0xff, RZ, 0xc0, !PT ;  /* 0x000000ffc7ff7812 */ /* 0x000fe4000784c0ff */
[----:B--2---:R-:W-:-:S02]  /*3e70*/  LOP3.LUT R189, R188, 0x1f, RZ, 0xc0, !PT ;  /* 0x0000001fbcbd7812 */ /* 0x004fc400078ec0ff */
[----:B------:R-:W-:Y:S02]  /*3e80*/  @!P0 IADD3 R188, R248, R249, RZ ;  /* 0x000000f9f8bc8210 */ /* 0x000fe40007ffe0ff */
[----:B------:R-:W-:-:S03]  /*3e90*/  ISETP.GT.U32.AND P1, PT, R189, 0x3, PT ;  /* 0x00000003bd00780c */ /* 0x000fc60003f24070 */
[----:B------:R0:W-:Y:S10]  /*3ea0*/  @!P0 STS.64 [R188.X8], R186 ;  /* 0x000000babc008388 */ /* 0x0001f40000008a00 */
[----:B------:R-:W-:Y:S01]  /*3eb0*/  @!P1 IADD3 R189, R248, R189, RZ ;  /* 0x000000bdf8bd9210 */ /* 0x000fe20007ffe0ff */
[----:B0-----:R-:W-:Y:S01]  /*3ec0*/  CS2R R186, SRZ ;  /* 0x0000000000ba7805 */ /* 0x001fe2000001ff00 */
[----:B------:R-:W-:Y:S01]  /*3ed0*/  BAR.SYNC.DEFER_BLOCKING 0x0 ;  /* 0x0000000000007b1d */ /* 0x000fe20000010000 */
[----:B------:R-:W-:-:S05]  /*3ee0*/  @!P1 MOV R251, 0x700 ;  /* 0x0000070000fb9802 */ /* 0x000fca0000000f00 */
[----:B------:R-:W0:Y:S01]  /*3ef0*/  SHFL.DOWN PT, R248, R251, 0x2, 0x1f ;  /* 0x08401f00fbf87f89 */ /* 0x000e2200000e0000 */
[----:B------:R1:W-:Y:S03]  /*3f00*/  I2F R199, R251 ;  /* 0x000000fb00c77306 */ /* 0x0003e60000201400 */
[----:B------:R-:W2:Y:S01]  /*3f10*/  @!P1 LDS.64 R186, [R189.X8] ;  /* 0x00000000bdba9984 */ /* 0x000ea20000008a00 */
[----:B------:R-:W-:Y:S02]  /*3f20*/  ISETP.NE.AND P1, PT, RZ, UR6, PT ;  /* 0x00000006ff007c0c */ /* 0x000fe4000bf25270 */
[----:B0-----:R-:W-:Y:S02]  /*3f30*/  IADD3 R188, R248, R251, RZ ;  /* 0x000000fbf8bc7210 */ /* 0x001fe40007ffe0ff */
[----:B------:R-:W0:Y:S03]  /*3f40*/  I2F R248, R248 ;  /* 0x000000f800f87306 */ /* 0x000e260000201400 */
[----:B-1----:R-:W-:Y:S04]  /*3f50*/  SHFL.DOWN PT, R251, R188, 0x1, 0x1f ;  /* 0x08201f00bcfb7f89 */ /* 0x002fe800000e0000 */
[----:B--2---:R-:W1:Y:S02]  /*3f60*/  SHFL.DOWN PT, R249, R186, 0x2, 0x1f ;  /* 0x08401f00baf97f89 */ /* 0x004e6400000e0000 */
[----:B-1----:R-:W-:-:S02]  /*3f70*/  FADD.FTZ R252, -R249, R186 ;  /* 0x000000baf9fc7221 */ /* 0x002fc40000010100 */
[----:B0-----:R-:W-:Y:S02]  /*3f80*/  FMUL.FTZ R249, R249, R248 ;  /* 0x000000f8f9f97220 */ /* 0x001fe40000410000 */
[----:B------:R-:W-:-:S04]  /*3f90*/  FMUL.FTZ R252, R252, R252 ;  /* 0x000000fcfcfc7220 */ /* 0x000fc80000410000 */
[----:B------:R-:W-:Y:S02]  /*3fa0*/  FMUL.FTZ R189, R252, R199 ;  /* 0x000000c7fcbd7220 */ /* 0x000fe40000410000 */
[----:B------:R-:W0:Y:S01]  /*3fb0*/  SHFL.DOWN PT, R252, R187, 0x2, 0x1f ;  /* 0x08401f00bbfc7f89 */ /* 0x000e2200000e0000 */
[----:B------:R-:W-:Y:S02]  /*3fc0*/  FFMA.FTZ R199, R199, R186, R249 ;  /* 0x000000bac7c77223 */ /* 0x000fe400000100f9 */
[----:B------:R-:W1:Y:S01]  /*3fd0*/  I2F R186, R188 ;  /* 0x000000bc00ba7306 */ /* 0x000e620000201400 */
[----:B------:R-:W-:Y:S02]  /*3fe0*/  FMUL.FTZ R189, R189, R248 ;  /* 0x000000f8bdbd7220 */ /* 0x000fe40000410000 */
[----:B0-----:R-:W-:-:S05]  /*3ff0*/  FADD.FTZ R249, R252, R187 ;  /* 0x000000bbfcf97221 */ /* 0x001fca0000010000 */
[----:B-1----:R-:W0:Y:S02]  /*4000*/  MUFU.RCP R252, R186 ;  /* 0x000000ba00fc7308 */ /* 0x002e240000001000 */
        /* <DEDUP_REMOVED lines=14> */
[----:B------:R-:W2:Y:S01]  /*40f0*/  S2R R252, SR_TID.X ;  /* 0x0000000000fc7919 */ /* 0x000ea20000002100 */
[----:B0-----:R-:W-:-:S06]  /*4100*/  FMUL.FTZ R199, R188, R248 ;  /* 0x000000f8bcc77220 */ /* 0x001fcc0000410000 */
[----:B------:R-:W0:Y:S01]  /*4110*/  SHFL.IDX PT, R199, R199, RZ, 0x1f ;  /* 0x00001fffc7c77589 */ /* 0x000e2200000e0000 */
[----:B-1----:R-:W-:-:S04]  /*4120*/  FADD.FTZ R186, R189, R186 ;  /* 0x000000babdba7221 */ /* 0x002fc80000010000 */
[----:B------:R-:W-:Y:S01]  /*4130*/  FFMA.FTZ R186, R188, R187, R186 ;  /* 0x000000bbbcba7223 */ /* 0x000fe200000100ba */
[----:B--2---:R-:W-:-:S04]  /*4140*/  SHF.R.U32.HI R187, RZ, 0x5, R252 ;  /* 0x00000005ffbb7819 */ /* 0x004fc800000116fc */
[----:B------:R-:W-:Y:S01]  /*4150*/  LOP3.LUT R187, R187, 0x3, RZ, 0xc0, !PT ;  /* 0x00000003bbbb7812 */ /* 0x000fe200078ec0ff */
[----:B------:R-:W1:Y:S03]  /*4160*/  SHFL.IDX PT, R186, R186, RZ, 0x1f ;  /* 0x00001fffbaba7589 */ /* 0x000e6600000e0000 */
[----:B------:R-:W-:Y:S01]  /*4170*/  LOP3.LUT P0, RZ, R187, 0x1f, R252, 0xf8, !PT ;  /* 0x0000001fbbff7812 */ /* 0x000fe2000780f8fc */
[----:B0-----:R-:W-:Y:S01]  /*4180*/  FMUL.FTZ R188, R199, R199 ;  /* 0x000000c7c7bc7220 */ /* 0x001fe20000410000 */
[----:B------:R-:W-:Y:S02]  /*4190*/  MOV R187, c[0x0][0x1e0] ;  /* 0x0000780000bb7a02 */ /* 0x000fe40000000f00 */
[----:B------:R-:W-:Y:S02]  /*41a0*/  PRMT R252, RZ, 0x7610, R145 ;  /* 0x00007610fffc7816 */ /* 0x000fe40000000091 */
[----:B------:R-:W-:-:S07]  /*41b0*/  FSEL R188, R188, RZ, P1 ;  /* 0x000000ffbcbc7208 */ /* 0x000fce0000800000 */
[----:B------:R-:W-:Y:S01]  /*41c0*/  @!P0 MOV R189, 0x4 ;  /* 0x0000000400bd8802 */ /* 0x000fe20000000f00 */
[----:B-1----:R-:W-:-:S04]  /*41d0*/  FFMA.FTZ R187, R186, R187, c[0x0][0x228] ;  /* 0x00008a00babb7623 */ /* 0x002fc800000100bb */
[----:B------:R-:W-:Y:S01]  /*41e0*/  FADD.FTZ R188, R187, R188 ;  /* 0x000000bcbbbc7221 */ /* 0x000fe20000010000 */
[----:B------:R-:W-:-:S05]  /*41f0*/  @!P0 MOV R187, 0x4 ;  /* 0x0000000400bb8802 */ /* 0x000fca0000000f00 */
[----:B------:R-:W0:Y:S01]  /*4200*/  MUFU.RSQ R188, R188 ;  /* 0x000000bc00bc7308 */ /* 0x000e220000001400 */
[----:B------:R-:W-:-:S05]  /*4210*/  @!P0 IMAD.WIDE R186, R162, R187, c[0x0][0x1a0] ;  /* 0x00006800a2ba8625 */ /* 0x000fca00078e02bb */
[----:B------:R1:W-:Y:S02]  /*4220*/  @!P0 STG.E [R186.64], R199 ;  /* 0x000000c7ba008986 */ /* 0x0003e4000c101904 */
[----:B-1----:R-:W-:-:S05]  /*4230*/  @!P0 IMAD.WIDE R186, R162, R189, c[0x0][0x1a8] ;  /* 0x00006a00a2ba8625 */ /* 0x002fca00078e02bd */
[----:B0-----:R0:W-:Y:S02]  /*4240*/  @!P0 STG.E [R186.64], R188 ;  /* 0x000000bcba008986 */ /* 0x0011e4000c101904 */
[----:B0-----:R-:W-:Y:S01]  /*4250*/  FSEL R186, R199, RZ, !P1 ;  /* 0x000000ffc7ba7208 */ /* 0x001fe20004800000 */
[----:B------:R-:W-:-:S04]  /*4260*/  HFMA2.MMA R187, -RZ, RZ, 0, 9.5367431640625e-07 ;  /* 0x00000010ffbb7435 */ /* 0x000fc800000001ff */
[C---:B------:R-:W-:Y:S01]  /*4270*/  FADD.FTZ R249, -R186.reuse, R78 ;  /* 0x0000004ebaf97221 */ /* 0x040fe20000010100 */
[----:B------:R-:W-:Y:S01]  /*4280*/  PRMT R78, RZ, 0x5410, R145 ;  /* 0x00005410ff4e7816 */ /* 0x000fe20000000091 */
[C---:B------:R-:W-:Y:S02]  /*4290*/  FADD.FTZ R79, -R186.reuse, R79 ;  /* 0x0000004fba4f7221 */ /* 0x040fe40000010100 */
[----:B------:R-:W-:Y:S02]  /*42a0*/  FADD.FTZ R77, -R186, R77 ;  /* 0x0000004dba4d7221 */ /* 0x000fe40000010100 */
[C---:B------:R-:W-:Y:S02]  /*42b0*/  FMUL.FTZ R199, R188.reuse, R249 ;  /* 0x000000f9bcc77220 */ /* 0x040fe40000410000 */
[----:B------:R-:W-:Y:S02]  /*42c0*/  FMUL.FTZ R249, R188, R79 ;  /* 0x0000004fbcf97220 */ /* 0x000fe40000410000 */
[C---:B------:R-:W-:Y:S01]  /*42d0*/  FADD.FTZ R189, -R186.reuse, R76 ;  /* 0x0000004cbabd7221 */ /* 0x040fe20000010100 */
[----:B------:R-:W-:Y:S01]  /*42e0*/  PRMT R76, RZ, 0x5410, R144 ;  /* 0x00005410ff4c7816 */ /* 0x000fe20000000090 */
[----:B------:R-:W-:-:S02]  /*42f0*/  FADD.FTZ R73, -R186, R73 ;  /* 0x00000049ba497221 */ /* 0x000fc40000010100 */
[----:B------:R-:W-:Y:S01]  /*4300*/  FMUL.FTZ R248, R188, R77 ;  /* 0x0000004dbcf87220 */ /* 0x000fe20000410000 */
[----:B------:R-:W-:Y:S01]  /*4310*/  PRMT R77, RZ, 0x7610, R144 ;  /* 0x00007610ff4d7816 */ /* 0x000fe20000000090 */
[----:B------:R-:W-:Y:S01]  /*4320*/  FADD.FTZ R251, -R186, R72 ;  /* 0x00000048bafb7221 */ /* 0x000fe20000010100 */
[--C-:B------:R-:W-:Y:S01]  /*4330*/  PRMT R72, RZ, 0x5410, R146.reuse ;  /* 0x00005410ff487816 */ /* 0x100fe20000000092 */
[----:B------:R-:W-:Y:S02]  /*4340*/  FFMA.FTZ R79, R249, R252, R245 ;  /* 0x000000fcf94f7223 */ /* 0x000fe400000100f5 */
[C---:B------:R-:W-:Y:S02]  /*4350*/  FMUL.FTZ R189, R188.reuse, R189 ;  /* 0x000000bdbcbd7220 */ /* 0x040fe40000410000 */
[C---:B------:R-:W-:Y:S01]  /*4360*/  FMUL.FTZ R252, R188.reuse, R73 ;  /* 0x00000049bcfc7220 */ /* 0x040fe20000410000 */
[----:B------:R-:W-:Y:S01]  /*4370*/  PRMT R73, RZ, 0x7610, R146 ;  /* 0x00007610ff497816 */ /* 0x000fe20000000092 */
[----:B------:R-:W-:-:S02]  /*4380*/  FMUL.FTZ R251, R188, R251 ;  /* 0x000000fbbcfb7220 */ /* 0x000fc40000410000 */
[----:B------:R-:W-:Y:S02]  /*4390*/  FFMA.FTZ R76, R189, R76, R250 ;  /* 0x0000004cbd4c7223 */ /* 0x000fe400000100fa */
[----:B------:R-:W-:Y:S02]  /*43a0*/  FFMA.FTZ R77, R248, R77, R247 ;  /* 0x0000004df84d7223 */ /* 0x000fe400000100f7 */
[----:B------:R-:W-:Y:S02]  /*43b0*/  FFMA.FTZ R78, R199, R78, R246 ;  /* 0x0000004ec74e7223 */ /* 0x000fe400000100f6 */
[----:B------:R-:W-:Y:S01]  /*43c0*/  FFMA.FTZ R72, R251, R72, R244 ;  /* 0x00000048fb487223 */ /* 0x000fe200000100f4 */
[----:B------:R-:W-:Y:S01]  /*43d0*/  F2FP.BF16.PACK_AB R76, R77, R76 ;  /* 0x0000004c4d4c723e */ /* 0x000fe200000010ff */
[----:B------:R-:W-:Y:S01]  /*43e0*/  FFMA.FTZ R73, R252, R73, R243 ;  /* 0x00000049fc497223 */ /* 0x000fe200000100f3 */
[----:B------:R-:W-:Y:S01]  /*43f0*/  F2FP.BF16.PACK_AB R77, R79, R78 ;  /* 0x0000004e4f4d723e */ /* 0x000fe200000010ff */
[----:B------:R-:W-:-:S02]  /*4400*/  FADD.FTZ R75, -R186, R75 ;  /* 0x0000004bba4b7221 */ /* 0x000fc40000010100 */
[C---:B------:R-:W-:Y:S01]  /*4410*/  FADD.FTZ R69, -R186.reuse, R69 ;  /* 0x00000045ba457221 */ /* 0x040fe20000010100 */
[----:B------:R-:W-:Y:S01]  /*4420*/  F2FP.BF16.PACK_AB R78, R73, R72 ;  /* 0x00000048494e723e */ /* 0x000fe200000010ff */
[----:B------:R-:W-:Y:S01]  /*4430*/  FADD.FTZ R73, -R186, R74 ;  /* 0x0000004aba497221 */ /* 0x000fe20000010100 */
[--C-:B------:R-:W-:Y:S01]  /*4440*/  PRMT R72, RZ, 0x7610, R147.reuse ;  /* 0x00007610ff487816 */ /* 0x100fe20000000093 */
[C---:B------:R-:W-:Y:S02]  /*4450*/  FMUL.FTZ R75, R188.reuse, R75 ;  /* 0x0000004bbc4b7220 */ /* 0x040fe40000410000 */
[----:B------:R-:W-:Y:S01]  /*4460*/  FMUL.FTZ R74, R188, R73 ;  /* 0x00000049bc4a7220 */ /* 0x000fe20000410000 */
[----:B------:R-:W-:Y:S01]  /*4470*/  PRMT R73, RZ, 0x5410, R147 ;  /* 0x00005410ff497816 */ /* 0x000fe20000000093 */
[----:B------:R-:W-:Y:S02]  /*4480*/  FFMA.FTZ R72, R75, R72, R241 ;  /* 0x000000484b487223 */ /* 0x000fe400000100f1 */
[----:B------:R-:W-:-:S02]  /*4490*/  FADD.FTZ R71, -R186, R71 ;  /* 0x00000047ba477221 */ /* 0x000fc40000010100 */
[----:B------:R-:W-:Y:S02]  /*44a0*/  FFMA.FTZ R73, R74, R73, R242 ;  /* 0x000000494a497223 */ /* 0x000fe400000100f2 */
[C---:B------:R-:W-:Y:S02]  /*44b0*/  FADD.FTZ R65, -R186.reuse, R65 ;  /* 0x00000041ba417221 */ /* 0x040fe40000010100 */
[----:B------:R-:W-:Y:S01]  /*44c0*/  FADD.FTZ R50, -R186, R50 ;  /* 0x00000032ba327221 */ /* 0x000fe20000010100 */
[----:B------:R-:W-:Y:S01]  /*44d0*/  F2FP.BF16.PACK_AB R79, R72, R73 ;  /* 0x00000049484f723e */ /* 0x000fe200000010ff */
[----:B------:R-:W-:-:S04]  /*44e0*/  IMAD.WIDE.U32 R72, R196, R187, c[0x0][0x208] ;  /* 0x00008200c4487625 */ /* 0x000fc800078e00bb */
[C---:B------:R-:W-:Y:S01]  /*44f0*/  FADD.FTZ R40, -R186.reuse, R40 ;  /* 0x00000028ba287221 */ /* 0x040fe20000010100 */
[----:B------:R0:W-:Y:S01]  /*4500*/  STG.E.128 [R72.64], R76 ;  /* 0x0000004c48007986 */ /* 0x0001e2000c101d04 */
[C---:B------:R-:W-:Y:S02]  /*4510*/  FADD.FTZ R41, -R186.reuse, R41 ;  /* 0x00000029ba297221 */ /* 0x040fe40000010100 */
[C---:B------:R-:W-:Y:S02]  /*4520*/  FADD.FTZ R36, -R186.reuse, R36 ;  /* 0x00000024ba247221 */ /* 0x040fe40000010100 */
[C---:B------:R-:W-:Y:S02]  /*4530*/  FADD.FTZ R37, -R186.reuse, R37 ;  /* 0x00000025ba257221 */ /* 0x040fe40000010100 */
[C---:B------:R-:W-:Y:S02]  /*4540*/  FADD.FTZ R58, -R186.reuse, R58 ;  /* 0x0000003aba3a7221 */ /* 0x040fe40000010100 */
[----:B------:R-:W-:-:S02]  /*4550*/  FADD.FTZ R61, -R186, R61 ;  /* 0x0000003dba3d7221 */ /* 0x000fc40000010100 */
[C---:B------:R-:W-:Y:S02]  /*4560*/  FMUL.FTZ R58, R188.reuse, R58 ;  /* 0x0000003abc3a7220 */ /* 0x040fe40000410000 */
[----:B------:R-:W-:Y:S02]  /*4570*/  FMUL.FTZ R61, R188, R61 ;  /* 0x0000003dbc3d7220 */ /* 0x000fe40000410000 */
[C---:B------:R-:W-:Y:S02]  /*4580*/  FADD.FTZ R62, -R186.reuse, R62 ;  /* 0x0000003eba3e7221 */ /* 0x040fe40000010100 */
[C---:B------:R-:W-:Y:S01]  /*4590*/  FADD.FTZ R63, -R186.reuse, R63 ;  /* 0x0000003fba3f7221 */ /* 0x040fe20000010100 */
[--C-:B0-----:R-:W-:Y:S01]  /*45a0*/  PRMT R72, RZ, 0x7610, R143.reuse ;  /* 0x00007610ff487816 */ /* 0x101fe2000000008f */
[----:B------:R-:W-:Y:S01]  /*45b0*/  FADD.FTZ R79, -R186, R68 ;  /* 0x00000044ba4f7221 */ /* 0x000fe20000010100 */
[----:B------:R-:W-:Y:S01]  /*45c0*/  PRMT R73, RZ, 0x5410, R143 ;  /* 0x00005410ff497816 */ /* 0x000fe2000000008f */
[----:B------:R-:W-:Y:S01]  /*45d0*/  FMUL.FTZ R78, R188, R69 ;  /* 0x00000045bc4e7220 */ /* 0x000fe20000410000 */
[----:B------:R-:W-:Y:S01]  /*45e0*/  PRMT R68, RZ, 0x5410, R136 ;  /* 0x00005410ff447816 */ /* 0x000fe20000000088 */
[----:B------:R-:W-:Y:S01]  /*45f0*/  FFMA.FTZ R75, R75, R72, R219 ;  /* 0x000000484b4b7223 */ /* 0x000fe200000100db */
[----:B------:R-:W-:Y:S01]  /*4600*/  PRMT R72, RZ, 0x5410, R142 ;  /* 0x00005410ff487816 */ /* 0x000fe2000000008e */
        /* <DEDUP_REMOVED lines=12> */
[----:B------:R-:W-:-:S02]  /*46d0*/  FFMA.FTZ R248, R248, R73, R225 ;  /* 0x00000049f8f87223 */ /* 0x000fc400000100e1 */
[----:B------:R-:W-:Y:S01]  /*46e0*/  FFMA.FTZ R69, R78, R69, R239 ;  /* 0x000000454e457223 */ /* 0x000fe200000100ef */
[----:B------:R-:W-:Y:S01]  /*46f0*/  F2FP.BF16.PACK_AB R74, R252, R251 ;  /* 0x000000fbfc4a723e */ /* 0x000fe200000010ff */
[----:B------:R-:W-:Y:S01]  /*4700*/  FFMA.FTZ R199, R199, R72, R224 ;  /* 0x00000048c7c77223 */ /* 0x000fe200000100e0 */
[----:B------:R-:W-:Y:S01]  /*4710*/  PRMT R72, RZ, 0x7610, R141 ;  /* 0x00007610ff487816 */ /* 0x000fe2000000008d */
[----:B------:R-:W-:Y:S01]  /*4720*/  IMAD.WIDE.U32 R76, R196, R187, c[0x0][0x210] ;  /* 0x00008400c44c7625 */ /* 0x000fe200078e00bb */
[----:B------:R-:W-:-:S03]  /*4730*/  F2FP.BF16.PACK_AB R68, R69, R68 ;  /* 0x000000444544723e */ /* 0x000fc600000010ff */
[----:B------:R-:W-:Y:S02]  /*4740*/  FFMA.FTZ R72, R249, R72, R223 ;  /* 0x00000048f9487223 */ /* 0x000fe400000100df */
[----:B------:R-:W0:Y:S01]  /*4750*/  S2R R249, SR_TID.X ;  /* 0x0000000000f97919 */ /* 0x000e220000002100 */
[----:B------:R-:W-:Y:S02]  /*4760*/  FADD.FTZ R60, -R186, R60 ;  /* 0x0000003cba3c7221 */ /* 0x000fe40000010100 */
[----:B------:R-:W-:Y:S01]  /*4770*/  F2FP.BF16.PACK_AB R73, R72, R199 ;  /* 0x000000c74849723e */ /* 0x000fe200000010ff */
[----:B------:R-:W-:Y:S01]  /*4780*/  FMUL.FTZ R62, R188, R62 ;  /* 0x0000003ebc3e7220 */ /* 0x000fe20000410000 */
[----:B------:R-:W-:Y:S01]  /*4790*/  F2FP.BF16.PACK_AB R72, R248, R189 ;  /* 0x000000bdf848723e */ /* 0x000fe200000010ff */
[----:B------:R-:W-:Y:S01]  /*47a0*/  FADD.FTZ R189, -R186, R70 ;  /* 0x00000046babd7221 */ /* 0x000fe20000010100 */
[--C-:B------:R-:W-:Y:S01]  /*47b0*/  PRMT R70, RZ, 0x5410, R137.reuse ;  /* 0x00005410ff467816 */ /* 0x100fe20000000089 */
[C---:B------:R-:W-:Y:S01]  /*47c0*/  FMUL.FTZ R248, R188.reuse, R71 ;  /* 0x00000047bcf87220 */ /* 0x040fe20000410000 */
[----:B------:R-:W-:Y:S01]  /*47d0*/  PRMT R71, RZ, 0x7610, R137 ;  /* 0x00007610ff477816 */ /* 0x000fe20000000089 */
[C---:B------:R-:W-:Y:S01]  /*47e0*/  FMUL.FTZ R189, R188.reuse, R189 ;  /* 0x000000bdbcbd7220 */ /* 0x040fe20000410000 */
[----:B------:R1:W-:Y:S01]  /*47f0*/  STG.E.128 [R76.64], R72 ;  /* 0x000000484c007986 */ /* 0x0003e2000c101d04 */
[----:B------:R-:W-:Y:S01]  /*4800*/  FMUL.FTZ R63, R188, R63 ;  /* 0x0000003fbc3f7220 */ /* 0x000fe20000410000 */
[----:B------:R-:W-:Y:S01]  /*4810*/  SEL R199, RZ, 0x1, P2 ;  /* 0x00000001ffc77807 */ /* 0x000fe20001000000 */
[----:B------:R-:W-:-:S02]  /*4820*/  FFMA.FTZ R70, R189, R70, R238 ;  /* 0x00000046bd467223 */ /* 0x000fc400000100ee */
[----:B------:R-:W-:Y:S02]  /*4830*/  FFMA.FTZ R71, R248, R71, R237 ;  /* 0x00000047f8477223 */ /* 0x000fe400000100ed */
[----:B------:R-:W-:Y:S02]  /*4840*/  FMUL.FTZ R60, R188, R60 ;  /* 0x0000003cbc3c7220 */ /* 0x000fe40000410000 */
[----:B------:R-:W-:Y:S01]  /*4850*/  FADD.FTZ R59, -R186, R59 ;  /* 0x0000003bba3b7221 */ /* 0x000fe20000010100 */
[----:B------:R-:W-:Y:S01]  /*4860*/  F2FP.BF16.PACK_AB R69, R71, R70 ;  /* 0x000000464745723e */ /* 0x000fe200000010ff */
[C---:B------:R-:W-:Y:S01]  /*4870*/  IMAD R70, R162.reuse, c[0x0][0x168], RZ ;  /* 0x00005a00a2467a24 */ /* 0x040fe200078e02ff */
[----:B------:R-:W-:Y:S01]  /*4880*/  IADD3 R162, R162, c[0x0][0x160], RZ ;  /* 0x00005800a2a27a10 */ /* 0x000fe20007ffe0ff */
[----:B------:R-:W-:Y:S01]  /*4890*/  FADD.FTZ R57, -R186, R57 ;  /* 0x00000039ba397221 */ /* 0x000fe20000010100 */
[----:B0-----:R-:W-:Y:S01]  /*48a0*/  LOP3.LUT R196, R249, 0x7f, RZ, 0xc0, !PT ;  /* 0x0000007ff9c47812 */ /* 0x001fe200078ec0ff */
[C---:B------:R-:W-:Y:S01]  /*48b0*/  FMUL.FTZ R59, R188.reuse, R59 ;  /* 0x0000003bbc3b7220 */ /* 0x040fe20000410000 */
[----:B------:R-:W-:Y:S01]  /*48c0*/  SHF.R.S32.HI R71, RZ, 0x1f, R70 ;  /* 0x0000001fff477819 */ /* 0x000fe20000011446 */
[----:B------:R-:W-:Y:S01]  /*48d0*/  FMUL.FTZ R57, R188, R57 ;  /* 0x00000039bc397220 */ /* 0x000fe20000410000 */
[----:B------:R-:W-:Y:S01]  /*48e0*/  ISETP.GE.AND P0, PT, R162, c[0x0][0x164], PT ;  /* 0x00005900a2007a0c */ /* 0x000fe20003f06270 */
[C---:B-1----:R-:W-:Y:S01]  /*48f0*/  FADD.FTZ R73, -R186.reuse, R66 ;  /* 0x00000042ba497221 */ /* 0x042fe20000010100 */
[----:B------:R-:W-:Y:S01]  /*4900*/  LEA.HI R77, R71, R70, RZ, 0x3 ;  /* 0x00000046474d7211 */ /* 0x000fe200078f18ff */
[----:B------:R-:W-:Y:S01]  /*4910*/  FADD.FTZ R71, -R186, R64 ;  /* 0x00000040ba477221 */ /* 0x000fe20000010100 */
[----:B------:R-:W-:Y:S01]  /*4920*/  PRMT R70, RZ, 0x5410, R139 ;  /* 0x00005410ff467816 */ /* 0x000fe2000000008b */
[----:B------:R-:W-:Y:S01]  /*4930*/  FMUL.FTZ R73, R188, R73 ;  /* 0x00000049bc497220 */ /* 0x000fe20000410000 */
[--C-:B------:R-:W-:Y:S01]  /*4940*/  PRMT R64, RZ, 0x5410, R138.reuse ;  /* 0x00005410ff407816 */ /* 0x100fe2000000008a */
[----:B------:R-:W-:Y:S01]  /*4950*/  FADD.FTZ R75, -R186, R67 ;  /* 0x00000043ba4b7221 */ /* 0x000fe20000010100 */
[----:B------:R-:W-:Y:S01]  /*4960*/  LEA.HI.SX32 R66, R77, R196, 0x1d ;  /* 0x000000c44d427211 */ /* 0x000fe200078feaff */
[C---:B------:R-:W-:Y:S01]  /*4970*/  FMUL.FTZ R67, R188.reuse, R71 ;  /* 0x00000047bc437220 */ /* 0x040fe20000410000 */
[----:B------:R-:W-:Y:S01]  /*4980*/  PRMT R77, RZ, 0x5410, R121 ;  /* 0x00005410ff4d7816 */ /* 0x000fe20000000079 */
[C---:B------:R-:W-:Y:S01]  /*4990*/  FMUL.FTZ R74, R188.reuse, R65 ;  /* 0x00000041bc4a7220 */ /* 0x040fe20000410000 */
[----:B------:R-:W-:Y:S01]  /*49a0*/  PRMT R65, RZ, 0x7610, R138 ;  /* 0x00007610ff417816 */ /* 0x000fe2000000008a */
[----:B------:R-:W-:Y:S01]  /*49b0*/  FFMA.FTZ R71, R73, R70, R234 ;  /* 0x0000004649477223 */ /* 0x000fe200000100ea */
[----:B------:R-:W-:Y:S01]  /*49c0*/  PRMT R70, RZ, 0x7610, R139 ;  /* 0x00007610ff467816 */ /* 0x000fe2000000008b */
[----:B------:R-:W-:Y:S01]  /*49d0*/  FMUL.FTZ R76, R188, R75 ;  /* 0x0000004bbc4c7220 */ /* 0x000fe20000410000 */
[----:B------:R-:W-:Y:S01]  /*49e0*/  IADD3 R66, R66, 0x80, RZ ;  /* 0x0000008042427810 */ /* 0x000fe20007ffe0ff */
[----:B------:R-:W-:-:S02]  /*49f0*/  FFMA.FTZ R64, R67, R64, R236 ;  /* 0x0000004043407223 */ /* 0x000fc400000100ec */
[----:B------:R-:W-:Y:S02]  /*4a00*/  FFMA.FTZ R65, R74, R65, R235 ;  /* 0x000000414a417223 */ /* 0x000fe400000100eb */
[----:B------:R-:W-:Y:S02]  /*4a10*/  FFMA.FTZ R72, R76, R70, R233 ;  /* 0x000000464c487223 */ /* 0x000fe400000100e9 */
[----:B------:R-:W-:Y:S01]  /*4a20*/  FADD.FTZ R75, -R186, R34 ;  /* 0x00000022ba4b7221 */ /* 0x000fe20000010100 */
[----:B------:R-:W-:Y:S01]  /*4a30*/  F2FP.BF16.PACK_AB R70, R65, R64 ;  /* 0x000000404146723e */ /* 0x000fe200000010ff */
[----:B------:R-:W-:Y:S01]  /*4a40*/  IMAD.WIDE.U32 R64, R66, R187, c[0x0][0x208] ;  /* 0x0000820042407625 */ /* 0x000fe200078e00bb */
[----:B------:R-:W-:Y:S02]  /*4a50*/  F2FP.BF16.PACK_AB R71, R72, R71 ;  /* 0x000000474847723e */ /* 0x000fe400000010ff */
[----:B------:R-:W-:Y:S01]  /*4a60*/  PRMT R72, RZ, 0x5410, R135 ;  /* 0x00005410ff487816 */ /* 0x000fe20000000087 */
[----:B------:R-:W-:-:S02]  /*4a70*/  FADD.FTZ R56, -R186, R56 ;  /* 0x00000038ba387221 */ /* 0x000fc40000010100 */
[----:B------:R0:W-:Y:S01]  /*4a80*/  STG.E.128 [R64.64], R68 ;  /* 0x0000004440007986 */ /* 0x0001e2000c101d04 */
[C---:B------:R-:W-:Y:S02]  /*4a90*/  FADD.FTZ R49, -R186.reuse, R49 ;  /* 0x00000031ba317221 */ /* 0x040fe40000010100 */
[----:B------:R-:W-:Y:S02]  /*4aa0*/  FFMA.FTZ R72, R73, R72, R212 ;  /* 0x0000004849487223 */ /* 0x000fe400000100d4 */
[----:B------:R-:W-:Y:S02]  /*4ab0*/  FADD.FTZ R73, -R186, R32 ;  /* 0x00000020ba497221 */ /* 0x000fe40000010100 */
[C---:B------:R-:W-:Y:S02]  /*4ac0*/  FMUL.FTZ R56, R188.reuse, R56 ;  /* 0x00000038bc387220 */ /* 0x040fe40000410000 */
[----:B------:R-:W-:Y:S02]  /*4ad0*/  FMUL.FTZ R49, R188, R49 ;  /* 0x00000031bc317220 */ /* 0x000fe40000410000 */
[----:B------:R-:W-:-:S02]  /*4ae0*/  FADD.FTZ R54, -R186, R54 ;  /* 0x00000036ba367221 */ /* 0x000fc40000010100 */
[----:B------:R-:W-:Y:S02]  /*4af0*/  FADD.FTZ R55, -R186, R55 ;  /* 0x00000037ba377221 */ /* 0x000fe40000010100 */
[C---:B------:R-:W-:Y:S02]  /*4b00*/  FMUL.FTZ R54, R188.reuse, R54 ;  /* 0x00000036bc367220 */ /* 0x040fe40000410000 */
[----:B------:R-:W-:Y:S01]  /*4b10*/  FMUL.FTZ R55, R188, R55 ;  /* 0x00000037bc377220 */ /* 0x000fe20000410000 */
[----:B0-----:R-:W-:Y:S01]  /*4b20*/  PRMT R70, RZ, 0x5410, R134 ;  /* 0x00005410ff467816 */ /* 0x001fe20000000086 */
[----:B------:R-:W-:Y:S01]  /*4b30*/  FFMA.FTZ R77, R54, R77, R193 ;  /* 0x0000004d364d7223 */ /* 0x000fe200000100c1 */
[----:B------:R-:W-:Y:S01]  /*4b40*/  PRMT R65, RZ, 0x5410, R132 ;  /* 0x00005410ff417816 */ /* 0x000fe20000000084 */
[----:B------:R-:W-:Y:S01]  /*4b50*/  FADD.FTZ R52, -R186, R52 ;  /* 0x00000034ba347221 */ /* 0x000fe20000010100 */
        /* <DEDUP_REMOVED lines=14> */
[----:B------:R-:W-:Y:S01]  /*4c40*/  F2FP.BF16.PACK_AB R34, R69, R70 ;  /* 0x000000464522723e */ /* 0x000fe200000010ff */
[C---:B------:R-:W-:Y:S01]  /*4c50*/  FMUL.FTZ R64, R188.reuse, R50 ;  /* 0x00000032bc407220 */ /* 0x040fe20000410000 */
[----:B------:R-:W-:Y:S01]  /*4c60*/  PRMT R70, RZ, 0x7610, R123 ;  /* 0x00007610ff467816 */ /* 0x000fe2000000007b */
[----:B------:R-:W-:-:S02]  /*4c70*/  FMUL.FTZ R50, R188, R40 ;  /* 0x00000028bc327220 */ /* 0x000fc40000410000 */
[----:B------:R-:W-:Y:S02]  /*4c80*/  FMUL.FTZ R65, R188, R41 ;  /* 0x00000029bc417220 */ /* 0x000fe40000410000 */
[C---:B------:R-:W-:Y:S01]  /*4c90*/  FADD.FTZ R74, -R186.reuse, R33 ;  /* 0x00000021ba4a7221 */ /* 0x040fe20000010100 */
[----:B------:R-:W-:Y:S01]  /*4ca0*/  F2FP.BF16.PACK_AB R33, R67, R68 ;  /* 0x000000444321723e */ /* 0x000fe200000010ff */
[----:B------:R-:W-:Y:S01]  /*4cb0*/  FADD.FTZ R76, -R186, R35 ;  /* 0x00000023ba4c7221 */ /* 0x000fe20000010100 */
[----:B------:R-:W-:Y:S01]  /*4cc0*/  F2FP.BF16.PACK_AB R35, R71, R72 ;  /* 0x000000484723723e */ /* 0x000fe200000010ff */
[C---:B------:R-:W-:Y:S01]  /*4cd0*/  FMUL.FTZ R41, R188.reuse, R36 ;  /* 0x00000024bc297220 */ /* 0x040fe20000410000 */
[--C-:B------:R-:W-:Y:S01]  /*4ce0*/  PRMT R72, RZ, 0x7610, R122.reuse ;  /* 0x00007610ff487816 */ /* 0x100fe2000000007a */
[----:B------:R-:W-:Y:S01]  /*4cf0*/  FMUL.FTZ R40, R188, R37 ;  /* 0x00000025bc287220 */ /* 0x000fe20000410000 */
[----:B------:R-:W-:Y:S01]  /*4d00*/  PRMT R71, RZ, 0x5410, R122 ;  /* 0x00005410ff477816 */ /* 0x000fe2000000007a */
[----:B------:R-:W-:Y:S01]  /*4d10*/  IMAD.WIDE.U32 R36, R66, R187, c[0x0][0x210] ;  /* 0x0000840042247625 */ /* 0x000fe200078e00bb */
[----:B------:R-:W-:-:S03]  /*4d20*/  PRMT R66, RZ, 0x5410, R127 ;  /* 0x00005410ff427816 */ /* 0x000fc6000000007f */
[----:B------:R-:W-:Y:S01]  /*4d30*/  FFMA.FTZ R72, R49, R72, R179 ;  /* 0x0000004831487223 */ /* 0x000fe200000100b3 */
[----:B------:R0:W-:Y:S01]  /*4d40*/  STG.E.128 [R36.64], R32 ;  /* 0x0000002024007986 */ /* 0x0001e2000c101d04 */
[----:B------:R-:W-:Y:S02]  /*4d50*/  FFMA.FTZ R66, R58, R66, R203 ;  /* 0x000000423a427223 */ /* 0x000fe400000100cb */
[C---:B------:R-:W-:Y:S02]  /*4d60*/  FADD.FTZ R53, -R186.reuse, R53 ;  /* 0x00000035ba357221 */ /* 0x040fe40000010100 */
[C---:B------:R-:W-:Y:S02]  /*4d70*/  FADD.FTZ R48, -R186.reuse, R48 ;  /* 0x00000030ba307221 */ /* 0x040fe40000010100 */
[C---:B------:R-:W-:Y:S02]  /*4d80*/  FADD.FTZ R51, -R186.reuse, R51 ;  /* 0x00000033ba337221 */ /* 0x040fe40000010100 */
[----:B------:R-:W-:-:S02]  /*4d90*/  FADD.FTZ R44, -R186, R44 ;  /* 0x0000002cba2c7221 */ /* 0x000fc40000010100 */
[C---:B------:R-:W-:Y:S02]  /*4da0*/  FADD.FTZ R45, -R186.reuse, R45 ;  /* 0x0000002dba2d7221 */ /* 0x040fe40000010100 */
[C---:B------:R-:W-:Y:S02]  /*4db0*/  FADD.FTZ R46, -R186.reuse, R46 ;  /* 0x0000002eba2e7221 */ /* 0x040fe40000010100 */
[C---:B------:R-:W-:Y:S02]  /*4dc0*/  FADD.FTZ R47, -R186.reuse, R47 ;  /* 0x0000002fba2f7221 */ /* 0x040fe40000010100 */
[C---:B------:R-:W-:Y:S01]  /*4dd0*/  FADD.FTZ R42, -R186.reuse, R42 ;  /* 0x0000002aba2a7221 */ /* 0x040fe20000010100 */
[----:B0-----:R-:W-:Y:S01]  /*4de0*/  PRMT R33, RZ, 0x5410, R131 ;  /* 0x00005410ff217816 */ /* 0x001fe20000000083 */
[C---:B------:R-:W-:Y:S01]  /*4df0*/  FADD.FTZ R43, -R186.reuse, R43 ;  /* 0x0000002bba2b7221 */ /* 0x040fe20000010100 */
        /* <DEDUP_REMOVED lines=14> */
[----:B------:R-:W-:Y:S01]  /*4ee0*/  F2FP.BF16.PACK_AB R32, R69, R58 ;  /* 0x0000003a4520723e */ /* 0x000fe200000010ff */
[----:B------:R-:W-:Y:S01]  /*4ef0*/  FFMA.FTZ R33, R62, R33, R229 ;  /* 0x000000213e217223 */ /* 0x000fe200000100e5 */
[----:B------:R-:W-:Y:S01]  /*4f00*/  PRMT R36, RZ, 0x5410, R130 ;  /* 0x00005410ff247816 */ /* 0x000fe20000000082 */
[----:B------:R-:W-:Y:S01]  /*4f10*/  FFMA.FTZ R58, R56, R37, R206 ;  /* 0x00000025383a7223 */ /* 0x000fe200000100ce */
[----:B------:R-:W-:Y:S01]  /*4f20*/  PRMT R37, RZ, 0x5410, R125 ;  /* 0x00005410ff257816 */ /* 0x000fe2000000007d */
[----:B------:R-:W-:Y:S01]  /*4f30*/  FADD.FTZ R39, -R186, R39 ;  /* 0x00000027ba277221 */ /* 0x000fe20000010100 */
[----:B------:R-:W-:Y:S01]  /*4f40*/  F2FP.BF16.PACK_AB R33, R34, R33 ;  /* 0x000000212221723e */ /* 0x000fe200000010ff */
[----:B------:R-:W-:Y:S01]  /*4f50*/  FFMA.FTZ R36, R56, R36, R227 ;  /* 0x0000002438247223 */ /* 0x000fe200000100e3 */
[----:B------:R-:W-:Y:S01]  /*4f60*/  PRMT R34, RZ, 0x7610, R130 ;  /* 0x00007610ff227816 */ /* 0x000fe20000000082 */
[----:B------:R-:W-:Y:S01]  /*4f70*/  FFMA.FTZ R62, R62, R37, R208 ;  /* 0x000000253e3e7223 */ /* 0x000fe200000100d0 */
[----:B------:R-:W-:Y:S01]  /*4f80*/  F2FP.BF16.PACK_AB R35, R35, R68 ;  /* 0x000000442323723e */ /* 0x000fe200000010ff */
[C---:B------:R-:W-:Y:S01]  /*4f90*/  FADD.FTZ R148, -R186.reuse, R148 ;  /* 0x00000094ba947221 */ /* 0x040fe20000010100 */
[----:B------:R-:W-:Y:S01]  /*4fa0*/  PRMT R68, RZ, 0x5410, R123 ;  /* 0x00005410ff447816 */ /* 0x000fe2000000007b */
[----:B------:R-:W-:Y:S01]  /*4fb0*/  FFMA.FTZ R69, R57, R34, R226 ;  /* 0x0000002239457223 */ /* 0x000fe200000100e2 */
[----:B------:R-:W-:Y:S01]  /*4fc0*/  PRMT R34, RZ, 0x7610, R126 ;  /* 0x00007610ff227816 */ /* 0x000fe2000000007e */
[C---:B------:R-:W-:Y:S01]  /*4fd0*/  FADD.FTZ R149, -R186.reuse, R149 ;  /* 0x00000095ba957221 */ /* 0x040fe20000010100 */
[----:B------:R-:W-:Y:S01]  /*4fe0*/  PRMT R56, RZ, 0x7610, R124 ;  /* 0x00007610ff387816 */ /* 0x000fe2000000007c */
[----:B------:R-:W-:-:S02]  /*4ff0*/  FADD.FTZ R150, -R186, R150 ;  /* 0x00000096ba967221 */ /* 0x000fc40000010100 */
[----:B------:R-:W-:Y:S01]  /*5000*/  FFMA.FTZ R59, R57, R34, R205 ;  /* 0x00000022393b7223 */ /* 0x000fe200000100cd */
[----:B------:R-:W-:Y:S01]  /*5010*/  PRMT R34, RZ, 0x7610, R125 ;  /* 0x00007610ff227816 */ /* 0x000fe2000000007d */
[C---:B------:R-:W-:Y:S02]  /*5020*/  FADD.FTZ R151, -R186.reuse, R151 ;  /* 0x00000097ba977221 */ /* 0x040fe40000010100 */
[----:B------:R-:W-:Y:S02]  /*5030*/  FADD.FTZ R152, -R186, R152 ;  /* 0x00000098ba987221 */ /* 0x000fe40000010100 */
[----:B------:R-:W-:Y:S01]  /*5040*/  FFMA.FTZ R57, R63, R34, R207 ;  /* 0x000000223f397223 */ /* 0x000fe200000100cf */
[----:B------:R-:W-:Y:S01]  /*5050*/  F2FP.BF16.PACK_AB R34, R69, R36 ;  /* 0x000000244522723e */ /* 0x000fe200000010ff */
[----:B------:R-:W-:Y:S01]  /*5060*/  IMAD.WIDE.U32 R36, R194, R187, c[0x0][0x208] ;  /* 0x00008200c2247625 */ /* 0x000fe200078e00bb */
[----:B------:R-:W-:Y:S02]  /*5070*/  PRMT R63, RZ, 0x5410, R124 ;  /* 0x00005410ff3f7816 */ /* 0x000fe4000000007c */
[----:B------:R-:W-:Y:S01]  /*5080*/  PRMT R69, RZ, 0x5410, R113 ;  /* 0x00005410ff457816 */ /* 0x000fe20000000071 */
[C---:B------:R-:W-:Y:S01]  /*5090*/  FADD.FTZ R153, -R186.reuse, R153 ;  /* 0x00000099ba997221 */ /* 0x040fe20000010100 */
[----:B------:R0:W-:Y:S01]  /*50a0*/  STG.E.128 [R36.64], R32 ;  /* 0x0000002024007986 */ /* 0x0001e2000c101d04 */
[----:B------:R-:W-:-:S02]  /*50b0*/  FADD.FTZ R154, -R186, R154 ;  /* 0x0000009aba9a7221 */ /* 0x000fc40000010100 */
[----:B------:R-:W-:Y:S01]  /*50c0*/  FADD.FTZ R155, -R186, R155 ;  /* 0x0000009bba9b7221 */ /* 0x000fe20000010100 */
[----:B------:R-:W-:Y:S01]  /*50d0*/  PRMT R186, RZ, 0x7610, R120 ;  /* 0x00007610ffba7816 */ /* 0x000fe20000000078 */
[----:B------:R-:W-:Y:S01]  /*50e0*/  FFMA.FTZ R60, R60, R63, R210 ;  /* 0x0000003f3c3c7223 */ /* 0x000fe200000100d2 */
[----:B------:R-:W-:Y:S01]  /*50f0*/  PRMT R63, RZ, 0x5410, R120 ;  /* 0x00005410ff3f7816 */ /* 0x000fe20000000078 */
[----:B------:R-:W-:Y:S02]  /*5100*/  FFMA.FTZ R68, R64, R68, R177 ;  /* 0x0000004440447223 */ /* 0x000fe400000100b1 */
[----:B------:R-:W-:Y:S02]  /*5110*/  FFMA.FTZ R78, R55, R78, R183 ;  /* 0x0000004e374e7223 */ /* 0x000fe400000100b7 */
[C---:B------:R-:W-:Y:S02]  /*5120*/  FMUL.FTZ R52, R188.reuse, R52 ;  /* 0x00000034bc347220 */ /* 0x040fe40000410000 */
[----:B------:R-:W-:-:S02]  /*5130*/  FMUL.FTZ R53, R188, R53 ;  /* 0x00000035bc357220 */ /* 0x000fc40000410000 */
[----:B------:R-:W-:Y:S01]  /*5140*/  FFMA.FTZ R61, R61, R56, R209 ;  /* 0x000000383d3d7223 */ /* 0x000fe200000100d1 */
[----:B------:R-:W-:Y:S01]  /*5150*/  PRMT R56, RZ, 0x7610, R119 ;  /* 0x00007610ff387816 */ /* 0x000fe20000000077 */
[----:B------:R-:W-:Y:S01]  /*5160*/  FFMA.FTZ R63, R52, R63, R200 ;  /* 0x0000003f343f7223 */ /* 0x000fe200000100c8 */
[----:B0-----:R-:W-:Y:S01]  /*5170*/  PRMT R32, RZ, 0x7610, R118 ;  /* 0x00007610ff207816 */ /* 0x001fe20000000076 */
[----:B------:R-:W-:Y:S01]  /*5180*/  FFMA.FTZ R186, R53, R186, R197 ;  /* 0x000000ba35ba7223 */ /* 0x000fe200000100c5 */
[----:B------:R-:W-:Y:S01]  /*5190*/  PRMT R33, RZ, 0x5410, R119 ;  /* 0x00005410ff217816 */ /* 0x000fe20000000077 */
[----:B------:R-:W-:Y:S01]  /*51a0*/  IMAD.WIDE.U32 R36, R194, R187, c[0x0][0x210] ;  /* 0x00008400c2247625 */ /* 0x000fe200078e00bb */
[----:B------:R-:W-:Y:S02]  /*51b0*/  F2FP.BF16.PACK_AB R35, R67, R66 ;  /* 0x000000424323723e */ /* 0x000fe400000010ff */
[----:B------:R-:W-:Y:S01]  /*51c0*/  F2FP.BF16.PACK_AB R34, R59, R58 ;  /* 0x0000003a3b22723e */ /* 0x000fe200000010ff */
        /* <DEDUP_REMOVED lines=9> */
[----:B------:R-:W-:Y:S01]  /*5260*/  F2FP.BF16.PACK_AB R33, R57, R62 ;  /* 0x0000003e3921723e */ /* 0x000fe200000010ff */
[C---:B------:R-:W-:Y:S01]  /*5270*/  FMUL.FTZ R48, R188.reuse, R48 ;  /* 0x00000030bc307220 */ /* 0x040fe20000410000 */
        /* <DEDUP_REMOVED lines=8> */
[----:B------:R-:W-:Y:S01]  /*5300*/  F2FP.BF16.PACK_AB R32, R61, R60 ;  /* 0x0000003c3d20723e */ /* 0x000fe200000010ff */
[C---:B------:R-:W-:Y:S01]  /*5310*/  FMUL.FTZ R44, R188.reuse, R44 ;  /* 0x0000002cbc2c7220 */ /* 0x040fe20000410000 */
[----:B------:R-:W-:Y:S01]  /*5320*/  PRMT R60, RZ, 0x7610, R115 ;  /* 0x00007610ff3c7816 */ /* 0x000fe20000000073 */
[----:B------:R-:W-:-:S02]  /*5330*/  FMUL.FTZ R47, R188, R47 ;  /* 0x0000002fbc2f7220 */ /* 0x000fc40000410000 */
[----:B------:R0:W-:Y:S01]  /*5340*/  STG.E.128 [R36.64], R32 ;  /* 0x0000002024007986 */ /* 0x0001e2000c101d04 */
[----:B------:R-:W-:Y:S02]  /*5350*/  FMUL.FTZ R42, R188, R42 ;  /* 0x0000002abc2a7220 */ /* 0x000fe40000410000 */
[C---:B------:R-:W-:Y:S02]  /*5360*/  FFMA.FTZ R71, R48.reuse, R71, R181 ;  /* 0x0000004730477223 */ /* 0x040fe400000100b5 */
[----:B------:R-:W-:Y:S02]  /*5370*/  FFMA.FTZ R51, R48, R51, R180 ;  /* 0x0000003330337223 */ /* 0x000fe400000100b4 */
[----:B------:R-:W-:Y:S01]  /*5380*/  FFMA.FTZ R48, R42, R57, R4 ;  /* 0x000000392a307223 */ /* 0x000fe20000010004 */
[----:B------:R-:W-:Y:S01]  /*5390*/  PRMT R57, RZ, 0x5410, R111 ;  /* 0x00005410ff397816 */ /* 0x000fe2000000006f */
[C---:B------:R-:W-:Y:S02]  /*53a0*/  FMUL.FTZ R43, R188.reuse, R43 ;  /* 0x0000002bbc2b7220 */ /* 0x040fe40000410000 */
[----:B------:R-:W-:-:S02]  /*53b0*/  FMUL.FTZ R38, R188, R38 ;  /* 0x00000026bc267220 */ /* 0x000fc40000410000 */
[----:B------:R-:W-:Y:S01]  /*53c0*/  FFMA.FTZ R42, R42, R57, R26 ;  /* 0x000000392a2a7223 */ /* 0x000fe2000001001a */
[----:B------:R-:W-:Y:S01]  /*53d0*/  PRMT R57, RZ, 0x5410, R110 ;  /* 0x00005410ff397816 */ /* 0x000fe2000000006e */
[----:B------:R-:W-:Y:S02]  /*53e0*/  FMUL.FTZ R76, R188, R76 ;  /* 0x0000004cbc4c7220 */ /* 0x000fe40000410000 */
[----:B------:R-:W-:Y:S01]  /*53f0*/  FFMA.FTZ R60, R43, R60, R5 ;  /* 0x0000003c2b3c7223 */ /* 0x000fe20000010005 */
[--C-:B0-----:R-:W-:Y:S01]  /*5400*/  PRMT R33, RZ, 0x5410, R114.reuse ;  /* 0x00005410ff217816 */ /* 0x101fe20000000072 */
[----:B------:R-:W-:Y:S01]  /*5410*/  IMAD.WIDE.U32 R36, R192, R187, c[0x0][0x208] ;  /* 0x00008200c0247625 */ /* 0x000fe200078e00bb */
[----:B------:R-:W-:Y:S02]  /*5420*/  PRMT R32, RZ, 0x7610, R114 ;  /* 0x00007610ff207816 */ /* 0x000fe40000000072 */
        /* <DEDUP_REMOVED lines=14> */
[--C-:B------:R-:W-:Y:S01]  /*5510*/  PRMT R68, RZ, 0x7610, R107.reuse ;  /* 0x00007610ff447816 */ /* 0x100fe2000000006b */
[----:B------:R-:W-:Y:S01]  /*5520*/  FMUL.FTZ R39, R188, R39 ;  /* 0x00000027bc277220 */ /* 0x000fe20000410000 */
[----:B------:R-:W-:Y:S01]  /*5530*/  PRMT R50, RZ, 0x5410, R107 ;  /* 0x00005410ff327816 */ /* 0x000fe2000000006b */
[----:B------:R0:W-:Y:S01]  /*5540*/  STG.E.128 [R36.64], R32 ;  /* 0x0000002024007986 */ /* 0x0001e2000c101d04 */
[----:B------:R-:W-:Y:S01]  /*5550*/  PRMT R43, RZ, 0x5410, R103 ;  /* 0x00005410ff2b7816 */ /* 0x000fe20000000067 */
[----:B------:R-:W-:Y:S01]  /*5560*/  FFMA.FTZ R68, R76, R68, R13 ;  /* 0x000000444c447223 */ /* 0x000fe2000001000d */
[--C-:B------:R-:W-:Y:S01]  /*5570*/  PRMT R71, RZ, 0x5410, R106.reuse ;  /* 0x00005410ff477816 */ /* 0x100fe2000000006a */
[C---:B------:R-:W-:Y:S01]  /*5580*/  FMUL.FTZ R73, R188.reuse, R73 ;  /* 0x00000049bc497220 */ /* 0x040fe20000410000 */
[----:B------:R-:W-:Y:S01]  /*5590*/  PRMT R72, RZ, 0x7610, R101 ;  /* 0x00007610ff487816 */ /* 0x000fe20000000065 */
[----:B------:R-:W-:Y:S01]  /*55a0*/  FMUL.FTZ R75, R188, R75 ;  /* 0x0000004bbc4b7220 */ /* 0x000fe20000410000 */
[----:B------:R-:W-:Y:S01]  /*55b0*/  PRMT R77, RZ, 0x7610, R106 ;  /* 0x00007610ff4d7816 */ /* 0x000fe2000000006a */
[----:B------:R-:W-:Y:S01]  /*55c0*/  FFMA.FTZ R71, R73, R71, R10 ;  /* 0x0000004749477223 */ /* 0x000fe2000001000a */
[----:B------:R-:W-:Y:S01]  /*55d0*/  PRMT R63, RZ, 0x7610, R108 ;  /* 0x00007610ff3f7816 */ /* 0x000fe2000000006c */
[----:B------:R-:W-:-:S02]  /*55e0*/  FFMA.FTZ R50, R75, R50, R12 ;  /* 0x000000324b327223 */ /* 0x000fc4000001000c */
[----:B------:R-:W-:Y:S01]  /*55f0*/  FFMA.FTZ R43, R75, R43, R158 ;  /* 0x0000002b4b2b7223 */ /* 0x000fe2000001009e */
[----:B------:R-:W-:Y:S01]  /*5600*/  PRMT R75, RZ, 0x5410, R100 ;  /* 0x00005410ff4b7816 */ /* 0x000fe20000000064 */
[----:B------:R-:W-:Y:S02]  /*5610*/  FFMA.FTZ R72, R39, R72, R31 ;  /* 0x0000004827487223 */ /* 0x000fe4000001001f */
[----:B------:R-:W-:Y:S01]  /*5620*/  FMUL.FTZ R74, R188, R74 ;  /* 0x0000004abc4a7220 */ /* 0x000fe20000410000 */
[----:B0-----:R-:W-:Y:S01]  /*5630*/  PRMT R33, RZ, 0x5410, R105 ;  /* 0x00005410ff217816 */ /* 0x001fe20000000069 */
        /* <DEDUP_REMOVED lines=9> */
[----:B------:R-:W-:Y:S01]  /*56d0*/  PRMT R32, RZ, 0x5410, R102 ;  /* 0x00005410ff207816 */ /* 0x000fe20000000066 */
[----:B------:R-:W-:Y:S01]  /*56e0*/  FMUL.FTZ R46, R188, R46 ;  /* 0x0000002ebc2e7220 */ /* 0x000fe20000410000 */
[----:B------:R-:W-:Y:S01]  /*56f0*/  F2FP.BF16.PACK_AB R35, R56, R64 ;  /* 0x000000403823723e */ /* 0x000fe200000010ff */
[----:B------:R-:W-:Y:S01]  /*5700*/  FFMA.FTZ R38, R39, R38, R9 ;  /* 0x0000002627267223 */ /* 0x000fe20000010009 */
[----:B------:R-:W-:Y:S01]  /*5710*/  PRMT R39, RZ, 0x5410, R104 ;  /* 0x00005410ff277816 */ /* 0x000fe20000000068 */
[----:B------:R-:W-:Y:S01]  /*5720*/  FFMA.FTZ R73, R73, R32, R156 ;  /* 0x0000002049497223 */ /* 0x000fe2000001009c */
[----:B------:R-:W-:Y:S01]  /*5730*/  PRMT R32, RZ, 0x7610, R102 ;  /* 0x00007610ff207816 */ /* 0x000fe20000000066 */
[----:B------:R-:W-:Y:S01]  /*5740*/  IMAD.WIDE.U32 R36, R192, R187, c[0x0][0x210] ;  /* 0x00008400c0247625 */ /* 0x000fe200078e00bb */
[----:B------:R-:W-:-:S02]  /*5750*/  F2FP.BF16.PACK_AB R33, R55, R54 ;  /* 0x000000363721723e */ /* 0x000fc400000010ff */
        /* <DEDUP_REMOVED lines=13> */
[C---:B------:R-:W-:Y:S01]  /*5830*/  FMUL.FTZ R152, R188.reuse, R152 ;  /* 0x00000098bc987220 */ /* 0x040fe20000410000 */
[----:B------:R-:W-:Y:S01]  /*5840*/  PRMT R53, RZ, 0x5410, R98 ;  /* 0x00005410ff357816 */ /* 0x000fe20000000062 */
[----:B------:R0:W-:Y:S01]  /*5850*/  STG.E.128 [R36.64], R32 ;  /* 0x0000002024007986 */ /* 0x0001e2000c101d04 */
[----:B------:R-:W-:Y:S01]  /*5860*/  FMUL.FTZ R153, R188, R153 ;  /* 0x00000099bc997220 */ /* 0x000fe20000410000 */
[--C-:B------:R-:W-:Y:S01]  /*5870*/  PRMT R52, RZ, 0x7610, R99.reuse ;  /* 0x00007610ff347816 */ /* 0x100fe20000000063 */
        /* <DEDUP_REMOVED lines=8> */
[----:B------:R-:W-:Y:S01]  /*5900*/  FMUL.FTZ R45, R188, R45 ;  /* 0x0000002dbc2d7220 */ /* 0x000fe20000410000 */
[----:B------:R-:W-:Y:S01]  /*5910*/  F2FP.BF16.PACK_AB R43, R76, R43 ;  /* 0x0000002b4c2b723e */ /* 0x000fe200000010ff */
[----:B------:R-:W-:Y:S01]  /*5920*/  FMUL.FTZ R150, R188, R150 ;  /* 0x00000096bc967220 */ /* 0x000fe20000410000 */
[----:B------:R-:W-:Y:S01]  /*5930*/  F2FP.BF16.PACK_AB R40, R40, R75 ;  /* 0x0000004b2828723e */ /* 0x000fe200000010ff */
[----:B------:R-:W-:-:S02]  /*5940*/  FFMA.FTZ R44, R45, R44, R171 ;  /* 0x0000002c2d2c7223 */ /* 0x000fc400000100ab */
[----:B------:R-:W-:Y:S01]  /*5950*/  FFMA.FTZ R63, R45, R63, R170 ;  /* 0x0000003f2d3f7223 */ /* 0x000fe200000100aa */
[----:B0-----:R-:W-:Y:S01]  /*5960*/  PRMT R32, RZ, 0x5410, R94 ;  /* 0x00005410ff207816 */ /* 0x001fe2000000005e */
[----:B------:R-:W-:Y:S01]  /*5970*/  FFMA.FTZ R55, R150, R55, R16 ;  /* 0x0000003796377223 */ /* 0x000fe20000010010 */
[----:B------:R-:W-:Y:S01]  /*5980*/  PRMT R45, RZ, 0x7610, R95 ;  /* 0x00007610ff2d7816 */ /* 0x000fe2000000005f */
[----:B------:R-:W-:Y:S01]  /*5990*/  FMUL.FTZ R155, R188, R155 ;  /* 0x0000009bbc9b7220 */ /* 0x000fe20000410000 */
[----:B------:R-:W-:Y:S01]  /*59a0*/  PRMT R33, RZ, 0x5410, R96 ;  /* 0x00005410ff217816 */ /* 0x000fe20000000060 */
[----:B------:R-:W-:Y:S01]  /*59b0*/  FFMA.FTZ R152, R152, R32, R165 ;  /* 0x0000002098987223 */ /* 0x000fe200000100a5 */
[----:B------:R-:W-:Y:S01]  /*59c0*/  PRMT R32, RZ, 0x7610, R94 ;  /* 0x00007610ff207816 */ /* 0x000fe2000000005e */
[----:B------:R-:W-:Y:S01]  /*59d0*/  FMUL.FTZ R151, R188, R151 ;  /* 0x00000097bc977220 */ /* 0x000fe20000410000 */
[----:B------:R-:W-:Y:S01]  /*59e0*/  F2FP.BF16.PACK_AB R44, R44, R47 ;  /* 0x0000002f2c2c723e */ /* 0x000fe200000010ff */
[----:B------:R-:W-:Y:S01]  /*59f0*/  FMUL.FTZ R148, R188, R148 ;  /* 0x00000094bc947220 */ /* 0x000fe20000410000 */
[----:B------:R-:W-:Y:S01]  /*5a00*/  F2FP.BF16.PACK_AB R47, R60, R48 ;  /* 0x000000303c2f723e */ /* 0x000fe200000010ff */
[----:B------:R-:W-:Y:S01]  /*5a10*/  FFMA.FTZ R153, R153, R32, R166 ;  /* 0x0000002099997223 */ /* 0x000fe200000100a6 */
[----:B------:R-:W-:Y:S01]  /*5a20*/  PRMT R32, RZ, 0x5410, R93 ;  /* 0x00005410ff207816 */ /* 0x000fe2000000005d */
[----:B------:R-:W-:Y:S01]  /*5a30*/  FMUL.FTZ R154, R188, R154 ;  /* 0x0000009abc9a7220 */ /* 0x000fe20000410000 */
[----:B------:R-:W-:Y:S01]  /*5a40*/  PRMT R34, RZ, 0x7610, R96 ;  /* 0x00007610ff227816 */ /* 0x000fe20000000060 */
[C---:B------:R-:W-:Y:S01]  /*5a50*/  FFMA.FTZ R52, R155.reuse, R52, R21 ;  /* 0x000000349b347223 */ /* 0x040fe20000010015 */
        /* <DEDUP_REMOVED lines=8> */
[----:B------:R-:W-:Y:S01]  /*5ae0*/  PRMT R36, RZ, 0x7610, R92 ;  /* 0x00007610ff247816 */ /* 0x000fe2000000005c */
[----:B------:R-:W-:Y:S01]  /*5af0*/  FFMA.FTZ R64, R148, R33, R14 ;  /* 0x0000002194407223 */ /* 0x000fe2000001000e */
[----:B------:R-:W-:Y:S01]  /*5b00*/  F2FP.BF16.PACK_AB R37, R38, R78 ;  /* 0x0000004e2625723e */ /* 0x000fe200000010ff */
[----:B------:R-:W-:Y:S01]  /*5b10*/  IMAD.WIDE.U32 R32, R184, R187, c[0x0][0x208] ;  /* 0x00008200b8207625 */ /* 0x000fe200078e00bb */
[----:B------:R-:W-:-:S03]  /*5b20*/  F2FP.BF16.PACK_AB R38, R77, R71 ;  /* 0x000000474d26723e */ /* 0x000fc600000010ff */
[----:B------:R-:W-:Y:S01]  /*5b30*/  FMUL.FTZ R149, R188, R149 ;  /* 0x00000095bc957220 */ /* 0x000fe20000410000 */
[----:B------:R0:W-:Y:S01]  /*5b40*/  STG.E.128 [R32.64], R44 ;  /* 0x0000002c20007986 */ /* 0x0001e2000c101d04 */
[C---:B------:R-:W-:Y:S02]  /*5b50*/  FFMA.FTZ R49, R154.reuse, R49, R20 ;  /* 0x000000319a317223 */ /* 0x040fe40000010014 */
[----:B------:R-:W-:Y:S01]  /*5b60*/  FFMA.FTZ R67, R149, R34, R15 ;  /* 0x0000002295437223 */ /* 0x000fe2000001000f */
[----:B------:R-:W-:Y:S01]  /*5b70*/  F2FP.BF16.PACK_AB R34, R65, R57 ;  /* 0x000000394122723e */ /* 0x000fe200000010ff */
[----:B------:R-:W-:Y:S02]  /*5b80*/  FFMA.FTZ R51, R154, R51, R167 ;  /* 0x000000339a337223 */ /* 0x000fe400000100a7 */
[----:B------:R-:W-:Y:S01]  /*5b90*/  FFMA.FTZ R148, R148, R35, R160 ;  /* 0x0000002394947223 */ /* 0x000fe200000100a0 */
[----:B------:R-:W-:Y:S01]  /*5ba0*/  F2FP.BF16.PACK_AB R35, R58, R42 ;  /* 0x0000002a3a23723e */ /* 0x000fe200000010ff */
[----:B------:R-:W-:Y:S01]  /*5bb0*/  FFMA.FTZ R149, R149, R36, R161 ;  /* 0x0000002495957223 */ /* 0x000fe200000100a1 */
[----:B------:R-:W-:-:S02]  /*5bc0*/  F2FP.BF16.PACK_AB R36, R41, R39 ;  /* 0x000000272924723e */ /* 0x000fc400000010ff */
[----:B------:R-:W-:Y:S02]  /*5bd0*/  F2FP.BF16.PACK_AB R39, R68, R50 ;  /* 0x000000324427723e */ /* 0x000fe400000010ff */
[----:B------:R-:W-:Y:S02]  /*5be0*/  F2FP.BF16.PACK_AB R42, R74, R73 ;  /* 0x000000494a2a723e */ /* 0x000fe400000010ff */
[----:B------:R-:W-:Y:S02]  /*5bf0*/  F2FP.BF16.PACK_AB R41, R72, R70 ;  /* 0x000000464829723e */ /* 0x000fe400000010ff */
[----:B0-----:R-:W-:Y:S02]  /*5c00*/  F2FP.BF16.PACK_AB R46, R54, R53 ;  /* 0x00000035362e723e */ /* 0x001fe400000010ff */
[----:B------:R-:W-:Y:S01]  /*5c10*/  F2FP.BF16.PACK_AB R47, R52, R49 ;  /* 0x00000031342f723e */ /* 0x000fe200000010ff */
[----:B------:R-:W-:Y:S01]  /*5c20*/  IMAD.WIDE.U32 R52, R184, R187, c[0x0][0x210] ;  /* 0x00008400b8347625 */ /* 0x000fe200078e00bb */
[----:B------:R-:W-:-:S02]  /*5c30*/  F2FP.BF16.PACK_AB R33, R61, R59 ;  /* 0x0000003b3d21723e */ /* 0x000fc400000010ff */
[----:B------:R-:W-:Y:S01]  /*5c40*/  F2FP.BF16.PACK_AB R32, R63, R62 ;  /* 0x0000003e3f20723e */ /* 0x000fe200000010ff */
[----:B------:R-:W-:Y:S01]  /*5c50*/  IMAD.WIDE.U32 R58, R185, R187, c[0x0][0x210] ;  /* 0x00008400b93a7625 */ /* 0x000fe200078e00bb */
[----:B------:R-:W-:Y:S02]  /*5c60*/  F2FP.BF16.PACK_AB R45, R56, R55 ;  /* 0x00000037382d723e */ /* 0x000fe400000010ff */
[----:B------:R-:W-:Y:S01]  /*5c70*/  F2FP.BF16.PACK_AB R44, R67, R64 ;  /* 0x00000040432c723e */ /* 0x000fe200000010ff */
[----:B------:R-:W-:Y:S01]  /*5c80*/  IMAD.WIDE.U32 R54, R185, R187, c[0x0][0x208] ;  /* 0x00008200b9367625 */ /* 0x000fe200078e00bb */
[----:B------:R-:W-:Y:S01]  /*5c90*/  F2FP.BF16.PACK_AB R51, R155, R51 ;  /* 0x000000339b33723e */ /* 0x000fe200000010ff */
[----:B------:R0:W-:Y:S01]  /*5ca0*/  STG.E.128 [R52.64], R32 ;  /* 0x0000002034007986 */ /* 0x0001e2000c101d04 */
[----:B------:R-:W-:Y:S01]  /*5cb0*/  F2FP.BF16.PACK_AB R50, R153, R152 ;  /* 0x000000989932723e */ /* 0x000fe200000010ff */
[CC--:B------:R-:W-:Y:S01]  /*5cc0*/  IMAD.WIDE.U32 R56, R190.reuse, R187.reuse, c[0x0][0x208] ;  /* 0x00008200be387625 */ /* 0x0c0fe200078e00bb */
[----:B------:R-:W-:Y:S01]  /*5cd0*/  F2FP.BF16.PACK_AB R49, R151, R150 ;  /* 0x000000969731723e */ /* 0x000fe200000010ff */
[----:B------:R0:W-:Y:S01]  /*5ce0*/  STG.E.128 [R54.64], R36 ;  /* 0x0000002436007986 */ /* 0x0001e2000c101d04 */
[----:B------:R-:W-:Y:S01]  /*5cf0*/  F2FP.BF16.PACK_AB R48, R149, R148 ;  /* 0x000000949530723e */ /* 0x000fe200000010ff */
[----:B------:R-:W-:-:S02]  /*5d00*/  IMAD.WIDE.U32 R60, R190, R187, c[0x0][0x210] ;  /* 0x00008400be3c7625 */ /* 0x000fc400078e00bb */
[----:B------:R0:W-:Y:S04]  /*5d10*/  STG.E.128 [R58.64], R40 ;  /* 0x000000283a007986 */ /* 0x0001e8000c101d04 */
[----:B------:R0:W-:Y:S04]  /*5d20*/  STG.E.128 [R56.64], R44 ;  /* 0x0000002c38007986 */ /* 0x0001e8000c101d04 */
[----:B------:R0:W-:Y:S02]  /*5d30*/  STG.E.128 [R60.64], R48 ;  /* 0x000000303c007986 */ /* 0x0001e4000c101d04 */
[----:B0----5:R-:W-:Y:S01]  /*5d40*/  @P0 CALL.REL.NOINC `(.L_x_14465) ;  /* 0x0000001000000944 */ /* 0x021fe20003c00000 */
[----:B------:R-:W-:Y:S05]  /*5d50*/  BRA `(.L_x_14466) ;  /* 0xffffb28000007947 */ /* 0x000fea000383ffff */
.L_x_14465:
[----:B------:R-:W-:Y:S05]  /*5d60*/  EXIT ;  /* 0x000000000000794d */ /* 0x000fea0003800000 */
.L_x_14463:
[----:B------:R-:W-:Y:S01]  /*5d70*/  HFMA2.MMA R187, -RZ, RZ, 0, 5.9604644775390625e-08 ;  /* 0x00000001ffbb7435 */ /* 0x000fe200000001ff */
[----:B------:R-:W-:-:S02]  /*5d80*/  MOV R249, R186 ;  /* 0x000000ba00f97202 */ /* 0x000fc40000000f00 */
[----:B------:R-:W-:Y:S02]  /*5d90*/  MOV R252, 0x1f ;  /* 0x0000001f00fc7802 */ /* 0x000fe40000000f00 */
[----:B------:R-:W-:Y:S02]  /*5da0*/  MOV R189, 0xffffffff ;  /* 0xffffffff00bd7802 */ /* 0x000fe40000000f00 */
[----:B------:R-:W-:Y:S02]  /*5db0*/  MOV R188, 0x5dd0 ;  /* 0x00005dd000bc7802 */ /* 0x000fe40000000f00 */
[----:B-----5:R-:W-:Y:S05]  /*5dc0*/  CALL.REL.NOINC `($__internal_25_$__cuda_sm70_shflsync_bfly_p) ;  /* 0x00000ac000007944 */ /* 0x020fea0003c00000 */
[----:B-1----:R-:W-:Y:S05]  /*5dd0*/  BRA `(.L_x_14467) ;  /* 0xffffd7e000007947 */ /* 0x002fea000383ffff */
.L_x_14464:
[----:B------:R-:W-:Y:S01]  /*5de0*/  HFMA2.MMA R187, -RZ, RZ, 0, 1.1920928955078125e-07 ;  /* 0x00000002ffbb7435 */ /* 0x000fe200000001ff */
[----:B------:R-:W-:Y:S02]  /*5df0*/  MOV R249, R186 ;  /* 0x000000ba00f97202 */ /* 0x000fe40000000f00 */
[----:B------:R-:W-:Y:S02]  /*5e00*/  MOV R252, 0x1f ;  /* 0x0000001f00fc7802 */ /* 0x000fe40000000f00 */
[----:B------:R-:W-:Y:S02]  /*5e10*/  MOV R189, 0xffffffff ;  /* 0xffffffff00bd7802 */ /* 0x000fe40000000f00 */
[----:B------:R-:W-:-:S02]  /*5e20*/  MOV R188, 0x5e40 ;  /* 0x00005e4000bc7802 */ /* 0x000fc40000000f00 */
[----:B-----5:R-:W-:Y:S05]  /*5e30*/  CALL.REL.NOINC `($__internal_25_$__cuda_sm70_shflsync_bfly_p) ;  /* 0x00000a5000007944 */ /* 0x020fea0003c00000 */
[----:B-1----:R-:W-:Y:S01]  /*5e40*/  FADD.FTZ R186, R186, R187 ;  /* 0x000000bbbaba7221 */ /* 0x002fe20000010000 */
[----:B------:R-:W-:Y:S01]  /*5e50*/  HFMA2.MMA R187, -RZ, RZ, 0, 2.384185791015625e-07 ;  /* 0x00000004ffbb7435 */ /* 0x000fe200000001ff */
[----:B------:R-:W-:-:S02]  /*5e60*/  MOV R252, 0x1f ;  /* 0x0000001f00fc7802 */ /* 0x000fc40000000f00 */
[----:B------:R-:W-:Y:S02]  /*5e70*/  MOV R189, 0xffffffff ;  /* 0xffffffff00bd7802 */ /* 0x000fe40000000f00 */
[----:B------:R-:W-:Y:S02]  /*5e80*/  MOV R249, R186 ;  /* 0x000000ba00f97202 */ /* 0x000fe40000000f00 */
[----:B------:R-:W-:Y:S02]  /*5e90*/  MOV R188, 0x5eb0 ;  /* 0x00005eb000bc7802 */ /* 0x000fe40000000f00 */
[----:B------:R-:W-:Y:S05]  /*5ea0*/  CALL.REL.NOINC `($__internal_25_$__cuda_sm70_shflsync_bfly_p) ;  /* 0x000009e000007944 */ /* 0x000fea0003c00000 */
[----:B-1----:R-:W-:Y:S01]  /*5eb0*/  FADD.FTZ R186, R186, R187 ;  /* 0x000000bbbaba7221 */ /* 0x002fe20000010000 */
[----:B------:R-:W-:Y:S01]  /*5ec0*/  HFMA2.MMA R187, -RZ, RZ, 0, 4.76837158203125e-07 ;  /* 0x00000008ffbb7435 */ /* 0x000fe200000001ff */
[----:B------:R-:W-:Y:S02]  /*5ed0*/  MOV R252, 0x1f ;  /* 0x0000001f00fc7802 */ /* 0x000fe40000000f00 */
[----:B------:R-:W-:Y:S02]  /*5ee0*/  MOV R189, 0xffffffff ;  /* 0xffffffff00bd7802 */ /* 0x000fe40000000f00 */
[----:B------:R-:W-:-:S02]  /*5ef0*/  MOV R249, R186 ;  /* 0x000000ba00f97202 */ /* 0x000fc40000000f00 */
[----:B------:R-:W-:Y:S02]  /*5f00*/  MOV R188, 0x5f20 ;  /* 0x00005f2000bc7802 */ /* 0x000fe40000000f00 */
[----:B------:R-:W-:Y:S05]  /*5f10*/  CALL.REL.NOINC `($__internal_25_$__cuda_sm70_shflsync_bfly_p) ;  /* 0x0000097000007944 */ /* 0x000fea0003c00000 */
[----:B-1----:R-:W-:Y:S01]  /*5f20*/  FADD.FTZ R186, R186, R187 ;  /* 0x000000bbbaba7221 */ /* 0x002fe20000010000 */
[----:B------:R-:W-:Y:S01]  /*5f30*/  HFMA2.MMA R187, -RZ, RZ, 0, 9.5367431640625e-07 ;  /* 0x00000010ffbb7435 */ /* 0x000fe200000001ff */
[----:B------:R-:W-:Y:S02]  /*5f40*/  MOV R252, 0x1f ;  /* 0x0000001f00fc7802 */ /* 0x000fe40000000f00 */
[----:B------:R-:W-:Y:S02]  /*5f50*/  MOV R189, 0xffffffff ;  /* 0xffffffff00bd7802 */ /* 0x000fe40000000f00 */
[----:B------:R-:W-:Y:S02]  /*5f60*/  MOV R249, R186 ;  /* 0x000000ba00f97202 */ /* 0x000fe40000000f00 */
[----:B------:R-:W-:Y:S02]  /*5f70*/  MOV R188, 0x5f90 ;  /* 0x00005f9000bc7802 */ /* 0x000fe40000000f00 */
[----:B------:R-:W-:Y:S05]  /*5f80*/  CALL.REL.NOINC `($__internal_25_$__cuda_sm70_shflsync_bfly_p) ;  /* 0x0000090000007944 */ /* 0x000fea0003c00000 */
        /* <DEDUP_REMOVED lines=118> */
[----:B------:R-:W-:Y:S05]  /*66f0*/  CALL.REL.NOINC `($__internal_25_$__cuda_sm70_shflsync_bfly_p) ;  /* 0x0000019000007944 */ /* 0x000fea0003c00000 */
[----:B-1----:R-:W-:Y:S01]  /*6700*/  FADD.FTZ R249, R249, R187 ;  /* 0x000000bbf9f97221 */ /* 0x002fe20000010000 */
[----:B------:R-:W-:Y:S01]  /*6710*/  HFMA2.MMA R187, -RZ, RZ, 0, 1.1920928955078125e-07 ;  /* 0x00000002ffbb7435 */ /* 0x000fe200000001ff */
[----:B------:R-:W-:Y:S02]  /*6720*/  MOV R252, 0x1f ;  /* 0x0000001f00fc7802 */ /* 0x000fe40000000f00 */
[----:B------:R-:W-:Y:S02]  /*6730*/  MOV R189, 0xffffffff ;  /* 0xffffffff00bd7802 */ /* 0x000fe40000000f00 */
[----:B------:R-:W-:Y:S02]  /*6740*/  MOV R188, 0x6760 ;  /* 0x0000676000bc7802 */ /* 0x000fe40000000f00 */
[----:B------:R-:W-:Y:S05]  /*6750*/  CALL.REL.NOINC `($__internal_25_$__cuda_sm70_shflsync_bfly_p) ;  /* 0x0000013000007944 */ /* 0x000fea0003c00000 */
[----:B-1----:R-:W-:Y:S01]  /*6760*/  FADD.FTZ R249, R249, R187 ;  /* 0x000000bbf9f97221 */ /* 0x002fe20000010000 */
[----:B------:R-:W-:Y:S01]  /*6770*/  HFMA2.MMA R187, -RZ, RZ, 0, 2.384185791015625e-07 ;  /* 0x00000004ffbb7435 */ /* 0x000fe200000001ff */
[----:B------:R-:W-:-:S02]  /*6780*/  MOV R252, 0x1f ;  /* 0x0000001f00fc7802 */ /* 0x000fc40000000f00 */
[----:B------:R-:W-:Y:S02]  /*6790*/  MOV R189, 0xffffffff ;  /* 0xffffffff00bd7802 */ /* 0x000fe40000000f00 */
[----:B------:R-:W-:Y:S02]  /*67a0*/  MOV R188, 0x67c0 ;  /* 0x000067c000bc7802 */ /* 0x000fe40000000f00 */
[----:B------:R-:W-:Y:S05]  /*67b0*/  CALL.REL.NOINC `($__internal_25_$__cuda_sm70_shflsync_bfly_p) ;  /* 0x000000d000007944 */ /* 0x000fea0003c00000 */
[----:B-1----:R-:W-:Y:S01]  /*67c0*/  FADD.FTZ R249, R249, R187 ;  /* 0x000000bbf9f97221 */ /* 0x002fe20000010000 */
[----:B------:R-:W-:Y:S01]  /*67d0*/  HFMA2.MMA R187, -RZ, RZ, 0, 4.76837158203125e-07 ;  /* 0x00000008ffbb7435 */ /* 0x000fe200000001ff */
[----:B------:R-:W-:Y:S02]  /*67e0*/  MOV R252, 0x1f ;  /* 0x0000001f00fc7802 */ /* 0x000fe40000000f00 */
[----:B------:R-:W-:Y:S02]  /*67f0*/  MOV R189, 0xffffffff ;  /* 0xffffffff00bd7802 */ /* 0x000fe40000000f00 */
[----:B------:R-:W-:Y:S02]  /*6800*/  MOV R188, 0x6820 ;  /* 0x0000682000bc7802 */ /* 0x000fe40000000f00 */
[----:B------:R-:W-:Y:S05]  /*6810*/  CALL.REL.NOINC `($__internal_25_$__cuda_sm70_shflsync_bfly_p) ;  /* 0x0000007000007944 */ /* 0x000fea0003c00000 */
[----:B-1----:R-:W-:Y:S01]  /*6820*/  FADD.FTZ R249, R249, R187 ;  /* 0x000000bbf9f97221 */ /* 0x002fe20000010000 */
[----:B------:R-:W-:Y:S01]  /*6830*/  HFMA2.MMA R187, -RZ, RZ, 0, 9.5367431640625e-07 ;  /* 0x00000010ffbb7435 */ /* 0x000fe200000001ff */
[----:B------:R-:W-:-:S02]  /*6840*/  MOV R252, 0x1f ;  /* 0x0000001f00fc7802 */ /* 0x000fc40000000f00 */
[----:B------:R-:W-:Y:S02]  /*6850*/  MOV R189, 0xffffffff ;  /* 0xffffffff00bd7802 */ /* 0x000fe40000000f00 */
[----:B------:R-:W-:Y:S02]  /*6860*/  MOV R188, 0x6880 ;  /* 0x0000688000bc7802 */ /* 0x000fe40000000f00 */
[----:B------:R-:W-:Y:S05]  /*6870*/  CALL.REL.NOINC `($__internal_25_$__cuda_sm70_shflsync_bfly_p) ;  /* 0x0000001000007944 */ /* 0x000fea0003c00000 */
[----:B-1----:R-:W-:Y:S05]  /*6880*/  BRA `(.L_x_14468) ;  /* 0xffffd57000007947 */ /* 0x002fea000383ffff */
        .weak           $__internal_25_$__cuda_sm70_shflsync_bfly_p
        .type           $__internal_25_$__cuda_sm70_shflsync_bfly_p,@function
        .size           $__internal_25_$__cuda_sm70_shflsync_bfly_p,(.L_x_41053 - $__internal_25_$__cuda_sm70_shflsync_bfly_p)
$__internal_25_$__cuda_sm70_shflsync_bfly_p:
[----:B------:R-:W-:Y:S04]  /*6890*/  WARPSYNC R189 ;  /* 0x000000bd00007348 */ /* 0x000fe80003800000 */
[----:B------:R0:W1:Y:S02]  /*68a0*/  SHFL.BFLY PT, R187, R249, R187, R252 ;  /* 0x0c0000bbf9bb7389 */ /* 0x00006400000e00fc */
[----:B0-----:R-:W-:-:S06]  /*68b0*/  HFMA2.MMA R189, -RZ, RZ, 0, 0 ;  /* 0x00000000ffbd7435 */ /* 0x001fcc00000001ff */
[----:B------:R-:W-:Y:S05]  /*68c0*/  RET.REL.NODEC R188 `(_ZN10layer_norm31ln_parallel_residual_fwd_kernelINS_13Kernel_traitsI13__nv_bfloat16S2_fS2_fjLj7168ELj1ELj1ELj4ELj16ENS_18Kernel_traits_baseILj7168ES2_S2_fS2_fjLj128EEEEELb0ELb0ELb1EEEvNS_9FwdParamsE) ;  /* 0xffff9730bc007950 */ /* 0x000fea0003c3ffff */
.L_x_14469:
        /* <DEDUP_REMOVED lines=11> */
.L_x_41053:


//--------------------- .text._ZN10layer_norm31ln_parallel_residual_fwd_kernelINS_13Kernel_traitsI13__nv_bfloat16S2_fS2_fjLj7168ELj1ELj1ELj4ELj16ENS_18Kernel_traits_baseILj7168ES2_S2_fS2_fjLj128EEEEELb0ELb1ELb0EEEvNS_9FwdParamsE --------------------------
	.section	.text._ZN10layer_norm31ln_parallel_residual_fwd_kernelINS_13Kernel_traitsI13__nv_bfloat16S2_fS2_fjLj7168ELj1ELj1ELj4ELj16ENS_18Kernel_traits_baseILj7168ES2_S2_fS2_fjLj128EEEEELb0ELb1ELb0EEEvNS_9FwdParamsE,"ax",@progbits
	.sectioninfo	@"SHI_REGISTERS=208"
	.align	128
        .global         _ZN10layer_norm31ln_parallel_residual_fwd_kernelINS_13Kernel_traitsI13__nv_bfloat16S2_fS2_fjLj7168ELj1ELj1ELj4ELj16ENS_18Kernel_traits_baseILj7168ES2_S2_fS2_fjLj128EEEEELb0ELb1ELb0EEEvNS_9FwdParamsE
        .type           _ZN10layer_norm31ln_parallel_residual_fwd_kernelINS_13Kernel_traitsI13__nv_bfloat16S2_fS2_fjLj7168ELj1ELj1ELj4ELj16ENS_18Kernel_traits_baseILj7168ES2_S2_fS2_fjLj128EEEEELb0ELb1ELb0EEEvNS_9FwdParamsE,@function
        .size           _ZN10layer_norm31ln_parallel_residual_fwd_kernelINS_13Kernel_traitsI13__nv_bfloat16S2_fS2_fjLj7168ELj1ELj1ELj4ELj16ENS_18Kernel_traits_baseILj7168ES2_S2_fS2_fjLj128EEEEELb0ELb1ELb0EEEvNS_9FwdParamsE,(.L_x_41054 - _ZN10layer_norm31ln_parallel_residual_fwd_kernelINS_13Kernel_traitsI13__nv_bfloat16S2_fS2_fjLj7168ELj1ELj1ELj4ELj16ENS_18Kernel_traits_baseILj7168ES2_S2_fS2_fjLj128EEEEELb0ELb1ELb0EEEvNS_9FwdParamsE)
        .other          _ZN10layer_norm31ln_parallel_residual_fwd_kernelINS_13Kernel_traitsI13__nv_bfloat16S2_fS2_fjLj7168ELj1ELj1ELj4ELj16ENS_18Kernel_traits_baseILj7168ES2_S2_fS2_fjLj128EEEEELb0ELb1ELb0EEEvNS_9FwdParamsE,@"STO_CUDA_ENTRY STV_DEFAULT"
_ZN10layer_norm31ln_parallel_residual_fwd_kernelINS_13Kernel_traitsI13__nv_bfloat16S2_fS2_fjLj7168ELj1ELj1ELj4ELj16ENS_18Kernel_traits_baseILj7168ES2_S2_fS2_fjLj128EEEEELb0ELb1ELb0EEEvNS_9FwdParamsE:
.text._ZN10layer_norm31ln_parallel_residual_fwd_kernelINS_13Kernel_traitsI13__nv_bfloat16S2_fS2_fjLj7168ELj1ELj1ELj4ELj16ENS_18Kernel_traits_baseILj7168ES2_S2_fS2_fjLj128EEEEELb0ELb1ELb0EEEvNS_9FwdParamsE:
        /* <DEDUP_REMOVED lines=31> */
.L_x_14471:
[----:B0-----:R-:W-:Y:S05]  /*01f0*/  BSYNC B0 ;  /* 0x0000000000007941 */ /* 0x001fea0003800000 */
.L_x_14470:
        /* <DEDUP_REMOVED lines=13> */
.L_x_14473:
[----:B0-----:R-:W-:Y:S05]  /*02d0*/  BSYNC B0 ;  /* 0x0000000000007941 */ /* 0x001fea0003800000 */
.L_x_14472:
        /* <DEDUP_REMOVED lines=13> */
.L_x_14475:
[----:B0-----:R-:W-:Y:S05]  /*03b0*/  BSYNC B0 ;  /* 0x0000000000007941 */ /* 0x001fea0003800000 */
.L_x_14474:
        /* <DEDUP_REMOVED lines=13> */
.L_x_14477:
[----:B0-----:R-:W-:Y:S05]  /*0490*/  BSYNC B0 ;  /* 0x0000000000007941 */ /* 0x001fea0003800000 */
.L_x_14476:
        /* <DEDUP_REMOVED lines=13> */
.L_x_14479:
[----:B0-----:R-:W-:Y:S05]  /*0570*/  BSYNC B0 ;  /* 0x0000000000007941 */ /* 0x001fea0003800000 */
.L_x_14478:
        /* <DEDUP_REMOVED lines=15> */
.L_x_14481:
[----:B0-----:R-:W-:Y:S05]  /*0670*/  BSYNC B0 ;  /* 0x0000000000007941 */ /* 0x001fea0003800000 */
.L_x_14480:
        /* <DEDUP_REMOVED lines=14> */
.L_x_14483:
[----:B0-----:R-:W-:Y:S05]  /*0760*/  BSYNC B0 ;  /* 0x0000000000007941 */ /* 0x001fea0003800000 */
.L_x_14482:
[----:B------:R-:W0:Y:S02]  /*0770*/  S2UR UR6, SR_CTAID.X ;  /* 0x00000000000679c3 */ /* 0x000e240000002500 */
[----:B0-----:R-:W-:-:S04]  /*0780*/  LEA.HI R186, R0, UR6, RZ, 0x19 ;  /* 0x0000000600ba7c11 */ /* 0x001fc8000f8fc8ff */
[----:B------:R-:W-:-:S13]  /*0790*/  ISETP.GE.AND P1, PT, R186, c[0x0][0x164], PT ;  /* 0x00005900ba007a0c */ /* 0x000fda0003f26270 */
[----:B------:R-:W-:Y:S05]  /*07a0*/  @P1 EXIT ;  /* 0x000000000000194d */ /* 0x000fea0003800000 */
[----:B------:R-:W-:Y:S01]  /*07b0*/  SHF.R.S32.HI R84, RZ, 0x3, R84 ;  /* 0x00000003ff547819 */ /* 0x000fe20000011454 */
[----:B------:R-:W-:Y:S01]  /*07c0*/  ULDC.U8 UR6, c[0x0][0x1f0] ;  /* 0x00007c0000067ab9 */ /* 0x000fe20000000000 */
[--C-:B-----5:R-:W-:Y:S02]  /*07d0*/  PRMT R138, RZ, 0x5410, R64.reuse ;  /* 0x00005410ff8a7816 */ /* 0x120fe40000000040 */
[----:B------:R-:W-:Y:S02]  /*07e0*/  PRMT R141, RZ, 0x7610, R64 ;  /* 0x00007610ff8d7816 */ /* 0x000fe40000000040 */
[--C-:B------:R-:W-:Y:S02]  /*07f0*/  PRMT R139, RZ, 0x5410, R65.reuse ;  /* 0x00005410ff8b7816 */ /* 0x100fe40000000041 */
[----:B------:R-:W-:Y:S02]  /*0800*/  PRMT R143, RZ, 0x7610, R65 ;  /* 0x00007610ff8f7816 */ /* 0x000fe40000000041 */
[----:B------:R-:W-:-:S02]  /*0810*/  LOP3.LUT R65, R0, 0x60, RZ, 0xc0, !PT ;  /* 0x0000006000417812 */ /* 0x000fc400078ec0ff */
[----:B------:R-:W-:Y:S02]  /*0820*/  LOP3.LUT R64, R84, 0x7f, RZ, 0xc0, !PT ;  /* 0x0000007f54407812 */ /* 0x000fe400078ec0ff */
[----:B------:R-:W-:Y:S02]  /*0830*/  SHF.R.U32.HI R84, RZ, 0x2, R84 ;  /* 0x00000002ff547819 */ /* 0x000fe40000011654 */
[----:B------:R-:W-:Y:S02]  /*0840*/  IADD3 R65, R64, -R65, RZ ;  /* 0x8000004140417210 */ /* 0x000fe40007ffe0ff */
[----:B------:R-:W-:Y:S02]  /*0850*/  LOP3.LUT R84, R84, 0x3fffffe0, RZ, 0xc0, !PT ;  /* 0x3fffffe054547812 */ /* 0x000fe400078ec0ff */
[----:B------:R-:W-:Y:S02]  /*0860*/  IMNMX R65, RZ, R65, !PT ;  /* 0x00000041ff417217 */ /* 0x000fe40007800200 */
[----:B------:R-:W-:-:S02]  /*0870*/  PRMT R153, RZ, 0x5410, R56 ;  /* 0x00005410ff997816 */ /* 0x000fc40000000038 */
[----:B------:R-:W-:Y:S02]  /*0880*/  IMNMX R65, R65, 0x20, PT ;  /* 0x0000002041417817 */ /* 0x000fe40003800200 */
[----:B------:R-:W-:Y:S02]  /*0890*/  PRMT R157, RZ, 0x7610, R56 ;  /* 0x00007610ff9d7816 */ /* 0x000fe40000000038 */
[----:B------:R-:W-:Y:S02]  /*08a0*/  IADD3 R65, R65, R84, RZ ;  /* 0x0000005441417210 */ /* 0x000fe40007ffe0ff */
[----:B------:R-:W-:Y:S02]  /*08b0*/  SHF.L.U32 R56, R0, 0x5, RZ ;  /* 0x0000000500387819 */ /* 0x000fe400000006ff */
[----:B------:R-:W-:Y:S02]  /*08c0*/  SHF.L.U32 R65, R65, 0x3, RZ ;  /* 0x0000000341417819 */ /* 0x000fe400000006ff */
[----:B------:R-:W-:-:S02]  /*08d0*/  PRMT R156, RZ, 0x5410, R57 ;  /* 0x00005410ff9c7816 */ /* 0x000fc40000000039 */
[----:B------:R-:W-:Y:S02]  /*08e0*/  PRMT R159, RZ, 0x7610, R57 ;  /* 0x00007610ff9f7816 */ /* 0x000fe40000000039 */
[----:B------:R-:W0:Y:S01]  /*08f0*/  I2F.U32 R65, R65 ;  /* 0x0000004100417306 */ /* 0x000e220000201000 */
[----:B------:R-:W-:Y:S02]  /*0900*/  LOP3.LUT R57, R56, 0x3e0, RZ, 0xc0, !PT ;  /* 0x000003e038397812 */ /* 0x000fe400078ec0ff */
[--C-:B------:R-:W-:Y:S02]  /*0910*/  PRMT R3, RZ, 0x5410, R8.reuse ;  /* 0x00005410ff037816 */ /* 0x100fe40000000008 */
[----:B------:R-:W-:Y:S02]  /*0920*/  IADD3 R57, R64, -R57, RZ ;  /* 0x8000003940397210 */ /* 0x000fe40007ffe0ff */
[----:B------:R-:W-:Y:S02]  /*0930*/  PRMT R4, RZ, 0x7610, R8 ;  /* 0x00007610ff047816 */ /* 0x000fe40000000008 */
[----:B------:R-:W-:-:S02]  /*0940*/  PRMT R5, RZ, 0x5410, R9 ;  /* 0x00005410ff057816 */ /* 0x000fc40000000009 */
[----:B------:R-:W-:Y:S02]  /*0950*/  PRMT R6, RZ, 0x7610, R9 ;  /* 0x00007610ff067816 */ /* 0x000fe40000000009 */
[--C-:B------:R-:W-:Y:S02]  /*0960*/  PRMT R7, RZ, 0x5410, R10.reuse ;  /* 0x00005410ff077816 */ /* 0x100fe4000000000a */
[----:B------:R-:W-:Y:S01]  /*0970*/  PRMT R8, RZ, 0x7610, R10 ;  /* 0x00007610ff087816 */ /* 0x000fe2000000000a */
[----:B0-----:R0:W1:Y:S01]  /*0980*/  MUFU.RCP R179, R65 ;  /* 0x0000004100b37308 */ /* 0x0010620000001000 */
[--C-:B------:R-:W-:Y:S02]  /*0990*/  PRMT R9, RZ, 0x5410, R11.reuse ;  /* 0x00005410ff097816 */ /* 0x100fe4000000000b */
[----:B------:R-:W-:Y:S02]  /*09a0*/  PRMT R10, RZ, 0x7610, R11 ;  /* 0x00007610ff0a7816 */ /* 0x000fe4000000000b */
[----:B------:R-:W-:-:S02]  /*09b0*/  PRMT R12, RZ, 0x5410, R16 ;  /* 0x00005410ff0c7816 */ /* 0x000fc40000000010 */
[----:B------:R-:W-:Y:S02]  /*09c0*/  PRMT R11, RZ, 0x7610, R16 ;  /* 0x00007610ff0b7816 */ /* 0x000fe40000000010 */
[----:B------:R-:W-:Y:S02]  /*09d0*/  IMNMX R57, RZ, R57, !PT ;  /* 0x00000039ff397217 */ /* 0x000fe40007800200 */
        /* <DEDUP_REMOVED lines=12> */
[----:B------:R-:W-:Y:S02]  /*0aa0*/  IMNMX R57, R57, 0x20, PT ;  /* 0x0000002039397817 */ /* 0x000fe40003800200 */
        /* <DEDUP_REMOVED lines=10> */
[----:B------:R-:W-:Y:S02]  /*0b50*/  IADD3 R57, R84, R57, RZ ;  /* 0x0000003954397210 */ /* 0x000fe40007ffe0ff */
        /* <DEDUP_REMOVED lines=73> */
[----:B01----:R-:W-:Y:S02]  /*0ff0*/  PRMT R193, RZ, 0x7610, R55 ;  /* 0x00007610ffc17816 */ /* 0x003fe40000000037 */
.L_x_14627:
        /* <DEDUP_REMOVED lines=14> */
[----:B------:R-:W-:Y:S02]  /*10e0*/  @P2 LEA.HI.X R63, R192, c[0x0][0x17c], RZ, 0x4, P1 ;  /* 0x00005f00c03f2a11 */ /* 0x000fe400008f24ff */
[----:B------:R-:W-:-:S03]  /*10f0*/  ISETP.NE.U32.AND P1, PT, RZ, c[0x0][0x180], PT ;  /* 0x00006000ff007a0c */ /* 0x000fc60003f25070 */
[----:B------:R0:W5:Y:S01]  /*1100*/  @P2 LDG.E.128 R48, [R62.64] ;  /* 0x000000043e302981 */ /* 0x000162000c1e1d00 */
[----:B------:R-:W-:Y:S02]  /*1110*/  ISETP.NE.AND.EX P1, PT, RZ, c[0x0][0x184], PT, P1 ;  /* 0x00006100ff007a0c */ /* 0x000fe40003f25310 */
[----:B------:R-:W-:-:S04]  /*1120*/  ISETP.NE.U32.AND P2, PT, RZ, c[0x0][0x178], PT ;  /* 0x00005e00ff007a0c */ /* 0x000fc80003f45070 */
[----:B------:R-:W-:-:S07]  /*1130*/  ISETP.NE.AND.EX P2, PT, RZ, c[0x0][0x17c], PT, P2 ;  /* 0x00005f00ff007a0c */ /* 0x000fce0003f45320 */
[----:B------:R-:W-:-:S04]  /*1140*/  @P1 LEA R60, P3, R192, c[0x0][0x180], 0x5 ;  /* 0x00006000c03c1a11 */ /* 0x000fc800078628ff */
[----:B------:R-:W-:-:S05]  /*1150*/  @P1 LEA.HI.X R61, R192, c[0x0][0x184], RZ, 0x5, P3 ;  /* 0x00006100c03d1a11 */ /* 0x000fca00018f2cff */
[----:B------:R2:W5:Y:S04]  /*1160*/  @P1 LDG.E.128 R52, [R60.64] ;  /* 0x000000043c341981 */ /* 0x000568000c1e1d00 */
[----:B------:R2:W5:Y:S02]  /*1170*/  @P1 LDG.E.128 R56, [R60.64+0x10] ;  /* 0x000010043c381981 */ /* 0x000564000c1e1d00 */
[----:B--2---:R-:W-:Y:S01]  /*1180*/  PRMT R60, RZ, 0x5410, R64 ;  /* 0x00005410ff3c7816 */ /* 0x004fe20000000040 */
[----:B------:R-:W-:Y:S05]  /*1190*/  @P2 BRA `(.L_x_14486) ;  /* 0x0000003000002947 */ /* 0x000fea0003800000 */
[----:B0-----:R-:W-:Y:S05]  /*11a0*/  @!P1 BRA `(.L_x_14487) ;  /* 0x0000005000009947 */ /* 0x001fea0003800000 */
[----:B-----5:R-:W-:Y:S01]  /*11b0*/  FADD.FTZ R60, R52, R60 ;  /* 0x0000003c343c7221 */ /* 0x020fe20000010000 */
[----:B------:R-:W-:Y:S05]  /*11c0*/  BRA `(.L_x_14487) ;  /* 0x0000003000007947 */ /* 0x000fea0003800000 */
.L_x_14486:
[----:B0----5:R-:W-:-:S05]  /*11d0*/  PRMT R61, RZ, 0x5410, R48 ;  /* 0x00005410ff3d7816 */ /* 0x021fca0000000030 */
[----:B------:R-:W-:-:S04]  /*11e0*/  FADD.FTZ R60, R61, R60 ;  /* 0x0000003c3d3c7221 */ /* 0x000fc80000010000 */
[----:B------:R-:W-:Y:S02]  /*11f0*/  @P1 FADD.FTZ R60, R52, R60 ;  /* 0x0000003c343c1221 */ /* 0x000fe40000010000 */
.L_x_14487:
[----:B------:R-:W-:Y:S01]  /*1200*/  PRMT R61, RZ, 0x7610, R64 ;  /* 0x00007610ff3d7816 */ /* 0x000fe20000000040 */
[----:B------:R-:W-:Y:S05]  /*1210*/  @P2 BRA `(.L_x_14488) ;  /* 0x0000003000002947 */ /* 0x000fea0003800000 */
[----:B------:R-:W-:Y:S05]  /*1220*/  @!P1 BRA `(.L_x_14489) ;  /* 0x0000005000009947 */ /* 0x000fea0003800000 */
[----:B-----5:R-:W-:Y:S01]  /*1230*/  FADD.FTZ R61, R53, R61 ;  /* 0x0000003d353d7221 */ /* 0x020fe20000010000 */
[----:B------:R-:W-:Y:S05]  /*1240*/  BRA `(.L_x_14489) ;  /* 0x0000003000007947 */ /* 0x000fea0003800000 */
.L_x_14488:
[----:B-----5:R-:W-:-:S05]  /*1250*/  PRMT R62, RZ, 0x7610, R48 ;  /* 0x00007610ff3e7816 */ /* 0x020fca0000000030 */
[----:B------:R-:W-:-:S04]  /*1260*/  FADD.FTZ R61, R62, R61 ;  /* 0x0000003d3e3d7221 */ /* 0x000fc80000010000 */
[----:B------:R-:W-:Y:S02]  /*1270*/  @P1 FADD.FTZ R61, R53, R61 ;  /* 0x0000003d353d1221 */ /* 0x000fe40000010000 */
.L_x_14489:
[----:B------:R-:W-:Y:S01]  /*1280*/  PRMT R62, RZ, 0x5410, R65 ;  /* 0x00005410ff3e7816 */ /* 0x000fe20000000041 */
[----:B------:R-:W-:Y:S05]  /*1290*/  @P2 BRA `(.L_x_14490) ;  /* 0x0000003000002947 */ /* 0x000fea0003800000 */
[----:B------:R-:W-:Y:S05]  /*12a0*/  @!P1 BRA `(.L_x_14491) ;  /* 0x0000005000009947 */ /* 0x000fea0003800000 */
[----:B-----5:R-:W-:Y:S01]  /*12b0*/  FADD.FTZ R62, R54, R62 ;  /* 0x0000003e363e7221 */ /* 0x020fe20000010000 */
[----:B------:R-:W-:Y:S05]  /*12c0*/  BRA `(.L_x_14491) ;  /* 0x0000003000007947 */ /* 0x000fea0003800000 */
.L_x_14490:
[----:B-----5:R-:W-:-:S05]  /*12d0*/  PRMT R63, RZ, 0x5410, R49 ;  /* 0x00005410ff3f7816 */ /* 0x020fca0000000031 */
[----:B------:R-:W-:-:S04]  /*12e0*/  FADD.FTZ R62, R63, R62 ;  /* 0x0000003e3f3e7221 */ /* 0x000fc80000010000 */
[----:B------:R-:W-:Y:S02]  /*12f0*/  @P1 FADD.FTZ R62, R54, R62 ;  /* 0x0000003e363e1221 */ /* 0x000fe40000010000 */
.L_x_14491:
[----:B------:R-:W-:Y:S01]  /*1300*/  PRMT R63, RZ, 0x7610, R65 ;  /* 0x00007610ff3f7816 */ /* 0x000fe20000000041 */
[----:B------:R-:W-:Y:S05]  /*1310*/  @P2 BRA `(.L_x_14492) ;  /* 0x0000003000002947 */ /* 0x000fea0003800000 */
[----:B------:R-:W-:Y:S05]  /*1320*/  @!P1 BRA `(.L_x_14493) ;  /* 0x0000005000009947 */ /* 0x000fea0003800000 */
[----:B-----5:R-:W-:Y:S01]  /*1330*/  FADD.FTZ R63, R55, R63 ;  /* 0x0000003f373f7221 */ /* 0x020fe20000010000 */
[----:B------:R-:W-:Y:S05]  /*1340*/  BRA `(.L_x_14493) ;  /* 0x0000003000007947 */ /* 0x000fea0003800000 */
.L_x_14492:
[----:B-----5:R-:W-:-:S05]  /*1350*/  PRMT R64, RZ, 0x7610, R49 ;  /* 0x00007610ff407816 */ /* 0x020fca0000000031 */
[----:B------:R-:W-:-:S04]  /*1360*/  FADD.FTZ R63, R64, R63 ;  /* 0x0000003f403f7221 */ /* 0x000fc80000010000 */
[----:B------:R-:W-:Y:S02]  /*1370*/  @P1 FADD.FTZ R63, R55, R63 ;  /* 0x0000003f373f1221 */ /* 0x000fe40000010000 */
.L_x_14493:
[----:B------:R-:W-:Y:S01]  /*1380*/  PRMT R64, RZ, 0x5410, R66 ;  /* 0x00005410ff407816 */ /* 0x000fe20000000042 */
[----:B------:R-:W-:Y:S05]  /*1390*/  @P2 BRA `(.L_x_14494) ;  /* 0x0000003000002947 */ /* 0x000fea0003800000 */
[----:B------:R-:W-:Y:S05]  /*13a0*/  @!P1 BRA `(.L_x_14495) ;  /* 0x0000005000009947 */ /* 0x000fea0003800000 */
[----:B-----5:R-:W-:Y:S01]  /*13b0*/  FADD.FTZ R64, R56, R64 ;  /* 0x0000004038407221 */ /* 0x020fe20000010000 */
[----:B------:R-:W-:Y:S05]  /*13c0*/  BRA `(.L_x_14495) ;  /* 0x0000003000007947 */ /* 0x000fea0003800000 */
.L_x_14494:
[----:B-----5:R-:W-:-:S05]  /*13d0*/  PRMT R65, RZ, 0x5410, R50 ;  /* 0x00005410ff417816 */ /* 0x020fca0000000032 */
[----:B------:R-:W-:-:S04]  /*13e0*/  FADD.FTZ R64, R65, R64 ;  /* 0x0000004041407221 */ /* 0x000fc80000010000 */
[----:B------:R-:W-:Y:S02]  /*13f0*/  @P1 FADD.FTZ R64, R56, R64 ;  /* 0x0000004038401221 */ /* 0x000fe40000010000 */
.L_x_14495:
[----:B------:R-:W-:Y:S01]  /*1400*/  PRMT R65, RZ, 0x7610, R66 ;  /* 0x00007610ff417816 */ /* 0x000fe20000000042 */
[----:B------:R-:W-:Y:S05]  /*1410*/  @P2 BRA `(.L_x_14496) ;  /* 0x0000003000002947 */ /* 0x000fea0003800000 */
[----:B------:R-:W-:Y:S05]  /*1420*/  @!P1 BRA `(.L_x_14497) ;  /* 0x0000005000009947 */ /* 0x000fea0003800000 */
[----:B-----5:R-:W-:Y:S01]  /*1430*/  FADD.FTZ R65, R57, R65 ;  /* 0x0000004139417221 */ /* 0x020fe20000010000 */
[----:B------:R-:W-:Y:S05]  /*1440*/  BRA `(.L_x_14497) ;  /* 0x0000003000007947 */ /* 0x000fea0003800000 */
.L_x_14496:
[----:B-----5:R-:W-:-:S05]  /*1450*/  PRMT R66, RZ, 0x7610, R50 ;  /* 0x00007610ff427816 */ /* 0x020fca0000000032 */
[----:B------:R-:W-:-:S04]  /*1460*/  FADD.FTZ R65, R66, R65 ;  /* 0x0000004142417221 */ /* 0x000fc80000010000 */
[----:B------:R-:W-:Y:S02]  /*1470*/  @P1 FADD.FTZ R65, R57, R65 ;  /* 0x0000004139411221 */ /* 0x000fe40000010000 */
.L_x_14497:
[----:B------:R-:W-:Y:S01]  /*1480*/  PRMT R66, RZ, 0x5410, R67 ;  /* 0x00005410ff427816 */ /* 0x000fe20000000043 */
[----:B------:R-:W-:Y:S05]  /*1490*/  @P2 BRA `(.L_x_14498) ;  /* 0x0000003000002947 */ /* 0x000fea0003800000 */
[----:B------:R-:W-:Y:S05]  /*14a0*/  @!P1 BRA `(.L_x_14499) ;  /* 0x0000005000009947 */ /* 0x000fea0003800000 */
[----:B-----5:R-:W-:Y:S01]  /*14b0*/  FADD.FTZ R66, R58, R66 ;  /* 0x000000423a427221 */ /* 0x020fe20000010000 */
[----:B------:R-:W-:Y:S05]  /*14c0*/  BRA `(.L_x_14499) ;  /* 0x0000003000007947 */ /* 0x000fea0003800000 */
.L_x_14498:
[----:B-----5:R-:W-:-:S05]  /*14d0*/  PRMT R117, RZ, 0x5410, R51 ;  /* 0x00005410ff757816 */ /* 0x020fca0000000033 */
[----:B------:R-:W-:-:S04]  /*14e0*/  FADD.FTZ R66, R117, R66 ;  /* 0x0000004275427221 */ /* 0x000fc80000010000 */
[----:B------:R-:W-:Y:S02]  /*14f0*/  @P1 FADD.FTZ R66, R58, R66 ;  /* 0x000000423a421221 */ /* 0x000fe40000010000 */
.L_x_14499:
[----:B------:R-:W-:Y:S01]  /*1500*/  PRMT R67, RZ, 0x7610, R67 ;  /* 0x00007610ff437816 */ /* 0x000fe20000000043 */
[----:B------:R-:W-:Y:S05]  /*1510*/  @P2 BRA `(.L_x_14500) ;  /* 0x0000003000002947 */ /* 0x000fea0003800000 */
[----:B------:R-:W-:Y:S05]  /*1520*/  @!P1 BRA `(.L_x_14501) ;  /* 0x0000005000009947 */ /* 0x000fea0003800000 */
[----:B-----5:R-:W-:Y:S01]  /*1530*/  FADD.FTZ R67, R59, R67 ;  /* 0x000000433b437221 */ /* 0x020fe20000010000 */
[----:B------:R-:W-:Y:S05]  /*1540*/  BRA `(.L_x_14501) ;  /* 0x0000003000007947 */ /* 0x000fea0003800000 */
.L_x_14500:
[----:B-----5:R-:W-:-:S05]  /*1550*/  PRMT R116, RZ, 0x7610, R51 ;  /* 0x00007610ff747816 */ /* 0x020fca0000000033 */
[----:B------:R-:W-:-:S04]  /*1560*/  FADD.FTZ R67, R116, R67 ;  /* 0x0000004374437221 */ /* 0x000fc80000010000 */
[----:B------:R-:W-:Y:S02]  /*1570*/  @P1 FADD.FTZ R67, R59, R67 ;  /* 0x000000433b431221 */ /* 0x000fe40000010000 */
.L_x_14501:
[C---:B------:R-:W-:Y:S02]  /*1580*/  LEA R116, P1, R192.reuse, c[0x0][0x188], 0x5 ;  /* 0x00006200c0747a11 */ /* 0x040fe400078228ff */
[C---:B------:R-:W-:Y:S02]  /*1590*/  IADD3 R118, R192.reuse, 0x80, RZ ;  /* 0x00000080c0767810 */ /* 0x040fe40007ffe0ff */
[----:B------:R-:W-:-:S05]  /*15a0*/  LEA.HI.X R117, R192, c[0x0][0x18c], RZ, 0x5, P1 ;  /* 0x00006300c0757a11 */ /* 0x000fca00008f2cff */
[----:B------:R0:W-:Y:S04]  /*15b0*/  STG.E.128 [R116.64], R60 ;  /* 0x0000003c74007986 */ /* 0x0001e8000c101d04 */
[----:B------:R0:W-:Y:S02]  /*15c0*/  STG.E.128 [R116.64+0x10], R64 ;  /* 0x0000104074007986 */ /* 0x0001e4000c101d04 */
.L_x_14485:
[----:B------:R-:W-:Y:S05]  /*15d0*/  BSYNC B0 ;  /* 0x0000000000007941 */ /* 0x000fea0003800000 */
.L_x_14484:
        /* <DEDUP_REMOVED lines=9> */
[----:B------:R-:W-:Y:S02]  /*1670*/  @P2 LEA.HI.X R71, R118, c[0x0][0x17c], RZ, 0x4, P1 ;  /* 0x00005f0076472a11 */ /* 0x000fe400008f24ff */
[----:B------:R-:W-:-:S03]  /*1680*/  ISETP.NE.U32.AND P1, PT, RZ, c[0x0][0x180], PT ;  /* 0x00006000ff007a0c */ /* 0x000fc60003f25070 */
[----:B-----5:R1:W5:Y:S01]  /*1690*/  @P2 LDG.E.128 R48, [R70.64] ;  /* 0x0000000446302981 */ /* 0x020362000c1e1d00 */
        /* <DEDUP_REMOVED lines=9> */
[----:B-1----:R-:W-:Y:S05]  /*1730*/  @!P1 BRA `(.L_x_14505) ;  /* 0x0000005000009947 */ /* 0x002fea0003800000 */
[----:B-----5:R-:W-:Y:S01]  /*1740*/  FADD.FTZ R68, R52, R68 ;  /* 0x0000004434447221 */ /* 0x020fe20000010000 */
[----:B------:R-:W-:Y:S05]  /*1750*/  BRA `(.L_x_14505) ;  /* 0x0000003000007947 */ /* 0x000fea0003800000 */
.L_x_14504:
[----:B-1---5:R-:W-:-:S05]  /*1760*/  PRMT R69, RZ, 0x5410, R48 ;  /* 0x00005410ff457816 */ /* 0x022fca0000000030 */
[----:B------:R-:W-:-:S04]  /*1770*/  FADD.FTZ R68, R69, R68 ;  /* 0x0000004445447221 */ /* 0x000fc80000010000 */
[----:B------:R-:W-:Y:S02]  /*1780*/  @P1 FADD.FTZ R68, R52, R68 ;  /* 0x0000004434441221 */ /* 0x000fe40000010000 */
.L_x_14505:
[----:B------:R-:W-:Y:S01]  /*1790*/  PRMT R69, RZ, 0x7610, R72 ;  /* 0x00007610ff457816 */ /* 0x000fe20000000048 */
[----:B------:R-:W-:Y:S05]  /*17a0*/  @P2 BRA `(.L_x_14506) ;  /* 0x0000003000002947 */ /* 0x000fea0003800000 */
[----:B------:R-:W-:Y:S05]  /*17b0*/  @!P1 BRA `(.L_x_14507) ;  /* 0x0000005000009947 */ /* 0x000fea0003800000 */
[----:B-----5:R-:W-:Y:S01]  /*17c0*/  FADD.FTZ R69, R53, R69 ;  /* 0x0000004535457221 */ /* 0x020fe20000010000 */
[----:B------:R-:W-:Y:S05]  /*17d0*/  BRA `(.L_x_14507) ;  /* 0x0000003000007947 */ /* 0x000fea0003800000 */
.L_x_14506:
[----:B-----5:R-:W-:-:S05]  /*17e0*/  PRMT R70, RZ, 0x7610, R48 ;  /* 0x00007610ff467816 */ /* 0x020fca0000000030 */
[----:B------:R-:W-:-:S04]  /*17f0*/  FADD.FTZ R69, R70, R69 ;  /* 0x0000004546457221 */ /* 0x000fc80000010000 */
[----:B------:R-:W-:Y:S02]  /*1800*/  @P1 FADD.FTZ R69, R53, R69 ;  /* 0x0000004535451221 */ /* 0x000fe40000010000 */
.L_x_14507:
[----:B------:R-:W-:Y:S01]  /*1810*/  PRMT R70, RZ, 0x5410, R73 ;  /* 0x00005410ff467816 */ /* 0x000fe20000000049 */
[----:B------:R-:W-:Y:S05]  /*1820*/  @P2 BRA `(.L_x_14508) ;  /* 0x0000003000002947 */ /* 0x000fea0003800000 */
[----:B------:R-:W-:Y:S05]  /*1830*/  @!P1 BRA `(.L_x_14509) ;  /* 0x0000005000009947 */ /* 0x000fea0003800000 */
[----:B-----5:R-:W-:Y:S01]  /*1840*/  FADD.FTZ R70, R54, R70 ;  /* 0x0000004636467221 */ /* 0x020fe20000010000 */
[----:B------:R-:W-:Y:S05]  /*1850*/  BRA `(.L_x_14509) ;  /* 0x0000003000007947 */ /* 0x000fea0003800000 */
.L_x_14508:
[----:B-----5:R-:W-:-:S05]  /*1860*/  PRMT R71, RZ, 0x5410, R49 ;  /* 0x00005410ff477816 */ /* 0x020fca0000000031 */
[----:B------:R-:W-:-:S04]  /*1870*/  FADD.FTZ R70, R71, R70 ;  /* 0x0000004647467221 */ /* 0x000fc80000010000 */
[----:B------:R-:W-:Y:S02]  /*1880*/  @P1 FADD.FTZ R70, R54, R70 ;  /* 0x0000004636461221 */ /* 0x000fe40000010000 */
.L_x_14509:
[----:B------:R-:W-:Y:S01]  /*1890*/  PRMT R71, RZ, 0x7610, R73 ;  /* 0x00007610ff477816 */ /* 0x000fe20000000049 */
[----:B------:R-:W-:Y:S05]  /*18a0*/  @P2 BRA `(.L_x_14510) ;  /* 0x0000003000002947 */ /* 0x000fea0003800000 */
[----:B------:R-:W-:Y:S05]  /*18b0*/  @!P1 BRA `(.L_x_14511) ;  /* 0x0000005000009947 */ /* 0x000fea0003800000 */
[----:B-----5:R-:W-:Y:S01]  /*18c0*/  FADD.FTZ R71, R55, R71 ;  /* 0x0000004737477221 */ /* 0x020fe20000010000 */
[----:B------:R-:W-:Y:S05]  /*18d0*/  BRA `(.L_x_14511) ;  /* 0x0000003000007947 */ /* 0x000fea0003800000 */
.L_x_14510:
[----:B-----5:R-:W-:-:S05]  /*18e0*/  PRMT R72, RZ, 0x7610, R49 ;  /* 0x00007610ff487816 */ /* 0x020fca0000000031 */
[----:B------:R-:W-:-:S04]  /*18f0*/  FADD.FTZ R71, R72, R71 ;  /* 0x0000004748477221 */ /* 0x000fc80000010000 */
[----:B------:R-:W-:Y:S02]  /*1900*/  @P1 FADD.FTZ R71, R55, R71 ;  /* 0x0000004737471221 */ /* 0x000fe40000010000 */
.L_x_14511:
[----:B------:R-:W-:Y:S01]  /*1910*/  PRMT R72, RZ, 0x5410, R74 ;  /* 0x00005410ff487816 */ /* 0x000fe2000000004a */
[----:B------:R-:W-:Y:S05]  /*1920*/  @P2 BRA `(.L_x_14512) ;  /* 0x0000003000002947 */ /* 0x000fea0003800000 */
[----:B------:R-:W-:Y:S05]  /*1930*/  @!P1 BRA `(.L_x_14513) ;  /* 0x0000005000009947 */ /* 0x000fea0003800000 */
[----:B-----5:R-:W-:Y:S01]  /*1940*/  FADD.FTZ R72, R56, R72 ;  /* 0x0000004838487221 */ /* 0x020fe20000010000 */
[----:B------:R-:W-:Y:S05]  /*1950*/  BRA `(.L_x_14513) ;  /* 0x0000003000007947 */ /* 0x000fea0003800000 */
.L_x_14512:
[----:B-----5:R-:W-:-:S05]  /*1960*/  PRMT R73, RZ, 0x5410, R50 ;  /* 0x00005410ff497816 */ /* 0x020fca0000000032 */
[----:B------:R-:W-:-:S04]  /*1970*/  FADD.FTZ R72, R73, R72 ;  /* 0x0000004849487221 */ /* 0x000fc80000010000 */
[----:B------:R-:W-:Y:S02]  /*1980*/  @P1 FADD.FTZ R72, R56, R72 ;  /* 0x0000004838481221 */ /* 0x000fe40000010000 */
.L_x_14513:
[----:B------:R-:W-:Y:S01]  /*1990*/  PRMT R73, RZ, 0x7610, R74 ;  /* 0x00007610ff497816 */ /* 0x000fe2000000004a */
[----:B------:R-:W-:Y:S05]  /*19a0*/  @P2 BRA `(.L_x_14514) ;  /* 0x0000003000002947 */ /* 0x000fea0003800000 */
[----:B------:R-:W-:Y:S05]  /*19b0*/  @!P1 BRA `(.L_x_14515) ;  /* 0x0000005000009947 */ /* 0x000fea0003800000 */
[----:B-----5:R-:W-:Y:S01]  /*19c0*/  FADD.FTZ R73, R57, R73 ;  /* 0x0000004939497221 */ /* 0x020fe20000010000 */
[----:B------:R-:W-:Y:S05]  /*19d0*/  BRA `(.L_x_14515) ;  /* 0x0000003000007947 */ /* 0x000fea0003800000 */
.L_x_14514:
[----:B-----5:R-:W-:-:S05]  /*19e0*/  PRMT R74, RZ, 0x7610, R50 ;  /* 0x00007610ff4a7816 */ /* 0x020fca0000000032 */
[----:B------:R-:W-:-:S04]  /*19f0*/  FADD.FTZ R73, R74, R73 ;  /* 0x000000494a497221 */ /* 0x000fc80000010000 */
[----:B------:R-:W-:Y:S02]  /*1a00*/  @P1 FADD.FTZ R73, R57, R73 ;  /* 0x0000004939491221 */ /* 0x000fe40000010000 */
.L_x_14515:
[----:B------:R-:W-:Y:S01]  /*1a10*/  PRMT R74, RZ, 0x5410, R75 ;  /* 0x00005410ff4a7816 */ /* 0x000fe2000000004b */
[----:B------:R-:W-:Y:S05]  /*1a20*/  @P2 BRA `(.L_x_14516) ;  /* 0x0000003000002947 */ /* 0x000fea0003800000 */
[----:B------:R-:W-:Y:S05]  /*1a30*/  @!P1 BRA `(.L_x_14517) ;  /* 0x0000005000009947 */ /* 0x000fea0003800000 */
[----:B-----5:R-:W-:Y:S01]  /*1a40*/  FADD.FTZ R74, R58, R74 ;  /* 0x0000004a3a4a7221 */ /* 0x020fe20000010000 */
[----:B------:R-:W-:Y:S05]  /*1a50*/  BRA `(.L_x_14517) ;  /* 0x0000003000007947 */ /* 0x000fea0003800000 */
.L_x_14516:
[----:B0----5:R-:W-:-:S05]  /*1a60*/  PRMT R117, RZ, 0x5410, R51 ;  /* 0x00005410ff757816 */ /* 0x021fca0000000033 */
[----:B------:R-:W-:-:S04]  /*1a70*/  FADD.FTZ R74, R117, R74 ;  /* 0x0000004a754a7221 */ /* 0x000fc80000010000 */
[----:B------:R-:W-:Y:S02]  /*1a80*/  @P1 FADD.FTZ R74, R58, R74 ;  /* 0x0000004a3a4a1221 */ /* 0x000fe40000010000 */
.L_x_14517:
[----:B------:R-:W-:Y:S01]  /*1a90*/  PRMT R75, RZ, 0x7610, R75 ;  /* 0x00007610ff4b7816 */ /* 0x000fe2000000004b */
[----:B------:R-:W-:Y:S05]  /*1aa0*/  @P2 BRA `(.L_x_14518) ;  /* 0x0000003000002947 */ /* 0x000fea0003800000 */
[----:B------:R-:W-:Y:S05]  /*1ab0*/  @!P1 BRA `(.L_x_14519) ;  /* 0x0000005000009947 */ /* 0x000fea0003800000 */
[----:B-----5:R-:W-:Y:S01]  /*1ac0*/  FADD.FTZ R75, R59, R75 ;  /* 0x0000004b3b4b7221 */ /* 0x020fe20000010000 */
[----:B------:R-:W-:Y:S05]  /*1ad0*/  BRA `(.L_x_14519) ;  /* 0x0000003000007947 */ /* 0x000fea0003800000 */
.L_x_14518:
[----:B0----5:R-:W-:-:S05]  /*1ae0*/  PRMT R116, RZ, 0x7610, R51 ;  /* 0x00007610ff747816 */ /* 0x021fca0000000033 */
[----:B------:R-:W-:-:S04]  /*1af0*/  FADD.FTZ R75, R116, R75 ;  /* 0x0000004b744b7221 */ /* 0x000fc80000010000 */
[----:B------:R-:W-:Y:S02]  /*1b00*/  @P1 FADD.FTZ R75, R59, R75 ;  /* 0x0000004b3b4b1221 */ /* 0x000fe40000010000 */
.L_x_14519:
[----:B0-----:R-:W-:-:S04]  /*1b10*/  LEA R116, P1, R118, c[0x0][0x188], 0x5 ;  /* 0x0000620076747a11 */ /* 0x001fc800078228ff */
[C---:B------:R-:W-:Y:S02]  /*1b20*/  LEA.HI.X R117, R118.reuse, c[0x0][0x18c], RZ, 0x5, P1 ;  /* 0x0000630076757a11 */ /* 0x040fe400008f2cff */
[----:B------:R-:W-:-:S03]  /*1b30*/  IADD3 R118, R118, 0x80, RZ ;  /* 0x0000008076767810 */ /* 0x000fc60007ffe0ff */
[----:B------:R0:W-:Y:S04]  /*1b40*/  STG.E.128 [R116.64], R68 ;  /* 0x0000004474007986 */ /* 0x0001e8000c101d04 */
[----:B------:R0:W-:Y:S02]  /*1b50*/  STG.E.128 [R116.64+0x10], R72 ;  /* 0x0000104874007986 */ /* 0x0001e4000c101d04 */
.L_x_14503:
[----:B------:R-:W-:Y:S05]  /*1b60*/  BSYNC B0 ;  /* 0x0000000000007941 */ /* 0x000fea0003800000 */
.L_x_14502:
        /* <DEDUP_REMOVED lines=24> */
.L_x_14522:
[----:B-1---5:R-:W-:-:S05]  /*1cf0*/  PRMT R77, RZ, 0x5410, R48 ;  /* 0x00005410ff4d7816 */ /* 0x022fca0000000030 */
[----:B------:R-:W-:-:S04]  /*1d00*/  FADD.FTZ R76, R77, R76 ;  /* 0x0000004c4d4c7221 */ /* 0x000fc80000010000 */
[----:B------:R-:W-:Y:S02]  /*1d10*/  @P1 FADD.FTZ R76, R52, R76 ;  /* 0x0000004c344c1221 */ /* 0x000fe40000010000 */
.L_x_14523:
[----:B------:R-:W-:Y:S01]  /*1d20*/  PRMT R77, RZ, 0x7610, R80 ;  /* 0x00007610ff4d7816 */ /* 0x000fe20000000050 */
[----:B------:R-:W-:Y:S05]  /*1d30*/  @P2 BRA `(.L_x_14524) ;  /* 0x0000003000002947 */ /* 0x000fea0003800000 */
[----:B------:R-:W-:Y:S05]  /*1d40*/  @!P1 BRA `(.L_x_14525) ;  /* 0x0000005000009947 */ /* 0x000fea0003800000 */
[----:B-----5:R-:W-:Y:S01]  /*1d50*/  FADD.FTZ R77, R53, R77 ;  /* 0x0000004d354d7221 */ /* 0x020fe20000010000 */
[----:B------:R-:W-:Y:S05]  /*1d60*/  BRA `(.L_x_14525) ;  /* 0x0000003000007947 */ /* 0x000fea0003800000 */
.L_x_14524:
[----:B-----5:R-:W-:-:S05]  /*1d70*/  PRMT R78, RZ, 0x7610, R48 ;  /* 0x00007610ff4e7816 */ /* 0x020fca0000000030 */
[----:B------:R-:W-:-:S04]  /*1d80*/  FADD.FTZ R77, R78, R77 ;  /* 0x0000004d4e4d7221 */ /* 0x000fc80000010000 */
[----:B------:R-:W-:Y:S02]  /*1d90*/  @P1 FADD.FTZ R77, R53, R77 ;  /* 0x0000004d354d1221 */ /* 0x000fe40000010000 */
.L_x_14525:
[----:B------:R-:W-:Y:S01]  /*1da0*/  PRMT R78, RZ, 0x5410, R81 ;  /* 0x00005410ff4e7816 */ /* 0x000fe20000000051 */
[----:B------:R-:W-:Y:S05]  /*1db0*/  @P2 BRA `(.L_x_14526) ;  /* 0x0000003000002947 */ /* 0x000fea0003800000 */
[----:B------:R-:W-:Y:S05]  /*1dc0*/  @!P1 BRA `(.L_x_14527) ;  /* 0x0000005000009947 */ /* 0x000fea0003800000 */
[----:B-----5:R-:W-:Y:S01]  /*1dd0*/  FADD.FTZ R78, R54, R78 ;  /* 0x0000004e364e7221 */ /* 0x020fe20000010000 */
[----:B------:R-:W-:Y:S05]  /*1de0*/  BRA `(.L_x_14527) ;  /* 0x0000003000007947 */ /* 0x000fea0003800000 */
.L_x_14526:
[----:B-----5:R-:W-:-:S05]  /*1df0*/  PRMT R79, RZ, 0x5410, R49 ;  /* 0x00005410ff4f7816 */ /* 0x020fca0000000031 */
[----:B------:R-:W-:-:S04]  /*1e00*/  FADD.FTZ R78, R79, R78 ;  /* 0x0000004e4f4e7221 */ /* 0x000fc80000010000 */
[----:B------:R-:W-:Y:S02]  /*1e10*/  @P1 FADD.FTZ R78, R54, R78 ;  /* 0x0000004e364e1221 */ /* 0x000fe40000010000 */
.L_x_14527:
[----:B------:R-:W-:Y:S01]  /*1e20*/  PRMT R79, RZ, 0x7610, R81 ;  /* 0x00007610ff4f7816 */ /* 0x000fe20000000051 */
[----:B------:R-:W-:Y:S05]  /*1e30*/  @P2 BRA `(.L_x_14528) ;  /* 0x0000003000002947 */ /* 0x000fea0003800000 */
[----:B------:R-:W-:Y:S05]  /*1e40*/  @!P1 BRA `(.L_x_14529) ;  /* 0x0000005000009947 */ /* 0x000fea0003800000 */
[----:B-----5:R-:W-:Y:S01]  /*1e50*/  FADD.FTZ R79, R55, R79 ;  /* 0x0000004f374f7221 */ /* 0x020fe20000010000 */
[----:B------:R-:W-:Y:S05]  /*1e60*/  BRA `(.L_x_14529) ;  /* 0x0000003000007947 */ /* 0x000fea0003800000 */
.L_x_14528:
[----:B-----5:R-:W-:-:S05]  /*1e70*/  PRMT R80, RZ, 0x7610, R49 ;  /* 0x00007610ff507816 */ /* 0x020fca0000000031 */
[----:B------:R-:W-:-:S04]  /*1e80*/  FADD.FTZ R79, R80, R79 ;  /* 0x0000004f504f7221 */ /* 0x000fc80000010000 */
[----:B------:R-:W-:Y:S02]  /*1e90*/  @P1 FADD.FTZ R79, R55, R79 ;  /* 0x0000004f374f1221 */ /* 0x000fe40000010000 */
.L_x_14529:
[----:B------:R-:W-:Y:S01]  /*1ea0*/  PRMT R80, RZ, 0x5410, R82 ;  /* 0x00005410ff507816 */ /* 0x000fe20000000052 */
[----:B------:R-:W-:Y:S05]  /*1eb0*/  @P2 BRA `(.L_x_14530) ;  /* 0x0000003000002947 */ /* 0x000fea0003800000 */
[----:B------:R-:W-:Y:S05]  /*1ec0*/  @!P1 BRA `(.L_x_14531) ;  /* 0x0000005000009947 */ /* 0x000fea0003800000 */
[----:B-----5:R-:W-:Y:S01]  /*1ed0*/  FADD.FTZ R80, R56, R80 ;  /* 0x0000005038507221 */ /* 0x020fe20000010000 */
[----:B------:R-:W-:Y:S05]  /*1ee0*/  BRA `(.L_x_14531) ;  /* 0x0000003000007947 */ /* 0x000fea0003800000 */
.L_x_14530:
[----:B-----5:R-:W-:-:S05]  /*1ef0*/  PRMT R81, RZ, 0x5410, R50 ;  /* 0x00005410ff517816 */ /* 0x020fca0000000032 */
[----:B------:R-:W-:-:S04]  /*1f00*/  FADD.FTZ R80, R81, R80 ;  /* 0x0000005051507221 */ /* 0x000fc80000010000 */
[----:B------:R-:W-:Y:S02]  /*1f10*/  @P1 FADD.FTZ R80, R56, R80 ;  /* 0x0000005038501221 */ /* 0x000fe40000010000 */
.L_x_14531:
[----:B------:R-:W-:Y:S01]  /*1f20*/  PRMT R81, RZ, 0x7610, R82 ;  /* 0x00007610ff517816 */ /* 0x000fe20000000052 */
[----:B------:R-:W-:Y:S05]  /*1f30*/  @P2 BRA `(.L_x_14532) ;  /* 0x0000003000002947 */ /* 0x000fea0003800000 */
[----:B------:R-:W-:Y:S05]  /*1f40*/  @!P1 BRA `(.L_x_14533) ;  /* 0x0000005000009947 */ /* 0x000fea0003800000 */
[----:B-----5:R-:W-:Y:S01]  /*1f50*/  FADD.FTZ R81, R57, R81 ;  /* 0x0000005139517221 */ /* 0x020fe20000010000 */
[----:B------:R-:W-:Y:S05]  /*1f60*/  BRA `(.L_x_14533) ;  /* 0x0000003000007947 */ /* 0x000fea0003800000 */
.L_x_14532:
[----:B-----5:R-:W-:-:S05]  /*1f70*/  PRMT R82, RZ, 0x7610, R50 ;  /* 0x00007610ff527816 */ /* 0x020fca0000000032 */
[----:B------:R-:W-:-:S04]  /*1f80*/  FADD.FTZ R81, R82, R81 ;  /* 0x0000005152517221 */ /* 0x000fc80000010000 */
[----:B------:R-:W-:Y:S02]  /*1f90*/  @P1 FADD.FTZ R81, R57, R81 ;  /* 0x0000005139511221 */ /* 0x000fe40000010000 */
.L_x_14533:
[----:B------:R-:W-:Y:S01]  /*1fa0*/  PRMT R82, RZ, 0x5410, R83 ;  /* 0x00005410ff527816 */ /* 0x000fe20000000053 */
[----:B------:R-:W-:Y:S05]  /*1fb0*/  @P2 BRA `(.L_x_14534) ;  /* 0x0000003000002947 */ /* 0x000fea0003800000 */
[----:B------:R-:W-:Y:S05]  /*1fc0*/  @!P1 BRA `(.L_x_14535) ;  /* 0x0000005000009947 */ /* 0x000fea0003800000 */
[----:B-----5:R-:W-:Y:S01]  /*1fd0*/  FADD.FTZ R82, R58, R82 ;  /* 0x000000523a527221 */ /* 0x020fe20000010000 */
[----:B------:R-:W-:Y:S05]  /*1fe0*/  BRA `(.L_x_14535) ;  /* 0x0000003000007947 */ /* 0x000fea0003800000 */
.L_x_14534:
[----:B0----5:R-:W-:-:S05]  /*1ff0*/  PRMT R117, RZ, 0x5410, R51 ;  /* 0x00005410ff757816 */ /* 0x021fca0000000033 */
[----:B------:R-:W-:-:S04]  /*2000*/  FADD.FTZ R82, R117, R82 ;  /* 0x0000005275527221 */ /* 0x000fc80000010000 */
[----:B------:R-:W-:Y:S02]  /*2010*/  @P1 FADD.FTZ R82, R58, R82 ;  /* 0x000000523a521221 */ /* 0x000fe40000010000 */
.L_x_14535:
[----:B------:R-:W-:Y:S01]  /*2020*/  PRMT R83, RZ, 0x7610, R83 ;  /* 0x00007610ff537816 */ /* 0x000fe20000000053 */
[----:B------:R-:W-:Y:S05]  /*2030*/  @P2 BRA `(.L_x_14536) ;  /* 0x0000003000002947 */ /* 0x000fea0003800000 */
[----:B------:R-:W-:Y:S05]  /*2040*/  @!P1 BRA `(.L_x_14537) ;  /* 0x0000005000009947 */ /* 0x000fea0003800000 */
[----:B-----5:R-:W-:Y:S01]  /*2050*/  FADD.FTZ R83, R59, R83 ;  /* 0x000000533b537221 */ /* 0x020fe20000010000 */
[----:B------:R-:W-:Y:S05]  /*2060*/  BRA `(.L_x_14537) ;  /* 0x0000003000007947 */ /* 0x000fea0003800000 */
.L_x_14536:
[----:B0----5:R-:W-:-:S05]  /*2070*/  PRMT R116, RZ, 0x7610, R51 ;  /* 0x00007610ff747816 */ /* 0x021fca0000000033 */
[----:B------:R-:W-:-:S04]  /*2080*/  FADD.FTZ R83, R116, R83 ;  /* 0x0000005374537221 */ /* 0x000fc80000010000 */
[----:B------:R-:W-:Y:S02]  /*2090*/  @P1 FADD.FTZ R83, R59, R83 ;  /* 0x000000533b531221 */ /* 0x000fe40000010000 */
.L_x_14537:
[----:B0-----:R-:W-:-:S04]  /*20a0*/  LEA R116, P1, R118, c[0x0][0x188], 0x5 ;  /* 0x0000620076747a11 */ /* 0x001fc800078228ff */
[C---:B------:R-:W-:Y:S02]  /*20b0*/  LEA.HI.X R117, R118.reuse, c[0x0][0x18c], RZ, 0x5, P1 ;  /* 0x0000630076757a11 */ /* 0x040fe400008f2cff */
[----:B------:R-:W-:-:S03]  /*20c0*/  IADD3 R118, R118, 0x80, RZ ;  /* 0x0000008076767810 */ /* 0x000fc60007ffe0ff */
[----:B------:R0:W-:Y:S04]  /*20d0*/  STG.E.128 [R116.64], R76 ;  /* 0x0000004c74007986 */ /* 0x0001e8000c101d04 */
[----:B------:R0:W-:Y:S02]  /*20e0*/  STG.E.128 [R116.64+0x10], R80 ;  /* 0x0000105074007986 */ /* 0x0001e4000c101d04 */
.L_x_14521:
[----:B------:R-:W-:Y:S05]  /*20f0*/  BSYNC B0 ;  /* 0x0000000000007941 */ /* 0x000fea0003800000 */
.L_x_14520:
        /* <DEDUP_REMOVED lines=24> */
.L_x_14540:
[----:B-1---5:R-:W-:-:S05]  /*2280*/  PRMT R85, RZ, 0x5410, R48 ;  /* 0x00005410ff557816 */ /* 0x022fca0000000030 */
[----:B------:R-:W-:-:S04]  /*2290*/  FADD.FTZ R84, R85, R84 ;  /* 0x0000005455547221 */ /* 0x000fc80000010000 */
[----:B------:R-:W-:Y:S02]  /*22a0*/  @P1 FADD.FTZ R84, R52, R84 ;  /* 0x0000005434541221 */ /* 0x000fe40000010000 */
.L_x_14541:
[----:B------:R-:W-:Y:S01]  /*22b0*/  PRMT R85, RZ, 0x7610, R88 ;  /* 0x00007610ff557816 */ /* 0x000fe20000000058 */
[----:B------:R-:W-:Y:S05]  /*22c0*/  @P2 BRA `(.L_x_14542) ;  /* 0x0000003000002947 */ /* 0x000fea0003800000 */
[----:B------:R-:W-:Y:S05]  /*22d0*/  @!P1 BRA `(.L_x_14543) ;  /* 0x0000005000009947 */ /* 0x000fea0003800000 */
[----:B-----5:R-:W-:Y:S01]  /*22e0*/  FADD.FTZ R85, R53, R85 ;  /* 0x0000005535557221 */ /* 0x020fe20000010000 */
[----:B------:R-:W-:Y:S05]  /*22f0*/  BRA `(.L_x_14543) ;  /* 0x0000003000007947 */ /* 0x000fea0003800000 */
.L_x_14542:
[----:B-----5:R-:W-:-:S05]  /*2300*/  PRMT R86, RZ, 0x7610, R48 ;  /* 0x00007610ff567816 */ /* 0x020fca0000000030 */
[----:B------:R-:W-:-:S04]  /*2310*/  FADD.FTZ R85, R86, R85 ;  /* 0x0000005556557221 */ /* 0x000fc80000010000 */
[----:B------:R-:W-:Y:S02]  /*2320*/  @P1 FADD.FTZ R85, R53, R85 ;  /* 0x0000005535551221 */ /* 0x000fe40000010000 */
.L_x_14543:
[----:B------:R-:W-:Y:S01]  /*2330*/  PRMT R86, RZ, 0x5410, R89 ;  /* 0x00005410ff567816 */ /* 0x000fe20000000059 */
[----:B------:R-:W-:Y:S05]  /*2340*/  @P2 BRA `(.L_x_14544) ;  /* 0x0000003000002947 */ /* 0x000fea0003800000 */
[----:B------:R-:W-:Y:S05]  /*2350*/  @!P1 BRA `(.L_x_14545) ;  /* 0x0000005000009947 */ /* 0x000fea0003800000 */
[----:B-----5:R-:W-:Y:S01]  /*2360*/  FADD.FTZ R86, R54, R86 ;  /* 0x0000005636567221 */ /* 0x020fe20000010000 */
[----:B------:R-:W-:Y:S05]  /*2370*/  BRA `(.L_x_14545) ;  /* 0x0000003000007947 */ /* 0x000fea0003800000 */
.L_x_14544:
[----:B-----5:R-:W-:-:S05]  /*2380*/  PRMT R87, RZ, 0x5410, R49 ;  /* 0x00005410ff577816 */ /* 0x020fca0000000031 */
[----:B------:R-:W-:-:S04]  /*2390*/  FADD.FTZ R86, R87, R86 ;  /* 0x0000005657567221 */ /* 0x000fc80000010000 */
[----:B------:R-:W-:Y:S02]  /*23a0*/  @P1 FADD.FTZ R86, R54, R86 ;  /* 0x0000005636561221 */ /* 0x000fe40000010000 */
.L_x_14545:
[----:B------:R-:W-:Y:S01]  /*23b0*/  PRMT R87, RZ, 0x7610, R89 ;  /* 0x00007610ff577816 */ /* 0x000fe20000000059 */
[----:B------:R-:W-:Y:S05]  /*23c0*/  @P2 BRA `(.L_x_14546) ;  /* 0x0000003000002947 */ /* 0x000fea0003800000 */
[----:B------:R-:W-:Y:S05]  /*23d0*/  @!P1 BRA `(.L_x_14547) ;  /* 0x0000005000009947 */ /* 0x000fea0003800000 */
[----:B-----5:R-:W-:Y:S01]  /*23e0*/  FADD.FTZ R87, R55, R87 ;  /* 0x0000005737577221 */ /* 0x020fe20000010000 */
[----:B------:R-:W-:Y:S05]  /*23f0*/  BRA `(.L_x_14547) ;  /* 0x0000003000007947 */ /* 0x000fea0003800000 */
.L_x_14546:
[----:B-----5:R-:W-:-:S05]  /*2400*/  PRMT R88, RZ, 0x7610, R49 ;  /* 0x00007610ff587816 */ /* 0x020fca0000000031 */
[----:B------:R-:W-:-:S04]  /*2410*/  FADD.FTZ R87, R88, R87 ;  /* 0x0000005758577221 */ /* 0x000fc80000010000 */
[----:B------:R-:W-:Y:S02]  /*2420*/  @P1 FADD.FTZ R87, R55, R87 ;  /* 0x0000005737571221 */ /* 0x000fe40000010000 */
.L_x_14547:
[----:B------:R-:W-:Y:S01]  /*2430*/  PRMT R88, RZ, 0x5410, R90 ;  /* 0x00005410ff587816 */ /* 0x000fe2000000005a */
[----:B------:R-:W-:Y:S05]  /*2440*/  @P2 BRA `(.L_x_14548) ;  /* 0x0000003000002947 */ /* 0x000fea0003800000 */
[----:B------:R-:W-:Y:S05]  /*2450*/  @!P1 BRA `(.L_x_14549) ;  /* 0x0000005000009947 */ /* 0x000fea0003800000 */
[----:B-----5:R-:W-:Y:S01]  /*2460*/  FADD.FTZ R88, R56, R88 ;  /* 0x0000005838587221 */ /* 0x020fe20000010000 */
[----:B------:R-:W-:Y:S05]  /*2470*/  BRA `(.L_x_14549) ;  /* 0x0000003000007947 */ /* 0x000fea0003800000 */
.L_x_14548:
[----:B-----5:R-:W-:-:S05]  /*2480*/  PRMT R89, RZ, 0x5410, R50 ;  /* 0x00005410ff597816 */ /* 0x020fca0000000032 */
[----:B------:R-:W-:-:S04]  /*2490*/  FADD.FTZ R88, R89, R88 ;  /* 0x0000005859587221 */ /* 0x000fc80000010000 */
[----:B------:R-:W-:Y:S02]  /*24a0*/  @P1 FADD.FTZ R88, R56, R88 ;  /* 0x0000005838581221 */ /* 0x000fe40000010000 */
.L_x_14549:
[----:B------:R-:W-:Y:S01]  /*24b0*/  PRMT R89, RZ, 0x7610, R90 ;  /* 0x00007610ff597816 */ /* 0x000fe2000000005a */
[----:B------:R-:W-:Y:S05]  /*24c0*/  @P2 BRA `(.L_x_14550) ;  /* 0x0000003000002947 */ /* 0x000fea0003800000 */
[----:B------:R-:W-:Y:S05]  /*24d0*/  @!P1 BRA `(.L_x_14551) ;  /* 0x0000005000009947 */ /* 0x000fea0003800000 */
[----:B-----5:R-:W-:Y:S01]  /*24e0*/  FADD.FTZ R89, R57, R89 ;  /* 0x0000005939597221 */ /* 0x020fe20000010000 */
[----:B------:R-:W-:Y:S05]  /*24f0*/  BRA `(.L_x_14551) ;  /* 0x0000003000007947 */ /* 0x000fea0003800000 */
.L_x_14550:
[----:B-----5:R-:W-:-:S05]  /*2500*/  PRMT R90, RZ, 0x7610, R50 ;  /* 0x00007610ff5a7816 */ /* 0x020fca0000000032 */
[----:B------:R-:W-:-:S04]  /*2510*/  FADD.FTZ R89, R90, R89 ;  /* 0x000000595a597221 */ /* 0x000fc80000010000 */
[----:B------:R-:W-:Y:S02]  /*2520*/  @P1 FADD.FTZ R89, R57, R89 ;  /* 0x0000005939591221 */ /* 0x000fe40000010000 */
.L_x_14551:
[----:B------:R-:W-:Y:S01]  /*2530*/  PRMT R90, RZ, 0x5410, R91 ;  /* 0x00005410ff5a7816 */ /* 0x000fe2000000005b */
[----:B------:R-:W-:Y:S05]  /*2540*/  @P2 BRA `(.L_x_14552) ;  /* 0x0000003000002947 */ /* 0x000fea0003800000 */
[----:B------:R-:W-:Y:S05]  /*2550*/  @!P1 BRA `(.L_x_14553) ;  /* 0x0000005000009947 */ /* 0x000fea0003800000 */
[----:B-----5:R-:W-:Y:S01]  /*2560*/  FADD.FTZ R90, R58, R90 ;  /* 0x0000005a3a5a7221 */ /* 0x020fe20000010000 */
[----:B------:R-:W-:Y:S05]  /*2570*/  BRA `(.L_x_14553) ;  /* 0x0000003000007947 */ /* 0x000fea0003800000 */
.L_x_14552:
[----:B0----5:R-:W-:-:S05]  /*2580*/  PRMT R117, RZ, 0x5410, R51 ;  /* 0x00005410ff757816 */ /* 0x021fca0000000033 */
[----:B------:R-:W-:-:S04]  /*2590*/  FADD.FTZ R90, R117, R90 ;  /* 0x0000005a755a7221 */ /* 0x000fc80000010000 */
[----:B------:R-:W-:Y:S02]  /*25a0*/  @P1 FADD.FTZ R90, R58, R90 ;  /* 0x0000005a3a5a1221 */ /* 0x000fe40000010000 */
.L_x_14553:
[----:B------:R-:W-:Y:S01]  /*25b0*/  PRMT R91, RZ, 0x7610, R91 ;  /* 0x00007610ff5b7816 */ /* 0x000fe2000000005b */
[----:B------:R-:W-:Y:S05]  /*25c0*/  @P2 BRA `(.L_x_14554) ;  /* 0x0000003000002947 */ /* 0x000fea0003800000 */
[----:B------:R-:W-:Y:S05]  /*25d0*/  @!P1 BRA `(.L_x_14555) ;  /* 0x0000005000009947 */ /* 0x000fea0003800000 */
[----:B-----5:R-:W-:Y:S01]  /*25e0*/  FADD.FTZ R91, R59, R91 ;  /* 0x0000005b3b5b7221 */ /* 0x020fe20000010000 */
[----:B------:R-:W-:Y:S05]  /*25f0*/  BRA `(.L_x_14555) ;  /* 0x0000003000007947 */ /* 0x000fea0003800000 */
.L_x_14554:
[----:B0----5:R-:W-:-:S05]  /*2600*/  PRMT R116, RZ, 0x7610, R51 ;  /* 0x00007610ff747816 */ /* 0x021fca0000000033 */
[----:B------:R-:W-:-:S04]  /*2610*/  FADD.FTZ R91, R116, R91 ;  /* 0x0000005b745b7221 */ /* 0x000fc80000010000 */
[----:B------:R-:W-:Y:S02]  /*2620*/  @P1 FADD.FTZ R91, R59, R91 ;  /* 0x0000005b3b5b1221 */ /* 0x000fe40000010000 */
.L_x_14555:
[----:B0-----:R-:W-:-:S04]  /*2630*/  LEA R116, P1, R118, c[0x0][0x188], 0x5 ;  /* 0x0000620076747a11 */ /* 0x001fc800078228ff */
[C---:B------:R-:W-:Y:S02]  /*2640*/  LEA.HI.X R117, R118.reuse, c[0x0][0x18c], RZ, 0x5, P1 ;  /* 0x0000630076757a11 */ /* 0x040fe400008f2cff */
[----:B------:R-:W-:-:S03]  /*2650*/  IADD3 R118, R118, 0x80, RZ ;  /* 0x0000008076767810 */ /* 0x000fc60007ffe0ff */
[----:B------:R0:W-:Y:S04]  /*2660*/  STG.E.128 [R116.64], R84 ;  /* 0x0000005474007986 */ /* 0x0001e8000c101d04 */
[----:B------:R0:W-:Y:S02]  /*2670*/  STG.E.128 [R116.64+0x10], R88 ;  /* 0x0000105874007986 */ /* 0x0001e4000c101d04 */
.L_x_14539:
[----:B------:R-:W-:Y:S05]  /*2680*/  BSYNC B0 ;  /* 0x0000000000007941 */ /* 0x000fea0003800000 */
.L_x_14538:
        /* <DEDUP_REMOVED lines=24> */
.L_x_14558:
[----:B-1---5:R-:W-:-:S05]  /*2810*/  PRMT R93, RZ, 0x5410, R48 ;  /* 0x00005410ff5d7816 */ /* 0x022fca0000000030 */
[----:B------:R-:W-:-:S04]  /*2820*/  FADD.FTZ R92, R93, R92 ;  /* 0x0000005c5d5c7221 */ /* 0x000fc80000010000 */
[----:B------:R-:W-:Y:S02]  /*2830*/  @P1 FADD.FTZ R92, R52, R92 ;  /* 0x0000005c345c1221 */ /* 0x000fe40000010000 */
.L_x_14559:
[----:B------:R-:W-:Y:S01]  /*2840*/  PRMT R93, RZ, 0x7610, R96 ;  /* 0x00007610ff5d7816 */ /* 0x000fe20000000060 */
[----:B------:R-:W-:Y:S05]  /*2850*/  @P2 BRA `(.L_x_14560) ;  /* 0x0000003000002947 */ /* 0x000fea0003800000 */
[----:B------:R-:W-:Y:S05]  /*2860*/  @!P1 BRA `(.L_x_14561) ;  /* 0x0000005000009947 */ /* 0x000fea0003800000 */
[----:B-----5:R-:W-:Y:S01]  /*2870*/  FADD.FTZ R93, R53, R93 ;  /* 0x0000005d355d7221 */ /* 0x020fe20000010000 */
[----:B------:R-:W-:Y:S05]  /*2880*/  BRA `(.L_x_14561) ;  /* 0x0000003000007947 */ /* 0x000fea0003800000 */
.L_x_14560:
[----:B-----5:R-:W-:-:S05]  /*2890*/  PRMT R94, RZ, 0x7610, R48 ;  /* 0x00007610ff5e7816 */ /* 0x020fca0000000030 */
[----:B------:R-:W-:-:S04]  /*28a0*/  FADD.FTZ R93, R94, R93 ;  /* 0x0000005d5e5d7221 */ /* 0x000fc80000010000 */
[----:B------:R-:W-:Y:S02]  /*28b0*/  @P1 FADD.FTZ R93, R53, R93 ;  /* 0x0000005d355d1221 */ /* 0x000fe40000010000 */
.L_x_14561:
[----:B------:R-:W-:Y:S01]  /*28c0*/  PRMT R94, RZ, 0x5410, R97 ;  /* 0x00005410ff5e7816 */ /* 0x000fe20000000061 */
[----:B------:R-:W-:Y:S05]  /*28d0*/  @P2 BRA `(.L_x_14562) ;  /* 0x0000003000002947 */ /* 0x000fea0003800000 */
[----:B------:R-:W-:Y:S05]  /*28e0*/  @!P1 BRA `(.L_x_14563) ;  /* 0x0000005000009947 */ /* 0x000fea0003800000 */
[----:B-----5:R-:W-:Y:S01]  /*28f0*/  FADD.FTZ R94, R54, R94 ;  /* 0x0000005e365e7221 */ /* 0x020fe20000010000 */
[----:B------:R-:W-:Y:S05]  /*2900*/  BRA `(.L_x_14563) ;  /* 0x0000003000007947 */ /* 0x000fea0003800000 */
.L_x_14562:
[----:B-----5:R-:W-:-:S05]  /*2910*/  PRMT R95, RZ, 0x5410, R49 ;  /* 0x00005410ff5f7816 */ /* 0x020fca0000000031 */
[----:B------:R-:W-:-:S04]  /*2920*/  FADD.FTZ R94, R95, R94 ;  /* 0x0000005e5f5e7221 */ /* 0x000fc80000010000 */
[----:B------:R-:W-:Y:S02]  /*2930*/  @P1 FADD.FTZ R94, R54, R94 ;  /* 0x0000005e365e1221 */ /* 0x000fe40000010000 */
.L_x_14563:
[----:B------:R-:W-:Y:S01]  /*2940*/  PRMT R95, RZ, 0x7610, R97 ;  /* 0x00007610ff5f7816 */ /* 0x000fe20000000061 */
[----:B------:R-:W-:Y:S05]  /*2950*/  @P2 BRA `(.L_x_14564) ;  /* 0x0000003000002947 */ /* 0x000fea0003800000 */
[----:B------:R-:W-:Y:S05]  /*2960*/  @!P1 BRA `(.L_x_14565) ;  /* 0x0000005000009947 */ /* 0x000fea0003800000 */
[----:B-----5:R-:W-:Y:S01]  /*2970*/  FADD.FTZ R95, R55, R95 ;  /* 0x0000005f375f7221 */ /* 0x020fe20000010000 */
[----:B------:R-:W-:Y:S05]  /*2980*/  BRA `(.L_x_14565) ;  /* 0x0000003000007947 */ /* 0x000fea0003800000 */
.L_x_14564:
[----:B-----5:R-:W-:-:S05]  /*2990*/  PRMT R96, RZ, 0x7610, R49 ;  /* 0x00007610ff607816 */ /* 0x020fca0000000031 */
[----:B------:R-:W-:-:S04]  /*29a0*/  FADD.FTZ R95, R96, R95 ;  /* 0x0000005f605f7221 */ /* 0x000fc80000010000 */
[----:B------:R-:W-:Y:S02]  /*29b0*/  @P1 FADD.FTZ R95, R55, R95 ;  /* 0x0000005f375f1221 */ /* 0x000fe40000010000 */
.L_x_14565:
[----:B------:R-:W-:Y:S01]  /*29c0*/  PRMT R96, RZ, 0x5410, R98 ;  /* 0x00005410ff607816 */ /* 0x000fe20000000062 */
[----:B------:R-:W-:Y:S05]  /*29d0*/  @P2 BRA `(.L_x_14566) ;  /* 0x0000003000002947 */ /* 0x000fea0003800000 */
[----:B------:R-:W-:Y:S05]  /*29e0*/  @!P1 BRA `(.L_x_14567) ;  /* 0x0000005000009947 */ /* 0x000fea0003800000 */
[----:B-----5:R-:W-:Y:S01]  /*29f0*/  FADD.FTZ R96, R56, R96 ;  /* 0x0000006038607221 */ /* 0x020fe20000010000 */
[----:B------:R-:W-:Y:S05]  /*2a00*/  BRA `(.L_x_14567) ;  /* 0x0000003000007947 */ /* 0x000fea0003800000 */
.L_x_14566:
[----:B-----5:R-:W-:-:S05]  /*2a10*/  PRMT R97, RZ, 0x5410, R50 ;  /* 0x00005410ff617816 */ /* 0x020fca0000000032 */
[----:B------:R-:W-:-:S04]  /*2a20*/  FADD.FTZ R96, R97, R96 ;  /* 0x0000006061607221 */ /* 0x000fc80000010000 */
[----:B------:R-:W-:Y:S02]  /*2a30*/  @P1 FADD.FTZ R96, R56, R96 ;  /* 0x0000006038601221 */ /* 0x000fe40000010000 */
.L_x_14567:
[----:B------:R-:W-:Y:S01]  /*2a40*/  PRMT R97, RZ, 0x7610, R98 ;  /* 0x00007610ff617816 */ /* 0x000fe20000000062 */
[----:B------:R-:W-:Y:S05]  /*2a50*/  @P2 BRA `(.L_x_14568) ;  /* 0x0000003000002947 */ /* 0x000fea0003800000 */
[----:B------:R-:W-:Y:S05]  /*2a60*/  @!P1 BRA `(.L_x_14569) ;  /* 0x0000005000009947 */ /* 0x000fea0003800000 */
[----:B-----5:R-:W-:Y:S01]  /*2a70*/  FADD.FTZ R97, R57, R97 ;  /* 0x0000006139617221 */ /* 0x020fe20000010000 */
[----:B------:R-:W-:Y:S05]  /*2a80*/  BRA `(.L_x_14569) ;  /* 0x0000003000007947 */ /* 0x000fea0003800000 */
.L_x_14568:
[----:B-----5:R-:W-:-:S05]  /*2a90*/  PRMT R98, RZ, 0x7610, R50 ;  /* 0x00007610ff627816 */ /* 0x020fca0000000032 */
[----:B------:R-:W-:-:S04]  /*2aa0*/  FADD.FTZ R97, R98, R97 ;  /* 0x0000006162617221 */ /* 0x000fc80000010000 */
[----:B------:R-:W-:Y:S02]  /*2ab0*/  @P1 FADD.FTZ R97, R57, R97 ;  /* 0x0000006139611221 */ /* 0x000fe40000010000 */
.L_x_14569:
[----:B------:R-:W-:Y:S01]  /*2ac0*/  PRMT R98, RZ, 0x5410, R99 ;  /* 0x00005410ff627816 */ /* 0x000fe20000000063 */
[----:B------:R-:W-:Y:S05]  /*2ad0*/  @P2 BRA `(.L_x_14570) ;  /* 0x0000003000002947 */ /* 0x000fea0003800000 */
[----:B------:R-:W-:Y:S05]  /*2ae0*/  @!P1 BRA `(.L_x_14571) ;  /* 0x0000005000009947 */ /* 0x000fea0003800000 */
[----:B-----5:R-:W-:Y:S01]  /*2af0*/  FADD.FTZ R98, R58, R98 ;  /* 0x000000623a627221 */ /* 0x020fe20000010000 */
[----:B------:R-:W-:Y:S05]  /*2b00*/  BRA `(.L_x_14571) ;  /* 0x0000003000007947 */ /* 0x000fea0003800000 */
.L_x_14570:
[----:B0----5:R-:W-:-:S05]  /*2b10*/  PRMT R117, RZ, 0x5410, R51 ;  /* 0x00005410ff757816 */ /* 0x021fca0000000033 */
[----:B------:R-:W-:-:S04]  /*2b20*/  FADD.FTZ R98, R117, R98 ;  /* 0x0000006275627221 */ /* 0x000fc80000010000 */
[----:B------:R-:W-:Y:S02]  /*2b30*/  @P1 FADD.FTZ R98, R58, R98 ;  /* 0x000000623a621221 */ /* 0x000fe40000010000 */
.L_x_14571:
[----:B------:R-:W-:Y:S01]  /*2b40*/  PRMT R99, RZ, 0x7610, R99 ;  /* 0x00007610ff637816 */ /* 0x000fe20000000063 */
[----:B------:R-:W-:Y:S05]  /*2b50*/  @P2 BRA `(.L_x_14572) ;  /* 0x0000003000002947 */ /* 0x000fea0003800000 */
[----:B------:R-:W-:Y:S05]  /*2b60*/  @!P1 BRA `(.L_x_14573) ;  /* 0x0000005000009947 */ /* 0x000fea0003800000 */
[----:B-----5:R-:W-:Y:S01]  /*2b70*/  FADD.FTZ R99, R59, R99 ;  /* 0x000000633b637221 */ /* 0x020fe20000010000 */
[----:B------:R-:W-:Y:S05]  /*2b80*/  BRA `(.L_x_14573) ;  /* 0x0000003000007947 */ /* 0x000fea0003800000 */
.L_x_14572:
[----:B0----5:R-:W-:-:S05]  /*2b90*/  PRMT R116, RZ, 0x7610, R51 ;  /* 0x00007610ff747816 */ /* 0x021fca0000000033 */
[----:B------:R-:W-:-:S04]  /*2ba0*/  FADD.FTZ R99, R116, R99 ;  /* 0x0000006374637221 */ /* 0x000fc80000010000 */
[----:B------:R-:W-:Y:S02]  /*2bb0*/  @P1 FADD.FTZ R99, R59, R99 ;  /* 0x000000633b631221 */ /* 0x000fe40000010000 */
.L_x_14573:
[----:B0-----:R-:W-:-:S04]  /*2bc0*/  LEA R116, P1, R118, c[0x0][0x188], 0x5 ;  /* 0x0000620076747a11 */ /* 0x001fc800078228ff */
[C---:B------:R-:W-:Y:S02]  /*2bd0*/  LEA.HI.X R117, R118.reuse, c[0x0][0x18c], RZ, 0x5, P1 ;  /* 0x0000630076757a11 */ /* 0x040fe400008f2cff */
[----:B------:R-:W-:-:S03]  /*2be0*/  IADD3 R118, R118, 0x80, RZ ;  /* 0x0000008076767810 */ /* 0x000fc60007ffe0ff */
[----:B------:R0:W-:Y:S04]  /*2bf0*/  STG.E.128 [R116.64], R92 ;  /* 0x0000005c74007986 */ /* 0x0001e8000c101d04 */
[----:B------:R0:W-:Y:S02]  /*2c00*/  STG.E.128 [R116.64+0x10], R96 ;  /* 0x0000106074007986 */ /* 0x0001e4000c101d04 */
.L_x_14557:
[----:B------:R-:W-:Y:S05]  /*2c10*/  BSYNC B0 ;  /* 0x0000000000007941 */ /* 0x000fea0003800000 */
.L_x_14556:
        /* <DEDUP_REMOVED lines=24> */
.L_x_14576:
[----:B-1---5:R-:W-:-:S05]  /*2da0*/  PRMT R101, RZ, 0x5410, R48 ;  /* 0x00005410ff657816 */ /* 0x022fca0000000030 */
[----:B------:R-:W-:-:S04]  /*2db0*/  FADD.FTZ R100, R101, R100 ;  /* 0x0000006465647221 */ /* 0x000fc80000010000 */
[----:B------:R-:W-:Y:S02]  /*2dc0*/  @P1 FADD.FTZ R100, R52, R100 ;  /* 0x0000006434641221 */ /* 0x000fe40000010000 */
.L_x_14577:
[----:B------:R-:W-:Y:S01]  /*2dd0*/  PRMT R101, RZ, 0x7610, R104 ;  /* 0x00007610ff657816 */ /* 0x000fe20000000068 */
[----:B------:R-:W-:Y:S05]  /*2de0*/  @P2 BRA `(.L_x_14578) ;  /* 0x0000003000002947 */ /* 0x000fea0003800000 */
[----:B------:R-:W-:Y:S05]  /*2df0*/  @!P1 BRA `(.L_x_14579) ;  /* 0x0000005000009947 */ /* 0x000fea0003800000 */
[----:B-----5:R-:W-:Y:S01]  /*2e00*/  FADD.FTZ R101, R53, R101 ;  /* 0x0000006535657221 */ /* 0x020fe20000010000 */
[----:B------:R-:W-:Y:S05]  /*2e10*/  BRA `(.L_x_14579) ;  /* 0x0000003000007947 */ /* 0x000fea0003800000 */
.L_x_14578:
[----:B-----5:R-:W-:-:S05]  /*2e20*/  PRMT R102, RZ, 0x7610, R48 ;  /* 0x00007610ff667816 */ /* 0x020fca0000000030 */
[----:B------:R-:W-:-:S04]  /*2e30*/  FADD.FTZ R101, R102, R101 ;  /* 0x0000006566657221 */ /* 0x000fc80000010000 */
[----:B------:R-:W-:Y:S02]  /*2e40*/  @P1 FADD.FTZ R101, R53, R101 ;  /* 0x0000006535651221 */ /* 0x000fe40000010000 */
.L_x_14579:
[----:B------:R-:W-:Y:S01]  /*2e50*/  PRMT R102, RZ, 0x5410, R105 ;  /* 0x00005410ff667816 */ /* 0x000fe20000000069 */
[----:B------:R-:W-:Y:S05]  /*2e60*/  @P2 BRA `(.L_x_14580) ;  /* 0x0000003000002947 */ /* 0x000fea0003800000 */
[----:B------:R-:W-:Y:S05]  /*2e70*/  @!P1 BRA `(.L_x_14581) ;  /* 0x0000005000009947 */ /* 0x000fea0003800000 */
[----:B-----5:R-:W-:Y:S01]  /*2e80*/  FADD.FTZ R102, R54, R102 ;  /* 0x0000006636667221 */ /* 0x020fe20000010000 */
[----:B------:R-:W-:Y:S05]  /*2e90*/  BRA `(.L_x_14581) ;  /* 0x0000003000007947 */ /* 0x000fea0003800000 */
.L_x_14580:
[----:B-----5:R-:W-:-:S05]  /*2ea0*/  PRMT R103, RZ, 0x5410, R49 ;  /* 0x00005410ff677816 */ /* 0x020fca0000000031 */
[----:B------:R-:W-:-:S04]  /*2eb0*/  FADD.FTZ R102, R103, R102 ;  /* 0x0000006667667221 */ /* 0x000fc80000010000 */
[----:B------:R-:W-:Y:S02]  /*2ec0*/  @P1 FADD.FTZ R102, R54, R102 ;  /* 0x0000006636661221 */ /* 0x000fe40000010000 */
.L_x_14581:
[----:B------:R-:W-:Y:S01]  /*2ed0*/  PRMT R103, RZ, 0x7610, R105 ;  /* 0x00007610ff677816 */ /* 0x000fe20000000069 */
[----:B------:R-:W-:Y:S05]  /*2ee0*/  @P2 BRA `(.L_x_14582) ;  /* 0x0000003000002947 */ /* 0x000fea0003800000 */
[----:B------:R-:W-:Y:S05]  /*2ef0*/  @!P1 BRA `(.L_x_14583) ;  /* 0x0000005000009947 */ /* 0x000fea0003800000 */
[----:B-----5:R-:W-:Y:S01]  /*2f00*/  FADD.FTZ R103, R55, R103 ;  /* 0x0000006737677221 */ /* 0x020fe20000010000 */
[----:B------:R-:W-:Y:S05]  /*2f10*/  BRA `(.L_x_14583) ;  /* 0x0000003000007947 */ /* 0x000fea0003800000 */
.L_x_14582:
[----:B-----5:R-:W-:-:S05]  /*2f20*/  PRMT R104, RZ, 0x7610, R49 ;  /* 0x00007610ff687816 */ /* 0x020fca0000000031 */
[----:B------:R-:W-:-:S04]  /*2f30*/  FADD.FTZ R103, R104, R103 ;  /* 0x0000006768677221 */ /* 0x000fc80000010000 */
[----:B------:R-:W-:Y:S02]  /*2f40*/  @P1 FADD.FTZ R103, R55, R103 ;  /* 0x0000006737671221 */ /* 0x000fe40000010000 */
.L_x_14583:
[----:B------:R-:W-:Y:S01]  /*2f50*/  PRMT R104, RZ, 0x5410, R106 ;  /* 0x00005410ff687816 */ /* 0x000fe2000000006a */
[----:B------:R-:W-:Y:S05]  /*2f60*/  @P2 BRA `(.L_x_14584) ;  /* 0x0000003000002947 */ /* 0x000fea0003800000 */
[----:B------:R-:W-:Y:S05]  /*2f70*/  @!P1 BRA `(.L_x_14585) ;  /* 0x0000005000009947 */ /* 0x000fea0003800000 */
[----:B-----5:R-:W-:Y:S01]  /*2f80*/  FADD.FTZ R104, R56, R104 ;  /* 0x0000006838687221 */ /* 0x020fe20000010000 */
[----:B------:R-:W-:Y:S05]  /*2f90*/  BRA `(.L_x_14585) ;  /* 0x0000003000007947 */ /* 0x000fea0003800000 */
.L_x_14584:
[----:B-----5:R-:W-:-:S05]  /*2fa0*/  PRMT R105, RZ, 0x5410, R50 ;  /* 0x00005410ff697816 */ /* 0x020fca0000000032 */
[----:B------:R-:W-:-:S04]  /*2fb0*/  FADD.FTZ R104, R105, R104 ;  /* 0x0000006869687221 */ /* 0x000fc80000010000 */
[----:B------:R-:W-:Y:S02]  /*2fc0*/  @P1 FADD.FTZ R104, R56, R104 ;  /* 0x0000006838681221 */ /* 0x000fe40000010000 */
.L_x_14585:
[----:B------:R-:W-:Y:S01]  /*2fd0*/  PRMT R105, RZ, 0x7610, R106 ;  /* 0x00007610ff697816 */ /* 0x000fe2000000006a */
[----:B------:R-:W-:Y:S05]  /*2fe0*/  @P2 BRA `(.L_x_14586) ;  /* 0x0000003000002947 */ /* 0x000fea0003800000 */
[----:B------:R-:W-:Y:S05]  /*2ff0*/  @!P1 BRA `(.L_x_14587) ;  /* 0x0000005000009947 */ /* 0x000fea0003800000 */
[----:B-----5:R-:W-:Y:S01]  /*3000*/  FADD.FTZ R105, R57, R105 ;  /* 0x0000006939697221 */ /* 0x020fe20000010000 */
[----:B------:R-:W-:Y:S05]  /*3010*/  BRA `(.L_x_14587) ;  /* 0x0000003000007947 */ /* 0x000fea0003800000 */
.L_x_14586:
[----:B-----5:R-:W-:-:S05]  /*3020*/  PRMT R106, RZ, 0x7610, R50 ;  /* 0x00007610ff6a7816 */ /* 0x020fca0000000032 */
[----:B------:R-:W-:-:S04]  /*3030*/  FADD.FTZ R105, R106, R105 ;  /* 0x000000696a697221 */ /* 0x000fc80000010000 */
[----:B------:R-:W-:Y:S02]  /*3040*/  @P1 FADD.FTZ R105, R57, R105 ;  /* 0x0000006939691221 */ /* 0x000fe40000010000 */
.L_x_14587:
[----:B------:R-:W-:Y:S01]  /*3050*/  PRMT R106, RZ, 0x5410, R107 ;  /* 0x00005410ff6a7816 */ /* 0x000fe2000000006b */
[----:B------:R-:W-:Y:S05]  /*3060*/  @P2 BRA `(.L_x_14588) ;  /* 0x0000003000002947 */ /* 0x000fea0003800000 */
[----:B------:R-:W-:Y:S05]  /*3070*/  @!P1 BRA `(.L_x_14589) ;  /* 0x0000005000009947 */ /* 0x000fea0003800000 */
[----:B-----5:R-:W-:Y:S01]  /*3080*/  FADD.FTZ R106, R58, R106 ;  /* 0x0000006a3a6a7221 */ /* 0x020fe20000010000 */
[----:B------:R-:W-:Y:S05]  /*3090*/  BRA `(.L_x_14589) ;  /* 0x0000003000007947 */ /* 0x000fea0003800000 */
.L_x_14588:
[----:B0----5:R-:W-:-:S05]  /*30a0*/  PRMT R117, RZ, 0x5410, R51 ;  /* 0x00005410ff757816 */ /* 0x021fca0000000033 */
[----:B------:R-:W-:-:S04]  /*30b0*/  FADD.FTZ R106, R117, R106 ;  /* 0x0000006a756a7221 */ /* 0x000fc80000010000 */
[----:B------:R-:W-:Y:S02]  /*30c0*/  @P1 FADD.FTZ R106, R58, R106 ;  /* 0x0000006a3a6a1221 */ /* 0x000fe40000010000 */
.L_x_14589:
[----:B------:R-:W-:Y:S01]  /*30d0*/  PRMT R107, RZ, 0x7610, R107 ;  /* 0x00007610ff6b7816 */ /* 0x000fe2000000006b */
[----:B------:R-:W-:Y:S05]  /*30e0*/  @P2 BRA `(.L_x_14590) ;  /* 0x0000003000002947 */ /* 0x000fea0003800000 */
[----:B------:R-:W-:Y:S05]  /*30f0*/  @!P1 BRA `(.L_x_14591) ;  /* 0x0000005000009947 */ /* 0x000fea0003800000 */
[----:B-----5:R-:W-:Y:S01]  /*3100*/  FADD.FTZ R107, R59, R107 ;  /* 0x0000006b3b6b7221 */ /* 0x020fe20000010000 */
[----:B------:R-:W-:Y:S05]  /*3110*/  BRA `(.L_x_14591) ;  /* 0x0000003000007947 */ /* 0x000fea0003800000 */
.L_x_14590:
[----:B0----5:R-:W-:-:S05]  /*3120*/  PRMT R116, RZ, 0x7610, R51 ;  /* 0x00007610ff747816 */ /* 0x021fca0000000033 */
[----:B------:R-:W-:-:S04]  /*3130*/  FADD.FTZ R107, R116, R107 ;  /* 0x0000006b746b7221 */ /* 0x000fc80000010000 */
[----:B------:R-:W-:Y:S02]  /*3140*/  @P1 FADD.FTZ R107, R59, R107 ;  /* 0x0000006b3b6b1221 */ /* 0x000fe40000010000 */
.L_x_14591:
[----:B0-----:R-:W-:-:S04]  /*3150*/  LEA R116, P1, R118, c[0x0][0x188], 0x5 ;  /* 0x0000620076747a11 */ /* 0x001fc800078228ff */
[C---:B------:R-:W-:Y:S02]  /*3160*/  LEA.HI.X R117, R118.reuse, c[0x0][0x18c], RZ, 0x5, P1 ;  /* 0x0000630076757a11 */ /* 0x040fe400008f2cff */
[----:B------:R-:W-:-:S03]  /*3170*/  IADD3 R118, R118, 0x80, RZ ;  /* 0x0000008076767810 */ /* 0x000fc60007ffe0ff */
[----:B------:R0:W-:Y:S04]  /*3180*/  STG.E.128 [R116.64], R100 ;  /* 0x0000006474007986 */ /* 0x0001e8000c101d04 */
[----:B------:R0:W-:Y:S02]  /*3190*/  STG.E.128 [R116.64+0x10], R104 ;  /* 0x0000106874007986 */ /* 0x0001e4000c101d04 */
.L_x_14575:
[----:B------:R-:W-:Y:S05]  /*31a0*/  BSYNC B0 ;  /* 0x0000000000007941 */ /* 0x000fea0003800000 */
.L_x_14574:
        /* <DEDUP_REMOVED lines=24> */
.L_x_14594:
[----:B-1---5:R-:W-:-:S05]  /*3330*/  PRMT R109, RZ, 0x5410, R48 ;  /* 0x00005410ff6d7816 */ /* 0x022fca0000000030 */
[----:B------:R-:W-:-:S04]  /*3340*/  FADD.FTZ R108, R109, R108 ;  /* 0x0000006c6d6c7221 */ /* 0x000fc80000010000 */
[----:B------:R-:W-:Y:S02]  /*3350*/  @P1 FADD.FTZ R108, R52, R108 ;  /* 0x0000006c346c1221 */ /* 0x000fe40000010000 */
.L_x_14595:
[----:B------:R-:W-:Y:S01]  /*3360*/  PRMT R109, RZ, 0x7610, R112 ;  /* 0x00007610ff6d7816 */ /* 0x000fe20000000070 */
[----:B------:R-:W-:Y:S05]  /*3370*/  @P2 BRA `(.L_x_14596) ;  /* 0x0000003000002947 */ /* 0x000fea0003800000 */
[----:B------:R-:W-:Y:S05]  /*3380*/  @!P1 BRA `(.L_x_14597) ;  /* 0x0000005000009947 */ /* 0x000fea0003800000 */
[----:B-----5:R-:W-:Y:S01]  /*3390*/  FADD.FTZ R109, R53, R109 ;  /* 0x0000006d356d7221 */ /* 0x020fe20000010000 */
[----:B------:R-:W-:Y:S05]  /*33a0*/  BRA `(.L_x_14597) ;  /* 0x0000003000007947 */ /* 0x000fea0003800000 */
.L_x_14596:
[----:B-----5:R-:W-:-:S05]  /*33b0*/  PRMT R110, RZ, 0x7610, R48 ;  /* 0x00007610ff6e7816 */ /* 0x020fca0000000030 */
[----:B------:R-:W-:-:S04]  /*33c0*/  FADD.FTZ R109, R110, R109 ;  /* 0x0000006d6e6d7221 */ /* 0x000fc80000010000 */
[----:B------:R-:W-:Y:S02]  /*33d0*/  @P1 FADD.FTZ R109, R53, R109 ;  /* 0x0000006d356d1221 */ /* 0x000fe40000010000 */
.L_x_14597:
[----:B------:R-:W-:Y:S01]  /*33e0*/  PRMT R110, RZ, 0x5410, R113 ;  /* 0x00005410ff6e7816 */ /* 0x000fe20000000071 */
[----:B------:R-:W-:Y:S05]  /*33f0*/  @P2 BRA `(.L_x_14598) ;  /* 0x0000003000002947 */ /* 0x000fea0003800000 */
[----:B------:R-:W-:Y:S05]  /*3400*/  @!P1 BRA `(.L_x_14599) ;  /* 0x0000005000009947 */ /* 0x000fea0003800000 */
[----:B-----5:R-:W-:Y:S01]  /*3410*/  FADD.FTZ R110, R54, R110 ;  /* 0x0000006e366e7221 */ /* 0x020fe20000010000 */
[----:B------:R-:W-:Y:S05]  /*3420*/  BRA `(.L_x_14599) ;  /* 0x0000003000007947 */ /* 0x000fea0003800000 */
.L_x_14598:
[----:B-----5:R-:W-:-:S05]  /*3430*/  PRMT R111, RZ, 0x5410, R49 ;  /* 0x00005410ff6f7816 */ /* 0x020fca0000000031 */
[----:B------:R-:W-:-:S04]  /*3440*/  FADD.FTZ R110, R111, R110 ;  /* 0x0000006e6f6e7221 */ /* 0x000fc80000010000 */
[----:B------:R-:W-:Y:S02]  /*3450*/  @P1 FADD.FTZ R110, R54, R110 ;  /* 0x0000006e366e1221 */ /* 0x000fe40000010000 */
.L_x_14599:
[----:B------:R-:W-:Y:S01]  /*3460*/  PRMT R111, RZ, 0x7610, R113 ;  /* 0x00007610ff6f7816 */ /* 0x000fe20000000071 */
[----:B------:R-:W-:Y:S05]  /*3470*/  @P2 BRA `(.L_x_14600) ;  /* 0x0000003000002947 */ /* 0x000fea0003800000 */
[----:B------:R-:W-:Y:S05]  /*3480*/  @!P1 BRA `(.L_x_14601) ;  /* 0x0000005000009947 */ /* 0x000fea0003800000 */
[----:B-----5:R-:W-:Y:S01]  /*3490*/  FADD.FTZ R111, R55, R111 ;  /* 0x0000006f376f7221 */ /* 0x020fe20000010000 */
[----:B------:R-:W-:Y:S05]  /*34a0*/  BRA `(.L_x_14601) ;  /* 0x0000003000007947 */ /* 0x000fea0003800000 */
.L_x_14600:
[----:B-----5:R-:W-:-:S05]  /*34b0*/  PRMT R112, RZ, 0x7610, R49 ;  /* 0x00007610ff707816 */ /* 0x020fca0000000031 */
[----:B------:R-:W-:-:S04]  /*34c0*/  FADD.FTZ R111, R112, R111 ;  /* 0x0000006f706f7221 */ /* 0x000fc80000010000 */
[----:B------:R-:W-:Y:S02]  /*34d0*/  @P1 FADD.FTZ R111, R55, R111 ;  /* 0x0000006f376f1221 */ /* 0x000fe40000010000 */
.L_x_14601:
[----:B------:R-:W-:Y:S01]  /*34e0*/  PRMT R112, RZ, 0x5410, R114 ;  /* 0x00005410ff707816 */ /* 0x000fe20000000072 */
[----:B------:R-:W-:Y:S05]  /*34f0*/  @P2 BRA `(.L_x_14602) ;  /* 0x0000003000002947 */ /* 0x000fea0003800000 */
[----:B------:R-:W-:Y:S05]  /*3500*/  @!P1 BRA `(.L_x_14603) ;  /* 0x0000005000009947 */ /* 0x000fea0003800000 */
[----:B-----5:R-:W-:Y:S01]  /*3510*/  FADD.FTZ R112, R56, R112 ;  /* 0x0000007038707221 */ /* 0x020fe20000010000 */
[----:B------:R-:W-:Y:S05]  /*3520*/  BRA `(.L_x_14603) ;  /* 0x0000003000007947 */ /* 0x000fea0003800000 */
.L_x_14602:
[----:B-----5:R-:W-:-:S05]  /*3530*/  PRMT R113, RZ, 0x5410, R50 ;  /* 0x00005410ff717816 */ /* 0x020fca0000000032 */
[----:B------:R-:W-:-:S04]  /*3540*/  FADD.FTZ R112, R113, R112 ;  /* 0x0000007071707221 */ /* 0x000fc80000010000 */
[----:B------:R-:W-:Y:S02]  /*3550*/  @P1 FADD.FTZ R112, R56, R112 ;  /* 0x0000007038701221 */ /* 0x000fe40000010000 */
.L_x_14603:
[----:B------:R-:W-:Y:S01]  /*3560*/  PRMT R113, RZ, 0x7610, R114 ;  /* 0x00007610ff717816 */ /* 0x000fe20000000072 */
[----:B------:R-:W-:Y:S05]  /*3570*/  @P2 BRA `(.L_x_14604) ;  /* 0x0000003000002947 */ /* 0x000fea0003800000 */
[----:B------:R-:W-:Y:S05]  /*3580*/  @!P1 BRA `(.L_x_14605) ;  /* 0x0000005000009947 */ /* 0x000fea0003800000 */
[----:B-----5:R-:W-:Y:S01]  /*3590*/  FADD.FTZ R113, R57, R113 ;  /* 0x0000007139717221 */ /* 0x020fe20000010000 */
[----:B------:R-:W-:Y:S05]  /*35a0*/  BRA `(.L_x_14605) ;  /* 0x0000003000007947 */ /* 0x000fea0003800000 */
.L_x_14604:
[----:B-----5:R-:W-:-:S05]  /*35b0*/  PRMT R114, RZ, 0x7610, R50 ;  /* 0x00007610ff727816 */ /* 0x020fca0000000032 */
[----:B------:R-:W-:-:S04]  /*35c0*/  FADD.FTZ R113, R114, R113 ;  /* 0x0000007172717221 */ /* 0x000fc80000010000 */
[----:B------:R-:W-:Y:S02]  /*35d0*/  @P1 FADD.FTZ R113, R57, R113 ;  /* 0x0000007139711221 */ /* 0x000fe40000010000 */
.L_x_14605:
[----:B------:R-:W-:Y:S01]  /*35e0*/  PRMT R114, RZ, 0x5410, R115 ;  /* 0x00005410ff727816 */ /* 0x000fe20000000073 */
[----:B------:R-:W-:Y:S05]  /*35f0*/  @P2 BRA `(.L_x_14606) ;  /* 0x0000003000002947 */ /* 0x000fea0003800000 */
[----:B------:R-:W-:Y:S05]  /*3600*/  @!P1 BRA `(.L_x_14607) ;  /* 0x0000005000009947 */ /* 0x000fea0003800000 */
[----:B-----5:R-:W-:Y:S01]  /*3610*/  FADD.FTZ R114, R58, R114 ;  /* 0x000000723a727221 */ /* 0x020fe20000010000 */
[----:B------:R-:W-:Y:S05]  /*3620*/  BRA `(.L_x_14607) ;  /* 0x0000003000007947 */ /* 0x000fea0003800000 */
.L_x_14606:
[----:B0----5:R-:W-:-:S05]  /*3630*/  PRMT R117, RZ, 0x5410, R51 ;  /* 0x00005410ff757816 */ /* 0x021fca0000000033 */
[----:B------:R-:W-:-:S04]  /*3640*/  FADD.FTZ R114, R117, R114 ;  /* 0x0000007275727221 */ /* 0x000fc80000010000 */
[----:B------:R-:W-:Y:S02]  /*3650*/  @P1 FADD.FTZ R114, R58, R114 ;  /* 0x000000723a721221 */ /* 0x000fe40000010000 */
.L_x_14607:
[----:B------:R-:W-:Y:S01]  /*3660*/  PRMT R115, RZ, 0x7610, R115 ;  /* 0x00007610ff737816 */ /* 0x000fe20000000073 */
[----:B------:R-:W-:Y:S05]  /*3670*/  @P2 BRA `(.L_x_14608) ;  /* 0x0000003000002947 */ /* 0x000fea0003800000 */
[----:B------:R-:W-:Y:S05]  /*3680*/  @!P1 BRA `(.L_x_14609) ;  /* 0x0000005000009947 */ /* 0x000fea0003800000 */
[----:B-----5:R-:W-:Y:S01]  /*3690*/  FADD.FTZ R115, R59, R115 ;  /* 0x000000733b737221 */ /* 0x020fe20000010000 */
[----:B------:R-:W-:Y:S05]  /*36a0*/  BRA `(.L_x_14609) ;  /* 0x0000003000007947 */ /* 0x000fea0003800000 */
.L_x_14608:
[----:B0----5:R-:W-:-:S05]  /*36b0*/  PRMT R116, RZ, 0x7610, R51 ;  /* 0x00007610ff747816 */ /* 0x021fca0000000033 */
[----:B------:R-:W-:-:S04]  /*36c0*/  FADD.FTZ R115, R116, R115 ;  /* 0x0000007374737221 */ /* 0x000fc80000010000 */
[----:B------:R-:W-:Y:S02]  /*36d0*/  @P1 FADD.FTZ R115, R59, R115 ;  /* 0x000000733b731221 */ /* 0x000fe40000010000 */
.L_x_14609:
[----:B0-----:R-:W-:-:S04]  /*36e0*/  LEA R116, P1, R118, c[0x0][0x188], 0x5 ;  /* 0x0000620076747a11 */ /* 0x001fc800078228ff */
[----:B------:R-:W-:-:S05]  /*36f0*/  LEA.HI.X R117, R118, c[0x0][0x18c], RZ, 0x5, P1 ;  /* 0x0000630076757a11 */ /* 0x000fca00008f2cff */
[----:B------:R0:W-:Y:S04]  /*3700*/  STG.E.128 [R116.64], R108 ;  /* 0x0000006c74007986 */ /* 0x0001e8000c101d04 */
[----:B------:R0:W-:Y:S02]  /*3710*/  STG.E.128 [R116.64+0x10], R112 ;  /* 0x0000107074007986 */ /* 0x0001e4000c101d04 */
.L_x_14593:
[----:B------:R-:W-:Y:S05]  /*3720*/  BSYNC B0 ;  /* 0x0000000000007941 */ /* 0x000fea0003800000 */
.L_x_14592:
[----:B0-----:R-:W-:Y:S01]  /*3730*/  FADD.FTZ R116, RZ, R60 ;  /* 0x0000003cff747221 */ /* 0x001fe20000010000 */
[----:B------:R-:W-:Y:S02]  /*3740*/  LOP3.LUT P1, RZ, R185, 0xff, RZ, 0xc0, !PT ;  /* 0x000000ffb9ff7812 */ /* 0x000fe4000782c0ff */
[----:B------:R-:W-:Y:S01]  /*3750*/  SHF.R.U32.HI R162, RZ, 0x5, R0 ;  /* 0x00000005ffa27819 */ /* 0x000fe20000011600 */
[----:B------:R-:W-:Y:S01]  /*3760*/  FADD.FTZ R117, R61, R116 ;  /* 0x000000743d757221 */ /* 0x000fe20000010000 */
[----:B------:R-:W-:Y:S02]  /*3770*/  ISETP.GT.U32.AND P2, PT, R2, 0x17f, PT ;  /* 0x0000017f0200780c */ /* 0x000fe40003f44070 */
[----:B------:R-:W-:Y:S01]  /*3780*/  LOP3.LUT R162, R162, 0x7fffffc, RZ, 0xc0, !PT ;  /* 0x07fffffca2a27812 */ /* 0x000fe200078ec0ff */
[----:B------:R-:W-:Y:S01]  /*3790*/  FADD.FTZ R116, R62, R117 ;  /* 0x000000753e747221 */ /* 0x000fe20000010000 */
[----:B------:R-:W-:-:S02]  /*37a0*/  ISETP.GT.U32.AND P3, PT, R2, 0x1ff, PT ;  /* 0x000001ff0200780c */ /* 0x000fc40003f64070 */
[C---:B------:R-:W-:Y:S01]  /*37b0*/  ISETP.GT.U32.AND P4, PT, R2.reuse, 0x27f, PT ;  /* 0x0000027f0200780c */ /* 0x040fe20003f84070 */
[----:B------:R-:W-:Y:S01]  /*37c0*/  FADD.FTZ R117, R63, R116 ;  /* 0x000000743f757221 */ /* 0x000fe20000010000 */
[----:B------:R-:W-:Y:S02]  /*37d0*/  ISETP.GT.U32.AND P5, PT, R2, 0x2ff, PT ;  /* 0x000002ff0200780c */ /* 0x000fe40003fa4070 */
[----:B------:R-:W-:Y:S01]  /*37e0*/  @!P1 IADD3 R162, R162, 0x4, RZ ;  /* 0x00000004a2a29810 */ /* 0x000fe20007ffe0ff */
[----:B------:R-:W-:Y:S01]  /*37f0*/  FADD.FTZ R116, R64, R117 ;  /* 0x0000007540747221 */ /* 0x000fe20000010000 */
[C---:B------:R-:W-:Y:S02]  /*3800*/  ISETP.GT.U32.AND P1, PT, R2.reuse, 0xff, PT ;  /* 0x000000ff0200780c */ /* 0x040fe40003f24070 */
        /* <DEDUP_REMOVED lines=55> */
.L_x_14628:
        /* <DEDUP_REMOVED lines=133> */
.L_x_14629:
[----:B------:R-:W-:Y:S01]  /*43d0*/  LOP3.LUT P1, RZ, R0, 0x1f, RZ, 0xc0, !PT ;  /* 0x0000001f00ff7812 */ /* 0x000fe2000782c0ff */
        /* <DEDUP_REMOVED lines=18> */
[----:B0-----:R-:W-:Y:S02]  /*4500*/  IADD3 R194, R163, R118, RZ ;  /* 0x00000076a3c27210 */ /* 0x001fe40007ffe0ff */
[----:B------:R-:W-:Y:S03]  /*4510*/  I2F R163, R163 ;  /* 0x000000a300a37306 */ /* 0x000fe60000201400 */
[----:B------:R-:W0:Y:S05]  /*4520*/  SHFL.DOWN PT, R203, R194, 0x1, 0x1f ;  /* 0x08201f00c2cb7f89 */ /* 0x000e2a00000e0000 */
[----:B------:R-:W2:Y:S08]  /*4530*/  I2F R196, R194 ;  /* 0x000000c200c47306 */ /* 0x000eb00000201400 */
[----:B--2---:R-:W-:Y:S01]  /*4540*/  MUFU.RCP R197, R196 ;  /* 0x000000c400c57308 */ /* 0x004fe20000001000 */
[----:B-1----:R-:W1:Y:S01]  /*4550*/  SHFL.DOWN PT, R195, R116, 0x2, 0x1f ;  /* 0x08401f0074c37f89 */ /* 0x002e6200000e0000 */
[----:B0-----:R-:W-:-:S06]  /*4560*/  IADD3 R198, R194, R203, RZ ;  /* 0x000000cbc2c67210 */ /* 0x001fcc0007ffe0ff */
        /* <DEDUP_REMOVED lines=24> */
[----:B------:R-:W-:Y:S01]  /*46f0*/  @!P1 MOV R119, 0x4 ;  /* 0x0000000400779802 */ /* 0x000fe20000000f00 */
[----:B0-----:R-:W-:Y:S01]  /*4700*/  FADD.FTZ R118, R118, R117 ;  /* 0x0000007576767221 */ /* 0x001fe20000010000 */
[----:B------:R-:W-:-:S03]  /*4710*/  MOV R117, c[0x0][0x1e0] ;  /* 0x0000780000757a02 */ /* 0x000fc60000000f00 */
        /* <DEDUP_REMOVED lines=14> */
[--C-:B0-----:R-:W-:Y:S01]  /*4800*/  FADD.FTZ R116, R60, -R194.reuse ;  /* 0x800000c23c747221 */ /* 0x101fe20000010000 */
        /* <DEDUP_REMOVED lines=27> */
[C---:B------:R-:W-:Y:S01]  /*49c0*/  IMAD.WIDE.U32 R162, R192.reuse, R199, c[0x0][0x208] ;  /* 0x00008200c0a27625 */ /* 0x040fe200078e00c7 */
[----:B------:R-:W-:-:S02]  /*49d0*/  IADD3 R192, R192, 0x80, RZ ;  /* 0x00000080c0c07810 */ /* 0x000fc40007ffe0ff */
[----:B------:R-:W-:-:S05]  /*49e0*/  F2FP.BF16.PACK_AB R119, R197, R202 ;  /* 0x000000cac577723e */ /* 0x000fca00000010ff */
[----:B------:R0:W-:Y:S02]  /*49f0*/  STG.E.128 [R162.64], R116 ;  /* 0x00000074a2007986 */ /* 0x0001e4000c101d04 */
.L_x_14613:
[----:B------:R-:W-:Y:S05]  /*4a00*/  BSYNC B0 ;  /* 0x0000000000007941 */ /* 0x000fea0003800000 */
.L_x_14612:
[----:B------:R-:W-:Y:S01]  /*4a10*/  ISETP.GE.U32.AND P1, PT, R2, 0x100, PT ;  /* 0x000001000200780c */ /* 0x000fe20003f26070 */
[----:B------:R-:W-:-:S12]  /*4a20*/  BSSY B0, `(.L_x_14614) ;  /* 0x0000022000007945 */ /* 0x000fd80003800000 */
[----:B------:R-:W-:Y:S05]  /*4a30*/  @!P1 BRA `(.L_x_14615) ;  /* 0x0000020000009947 */ /* 0x000fea0003800000 */
[--C-:B0-----:R-:W-:Y:S01]  /*4a40*/  FADD.FTZ R116, R68, -R194.reuse ;  /* 0x800000c244747221 */ /* 0x101fe20000010000 */
        /* <DEDUP_REMOVED lines=31> */
.L_x_14615:
[----:B------:R-:W-:Y:S05]  /*4c40*/  BSYNC B0 ;  /* 0x0000000000007941 */ /* 0x000fea0003800000 */
.L_x_14614:
[----:B------:R-:W-:Y:S01]  /*4c50*/  ISETP.GE.U32.AND P1, PT, R2, 0x180, PT ;  /* 0x000001800200780c */ /* 0x000fe20003f26070 */
[----:B------:R-:W-:-:S12]  /*4c60*/  BSSY B0, `(.L_x_14616) ;  /* 0x0000022000007945 */ /* 0x000fd80003800000 */
        /* <DEDUP_REMOVED lines=33> */
.L_x_14617:
[----:B------:R-:W-:Y:S05]  /*4e80*/  BSYNC B0 ;  /* 0x0000000000007941 */ /* 0x000fea0003800000 */
.L_x_14616:
        /* <DEDUP_REMOVED lines=35> */
.L_x_14619:
[----:B------:R-:W-:Y:S05]  /*50c0*/  BSYNC B0 ;  /* 0x0000000000007941 */ /* 0x000fea0003800000 */
.L_x_14618:
        /* <DEDUP_REMOVED lines=35> */
.L_x_14621:
[----:B------:R-:W-:Y:S05]  /*5300*/  BSYNC B0 ;  /* 0x0000000000007941 */ /* 0x000fea0003800000 */
.L_x_14620:
        /* <DEDUP_REMOVED lines=35> */
.L_x_14623:
[----:B------:R-:W-:Y:S05]  /*5540*/  BSYNC B0 ;  /* 0x0000000000007941 */ /* 0x000fea0003800000 */
.L_x_14622:
        /* <DEDUP_REMOVED lines=30> */
[----:B------:R-:W-:Y:S01]  /*5730*/  IMAD.WIDE.U32 R162, R192, R197, c[0x0][0x208] ;  /* 0x00008200c0a27625 */ /* 0x000fe200078e00c5 */
[----:B------:R-:W-:-:S02]  /*5740*/  F2FP.BF16.PACK_AB R118, R195, R198 ;  /* 0x000000c6c376723e */ /* 0x000fc400000010ff */
[----:B------:R-:W-:-:S05]  /*5750*/  F2FP.BF16.PACK_AB R117, R196, R117 ;  /* 0x00000075c475723e */ /* 0x000fca00000010ff */
[----:B------:R0:W-:Y:S02]  /*5760*/  STG.E.128 [R162.64], R116 ;  /* 0x00000074a2007986 */ /* 0x0001e4000c101d04 */
.L_x_14625:
[----:B------:R-:W-:Y:S05]  /*5770*/  BSYNC B0 ;  /* 0x0000000000007941 */ /* 0x000fea0003800000 */
.L_x_14624:
[----:B------:R-:W-:Y:S02]  /*5780*/  LOP3.LUT P1, RZ, R185, 0xff, RZ, 0xc0, !PT ;  /* 0x000000ffb9ff7812 */ /* 0x000fe4000782c0ff */
[----:B------:R-:W-:Y:S02]  /*5790*/  IADD3 R186, R186, c[0x0][0x160], RZ ;  /* 0x00005800baba7a10 */ /* 0x000fe40007ffe0ff */
[----:B------:R-:W-:Y:S02]  /*57a0*/  SEL R185, RZ, 0x1, P1 ;  /* 0x00000001ffb97807 */ /* 0x000fe40000800000 */
[----:B------:R-:W-:-:S13]  /*57b0*/  ISETP.GE.AND P1, PT, R186, c[0x0][0x164], PT ;  /* 0x00005900ba007a0c */ /* 0x000fda0003f26270 */
[----:B0----5:R-:W-:Y:S01]  /*57c0*/  @P1 CALL.REL.NOINC `(.L_x_14626) ;  /* 0x0000001000001944 */ /* 0x021fe20003c00000 */
[----:B------:R-:W-:Y:S05]  /*57d0*/  BRA `(.L_x_14627) ;  /* 0xffffb82000007947 */ /* 0x000fea000383ffff */
.L_x_14626:
[----:B------:R-:W-:Y:S05]  /*57e0*/  EXIT ;  /* 0x000000000000794d */ /* 0x000fea0003800000 */
.L_x_14610:
[----:B------:R-:W-:Y:S01]  /*57f0*/  HFMA2.MMA R194, -RZ, RZ, 0, 1.847743988037109375e-06 ;  /* 0x0000001fffc27435 */ /* 0x000fe200000001ff */
[----:B------:R-:W-:Y:S02]  /*5800*/  MOV R196, 0x1 ;  /* 0x0000000100c47802 */ /* 0x000fe40000000f00 */
[----:B------:R-:W-:Y:S02]  /*5810*/  MOV R195, 0xffffffff ;  /* 0xffffffff00c37802 */ /* 0x000fe40000000f00 */
[----:B------:R-:W-:Y:S02]  /*5820*/  MOV R118, 0x5840 ;  /* 0x0000584000767802 */ /* 0x000fe40000000f00 */
[----:B-----5:R-:W-:Y:S05]  /*5830*/  CALL.REL.NOINC `($__internal_26_$__cuda_sm70_shflsync_bfly_p) ;  /* 0x00000ab000007944 */ /* 0x020fea0003c00000 */
[----:B-1----:R-:W-:Y:S01]  /*5840*/  MOV R116, R196 ;  /* 0x000000c400747202 */ /* 0x002fe20000000f00 */
[----:B0-----:R-:W-:Y:S05]  /*5850*/  BRA `(.L_x_14628) ;  /* 0xffffe32000007947 */ /* 0x001fea000383ffff */
.L_x_14611:
[----:B------:R-:W-:Y:S01]  /*5860*/  HFMA2.MMA R196, -RZ, RZ, 0, 1.1920928955078125e-07 ;  /* 0x00000002ffc47435 */ /* 0x000fe200000001ff */
[----:B------:R-:W-:Y:S02]  /*5870*/  MOV R194, 0x1f ;  /* 0x0000001f00c27802 */ /* 0x000fe40000000f00 */
[----:B------:R-:W-:Y:S02]  /*5880*/  MOV R195, 0xffffffff ;  /* 0xffffffff00c37802 */ /* 0x000fe40000000f00 */
[----:B------:R-:W-:-:S02]  /*5890*/  MOV R118, 0x58b0 ;  /* 0x000058b000767802 */ /* 0x000fc40000000f00 */
[----:B-----5:R-:W-:Y:S05]  /*58a0*/  CALL.REL.NOINC `($__internal_26_$__cuda_sm70_shflsync_bfly_p) ;  /* 0x00000a4000007944 */ /* 0x020fea0003c00000 */
[----:B01----:R-:W-:Y:S01]  /*58b0*/  FADD.FTZ R117, R117, R196 ;  /* 0x000000c475757221 */ /* 0x003fe20000010000 */
[----:B------:R-:W-:Y:S01]  /*58c0*/  HFMA2.MMA R196, -RZ, RZ, 0, 2.384185791015625e-07 ;  /* 0x00000004ffc47435 */ /* 0x000fe200000001ff */
[----:B------:R-:W-:-:S02]  /*58d0*/  MOV R194, 0x1f ;  /* 0x0000001f00c27802 */ /* 0x000fc40000000f00 */
[----:B------:R-:W-:Y:S02]  /*58e0*/  MOV R195, 0xffffffff ;  /* 0xffffffff00c37802 */ /* 0x000fe40000000f00 */
[----:B------:R-:W-:Y:S02]  /*58f0*/  MOV R118, 0x5910 ;  /* 0x0000591000767802 */ /* 0x000fe40000000f00 */
[----:B------:R-:W-:Y:S05]  /*5900*/  CALL.REL.NOINC `($__internal_26_$__cuda_sm70_shflsync_bfly_p) ;  /* 0x000009e000007944 */ /* 0x000fea0003c00000 */
[----:B01----:R-:W-:Y:S01]  /*5910*/  FADD.FTZ R117, R117, R196 ;  /* 0x000000c475757221 */ /* 0x003fe20000010000 */
[----:B------:R-:W-:Y:S01]  /*5920*/  HFMA2.MMA R196, -RZ, RZ, 0, 4.76837158203125e-07 ;  /* 0x00000008ffc47435 */ /* 0x000fe200000001ff */
[----:B------:R-:W-:Y:S02]  /*5930*/  MOV R194, 0x1f ;  /* 0x0000001f00c27802 */ /* 0x000fe40000000f00 */
[----:B------:R-:W-:Y:S02]  /*5940*/  MOV R195, 0xffffffff ;  /* 0xffffffff00c37802 */ /* 0x000fe40000000f00 */
[----:B------:R-:W-:Y:S02]  /*5950*/  MOV R118, 0x5970 ;  /* 0x0000597000767802 */ /* 0x000fe40000000f00 */
[----:B------:R-:W-:Y:S05]  /*5960*/  CALL.REL.NOINC `($__internal_26_$__cuda_sm70_shflsync_bfly_p) ;  /* 0x0000098000007944 */ /* 0x000fea0003c00000 */
[----:B01----:R-:W-:Y:S01]  /*5970*/  FADD.FTZ R117, R117, R196 ;  /* 0x000000c475757221 */ /* 0x003fe20000010000 */
[----:B------:R-:W-:Y:S01]  /*5980*/  HFMA2.MMA R196, -RZ, RZ, 0, 9.5367431640625e-07 ;  /* 0x00000010ffc47435 */ /* 0x000fe200000001ff */
[----:B------:R-:W-:-:S02]  /*5990*/  MOV R194, 0x1f ;  /* 0x0000001f00c27802 */ /* 0x000fc40000000f00 */
[----:B------:R-:W-:Y:S02]  /*59a0*/  MOV R195, 0xffffffff ;  /* 0xffffffff00c37802 */ /* 0x000fe40000000f00 */
[----:B------:R-:W-:Y:S02]  /*59b0*/  MOV R118, 0x59d0 ;  /* 0x000059d000767802 */ /* 0x000fe40000000f00 */
[----:B------:R-:W-:Y:S05]  /*59c0*/  CALL.REL.NOINC `($__internal_26_$__cuda_sm70_shflsync_bfly_p) ;  /* 0x0000092000007944 */ /* 0x000fea0003c00000 */
[----:B-1----:R-:W-:Y:S01]  /*59d0*/  FADD.FTZ R116, R117, R196 ;  /* 0x000000c475747221 */ /* 0x002fe20000010000 */
[----:B------:R-:W-:Y:S01]  /*59e0*/  HFMA2.MMA R196, -RZ, RZ, 0, 5.9604644775390625e-08 ;  /* 0x00000001ffc47435 */ /* 0x000fe200000001ff */
[----:B0-----:R-:W-:Y:S02]  /*59f0*/  MOV R195, 0xffffffff ;  /* 0xffffffff00c37802 */ /* 0x001fe40000000f00 */
        /* <DEDUP_REMOVED lines=116> */
[----:B------:R-:W-:Y:S05]  /*6140*/  CALL.REL.NOINC `($__internal_26_$__cuda_sm70_shflsync_bfly_p) ;  /* 0x000001a000007944 */ /* 0x000fea0003c00000 */
[----:B01----:R-:W-:Y:S01]  /*6150*/  FADD.FTZ R117, R117, R196 ;  /* 0x000000c475757221 */ /* 0x003fe20000010000 */
[----:B------:R-:W-:Y:S01]  /*6160*/  HFMA2.MMA R196, -RZ, RZ, 0, 1.1920928955078125e-07 ;  /* 0x00000002ffc47435 */ /* 0x000fe200000001ff */
[----:B------:R-:W-:Y:S02]  /*6170*/  MOV R194, 0x1f ;  /* 0x0000001f00c27802 */ /* 0x000fe40000000f00 */
[----:B------:R-:W-:Y:S02]  /*6180*/  MOV R195, 0xffffffff ;  /* 0xffffffff00c37802 */ /* 0x000fe40000000f00 */
[----:B------:R-:W-:Y:S02]  /*6190*/  MOV R118, 0x61b0 ;  /* 0x000061b000767802 */ /* 0x000fe40000000f00 */
[----:B------:R-:W-:Y:S05]  /*61a0*/  CALL.REL.NOINC `($__internal_26_$__cuda_sm70_shflsync_bfly_p) ;  /* 0x0000014000007944 */ /* 0x000fea0003c00000 */
[----:B01----:R-:W-:Y:S01]  /*61b0*/  FADD.FTZ R117, R117, R196 ;  /* 0x000000c475757221 */ /* 0x003fe20000010000 */
[----:B------:R-:W-:Y:S01]  /*61c0*/  HFMA2.MMA R196, -RZ, RZ, 0, 2.384185791015625e-07 ;  /* 0x00000004ffc47435 */ /* 0x000fe200000001ff */
[----:B------:R-:W-:Y:S02]  /*61d0*/  MOV R194, 0x1f ;  /* 0x0000001f00c27802 */ /* 0x000fe40000000f00 */
[----:B------:R-:W-:-:S02]  /*61e0*/  MOV R195, 0xffffffff ;  /* 0xffffffff00c37802 */ /* 0x000fc40000000f00 */
        /* <DEDUP_REMOVED lines=8> */
[----:B-1----:R-:W-:Y:S01]  /*6270*/  FADD.FTZ R163, R117, R196 ;  /* 0x000000c475a37221 */ /* 0x002fe20000010000 */
[----:B------:R-:W-:Y:S01]  /*6280*/  HFMA2.MMA R196, -RZ, RZ, 0, 9.5367431640625e-07 ;  /* 0x00000010ffc47435 */ /* 0x000fe200000001ff */
[----:B0-----:R-:W-:Y:S02]  /*6290*/  MOV R194, 0x1f ;  /* 0x0000001f00c27802 */ /* 0x001fe40000000f00 */
[----:B------:R-:W-:-:S02]  /*62a0*/  MOV R195, 0xffffffff ;  /* 0xffffffff00c37802 */ /* 0x000fc40000000f00 */
[----:B------:R-:W-:Y:S02]  /*62b0*/  MOV R117, R163 ;  /* 0x000000a300757202 */ /* 0x000fe40000000f00 */
[----:B------:R-:W-:Y:S02]  /*62c0*/  MOV R118, 0x62e0 ;  /* 0x000062e000767802 */ /* 0x000fe40000000f00 */
[----:B------:R-:W-:Y:S05]  /*62d0*/  CALL.REL.NOINC `($__internal_26_$__cuda_sm70_shflsync_bfly_p) ;  /* 0x0000001000007944 */ /* 0x000fea0003c00000 */
[----:B01----:R-:W-:Y:S05]  /*62e0*/  BRA `(.L_x_14629) ;  /* 0xffffe0e000007947 */ /* 0x003fea000383ffff */
        .weak           $__internal_26_$__cuda_sm70_shflsync_bfly_p
        .type           $__internal_26_$__cuda_sm70_shflsync_bfly_p,@function
        .size           $__internal_26_$__cuda_sm70_shflsync_bfly_p,(.L_x_41054 - $__internal_26_$__cuda_sm70_shflsync_bfly_p)
$__internal_26_$__cuda_sm70_shflsync_bfly_p:
[----:B------:R-:W-:Y:S01]  /*62f0*/  HFMA2.MMA R119, -RZ, RZ, 0, 0 ;  /* 0x00000000ff777435 */ /* 0x000fe200000001ff */
[----:B------:R-:W-:Y:S04]  /*6300*/  WARPSYNC R195 ;  /* 0x000000c300007348 */ /* 0x000fe80003800000 */
[----:B------:R0:W1:Y:S01]  /*6310*/  SHFL.BFLY PT, R196, R117, R196, R194 ;  /* 0x0c0000c475c47389 */ /* 0x00006200000e00c2 */
[----:B------:R-:W-:Y:S05]  /*6320*/  RET.REL.NODEC R118 `(_ZN10layer_norm31ln_parallel_residual_fwd_kernelINS_13Kernel_traitsI13__nv_bfloat16S2_fS2_fjLj7168ELj1ELj1ELj4ELj16ENS_18Kernel_traits_baseILj7168ES2_S2_fS2_fjLj128EEEEELb0ELb1ELb0EEEvNS_9FwdParamsE) ;  /* 0xffff9cd076007950 */ /* 0x000fea0003c3ffff */
.L_x_14630:
        /* <DEDUP_REMOVED lines=13> */
.L_x_41054:


//--------------------- .text._ZN10layer_norm31ln_parallel_residual_fwd_kernelINS_13Kernel_traitsI13__nv_bfloat16S2_fS2_fjLj7168ELj1ELj1ELj4ELj16ENS_18Kernel_traits_baseILj7168ES2_S2_fS2_fjLj128EEEEELb0ELb1ELb1EEEvNS_9FwdParamsE --------------------------
	.section	.text._ZN10layer_norm31ln_parallel_residual_fwd_kernelINS_13Kernel_traitsI13__nv_bfloat16S2_fS2_fjLj7168ELj1ELj1ELj4ELj16ENS_18Kernel_traits_baseILj7168ES2_S2_fS2_fjLj128EEEEELb0ELb1ELb1EEEvNS_9FwdParamsE,"ax",@progbits
	.sectioninfo	@"SHI_REGISTERS=202"
	.align	128
        .global         _ZN10layer_norm31ln_parallel_residual_fwd_kernelINS_13Kernel_traitsI13__nv_bfloat16S2_fS2_fjLj7168ELj1ELj1ELj4ELj16ENS_18Kernel_traits_baseILj7168ES2_S2_fS2_fjLj128EEEEELb0ELb1ELb1EEEvNS_9FwdParamsE
        .type           _ZN10layer_norm31ln_parallel_residual_fwd_kernelINS_13Kernel_traitsI13__nv_bfloat16S2_fS2_fjLj7168ELj1ELj1ELj4ELj16ENS_18Kernel_traits_baseILj7168ES2_S2_fS2_fjLj128EEEEELb0ELb1ELb1EEEvNS_9FwdParamsE,@function
        .size           _ZN10layer_norm31ln_parallel_residual_fwd_kernelINS_13Kernel_traitsI13__nv_bfloat16S2_fS2_fjLj7168ELj1ELj1ELj4ELj16ENS_18Kernel_traits_baseILj7168ES2_S2_fS2_fjLj128EEEEELb0ELb1ELb1EEEvNS_9FwdParamsE,(.L_x_41055 - _ZN10layer_norm31ln_parallel_residual_fwd_kernelINS_13Kernel_traitsI13__nv_bfloat16S2_fS2_fjLj7168ELj1ELj1ELj4ELj16ENS_18Kernel_traits_baseILj7168ES2_S2_fS2_fjLj128EEEEELb0ELb1ELb1EEEvNS_9FwdParamsE)
        .other          _ZN10layer_norm31ln_parallel_residual_fwd_kernelINS_13Kernel_traitsI13__nv_bfloat16S2_fS2_fjLj7168ELj1ELj1ELj4ELj16ENS_18Kernel_traits_baseILj7168ES2_S2_fS2_fjLj128EEEEELb0ELb1ELb1EEEvNS_9FwdParamsE,@"STO_CUDA_ENTRY STV_DEFAULT"
_ZN10layer_norm31ln_parallel_residual_fwd_kernelINS_13Kernel_traitsI13__nv_bfloat16S2_fS2_fjLj7168ELj1ELj1ELj4ELj16ENS_18Kernel_traits_baseILj7168ES2_S2_fS2_fjLj128EEEEELb0ELb1ELb1EEEvNS_9FwdParamsE:
.text._ZN10layer_norm31ln_parallel_residual_fwd_kernelINS_13Kernel_traitsI13__nv_bfloat16S2_fS2_fjLj7168ELj1ELj1ELj4ELj16ENS_18Kernel_traits_baseILj7168ES2_S2_fS2_fjLj128EEEEELb0ELb1ELb1EEEvNS_9FwdParamsE:
        /* <DEDUP_REMOVED lines=17> */
[----:B------:R-:W-:-:S02]  /*0110*/  SHF.R.U32.HI R157, RZ, 0x7, R0 ;  /* 0x00000007ff9d7819 */ /* 0x000fc40000011600 */
[----:B------:R-:W-:-:S04]  /*0120*/  IADD3 R2, P2, R2, c[0x0][0x1b0], RZ ;  /* 0x00006c0002027a10 */ /* 0x000fc80007f5e0ff */
[----:B------:R-:W-:Y:S02]  /*0130*/  IADD3.X R3, RZ, c[0x0][0x1b4], RZ, P2, !PT ;  /* 0x00006d00ff037a10 */ /* 0x000fe400017fe4ff */
[----:B-1----:R-:W-:-:S04]  /*0140*/  IADD3 R156, R157, UR6, RZ ;  /* 0x000000069d9c7c10 */ /* 0x002fc8000fffe0ff */
[----:B------:R-:W-:-:S13]  /*0150*/  ISETP.GE.AND P1, PT, R156, c[0x0][0x164], PT ;  /* 0x000059009c007a0c */ /* 0x000fda0003f26270 */
[----:B------:R-:W-:Y:S05]  /*0160*/  @P1 EXIT ;  /* 0x000000000000194d */ /* 0x000fea0003800000 */
[----:B0-----:R-:W2:Y:S04]  /*0170*/  LDG.E.128 R24, [R2.64+0x3000] ;  /* 0x0030000402187981 */ /* 0x001ea8000c1e1d00 */
[----:B------:R-:W3:Y:S04]  /*0180*/  LDG.E.128 R120, [R2.64+0x2000] ;  /* 0x0020000402787981 */ /* 0x000ee8000c1e1d00 */
[----:B------:R-:W4:Y:S04]  /*0190*/  LDG.E.128 R20, [R2.64+0x2800] ;  /* 0x0028000402147981 */ /* 0x000f28000c1e1d00 */
[----:B------:R0:W5:Y:S04]  /*01a0*/  LDG.E.128 R16, [R2.64] ;  /* 0x0000000402107981 */ /* 0x000168000c1e1d00 */
[----:B------:R0:W5:Y:S04]  /*01b0*/  LDG.E.128 R12, [R2.64+0x800] ;  /* 0x00080004020c7981 */ /* 0x000168000c1e1d00 */
[----:B------:R0:W5:Y:S04]  /*01c0*/  LDG.E.128 R8, [R2.64+0x1000] ;  /* 0x0010000402087981 */ /* 0x000168000c1e1d00 */
[----:B------:R0:W5:Y:S02]  /*01d0*/  LDG.E.128 R4, [R2.64+0x1800] ;  /* 0x0018000402047981 */ /* 0x000164000c1e1d00 */
        /* <DEDUP_REMOVED lines=14> */
[----:B------:R-:W-:Y:S01]  /*02c0*/  SHF.R.U32.HI R165, RZ, 0x5, R0 ;  /* 0x00000005ffa57819 */ /* 0x000fe20000011600 */
[----:B------:R-:W-:Y:S01]  /*02d0*/  HFMA2.MMA R166, -RZ, RZ, 0, 5.9604644775390625e-08 ;  /* 0x00000001ffa67435 */ /* 0x000fe200000001ff */
        /* <DEDUP_REMOVED lines=56> */
[----:B------:R-:W-:Y:S02]  /*0660*/  LEA R157, R157, 0x4, 0x2 ;  /* 0x000000049d9d7811 */ /* 0x000fe400078e10ff */
[----:B------:R-:W-:Y:S02]  /*0670*/  LOP3.LUT R158, R0, 0x1f, RZ, 0xc0, !PT ;  /* 0x0000001f009e7812 */ /* 0x000fe400078ec0ff */
[----:B------:R-:W-:Y:S01]  /*0680*/  LOP3.LUT R165, R165, 0x3, RZ, 0xc0, !PT ;  /* 0x00000003a5a57812 */ /* 0x000fe200078ec0ff */
[----:B------:R-:W-:Y:S01]  /*0690*/  ULDC.U8 UR6, c[0x0][0x1f0] ;  /* 0x00007c0000067ab9 */ /* 0x000fe20000000000 */
[--C-:B--2---:R-:W-:Y:S02]  /*06a0*/  PRMT R169, RZ, 0x5410, R24.reuse ;  /* 0x00005410ffa97816 */ /* 0x104fe40000000018 */
[----:B------:R-:W-:-:S02]  /*06b0*/  PRMT R171, RZ, 0x7610, R24 ;  /* 0x00007610ffab7816 */ /* 0x000fc40000000018 */
[--C-:B---3--:R-:W-:Y:S02]  /*06c0*/  PRMT R159, RZ, 0x5410, R121.reuse ;  /* 0x00005410ff9f7816 */ /* 0x108fe40000000079 */
[----:B------:R-:W-:Y:S02]  /*06d0*/  PRMT R160, RZ, 0x7610, R121 ;  /* 0x00007610ffa07816 */ /* 0x000fe40000000079 */
[--C-:B------:R-:W-:Y:S02]  /*06e0*/  PRMT R24, RZ, 0x5410, R25.reuse ;  /* 0x00005410ff187816 */ /* 0x100fe40000000019 */
[----:B------:R-:W-:Y:S02]  /*06f0*/  PRMT R168, RZ, 0x7610, R25 ;  /* 0x00007610ffa87816 */ /* 0x000fe40000000019 */
[----:B------:R-:W-:Y:S02]  /*0700*/  PRMT R121, RZ, 0x5410, R122 ;  /* 0x00005410ff797816 */ /* 0x000fe4000000007a */
[----:B----4-:R-:W-:-:S02]  /*0710*/  PRMT R167, RZ, 0x5410, R22 ;  /* 0x00005410ffa77816 */ /* 0x010fc40000000016 */
[----:B------:R-:W-:Y:S02]  /*0720*/  PRMT R25, RZ, 0x5410, R26 ;  /* 0x00005410ff197816 */ /* 0x000fe4000000001a */
[----:B------:R-:W-:Y:S02]  /*0730*/  PRMT R122, RZ, 0x7610, R122 ;  /* 0x00007610ff7a7816 */ /* 0x000fe4000000007a */
[--C-:B------:R-:W-:Y:S02]  /*0740*/  PRMT R161, RZ, 0x5410, R20.reuse ;  /* 0x00005410ffa17816 */ /* 0x100fe40000000014 */
[----:B------:R-:W-:Y:S02]  /*0750*/  PRMT R162, RZ, 0x7610, R20 ;  /* 0x00007610ffa27816 */ /* 0x000fe40000000014 */
[--C-:B------:R-:W-:Y:S02]  /*0760*/  PRMT R163, RZ, 0x5410, R21.reuse ;  /* 0x00005410ffa37816 */ /* 0x100fe40000000015 */
[----:B------:R-:W-:-:S02]  /*0770*/  PRMT R164, RZ, 0x7610, R21 ;  /* 0x00007610ffa47816 */ /* 0x000fc40000000015 */
[----:B------:R-:W-:Y:S02]  /*0780*/  PRMT R22, RZ, 0x7610, R22 ;  /* 0x00007610ff167816 */ /* 0x000fe40000000016 */
[----:B0-----:R-:W-:Y:S02]  /*0790*/  PRMT R26, RZ, 0x7610, R26 ;  /* 0x00007610ff1a7816 */ /* 0x001fe4000000001a */
.L_x_14746:
[----:B------:R-:W0:Y:S01]  /*07a0*/  S2R R178, SR_TID.X ;  /* 0x0000000000b27919 */ /* 0x000e220000002100 */
[----:B------:R-:W-:Y:S01]  /*07b0*/  IMAD R2, R156, c[0x0][0x168], RZ ;  /* 0x00005a009c027a24 */ /* 0x000fe200078e02ff */
[----:B------:R-:W-:Y:S02]  /*07c0*/  ISETP.NE.U32.AND P0, PT, RZ, c[0x0][0x178], PT ;  /* 0x00005e00ff007a0c */ /* 0x000fe40003f05070 */
[----:B------:R-:W-:Y:S02]  /*07d0*/  ISETP.NE.U32.AND P1, PT, RZ, c[0x0][0x180], PT ;  /* 0x00006000ff007a0c */ /* 0x000fe40003f25070 */
[----:B------:R-:W-:Y:S02]  /*07e0*/  SHF.R.S32.HI R3, RZ, 0x1f, R2 ;  /* 0x0000001fff037819 */ /* 0x000fe40000011402 */
[----:B------:R-:W-:-:S02]  /*07f0*/  ISETP.NE.AND.EX P0, PT, RZ, c[0x0][0x17c], PT, P0 ;  /* 0x00005f00ff007a0c */ /* 0x000fc40003f05300 */
[----:B------:R-:W-:Y:S02]  /*0800*/  ISETP.NE.AND.EX P1, PT, RZ, c[0x0][0x184], PT, P1 ;  /* 0x00006100ff007a0c */ /* 0x000fe40003f25310 */
[----:B------:R-:W-:Y:S02]  /*0810*/  LEA.HI R3, R3, R2, RZ, 0x3 ;  /* 0x0000000203037211 */ /* 0x000fe400078f18ff */
[----:B------:R-:W-:Y:S02]  /*0820*/  MOV R93, 0x10 ;  /* 0x00000010005d7802 */ /* 0x000fe40000000f00 */
        /* <DEDUP_REMOVED lines=18> */
.L_x_14631:
[----:B0----5:R-:W-:-:S05]  /*0950*/  PRMT R3, RZ, 0x5410, R28 ;  /* 0x00005410ff037816 */ /* 0x021fca000000001c */
[----:B------:R-:W-:-:S04]  /*0960*/  FADD.FTZ R40, R40, R3 ;  /* 0x0000000328287221 */ /* 0x000fc80000010000 */
[----:B------:R-:W-:Y:S02]  /*0970*/  @P1 FADD.FTZ R40, R32, R40 ;  /* 0x0000002820281221 */ /* 0x000fe40000010000 */
.L_x_14632:
[----:B------:R-:W-:Y:S01]  /*0980*/  PRMT R41, RZ, 0x7610, R44 ;  /* 0x00007610ff297816 */ /* 0x000fe2000000002c */
[----:B------:R-:W-:Y:S05]  /*0990*/  @P2 BRA `(.L_x_14633) ;  /* 0x0000003000002947 */ /* 0x000fea0003800000 */
[----:B------:R-:W-:Y:S05]  /*09a0*/  @!P1 BRA `(.L_x_14634) ;  /* 0x0000005000009947 */ /* 0x000fea0003800000 */
[----:B-----5:R-:W-:Y:S01]  /*09b0*/  FADD.FTZ R41, R33, R41 ;  /* 0x0000002921297221 */ /* 0x020fe20000010000 */
[----:B------:R-:W-:Y:S05]  /*09c0*/  BRA `(.L_x_14634) ;  /* 0x0000003000007947 */ /* 0x000fea0003800000 */
.L_x_14633:
[----:B-----5:R-:W-:-:S05]  /*09d0*/  PRMT R2, RZ, 0x7610, R28 ;  /* 0x00007610ff027816 */ /* 0x020fca000000001c */
[----:B------:R-:W-:-:S04]  /*09e0*/  FADD.FTZ R41, R41, R2 ;  /* 0x0000000229297221 */ /* 0x000fc80000010000 */
[----:B------:R-:W-:Y:S02]  /*09f0*/  @P1 FADD.FTZ R41, R33, R41 ;  /* 0x0000002921291221 */ /* 0x000fe40000010000 */
.L_x_14634:
[----:B------:R-:W-:Y:S01]  /*0a00*/  PRMT R42, RZ, 0x5410, R45 ;  /* 0x00005410ff2a7816 */ /* 0x000fe2000000002d */
[----:B------:R-:W-:Y:S05]  /*0a10*/  @P2 BRA `(.L_x_14635) ;  /* 0x0000003000002947 */ /* 0x000fea0003800000 */
[----:B------:R-:W-:Y:S05]  /*0a20*/  @!P1 BRA `(.L_x_14636) ;  /* 0x0000005000009947 */ /* 0x000fea0003800000 */
[----:B-----5:R-:W-:Y:S01]  /*0a30*/  FADD.FTZ R42, R34, R42 ;  /* 0x0000002a222a7221 */ /* 0x020fe20000010000 */
[----:B------:R-:W-:Y:S05]  /*0a40*/  BRA `(.L_x_14636) ;  /* 0x0000003000007947 */ /* 0x000fea0003800000 */
.L_x_14635:
[----:B-----5:R-:W-:-:S05]  /*0a50*/  PRMT R3, RZ, 0x5410, R29 ;  /* 0x00005410ff037816 */ /* 0x020fca000000001d */
[----:B------:R-:W-:-:S04]  /*0a60*/  FADD.FTZ R42, R42, R3 ;  /* 0x000000032a2a7221 */ /* 0x000fc80000010000 */
[----:B------:R-:W-:Y:S02]  /*0a70*/  @P1 FADD.FTZ R42, R34, R42 ;  /* 0x0000002a222a1221 */ /* 0x000fe40000010000 */
.L_x_14636:
[----:B------:R-:W-:Y:S01]  /*0a80*/  PRMT R43, RZ, 0x7610, R45 ;  /* 0x00007610ff2b7816 */ /* 0x000fe2000000002d */
[----:B------:R-:W-:Y:S05]  /*0a90*/  @P2 BRA `(.L_x_14637) ;  /* 0x0000003000002947 */ /* 0x000fea0003800000 */
[----:B------:R-:W-:Y:S05]  /*0aa0*/  @!P1 BRA `(.L_x_14638) ;  /* 0x0000005000009947 */ /* 0x000fea0003800000 */
[----:B-----5:R-:W-:Y:S01]  /*0ab0*/  FADD.FTZ R43, R35, R43 ;  /* 0x0000002b232b7221 */ /* 0x020fe20000010000 */
[----:B------:R-:W-:Y:S05]  /*0ac0*/  BRA `(.L_x_14638) ;  /* 0x0000003000007947 */ /* 0x000fea0003800000 */
.L_x_14637:
[----:B-----5:R-:W-:-:S05]  /*0ad0*/  PRMT R2, RZ, 0x7610, R29 ;  /* 0x00007610ff027816 */ /* 0x020fca000000001d */
[----:B------:R-:W-:-:S04]  /*0ae0*/  FADD.FTZ R43, R43, R2 ;  /* 0x000000022b2b7221 */ /* 0x000fc80000010000 */
[----:B------:R-:W-:Y:S02]  /*0af0*/  @P1 FADD.FTZ R43, R35, R43 ;  /* 0x0000002b232b1221 */ /* 0x000fe40000010000 */
.L_x_14638:
[----:B------:R-:W-:Y:S01]  /*0b00*/  PRMT R44, RZ, 0x5410, R46 ;  /* 0x00005410ff2c7816 */ /* 0x000fe2000000002e */
[----:B------:R-:W-:Y:S05]  /*0b10*/  @P2 BRA `(.L_x_14639) ;  /* 0x0000003000002947 */ /* 0x000fea0003800000 */
[----:B------:R-:W-:Y:S05]  /*0b20*/  @!P1 BRA `(.L_x_14640) ;  /* 0x0000005000009947 */ /* 0x000fea0003800000 */
[----:B-----5:R-:W-:Y:S01]  /*0b30*/  FADD.FTZ R44, R36, R44 ;  /* 0x0000002c242c7221 */ /* 0x020fe20000010000 */
[----:B------:R-:W-:Y:S05]  /*0b40*/  BRA `(.L_x_14640) ;  /* 0x0000003000007947 */ /* 0x000fea0003800000 */
.L_x_14639:
[----:B-----5:R-:W-:-:S05]  /*0b50*/  PRMT R3, RZ, 0x5410, R30 ;  /* 0x00005410ff037816 */ /* 0x020fca000000001e */
[----:B------:R-:W-:-:S04]  /*0b60*/  FADD.FTZ R44, R44, R3 ;  /* 0x000000032c2c7221 */ /* 0x000fc80000010000 */
[----:B------:R-:W-:Y:S02]  /*0b70*/  @P1 FADD.FTZ R44, R36, R44 ;  /* 0x0000002c242c1221 */ /* 0x000fe40000010000 */
.L_x_14640:
[----:B------:R-:W-:Y:S01]  /*0b80*/  PRMT R45, RZ, 0x7610, R46 ;  /* 0x00007610ff2d7816 */ /* 0x000fe2000000002e */
[----:B------:R-:W-:Y:S05]  /*0b90*/  @P2 BRA `(.L_x_14641) ;  /* 0x0000003000002947 */ /* 0x000fea0003800000 */
[----:B------:R-:W-:Y:S05]  /*0ba0*/  @!P1 BRA `(.L_x_14642) ;  /* 0x0000005000009947 */ /* 0x000fea0003800000 */
[----:B-----5:R-:W-:Y:S01]  /*0bb0*/  FADD.FTZ R45, R37, R45 ;  /* 0x0000002d252d7221 */ /* 0x020fe20000010000 */
[----:B------:R-:W-:Y:S05]  /*0bc0*/  BRA `(.L_x_14642) ;  /* 0x0000003000007947 */ /* 0x000fea0003800000 */
.L_x_14641:
[----:B-----5:R-:W-:-:S05]  /*0bd0*/  PRMT R2, RZ, 0x7610, R30 ;  /* 0x00007610ff027816 */ /* 0x020fca000000001e */
[----:B------:R-:W-:-:S04]  /*0be0*/  FADD.FTZ R45, R45, R2 ;  /* 0x000000022d2d7221 */ /* 0x000fc80000010000 */
[----:B------:R-:W-:Y:S02]  /*0bf0*/  @P1 FADD.FTZ R45, R37, R45 ;  /* 0x0000002d252d1221 */ /* 0x000fe40000010000 */
.L_x_14642:
[----:B------:R-:W-:Y:S01]  /*0c00*/  PRMT R46, RZ, 0x5410, R47 ;  /* 0x00005410ff2e7816 */ /* 0x000fe2000000002f */
[----:B------:R-:W-:Y:S05]  /*0c10*/  @P2 BRA `(.L_x_14643) ;  /* 0x0000003000002947 */ /* 0x000fea0003800000 */
[----:B------:R-:W-:Y:S05]  /*0c20*/  @!P1 BRA `(.L_x_14644) ;  /* 0x0000005000009947 */ /* 0x000fea0003800000 */
[----:B-----5:R-:W-:Y:S01]  /*0c30*/  FADD.FTZ R46, R38, R46 ;  /* 0x0000002e262e7221 */ /* 0x020fe20000010000 */
[----:B------:R-:W-:Y:S05]  /*0c40*/  BRA `(.L_x_14644) ;  /* 0x0000003000007947 */ /* 0x000fea0003800000 */
.L_x_14643:
[----:B-----5:R-:W-:-:S05]  /*0c50*/  PRMT R3, RZ, 0x5410, R31 ;  /* 0x00005410ff037816 */ /* 0x020fca000000001f */
[----:B------:R-:W-:-:S04]  /*0c60*/  FADD.FTZ R46, R46, R3 ;  /* 0x000000032e2e7221 */ /* 0x000fc80000010000 */
[----:B------:R-:W-:Y:S02]  /*0c70*/  @P1 FADD.FTZ R46, R38, R46 ;  /* 0x0000002e262e1221 */ /* 0x000fe40000010000 */
.L_x_14644:
[----:B------:R-:W-:Y:S01]  /*0c80*/  PRMT R47, RZ, 0x7610, R47 ;  /* 0x00007610ff2f7816 */ /* 0x000fe2000000002f */
[----:B------:R-:W-:Y:S05]  /*0c90*/  @P2 BRA `(.L_x_14645) ;  /* 0x0000003000002947 */ /* 0x000fea0003800000 */
[----:B------:R-:W-:Y:S05]  /*0ca0*/  @!P1 BRA `(.L_x_14646) ;  /* 0x0000005000009947 */ /* 0x000fea0003800000 */
[----:B-----5:R-:W-:Y:S01]  /*0cb0*/  FADD.FTZ R47, R39, R47 ;  /* 0x0000002f272f7221 */ /* 0x020fe20000010000 */
[----:B------:R-:W-:Y:S05]  /*0cc0*/  BRA `(.L_x_14646) ;  /* 0x0000003000007947 */ /* 0x000fea0003800000 */
.L_x_14645:
[----:B-----5:R-:W-:-:S05]  /*0cd0*/  PRMT R2, RZ, 0x7610, R31 ;  /* 0x00007610ff027816 */ /* 0x020fca000000001f */
[----:B------:R-:W-:-:S04]  /*0ce0*/  FADD.FTZ R47, R47, R2 ;  /* 0x000000022f2f7221 */ /* 0x000fc80000010000 */
[----:B------:R-:W-:Y:S02]  /*0cf0*/  @P1 FADD.FTZ R47, R39, R47 ;  /* 0x0000002f272f1221 */ /* 0x000fe40000010000 */
.L_x_14646:
[C---:B------:R-:W-:Y:S02]  /*0d00*/  IADD3 R174, R172.reuse, 0x80, RZ ;  /* 0x00000080acae7810 */ /* 0x040fe40007ffe0ff */
[----:B------:R-:W-:Y:S02]  /*0d10*/  LEA R2, P3, R172, c[0x0][0x188], 0x5 ;  /* 0x00006200ac027a11 */ /* 0x000fe400078628ff */
[C---:B------:R-:W-:Y:S01]  /*0d20*/  @P1 LEA R20, P4, R174.reuse, c[0x0][0x180], 0x5 ;  /* 0x00006000ae141a11 */ /* 0x040fe200078828ff */
[----:B------:R-:W-:Y:S01]  /*0d30*/  IMAD.WIDE.U32 R52, R174, R93, c[0x0][0x170] ;  /* 0x00005c00ae347625 */ /* 0x000fe200078e005d */
[----:B------:R-:W-:Y:S02]  /*0d40*/  LEA.HI.X R3, R172, c[0x0][0x18c], RZ, 0x5, P3 ;  /* 0x00006300ac037a11 */ /* 0x000fe400018f2cff */
[C---:B------:R-:W-:Y:S02]  /*0d50*/  @P1 LEA.HI.X R21, R174.reuse, c[0x0][0x184], RZ, 0x5, P4 ;  /* 0x00006100ae151a11 */ /* 0x040fe400020f2cff */
[C---:B------:R-:W-:Y:S01]  /*0d60*/  @P0 LEA R48, P3, R174.reuse, c[0x0][0x178], 0x4 ;  /* 0x00005e00ae300a11 */ /* 0x040fe200078620ff */
[----:B------:R0:W-:Y:S03]  /*0d70*/  STG.E.128 [R2.64], R40 ;  /* 0x0000002802007986 */ /* 0x0001e6000c101d04 */
[----:B------:R-:W-:Y:S01]  /*0d80*/  @P0 LEA.HI.X R49, R174, c[0x0][0x17c], RZ, 0x4, P3 ;  /* 0x00005f00ae310a11 */ /* 0x000fe200018f24ff */
[----:B------:R0:W-:Y:S04]  /*0d90*/  STG.E.128 [R2.64+0x10], R44 ;  /* 0x0000102c02007986 */ /* 0x0001e8000c101d04 */
[----:B------:R-:W2:Y:S04]  /*0da0*/  LDG.E.128 R52, [R52.64] ;  /* 0x0000000434347981 */ /* 0x000ea8000c1e1d00 */
[----:B-----5:R0:W5:Y:S04]  /*0db0*/  @P1 LDG.E.128 R32, [R20.64] ;  /* 0x0000000414201981 */ /* 0x020168000c1e1d00 */
[----:B------:R0:W5:Y:S04]  /*0dc0*/  @P1 LDG.E.128 R36, [R20.64+0x10] ;  /* 0x0000100414241981 */ /* 0x000168000c1e1d00 */
[----:B------:R2:W5:Y:S02]  /*0dd0*/  @P0 LDG.E.128 R28, [R48.64] ;  /* 0x00000004301c0981 */ /* 0x000564000c1e1d00 */
[----:B--2---:R-:W-:Y:S01]  /*0de0*/  PRMT R48, RZ, 0x5410, R52 ;  /* 0x00005410ff307816 */ /* 0x004fe20000000034 */
[----:B------:R-:W-:Y:S05]  /*0df0*/  @P2 BRA `(.L_x_14647) ;  /* 0x0000003000002947 */ /* 0x000fea0003800000 */
[----:B0-----:R-:W-:Y:S05]  /*0e00*/  @!P1 BRA `(.L_x_14648) ;  /* 0x0000005000009947 */ /* 0x001fea0003800000 */
[----:B-----5:R-:W-:Y:S01]  /*0e10*/  FADD.FTZ R48, R32, R48 ;  /* 0x0000003020307221 */ /* 0x020fe20000010000 */
[----:B------:R-:W-:Y:S05]  /*0e20*/  BRA `(.L_x_14648) ;  /* 0x0000003000007947 */ /* 0x000fea0003800000 */
.L_x_14647:
[----:B0----5:R-:W-:-:S05]  /*0e30*/  PRMT R3, RZ, 0x5410, R28 ;  /* 0x00005410ff037816 */ /* 0x021fca000000001c */
[----:B------:R-:W-:-:S04]  /*0e40*/  FADD.FTZ R48, R3, R48 ;  /* 0x0000003003307221 */ /* 0x000fc80000010000 */
[----:B------:R-:W-:Y:S02]  /*0e50*/  @P1 FADD.FTZ R48, R32, R48 ;  /* 0x0000003020301221 */ /* 0x000fe40000010000 */
.L_x_14648:
[----:B------:R-:W-:Y:S01]  /*0e60*/  PRMT R49, RZ, 0x7610, R52 ;  /* 0x00007610ff317816 */ /* 0x000fe20000000034 */
[----:B------:R-:W-:Y:S05]  /*0e70*/  @P2 BRA `(.L_x_14649) ;  /* 0x0000003000002947 */ /* 0x000fea0003800000 */
[----:B------:R-:W-:Y:S05]  /*0e80*/  @!P1 BRA `(.L_x_14650) ;  /* 0x0000005000009947 */ /* 0x000fea0003800000 */
[----:B-----5:R-:W-:Y:S01]  /*0e90*/  FADD.FTZ R49, R33, R49 ;  /* 0x0000003121317221 */ /* 0x020fe20000010000 */
[----:B------:R-:W-:Y:S05]  /*0ea0*/  BRA `(.L_x_14650) ;  /* 0x0000003000007947 */ /* 0x000fea0003800000 */
.L_x_14649:
[----:B-----5:R-:W-:-:S05]  /*0eb0*/  PRMT R2, RZ, 0x7610, R28 ;  /* 0x00007610ff027816 */ /* 0x020fca000000001c */
[----:B------:R-:W-:-:S04]  /*0ec0*/  FADD.FTZ R49, R2, R49 ;  /* 0x0000003102317221 */ /* 0x000fc80000010000 */
[----:B------:R-:W-:Y:S02]  /*0ed0*/  @P1 FADD.FTZ R49, R33, R49 ;  /* 0x0000003121311221 */ /* 0x000fe40000010000 */
.L_x_14650:
[----:B------:R-:W-:Y:S01]  /*0ee0*/  PRMT R50, RZ, 0x5410, R53 ;  /* 0x00005410ff327816 */ /* 0x000fe20000000035 */
[----:B------:R-:W-:Y:S05]  /*0ef0*/  @P2 BRA `(.L_x_14651) ;  /* 0x0000003000002947 */ /* 0x000fea0003800000 */
[----:B------:R-:W-:Y:S05]  /*0f00*/  @!P1 BRA `(.L_x_14652) ;  /* 0x0000005000009947 */ /* 0x000fea0003800000 */
[----:B-----5:R-:W-:Y:S01]  /*0f10*/  FADD.FTZ R50, R34, R50 ;  /* 0x0000003222327221 */ /* 0x020fe20000010000 */
[----:B------:R-:W-:Y:S05]  /*0f20*/  BRA `(.L_x_14652) ;  /* 0x0000003000007947 */ /* 0x000fea0003800000 */
.L_x_14651:
[----:B-----5:R-:W-:-:S05]  /*0f30*/  PRMT R3, RZ, 0x5410, R29 ;  /* 0x00005410ff037816 */ /* 0x020fca000000001d */
[----:B------:R-:W-:-:S04]  /*0f40*/  FADD.FTZ R50, R3, R50 ;  /* 0x0000003203327221 */ /* 0x000fc80000010000 */
[----:B------:R-:W-:Y:S02]  /*0f50*/  @P1 FADD.FTZ R50, R34, R50 ;  /* 0x0000003222321221 */ /* 0x000fe40000010000 */
.L_x_14652:
[----:B------:R-:W-:Y:S01]  /*0f60*/  PRMT R51, RZ, 0x7610, R53 ;  /* 0x00007610ff337816 */ /* 0x000fe20000000035 */
[----:B------:R-:W-:Y:S05]  /*0f70*/  @P2 BRA `(.L_x_14653) ;  /* 0x0000003000002947 */ /* 0x000fea0003800000 */
[----:B------:R-:W-:Y:S05]  /*0f80*/  @!P1 BRA `(.L_x_14654) ;  /* 0x0000005000009947 */ /* 0x000fea0003800000 */
[----:B-----5:R-:W-:Y:S01]  /*0f90*/  FADD.FTZ R51, R35, R51 ;  /* 0x0000003323337221 */ /* 0x020fe20000010000 */
[----:B------:R-:W-:Y:S05]  /*0fa0*/  BRA `(.L_x_14654) ;  /* 0x0000003000007947 */ /* 0x000fea0003800000 */
.L_x_14653:
[----:B-----5:R-:W-:-:S05]  /*0fb0*/  PRMT R2, RZ, 0x7610, R29 ;  /* 0x00007610ff027816 */ /* 0x020fca000000001d */
[----:B------:R-:W-:-:S04]  /*0fc0*/  FADD.FTZ R51, R2, R51 ;  /* 0x0000003302337221 */ /* 0x000fc80000010000 */
[----:B------:R-:W-:Y:S02]  /*0fd0*/  @P1 FADD.FTZ R51, R35, R51 ;  /* 0x0000003323331221 */ /* 0x000fe40000010000 */
.L_x_14654:
[----:B------:R-:W-:Y:S01]  /*0fe0*/  PRMT R52, RZ, 0x5410, R54 ;  /* 0x00005410ff347816 */ /* 0x000fe20000000036 */
[----:B------:R-:W-:Y:S05]  /*0ff0*/  @P2 BRA `(.L_x_14655) ;  /* 0x0000003000002947 */ /* 0x000fea0003800000 */
[----:B------:R-:W-:Y:S05]  /*1000*/  @!P1 BRA `(.L_x_14656) ;  /* 0x0000005000009947 */ /* 0x000fea0003800000 */
[----:B-----5:R-:W-:Y:S01]  /*1010*/  FADD.FTZ R52, R36, R52 ;  /* 0x0000003424347221 */ /* 0x020fe20000010000 */
[----:B------:R-:W-:Y:S05]  /*1020*/  BRA `(.L_x_14656) ;  /* 0x0000003000007947 */ /* 0x000fea0003800000 */
.L_x_14655:
[----:B-----5:R-:W-:-:S05]  /*1030*/  PRMT R3, RZ, 0x5410, R30 ;  /* 0x00005410ff037816 */ /* 0x020fca000000001e */
[----:B------:R-:W-:-:S04]  /*1040*/  FADD.FTZ R52, R3, R52 ;  /* 0x0000003403347221 */ /* 0x000fc80000010000 */
[----:B------:R-:W-:Y:S02]  /*1050*/  @P1 FADD.FTZ R52, R36, R52 ;  /* 0x0000003424341221 */ /* 0x000fe40000010000 */
.L_x_14656:
[----:B------:R-:W-:Y:S01]  /*1060*/  PRMT R53, RZ, 0x7610, R54 ;  /* 0x00007610ff357816 */ /* 0x000fe20000000036 */
[----:B------:R-:W-:Y:S05]  /*1070*/  @P2 BRA `(.L_x_14657) ;  /* 0x0000003000002947 */ /* 0x000fea0003800000 */
[----:B------:R-:W-:Y:S05]  /*1080*/  @!P1 BRA `(.L_x_14658) ;  /* 0x0000005000009947 */ /* 0x000fea0003800000 */
[----:B-----5:R-:W-:Y:S01]  /*1090*/  FADD.FTZ R53, R37, R53 ;  /* 0x0000003525357221 */ /* 0x020fe20000010000 */
[----:B------:R-:W-:Y:S05]  /*10a0*/  BRA `(.L_x_14658) ;  /* 0x0000003000007947 */ /* 0x000fea0003800000 */
.L_x_14657:
[----:B-----5:R-:W-:-:S05]  /*10b0*/  PRMT R2, RZ, 0x7610, R30 ;  /* 0x00007610ff027816 */ /* 0x020fca000000001e */
[----:B------:R-:W-:-:S04]  /*10c0*/  FADD.FTZ R53, R2, R53 ;  /* 0x0000003502357221 */ /* 0x000fc80000010000 */
[----:B------:R-:W-:Y:S02]  /*10d0*/  @P1 FADD.FTZ R53, R37, R53 ;  /* 0x0000003525351221 */ /* 0x000fe40000010000 */
.L_x_14658:
[----:B------:R-:W-:Y:S01]  /*10e0*/  PRMT R54, RZ, 0x5410, R55 ;  /* 0x00005410ff367816 */ /* 0x000fe20000000037 */
[----:B------:R-:W-:Y:S05]  /*10f0*/  @P2 BRA `(.L_x_14659) ;  /* 0x0000003000002947 */ /* 0x000fea0003800000 */
[----:B------:R-:W-:Y:S05]  /*1100*/  @!P1 BRA `(.L_x_14660) ;  /* 0x0000005000009947 */ /* 0x000fea0003800000 */
[----:B-----5:R-:W-:Y:S01]  /*1110*/  FADD.FTZ R54, R38, R54 ;  /* 0x0000003626367221 */ /* 0x020fe20000010000 */
[----:B------:R-:W-:Y:S05]  /*1120*/  BRA `(.L_x_14660) ;  /* 0x0000003000007947 */ /* 0x000fea0003800000 */
.L_x_14659:
[----:B-----5:R-:W-:-:S05]  /*1130*/  PRMT R3, RZ, 0x5410, R31 ;  /* 0x00005410ff037816 */ /* 0x020fca000000001f */
[----:B------:R-:W-:-:S04]  /*1140*/  FADD.FTZ R54, R3, R54 ;  /* 0x0000003603367221 */ /* 0x000fc80000010000 */
[----:B------:R-:W-:Y:S02]  /*1150*/  @P1 FADD.FTZ R54, R38, R54 ;  /* 0x0000003626361221 */ /* 0x000fe40000010000 */
.L_x_14660:
[----:B------:R-:W-:Y:S01]  /*1160*/  PRMT R55, RZ, 0x7610, R55 ;  /* 0x00007610ff377816 */ /* 0x000fe20000000037 */
[----:B------:R-:W-:Y:S05]  /*1170*/  @P2 BRA `(.L_x_14661) ;  /* 0x0000003000002947 */ /* 0x000fea0003800000 */
[----:B------:R-:W-:Y:S05]  /*1180*/  @!P1 BRA `(.L_x_14662) ;  /* 0x0000005000009947 */ /* 0x000fea0003800000 */
[----:B-----5:R-:W-:Y:S01]  /*1190*/  FADD.FTZ R55, R39, R55 ;  /* 0x0000003727377221 */ /* 0x020fe20000010000 */
[----:B------:R-:W-:Y:S05]  /*11a0*/  BRA `(.L_x_14662) ;  /* 0x0000003000007947 */ /* 0x000fea0003800000 */
.L_x_14661:
[----:B-----5:R-:W-:-:S05]  /*11b0*/  PRMT R2, RZ, 0x7610, R31 ;  /* 0x00007610ff027816 */ /* 0x020fca000000001f */
[----:B------:R-:W-:-:S04]  /*11c0*/  FADD.FTZ R55, R2, R55 ;  /* 0x0000003702377221 */ /* 0x000fc80000010000 */
[----:B------:R-:W-:Y:S02]  /*11d0*/  @P1 FADD.FTZ R55, R39, R55 ;  /* 0x0000003727371221 */ /* 0x000fe40000010000 */
.L_x_14662:
[----:B------:R-:W-:Y:S02]  /*11e0*/  IADD3 R176, R172, 0x100, RZ ;  /* 0x00000100acb07810 */ /* 0x000fe40007ffe0ff */
        /* <DEDUP_REMOVED lines=18> */
.L_x_14663:
[----:B0----5:R-:W-:-:S05]  /*1310*/  PRMT R3, RZ, 0x5410, R28 ;  /* 0x00005410ff037816 */ /* 0x021fca000000001c */
[----:B------:R-:W-:-:S04]  /*1320*/  FADD.FTZ R56, R3, R56 ;  /* 0x0000003803387221 */ /* 0x000fc80000010000 */
[----:B------:R-:W-:Y:S02]  /*1330*/  @P1 FADD.FTZ R56, R32, R56 ;  /* 0x0000003820381221 */ /* 0x000fe40000010000 */
.L_x_14664:
[----:B------:R-:W-:Y:S01]  /*1340*/  PRMT R57, RZ, 0x7610, R60 ;  /* 0x00007610ff397816 */ /* 0x000fe2000000003c */
[----:B------:R-:W-:Y:S05]  /*1350*/  @P2 BRA `(.L_x_14665) ;  /* 0x0000003000002947 */ /* 0x000fea0003800000 */
[----:B------:R-:W-:Y:S05]  /*1360*/  @!P1 BRA `(.L_x_14666) ;  /* 0x0000005000009947 */ /* 0x000fea0003800000 */
[----:B-----5:R-:W-:Y:S01]  /*1370*/  FADD.FTZ R57, R33, R57 ;  /* 0x0000003921397221 */ /* 0x020fe20000010000 */
[----:B------:R-:W-:Y:S05]  /*1380*/  BRA `(.L_x_14666) ;  /* 0x0000003000007947 */ /* 0x000fea0003800000 */
.L_x_14665:
[----:B-----5:R-:W-:-:S05]  /*1390*/  PRMT R2, RZ, 0x7610, R28 ;  /* 0x00007610ff027816 */ /* 0x020fca000000001c */
[----:B------:R-:W-:-:S04]  /*13a0*/  FADD.FTZ R57, R2, R57 ;  /* 0x0000003902397221 */ /* 0x000fc80000010000 */
[----:B------:R-:W-:Y:S02]  /*13b0*/  @P1 FADD.FTZ R57, R33, R57 ;  /* 0x0000003921391221 */ /* 0x000fe40000010000 */
.L_x_14666:
[----:B------:R-:W-:Y:S01]  /*13c0*/  PRMT R58, RZ, 0x5410, R61 ;  /* 0x00005410ff3a7816 */ /* 0x000fe2000000003d */
[----:B------:R-:W-:Y:S05]  /*13d0*/  @P2 BRA `(.L_x_14667) ;  /* 0x0000003000002947 */ /* 0x000fea0003800000 */
[----:B------:R-:W-:Y:S05]  /*13e0*/  @!P1 BRA `(.L_x_14668) ;  /* 0x0000005000009947 */ /* 0x000fea0003800000 */
[----:B-----5:R-:W-:Y:S01]  /*13f0*/  FADD.FTZ R58, R34, R58 ;  /* 0x0000003a223a7221 */ /* 0x020fe20000010000 */
[----:B------:R-:W-:Y:S05]  /*1400*/  BRA `(.L_x_14668) ;  /* 0x0000003000007947 */ /* 0x000fea0003800000 */
.L_x_14667:
[----:B-----5:R-:W-:-:S05]  /*1410*/  PRMT R3, RZ, 0x5410, R29 ;  /* 0x00005410ff037816 */ /* 0x020fca000000001d */
[----:B------:R-:W-:-:S04]  /*1420*/  FADD.FTZ R58, R3, R58 ;  /* 0x0000003a033a7221 */ /* 0x000fc80000010000 */
[----:B------:R-:W-:Y:S02]  /*1430*/  @P1 FADD.FTZ R58, R34, R58 ;  /* 0x0000003a223a1221 */ /* 0x000fe40000010000 */
.L_x_14668:
[----:B------:R-:W-:Y:S01]  /*1440*/  PRMT R59, RZ, 0x7610, R61 ;  /* 0x00007610ff3b7816 */ /* 0x000fe2000000003d */
[----:B------:R-:W-:Y:S05]  /*1450*/  @P2 BRA `(.L_x_14669) ;  /* 0x0000003000002947 */ /* 0x000fea0003800000 */
[----:B------:R-:W-:Y:S05]  /*1460*/  @!P1 BRA `(.L_x_14670) ;  /* 0x0000005000009947 */ /* 0x000fea0003800000 */
[----:B-----5:R-:W-:Y:S01]  /*1470*/  FADD.FTZ R59, R35, R59 ;  /* 0x0000003b233b7221 */ /* 0x020fe20000010000 */
[----:B------:R-:W-:Y:S05]  /*1480*/  BRA `(.L_x_14670) ;  /* 0x0000003000007947 */ /* 0x000fea0003800000 */
.L_x_14669:
[----:B-----5:R-:W-:-:S05]  /*1490*/  PRMT R2, RZ, 0x7610, R29 ;  /* 0x00007610ff027816 */ /* 0x020fca000000001d */
[----:B------:R-:W-:-:S04]  /*14a0*/  FADD.FTZ R59, R2, R59 ;  /* 0x0000003b023b7221 */ /* 0x000fc80000010000 */
[----:B------:R-:W-:Y:S02]  /*14b0*/  @P1 FADD.FTZ R59, R35, R59 ;  /* 0x0000003b233b1221 */ /* 0x000fe40000010000 */
.L_x_14670:
[----:B------:R-:W-:Y:S01]  /*14c0*/  PRMT R60, RZ, 0x5410, R62 ;  /* 0x00005410ff3c7816 */ /* 0x000fe2000000003e */
[----:B------:R-:W-:Y:S05]  /*14d0*/  @P2 BRA `(.L_x_14671) ;  /* 0x0000003000002947 */ /* 0x000fea0003800000 */
[----:B------:R-:W-:Y:S05]  /*14e0*/  @!P1 BRA `(.L_x_14672) ;  /* 0x0000005000009947 */ /* 0x000fea0003800000 */
[----:B-----5:R-:W-:Y:S01]  /*14f0*/  FADD.FTZ R60, R36, R60 ;  /* 0x0000003c243c7221 */ /* 0x020fe20000010000 */
[----:B------:R-:W-:Y:S05]  /*1500*/  BRA `(.L_x_14672) ;  /* 0x0000003000007947 */ /* 0x000fea0003800000 */
.L_x_14671:
[----:B-----5:R-:W-:-:S05]  /*1510*/  PRMT R3, RZ, 0x5410, R30 ;  /* 0x00005410ff037816 */ /* 0x020fca000000001e */
[----:B------:R-:W-:-:S04]  /*1520*/  FADD.FTZ R60, R3, R60 ;  /* 0x0000003c033c7221 */ /* 0x000fc80000010000 */
[----:B------:R-:W-:Y:S02]  /*1530*/  @P1 FADD.FTZ R60, R36, R60 ;  /* 0x0000003c243c1221 */ /* 0x000fe40000010000 */
.L_x_14672:
[----:B------:R-:W-:Y:S01]  /*1540*/  PRMT R61, RZ, 0x7610, R62 ;  /* 0x00007610ff3d7816 */ /* 0x000fe2000000003e */
[----:B------:R-:W-:Y:S05]  /*1550*/  @P2 BRA `(.L_x_14673) ;  /* 0x0000003000002947 */ /* 0x000fea0003800000 */
[----:B------:R-:W-:Y:S05]  /*1560*/  @!P1 BRA `(.L_x_14674) ;  /* 0x0000005000009947 */ /* 0x000fea0003800000 */
[----:B-----5:R-:W-:Y:S01]  /*1570*/  FADD.FTZ R61, R37, R61 ;  /* 0x0000003d253d7221 */ /* 0x020fe20000010000 */
[----:B------:R-:W-:Y:S05]  /*1580*/  BRA `(.L_x_14674) ;  /* 0x0000003000007947 */ /* 0x000fea0003800000 */
.L_x_14673:
[----:B-----5:R-:W-:-:S05]  /*1590*/  PRMT R2, RZ, 0x7610, R30 ;  /* 0x00007610ff027816 */ /* 0x020fca000000001e */
[----:B------:R-:W-:-:S04]  /*15a0*/  FADD.FTZ R61, R2, R61 ;  /* 0x0000003d023d7221 */ /* 0x000fc80000010000 */
[----:B------:R-:W-:Y:S02]  /*15b0*/  @P1 FADD.FTZ R61, R37, R61 ;  /* 0x0000003d253d1221 */ /* 0x000fe40000010000 */
.L_x_14674:
[----:B------:R-:W-:Y:S01]  /*15c0*/  PRMT R62, RZ, 0x5410, R63 ;  /* 0x00005410ff3e7816 */ /* 0x000fe2000000003f */
[----:B------:R-:W-:Y:S05]  /*15d0*/  @P2 BRA `(.L_x_14675) ;  /* 0x0000003000002947 */ /* 0x000fea0003800000 */
[----:B------:R-:W-:Y:S05]  /*15e0*/  @!P1 BRA `(.L_x_14676) ;  /* 0x0000005000009947 */ /* 0x000fea0003800000 */
[----:B-----5:R-:W-:Y:S01]  /*15f0*/  FADD.FTZ R62, R38, R62 ;  /* 0x0000003e263e7221 */ /* 0x020fe20000010000 */
[----:B------:R-:W-:Y:S05]  /*1600*/  BRA `(.L_x_14676) ;  /* 0x0000003000007947 */ /* 0x000fea0003800000 */
.L_x_14675:
[----:B-----5:R-:W-:-:S05]  /*1610*/  PRMT R3, RZ, 0x5410, R31 ;  /* 0x00005410ff037816 */ /* 0x020fca000000001f */
[----:B------:R-:W-:-:S04]  /*1620*/  FADD.FTZ R62, R3, R62 ;  /* 0x0000003e033e7221 */ /* 0x000fc80000010000 */
[----:B------:R-:W-:Y:S02]  /*1630*/  @P1 FADD.FTZ R62, R38, R62 ;  /* 0x0000003e263e1221 */ /* 0x000fe40000010000 */
.L_x_14676:
[----:B------:R-:W-:Y:S01]  /*1640*/  PRMT R63, RZ, 0x7610, R63 ;  /* 0x00007610ff3f7816 */ /* 0x000fe2000000003f */
[----:B------:R-:W-:Y:S05]  /*1650*/  @P2 BRA `(.L_x_14677) ;  /* 0x0000003000002947 */ /* 0x000fea0003800000 */
[----:B------:R-:W-:Y:S05]  /*1660*/  @!P1 BRA `(.L_x_14678) ;  /* 0x0000005000009947 */ /* 0x000fea0003800000 */
[----:B-----5:R-:W-:Y:S01]  /*1670*/  FADD.FTZ R63, R39, R63 ;  /* 0x0000003f273f7221 */ /* 0x020fe20000010000 */
[----:B------:R-:W-:Y:S05]  /*1680*/  BRA `(.L_x_14678) ;  /* 0x0000003000007947 */ /* 0x000fea0003800000 */
.L_x_14677:
[----:B-----5:R-:W-:-:S05]  /*1690*/  PRMT R2, RZ, 0x7610, R31 ;  /* 0x00007610ff027816 */ /* 0x020fca000000001f */
[----:B------:R-:W-:-:S04]  /*16a0*/  FADD.FTZ R63, R2, R63 ;  /* 0x0000003f023f7221 */ /* 0x000fc80000010000 */
[----:B------:R-:W-:Y:S02]  /*16b0*/  @P1 FADD.FTZ R63, R39, R63 ;  /* 0x0000003f273f1221 */ /* 0x000fe40000010000 */
.L_x_14678:
[----:B------:R-:W-:Y:S02]  /*16c0*/  IADD3 R175, R172, 0x180, RZ ;  /* 0x00000180acaf7810 */ /* 0x000fe40007ffe0ff */
[C---:B------:R-:W-:Y:S02]  /*16d0*/  LEA R2, P3, R176.reuse, c[0x0][0x188], 0x5 ;  /* 0x00006200b0027a11 */ /* 0x040fe400078628ff */
[C---:B------:R-:W-:Y:S01]  /*16e0*/  @P1 LEA R20, P4, R175.reuse, c[0x0][0x180], 0x5 ;  /* 0x00006000af141a11 */ /* 0x040fe200078828ff */
[C---:B------:R-:W-:Y:S01]  /*16f0*/  IMAD.WIDE.U32 R68, R175.reuse, R93, c[0x0][0x170] ;  /* 0x00005c00af447625 */ /* 0x040fe200078e005d */
        /* <DEDUP_REMOVED lines=15> */
.L_x_14679:
[----:B0----5:R-:W-:-:S05]  /*17f0*/  PRMT R3, RZ, 0x5410, R28 ;  /* 0x00005410ff037816 */ /* 0x021fca000000001c */
[----:B------:R-:W-:-:S04]  /*1800*/  FADD.FTZ R64, R3, R64 ;  /* 0x0000004003407221 */ /* 0x000fc80000010000 */
[----:B------:R-:W-:Y:S02]  /*1810*/  @P1 FADD.FTZ R64, R32, R64 ;  /* 0x0000004020401221 */ /* 0x000fe40000010000 */
.L_x_14680:
[----:B------:R-:W-:Y:S01]  /*1820*/  PRMT R65, RZ, 0x7610, R68 ;  /* 0x00007610ff417816 */ /* 0x000fe20000000044 */
[----:B------:R-:W-:Y:S05]  /*1830*/  @P2 BRA `(.L_x_14681) ;  /* 0x0000003000002947 */ /* 0x000fea0003800000 */
[----:B------:R-:W-:Y:S05]  /*1840*/  @!P1 BRA `(.L_x_14682) ;  /* 0x0000005000009947 */ /* 0x000fea0003800000 */
[----:B-----5:R-:W-:Y:S01]  /*1850*/  FADD.FTZ R65, R33, R65 ;  /* 0x0000004121417221 */ /* 0x020fe20000010000 */
[----:B------:R-:W-:Y:S05]  /*1860*/  BRA `(.L_x_14682) ;  /* 0x0000003000007947 */ /* 0x000fea0003800000 */
.L_x_14681:
[----:B-----5:R-:W-:-:S05]  /*1870*/  PRMT R2, RZ, 0x7610, R28 ;  /* 0x00007610ff027816 */ /* 0x020fca000000001c */
[----:B------:R-:W-:-:S04]  /*1880*/  FADD.FTZ R65, R2, R65 ;  /* 0x0000004102417221 */ /* 0x000fc80000010000 */
[----:B------:R-:W-:Y:S02]  /*1890*/  @P1 FADD.FTZ R65, R33, R65 ;  /* 0x0000004121411221 */ /* 0x000fe40000010000 */
.L_x_14682:
[----:B------:R-:W-:Y:S01]  /*18a0*/  PRMT R66, RZ, 0x5410, R69 ;  /* 0x00005410ff427816 */ /* 0x000fe20000000045 */
[----:B------:R-:W-:Y:S05]  /*18b0*/  @P2 BRA `(.L_x_14683) ;  /* 0x0000003000002947 */ /* 0x000fea0003800000 */
[----:B------:R-:W-:Y:S05]  /*18c0*/  @!P1 BRA `(.L_x_14684) ;  /* 0x0000005000009947 */ /* 0x000fea0003800000 */
[----:B-----5:R-:W-:Y:S01]  /*18d0*/  FADD.FTZ R66, R34, R66 ;  /* 0x0000004222427221 */ /* 0x020fe20000010000 */
[----:B------:R-:W-:Y:S05]  /*18e0*/  BRA `(.L_x_14684) ;  /* 0x0000003000007947 */ /* 0x000fea0003800000 */
.L_x_14683:
[----:B-----5:R-:W-:-:S05]  /*18f0*/  PRMT R3, RZ, 0x5410, R29 ;  /* 0x00005410ff037816 */ /* 0x020fca000000001d */
[----:B------:R-:W-:-:S04]  /*1900*/  FADD.FTZ R66, R3, R66 ;  /* 0x0000004203427221 */ /* 0x000fc80000010000 */
[----:B------:R-:W-:Y:S02]  /*1910*/  @P1 FADD.FTZ R66, R34, R66 ;  /* 0x0000004222421221 */ /* 0x000fe40000010000 */
.L_x_14684:
[----:B------:R-:W-:Y:S01]  /*1920*/  PRMT R67, RZ, 0x7610, R69 ;  /* 0x00007610ff437816 */ /* 0x000fe20000000045 */
[----:B------:R-:W-:Y:S05]  /*1930*/  @P2 BRA `(.L_x_14685) ;  /* 0x0000003000002947 */ /* 0x000fea0003800000 */
[----:B------:R-:W-:Y:S05]  /*1940*/  @!P1 BRA `(.L_x_14686) ;  /* 0x0000005000009947 */ /* 0x000fea0003800000 */
[----:B-----5:R-:W-:Y:S01]  /*1950*/  FADD.FTZ R67, R35, R67 ;  /* 0x0000004323437221 */ /* 0x020fe20000010000 */
[----:B------:R-:W-:Y:S05]  /*1960*/  BRA `(.L_x_14686) ;  /* 0x0000003000007947 */ /* 0x000fea0003800000 */
.L_x_14685:
[----:B-----5:R-:W-:-:S05]  /*1970*/  PRMT R2, RZ, 0x7610, R29 ;  /* 0x00007610ff027816 */ /* 0x020fca000000001d */
[----:B------:R-:W-:-:S04]  /*1980*/  FADD.FTZ R67, R2, R67 ;  /* 0x0000004302437221 */ /* 0x000fc80000010000 */
[----:B------:R-:W-:Y:S02]  /*1990*/  @P1 FADD.FTZ R67, R35, R67 ;  /* 0x0000004323431221 */ /* 0x000fe40000010000 */
.L_x_14686:
[----:B------:R-:W-:Y:S01]  /*19a0*/  PRMT R68, RZ, 0x5410, R70 ;  /* 0x00005410ff447816 */ /* 0x000fe20000000046 */
[----:B------:R-:W-:Y:S05]  /*19b0*/  @P2 BRA `(.L_x_14687) ;  /* 0x0000003000002947 */ /* 0x000fea0003800000 */
[----:B------:R-:W-:Y:S05]  /*19c0*/  @!P1 BRA `(.L_x_14688) ;  /* 0x0000005000009947 */ /* 0x000fea0003800000 */
[----:B-----5:R-:W-:Y:S01]  /*19d0*/  FADD.FTZ R68, R36, R68 ;  /* 0x0000004424447221 */ /* 0x020fe20000010000 */
[----:B------:R-:W-:Y:S05]  /*19e0*/  BRA `(.L_x_14688) ;  /* 0x0000003000007947 */ /* 0x000fea0003800000 */
.L_x_14687:
[----:B-----5:R-:W-:-:S05]  /*19f0*/  PRMT R3, RZ, 0x5410, R30 ;  /* 0x00005410ff037816 */ /* 0x020fca000000001e */
[----:B------:R-:W-:-:S04]  /*1a00*/  FADD.FTZ R68, R3, R68 ;  /* 0x0000004403447221 */ /* 0x000fc80000010000 */
[----:B------:R-:W-:Y:S02]  /*1a10*/  @P1 FADD.FTZ R68, R36, R68 ;  /* 0x0000004424441221 */ /* 0x000fe40000010000 */
.L_x_14688:
[----:B------:R-:W-:Y:S01]  /*1a20*/  PRMT R69, RZ, 0x7610, R70 ;  /* 0x00007610ff457816 */ /* 0x000fe20000000046 */
[----:B------:R-:W-:Y:S05]  /*1a30*/  @P2 BRA `(.L_x_14689) ;  /* 0x0000003000002947 */ /* 0x000fea0003800000 */
[----:B------:R-:W-:Y:S05]  /*1a40*/  @!P1 BRA `(.L_x_14690) ;  /* 0x0000005000009947 */ /* 0x000fea0003800000 */
[----:B-----5:R-:W-:Y:S01]  /*1a50*/  FADD.FTZ R69, R37, R69 ;  /* 0x0000004525457221 */ /* 0x020fe20000010000 */
[----:B------:R-:W-:Y:S05]  /*1a60*/  BRA `(.L_x_14690) ;  /* 0x0000003000007947 */ /* 0x000fea0003800000 */
.L_x_14689:
[----:B-----5:R-:W-:-:S05]  /*1a70*/  PRMT R2, RZ, 0x7610, R30 ;  /* 0x00007610ff027816 */ /* 0x020fca000000001e */
[----:B------:R-:W-:-:S04]  /*1a80*/  FADD.FTZ R69, R2, R69 ;  /* 0x0000004502457221 */ /* 0x000fc80000010000 */
[----:B------:R-:W-:Y:S02]  /*1a90*/  @P1 FADD.FTZ R69, R37, R69 ;  /* 0x0000004525451221 */ /* 0x000fe40000010000 */
.L_x_14690:
[----:B------:R-:W-:Y:S01]  /*1aa0*/  PRMT R70, RZ, 0x5410, R71 ;  /* 0x00005410ff467816 */ /* 0x000fe20000000047 */
[----:B------:R-:W-:Y:S05]  /*1ab0*/  @P2 BRA `(.L_x_14691) ;  /* 0x0000003000002947 */ /* 0x000fea0003800000 */
[----:B------:R-:W-:Y:S05]  /*1ac0*/  @!P1 BRA `(.L_x_14692) ;  /* 0x0000005000009947 */ /* 0x000fea0003800000 */
[----:B-----5:R-:W-:Y:S01]  /*1ad0*/  FADD.FTZ R70, R38, R70 ;  /* 0x0000004626467221 */ /* 0x020fe20000010000 */
[----:B------:R-:W-:Y:S05]  /*1ae0*/  BRA `(.L_x_14692) ;  /* 0x0000003000007947 */ /* 0x000fea0003800000 */
.L_x_14691:
[----:B-----5:R-:W-:-:S05]  /*1af0*/  PRMT R3, RZ, 0x5410, R31 ;  /* 0x00005410ff037816 */ /* 0x020fca000000001f */
[----:B------:R-:W-:-:S04]  /*1b00*/  FADD.FTZ R70, R3, R70 ;  /* 0x0000004603467221 */ /* 0x000fc80000010000 */
[----:B------:R-:W-:Y:S02]  /*1b10*/  @P1 FADD.FTZ R70, R38, R70 ;  /* 0x0000004626461221 */ /* 0x000fe40000010000 */
.L_x_14692:
[----:B------:R-:W-:Y:S01]  /*1b20*/  PRMT R71, RZ, 0x7610, R71 ;  /* 0x00007610ff477816 */ /* 0x000fe20000000047 */
[----:B------:R-:W-:Y:S05]  /*1b30*/  @P2 BRA `(.L_x_14693) ;  /* 0x0000003000002947 */ /* 0x000fea0003800000 */
[----:B------:R-:W-:Y:S05]  /*1b40*/  @!P1 BRA `(.L_x_14694) ;  /* 0x0000005000009947 */ /* 0x000fea0003800000 */
[----:B-----5:R-:W-:Y:S01]  /*1b50*/  FADD.FTZ R71, R39, R71 ;  /* 0x0000004727477221 */ /* 0x020fe20000010000 */
[----:B------:R-:W-:Y:S05]  /*1b60*/  BRA `(.L_x_14694) ;  /* 0x0000003000007947 */ /* 0x000fea0003800000 */
.L_x_14693:
[----:B-----5:R-:W-:-:S05]  /*1b70*/  PRMT R2, RZ, 0x7610, R31 ;  /* 0x00007610ff027816 */ /* 0x020fca000000001f */
[----:B------:R-:W-:-:S04]  /*1b80*/  FADD.FTZ R71, R2, R71 ;  /* 0x0000004702477221 */ /* 0x000fc80000010000 */
[----:B------:R-:W-:Y:S02]  /*1b90*/  @P1 FADD.FTZ R71, R39, R71 ;  /* 0x0000004727471221 */ /* 0x000fe40000010000 */
.L_x_14694:
        /* <DEDUP_REMOVED lines=19> */
.L_x_14695:
[----:B0----5:R-:W-:-:S05]  /*1cd0*/  PRMT R3, RZ, 0x5410, R28 ;  /* 0x00005410ff037816 */ /* 0x021fca000000001c */
[----:B------:R-:W-:-:S04]  /*1ce0*/  FADD.FTZ R72, R3, R72 ;  /* 0x0000004803487221 */ /* 0x000fc80000010000 */
[----:B------:R-:W-:Y:S02]  /*1cf0*/  @P1 FADD.FTZ R72, R32, R72 ;  /* 0x0000004820481221 */ /* 0x000fe40000010000 */
.L_x_14696:
[----:B------:R-:W-:Y:S01]  /*1d00*/  PRMT R73, RZ, 0x7610, R76 ;  /* 0x00007610ff497816 */ /* 0x000fe2000000004c */
[----:B------:R-:W-:Y:S05]  /*1d10*/  @P2 BRA `(.L_x_14697) ;  /* 0x0000003000002947 */ /* 0x000fea0003800000 */
[----:B------:R-:W-:Y:S05]  /*1d20*/  @!P1 BRA `(.L_x_14698) ;  /* 0x0000005000009947 */ /* 0x000fea0003800000 */
[----:B-----5:R-:W-:Y:S01]  /*1d30*/  FADD.FTZ R73, R33, R73 ;  /* 0x0000004921497221 */ /* 0x020fe20000010000 */
[----:B------:R-:W-:Y:S05]  /*1d40*/  BRA `(.L_x_14698) ;  /* 0x0000003000007947 */ /* 0x000fea0003800000 */
.L_x_14697:
[----:B-----5:R-:W-:-:S05]  /*1d50*/  PRMT R2, RZ, 0x7610, R28 ;  /* 0x00007610ff027816 */ /* 0x020fca000000001c */
[----:B------:R-:W-:-:S04]  /*1d60*/  FADD.FTZ R73, R2, R73 ;  /* 0x0000004902497221 */ /* 0x000fc80000010000 */
[----:B------:R-:W-:Y:S02]  /*1d70*/  @P1 FADD.FTZ R73, R33, R73 ;  /* 0x0000004921491221 */ /* 0x000fe40000010000 */
.L_x_14698:
[----:B------:R-:W-:Y:S01]  /*1d80*/  PRMT R74, RZ, 0x5410, R77 ;  /* 0x00005410ff4a7816 */ /* 0x000fe2000000004d */
[----:B------:R-:W-:Y:S05]  /*1d90*/  @P2 BRA `(.L_x_14699) ;  /* 0x0000003000002947 */ /* 0x000fea0003800000 */
[----:B------:R-:W-:Y:S05]  /*1da0*/  @!P1 BRA `(.L_x_14700) ;  /* 0x0000005000009947 */ /* 0x000fea0003800000 */
[----:B-----5:R-:W-:Y:S01]  /*1db0*/  FADD.FTZ R74, R34, R74 ;  /* 0x0000004a224a7221 */ /* 0x020fe20000010000 */
[----:B------:R-:W-:Y:S05]  /*1dc0*/  BRA `(.L_x_14700) ;  /* 0x0000003000007947 */ /* 0x000fea0003800000 */
.L_x_14699:
[----:B-----5:R-:W-:-:S05]  /*1dd0*/  PRMT R3, RZ, 0x5410, R29 ;  /* 0x00005410ff037816 */ /* 0x020fca000000001d */
[----:B------:R-:W-:-:S04]  /*1de0*/  FADD.FTZ R74, R3, R74 ;  /* 0x0000004a034a7221 */ /* 0x000fc80000010000 */
[----:B------:R-:W-:Y:S02]  /*1df0*/  @P1 FADD.FTZ R74, R34, R74 ;  /* 0x0000004a224a1221 */ /* 0x000fe40000010000 */
.L_x_14700:
[----:B------:R-:W-:Y:S01]  /*1e00*/  PRMT R75, RZ, 0x7610, R77 ;  /* 0x00007610ff4b7816 */ /* 0x000fe2000000004d */
[----:B------:R-:W-:Y:S05]  /*1e10*/  @P2 BRA `(.L_x_14701) ;  /* 0x0000003000002947 */ /* 0x000fea0003800000 */
[----:B------:R-:W-:Y:S05]  /*1e20*/  @!P1 BRA `(.L_x_14702) ;  /* 0x0000005000009947 */ /* 0x000fea0003800000 */
[----:B-----5:R-:W-:Y:S01]  /*1e30*/  FADD.FTZ R75, R35, R75 ;  /* 0x0000004b234b7221 */ /* 0x020fe20000010000 */
[----:B------:R-:W-:Y:S05]  /*1e40*/  BRA `(.L_x_14702) ;  /* 0x0000003000007947 */ /* 0x000fea0003800000 */
.L_x_14701:
[----:B-----5:R-:W-:-:S05]  /*1e50*/  PRMT R2, RZ, 0x7610, R29 ;  /* 0x00007610ff027816 */ /* 0x020fca000000001d */
[----:B------:R-:W-:-:S04]  /*1e60*/  FADD.FTZ R75, R2, R75 ;  /* 0x0000004b024b7221 */ /* 0x000fc80000010000 */
[----:B------:R-:W-:Y:S02]  /*1e70*/  @P1 FADD.FTZ R75, R35, R75 ;  /* 0x0000004b234b1221 */ /* 0x000fe40000010000 */
.L_x_14702:
[----:B------:R-:W-:Y:S01]  /*1e80*/  PRMT R76, RZ, 0x5410, R78 ;  /* 0x00005410ff4c7816 */ /* 0x000fe2000000004e */
[----:B------:R-:W-:Y:S05]  /*1e90*/  @P2 BRA `(.L_x_14703) ;  /* 0x0000003000002947 */ /* 0x000fea0003800000 */
[----:B------:R-:W-:Y:S05]  /*1ea0*/  @!P1 BRA `(.L_x_14704) ;  /* 0x0000005000009947 */ /* 0x000fea0003800000 */
[----:B-----5:R-:W-:Y:S01]  /*1eb0*/  FADD.FTZ R76, R36, R76 ;  /* 0x0000004c244c7221 */ /* 0x020fe20000010000 */
[----:B------:R-:W-:Y:S05]  /*1ec0*/  BRA `(.L_x_14704) ;  /* 0x0000003000007947 */ /* 0x000fea0003800000 */
.L_x_14703:
[----:B-----5:R-:W-:-:S05]  /*1ed0*/  PRMT R3, RZ, 0x5410, R30 ;  /* 0x00005410ff037816 */ /* 0x020fca000000001e */
[----:B------:R-:W-:-:S04]  /*1ee0*/  FADD.FTZ R76, R3, R76 ;  /* 0x0000004c034c7221 */ /* 0x000fc80000010000 */
[----:B------:R-:W-:Y:S02]  /*1ef0*/  @P1 FADD.FTZ R76, R36, R76 ;  /* 0x0000004c244c1221 */ /* 0x000fe40000010000 */
.L_x_14704:
[----:B------:R-:W-:Y:S01]  /*1f00*/  PRMT R77, RZ, 0x7610, R78 ;  /* 0x00007610ff4d7816 */ /* 0x000fe2000000004e */
[----:B------:R-:W-:Y:S05]  /*1f10*/  @P2 BRA `(.L_x_14705) ;  /* 0x0000003000002947 */ /* 0x000fea0003800000 */
[----:B------:R-:W-:Y:S05]  /*1f20*/  @!P1 BRA `(.L_x_14706) ;  /* 0x0000005000009947 */ /* 0x000fea0003800000 */
[----:B-----5:R-:W-:Y:S01]  /*1f30*/  FADD.FTZ R77, R37, R77 ;  /* 0x0000004d254d7221 */ /* 0x020fe20000010000 */
[----:B------:R-:W-:Y:S05]  /*1f40*/  BRA `(.L_x_14706) ;  /* 0x0000003000007947 */ /* 0x000fea0003800000 */
.L_x_14705:
[----:B-----5:R-:W-:-:S05]  /*1f50*/  PRMT R2, RZ, 0x7610, R30 ;  /* 0x00007610ff027816 */ /* 0x020fca000000001e */
[----:B------:R-:W-:-:S04]  /*1f60*/  FADD.FTZ R77, R2, R77 ;  /* 0x0000004d024d7221 */ /* 0x000fc80000010000 */
[----:B------:R-:W-:Y:S02]  /*1f70*/  @P1 FADD.FTZ R77, R37, R77 ;  /* 0x0000004d254d1221 */ /* 0x000fe40000010000 */
.L_x_14706:
[----:B------:R-:W-:Y:S01]  /*1f80*/  PRMT R78, RZ, 0x5410, R79 ;  /* 0x00005410ff4e7816 */ /* 0x000fe2000000004f */
[----:B------:R-:W-:Y:S05]  /*1f90*/  @P2 BRA `(.L_x_14707) ;  /* 0x0000003000002947 */ /* 0x000fea0003800000 */
[----:B------:R-:W-:Y:S05]  /*1fa0*/  @!P1 BRA `(.L_x_14708) ;  /* 0x0000005000009947 */ /* 0x000fea0003800000 */
[----:B-----5:R-:W-:Y:S01]  /*1fb0*/  FADD.FTZ R78, R38, R78 ;  /* 0x0000004e264e7221 */ /* 0x020fe20000010000 */
[----:B------:R-:W-:Y:S05]  /*1fc0*/  BRA `(.L_x_14708) ;  /* 0x0000003000007947 */ /* 0x000fea0003800000 */
.L_x_14707:
[----:B-----5:R-:W-:-:S05]  /*1fd0*/  PRMT R3, RZ, 0x5410, R31 ;  /* 0x00005410ff037816 */ /* 0x020fca000000001f */
[----:B------:R-:W-:-:S04]  /*1fe0*/  FADD.FTZ R78, R3, R78 ;  /* 0x0000004e034e7221 */ /* 0x000fc80000010000 */
[----:B------:R-:W-:Y:S02]  /*1ff0*/  @P1 FADD.FTZ R78, R38, R78 ;  /* 0x0000004e264e1221 */ /* 0x000fe40000010000 */
.L_x_14708:
[----:B------:R-:W-:Y:S01]  /*2000*/  PRMT R79, RZ, 0x7610, R79 ;  /* 0x00007610ff4f7816 */ /* 0x000fe2000000004f */
[----:B------:R-:W-:Y:S05]  /*2010*/  @P2 BRA `(.L_x_14709) ;  /* 0x0000003000002947 */ /* 0x000fea0003800000 */
[----:B------:R-:W-:Y:S05]  /*2020*/  @!P1 BRA `(.L_x_14710) ;  /* 0x0000005000009947 */ /* 0x000fea0003800000 */
[----:B-----5:R-:W-:Y:S01]  /*2030*/  FADD.FTZ R79, R39, R79 ;  /* 0x0000004f274f7221 */ /* 0x020fe20000010000 */
[----:B------:R-:W-:Y:S05]  /*2040*/  BRA `(.L_x_14710) ;  /* 0x0000003000007947 */ /* 0x000fea0003800000 */
.L_x_14709:
[----:B-----5:R-:W-:-:S05]  /*2050*/  PRMT R2, RZ, 0x7610, R31 ;  /* 0x00007610ff027816 */ /* 0x020fca000000001f */
[----:B------:R-:W-:-:S04]  /*2060*/  FADD.FTZ R79, R2, R79 ;  /* 0x0000004f024f7221 */ /* 0x000fc80000010000 */
[----:B------:R-:W-:Y:S02]  /*2070*/  @P1 FADD.FTZ R79, R39, R79 ;  /* 0x0000004f274f1221 */ /* 0x000fe40000010000 */
.L_x_14710:
[----:B------:R-:W-:Y:S02]  /*2080*/  IADD3 R173, R172, 0x280, RZ ;  /* 0x00000280acad7810 */ /* 0x000fe40007ffe0ff */
[C---:B------:R-:W-:Y:S02]  /*2090*/  LEA R80, P3, R170.reuse, c[0x0][0x188], 0x5 ;  /* 0x00006200aa507a11 */ /* 0x040fe400078628ff */
[C---:B------:R-:W-:Y:S01]  /*20a0*/  @P1 LEA R20, P4, R173.reuse, c[0x0][0x180], 0x5 ;  /* 0x00006000ad141a11 */ /* 0x040fe200078828ff */
[C---:B------:R-:W-:Y:S01]  /*20b0*/  IMAD.WIDE.U32 R84, R173.reuse, R93, c[0x0][0x170] ;  /* 0x00005c00ad547625 */ /* 0x040fe200078e005d */
[----:B------:R-:W-:Y:S02]  /*20c0*/  LEA.HI.X R81, R170, c[0x0][0x18c], RZ, 0x5, P3 ;  /* 0x00006300aa517a11 */ /* 0x000fe400018f2cff */
[C---:B------:R-:W-:Y:S02]  /*20d0*/  @P0 LEA R2, P3, R173.reuse, c[0x0][0x178], 0x4 ;  /* 0x00005e00ad020a11 */ /* 0x040fe400078620ff */
[C---:B------:R-:W-:Y:S01]  /*20e0*/  @P1 LEA.HI.X R21, R173.reuse, c[0x0][0x184], RZ, 0x5, P4 ;  /* 0x00006100ad151a11 */ /* 0x040fe200020f2cff */
[----:B------:R-:W-:Y:S01]  /*20f0*/  STG.E.128 [R80.64], R72 ;  /* 0x0000004850007986 */ /* 0x000fe2000c101d04 */
[----:B------:R-:W-:-:S03]  /*2100*/  @P0 LEA.HI.X R3, R173, c[0x0][0x17c], RZ, 0x4, P3 ;  /* 0x00005f00ad030a11 */ /* 0x000fc600018f24ff */
[----:B------:R0:W-:Y:S04]  /*2110*/  STG.E.128 [R80.64+0x10], R76 ;  /* 0x0000104c50007986 */ /* 0x0001e8000c101d04 */
[----:B------:R-:W0:Y:S04]  /*2120*/  LDG.E.128 R84, [R84.64] ;  /* 0x0000000454547981 */ /* 0x000e28000c1e1d00 */
[----:B-----5:R1:W5:Y:S04]  /*2130*/  @P0 LDG.E.128 R28, [R2.64] ;  /* 0x00000004021c0981 */ /* 0x020368000c1e1d00 */
[----:B------:R1:W5:Y:S04]  /*2140*/  @P1 LDG.E.128 R32, [R20.64] ;  /* 0x0000000414201981 */ /* 0x000368000c1e1d00 */
[----:B------:R1:W5:Y:S01]  /*2150*/  @P1 LDG.E.128 R36, [R20.64+0x10] ;  /* 0x0000100414241981 */ /* 0x000362000c1e1d00 */
[----:B0-----:R-:W-:Y:S01]  /*2160*/  PRMT R80, RZ, 0x5410, R84 ;  /* 0x00005410ff507816 */ /* 0x001fe20000000054 */
[----:B------:R-:W-:Y:S05]  /*2170*/  @P2 BRA `(.L_x_14711) ;  /* 0x0000003000002947 */ /* 0x000fea0003800000 */
[----:B-1----:R-:W-:Y:S05]  /*2180*/  @!P1 BRA `(.L_x_14712) ;  /* 0x0000005000009947 */ /* 0x002fea0003800000 */
[----:B-----5:R-:W-:Y:S01]  /*2190*/  FADD.FTZ R80, R32, R80 ;  /* 0x0000005020507221 */ /* 0x020fe20000010000 */
[----:B------:R-:W-:Y:S05]  /*21a0*/  BRA `(.L_x_14712) ;  /* 0x0000003000007947 */ /* 0x000fea0003800000 */
.L_x_14711:
[----:B-1---5:R-:W-:-:S05]  /*21b0*/  PRMT R3, RZ, 0x5410, R28 ;  /* 0x00005410ff037816 */ /* 0x022fca000000001c */
[----:B------:R-:W-:-:S04]  /*21c0*/  FADD.FTZ R80, R3, R80 ;  /* 0x0000005003507221 */ /* 0x000fc80000010000 */
[----:B------:R-:W-:Y:S02]  /*21d0*/  @P1 FADD.FTZ R80, R32, R80 ;  /* 0x0000005020501221 */ /* 0x000fe40000010000 */
.L_x_14712:
[----:B------:R-:W-:Y:S01]  /*21e0*/  PRMT R81, RZ, 0x7610, R84 ;  /* 0x00007610ff517816 */ /* 0x000fe20000000054 */
[----:B------:R-:W-:Y:S05]  /*21f0*/  @P2 BRA `(.L_x_14713) ;  /* 0x0000003000002947 */ /* 0x000fea0003800000 */
[----:B------:R-:W-:Y:S05]  /*2200*/  @!P1 BRA `(.L_x_14714) ;  /* 0x0000005000009947 */ /* 0x000fea0003800000 */
[----:B-----5:R-:W-:Y:S01]  /*2210*/  FADD.FTZ R81, R33, R81 ;  /* 0x0000005121517221 */ /* 0x020fe20000010000 */
[----:B------:R-:W-:Y:S05]  /*2220*/  BRA `(.L_x_14714) ;  /* 0x0000003000007947 */ /* 0x000fea0003800000 */
.L_x_14713:
[----:B-----5:R-:W-:-:S05]  /*2230*/  PRMT R2, RZ, 0x7610, R28 ;  /* 0x00007610ff027816 */ /* 0x020fca000000001c */
[----:B------:R-:W-:-:S04]  /*2240*/  FADD.FTZ R81, R2, R81 ;  /* 0x0000005102517221 */ /* 0x000fc80000010000 */
[----:B------:R-:W-:Y:S02]  /*2250*/  @P1 FADD.FTZ R81, R33, R81 ;  /* 0x0000005121511221 */ /* 0x000fe40000010000 */
.L_x_14714:
[----:B------:R-:W-:Y:S01]  /*2260*/  PRMT R82, RZ, 0x5410, R85 ;  /* 0x00005410ff527816 */ /* 0x000fe20000000055 */
[----:B------:R-:W-:Y:S05]  /*2270*/  @P2 BRA `(.L_x_14715) ;  /* 0x0000003000002947 */ /* 0x000fea0003800000 */
[----:B------:R-:W-:Y:S05]  /*2280*/  @!P1 BRA `(.L_x_14716) ;  /* 0x0000005000009947 */ /* 0x000fea0003800000 */
[----:B-----5:R-:W-:Y:S01]  /*2290*/  FADD.FTZ R82, R34, R82 ;  /* 0x0000005222527221 */ /* 0x020fe20000010000 */
[----:B------:R-:W-:Y:S05]  /*22a0*/  BRA `(.L_x_14716) ;  /* 0x0000003000007947 */ /* 0x000fea0003800000 */
.L_x_14715:
[----:B-----5:R-:W-:-:S05]  /*22b0*/  PRMT R3, RZ, 0x5410, R29 ;  /* 0x00005410ff037816 */ /* 0x020fca000000001d */
[----:B------:R-:W-:-:S04]  /*22c0*/  FADD.FTZ R82, R3, R82 ;  /* 0x0000005203527221 */ /* 0x000fc80000010000 */
[----:B------:R-:W-:Y:S02]  /*22d0*/  @P1 FADD.FTZ R82, R34, R82 ;  /* 0x0000005222521221 */ /* 0x000fe40000010000 */
.L_x_14716:
[----:B------:R-:W-:Y:S01]  /*22e0*/  PRMT R83, RZ, 0x7610, R85 ;  /* 0x00007610ff537816 */ /* 0x000fe20000000055 */
[----:B------:R-:W-:Y:S05]  /*22f0*/  @P2 BRA `(.L_x_14717) ;  /* 0x0000003000002947 */ /* 0x000fea0003800000 */
[----:B------:R-:W-:Y:S05]  /*2300*/  @!P1 BRA `(.L_x_14718) ;  /* 0x0000005000009947 */ /* 0x000fea0003800000 */
[----:B-----5:R-:W-:Y:S01]  /*2310*/  FADD.FTZ R83, R35, R83 ;  /* 0x0000005323537221 */ /* 0x020fe20000010000 */
[----:B------:R-:W-:Y:S05]  /*2320*/  BRA `(.L_x_14718) ;  /* 0x0000003000007947 */ /* 0x000fea0003800000 */
.L_x_14717:
[----:B-----5:R-:W-:-:S05]  /*2330*/  PRMT R2, RZ, 0x7610, R29 ;  /* 0x00007610ff027816 */ /* 0x020fca000000001d */
[----:B------:R-:W-:-:S04]  /*2340*/  FADD.FTZ R83, R2, R83 ;  /* 0x0000005302537221 */ /* 0x000fc80000010000 */
[----:B------:R-:W-:Y:S02]  /*2350*/  @P1 FADD.FTZ R83, R35, R83 ;  /* 0x0000005323531221 */ /* 0x000fe40000010000 */
.L_x_14718:
[----:B------:R-:W-:Y:S01]  /*2360*/  PRMT R84, RZ, 0x5410, R86 ;  /* 0x00005410ff547816 */ /* 0x000fe20000000056 */
[----:B------:R-:W-:Y:S05]  /*2370*/  @P2 BRA `(.L_x_14719) ;  /* 0x0000003000002947 */ /* 0x000fea0003800000 */
[----:B------:R-:W-:Y:S05]  /*2380*/  @!P1 BRA `(.L_x_14720) ;  /* 0x0000005000009947 */ /* 0x000fea0003800000 */
[----:B-----5:R-:W-:Y:S01]  /*2390*/  FADD.FTZ R84, R36, R84 ;  /* 0x0000005424547221 */ /* 0x020fe20000010000 */
[----:B------:R-:W-:Y:S05]  /*23a0*/  BRA `(.L_x_14720) ;  /* 0x0000003000007947 */ /* 0x000fea0003800000 */
.L_x_14719:
[----:B-----5:R-:W-:-:S05]  /*23b0*/  PRMT R3, RZ, 0x5410, R30 ;  /* 0x00005410ff037816 */ /* 0x020fca000000001e */
[----:B------:R-:W-:-:S04]  /*23c0*/  FADD.FTZ R84, R3, R84 ;  /* 0x0000005403547221 */ /* 0x000fc80000010000 */
[----:B------:R-:W-:Y:S02]  /*23d0*/  @P1 FADD.FTZ R84, R36, R84 ;  /* 0x0000005424541221 */ /* 0x000fe40000010000 */
.L_x_14720:
[----:B------:R-:W-:Y:S01]  /*23e0*/  PRMT R85, RZ, 0x7610, R86 ;  /* 0x00007610ff557816 */ /* 0x000fe20000000056 */
[----:B------:R-:W-:Y:S05]  /*23f0*/  @P2 BRA `(.L_x_14721) ;  /* 0x0000003000002947 */ /* 0x000fea0003800000 */
[----:B------:R-:W-:Y:S05]  /*2400*/  @!P1 BRA `(.L_x_14722) ;  /* 0x0000005000009947 */ /* 0x000fea0003800000 */
[----:B-----5:R-:W-:Y:S01]  /*2410*/  FADD.FTZ R85, R37, R85 ;  /* 0x0000005525557221 */ /* 0x020fe20000010000 */
[----:B------:R-:W-:Y:S05]  /*2420*/  BRA `(.L_x_14722) ;  /* 0x0000003000007947 */ /* 0x000fea0003800000 */
.L_x_14721:
[----:B-----5:R-:W-:-:S05]  /*2430*/  PRMT R2, RZ, 0x7610, R30 ;  /* 0x00007610ff027816 */ /* 0x020fca000000001e */
[----:B------:R-:W-:-:S04]  /*2440*/  FADD.FTZ R85, R2, R85 ;  /* 0x0000005502557221 */ /* 0x000fc80000010000 */
[----:B------:R-:W-:Y:S02]  /*2450*/  @P1 FADD.FTZ R85, R37, R85 ;  /* 0x0000005525551221 */ /* 0x000fe40000010000 */
.L_x_14722:
[----:B------:R-:W-:Y:S01]  /*2460*/  PRMT R86, RZ, 0x5410, R87 ;  /* 0x00005410ff567816 */ /* 0x000fe20000000057 */
[----:B------:R-:W-:Y:S05]  /*2470*/  @P2 BRA `(.L_x_14723) ;  /* 0x0000003000002947 */ /* 0x000fea0003800000 */
[----:B------:R-:W-:Y:S05]  /*2480*/  @!P1 BRA `(.L_x_14724) ;  /* 0x0000005000009947 */ /* 0x000fea0003800000 */
[----:B-----5:R-:W-:Y:S01]  /*2490*/  FADD.FTZ R86, R38, R86 ;  /* 0x0000005626567221 */ /* 0x020fe20000010000 */
[----:B------:R-:W-:Y:S05]  /*24a0*/  BRA `(.L_x_14724) ;  /* 0x0000003000007947 */ /* 0x000fea0003800000 */
.L_x_14723:
[----:B-----5:R-:W-:-:S05]  /*24b0*/  PRMT R3, RZ, 0x5410, R31 ;  /* 0x00005410ff037816 */ /* 0x020fca000000001f */
[----:B------:R-:W-:-:S04]  /*24c0*/  FADD.FTZ R86, R3, R86 ;  /* 0x0000005603567221 */ /* 0x000fc80000010000 */
[----:B------:R-:W-:Y:S02]  /*24d0*/  @P1 FADD.FTZ R86, R38, R86 ;  /* 0x0000005626561221 */ /* 0x000fe40000010000 */
.L_x_14724:
[----:B------:R-:W-:Y:S01]  /*24e0*/  PRMT R87, RZ, 0x7610, R87 ;  /* 0x00007610ff577816 */ /* 0x000fe20000000057 */
[----:B------:R-:W-:Y:S05]  /*24f0*/  @P2 BRA `(.L_x_14725) ;  /* 0x0000003000002947 */ /* 0x000fea0003800000 */
[----:B------:R-:W-:Y:S05]  /*2500*/  @!P1 BRA `(.L_x_14726) ;  /* 0x0000005000009947 */ /* 0x000fea0003800000 */
[----:B-----5:R-:W-:Y:S01]  /*2510*/  FADD.FTZ R87, R39, R87 ;  /* 0x0000005727577221 */ /* 0x020fe20000010000 */
[----:B------:R-:W-:Y:S05]  /*2520*/  BRA `(.L_x_14726) ;  /* 0x0000003000007947 */ /* 0x000fea0003800000 */
.L_x_14725:
[----:B-----5:R-:W-:-:S05]  /*2530*/  PRMT R2, RZ, 0x7610, R31 ;  /* 0x00007610ff027816 */ /* 0x020fca000000001f */
[----:B------:R-:W-:-:S04]  /*2540*/  FADD.FTZ R87, R2, R87 ;  /* 0x0000005702577221 */ /* 0x000fc80000010000 */
[----:B------:R-:W-:Y:S02]  /*2550*/  @P1 FADD.FTZ R87, R39, R87 ;  /* 0x0000005727571221 */ /* 0x000fe40000010000 */
.L_x_14726:
[----:B------:R-:W-:Y:S02]  /*2560*/  IADD3 R177, R172, 0x300, RZ ;  /* 0x00000300acb17810 */ /* 0x000fe40007ffe0ff */
[----:B------:R-:W-:Y:S02]  /*2570*/  LEA R88, P3, R173, c[0x0][0x188], 0x5 ;  /* 0x00006200ad587a11 */ /* 0x000fe400078628ff */
[C---:B------:R-:W-:Y:S01]  /*2580*/  @P1 LEA R20, P4, R177.reuse, c[0x0][0x180], 0x5 ;  /* 0x00006000b1141a11 */ /* 0x040fe200078828ff */
[----:B------:R-:W-:Y:S01]  /*2590*/  IMAD.WIDE.U32 R92, R177, R93, c[0x0][0x170] ;  /* 0x00005c00b15c7625 */ /* 0x000fe200078e005d */
        /* <DEDUP_REMOVED lines=15> */
.L_x_14727:
[----:B-1---5:R-:W-:-:S05]  /*2690*/  PRMT R3, RZ, 0x5410, R28 ;  /* 0x00005410ff037816 */ /* 0x022fca000000001c */
[----:B------:R-:W-:-:S04]  /*26a0*/  FADD.FTZ R88, R3, R88 ;  /* 0x0000005803587221 */ /* 0x000fc80000010000 */
[----:B------:R-:W-:Y:S02]  /*26b0*/  @P1 FADD.FTZ R88, R32, R88 ;  /* 0x0000005820581221 */ /* 0x000fe40000010000 */
.L_x_14728:
[----:B------:R-:W-:Y:S01]  /*26c0*/  PRMT R89, RZ, 0x7610, R92 ;  /* 0x00007610ff597816 */ /* 0x000fe2000000005c */
[----:B------:R-:W-:Y:S05]  /*26d0*/  @P2 BRA `(.L_x_14729) ;  /* 0x0000003000002947 */ /* 0x000fea0003800000 */
[----:B------:R-:W-:Y:S05]  /*26e0*/  @!P1 BRA `(.L_x_14730) ;  /* 0x0000005000009947 */ /* 0x000fea0003800000 */
[----:B-----5:R-:W-:Y:S01]  /*26f0*/  FADD.FTZ R89, R33, R89 ;  /* 0x0000005921597221 */ /* 0x020fe20000010000 */
[----:B------:R-:W-:Y:S05]  /*2700*/  BRA `(.L_x_14730) ;  /* 0x0000003000007947 */ /* 0x000fea0003800000 */
.L_x_14729:
[----:B-----5:R-:W-:-:S05]  /*2710*/  PRMT R2, RZ, 0x7610, R28 ;  /* 0x00007610ff027816 */ /* 0x020fca000000001c */
[----:B------:R-:W-:-:S04]  /*2720*/  FADD.FTZ R89, R2, R89 ;  /* 0x0000005902597221 */ /* 0x000fc80000010000 */
[----:B------:R-:W-:Y:S02]  /*2730*/  @P1 FADD.FTZ R89, R33, R89 ;  /* 0x0000005921591221 */ /* 0x000fe40000010000 */
.L_x_14730:
[----:B------:R-:W-:Y:S01]  /*2740*/  PRMT R90, RZ, 0x5410, R93 ;  /* 0x00005410ff5a7816 */ /* 0x000fe2000000005d */
[----:B------:R-:W-:Y:S05]  /*2750*/  @P2 BRA `(.L_x_14731) ;  /* 0x0000003000002947 */ /* 0x000fea0003800000 */
[----:B------:R-:W-:Y:S05]  /*2760*/  @!P1 BRA `(.L_x_14732) ;  /* 0x0000005000009947 */ /* 0x000fea0003800000 */
[----:B-----5:R-:W-:Y:S01]  /*2770*/  FADD.FTZ R90, R34, R90 ;  /* 0x0000005a225a7221 */ /* 0x020fe20000010000 */
[----:B------:R-:W-:Y:S05]  /*2780*/  BRA `(.L_x_14732) ;  /* 0x0000003000007947 */ /* 0x000fea0003800000 */
.L_x_14731:
[----:B-----5:R-:W-:-:S05]  /*2790*/  PRMT R3, RZ, 0x5410, R29 ;  /* 0x00005410ff037816 */ /* 0x020fca000000001d */
[----:B------:R-:W-:-:S04]  /*27a0*/  FADD.FTZ R90, R3, R90 ;  /* 0x0000005a035a7221 */ /* 0x000fc80000010000 */
[----:B------:R-:W-:Y:S02]  /*27b0*/  @P1 FADD.FTZ R90, R34, R90 ;  /* 0x0000005a225a1221 */ /* 0x000fe40000010000 */
.L_x_14732:
[----:B------:R-:W-:Y:S01]  /*27c0*/  PRMT R91, RZ, 0x7610, R93 ;  /* 0x00007610ff5b7816 */ /* 0x000fe2000000005d */
[----:B------:R-:W-:Y:S05]  /*27d0*/  @P2 BRA `(.L_x_14733) ;  /* 0x0000003000002947 */ /* 0x000fea0003800000 */
[----:B------:R-:W-:Y:S05]  /*27e0*/  @!P1 BRA `(.L_x_14734) ;  /* 0x0000005000009947 */ /* 0x000fea0003800000 */
[----:B-----5:R-:W-:Y:S01]  /*27f0*/  FADD.FTZ R91, R35, R91 ;  /* 0x0000005b235b7221 */ /* 0x020fe20000010000 */
[----:B------:R-:W-:Y:S05]  /*2800*/  BRA `(.L_x_14734) ;  /* 0x0000003000007947 */ /* 0x000fea0003800000 */
.L_x_14733:
[----:B-----5:R-:W-:-:S05]  /*2810*/  PRMT R2, RZ, 0x7610, R29 ;  /* 0x00007610ff027816 */ /* 0x020fca000000001d */
[----:B------:R-:W-:-:S04]  /*2820*/  FADD.FTZ R91, R2, R91 ;  /* 0x0000005b025b7221 */ /* 0x000fc80000010000 */
[----:B------:R-:W-:Y:S02]  /*2830*/  @P1 FADD.FTZ R91, R35, R91 ;  /* 0x0000005b235b1221 */ /* 0x000fe40000010000 */
.L_x_14734:
[----:B------:R-:W-:Y:S01]  /*2840*/  PRMT R92, RZ, 0x5410, R94 ;  /* 0x00005410ff5c7816 */ /* 0x000fe2000000005e */
[----:B------:R-:W-:Y:S05]  /*2850*/  @P2 BRA `(.L_x_14735) ;  /* 0x0000003000002947 */ /* 0x000fea0003800000 */
[----:B------:R-:W-:Y:S05]  /*2860*/  @!P1 BRA `(.L_x_14736) ;  /* 0x0000005000009947 */ /* 0x000fea0003800000 */
[----:B-----5:R-:W-:Y:S01]  /*2870*/  FADD.FTZ R92, R36, R92 ;  /* 0x0000005c245c7221 */ /* 0x020fe20000010000 */
[----:B------:R-:W-:Y:S05]  /*2880*/  BRA `(.L_x_14736) ;  /* 0x0000003000007947 */ /* 0x000fea0003800000 */
.L_x_14735:
[----:B-----5:R-:W-:-:S05]  /*2890*/  PRMT R3, RZ, 0x5410, R30 ;  /* 0x00005410ff037816 */ /* 0x020fca000000001e */
[----:B------:R-:W-:-:S04]  /*28a0*/  FADD.FTZ R92, R3, R92 ;  /* 0x0000005c035c7221 */ /* 0x000fc80000010000 */
[----:B------:R-:W-:Y:S02]  /*28b0*/  @P1 FADD.FTZ R92, R36, R92 ;  /* 0x0000005c245c1221 */ /* 0x000fe40000010000 */
.L_x_14736:
[----:B------:R-:W-:Y:S01]  /*28c0*/  PRMT R93, RZ, 0x7610, R94 ;  /* 0x00007610ff5d7816 */ /* 0x000fe2000000005e */
[----:B------:R-:W-:Y:S05]  /*28d0*/  @P2 BRA `(.L_x_14737) ;  /* 0x0000003000002947 */ /* 0x000fea0003800000 */
[----:B------:R-:W-:Y:S05]  /*28e0*/  @!P1 BRA `(.L_x_14738) ;  /* 0x0000005000009947 */ /* 0x000fea0003800000 */
[----:B-----5:R-:W-:Y:S01]  /*28f0*/  FADD.FTZ R93, R37, R93 ;  /* 0x0000005d255d7221 */ /* 0x020fe20000010000 */
[----:B------:R-:W-:Y:S05]  /*2900*/  BRA `(.L_x_14738) ;  /* 0x0000003000007947 */ /* 0x000fea0003800000 */
.L_x_14737:
[----:B-----5:R-:W-:-:S05]  /*2910*/  PRMT R2, RZ, 0x7610, R30 ;  /* 0x00007610ff027816 */ /* 0x020fca000000001e */
[----:B------:R-:W-:-:S04]  /*2920*/  FADD.FTZ R93, R2, R93 ;  /* 0x0000005d025d7221 */ /* 0x000fc80000010000 */
[----:B------:R-:W-:Y:S02]  /*2930*/  @P1 FADD.FTZ R93, R37, R93 ;  /* 0x0000005d255d1221 */ /* 0x000fe40000010000 */
.L_x_14738:
[----:B------:R-:W-:Y:S01]  /*2940*/  PRMT R94, RZ, 0x5410, R95 ;  /* 0x00005410ff5e7816 */ /* 0x000fe2000000005f */
[----:B------:R-:W-:Y:S05]  /*2950*/  @P2 BRA `(.L_x_14739) ;  /* 0x0000003000002947 */ /* 0x000fea0003800000 */
[----:B------:R-:W-:Y:S05]  /*2960*/  @!P1 BRA `(.L_x_14740) ;  /* 0x0000005000009947 */ /* 0x000fea0003800000 */
[----:B-----5:R-:W-:Y:S01]  /*2970*/  FADD.FTZ R94, R38, R94 ;  /* 0x0000005e265e7221 */ /* 0x020fe20000010000 */
[----:B------:R-:W-:Y:S05]  /*2980*/  BRA `(.L_x_14740) ;  /* 0x0000003000007947 */ /* 0x000fea0003800000 */
.L_x_14739:
[----:B-----5:R-:W-:-:S05]  /*2990*/  PRMT R3, RZ, 0x5410, R31 ;  /* 0x00005410ff037816 */ /* 0x020fca000000001f */
[----:B------:R-:W-:-:S04]  /*29a0*/  FADD.FTZ R94, R3, R94 ;  /* 0x0000005e035e7221 */ /* 0x000fc80000010000 */
[----:B------:R-:W-:Y:S02]  /*29b0*/  @P1 FADD.FTZ R94, R38, R94 ;  /* 0x0000005e265e1221 */ /* 0x000fe40000010000 */
.L_x_14740:
[----:B------:R-:W-:Y:S01]  /*29c0*/  PRMT R95, RZ, 0x7610, R95 ;  /* 0x00007610ff5f7816 */ /* 0x000fe2000000005f */
[----:B------:R-:W-:Y:S05]  /*29d0*/  @P2 BRA `(.L_x_14741) ;  /* 0x0000003000002947 */ /* 0x000fea0003800000 */
[----:B------:R-:W-:Y:S05]  /*29e0*/  @!P1 BRA `(.L_x_14742) ;  /* 0x0000005000009947 */ /* 0x000fea0003800000 */
[----:B-----5:R-:W-:Y:S01]  /*29f0*/  FADD.FTZ R95, R39, R95 ;  /* 0x0000005f275f7221 */ /* 0x020fe20000010000 */
[----:B------:R-:W-:Y:S05]  /*2a00*/  BRA `(.L_x_14742) ;  /* 0x0000003000007947 */ /* 0x000fea0003800000 */
.L_x_14741:
[----:B-----5:R-:W-:-:S05]  /*2a10*/  PRMT R2, RZ, 0x7610, R31 ;  /* 0x00007610ff027816 */ /* 0x020fca000000001f */
[----:B------:R-:W-:-:S04]  /*2a20*/  FADD.FTZ R95, R2, R95 ;  /* 0x0000005f025f7221 */ /* 0x000fc80000010000 */
[----:B------:R-:W-:Y:S02]  /*2a30*/  @P1 FADD.FTZ R95, R39, R95 ;  /* 0x0000005f275f1221 */ /* 0x000fe40000010000 */
.L_x_14742:
[----:B------:R-:W-:Y:S01]  /*2a40*/  FADD.FTZ R2, RZ, R40 ;  /* 0x00000028ff027221 */ /* 0x000fe20000010000 */
[----:B------:R-:W-:-:S03]  /*2a50*/  SHF.R.U32.HI R178, RZ, 0x5, R178 ;  /* 0x00000005ffb27819 */ /* 0x000fc600000116b2 */
[----:B------:R-:W-:Y:S01]  /*2a60*/  FADD.FTZ R3, R2, R41 ;  /* 0x0000002902037221 */ /* 0x000fe20000010000 */
[----:B------:R-:W-:-:S03]  /*2a70*/  LOP3.LUT R178, R178, 0x7fffffc, RZ, 0xc0, !PT ;  /* 0x07fffffcb2b27812 */ /* 0x000fc600078ec0ff */
        /* <DEDUP_REMOVED lines=46> */
[----:B------:R-:W-:-:S03]  /*2d60*/  LEA R2, P0, R177, c[0x0][0x188], 0x5 ;  /* 0x00006200b1027a11 */ /* 0x000fc600078028ff */
[----:B------:R-:W-:Y:S01]  /*2d70*/  FADD.FTZ R20, R3, R88 ;  /* 0x0000005803147221 */ /* 0x000fe20000010000 */
[----:B------:R-:W-:Y:S02]  /*2d80*/  LEA.HI.X R3, R177, c[0x0][0x18c], RZ, 0x5, P0 ;  /* 0x00006300b1037a11 */ /* 0x000fe400000f2cff */
[----:B------:R-:W-:Y:S01]  /*2d90*/  LOP3.LUT P0, RZ, R166, 0xff, RZ, 0xc0, !PT ;  /* 0x000000ffa6ff7812 */ /* 0x000fe2000780c0ff */
[----:B------:R-:W-:Y:S02]  /*2da0*/  FADD.FTZ R21, R20, R89 ;  /* 0x0000005914157221 */ /* 0x000fe40000010000 */
[----:B------:R0:W-:Y:S01]  /*2db0*/  STG.E.128 [R2.64], R88 ;  /* 0x0000005802007986 */ /* 0x0001e2000c101d04 */
[----:B------:R-:W-:Y:S01]  /*2dc0*/  SEL R178, R157, R178, !P0 ;  /* 0x000000b29db27207 */ /* 0x000fe20004000000 */
[----:B------:R-:W-:Y:S02]  /*2dd0*/  FADD.FTZ R20, R21, R90 ;  /* 0x0000005a15147221 */ /* 0x000fe40000010000 */
[----:B------:R0:W-:Y:S02]  /*2de0*/  STG.E.128 [R2.64+0x10], R92 ;  /* 0x0000105c02007986 */ /* 0x0001e4000c101d04 */
[----:B------:R-:W-:-:S04]  /*2df0*/  FADD.FTZ R21, R20, R91 ;  /* 0x0000005b14157221 */ /* 0x000fc80000010000 */
[----:B------:R-:W-:-:S04]  /*2e00*/  FADD.FTZ R20, R21, R92 ;  /* 0x0000005c15147221 */ /* 0x000fc80000010000 */
[----:B------:R-:W-:-:S04]  /*2e10*/  FADD.FTZ R21, R20, R93 ;  /* 0x0000005d14157221 */ /* 0x000fc80000010000 */
[----:B------:R-:W-:-:S04]  /*2e20*/  FADD.FTZ R20, R21, R94 ;  /* 0x0000005e15147221 */ /* 0x000fc80000010000 */
[----:B------:R-:W-:Y:S01]  /*2e30*/  FADD.FTZ R181, R20, R95 ;  /* 0x0000005f14b57221 */ /* 0x000fe20000010000 */
[----:B------:R-:W-:Y:S05]  /*2e40*/  BRA.DIV ~URZ, `(.L_x_14743) ;  /* 0x00001cb27f007947 */ /* 0x000fea000b800000 */
[----:B0-----:R0:W1:Y:S02]  /*2e50*/  SHFL.BFLY PT, R2, R181, 0x1, 0x1f ;  /* 0x0c201f00b5027f89 */ /* 0x00106400000e0000 */
.L_x_14747:
        /* <DEDUP_REMOVED lines=132> */
.L_x_14748:
[----:B------:R-:W-:Y:S01]  /*36a0*/  ISETP.NE.AND P0, PT, R158, RZ, PT ;  /* 0x000000ff9e00720c */ /* 0x000fe20003f05270 */
[----:B-1----:R-:W-:Y:S01]  /*36b0*/  FADD.FTZ R3, R182, R181 ;  /* 0x000000b5b6037221 */ /* 0x002fe20000010000 */
[----:B------:R-:W-:Y:S01]  /*36c0*/  WARPSYNC 0xffffffff ;  /* 0xffffffff00007948 */ /* 0x000fe20003800000 */
[----:B------:R-:W-:Y:S01]  /*36d0*/  ISETP.GT.U32.AND P1, PT, R158, 0x3, PT ;  /* 0x000000039e00780c */ /* 0x000fe20003f24070 */
[----:B------:R-:W-:-:S09]  /*36e0*/  CS2R R20, SRZ ;  /* 0x0000000000147805 */ /* 0x000fd2000001ff00 */
[----:B------:R-:W-:-:S03]  /*36f0*/  @!P0 IADD3 R179, R165, R178, RZ ;  /* 0x000000b2a5b38210 */ /* 0x000fc60007ffe0ff */
[----:B------:R-:W-:Y:S02]  /*3700*/  @!P1 IADD3 R180, R158, R178, RZ ;  /* 0x000000b29eb49210 */ /* 0x000fe40007ffe0ff */
[----:B------:R-:W-:Y:S01]  /*3710*/  @!P0 STS.64 [R179.X8], R2 ;  /* 0x00000002b3008388 */ /* 0x000fe20000008a00 */
[----:B------:R-:W-:Y:S02]  /*3720*/  MOV R178, RZ ;  /* 0x000000ff00b27202 */ /* 0x000fe40000000f00 */
[----:B------:R-:W-:Y:S01]  /*3730*/  @!P1 MOV R178, 0x700 ;  /* 0x0000070000b29802 */ /* 0x000fe20000000f00 */
[----:B------:R-:W-:Y:S01]  /*3740*/  BAR.SYNC.DEFER_BLOCKING 0x0 ;  /* 0x0000000000007b1d */ /* 0x000fe20000010000 */
[----:B------:R-:W-:-:S05]  /*3750*/  LOP3.LUT P0, RZ, R165, 0x1f, R0, 0xf8, !PT ;  /* 0x0000001fa5ff7812 */ /* 0x000fca000780f800 */
[----:B0-----:R-:W0:Y:S01]  /*3760*/  SHFL.DOWN PT, R181, R178, 0x2, 0x1f ;  /* 0x08401f00b2b57f89 */ /* 0x001e2200000e0000 */
[----:B------:R-:W-:Y:S03]  /*3770*/  I2F R185, R178 ;  /* 0x000000b200b97306 */ /* 0x000fe60000201400 */
[----:B------:R-:W-:Y:S01]  /*3780*/  @!P1 LDS.64 R20, [R180.X8] ;  /* 0x00000000b4149984 */ /* 0x000fe20000008a00 */
[----:B------:R-:W-:Y:S02]  /*3790*/  ISETP.NE.AND P1, PT, RZ, UR6, PT ;  /* 0x00000006ff007c0c */ /* 0x000fe4000bf25270 */
[----:B0-----:R-:W-:Y:S02]  /*37a0*/  IADD3 R182, R181, R178, RZ ;  /* 0x000000b2b5b67210 */ /* 0x001fe40007ffe0ff */
[----:B------:R-:W-:Y:S03]  /*37b0*/  I2F R181, R181 ;  /* 0x000000b500b57306 */ /* 0x000fe60000201400 */
[----:B------:R-:W0:Y:S05]  /*37c0*/  SHFL.DOWN PT, R187, R182, 0x1, 0x1f ;  /* 0x08201f00b6bb7f89 */ /* 0x000e2a00000e0000 */
[----:B------:R-:W1:Y:S08]  /*37d0*/  I2F R184, R182 ;  /* 0x000000b600b87306 */ /* 0x000e700000201400 */
[----:B-1----:R-:W-:Y:S01]  /*37e0*/  MUFU.RCP R3, R184 ;  /* 0x000000b800037308 */ /* 0x002fe20000001000 */
[----:B0-----:R-:W-:Y:S01]  /*37f0*/  IADD3 R180, R182, R187, RZ ;  /* 0x000000bbb6b47210 */ /* 0x001fe20007ffe0ff */
[----:B------:R-:W0:Y:S06]  /*3800*/  SHFL.DOWN PT, R183, R20, 0x2, 0x1f ;  /* 0x08401f0014b77f89 */ /* 0x000e2c00000e0000 */
[----:B------:R-:W1:Y:S08]  /*3810*/  I2F R180, R180 ;  /* 0x000000b400b47306 */ /* 0x000e700000201400 */
[----:B------:R-:W2:Y:S08]  /*3820*/  I2F R187, R187 ;  /* 0x000000bb00bb7306 */ /* 0x000eb00000201400 */
[----:B-1----:R-:W1:Y:S01]  /*3830*/  MUFU.RCP R182, R180 ;  /* 0x000000b400b67308 */ /* 0x002e620000001000 */
[----:B0-----:R-:W-:-:S04]  /*3840*/  FMUL.FTZ R2, R183, R181 ;  /* 0x000000b5b7027220 */ /* 0x001fc80000410000 */
[----:B------:R-:W-:Y:S02]  /*3850*/  FFMA.FTZ R2, R185, R20, R2 ;  /* 0x00000014b9027223 */ /* 0x000fe40000010002 */
[----:B------:R-:W-:Y:S02]  /*3860*/  FADD.FTZ R20, -R183, R20 ;  /* 0x00000014b7147221 */ /* 0x000fe40000010100 */
[----:B------:R-:W-:Y:S02]  /*3870*/  FMUL.FTZ R179, R3, R2 ;  /* 0x0000000203b37220 */ /* 0x000fe40000410000 */
[----:B------:R-:W0:Y:S01]  /*3880*/  SHFL.DOWN PT, R2, R21, 0x2, 0x1f ;  /* 0x08401f0015027f89 */ /* 0x000e2200000e0000 */
[----:B------:R-:W-:-:S03]  /*3890*/  FMUL.FTZ R20, R20, R20 ;  /* 0x0000001414147220 */ /* 0x000fc60000410000 */
[----:B------:R-:W2:Y:S01]  /*38a0*/  SHFL.DOWN PT, R178, R179, 0x1, 0x1f ;  /* 0x08201f00b3b27f89 */ /* 0x000ea200000e0000 */
[----:B------:R-:W-:-:S04]  /*38b0*/  FMUL.FTZ R20, R20, R185 ;  /* 0x000000b914147220 */ /* 0x000fc80000410000 */
[----:B------:R-:W-:Y:S02]  /*38c0*/  FMUL.FTZ R20, R20, R181 ;  /* 0x000000b514147220 */ /* 0x000fe40000410000 */
[----:B0-----:R-:W-:Y:S02]  /*38d0*/  FADD.FTZ R2, R2, R21 ;  /* 0x0000001502027221 */ /* 0x001fe40000010000 */
[----:B--2---:R-:W-:Y:S02]  /*38e0*/  FMUL.FTZ R183, R178, R187 ;  /* 0x000000bbb2b77220 */ /* 0x004fe40000410000 */
[----:B------:R-:W-:Y:S02]  /*38f0*/  FFMA.FTZ R20, R3, R20, R2 ;  /* 0x0000001403147223 */ /* 0x000fe40000010002 */
[----:B------:R-:W-:Y:S02]  /*3900*/  FFMA.FTZ R183, R184, R179, R183 ;  /* 0x000000b3b8b77223 */ /* 0x000fe400000100b7 */
[----:B------:R-:W-:Y:S01]  /*3910*/  FADD.FTZ R178, R179, -R178 ;  /* 0x800000b2b3b27221 */ /* 0x000fe20000010000 */
[----:B------:R-:W0:Y:S01]  /*3920*/  SHFL.DOWN PT, R3, R20, 0x1, 0x1f ;  /* 0x08201f0014037f89 */ /* 0x000e2200000e0000 */
[----:B-1----:R-:W-:Y:S01]  /*3930*/  FMUL.FTZ R183, R182, R183 ;  /* 0x000000b7b6b77220 */ /* 0x002fe20000410000 */
[----:B------:R-:W-:Y:S01]  /*3940*/  @!P0 MOV R179, 0x4 ;  /* 0x0000000400b38802 */ /* 0x000fe20000000f00 */
[----:B------:R-:W-:-:S03]  /*3950*/  FMUL.FTZ R21, R178, R178 ;  /* 0x000000b2b2157220 */ /* 0x000fc60000410000 */
[----:B------:R-:W1:Y:S01]  /*3960*/  SHFL.IDX PT, R185, R183, RZ, 0x1f ;  /* 0x00001fffb7b97589 */ /* 0x000e6200000e0000 */
[----:B------:R-:W-:-:S04]  /*3970*/  FMUL.FTZ R184, R184, R21 ;  /* 0x00000015b8b87220 */ /* 0x000fc80000410000 */
[----:B------:R-:W-:Y:S02]  /*3980*/  FMUL.FTZ R184, R184, R187 ;  /* 0x000000bbb8b87220 */ /* 0x000fe40000410000 */
[----:B0-----:R-:W-:Y:S02]  /*3990*/  FADD.FTZ R21, R20, R3 ;  /* 0x0000000314157221 */ /* 0x001fe40000010000 */
[----:B------:R-:W-:Y:S01]  /*39a0*/  @!P0 IMAD.WIDE R2, R156, R179, c[0x0][0x1a0] ;  /* 0x000068009c028625 */ /* 0x000fe200078e02b3 */
[----:B-1----:R-:W-:-:S03]  /*39b0*/  FSEL R20, R185, RZ, !P1 ;  /* 0x000000ffb9147208 */ /* 0x002fc60004800000 */
[----:B------:R-:W-:Y:S01]  /*39c0*/  FFMA.FTZ R21, R182, R184, R21 ;  /* 0x000000b8b6157223 */ /* 0x000fe20000010015 */
[----:B------:R0:W-:Y:S01]  /*39d0*/  @!P0 STG.E [R2.64], R185 ;  /* 0x000000b902008986 */ /* 0x0001e2000c101904 */
[----:B------:R-:W-:-:S03]  /*39e0*/  FADD.FTZ R178, -R20, R51 ;  /* 0x0000003314b27221 */ /* 0x000fc60000010100 */
[----:B------:R1:W2:Y:S01]  /*39f0*/  SHFL.IDX PT, R51, R21, RZ, 0x1f ;  /* 0x00001fff15337589 */ /* 0x0002a200000e0000 */
[C---:B------:R-:W-:Y:S02]  /*3a00*/  FADD.FTZ R52, -R20.reuse, R52 ;  /* 0x0000003414347221 */ /* 0x040fe40000010100 */
[C---:B------:R-:W-:Y:S02]  /*3a10*/  FADD.FTZ R46, -R20.reuse, R46 ;  /* 0x0000002e142e7221 */ /* 0x040fe40000010100 */
[C---:B------:R-:W-:Y:S02]  /*3a20*/  FADD.FTZ R188, -R20.reuse, R79 ;  /* 0x0000004f14bc7221 */ /* 0x040fe40000010100 */
[----:B0-----:R-:W-:Y:S01]  /*3a30*/  FMUL.FTZ R3, R185, R185 ;  /* 0x000000b9b9037220 */ /* 0x001fe20000410000 */
[----:B------:R-:W-:Y:S01]  /*3a40*/  MOV R2, c[0x0][0x1e0] ;  /* 0x0000780000027a02 */ /* 0x000fe20000000f00 */
[C---:B------:R-:W-:Y:S02]  /*3a50*/  FADD.FTZ R183, -R20.reuse, R57 ;  /* 0x0000003914b77221 */ /* 0x040fe40000010100 */
[C---:B------:R-:W-:Y:S01]  /*3a60*/  FADD.FTZ R47, -R20.reuse, R47 ;  /* 0x0000002f142f7221 */ /* 0x040fe20000010100 */
[----:B------:R-:W-:Y:S01]  /*3a70*/  FSEL R3, R3, RZ, P1 ;  /* 0x000000ff03037208 */ /* 0x000fe20000800000 */
[----:B------:R-:W-:-:S02]  /*3a80*/  FADD.FTZ R185, -R20, R76 ;  /* 0x0000004c14b97221 */ /* 0x000fc40000010100 */
[C---:B------:R-:W-:Y:S02]  /*3a90*/  FADD.FTZ R44, -R20.reuse, R44 ;  /* 0x0000002c142c7221 */ /* 0x040fe40000010100 */
[C---:B------:R-:W-:Y:S02]  /*3aa0*/  FADD.FTZ R181, -R20.reuse, R55 ;  /* 0x0000003714b57221 */ /* 0x040fe40000010100 */
[C---:B------:R-:W-:Y:S02]  /*3ab0*/  FADD.FTZ R45, -R20.reuse, R45 ;  /* 0x0000002d142d7221 */ /* 0x040fe40000010100 */
[C---:B-1----:R-:W-:Y:S02]  /*3ac0*/  FADD.FTZ R21, -R20.reuse, R72 ;  /* 0x0000004814157221 */ /* 0x042fe40000010100 */
[----:B------:R-:W-:Y:S02]  /*3ad0*/  FADD.FTZ R72, -R20, R74 ;  /* 0x0000004a14487221 */ /* 0x000fe40000010100 */
[----:B--2---:R-:W-:-:S02]  /*3ae0*/  FFMA.FTZ R2, R51, R2, c[0x0][0x228] ;  /* 0x00008a0033027623 */ /* 0x004fc40000010002 */
[----:B------:R-:W-:Y:S02]  /*3af0*/  FADD.FTZ R42, -R20, R42 ;  /* 0x0000002a142a7221 */ /* 0x000fe40000010100 */
[----:B------:R-:W-:Y:S01]  /*3b00*/  FADD.FTZ R2, R2, R3 ;  /* 0x0000000302027221 */ /* 0x000fe20000010000 */
[----:B------:R-:W-:Y:S01]  /*3b10*/  @!P0 MOV R3, 0x4 ;  /* 0x0000000400038802 */ /* 0x000fe20000000f00 */
[C---:B------:R-:W-:Y:S02]  /*3b20*/  FADD.FTZ R179, -R20.reuse, R53 ;  /* 0x0000003514b37221 */ /* 0x040fe40000010100 */
[----:B------:R-:W0:Y:S01]  /*3b30*/  MUFU.RSQ R199, R2 ;  /* 0x0000000200c77308 */ /* 0x000e220000001400 */
        /* <DEDUP_REMOVED lines=8> */
[C---:B0-----:R-:W-:Y:S01]  /*3bc0*/  FMUL.FTZ R79, R199.reuse, R52 ;  /* 0x00000034c74f7220 */ /* 0x041fe20000410000 */
[----:B------:R-:W-:Y:S01]  /*3bd0*/  PRMT R52, RZ, 0x5410, R19 ;  /* 0x00005410ff347816 */ /* 0x000fe20000000013 */
[----:B------:R-:W-:-:S02]  /*3be0*/  FMUL.FTZ R57, R199, R46 ;  /* 0x0000002ec7397220 */ /* 0x000fc40000410000 */
[----:B------:R-:W-:Y:S02]  /*3bf0*/  FMUL.FTZ R76, R199, R47 ;  /* 0x0000002fc74c7220 */ /* 0x000fe40000410000 */
[----:B------:R-:W-:Y:S01]  /*3c00*/  FFMA.FTZ R57, R57, R52, R102 ;  /* 0x0000003439397223 */ /* 0x000fe20000010066 */
[----:B------:R-:W-:Y:S01]  /*3c10*/  PRMT R52, RZ, 0x7610, R19 ;  /* 0x00007610ff347816 */ /* 0x000fe20000000013 */
[C---:B------:R-:W-:Y:S02]  /*3c20*/  FMUL.FTZ R55, R199.reuse, R44 ;  /* 0x0000002cc7377220 */ /* 0x040fe40000410000 */
[C---:B------:R-:W-:Y:S02]  /*3c30*/  FMUL.FTZ R74, R199.reuse, R45 ;  /* 0x0000002dc74a7220 */ /* 0x040fe40000410000 */
[----:B------:R-:W-:Y:S01]  /*3c40*/  FFMA.FTZ R76, R76, R52, R103 ;  /* 0x000000344c4c7223 */ /* 0x000fe20000010067 */
        /* <DEDUP_REMOVED lines=13> */
[----:B------:R-:W-:Y:S02]  /*3d20*/  FMUL.FTZ R80, R199, R179 ;  /* 0x000000b3c7507220 */ /* 0x000fe40000410000 */
[----:B------:R-:W-:Y:S02]  /*3d30*/  FADD.FTZ R50, -R20, R50 ;  /* 0x0000003214327221 */ /* 0x000fe40000010100 */
[----:B------:R-:W-:Y:S01]  /*3d40*/  FFMA.FTZ R56, R56, R52, R99 ;  /* 0x0000003438387223 */ /* 0x000fe20000010063 */
[----:B------:R-:W-:Y:S01]  /*3d50*/  PRMT R52, RZ, 0x5410, R16 ;  /* 0x00005410ff347816 */ /* 0x000fe20000000010 */
[----:B------:R-:W-:-:S02]  /*3d60*/  FADD.FTZ R186, -R20, R77 ;  /* 0x0000004d14ba7221 */ /* 0x000fc40000010100 */
        /* <DEDUP_REMOVED lines=11> */
[C---:B------:R-:W-:Y:S02]  /*3e20*/  FADD.FTZ R49, -R20.reuse, R49 ;  /* 0x0000003114317221 */ /* 0x040fe40000010100 */
[----:B------:R-:W-:Y:S02]  /*3e30*/  FADD.FTZ R187, -R20, R78 ;  /* 0x0000004e14bb7221 */ /* 0x000fe40000010100 */
[----:B------:R-:W-:Y:S01]  /*3e40*/  FFMA.FTZ R82, R82, R54, R111 ;  /* 0x0000003652527223 */ /* 0x000fe2000001006f */
[----:B------:R-:W-:Y:S01]  /*3e50*/  PRMT R54, RZ, 0x5410, R14 ;  /* 0x00005410ff367816 */ /* 0x000fe2000000000e */
[----:B------:R-:W-:-:S02]  /*3e60*/  FMUL.FTZ R78, R199, R49 ;  /* 0x00000031c74e7220 */ /* 0x000fc40000410000 */
[C---:B------:R-:W-:Y:S02]  /*3e70*/  FADD.FTZ R62, -R20.reuse, R62 ;  /* 0x0000003e143e7221 */ /* 0x040fe40000010100 */
[----:B------:R-:W-:Y:S01]  /*3e80*/  FFMA.FTZ R79, R79, R54, R108 ;  /* 0x000000364f4f7223 */ /* 0x000fe2000001006c */
[----:B------:R-:W-:Y:S01]  /*3e90*/  PRMT R54, RZ, 0x7610, R14 ;  /* 0x00007610ff367816 */ /* 0x000fe2000000000e */
[C---:B------:R-:W-:Y:S02]  /*3ea0*/  FADD.FTZ R58, -R20.reuse, R58 ;  /* 0x0000003a143a7221 */ /* 0x040fe40000010100 */
        /* <DEDUP_REMOVED lines=12> */
[----:B------:R-:W-:Y:S02]  /*3f70*/  FMUL.FTZ R58, R199, R88 ;  /* 0x00000058c73a7220 */ /* 0x000fe40000410000 */
        /* <DEDUP_REMOVED lines=10> */
[----:B------:R-:W-:Y:S02]  /*4020*/  FADD.FTZ R60, -R20, R60 ;  /* 0x0000003c143c7221 */ /* 0x000fe40000010100 */
[C---:B------:R-:W-:Y:S02]  /*4030*/  FMUL.FTZ R50, R199.reuse, R59 ;  /* 0x0000003bc7327220 */ /* 0x040fe40000410000 */
[----:B------:R-:W-:Y:S02]  /*4040*/  FMUL.FTZ R59, R199, R89 ;  /* 0x00000059c73b7220 */ /* 0x000fe40000410000 */
[----:B------:R-:W-:Y:S01]  /*4050*/  FFMA.FTZ R89, R86, R78, R119 ;  /* 0x0000004e56597223 */ /* 0x000fe20000010077 */
[----:B------:R-:W-:Y:S01]  /*4060*/  PRMT R78, RZ, 0x5410, R10 ;  /* 0x00005410ff4e7816 */ /* 0x000fe2000000000a */
[----:B------:R-:W-:-:S02]  /*4070*/  FADD.FTZ R194, -R20, R85 ;  /* 0x0000005514c27221 */ /* 0x000fc40000010100 */
[----:B------:R-:W-:Y:S02]  /*4080*/  FMUL.FTZ R85, R199, R60 ;  /* 0x0000003cc7557220 */ /* 0x000fe40000410000 */
[C---:B------:R-:W-:Y:S02]  /*4090*/  FADD.FTZ R61, -R20.reuse, R61 ;  /* 0x0000003d143d7221 */ /* 0x040fe40000010100 */
[----:B------:R-:W-:Y:S01]  /*40a0*/  FFMA.FTZ R86, R85, R78, R116 ;  /* 0x0000004e55567223 */ /* 0x000fe20000010074 */
[----:B------:R-:W-:Y:S01]  /*40b0*/  PRMT R78, RZ, 0x7610, R10 ;  /* 0x00007610ff4e7816 */ /* 0x000fe2000000000a */
[----:B------:R-:W-:Y:S02]  /*40c0*/  FADD.FTZ R193, -R20, R84 ;  /* 0x0000005414c17221 */ /* 0x000fe40000010100 */
[C---:B------:R-:W-:Y:S02]  /*40d0*/  FMUL.FTZ R84, R199.reuse, R61 ;  /* 0x0000003dc7547220 */ /* 0x040fe40000410000 */
[----:B------:R-:W-:-:S02]  /*40e0*/  FMUL.FTZ R43, R199, R182 ;  /* 0x000000b6c72b7220 */ /* 0x000fc40000410000 */
[----:B------:R-:W-:Y:S01]  /*40f0*/  FFMA.FTZ R87, R84, R78, R117 ;  /* 0x0000004e54577223 */ /* 0x000fe20000010075 */
[--C-:B------:R-:W-:Y:S01]  /*4100*/  PRMT R78, RZ, 0x5410, R9.reuse ;  /* 0x00005410ff4e7816 */ /* 0x100fe20000000009 */
[----:B------:R-:W-:Y:S02]  /*4110*/  FMUL.FTZ R42, R199, R183 ;  /* 0x000000b7c72a7220 */ /* 0x000fe40000410000 */
[C---:B------:R-:W-:Y:S02]  /*4120*/  FADD.FTZ R70, -R20.reuse, R70 ;  /* 0x0000004614467221 */ /* 0x040fe40000010100 */
[----:B------:R-:W-:Y:S01]  /*4130*/  FFMA.FTZ R84, R83, R78, R114 ;  /* 0x0000004e53547223 */ /* 0x000fe20000010072 */
[----:B------:R-:W-:Y:S01]  /*4140*/  PRMT R78, RZ, 0x7610, R9 ;  /* 0x00007610ff4e7816 */ /* 0x000fe20000000009 */
[----:B------:R-:W-:Y:S02]  /*4150*/  FADD.FTZ R198, -R20, R91 ;  /* 0x0000005b14c67221 */ /* 0x000fe40000010100 */
[----:B------:R-:W-:-:S02]  /*4160*/  FMUL.FTZ R91, R199, R70 ;  /* 0x00000046c75b7220 */ /* 0x000fc40000410000 */
[----:B------:R-:W-:Y:S01]  /*4170*/  FFMA.FTZ R85, R50, R78, R115 ;  /* 0x0000004e32557223 */ /* 0x000fe20000010073 */
[----:B------:R-:W-:Y:S01]  /*4180*/  PRMT R50, RZ, 0x5410, R8 ;  /* 0x00005410ff327816 */ /* 0x000fe20000000008 */
[C---:B------:R-:W-:Y:S02]  /*4190*/  FADD.FTZ R71, -R20.reuse, R71 ;  /* 0x0000004714477221 */ /* 0x040fe40000010100 */
[C---:B------:R-:W-:Y:S02]  /*41a0*/  FADD.FTZ R197, -R20.reuse, R90 ;  /* 0x0000005a14c57221 */ /* 0x040fe40000010100 */
[----:B------:R-:W-:Y:S01]  /*41b0*/  FFMA.FTZ R78, R43, R50, R112 ;  /* 0x000000322b4e7223 */ /* 0x000fe20000010070 */
[----:B------:R-:W-:Y:S01]  /*41c0*/  PRMT R43, RZ, 0x7610, R8 ;  /* 0x00007610ff2b7816 */ /* 0x000fe20000000008 */
[----:B------:R-:W-:Y:S01]  /*41d0*/  FMUL.FTZ R90, R199, R71 ;  /* 0x00000047c75a7220 */ /* 0x000fe20000410000 */
[----:B------:R-:W-:Y:S01]  /*41e0*/  F2FP.BF16.PACK_AB R50, R87, R86 ;  /* 0x000000565732723e */ /* 0x000fe200000010ff */
[----:B------:R-:W-:-:S02]  /*41f0*/  FADD.FTZ R68, -R20, R68 ;  /* 0x0000004414447221 */ /* 0x000fc40000010100 */
[----:B------:R-:W-:Y:S01]  /*4200*/  FFMA.FTZ R83, R42, R43, R113 ;  /* 0x0000002b2a537223 */ /* 0x000fe20000010071 */
[--C-:B------:R-:W-:Y:S01]  /*4210*/  PRMT R42, RZ, 0x5410, R7.reuse ;  /* 0x00005410ff2a7816 */ /* 0x100fe20000000007 */
[----:B------:R-:W-:Y:S01]  /*4220*/  FADD.FTZ R94, -R20, R94 ;  /* 0x0000005e145e7221 */ /* 0x000fe20000010100 */
[----:B------:R-:W-:Y:S01]  /*4230*/  F2FP.BF16.PACK_AB R43, R76, R57 ;  /* 0x000000394c2b723e */ /* 0x000fe200000010ff */
[----:B------:R-:W-:Y:S02]  /*4240*/  FMUL.FTZ R49, R199, R68 ;  /* 0x00000044c7317220 */ /* 0x000fe40000410000 */
[----:B------:R-:W-:Y:S01]  /*4250*/  FFMA.FTZ R179, R91, R42, R130 ;  /* 0x0000002a5bb37223 */ /* 0x000fe20000010082 */
[----:B------:R-:W-:Y:S01]  /*4260*/  PRMT R42, RZ, 0x7610, R7 ;  /* 0x00007610ff2a7816 */ /* 0x000fe20000000007 */
[----:B------:R-:W-:Y:S02]  /*4270*/  FADD.FTZ R69, -R20, R69 ;  /* 0x0000004514457221 */ /* 0x000fe40000010100 */
[----:B------:R-:W-:-:S02]  /*4280*/  FMUL.FTZ R47, R199, R187 ;  /* 0x000000bbc72f7220 */ /* 0x000fc40000410000 */
[----:B------:R-:W-:Y:S01]  /*4290*/  FFMA.FTZ R180, R90, R42, R131 ;  /* 0x0000002a5ab47223 */ /* 0x000fe20000010083 */
[----:B------:R-:W-:Y:S01]  /*42a0*/  PRMT R42, RZ, 0x5410, R6 ;  /* 0x00005410ff2a7816 */ /* 0x000fe20000000006 */
[----:B------:R-:W-:Y:S02]  /*42b0*/  FMUL.FTZ R187, R199, R94 ;  /* 0x0000005ec7bb7220 */ /* 0x000fe40000410000 */
[C---:B------:R-:W-:Y:S02]  /*42c0*/  FADD.FTZ R95, -R20.reuse, R95 ;  /* 0x0000005f145f7221 */ /* 0x040fe40000010100 */
[----:B------:R-:W-:Y:S01]  /*42d0*/  FFMA.FTZ R94, R49, R42, R128 ;  /* 0x0000002a315e7223 */ /* 0x000fe20000010080 */
[----:B------:R-:W-:Y:S01]  /*42e0*/  PRMT R42, RZ, 0x7610, R6 ;  /* 0x00007610ff2a7816 */ /* 0x000fe20000000006 */
[----:B------:R-:W-:Y:S01]  /*42f0*/  FMUL.FTZ R48, R199, R69 ;  /* 0x00000045c7307220 */ /* 0x000fe20000410000 */
[----:B------:R-:W-:Y:S01]  /*4300*/  F2FP.BF16.PACK_AB R49, R85, R84 ;  /* 0x000000545531723e */ /* 0x000fe200000010ff */
[----:B------:R-:W-:-:S02]  /*4310*/  FADD.FTZ R66, -R20, R66 ;  /* 0x0000004214427221 */ /* 0x000fc40000010100 */
[C---:B------:R-:W-:Y:S02]  /*4320*/  FMUL.FTZ R44, R199.reuse, R188 ;  /* 0x000000bcc72c7220 */ /* 0x040fe40000410000 */
[----:B------:R-:W-:Y:S02]  /*4330*/  FMUL.FTZ R188, R199, R95 ;  /* 0x0000005fc7bc7220 */ /* 0x000fe40000410000 */
[----:B------:R-:W-:Y:S01]  /*4340*/  FFMA.FTZ R95, R48, R42, R129 ;  /* 0x0000002a305f7223 */ /* 0x000fe20000010081 */
[----:B------:R-:W-:Y:S01]  /*4350*/  PRMT R42, RZ, 0x5410, R5 ;  /* 0x00005410ff2a7816 */ /* 0x000fe20000000005 */
[C---:B------:R-:W-:Y:S01]  /*4360*/  FADD.FTZ R92, -R20.reuse, R92 ;  /* 0x0000005c145c7221 */ /* 0x040fe20000010100 */
[----:B------:R-:W-:Y:S01]  /*4370*/  F2FP.BF16.PACK_AB R48, R83, R78 ;  /* 0x0000004e5330723e */ /* 0x000fe200000010ff */
[----:B------:R-:W-:Y:S02]  /*4380*/  FMUL.FTZ R41, R199, R66 ;  /* 0x00000042c7297220 */ /* 0x000fe40000410000 */
[----:B------:R-:W-:-:S02]  /*4390*/  FADD.FTZ R67, -R20, R67 ;  /* 0x0000004314437221 */ /* 0x000fc40000010100 */
[----:B------:R-:W-:Y:S02]  /*43a0*/  FMUL.FTZ R63, R199, R92 ;  /* 0x0000005cc73f7220 */ /* 0x000fe40000410000 */
[----:B------:R-:W-:Y:S01]  /*43b0*/  FFMA.FTZ R92, R41, R42, R126 ;  /* 0x0000002a295c7223 */ /* 0x000fe2000001007e */
[----:B------:R-:W-:Y:S01]  /*43c0*/  PRMT R41, RZ, 0x7610, R5 ;  /* 0x00007610ff297816 */ /* 0x000fe20000000005 */
[----:B------:R-:W-:Y:S01]  /*43d0*/  FADD.FTZ R93, -R20, R93 ;  /* 0x0000005d145d7221 */ /* 0x000fe20000010100 */
[----:B------:R-:W-:Y:S01]  /*43e0*/  F2FP.BF16.PACK_AB R42, R74, R55 ;  /* 0x000000374a2a723e */ /* 0x000fe200000010ff */
[----:B------:R-:W-:Y:S01]  /*43f0*/  @!P0 IMAD.WIDE R2, R156, R3, c[0x0][0x1a8] ;  /* 0x00006a009c028625 */ /* 0x000fe200078e0203 */
[----:B------:R-:W-:Y:S02]  /*4400*/  F2FP.BF16.PACK_AB R55, R180, R179 ;  /* 0x000000b3b437723e */ /* 0x000fe400000010ff */
[----:B------:R-:W-:Y:S01]  /*4410*/  IADD3 R156, R156, c[0x0][0x160], RZ ;  /* 0x000058009c9c7a10 */ /* 0x000fe20007ffe0ff */
[----:B------:R-:W-:Y:S01]  /*4420*/  FMUL.FTZ R40, R199, R67 ;  /* 0x00000043c7287220 */ /* 0x000fe20000410000 */
[----:B------:R0:W-:Y:S01]  /*4430*/  @!P0 STG.E [R2.64], R199 ;  /* 0x000000c702008986 */ /* 0x0001e2000c101904 */
[----:B------:R-:W-:-:S02]  /*4440*/  FADD.FTZ R64, -R20, R64 ;  /* 0x0000004014407221 */ /* 0x000fc40000010100 */
[C---:B------:R-:W-:Y:S02]  /*4450*/  FMUL.FTZ R66, R199.reuse, R93 ;  /* 0x0000005dc7427220 */ /* 0x040fe40000410000 */
[----:B------:R-:W-:Y:S01]  /*4460*/  FFMA.FTZ R93, R40, R41, R127 ;  /* 0x00000029285d7223 */ /* 0x000fe2000001007f */
[----:B------:R-:W-:Y:S01]  /*4470*/  PRMT R40, RZ, 0x5410, R4 ;  /* 0x00005410ff287816 */ /* 0x000fe20000000004 */
[----:B------:R-:W-:Y:S01]  /*4480*/  FADD.FTZ R65, -R20, R65 ;  /* 0x0000004114417221 */ /* 0x000fe20000010100 */
[----:B------:R-:W-:Y:S01]  /*4490*/  F2FP.BF16.PACK_AB R41, R56, R53 ;  /* 0x000000353829723e */ /* 0x000fe200000010ff */
[C---:B------:R-:W-:Y:S01]  /*44a0*/  FMUL.FTZ R70, R199.reuse, R184 ;  /* 0x000000b8c7467220 */ /* 0x040fe20000410000 */
[C---:B------:R-:W-:Y:S01]  /*44b0*/  LEA R56, P2, R176.reuse, c[0x0][0x208], 0x4 ;  /* 0x00008200b0387a11 */ /* 0x040fe200078420ff */
[----:B------:R-:W-:Y:S01]  /*44c0*/  FMUL.FTZ R21, R199, R21 ;  /* 0x00000015c7157220 */ /* 0x000fe20000410000 */
[----:B------:R-:W-:Y:S01]  /*44d0*/  F2FP.BF16.PACK_AB R53, R93, R92 ;  /* 0x0000005c5d35723e */ /* 0x000fe200000010ff */
[C---:B0-----:R-:W-:Y:S01]  /*44e0*/  FMUL.FTZ R3, R199.reuse, R64 ;  /* 0x00000040c7037220 */ /* 0x041fe20000410000 */
[----:B------:R-:W-:Y:S01]  /*44f0*/  LEA.HI.X R57, R176, c[0x0][0x20c], RZ, 0x4, P2 ;  /* 0x00008300b0397a11 */ /* 0x000fe200010f24ff */
[----:B------:R-:W-:-:S02]  /*4500*/  FMUL.FTZ R2, R199, R65 ;  /* 0x00000041c7027220 */ /* 0x000fc40000410000 */
[----:B------:R-:W-:Y:S01]  /*4510*/  FFMA.FTZ R90, R3, R40, R124 ;  /* 0x00000028035a7223 */ /* 0x000fe2000001007c */
[----:B------:R-:W-:Y:S01]  /*4520*/  PRMT R3, RZ, 0x7610, R4 ;  /* 0x00007610ff037816 */ /* 0x000fe20000000004 */
[----:B------:R-:W-:Y:S01]  /*4530*/  FADD.FTZ R73, -R20, R73 ;  /* 0x0000004914497221 */ /* 0x000fe20000010100 */
[----:B------:R-:W-:Y:S01]  /*4540*/  F2FP.BF16.PACK_AB R40, R52, R51 ;  /* 0x000000333428723e */ /* 0x000fe200000010ff */
[----:B------:R-:W-:Y:S01]  /*4550*/  FMUL.FTZ R45, R199, R195 ;  /* 0x000000c3c72d7220 */ /* 0x000fe20000410000 */
[----:B------:R-:W-:Y:S01]  /*4560*/  F2FP.BF16.PACK_AB R51, R89, R88 ;  /* 0x000000585933723e */ /* 0x000fe200000010ff */
[----:B------:R-:W-:Y:S01]  /*4570*/  FFMA.FTZ R91, R2, R3, R125 ;  /* 0x00000003025b7223 */ /* 0x000fe2000001007d */
[--C-:B------:R-:W-:Y:S01]  /*4580*/  PRMT R2, RZ, 0x5410, R123.reuse ;  /* 0x00005410ff027816 */ /* 0x100fe2000000007b */
[C---:B------:R-:W-:Y:S02]  /*4590*/  FMUL.FTZ R20, R199.reuse, R73 ;  /* 0x00000049c7147220 */ /* 0x040fe40000410000 */
[----:B------:R-:W-:Y:S01]  /*45a0*/  FMUL.FTZ R71, R199, R185 ;  /* 0x000000b9c7477220 */ /* 0x000fe20000410000 */
[----:B------:R-:W-:Y:S01]  /*45b0*/  F2FP.BF16.PACK_AB R52, R91, R90 ;  /* 0x0000005a5b34723e */ /* 0x000fe200000010ff */
[----:B------:R-:W-:Y:S01]  /*45c0*/  FFMA.FTZ R183, R47, R2, R138 ;  /* 0x000000022fb77223 */ /* 0x000fe2000001008a */
[----:B------:R-:W-:Y:S01]  /*45d0*/  PRMT R2, RZ, 0x7610, R123 ;  /* 0x00007610ff027816 */ /* 0x000fe2000000007b */
[C---:B------:R-:W-:Y:S01]  /*45e0*/  FMUL.FTZ R46, R199.reuse, R196 ;  /* 0x000000c4c72e7220 */ /* 0x040fe20000410000 */
[----:B------:R-:W-:Y:S01]  /*45f0*/  F2FP.BF16.PACK_AB R47, R82, R81 ;  /* 0x00000051522f723e */ /* 0x000fe200000010ff */
[----:B------:R-:W-:-:S02]  /*4600*/  FMUL.FTZ R73, R199, R72 ;  /* 0x00000048c7497220 */ /* 0x000fc40000410000 */
        /* <DEDUP_REMOVED lines=8> */
[C---:B------:R-:W-:Y:S02]  /*4690*/  FMUL.FTZ R64, R199.reuse, R190 ;  /* 0x000000bec7407220 */ /* 0x040fe40000410000 */
[----:B------:R-:W-:-:S02]  /*46a0*/  FMUL.FTZ R67, R199, R191 ;  /* 0x000000bfc7437220 */ /* 0x000fc40000410000 */
[----:B------:R-:W-:Y:S01]  /*46b0*/  FFMA.FTZ R182, R20, R2, R133 ;  /* 0x0000000214b67223 */ /* 0x000fe20000010085 */
[--C-:B------:R-:W-:Y:S01]  /*46c0*/  PRMT R2, RZ, 0x5410, R23.reuse ;  /* 0x00005410ff027816 */ /* 0x100fe20000000017 */
[C---:B------:R-:W-:Y:S01]  /*46d0*/  FMUL.FTZ R62, R199.reuse, R192 ;  /* 0x000000c0c73e7220 */ /* 0x040fe20000410000 */
[----:B------:R-:W-:Y:S01]  /*46e0*/  LEA R20, P1, R174, c[0x0][0x208], 0x4 ;  /* 0x00008200ae147a11 */ /* 0x000fe200078220ff */
[----:B------:R-:W-:Y:S02]  /*46f0*/  FMUL.FTZ R68, R199, R193 ;  /* 0x000000c1c7447220 */ /* 0x000fe40000410000 */
[----:B------:R-:W-:Y:S01]  /*4700*/  FFMA.FTZ R185, R45, R2, R146 ;  /* 0x000000022db97223 */ /* 0x000fe20000010092 */
[----:B------:R-:W-:Y:S01]  /*4710*/  PRMT R2, RZ, 0x7610, R23 ;  /* 0x00007610ff027816 */ /* 0x000fe20000000017 */
[C---:B------:R-:W-:Y:S01]  /*4720*/  FMUL.FTZ R69, R199.reuse, R194 ;  /* 0x000000c2c7457220 */ /* 0x040fe20000410000 */
[----:B------:R-:W-:Y:S01]  /*4730*/  F2FP.BF16.PACK_AB R45, R178, R77 ;  /* 0x0000004db22d723e */ /* 0x000fe200000010ff */
[C---:B------:R-:W-:Y:S01]  /*4740*/  FMUL.FTZ R60, R199.reuse, R197 ;  /* 0x000000c5c73c7220 */ /* 0x040fe20000410000 */
[----:B------:R-:W-:Y:S01]  /*4750*/  LEA.HI.X R21, R174, c[0x0][0x20c], RZ, 0x4, P1 ;  /* 0x00008300ae157a11 */ /* 0x000fe200008f24ff */
[----:B------:R-:W-:Y:S01]  /*4760*/  FFMA.FTZ R186, R46, R2, R147 ;  /* 0x000000022eba7223 */ /* 0x000fe20000010093 */
[----:B------:R-:W-:Y:S01]  /*4770*/  PRMT R2, RZ, 0x5410, R27 ;  /* 0x00005410ff027816 */ /* 0x000fe2000000001b */
[----:B------:R-:W-:Y:S01]  /*4780*/  FMUL.FTZ R61, R199, R198 ;  /* 0x000000c6c73d7220 */ /* 0x000fe20000410000 */
[----:B------:R-:W-:Y:S01]  /*4790*/  F2FP.BF16.PACK_AB R46, R80, R79 ;  /* 0x0000004f502e723e */ /* 0x000fe200000010ff */
[----:B------:R-:W-:-:S02]  /*47a0*/  FFMA.FTZ R73, R159, R73, R134 ;  /* 0x000000499f497223 */ /* 0x000fc40000010086 */
[----:B------:R-:W-:Y:S01]  /*47b0*/  FFMA.FTZ R187, R187, R2, R154 ;  /* 0x00000002bbbb7223 */ /* 0x000fe2000001009a */
[----:B------:R-:W-:Y:S01]  /*47c0*/  PRMT R2, RZ, 0x7610, R27 ;  /* 0x00007610ff027816 */ /* 0x000fe2000000001b */
[----:B------:R-:W-:Y:S02]  /*47d0*/  FFMA.FTZ R71, R121, R71, R136 ;  /* 0x0000004779477223 */ /* 0x000fe40000010088 */
[----:B------:R-:W-:Y:S02]  /*47e0*/  FFMA.FTZ R70, R160, R70, R135 ;  /* 0x00000046a0467223 */ /* 0x000fe40000010087 */
[----:B------:R-:W-:Y:S01]  /*47f0*/  FFMA.FTZ R188, R188, R2, R155 ;  /* 0x00000002bcbc7223 */ /* 0x000fe2000001009b */
[----:B------:R-:W-:Y:S01]  /*4800*/  LEA R2, P0, R172, c[0x0][0x208], 0x4 ;  /* 0x00008200ac027a11 */ /* 0x000fe200078020ff */
[----:B------:R-:W-:Y:S02]  /*4810*/  FFMA.FTZ R69, R22, R69, R145 ;  /* 0x0000004516457223 */ /* 0x000fe40000010091 */
[----:B------:R-:W-:Y:S01]  /*4820*/  FFMA.FTZ R62, R164, R62, R143 ;  /* 0x0000003ea43e7223 */ /* 0x000fe2000001008f */
[----:B------:R-:W-:Y:S01]  /*4830*/  LEA.HI.X R3, R172, c[0x0][0x20c], RZ, 0x4, P0 ;  /* 0x00008300ac037a11 */ /* 0x000fe200000f24ff */
[----:B------:R-:W-:Y:S01]  /*4840*/  FFMA.FTZ R59, R171, R59, R150 ;  /* 0x0000003bab3b7223 */ /* 0x000fe20000010096 */
[----:B------:R-:W-:-:S03]  /*4850*/  LEA R74, P0, R175, c[0x0][0x208], 0x4 ;  /* 0x00008200af4a7a11 */ /* 0x000fc600078020ff */
[----:B------:R0:W-:Y:S01]  /*4860*/  STG.E.128 [R2.64], R40 ;  /* 0x0000002802007986 */ /* 0x0001e2000c101d04 */
[----:B------:R-:W-:-:S03]  /*4870*/  LEA.HI.X R75, R175, c[0x0][0x20c], RZ, 0x4, P0 ;  /* 0x00008300af4b7a11 */ /* 0x000fc600000f24ff */
[----:B------:R1:W-:Y:S04]  /*4880*/  STG.E.128 [R20.64], R44 ;  /* 0x0000002c14007986 */ /* 0x0003e8000c101d04 */
[----:B------:R2:W-:Y:S04]  /*4890*/  STG.E.128 [R56.64], R48 ;  /* 0x0000003038007986 */ /* 0x0005e8000c101d04 */
[----:B------:R3:W-:Y:S01]  /*48a0*/  STG.E.128 [R74.64], R52 ;  /* 0x000000344a007986 */ /* 0x0007e2000c101d04 */
[----:B0-----:R-:W-:Y:S01]  /*48b0*/  FFMA.FTZ R3, R162, R64, R141 ;  /* 0x00000040a2037223 */ /* 0x001fe2000001008d */
[----:B------:R-:W-:Y:S01]  /*48c0*/  LEA R2, P0, R170, c[0x0][0x208], 0x4 ;  /* 0x00008200aa027a11 */ /* 0x000fe200078020ff */
[----:B------:R-:W-:Y:S01]  /*48d0*/  FFMA.FTZ R42, R122, R72, R137 ;  /* 0x000000487a2a7223 */ /* 0x000fe20000010089 */
[----:B------:R-:W-:Y:S01]  /*48e0*/  F2FP.BF16.PACK_AB R43, R184, R183 ;  /* 0x000000b7b82b723e */ /* 0x000fe200000010ff */
[----:B-1----:R-:W-:Y:S01]  /*48f0*/  FFMA.FTZ R44, R161, R65, R140 ;  /* 0x00000041a12c7223 */ /* 0x002fe2000001008c */
[----:B------:R-:W-:Y:S01]  /*4900*/  LEA R20, P1, R173, c[0x0][0x208], 0x4 ;  /* 0x00008200ad147a11 */ /* 0x000fe200078220ff */
[----:B------:R-:W-:Y:S01]  /*4910*/  FFMA.FTZ R21, R26, R66, R153 ;  /* 0x000000421a157223 */ /* 0x000fe20000010099 */
[----:B------:R-:W-:Y:S01]  /*4920*/  F2FP.BF16.PACK_AB R42, R42, R71 ;  /* 0x000000472a2a723e */ /* 0x000fe200000010ff */
[----:B--2---:R-:W-:Y:S01]  /*4930*/  FFMA.FTZ R50, R25, R63, R152 ;  /* 0x0000003f19327223 */ /* 0x004fe20000010098 */
[----:B------:R-:W-:Y:S01]  /*4940*/  F2FP.BF16.PACK_AB R44, R3, R44 ;  /* 0x0000002c032c723e */ /* 0x000fe200000010ff */
[----:B------:R-:W-:Y:S01]  /*4950*/  FFMA.FTZ R45, R163, R67, R142 ;  /* 0x00000043a32d7223 */ /* 0x000fe2000001008e */
[----:B------:R-:W-:Y:S01]  /*4960*/  F2FP.BF16.PACK_AB R41, R70, R73 ;  /* 0x000000494629723e */ /* 0x000fe200000010ff */
[----:B------:R-:W-:Y:S01]  /*4970*/  FFMA.FTZ R46, R167, R68, R144 ;  /* 0x00000044a72e7223 */ /* 0x000fe20000010090 */
[----:B---3--:R-:W-:Y:S01]  /*4980*/  LEA R52, P2, R177, c[0x0][0x208], 0x4 ;  /* 0x00008200b1347a11 */ /* 0x008fe200078420ff */
[----:B------:R-:W-:Y:S01]  /*4990*/  FFMA.FTZ R49, R24, R60, R149 ;  /* 0x0000003c18317223 */ /* 0x000fe20000010095 */
[----:B------:R-:W-:Y:S01]  /*49a0*/  F2FP.BF16.PACK_AB R40, R182, R181 ;  /* 0x000000b5b628723e */ /* 0x000fe200000010ff */
[----:B------:R-:W-:Y:S01]  /*49b0*/  FFMA.FTZ R54, R168, R61, R151 ;  /* 0x0000003da8367223 */ /* 0x000fe20000010097 */
[----:B------:R-:W-:Y:S01]  /*49c0*/  F2FP.BF16.PACK_AB R50, R21, R50 ;  /* 0x000000321532723e */ /* 0x000fe200000010ff */
[----:B------:R-:W-:Y:S01]  /*49d0*/  FFMA.FTZ R48, R169, R58, R148 ;  /* 0x0000003aa9307223 */ /* 0x000fe20000010094 */
[----:B------:R-:W-:-:S02]  /*49e0*/  LEA.HI.X R3, R170, c[0x0][0x20c], RZ, 0x4, P0 ;  /* 0x00008300aa037a11 */ /* 0x000fc400000f24ff */
[----:B------:R-:W-:Y:S02]  /*49f0*/  F2FP.BF16.PACK_AB R47, R186, R185 ;  /* 0x000000b9ba2f723e */ /* 0x000fe400000010ff */
[----:B------:R-:W-:Y:S01]  /*4a00*/  F2FP.BF16.PACK_AB R46, R69, R46 ;  /* 0x0000002e452e723e */ /* 0x000fe200000010ff */
[----:B------:R0:W-:Y:S01]  /*4a10*/  STG.E.128 [R2.64], R40 ;  /* 0x0000002802007986 */ /* 0x0001e2000c101d04 */
[----:B------:R-:W-:Y:S02]  /*4a20*/  F2FP.BF16.PACK_AB R45, R62, R45 ;  /* 0x0000002d3e2d723e */ /* 0x000fe400000010ff */
[----:B------:R-:W-:Y:S02]  /*4a30*/  LEA.HI.X R21, R173, c[0x0][0x20c], RZ, 0x4, P1 ;  /* 0x00008300ad157a11 */ /* 0x000fe400008f24ff */
[----:B------:R-:W-:Y:S02]  /*4a40*/  F2FP.BF16.PACK_AB R51, R188, R187 ;  /* 0x000000bbbc33723e */ /* 0x000fe400000010ff */
[----:B------:R-:W-:Y:S01]  /*4a50*/  F2FP.BF16.PACK_AB R49, R54, R49 ;  /* 0x000000313631723e */ /* 0x000fe200000010ff */
[----:B------:R0:W-:Y:S01]  /*4a60*/  STG.E.128 [R20.64], R44 ;  /* 0x0000002c14007986 */ /* 0x0001e2000c101d04 */
[----:B------:R-:W-:-:S02]  /*4a70*/  F2FP.BF16.PACK_AB R48, R59, R48 ;  /* 0x000000303b30723e */ /* 0x000fc400000010ff */
[----:B------:R-:W-:Y:S02]  /*4a80*/  LEA.HI.X R53, R177, c[0x0][0x20c], RZ, 0x4, P2 ;  /* 0x00008300b1357a11 */ /* 0x000fe400010f24ff */
[----:B------:R-:W-:Y:S02]  /*4a90*/  ISETP.GE.AND P0, PT, R156, c[0x0][0x164], PT ;  /* 0x000059009c007a0c */ /* 0x000fe40003f06270 */
[----:B------:R-:W-:Y:S01]  /*4aa0*/  LOP3.LUT P1, RZ, R166, 0xff, RZ, 0xc0, !PT ;  /* 0x000000ffa6ff7812 */ /* 0x000fe2000782c0ff */
[----:B------:R0:W-:Y:S03]  /*4ab0*/  STG.E.128 [R52.64], R48 ;  /* 0x0000003034007986 */ /* 0x0001e6000c101d04 */
[----:B------:R-:W-:-:S07]  /*4ac0*/  SEL R166, RZ, 0x1, P1 ;  /* 0x00000001ffa67807 */ /* 0x000fce0000800000 */
[----:B0----5:R-:W-:Y:S01]  /*4ad0*/  @P0 CALL.REL.NOINC `(.L_x_14745) ;  /* 0x0000001000000944 */ /* 0x021fe20003c00000 */
[----:B------:R-:W-:Y:S05]  /*4ae0*/  BRA `(.L_x_14746) ;  /* 0xffffbcb000007947 */ /* 0x000fea000383ffff */
.L_x_14745:
[----:B------:R-:W-:Y:S05]  /*4af0*/  EXIT ;  /* 0x000000000000794d */ /* 0x000fea0003800000 */
.L_x_14743:
[----:B0-----:R-:W-:Y:S01]  /*4b00*/  HFMA2.MMA R182, -RZ, RZ, 0, 5.9604644775390625e-08 ;  /* 0x00000001ffb67435 */ /* 0x001fe200000001ff */
[----:B------:R-:W-:Y:S02]  /*4b10*/  MOV R3, 0x1f ;  /* 0x0000001f00037802 */ /* 0x000fe40000000f00 */
[----:B------:R-:W-:Y:S02]  /*4b20*/  MOV R180, 0xffffffff ;  /* 0xffffffff00b47802 */ /* 0x000fe40000000f00 */
[----:B------:R-:W-:Y:S02]  /*4b30*/  MOV R20, 0x4b50 ;  /* 0x00004b5000147802 */ /* 0x000fe40000000f00 */
[----:B-----5:R-:W-:Y:S05]  /*4b40*/  CALL.REL.NOINC `($__internal_27_$__cuda_sm70_shflsync_bfly_p) ;  /* 0x00000a9000007944 */ /* 0x020fea0003c00000 */
[----:B-1----:R-:W-:Y:S01]  /*4b50*/  MOV R2, R182 ;  /* 0x000000b600027202 */ /* 0x002fe20000000f00 */
[----:B0-----:R-:W-:Y:S05]  /*4b60*/  BRA `(.L_x_14747) ;  /* 0xffffe2f000007947 */ /* 0x001fea000383ffff */
.L_x_14744:
[----:B------:R-:W-:Y:S01]  /*4b70*/  HFMA2.MMA R182, -RZ, RZ, 0, 1.1920928955078125e-07 ;  /* 0x00000002ffb67435 */ /* 0x000fe200000001ff */
[----:B------:R-:W-:Y:S02]  /*4b80*/  MOV R3, 0x1f ;  /* 0x0000001f00037802 */ /* 0x000fe40000000f00 */
[----:B------:R-:W-:Y:S02]  /*4b90*/  MOV R180, 0xffffffff ;  /* 0xffffffff00b47802 */ /* 0x000fe40000000f00 */
[----:B------:R-:W-:-:S02]  /*4ba0*/  MOV R20, 0x4bc0 ;  /* 0x00004bc000147802 */ /* 0x000fc40000000f00 */
[----:B-----5:R-:W-:Y:S05]  /*4bb0*/  CALL.REL.NOINC `($__internal_27_$__cuda_sm70_shflsync_bfly_p) ;  /* 0x00000a2000007944 */ /* 0x020fea0003c00000 */
[----:B01----:R-:W-:Y:S01]  /*4bc0*/  FADD.FTZ R181, R181, R182 ;  /* 0x000000b6b5b57221 */ /* 0x003fe20000010000 */
[----:B------:R-:W-:Y:S01]  /*4bd0*/  HFMA2.MMA R182, -RZ, RZ, 0, 2.384185791015625e-07 ;  /* 0x00000004ffb67435 */ /* 0x000fe200000001ff */
[----:B------:R-:W-:-:S02]  /*4be0*/  MOV R3, 0x1f ;  /* 0x0000001f00037802 */ /* 0x000fc40000000f00 */
[----:B------:R-:W-:Y:S02]  /*4bf0*/  MOV R180, 0xffffffff ;  /* 0xffffffff00b47802 */ /* 0x000fe40000000f00 */
[----:B------:R-:W-:Y:S02]  /*4c00*/  MOV R20, 0x4c20 ;  /* 0x00004c2000147802 */ /* 0x000fe40000000f00 */
[----:B------:R-:W-:Y:S05]  /*4c10*/  CALL.REL.NOINC `($__internal_27_$__cuda_sm70_shflsync_bfly_p) ;  /* 0x000009c000007944 */ /* 0x000fea0003c00000 */
[----:B01----:R-:W-:Y:S01]  /*4c20*/  FADD.FTZ R181, R181, R182 ;  /* 0x000000b6b5b57221 */ /* 0x003fe20000010000 */
[----:B------:R-:W-:Y:S01]  /*4c30*/  HFMA2.MMA R182, -RZ, RZ, 0, 4.76837158203125e-07 ;  /* 0x00000008ffb67435 */ /* 0x000fe200000001ff */
[----:B------:R-:W-:Y:S02]  /*4c40*/  MOV R3, 0x1f ;  /* 0x0000001f00037802 */ /* 0x000fe40000000f00 */
[----:B------:R-:W-:Y:S02]  /*4c50*/  MOV R180, 0xffffffff ;  /* 0xffffffff00b47802 */ /* 0x000fe40000000f00 */
[----:B------:R-:W-:Y:S02]  /*4c60*/  MOV R20, 0x4c80 ;  /* 0x00004c8000147802 */ /* 0x000fe40000000f00 */
[----:B------:R-:W-:Y:S05]  /*4c70*/  CALL.REL.NOINC `($__internal_27_$__cuda_sm70_shflsync_bfly_p) ;  /* 0x0000096000007944 */ /* 0x000fea0003c00000 */
[----:B01----:R-:W-:Y:S01]  /*4c80*/  FADD.FTZ R181, R181, R182 ;  /* 0x000000b6b5b57221 */ /* 0x003fe20000010000 */
[----:B------:R-:W-:Y:S01]  /*4c90*/  HFMA2.MMA R182, -RZ, RZ, 0, 9.5367431640625e-07 ;  /* 0x00000010ffb67435 */ /* 0x000fe200000001ff */
[----:B------:R-:W-:-:S02]  /*4ca0*/  MOV R3, 0x1f ;  /* 0x0000001f00037802 */ /* 0x000fc40000000f00 */
[----:B------:R-:W-:Y:S02]  /*4cb0*/  MOV R180, 0xffffffff ;  /* 0xffffffff00b47802 */ /* 0x000fe40000000f00 */
[----:B------:R-:W-:Y:S02]  /*4cc0*/  MOV R20, 0x4ce0 ;  /* 0x00004ce000147802 */ /* 0x000fe40000000f00 */
[----:B------:R-:W-:Y:S05]  /*4cd0*/  CALL.REL.NOINC `($__internal_27_$__cuda_sm70_shflsync_bfly_p) ;  /* 0x0000090000007944 */ /* 0x000fea0003c00000 */
        /* <DEDUP_REMOVED lines=118> */
[----:B------:R-:W-:Y:S05]  /*5440*/  CALL.REL.NOINC `($__internal_27_$__cuda_sm70_shflsync_bfly_p) ;  /* 0x0000019000007944 */ /* 0x000fea0003c00000 */
[----:B01----:R-:W-:Y:S01]  /*5450*/  FADD.FTZ R181, R181, R182 ;  /* 0x000000b6b5b57221 */ /* 0x003fe20000010000 */
[----:B------:R-:W-:Y:S01]  /*5460*/  HFMA2.MMA R182, -RZ, RZ, 0, 1.1920928955078125e-07 ;  /* 0x00000002ffb67435 */ /* 0x000fe200000001ff */
[----:B------:R-:W-:Y:S02]  /*5470*/  MOV R3, 0x1f ;  /* 0x0000001f00037802 */ /* 0x000fe40000000f00 */
[----:B------:R-:W-:Y:S02]  /*5480*/  MOV R180, 0xffffffff ;  /* 0xffffffff00b47802 */ /* 0x000fe40000000f00 */
[----:B------:R-:W-:Y:S02]  /*5490*/  MOV R20, 0x54b0 ;  /* 0x000054b000147802 */ /* 0x000fe40000000f00 */
[----:B------:R-:W-:Y:S05]  /*54a0*/  CALL.REL.NOINC `($__internal_27_$__cuda_sm70_shflsync_bfly_p) ;  /* 0x0000013000007944 */ /* 0x000fea0003c00000 */
        /* <DEDUP_REMOVED lines=18> */
[----:B01----:R-:W-:Y:S05]  /*55d0*/  BRA `(.L_x_14748) ;  /* 0xffffe0c000007947 */ /* 0x003fea000383ffff */
        .weak           $__internal_27_$__cuda_sm70_shflsync_bfly_p
        .type           $__internal_27_$__cuda_sm70_shflsync_bfly_p,@function
        .size           $__internal_27_$__cuda_sm70_shflsync_bfly_p,(.L_x_41055 - $__internal_27_$__cuda_sm70_shflsync_bfly_p)
$__internal_27_$__cuda_sm70_shflsync_bfly_p:
[----:B------:R-:W-:Y:S01]  /*55e0*/  HFMA2.MMA R21, -RZ, RZ, 0, 0 ;  /* 0x00000000ff157435 */ /* 0x000fe200000001ff */
[----:B------:R-:W-:Y:S04]  /*55f0*/  WARPSYNC R180 ;  /* 0x000000b400007348 */ /* 0x000fe80003800000 */
[----:B------:R0:W1:Y:S01]  /*5600*/  SHFL.BFLY PT, R182, R181, R182, R3 ;  /* 0x0c0000b6b5b67389 */ /* 0x00006200000e0003 */
[----:B------:R-:W-:Y:S05]  /*5610*/  RET.REL.NODEC R20 `(_ZN10layer_norm31ln_parallel_residual_fwd_kernelINS_13Kernel_traitsI13__nv_bfloat16S2_fS2_fjLj7168ELj1ELj1ELj4ELj16ENS_18Kernel_traits_baseILj7168ES2_S2_fS2_fjLj128EEEEELb0ELb1ELb1EEEvNS_9FwdParamsE) ;  /* 0xffffa9e014007950 */ /* 0x000fea0003c3ffff */
.L_x_14749:
        /* <DEDUP_REMOVED lines=14> */
.L_x_41055:


//--------------------- .text._ZN10layer_norm31ln_parallel_residual_fwd_kernelINS_13Kernel_traitsI13__nv_bfloat16S2_fS2_fjLj7168ELj1ELj1ELj4ELj16ENS_18Kernel_traits_baseILj7168ES2_S2_fS2_fjLj128EEEEELb1ELb0ELb0EEEvNS_9FwdParamsE --------------------------
	.section	.text._ZN10layer_norm31ln_parallel_residual_fwd_kernelINS_13Kernel_traitsI13__nv_bfloat16S2_fS2_fjLj7168ELj1ELj1ELj4ELj16ENS_18Kernel_traits_baseILj7168ES2_S2_fS2_fjLj128EEEEELb1ELb0ELb0EEEvNS_9FwdParamsE,"ax",@progbits
	.sectioninfo	@"SHI_REGISTERS=255"
	.align	128
        .global         _ZN10layer_norm31ln_parallel_residual_fwd_kernelINS_13Kernel_traitsI13__nv_bfloat16S2_fS2_fjLj7168ELj1ELj1ELj4ELj16ENS_18Kernel_traits_baseILj7168ES2_S2_fS2_fjLj128EEEEELb1ELb0ELb0EEEvNS_9FwdParamsE
        .type           _ZN10layer_norm31ln_parallel_residual_fwd_kernelINS_13Kernel_traitsI13__nv_bfloat16S2_fS2_fjLj7168ELj1ELj1ELj4ELj16ENS_18Kernel_traits_baseILj7168ES2_S2_fS2_fjLj128EEEEELb1ELb0ELb0EEEvNS_9FwdParamsE,@function
        .size           _ZN10layer_norm31ln_parallel_residual_fwd_kernelINS_13Kernel_traitsI13__nv_bfloat16S2_fS2_fjLj7168ELj1ELj1ELj4ELj16ENS_18Kernel_traits_baseILj7168ES2_S2_fS2_fjLj128EEEEELb1ELb0ELb0EEEvNS_9FwdParamsE,(.L_x_41056 - _ZN10layer_norm31ln_parallel_residual_fwd_kernelINS_13Kernel_traitsI13__nv_bfloat16S2_fS2_fjLj7168ELj1ELj1ELj4ELj16ENS_18Kernel_traits_baseILj7168ES2_S2_fS2_fjLj128EEEEELb1ELb0ELb0EEEvNS_9FwdParamsE)
        .other          _ZN10layer_norm31ln_parallel_residual_fwd_kernelINS_13Kernel_traitsI13__nv_bfloat16S2_fS2_fjLj7168ELj1ELj1ELj4ELj16ENS_18Kernel_traits_baseILj7168ES2_S2_fS2_fjLj128EEEEELb1ELb0ELb0EEEvNS_9FwdParamsE,@"STO_CUDA_ENTRY STV_DEFAULT"
_ZN10layer_norm31ln_parallel_residual_fwd_kernelINS_13Kernel_traitsI13__nv_bfloat16S2_fS2_fjLj7168ELj1ELj1ELj4ELj16ENS_18Kernel_traits_baseILj7168ES2_S2_fS2_fjLj128EEEEELb1ELb0ELb0EEEvNS_9FwdParamsE:
.text._ZN10layer_norm31ln_parallel_residual_fwd_kernelINS_13Kernel_traitsI13__nv_bfloat16S2_fS2_fjLj7168ELj1ELj1ELj4ELj16ENS_18Kernel_traits_baseILj7168ES2_S2_fS2_fjLj128EEEEELb1ELb0ELb0EEEvNS_9FwdParamsE:
        /* <DEDUP_REMOVED lines=22> */
[----:B0-----:R-:W-:Y:S01]  /*0160*/  LOP3.LUT R56, R0, 0x7f, RZ, 0xc0, !PT ;  /* 0x0000007f00387812 */ /* 0x001fe200078ec0ff */
        /* <DEDUP_REMOVED lines=13> */
[----:B------:R-:W-:Y:S01]  /*0240*/  LOP3.LUT R5, R56, 0x7f, RZ, 0x3c, !PT ;  /* 0x0000007f38057812 */ /* 0x000fe200078e3cff */
[----:B----4-:R-:W-:Y:S01]  /*0250*/  UIADD3 UR10, UR5, -0x4498517b, URZ ;  /* 0xbb67ae85050a7890 */ /* 0x010fe2000fffe03f */
[----:B------:R-:W-:Y:S01]  /*0260*/  LOP3.LUT R14, R11, UR5, RZ, 0x3c, !PT ;  /* 0x000000050b0e7c12 */ /* 0x000fe2000f8e3cff */
[----:B------:R-:W-:Y:S01]  /*0270*/  UIADD3 UR12, UR5, 0x76cf5d0a, URZ ;  /* 0x76cf5d0a050c7890 */ /* 0x000fe2000fffe03f */
[----:B------:R-:W-:Y:S01]  /*0280*/  LEA.HI.SX32 R5, R70, R5, 0x1d ;  /* 0x0000000546057211 */ /* 0x000fe200078feaff */
[----:B------:R-:W-:-:S02]  /*0290*/  UIADD3 UR14, UR5, 0x32370b8f, URZ ;  /* 0x32370b8f050e7890 */ /* 0x000fc4000fffe03f */
[----:B------:R-:W-:Y:S01]  /*02a0*/  IMAD.WIDE.U32 R14, R14, -0x326172a9, RZ ;  /* 0xcd9e8d570e0e7825 */ /* 0x000fe200078e00ff */
[----:B------:R-:W-:Y:S01]  /*02b0*/  LOP3.LUT R13, R9, UR10, R10, 0x96, !PT ;  /* 0x0000000a090d7c12 */ /* 0x000fe2000f8e960a */
[----:B------:R-:W-:Y:S01]  /*02c0*/  UIADD3 UR13, UR4, -0x255992d5, URZ ;  /* 0xdaa66d2b040d7890 */ /* 0x000fe2000fffe03f */
[----:B------:R-:W-:Y:S01]  /*02d0*/  LOP3.LUT P2, RZ, R5, 0xffffff80, RZ, 0xc0, !PT ;  /* 0xffffff8005ff7812 */ /* 0x000fe2000784c0ff */
[----:B------:R-:W-:Y:S01]  /*02e0*/  UIADD3 UR15, UR4, 0x78dde6e4, URZ ;  /* 0x78dde6e4040f7890 */ /* 0x000fe2000fffe03f */
[----:B------:R-:W-:Y:S01]  /*02f0*/  LOP3.LUT R10, R15, UR9, R12, 0x96, !PT ;  /* 0x000000090f0a7c12 */ /* 0x000fe2000f8e960c */
[----:B------:R-:W-:Y:S01]  /*0300*/  IMAD.WIDE.U32 R12, R13, -0x326172a9, RZ ;  /* 0xcd9e8d570d0c7825 */ /* 0x000fe200078e00ff */
[C---:B------:R-:W-:Y:S01]  /*0310*/  ISETP.GE.U32.AND P5, PT, R5.reuse, 0x100, PT ;  /* 0x000001000500780c */ /* 0x040fe20003fa6070 */
[----:B------:R-:W-:Y:S01]  /*0320*/  UIADD3 UR16, UR5, -0x126145ec, URZ ;  /* 0xed9eba1405107890 */ /* 0x000fe2000fffe03f */
[----:B------:R-:W-:Y:S01]  /*0330*/  ISETP.GE.U32.AND P4, PT, R5, 0x180, PT ;  /* 0x000001800500780c */ /* 0x000fe20003f86070 */
[----:B------:R-:W-:Y:S01]  /*0340*/  IMAD.WIDE.U32 R10, R10, -0x2daee0ad, RZ ;  /* 0xd2511f530a0a7825 */ /* 0x000fe200078e00ff */
[----:B------:R-:W-:Y:S01]  /*0350*/  LOP3.LUT R9, R13, UR11, R14, 0x96, !PT ;  /* 0x0000000b0d097c12 */ /* 0x000fe2000f8e960e */
[----:B------:R-:W-:Y:S01]  /*0360*/  UIADD3 UR17, UR4, 0x1715609d, URZ ;  /* 0x1715609d04117890 */ /* 0x000fe2000fffe03f */
[----:B------:R-:W-:Y:S01]  /*0370*/  ISETP.GE.U32.AND P3, PT, R5, 0x200, PT ;  /* 0x000002000500780c */ /* 0x000fe20003f66070 */
[----:B------:R-:W-:Y:S01]  /*0380*/  UIADD3 UR18, UR5, -0x56f99767, URZ ;  /* 0xa906689905127890 */ /* 0x000fe2000fffe03f */
[----:B------:R-:W-:Y:S01]  /*0390*/  LOP3.LUT R14, R11, UR12, R8, 0x96, !PT ;  /* 0x0000000c0b0e7c12 */ /* 0x000fe2000f8e9608 */
[----:B------:R-:W-:Y:S01]  /*03a0*/  IMAD.WIDE.U32 R8, R9, -0x2daee0ad, RZ ;  /* 0xd2511f5309087825 */ /* 0x000fe200078e00ff */
[----:B------:R-:W-:Y:S01]  /*03b0*/  @P2 LOP3.LUT R6, R6, 0x20, RZ, 0xfc, !PT ;  /* 0x0000002006062812 */ /* 0x000fe200078efcff */
[----:B------:R-:W-:-:S02]  /*03c0*/  UIADD3 UR19, UR4, -0x4ab325aa, URZ ;  /* 0xb54cda5604137890 */ /* 0x000fc4000fffe03f */
[----:B------:R-:W-:Y:S01]  /*03d0*/  IMAD.WIDE.U32 R14, R14, -0x326172a9, RZ ;  /* 0xcd9e8d570e0e7825 */ /* 0x000fe200078e00ff */
[----:B------:R-:W-:Y:S01]  /*03e0*/  LOP3.LUT R13, R9, UR14, R10, 0x96, !PT ;  /* 0x0000000e090d7c12 */ /* 0x000fe2000f8e960a */
[----:B------:R-:W-:Y:S01]  /*03f0*/  UIADD3 UR20, UR5, 0x646e171e, URZ ;  /* 0x646e171e05147890 */ /* 0x000fe2000fffe03f */
[----:B------:R-:W-:Y:S01]  /*0400*/  @P5 LOP3.LUT R6, R6, 0x800, RZ, 0xfc, !PT ;  /* 0x0000080006065812 */ /* 0x000fe200078efcff */
[----:B------:R-:W-:Y:S01]  /*0410*/  UIADD3 UR21, UR4, 0x5384540f, URZ ;  /* 0x5384540f04157890 */ /* 0x000fe2000fffe03f */
[----:B------:R-:W-:Y:S01]  /*0420*/  LOP3.LUT R10, R15, UR13, R12, 0x96, !PT ;  /* 0x0000000d0f0a7c12 */ /* 0x000fe2000f8e960c */
[----:B------:R-:W-:Y:S01]  /*0430*/  IMAD.WIDE.U32 R12, R13, -0x326172a9, RZ ;  /* 0xcd9e8d570d0c7825 */ /* 0x000fe200078e00ff */
[----:B------:R-:W-:-:S03]  /*0440*/  LOP3.LUT R6, R6, 0xfffffbff, RZ, 0xc0, !PT ;  /* 0xfffffbff06067812 */ /* 0x000fc600078ec0ff */
[----:B------:R-:W-:Y:S01]  /*0450*/  IMAD.WIDE.U32 R10, R10, -0x2daee0ad, RZ ;  /* 0xd2511f530a0a7825 */ /* 0x000fe200078e00ff */
[----:B------:R-:W-:Y:S02]  /*0460*/  LOP3.LUT R9, R13, UR15, R14, 0x96, !PT ;  /* 0x0000000f0d097c12 */ /* 0x000fe4000f8e960e */
[----:B------:R-:W-:Y:S02]  /*0470*/  @P4 LOP3.LUT R6, R6, 0x400, RZ, 0xfc, !PT ;  /* 0x0000040006064812 */ /* 0x000fe400078efcff */
[----:B------:R-:W-:Y:S01]  /*0480*/  LOP3.LUT R14, R11, UR16, R8, 0x96, !PT ;  /* 0x000000100b0e7c12 */ /* 0x000fe2000f8e9608 */
[----:B------:R-:W-:Y:S01]  /*0490*/  IMAD.WIDE.U32 R8, R9, -0x2daee0ad, RZ ;  /* 0xd2511f5309087825 */ /* 0x000fe200078e00ff */
[----:B------:R-:W-:-:S03]  /*04a0*/  LOP3.LUT R6, R6, 0xfffffdff, RZ, 0xc0, !PT ;  /* 0xfffffdff06067812 */ /* 0x000fc600078ec0ff */
[----:B------:R-:W-:Y:S01]  /*04b0*/  IMAD.WIDE.U32 R14, R14, -0x326172a9, RZ ;  /* 0xcd9e8d570e0e7825 */ /* 0x000fe200078e00ff */
[----:B------:R-:W-:Y:S02]  /*04c0*/  @P3 LOP3.LUT R6, R6, 0x200, RZ, 0xfc, !PT ;  /* 0x0000020006063812 */ /* 0x000fe400078efcff */
[----:B------:R-:W-:Y:S02]  /*04d0*/  LOP3.LUT R44, R9, UR18, R10, 0x96, !PT ;  /* 0x00000012092c7c12 */ /* 0x000fe4000f8e960a */
[----:B------:R-:W-:Y:S01]  /*04e0*/  LOP3.LUT R12, R15, UR17, R12, 0x96, !PT ;  /* 0x000000110f0c7c12 */ /* 0x000fe2000f8e960c */
[----:B------:R-:W-:Y:S05]  /*04f0*/  @!P2 BRA `(.L_x_14751) ;  /* 0x000001700000a947 */ /* 0x000fea0003800000 */
[----:B------:R-:W-:Y:S01]  /*0500*/  ISETP.NE.U32.AND P0, PT, RZ, c[0x0][0x218], PT ;  /* 0x00008600ff007a0c */ /* 0x000fe20003f05070 */
[----:B------:R-:W-:Y:S01]  /*0510*/  IMAD.SHL.U32 R96, R56, 0x10, RZ ;  /* 0x0000001038607824 */ /* 0x000fe200078e00ff */
[----:B------:R-:W-:Y:S02]  /*0520*/  ISETP.NE.U32.AND P1, PT, RZ, c[0x0][0x220], PT ;  /* 0x00008800ff007a0c */ /* 0x000fe40003f25070 */
[----:B------:R-:W-:-:S02]  /*0530*/  ISETP.NE.AND.EX P0, PT, RZ, c[0x0][0x21c], PT, P0 ;  /* 0x00008700ff007a0c */ /* 0x000fc40003f05300 */
        /* <DEDUP_REMOVED lines=19> */
.L_x_14751:
[----:B------:R-:W-:Y:S05]  /*0670*/  BSYNC B0 ;  /* 0x0000000000007941 */ /* 0x000fea0003800000 */
.L_x_14750:
        /* <DEDUP_REMOVED lines=25> */
.L_x_14753:
[----:B------:R-:W-:Y:S05]  /*0810*/  BSYNC B0 ;  /* 0x0000000000007941 */ /* 0x000fea0003800000 */
.L_x_14752:
        /* <DEDUP_REMOVED lines=25> */
.L_x_14755:
[----:B------:R-:W-:Y:S05]  /*09b0*/  BSYNC B0 ;  /* 0x0000000000007941 */ /* 0x000fea0003800000 */
.L_x_14754:
        /* <DEDUP_REMOVED lines=25> */
.L_x_14757:
[----:B------:R-:W-:Y:S05]  /*0b50*/  BSYNC B0 ;  /* 0x0000000000007941 */ /* 0x000fea0003800000 */
.L_x_14756:
        /* <DEDUP_REMOVED lines=33> */
.L_x_14759:
[----:B0-----:R-:W-:Y:S05]  /*0d70*/  BSYNC B0 ;  /* 0x0000000000007941 */ /* 0x001fea0003800000 */
.L_x_14758:
        /* <DEDUP_REMOVED lines=33> */
.L_x_14761:
[----:B0-----:R-:W-:Y:S05]  /*0f90*/  BSYNC B0 ;  /* 0x0000000000007941 */ /* 0x001fea0003800000 */
.L_x_14760:
        /* <DEDUP_REMOVED lines=24> */
[----:B------:R-:W5:Y:S04]  /*1120*/  LDG.E.128 R56, [R56.64] ;  /* 0x0000000638387981 */ /* 0x000f68000c1e1d00 */
[----:B0-----:R-:W5:Y:S02]  /*1130*/  LDG.E.128 R44, [R46.64] ;  /* 0x000000062e2c7981 */ /* 0x001f64000c1e1d00 */
[----:B------:R-:W-:-:S04]  /*1140*/  @P1 IADD3 R108, P2, R108, c[0x0][0x220], RZ ;  /* 0x000088006c6c1a10 */ /* 0x000fc80007f5e0ff */
[----:B------:R-:W-:-:S05]  /*1150*/  @P1 IADD3.X R109, R48, c[0x0][0x224], RZ, P2, !PT ;  /* 0x00008900306d1a10 */ /* 0x000fca00017fe4ff */
[----:B------:R0:W5:Y:S01]  /*1160*/  @P1 LDG.E.128 R48, [R108.64] ;  /* 0x000000066c301981 */ /* 0x000162000c1e1d00 */
[----:B------:R-:W-:Y:S01]  /*1170*/  @!P0 CS2R R52, SRZ ;  /* 0x0000000000348805 */ /* 0x000fe2000001ff00 */
[----:B------:R-:W-:Y:S01]  /*1180*/  @!P0 CS2R R54, SRZ ;  /* 0x0000000000368805 */ /* 0x000fe2000001ff00 */
[----:B------:R-:W-:Y:S01]  /*1190*/  @!P1 CS2R R48, SRZ ;  /* 0x0000000000309805 */ /* 0x000fe2000001ff00 */
[----:B------:R-:W-:Y:S02]  /*11a0*/  @!P1 CS2R R50, SRZ ;  /* 0x0000000000329805 */ /* 0x000fe4000001ff00 */
.L_x_14763:
[----:B0-----:R-:W-:Y:S05]  /*11b0*/  BSYNC B0 ;  /* 0x0000000000007941 */ /* 0x001fea0003800000 */
.L_x_14762:
        /* <DEDUP_REMOVED lines=9> */
[----:B------:R-:W-:Y:S01]  /*1250*/  STL [R1+0x134], R109 ;  /* 0x0001346d01007387 */ /* 0x000fe20000100800 */
[----:B------:R-:W-:Y:S01]  /*1260*/  PRMT R104, RZ, 0x7610, R105 ;  /* 0x00007610ff687816 */ /* 0x000fe20000000069 */
[----:B------:R-:W-:Y:S01]  /*1270*/  IMAD.HI.U32 R130, R146, -0x2daee0ad, RZ ;  /* 0xd2511f5392827827 */ /* 0x000fe200078e00ff */
[----:B------:R-:W-:Y:S01]  /*1280*/  PRMT R105, RZ, 0x7610, R106 ;  /* 0x00007610ff697816 */ /* 0x000fe2000000006a */
[----:B------:R0:W-:Y:S01]  /*1290*/  STL [R1+0x124], R71 ;  /* 0x0001244701007387 */ /* 0x0001e20000100800 */
[--C-:B------:R-:W-:Y:S01]  /*12a0*/  PRMT R208, RZ, 0x5410, R231.reuse ;  /* 0x00005410ffd07816 */ /* 0x100fe200000000e7 */
[----:B------:R-:W-:Y:S01]  /*12b0*/  IMAD.MOV.U32 R143, RZ, RZ, 0x1 ;  /* 0x00000001ff8f7424 */ /* 0x000fe200078e00ff */
[----:B------:R-:W-:Y:S01]  /*12c0*/  PRMT R204, RZ, 0x7610, R231 ;  /* 0x00007610ffcc7816 */ /* 0x000fe200000000e7 */
[----:B------:R-:W-:Y:S01]  /*12d0*/  STL [R1+0x114], R108 ;  /* 0x0001146c01007387 */ /* 0x000fe20000100800 */
[--C-:B------:R-:W-:Y:S01]  /*12e0*/  PRMT R231, RZ, 0x5410, R200.reuse ;  /* 0x00005410ffe77816 */ /* 0x100fe200000000c8 */
[----:B------:R-:W-:Y:S01]  /*12f0*/  IMAD R144, R144, -0x326172a9, RZ ;  /* 0xcd9e8d5790907824 */ /* 0x000fe200078e02ff */
[----:B------:R-:W-:Y:S01]  /*1300*/  PRMT R227, RZ, 0x7610, R200 ;  /* 0x00007610ffe37816 */ /* 0x000fe200000000c8 */
[----:B------:R1:W-:Y:S01]  /*1310*/  STL [R1+0x104], R104 ;  /* 0x0001046801007387 */ /* 0x0003e20000100800 */
[----:B------:R-:W-:Y:S01]  /*1320*/  PRMT R200, RZ, 0x5410, R168 ;  /* 0x00005410ffc87816 */ /* 0x000fe200000000a8 */
[----:B------:R-:W-:Y:S01]  /*1330*/  IMAD R146, R146, -0x2daee0ad, RZ ;  /* 0xd2511f5392927824 */ /* 0x000fe200078e02ff */
[----:B0-----:R-:W-:Y:S01]  /*1340*/  PRMT R71, RZ, 0x5410, R106 ;  /* 0x00005410ff477816 */ /* 0x001fe2000000006a */
[----:B------:R-:W-:Y:S01]  /*1350*/  IMAD.MOV.U32 R147, RZ, RZ, RZ ;  /* 0x000000ffff937224 */ /* 0x000fe200078e00ff */
[----:B------:R-:W-:-:S02]  /*1360*/  PRMT R196, RZ, 0x7610, R168 ;  /* 0x00007610ffc47816 */ /* 0x000fc400000000a8 */
[--C-:B------:R-:W-:Y:S01]  /*1370*/  PRMT R197, RZ, 0x5410, R8.reuse ;  /* 0x00005410ffc57816 */ /* 0x100fe20000000008 */
[----:B------:R0:W-:Y:S01]  /*1380*/  STL [R1+0xf4], R71 ;  /* 0x0000f44701007387 */ /* 0x0001e20000100800 */
[----:B------:R-:W-:Y:S02]  /*1390*/  PRMT R193, RZ, 0x7610, R8 ;  /* 0x00007610ffc17816 */ /* 0x000fe40000000008 */
[----:B-1----:R-:W-:Y:S01]  /*13a0*/  PRMT R104, RZ, 0x5410, R107 ;  /* 0x00005410ff687816 */ /* 0x002fe2000000006b */
[----:B------:R1:W-:Y:S01]  /*13b0*/  STL [R1+0xe4], R105 ;  /* 0x0000e46901007387 */ /* 0x0003e20000100800 */
[--C-:B------:R-:W-:Y:S02]  /*13c0*/  PRMT R189, RZ, 0x5410, R9.reuse ;  /* 0x00005410ffbd7816 */ /* 0x100fe40000000009 */
[----:B------:R-:W-:Y:S01]  /*13d0*/  PRMT R184, RZ, 0x7610, R9 ;  /* 0x00007610ffb87816 */ /* 0x000fe20000000009 */
[----:B------:R2:W-:Y:S01]  /*13e0*/  STL [R1+0xd4], R104 ;  /* 0x0000d46801007387 */ /* 0x0005e20000100800 */
[----:B------:R-:W-:-:S02]  /*13f0*/  PRMT R180, RZ, 0x5410, R10 ;  /* 0x00005410ffb47816 */ /* 0x000fc4000000000a */
[----:B0-----:R-:W-:Y:S02]  /*1400*/  PRMT R71, RZ, 0x7610, R107 ;  /* 0x00007610ff477816 */ /* 0x001fe4000000006b */
[----:B------:R-:W-:Y:S02]  /*1410*/  PRMT R176, RZ, 0x7610, R10 ;  /* 0x00007610ffb07816 */ /* 0x000fe4000000000a */
[--C-:B-1----:R-:W-:Y:S01]  /*1420*/  PRMT R105, RZ, 0x5410, R100.reuse ;  /* 0x00005410ff697816 */ /* 0x102fe20000000064 */
[----:B------:R0:W-:Y:S01]  /*1430*/  STL [R1+0xc4], R71 ;  /* 0x0000c44701007387 */ /* 0x0001e20000100800 */
[----:B------:R-:W-:Y:S02]  /*1440*/  PRMT R172, RZ, 0x5410, R11 ;  /* 0x00005410ffac7816 */ /* 0x000fe4000000000b */
[----:B--2---:R-:W-:Y:S01]  /*1450*/  PRMT R104, RZ, 0x7610, R100 ;  /* 0x00007610ff687816 */ /* 0x004fe20000000064 */
[----:B------:R-:W-:Y:S01]  /*1460*/  STL [R1+0x130], R105 ;  /* 0x0001306901007387 */ /* 0x000fe20000100800 */
[----:B------:R-:W-:-:S02]  /*1470*/  PRMT R100, RZ, 0x7610, R101 ;  /* 0x00007610ff647816 */ /* 0x000fc40000000065 */
[----:B------:R-:W-:Y:S01]  /*1480*/  PRMT R168, RZ, 0x7610, R11 ;  /* 0x00007610ffa87816 */ /* 0x000fe2000000000b */
[----:B------:R-:W-:Y:S01]  /*1490*/  STL [R1+0x120], R104 ;  /* 0x0001206801007387 */ /* 0x000fe20000100800 */
[----:B------:R-:W-:Y:S02]  /*14a0*/  PRMT R167, RZ, 0x5410, R12 ;  /* 0x00005410ffa77816 */ /* 0x000fe4000000000c */
[----:B0-----:R-:W-:Y:S02]  /*14b0*/  PRMT R71, RZ, 0x5410, R101 ;  /* 0x00005410ff477816 */ /* 0x001fe40000000065 */
[----:B------:R-:W-:Y:S02]  /*14c0*/  PRMT R101, RZ, 0x5410, R102 ;  /* 0x00005410ff657816 */ /* 0x000fe40000000066 */
[----:B------:R-:W-:Y:S01]  /*14d0*/  PRMT R8, RZ, 0x7610, R12 ;  /* 0x00007610ff087816 */ /* 0x000fe2000000000c */
        /* <DEDUP_REMOVED lines=10> */
[--C-:B-1----:R-:W-:Y:S01]  /*1580*/  PRMT R100, RZ, 0x5410, R103.reuse ;  /* 0x00005410ff647816 */ /* 0x102fe20000000067 */
        /* <DEDUP_REMOVED lines=8> */
[--C-:B0-----:R-:W-:Y:S02]  /*1610*/  PRMT R71, RZ, 0x5410, R96.reuse ;  /* 0x00005410ff477816 */ /* 0x101fe40000000060 */
[----:B------:R-:W-:Y:S02]  /*1620*/  PRMT R13, RZ, 0x5410, R15 ;  /* 0x00005410ff0d7816 */ /* 0x000fe4000000000f */
[----:B-1----:R-:W-:Y:S01]  /*1630*/  PRMT R100, RZ, 0x7610, R96 ;  /* 0x00007610ff647816 */ /* 0x002fe20000000060 */
        /* <DEDUP_REMOVED lines=8> */
[----:B0-----:R-:W-:Y:S02]  /*16c0*/  PRMT R71, RZ, 0x7610, R97 ;  /* 0x00007610ff477816 */ /* 0x001fe40000000061 */
[----:B------:R-:W-:Y:S02]  /*16d0*/  PRMT R97, RZ, 0x5410, R98 ;  /* 0x00005410ff617816 */ /* 0x000fe40000000062 */
        /* <DEDUP_REMOVED lines=16> */
[--C-:B------:R-:W-:Y:S02]  /*17e0*/  PRMT R199, RZ, 0x5410, R24.reuse ;  /* 0x00005410ffc77816 */ /* 0x100fe40000000018 */
[----:B------:R-:W-:Y:S01]  /*17f0*/  PRMT R195, RZ, 0x7610, R24 ;  /* 0x00007610ffc37816 */ /* 0x000fe20000000018 */
[----:B------:R-:W-:Y:S01]  /*1800*/  STL [R1+0x128], R96 ;  /* 0x0001286001007387 */ /* 0x000fe20000100800 */
[----:B------:R-:W-:-:S02]  /*1810*/  PRMT R191, RZ, 0x5410, R25 ;  /* 0x00005410ffbf7816 */ /* 0x000fc40000000019 */
[----:B0-----:R-:W-:Y:S02]  /*1820*/  PRMT R71, RZ, 0x7610, R92 ;  /* 0x00007610ff477816 */ /* 0x001fe4000000005c */
[--C-:B------:R-:W-:Y:S02]  /*1830*/  PRMT R92, RZ, 0x5410, R93.reuse ;  /* 0x00005410ff5c7816 */ /* 0x100fe4000000005d */
[----:B------:R-:W-:Y:S01]  /*1840*/  PRMT R93, RZ, 0x7610, R93 ;  /* 0x00007610ff5d7816 */ /* 0x000fe2000000005d */
        /* <DEDUP_REMOVED lines=8> */
[--C-:B0-----:R-:W-:Y:S02]  /*18d0*/  PRMT R71, RZ, 0x5410, R94.reuse ;  /* 0x00005410ff477816 */ /* 0x101fe4000000005e */
        /* <DEDUP_REMOVED lines=12> */
[--C-:B-1----:R-:W-:Y:S01]  /*19a0*/  PRMT R92, RZ, 0x5410, R88.reuse ;  /* 0x00005410ff5c7816 */ /* 0x102fe20000000058 */
[----:B------:R0:W-:Y:S01]  /*19b0*/  STL [R1+0xb8], R71 ;  /* 0x0000b84701007387 */ /* 0x0001e20000100800 */
[----:B------:R-:W-:Y:S02]  /*19c0*/  PRMT R88, RZ, 0x7610, R88 ;  /* 0x00007610ff587816 */ /* 0x000fe40000000058 */
[--C-:B------:R-:W-:Y:S01]  /*19d0*/  PRMT R174, RZ, 0x5410, R27.reuse ;  /* 0x00005410ffae7816 */ /* 0x100fe2000000001b */
[----:B------:R-:W-:Y:S01]  /*19e0*/  STL [R1+0xb4], R92 ;  /* 0x0000b45c01007387 */ /* 0x000fe20000100800 */
[----:B------:R-:W-:Y:S02]  /*19f0*/  PRMT R170, RZ, 0x7610, R27 ;  /* 0x00007610ffaa7816 */ /* 0x000fe4000000001b */
[--C-:B------:R-:W-:Y:S01]  /*1a00*/  PRMT R163, RZ, 0x5410, R28.reuse ;  /* 0x00005410ffa37816 */ /* 0x100fe2000000001c */
[----:B------:R1:W-:Y:S01]  /*1a10*/  STL [R1+0xa4], R88 ;  /* 0x0000a45801007387 */ /* 0x0003e20000100800 */
[----:B------:R-:W-:-:S02]  /*1a20*/  PRMT R22, RZ, 0x7610, R28 ;  /* 0x00007610ff167816 */ /* 0x000fc4000000001c */
[--C-:B0-----:R-:W-:Y:S02]  /*1a30*/  PRMT R71, RZ, 0x5410, R89.reuse ;  /* 0x00005410ff477816 */ /* 0x101fe40000000059 */
[----:B------:R-:W-:Y:S02]  /*1a40*/  PRMT R89, RZ, 0x7610, R89 ;  /* 0x00007610ff597816 */ /* 0x000fe40000000059 */
        /* <DEDUP_REMOVED lines=8> */
[----:B------:R-:W-:Y:S02]  /*1ad0*/  SHF.R.S32.HI R70, RZ, 0x3, R70 ;  /* 0x00000003ff467819 */ /* 0x000fe40000011446 */
[----:B0-----:R-:W-:Y:S02]  /*1ae0*/  PRMT R71, RZ, 0x7610, R90 ;  /* 0x00007610ff477816 */ /* 0x001fe4000000005a */
[--C-:B------:R-:W-:Y:S02]  /*1af0*/  PRMT R216, RZ, 0x5410, R230.reuse ;  /* 0x00005410ffd87816 */ /* 0x100fe400000000e6 */
[----:B-1----:R-:W-:Y:S01]  /*1b00*/  PRMT R89, RZ, 0x5410, R91 ;  /* 0x00005410ff597816 */ /* 0x002fe2000000005b */
[----:B------:R0:W-:Y:S01]  /*1b10*/  STL [R1+0x64], R71 ;  /* 0x0000644701007387 */ /* 0x0001e20000100800 */
[----:B------:R-:W-:-:S02]  /*1b20*/  PRMT R212, RZ, 0x7610, R230 ;  /* 0x00007610ffd47816 */ /* 0x000fc400000000e6 */
[----:B--2---:R-:W-:Y:S01]  /*1b30*/  PRMT R88, RZ, 0x7610, R91 ;  /* 0x00007610ff587816 */ /* 0x004fe2000000005b */
[----:B------:R-:W-:Y:S01]  /*1b40*/  STL [R1+0x54], R89 ;  /* 0x0000545901007387 */ /* 0x000fe20000100800 */
[--C-:B------:R-:W-:Y:S02]  /*1b50*/  PRMT R229, RZ, 0x5410, R32.reuse ;  /* 0x00005410ffe57816 */ /* 0x100fe40000000020 */
[----:B------:R-:W-:Y:S01]  /*1b60*/  PRMT R225, RZ, 0x7610, R32 ;  /* 0x00007610ffe17816 */ /* 0x000fe20000000020 */
[----:B------:R1:W-:Y:S01]  /*1b70*/  STL [R1+0x44], R88 ;  /* 0x0000445801007387 */ /* 0x0003e20000100800 */
[----:B------:R-:W-:Y:S02]  /*1b80*/  PRMT R221, RZ, 0x5410, R33 ;  /* 0x00005410ffdd7816 */ /* 0x000fe40000000021 */
[--C-:B0-----:R-:W-:Y:S02]  /*1b90*/  PRMT R71, RZ, 0x5410, R84.reuse ;  /* 0x00005410ff477816 */ /* 0x101fe40000000054 */
[----:B------:R-:W-:-:S02]  /*1ba0*/  PRMT R84, RZ, 0x7610, R84 ;  /* 0x00007610ff547816 */ /* 0x000fc40000000054 */
[----:B------:R-:W-:Y:S01]  /*1bb0*/  PRMT R217, RZ, 0x7610, R33 ;  /* 0x00007610ffd97816 */ /* 0x000fe20000000021 */
[----:B------:R0:W-:Y:S01]  /*1bc0*/  STL [R1+0xb0], R71 ;  /* 0x0000b04701007387 */ /* 0x0001e20000100800 */
[--C-:B------:R-:W-:Y:S02]  /*1bd0*/  PRMT R213, RZ, 0x5410, R34.reuse ;  /* 0x00005410ffd57816 */ /* 0x100fe40000000022 */
[----:B-1----:R-:W-:Y:S01]  /*1be0*/  PRMT R88, RZ, 0x5410, R85 ;  /* 0x00005410ff587816 */ /* 0x002fe20000000055 */
[----:B------:R1:W-:Y:S01]  /*1bf0*/  STL [R1+0xa0], R84 ;  /* 0x0000a05401007387 */ /* 0x0003e20000100800 */
[----:B------:R-:W-:Y:S02]  /*1c00*/  PRMT R209, RZ, 0x7610, R34 ;  /* 0x00007610ffd17816 */ /* 0x000fe40000000022 */
[--C-:B------:R-:W-:Y:S01]  /*1c10*/  PRMT R205, RZ, 0x5410, R35.reuse ;  /* 0x00005410ffcd7816 */ /* 0x100fe20000000023 */
[----:B------:R-:W-:Y:S01]  /*1c20*/  STL [R1+0x90], R88 ;  /* 0x0000905801007387 */ /* 0x000fe20000100800 */
[----:B------:R-:W-:-:S02]  /*1c30*/  PRMT R201, RZ, 0x7610, R35 ;  /* 0x00007610ffc97816 */ /* 0x000fc40000000023 */
[----:B0-----:R-:W-:Y:S02]  /*1c40*/  PRMT R71, RZ, 0x7610, R85 ;  /* 0x00007610ff477816 */ /* 0x001fe40000000055 */
[--C-:B------:R-:W-:Y:S02]  /*1c50*/  PRMT R85, RZ, 0x7610, R86.reuse ;  /* 0x00007610ff557816 */ /* 0x100fe40000000056 */
[----:B-1----:R-:W-:Y:S01]  /*1c60*/  PRMT R84, RZ, 0x5410, R86 ;  /* 0x00005410ff547816 */ /* 0x002fe20000000056 */
[----:B------:R0:W-:Y:S01]  /*1c70*/  STL [R1+0x80], R71 ;  /* 0x0000804701007387 */ /* 0x0001e20000100800 */
[--C-:B------:R-:W-:Y:S02]  /*1c80*/  PRMT R27, RZ, 0x5410, R31.reuse ;  /* 0x00005410ff1b7816 */ /* 0x100fe4000000001f */
[----:B------:R-:W-:Y:S01]  /*1c90*/  PRMT R28, RZ, 0x7610, R31 ;  /* 0x00007610ff1c7816 */ /* 0x000fe2000000001f */
[----:B------:R1:W-:Y:S01]  /*1ca0*/  STL [R1+0x70], R84 ;  /* 0x0000705401007387 */ /* 0x0003e20000100800 */
[----:B------:R-:W-:-:S02]  /*1cb0*/  PRMT R29, RZ, 0x5410, R36 ;  /* 0x00005410ff1d7816 */ /* 0x000fc40000000024 */
[----:B------:R-:W-:Y:S01]  /*1cc0*/  PRMT R30, RZ, 0x7610, R36 ;  /* 0x00007610ff1e7816 */ /* 0x000fe20000000024 */
[----:B------:R2:W-:Y:S01]  /*1cd0*/  STL [R1+0x60], R85 ;  /* 0x0000605501007387 */ /* 0x0005e20000100800 */
[--C-:B------:R-:W-:Y:S02]  /*1ce0*/  PRMT R230, RZ, 0x5410, R40.reuse ;  /* 0x00005410ffe67816 */ /* 0x100fe40000000028 */
[--C-:B0-----:R-:W-:Y:S02]  /*1cf0*/  PRMT R71, RZ, 0x5410, R87.reuse ;  /* 0x00005410ff477816 */ /* 0x101fe40000000057 */
[----:B------:R-:W-:Y:S02]  /*1d00*/  PRMT R226, RZ, 0x7610, R40 ;  /* 0x00007610ffe27816 */ /* 0x000fe40000000028 */
[----:B-1----:R-:W-:Y:S01]  /*1d10*/  PRMT R84, RZ, 0x7610, R87 ;  /* 0x00007610ff547816 */ /* 0x002fe20000000057 */
[----:B------:R0:W-:Y:S01]  /*1d20*/  STL [R1+0x50], R71 ;  /* 0x0000504701007387 */ /* 0x0001e20000100800 */
[----:B------:R-:W-:-:S02]  /*1d30*/  PRMT R31, RZ, 0x5410, R37 ;  /* 0x00005410ff1f7816 */ /* 0x000fc40000000025 */
[----:B--2---:R-:W-:Y:S01]  /*1d40*/  PRMT R85, RZ, 0x5410, R80 ;  /* 0x00005410ff557816 */ /* 0x004fe20000000050 */
[----:B------:R1:W-:Y:S01]  /*1d50*/  STL [R1+0x40], R84 ;  /* 0x0000405401007387 */ /* 0x0003e20000100800 */
[----:B------:R-:W-:Y:S02]  /*1d60*/  PRMT R32, RZ, 0x7610, R37 ;  /* 0x00007610ff207816 */ /* 0x000fe40000000025 */
[--C-:B------:R-:W-:Y:S01]  /*1d70*/  PRMT R33, RZ, 0x5410, R38.reuse ;  /* 0x00005410ff217816 */ /* 0x100fe20000000026 */
        /* <DEDUP_REMOVED lines=13> */
[----:B0-----:R-:W-:Y:S02]  /*1e50*/  PRMT R71, RZ, 0x5410, R82 ;  /* 0x00005410ff477816 */ /* 0x001fe40000000052 */
[--C-:B------:R-:W-:Y:S02]  /*1e60*/  PRMT R39, RZ, 0x5410, R57.reuse ;  /* 0x00005410ff277816 */ /* 0x100fe40000000039 */
[----:B------:R-:W-:Y:S01]  /*1e70*/  PRMT R40, RZ, 0x7610, R57 ;  /* 0x00007610ff287816 */ /* 0x000fe20000000039 */
[----:B------:R0:W-:Y:S01]  /*1e80*/  STL [R1+0x6c], R71 ;  /* 0x00006c4701007387 */ /* 0x0001e20000100800 */
[----:B------:R-:W-:Y:S02]  /*1e90*/  LOP3.LUT R57, R0, 0x60, RZ, 0xc0, !PT ;  /* 0x0000006000397812 */ /* 0x000fe400078ec0ff */
[----:B-1----:R-:W-:Y:S01]  /*1ea0*/  PRMT R80, RZ, 0x5410, R83 ;  /* 0x00005410ff507816 */ /* 0x002fe20000000053 */
[----:B------:R1:W-:Y:S01]  /*1eb0*/  STL [R1+0x5c], R81 ;  /* 0x00005c5101007387 */ /* 0x0003e20000100800 */
[----:B------:R-:W-:-:S02]  /*1ec0*/  LOP3.LUT R56, R70, 0x7f, RZ, 0xc0, !PT ;  /* 0x0000007f46387812 */ /* 0x000fc400078ec0ff */
[----:B------:R-:W-:Y:S01]  /*1ed0*/  SHF.R.U32.HI R70, RZ, 0x2, R70 ;  /* 0x00000002ff467819 */ /* 0x000fe20000011646 */
[----:B------:R2:W-:Y:S01]  /*1ee0*/  STL [R1+0x4c], R80 ;  /* 0x00004c5001007387 */ /* 0x0005e20000100800 */
[----:B------:R-:W-:Y:S01]  /*1ef0*/  PRMT R215, RZ, 0x5410, R202 ;  /* 0x00005410ffd77816 */ /* 0x000fe200000000ca */
[----:B------:R-:W-:Y:S01]  /*1f00*/  IMAD.IADD R57, R56, 0x1, -R57 ;  /* 0x0000000138397824 */ /* 0x000fe200078e0a39 */
[----:B0-----:R-:W-:Y:S02]  /*1f10*/  PRMT R71, RZ, 0x7610, R83 ;  /* 0x00007610ff477816 */ /* 0x001fe40000000053 */
[----:B------:R-:W-:Y:S02]  /*1f20*/  LOP3.LUT R70, R70, 0x3fffffe0, RZ, 0xc0, !PT ;  /* 0x3fffffe046467812 */ /* 0x000fe400078ec0ff */
[----:B-1----:R-:W-:Y:S01]  /*1f30*/  PRMT R81, RZ, 0x5410, R76 ;  /* 0x00005410ff517816 */ /* 0x002fe2000000004c */
[----:B------:R0:W-:Y:S01]  /*1f40*/  STL [R1+0x3c], R71 ;  /* 0x00003c4701007387 */ /* 0x0001e20000100800 */
[----:B------:R-:W-:-:S02]  /*1f50*/  IMNMX R57, RZ, R57, !PT ;  /* 0x00000039ff397217 */ /* 0x000fc40007800200 */
[----:B--2---:R-:W-:Y:S01]  /*1f60*/  PRMT R80, RZ, 0x7610, R76 ;  /* 0x00007610ff507816 */ /* 0x004fe2000000004c */
[----:B------:R-:W-:Y:S01]  /*1f70*/  STL [R1+0xa8], R81 ;  /* 0x0000a85101007387 */ /* 0x000fe20000100800 */
[--C-:B------:R-:W-:Y:S02]  /*1f80*/  PRMT R76, RZ, 0x7610, R77.reuse ;  /* 0x00007610ff4c7816 */ /* 0x100fe4000000004d */
[----:B------:R-:W-:Y:S01]  /*1f90*/  IMNMX R57, R57, 0x20, PT ;  /* 0x0000002039397817 */ /* 0x000fe20003800200 */
[----:B------:R-:W-:Y:S01]  /*1fa0*/  STL [R1+0x98], R80 ;  /* 0x0000985001007387 */ /* 0x000fe20000100800 */
[----:B------:R-:W-:Y:S02]  /*1fb0*/  PRMT R211, RZ, 0x7610, R202 ;  /* 0x00007610ffd37816 */ /* 0x000fe400000000ca */
[----:B0-----:R-:W-:Y:S01]  /*1fc0*/  PRMT R71, RZ, 0x5410, R77 ;  /* 0x00005410ff477816 */ /* 0x001fe2000000004d */
[----:B------:R-:W-:Y:S01]  /*1fd0*/  IMAD.IADD R57, R57, 0x1, R70 ;  /* 0x0000000139397824 */ /* 0x000fe200078e0246 */
[----:B------:R-:W-:-:S02]  /*1fe0*/  PRMT R77, RZ, 0x5410, R78 ;  /* 0x00005410ff4d7816 */ /* 0x000fc4000000004e */
[--C-:B------:R-:W-:Y:S01]  /*1ff0*/  PRMT R206, RZ, 0x5410, R43.reuse ;  /* 0x00005410ffce7816 */ /* 0x100fe2000000002b */
[----:B------:R0:W-:Y:S01]  /*2000*/  STL [R1+0x88], R71 ;  /* 0x0000884701007387 */ /* 0x0001e20000100800 */
[----:B------:R-:W-:Y:S01]  /*2010*/  IMAD.SHL.U32 R57, R57, 0x8, RZ ;  /* 0x0000000839397824 */ /* 0x000fe200078e00ff */
[----:B------:R-:W-:Y:S01]  /*2020*/  PRMT R202, RZ, 0x7610, R43 ;  /* 0x00007610ffca7816 */ /* 0x000fe2000000002b */
[----:B------:R-:W-:Y:S01]  /*2030*/  IMAD.SHL.U32 R43, R0, 0x20, RZ ;  /* 0x00000020002b7824 */ /* 0x000fe200078e00ff */
[----:B------:R1:W-:Y:S01]  /*2040*/  STL [R1+0x78], R76 ;  /* 0x0000784c01007387 */ /* 0x0003e20000100800 */
[----:B------:R-:W-:Y:S02]  /*2050*/  PRMT R250, RZ, 0x7610, R65 ;  /* 0x00007610fffa7816 */ /* 0x000fe40000000041 */
[----:B------:R-:W2:Y:S01]  /*2060*/  I2F.U32 R57, R57 ;  /* 0x0000003900397306 */ /* 0x000ea20000201000 */
[----:B------:R3:W-:Y:S01]  /*2070*/  STL [R1+0x68], R77 ;  /* 0x0000684d01007387 */ /* 0x0007e20000100800 */
[----:B------:R-:W-:-:S02]  /*2080*/  PRMT R249, RZ, 0x7610, R61 ;  /* 0x00007610fff97816 */ /* 0x000fc4000000003d */
[----:B0-----:R-:W-:Y:S02]  /*2090*/  PRMT R71, RZ, 0x7610, R78 ;  /* 0x00007610ff477816 */ /* 0x001fe4000000004e */
[--C-:B------:R-:W-:Y:S02]  /*20a0*/  PRMT R121, RZ, 0x5410, R52.reuse ;  /* 0x00005410ff797816 */ /* 0x100fe40000000034 */
[--C-:B-1----:R-:W-:Y:S01]  /*20b0*/  PRMT R76, RZ, 0x5410, R79.reuse ;  /* 0x00005410ff4c7816 */ /* 0x102fe2000000004f */
[----:B------:R0:W-:Y:S01]  /*20c0*/  STL [R1+0x58], R71 ;  /* 0x0000584701007387 */ /* 0x0001e20000100800 */
[----:B------:R-:W-:Y:S01]  /*20d0*/  PRMT R122, RZ, 0x7610, R52 ;  /* 0x00007610ff7a7816 */ /* 0x000fe20000000034 */
[----:B------:R-:W-:Y:S01]  /*20e0*/  IMAD R52, R69, -0x326172a9, RZ ;  /* 0xcd9e8d5745347824 */ /* 0x000fe200078e02ff */
[----:B---3--:R-:W-:Y:S01]  /*20f0*/  PRMT R77, RZ, 0x7610, R79 ;  /* 0x00007610ff4d7816 */ /* 0x008fe2000000004f */
[----:B------:R1:W-:Y:S01]  /*2100*/  STL [R1+0x48], R76 ;  /* 0x0000484c01007387 */ /* 0x0003e20000100800 */
[--C-:B------:R-:W-:Y:S01]  /*2110*/  PRMT R123, RZ, 0x5410, R53.reuse ;  /* 0x00005410ff7b7816 */ /* 0x100fe20000000035 */
[----:B--2---:R2:W3:Y:S02]  /*2120*/  MUFU.RCP R141, R57 ;  /* 0x00000039008d7308 */ /* 0x0044e40000001000 */
[----:B------:R-:W-:Y:S01]  /*2130*/  STL [R1+0x38], R77 ;  /* 0x0000384d01007387 */ /* 0x000fe20000100800 */
[----:B------:R-:W-:Y:S01]  /*2140*/  PRMT R124, RZ, 0x7610, R53 ;  /* 0x00007610ff7c7816 */ /* 0x000fe20000000035 */
[----:B------:R-:W-:Y:S01]  /*2150*/  IMAD R53, R68, -0x2daee0ad, RZ ;  /* 0xd2511f5344357824 */ /* 0x000fe200078e02ff */
[----:B0-----:R-:W-:-:S02]  /*2160*/  PRMT R71, RZ, 0x5410, R72 ;  /* 0x00005410ff477816 */ /* 0x001fc40000000048 */
[----:B------:R-:W-:Y:S02]  /*2170*/  PRMT R247, RZ, 0x5410, R234 ;  /* 0x00005410fff77816 */ /* 0x000fe400000000ea */
[----:B-1----:R-:W-:Y:S01]  /*2180*/  PRMT R76, RZ, 0x7610, R72 ;  /* 0x00007610ff4c7816 */ /* 0x002fe20000000048 */
[----:B------:R0:W-:Y:S01]  /*2190*/  STL [R1+0x34], R71 ;  /* 0x0000344701007387 */ /* 0x0001e20000100800 */
[----:B------:R-:W-:Y:S02]  /*21a0*/  PRMT R72, RZ, 0x5410, R73 ;  /* 0x00005410ff487816 */ /* 0x000fe40000000049 */
[----:B------:R-:W-:Y:S01]  /*21b0*/  PRMT R243, RZ, 0x7610, R234 ;  /* 0x00007610fff37816 */ /* 0x000fe200000000ea */
[----:B------:R-:W-:Y:S01]  /*21c0*/  STL [R1+0x24], R76 ;  /* 0x0000244c01007387 */ /* 0x000fe20000100800 */
[----:B------:R-:W-:Y:S02]  /*21d0*/  PRMT R239, RZ, 0x5410, R235 ;  /* 0x00005410ffef7816 */ /* 0x000fe400000000eb */
        /* <DEDUP_REMOVED lines=8> */
[----:B-1----:R-:W-:Y:S02]  /*2260*/  PRMT R72, RZ, 0x5410, R233 ;  /* 0x00005410ff487816 */ /* 0x002fe400000000e9 */
[----:B------:R-:W-:-:S02]  /*2270*/  PRMT R210, RZ, 0x7610, R42 ;  /* 0x00007610ffd27816 */ /* 0x000fc4000000002a */
[----:B------:R-:W-:Y:S02]  /*2280*/  PRMT R175, RZ, 0x5410, R171 ;  /* 0x00005410ffaf7816 */ /* 0x000fe400000000ab */
[----:B------:R-:W-:Y:S02]  /*2290*/  PRMT R248, RZ, 0x5410, R74 ;  /* 0x00005410fff87816 */ /* 0x000fe4000000004a */
[----:B0-----:R-:W-:Y:S02]  /*22a0*/  PRMT R71, RZ, 0x5410, R232 ;  /* 0x00005410ff477816 */ /* 0x001fe400000000e8 */
[----:B------:R-:W-:Y:S02]  /*22b0*/  PRMT R232, RZ, 0x5410, R228 ;  /* 0x00005410ffe87816 */ /* 0x000fe400000000e4 */
[----:B------:R-:W-:Y:S01]  /*22c0*/  PRMT R244, RZ, 0x7610, R74 ;  /* 0x00007610fff47816 */ /* 0x000fe2000000004a */
[----:B------:R0:W-:Y:S01]  /*22d0*/  STL [R1+0x30], R71 ;  /* 0x0000304701007387 */ /* 0x0001e20000100800 */
[----:B------:R-:W-:-:S02]  /*22e0*/  PRMT R240, RZ, 0x5410, R75 ;  /* 0x00005410fff07816 */ /* 0x000fc4000000004b */
[----:B------:R-:W-:Y:S01]  /*22f0*/  PRMT R236, RZ, 0x7610, R75 ;  /* 0x00007610ffec7816 */ /* 0x000fe2000000004b */
[----:B------:R-:W-:Y:S01]  /*2300*/  STL [R1+0x20], R73 ;  /* 0x0000204901007387 */ /* 0x000fe20000100800 */
[----:B------:R-:W-:Y:S02]  /*2310*/  PRMT R235, RZ, 0x7610, R235 ;  /* 0x00007610ffeb7816 */ /* 0x000fe400000000eb */
[--C-:B------:R-:W-:Y:S01]  /*2320*/  PRMT R246, RZ, 0x5410, R66.reuse ;  /* 0x00005410fff67816 */ /* 0x100fe20000000042 */
[----:B------:R1:W-:Y:S01]  /*2330*/  STL [R1+0x10], R72 ;  /* 0x0000104801007387 */ /* 0x0003e20000100800 */
[----:B------:R-:W-:Y:S02]  /*2340*/  PRMT R242, RZ, 0x7610, R66 ;  /* 0x00007610fff27816 */ /* 0x000fe40000000042 */
[----:B0-----:R-:W-:Y:S02]  /*2350*/  PRMT R71, RZ, 0x7610, R233 ;  /* 0x00007610ff477816 */ /* 0x001fe400000000e9 */
[----:B------:R-:W-:-:S02]  /*2360*/  PRMT R238, RZ, 0x5410, R67 ;  /* 0x00005410ffee7816 */ /* 0x000fc40000000043 */
[----:B------:R-:W-:Y:S01]  /*2370*/  PRMT R234, RZ, 0x7610, R67 ;  /* 0x00007610ffea7816 */ /* 0x000fe20000000043 */
[----:B------:R0:W-:Y:S01]  /*2380*/  STL [R1], R71 ;  /* 0x0000004701007387 */ /* 0x0001e20000100800 */
[----:B------:R-:W-:Y:S02]  /*2390*/  PRMT R245, RZ, 0x5410, R62 ;  /* 0x00005410fff57816 */ /* 0x000fe4000000003e */
[----:B-1----:R-:W-:Y:S02]  /*23a0*/  PRMT R72, RZ, 0x5410, R64 ;  /* 0x00005410ff487816 */ /* 0x002fe40000000040 */
[----:B------:R-:W-:Y:S02]  /*23b0*/  PRMT R241, RZ, 0x7610, R62 ;  /* 0x00007610fff17816 */ /* 0x000fe4000000003e */
[--C-:B------:R-:W-:Y:S01]  /*23c0*/  PRMT R237, RZ, 0x5410, R63.reuse ;  /* 0x00005410ffed7816 */ /* 0x100fe2000000003f */
[----:B------:R-:W-:Y:S01]  /*23d0*/  STL [R1+0x2c], R72 ;  /* 0x00002c4801007387 */ /* 0x000fe20000100800 */
[----:B------:R-:W-:-:S02]  /*23e0*/  PRMT R233, RZ, 0x7610, R63 ;  /* 0x00007610ffe97816 */ /* 0x000fc4000000003f */
[----:B0-----:R-:W-:Y:S02]  /*23f0*/  PRMT R71, RZ, 0x7610, R64 ;  /* 0x00007610ff477816 */ /* 0x001fe40000000040 */
[----:B------:R-:W-:Y:S02]  /*2400*/  PRMT R64, RZ, 0x5410, R65 ;  /* 0x00005410ff407816 */ /* 0x000fe40000000041 */
[----:B------:R-:W-:Y:S01]  /*2410*/  PRMT R65, RZ, 0x5410, R60 ;  /* 0x00005410ff417816 */ /* 0x000fe2000000003c */
[----:B------:R-:W-:Y:S01]  /*2420*/  STL [R1+0x1c], R71 ;  /* 0x00001c4701007387 */ /* 0x000fe20000100800 */
[----:B------:R-:W-:Y:S02]  /*2430*/  PRMT R228, RZ, 0x7610, R228 ;  /* 0x00007610ffe47816 */ /* 0x000fe400000000e4 */
[----:B------:R-:W-:Y:S01]  /*2440*/  PRMT R203, RZ, 0x7610, R203 ;  /* 0x00007610ffcb7816 */ /* 0x000fe200000000cb */
[----:B------:R0:W-:Y:S01]  /*2450*/  STL [R1+0xc], R64 ;  /* 0x00000c4001007387 */ /* 0x0001e20000100800 */
[----:B------:R-:W-:-:S02]  /*2460*/  PRMT R171, RZ, 0x7610, R171 ;  /* 0x00007610ffab7816 */ /* 0x000fc400000000ab */
[--C-:B------:R-:W-:Y:S01]  /*2470*/  PRMT R41, RZ, 0x5410, R58.reuse ;  /* 0x00005410ff297816 */ /* 0x100fe2000000003a */
[----:B------:R2:W-:Y:S01]  /*2480*/  STL [R1+0x28], R65 ;  /* 0x0000284101007387 */ /* 0x0005e20000100800 */
[----:B------:R-:W-:Y:S02]  /*2490*/  PRMT R42, RZ, 0x7610, R58 ;  /* 0x00007610ff2a7816 */ /* 0x000fe4000000003a */
[----:B------:R-:W-:Y:S02]  /*24a0*/  PRMT R120, RZ, 0x7610, R59 ;  /* 0x00007610ff787816 */ /* 0x000fe4000000003b */
[----:B------:R-:W-:Y:S02]  /*24b0*/  PRMT R125, RZ, 0x5410, R54 ;  /* 0x00005410ff7d7816 */ /* 0x000fe40000000036 */
[----:B0-----:R-:W-:Y:S02]  /*24c0*/  PRMT R64, RZ, 0x7610, R60 ;  /* 0x00007610ff407816 */ /* 0x001fe4000000003c */
[----:B------:R-:W-:-:S02]  /*24d0*/  PRMT R60, RZ, 0x5410, R61 ;  /* 0x00005410ff3c7816 */ /* 0x000fc4000000003d */
[----:B------:R-:W-:Y:S01]  /*24e0*/  LOP3.LUT R61, R43, 0x3e0, RZ, 0xc0, !PT ;  /* 0x000003e02b3d7812 */ /* 0x000fe200078ec0ff */
[----:B------:R2:W-:Y:S01]  /*24f0*/  STL [R1+0x18], R64 ;  /* 0x0000184001007387 */ /* 0x0005e20000100800 */
[----:B------:R-:W-:Y:S02]  /*2500*/  PRMT R43, RZ, 0x5410, R59 ;  /* 0x00005410ff2b7816 */ /* 0x000fe4000000003b */
[----:B------:R-:W-:Y:S01]  /*2510*/  PRMT R126, RZ, 0x7610, R54 ;  /* 0x00007610ff7e7816 */ /* 0x000fe20000000036 */
[----:B------:R2:W-:Y:S01]  /*2520*/  STL [R1+0x8], R60 ;  /* 0x0000083c01007387 */ /* 0x0005e20000100800 */
[----:B------:R-:W-:Y:S01]  /*2530*/  IMAD.IADD R61, R56, 0x1, -R61 ;  /* 0x00000001383d7824 */ /* 0x000fe200078e0a3d */
[--C-:B------:R-:W-:Y:S02]  /*2540*/  PRMT R127, RZ, 0x5410, R55.reuse ;  /* 0x00005410ff7f7816 */ /* 0x100fe40000000037 */
[----:B------:R-:W-:Y:S02]  /*2550*/  PRMT R128, RZ, 0x7610, R55 ;  /* 0x00007610ff807816 */ /* 0x000fe40000000037 */
[----:B------:R-:W-:-:S02]  /*2560*/  IMNMX R61, RZ, R61, !PT ;  /* 0x0000003dff3d7217 */ /* 0x000fc40007800200 */
[----:B------:R-:W-:Y:S02]  /*2570*/  LOP3.LUT R129, R129, UR25, R52, 0x96, !PT ;  /* 0x0000001981817c12 */ /* 0x000fe4000f8e9634 */
[----:B------:R-:W-:Y:S02]  /*2580*/  IMNMX R61, R61, 0x20, PT ;  /* 0x000000203d3d7817 */ /* 0x000fe40003800200 */
[----:B------:R-:W-:Y:S02]  /*2590*/  LOP3.LUT R130, R130, UR26, R53, 0x96, !PT ;  /* 0x0000001a82827c12 */ /* 0x000fe4000f8e9635 */
[--C-:B------:R-:W-:Y:S01]  /*25a0*/  PRMT R131, RZ, 0x5410, R44.reuse ;  /* 0x00005410ff837816 */ /* 0x100fe2000000002c */
[----:B------:R-:W-:Y:S01]  /*25b0*/  IMAD.IADD R61, R70, 0x1, R61 ;  /* 0x00000001463d7824 */ /* 0x000fe200078e023d */
[----:B------:R-:W-:Y:S02]  /*25c0*/  PRMT R132, RZ, 0x7610, R44 ;  /* 0x00007610ff847816 */ /* 0x000fe4000000002c */
[--C-:B------:R-:W-:Y:S01]  /*25d0*/  PRMT R133, RZ, 0x5410, R45.reuse ;  /* 0x00005410ff857816 */ /* 0x100fe2000000002d */
[----:B------:R-:W-:Y:S01]  /*25e0*/  IMAD.SHL.U32 R145, R61, 0x8, RZ ;  /* 0x000000083d917824 */ /* 0x000fe200078e00ff */
[----:B------:R-:W-:-:S02]  /*25f0*/  PRMT R134, RZ, 0x7610, R45 ;  /* 0x00007610ff867816 */ /* 0x000fc4000000002d */
[--C-:B------:R-:W-:Y:S02]  /*2600*/  PRMT R135, RZ, 0x5410, R46.reuse ;  /* 0x00005410ff877816 */ /* 0x100fe4000000002e */
[----:B------:R-:W-:Y:S02]  /*2610*/  PRMT R136, RZ, 0x7610, R46 ;  /* 0x00007610ff887816 */ /* 0x000fe4000000002e */
[--C-:B------:R-:W-:Y:S02]  /*2620*/  PRMT R137, RZ, 0x5410, R47.reuse ;  /* 0x00005410ff897816 */ /* 0x100fe4000000002f */
[----:B------:R-:W-:Y:S02]  /*2630*/  PRMT R138, RZ, 0x7610, R47 ;  /* 0x00007610ff8a7816 */ /* 0x000fe4000000002f */
[--C-:B------:R-:W-:Y:S02]  /*2640*/  PRMT R139, RZ, 0x5410, R48.reuse ;  /* 0x00005410ff8b7816 */ /* 0x100fe40000000030 */
[----:B------:R-:W-:-:S02]  /*2650*/  PRMT R140, RZ, 0x7610, R48 ;  /* 0x00007610ff8c7816 */ /* 0x000fc40000000030 */
[----:B------:R-:W-:Y:S02]  /*2660*/  LOP3.LUT R142, R142, 0x3, RZ, 0xc0, !PT ;  /* 0x000000038e8e7812 */ /* 0x000fe400078ec0ff */
[--C-:B------:R-:W-:Y:S02]  /*2670*/  PRMT R148, RZ, 0x5410, R49.reuse ;  /* 0x00005410ff947816 */ /* 0x100fe40000000031 */
[----:B------:R-:W-:Y:S02]  /*2680*/  PRMT R149, RZ, 0x7610, R49 ;  /* 0x00007610ff957816 */ /* 0x000fe40000000031 */
[--C-:B------:R-:W-:Y:S02]  /*2690*/  PRMT R150, RZ, 0x5410, R50.reuse ;  /* 0x00005410ff967816 */ /* 0x100fe40000000032 */
[----:B------:R-:W-:Y:S02]  /*26a0*/  PRMT R151, RZ, 0x7610, R50 ;  /* 0x00007610ff977816 */ /* 0x000fe40000000032 */
[----:B------:R-:W-:-:S02]  /*26b0*/  PRMT R152, RZ, 0x5410, R51 ;  /* 0x00005410ff987816 */ /* 0x000fc40000000033 */
[----:B--23--:R-:W-:Y:S02]  /*26c0*/  PRMT R153, RZ, 0x7610, R51 ;  /* 0x00007610ff997816 */ /* 0x00cfe40000000033 */
.L_x_15697:
        /* <DEDUP_REMOVED lines=9> */
[----:B------:R-:W-:Y:S02]  /*2760*/  ISETP.NE.U32.AND P0, PT, RZ, c[0x0][0x178], PT ;  /* 0x00005e00ff007a0c */ /* 0x000fe40003f05070 */
[----:B------:R-:W-:Y:S02]  /*2770*/  LOP3.LUT R6, R6, 0xffffffef, RZ, 0xc0, !PT ;  /* 0xffffffef06067812 */ /* 0x000fe400078ec0ff */
[----:B------:R-:W-:Y:S01]  /*2780*/  ISETP.NE.AND.EX P2, PT, RZ, c[0x0][0x17c], PT, P0 ;  /* 0x00005f00ff007a0c */ /* 0x000fe20003f45300 */
[----:B------:R-:W-:-:S04]  /*2790*/  IMAD.MOV.U32 R60, RZ, RZ, 0x10 ;  /* 0x00000010ff3c7424 */ /* 0x000fc800078e00ff */
[----:B------:R-:W-:-:S06]  /*27a0*/  IMAD.WIDE.U32 R60, R154, R60, c[0x0][0x170] ;  /* 0x00005c009a3c7625 */ /* 0x000fcc00078e003c */
[----:B------:R-:W5:Y:S02]  /*27b0*/  LDG.E.128 R60, [R60.64] ;  /* 0x000000063c3c7981 */ /* 0x000f64000c1e1d00 */
[----:B------:R-:W-:Y:S01]  /*27c0*/  @P2 LEA R56, P0, R154, c[0x0][0x178], 0x4 ;  /* 0x00005e009a382a11 */ /* 0x000fe200078020ff */
[----:B------:R-:W-:Y:S01]  /*27d0*/  BSSY B1, `(.L_x_14766) ;  /* 0x0000016000017945 */ /* 0x000fe20003800000 */
[----:B------:R-:W-:Y:S02]  /*27e0*/  @P2 LOP3.LUT R6, R6, 0x10, RZ, 0xfc, !PT ;  /* 0x0000001006062812 */ /* 0x000fe400078efcff */
[----:B------:R-:W-:Y:S02]  /*27f0*/  @P2 LEA.HI.X R57, R154, c[0x0][0x17c], RZ, 0x4, P0 ;  /* 0x00005f009a392a11 */ /* 0x000fe400000f24ff */
[----:B------:R-:W-:-:S03]  /*2800*/  ISETP.NE.U32.AND P0, PT, RZ, c[0x0][0x180], PT ;  /* 0x00006000ff007a0c */ /* 0x000fc60003f05070 */
[----:B------:R0:W5:Y:S01]  /*2810*/  @P2 LDG.E.128 R44, [R56.64] ;  /* 0x00000006382c2981 */ /* 0x000162000c1e1d00 */
[----:B------:R-:W-:-:S13]  /*2820*/  ISETP.NE.AND.EX P0, PT, RZ, c[0x0][0x184], PT, P0 ;  /* 0x00006100ff007a0c */ /* 0x000fda0003f05300 */
[----:B------:R-:W-:-:S04]  /*2830*/  @P0 LEA R58, P1, R154, c[0x0][0x180], 0x5 ;  /* 0x000060009a3a0a11 */ /* 0x000fc800078228ff */
[----:B------:R-:W-:Y:S02]  /*2840*/  @P0 LEA.HI.X R59, R154, c[0x0][0x184], RZ, 0x5, P1 ;  /* 0x000061009a3b0a11 */ /* 0x000fe400008f2cff */
[----:B------:R-:W-:-:S03]  /*2850*/  ISETP.NE.AND P1, PT, R142, 0x1, PT ;  /* 0x000000018e00780c */ /* 0x000fc60003f25270 */
[----:B------:R1:W5:Y:S04]  /*2860*/  @P0 LDG.E.128 R48, [R58.64] ;  /* 0x000000063a300981 */ /* 0x000368000c1e1d00 */
[----:B------:R1:W5:Y:S02]  /*2870*/  @P0 LDG.E.128 R52, [R58.64+0x10] ;  /* 0x000010063a340981 */ /* 0x000364000c1e1d00 */
[----:B-1----:R-:W-:-:S04]  /*2880*/  IADD3 R58, R142, 0x1, RZ ;  /* 0x000000018e3a7810 */ /* 0x002fc80007ffe0ff */
        /* <DEDUP_REMOVED lines=9> */
.L_x_14767:
[----:B0-----:R-:W-:Y:S02]  /*2920*/  IMAD.MOV.U32 R114, RZ, RZ, R144 ;  /* 0x000000ffff727224 */ /* 0x001fe400078e0090 */
.L_x_14768:
[----:B------:R-:W-:Y:S05]  /*2930*/  BSYNC B1 ;  /* 0x0000000000017941 */ /* 0x000fea0003800000 */
.L_x_14766:
        /* <DEDUP_REMOVED lines=16> */
.L_x_14772:
[----:B------:R-:W-:Y:S05]  /*2a40*/  BSYNC B2 ;  /* 0x0000000000027941 */ /* 0x000fea0003800000 */
.L_x_14771:
        /* <DEDUP_REMOVED lines=44> */
.L_x_14770:
[----:B------:R-:W-:Y:S05]  /*2d10*/  BSYNC B1 ;  /* 0x0000000000017941 */ /* 0x000fea0003800000 */
.L_x_14769:
        /* <DEDUP_REMOVED lines=14> */
[----:B------:R-:W-:Y:S02]  /*2e00*/  IMAD.MOV.U32 R59, RZ, RZ, R58 ;  /* 0x000000ffff3b7224 */ /* 0x000fe400078e003a */
[----:B------:R-:W-:Y:S01]  /*2e10*/  FADD.FTZ R56, R48, R56 ;  /* 0x0000003830387221 */ /* 0x000fe20000010000 */
[----:B------:R-:W-:Y:S05]  /*2e20*/  BRA `(.L_x_14774) ;  /* 0x0000055000007947 */ /* 0x000fea0003800000 */
.L_x_14773:
        /* <DEDUP_REMOVED lines=12> */
.L_x_14776:
[----:B------:R-:W-:Y:S02]  /*2ef0*/  IMAD.MOV.U32 R57, RZ, RZ, R144 ;  /* 0x000000ffff397224 */ /* 0x000fe400078e0090 */
.L_x_14777:
[----:B------:R-:W-:Y:S05]  /*2f00*/  BSYNC B1 ;  /* 0x0000000000017941 */ /* 0x000fea0003800000 */
.L_x_14775:
        /* <DEDUP_REMOVED lines=16> */
.L_x_14781:
[----:B------:R-:W-:Y:S05]  /*3010*/  BSYNC B2 ;  /* 0x0000000000027941 */ /* 0x000fea0003800000 */
.L_x_14780:
        /* <DEDUP_REMOVED lines=44> */
.L_x_14779:
[----:B------:R-:W-:Y:S05]  /*32e0*/  BSYNC B1 ;  /* 0x0000000000017941 */ /* 0x000fea0003800000 */
.L_x_14778:
[----:B------:R-:W0:Y:S02]  /*32f0*/  I2F.U32 R57, R57 ;  /* 0x0000003900397306 */ /* 0x000e240000201000 */
[----:B0-----:R-:W-:-:S05]  /*3300*/  FFMA.FTZ R57, R57, R118, 1.1641532182693481445e-10 ;  /* 0x2f00000039397423 */ /* 0x001fca0000010076 */
[----:B------:R-:W-:Y:S02]  /*3310*/  FSETP.GTU.FTZ.AND P2, PT, R57, c[0x0][0x1e4], PT ;  /* 0x0000790039007a0b */ /* 0x000fe40003f5c000 */
[----:B------:R-:W-:Y:S02]  /*3320*/  PRMT R57, RZ, 0x5410, R44 ;  /* 0x00005410ff397816 */ /* 0x000fe4000000002c */
[----:B------:R-:W-:-:S03]  /*3330*/  SEL R155, RZ, 0x1, P2 ;  /* 0x00000001ff9b7807 */ /* 0x000fc60001000000 */
[----:B------:R-:W-:-:S05]  /*3340*/  FMUL.FTZ R57, R57, c[0x0][0x1e8] ;  /* 0x00007a0039397a20 */ /* 0x000fca0000410000 */
[----:B------:R-:W-:-:S05]  /*3350*/  FSEL R57, R57, RZ, !P2 ;  /* 0x000000ff39397208 */ /* 0x000fca0005000000 */
[----:B------:R-:W-:-:S04]  /*3360*/  FADD.FTZ R56, R57, R56 ;  /* 0x0000003839387221 */ /* 0x000fc80000010000 */
[----:B------:R-:W-:Y:S02]  /*3370*/  @P0 FADD.FTZ R56, R48, R56 ;  /* 0x0000003830380221 */ /* 0x000fe40000010000 */
.L_x_14774:
        /* <DEDUP_REMOVED lines=12> */
.L_x_14783:
[----:B------:R-:W-:Y:S02]  /*3440*/  IMAD.MOV.U32 R57, RZ, RZ, R144 ;  /* 0x000000ffff397224 */ /* 0x000fe400078e0090 */
.L_x_14784:
[----:B------:R-:W-:Y:S05]  /*3450*/  BSYNC B1 ;  /* 0x0000000000017941 */ /* 0x000fea0003800000 */
.L_x_14782:
        /* <DEDUP_REMOVED lines=16> */
.L_x_14788:
[----:B------:R-:W-:Y:S05]  /*3560*/  BSYNC B2 ;  /* 0x0000000000027941 */ /* 0x000fea0003800000 */
.L_x_14787:
        /* <DEDUP_REMOVED lines=44> */
.L_x_14786:
[----:B------:R-:W-:Y:S05]  /*3830*/  BSYNC B1 ;  /* 0x0000000000017941 */ /* 0x000fea0003800000 */
.L_x_14785:
        /* <DEDUP_REMOVED lines=11> */
[----:B------:R-:W-:Y:S02]  /*38f0*/  IMAD.MOV.U32 R59, RZ, RZ, R58 ;  /* 0x000000ffff3b7224 */ /* 0x000fe400078e003a */
[----:B------:R-:W-:Y:S01]  /*3900*/  FADD.FTZ R57, R49, R57 ;  /* 0x0000003931397221 */ /* 0x000fe20000010000 */
[----:B------:R-:W-:Y:S05]  /*3910*/  BRA `(.L_x_14790) ;  /* 0x0000055000007947 */ /* 0x000fea0003800000 */
.L_x_14789:
        /* <DEDUP_REMOVED lines=12> */
.L_x_14792:
[----:B------:R-:W-:Y:S02]  /*39e0*/  IMAD.MOV.U32 R60, RZ, RZ, R144 ;  /* 0x000000ffff3c7224 */ /* 0x000fe400078e0090 */
.L_x_14793:
[----:B------:R-:W-:Y:S05]  /*39f0*/  BSYNC B1 ;  /* 0x0000000000017941 */ /* 0x000fea0003800000 */
.L_x_14791:
        /* <DEDUP_REMOVED lines=16> */
.L_x_14797:
[----:B------:R-:W-:Y:S05]  /*3b00*/  BSYNC B2 ;  /* 0x0000000000027941 */ /* 0x000fea0003800000 */
.L_x_14796:
        /* <DEDUP_REMOVED lines=44> */
.L_x_14795:
[----:B------:R-:W-:Y:S05]  /*3dd0*/  BSYNC B1 ;  /* 0x0000000000017941 */ /* 0x000fea0003800000 */
.L_x_14794:
        /* <DEDUP_REMOVED lines=9> */
.L_x_14790:
        /* <DEDUP_REMOVED lines=12> */
.L_x_14799:
[----:B------:R-:W-:Y:S02]  /*3f30*/  IMAD.MOV.U32 R60, RZ, RZ, R144 ;  /* 0x000000ffff3c7224 */ /* 0x000fe400078e0090 */
.L_x_14800:
[----:B------:R-:W-:Y:S05]  /*3f40*/  BSYNC B1 ;  /* 0x0000000000017941 */ /* 0x000fea0003800000 */
.L_x_14798:
        /* <DEDUP_REMOVED lines=16> */
.L_x_14804:
[----:B------:R-:W-:Y:S05]  /*4050*/  BSYNC B2 ;  /* 0x0000000000027941 */ /* 0x000fea0003800000 */
.L_x_14803:
        /* <DEDUP_REMOVED lines=41> */
[----:B------:R-:W-:-:S04]  /*42f0*/  IMAD.WIDE.U32 R58, R115, -0x326172a9, RZ ;  /* 0xcd9e8d57733a7825 */ /* 0x000fc800078e00ff */
[----:B------:R-:W-:Y:S01]  /*4300*/  IMAD.MOV.U32 R144, RZ, RZ, R58 ;  /* 0x000000ffff907224 */ /* 0x000fe200078e003a */
[----:B------:R-:W-:Y:S02]  /*4310*/  LOP3.LUT R129, R59, UR25, R112, 0x96, !PT ;  /* 0x000000193b817c12 */ /* 0x000fe4000f8e9670 */
.L_x_14802:
[----:B------:R-:W-:Y:S05]  /*4320*/  BSYNC B1 ;  /* 0x0000000000017941 */ /* 0x000fea0003800000 */
.L_x_14801:
        /* <DEDUP_REMOVED lines=14> */
.L_x_14805:
        /* <DEDUP_REMOVED lines=12> */
.L_x_14808:
[----:B------:R-:W-:Y:S02]  /*44d0*/  IMAD.MOV.U32 R59, RZ, RZ, R144 ;  /* 0x000000ffff3b7224 */ /* 0x000fe400078e0090 */
.L_x_14809:
[----:B------:R-:W-:Y:S05]  /*44e0*/  BSYNC B1 ;  /* 0x0000000000017941 */ /* 0x000fea0003800000 */
.L_x_14807:
        /* <DEDUP_REMOVED lines=16> */
.L_x_14813:
[----:B------:R-:W-:Y:S05]  /*45f0*/  BSYNC B2 ;  /* 0x0000000000027941 */ /* 0x000fea0003800000 */
.L_x_14812:
        /* <DEDUP_REMOVED lines=44> */
.L_x_14811:
[----:B------:R-:W-:Y:S05]  /*48c0*/  BSYNC B1 ;  /* 0x0000000000017941 */ /* 0x000fea0003800000 */
.L_x_14810:
        /* <DEDUP_REMOVED lines=9> */
.L_x_14806:
        /* <DEDUP_REMOVED lines=12> */
.L_x_14815:
[----:B------:R-:W-:Y:S02]  /*4a20*/  IMAD.MOV.U32 R59, RZ, RZ, R144 ;  /* 0x000000ffff3b7224 */ /* 0x000fe400078e0090 */
.L_x_14816:
[----:B------:R-:W-:Y:S05]  /*4a30*/  BSYNC B1 ;  /* 0x0000000000017941 */ /* 0x000fea0003800000 */
.L_x_14814:
        /* <DEDUP_REMOVED lines=16> */
.L_x_14820:
[----:B------:R-:W-:Y:S05]  /*4b40*/  BSYNC B2 ;  /* 0x0000000000027941 */ /* 0x000fea0003800000 */
.L_x_14819:
        /* <DEDUP_REMOVED lines=44> */
.L_x_14818:
[----:B------:R-:W-:Y:S05]  /*4e10*/  BSYNC B1 ;  /* 0x0000000000017941 */ /* 0x000fea0003800000 */
.L_x_14817:
        /* <DEDUP_REMOVED lines=14> */
.L_x_14821:
        /* <DEDUP_REMOVED lines=12> */
.L_x_14824:
[----:B------:R-:W-:Y:S02]  /*4fc0*/  IMAD.MOV.U32 R116, RZ, RZ, R144 ;  /* 0x000000ffff747224 */ /* 0x000fe400078e0090 */
.L_x_14825:
[----:B------:R-:W-:Y:S05]  /*4fd0*/  BSYNC B1 ;  /* 0x0000000000017941 */ /* 0x000fea0003800000 */
.L_x_14823:
        /* <DEDUP_REMOVED lines=16> */
.L_x_14829:
[----:B------:R-:W-:Y:S05]  /*50e0*/  BSYNC B2 ;  /* 0x0000000000027941 */ /* 0x000fea0003800000 */
.L_x_14828:
        /* <DEDUP_REMOVED lines=44> */
.L_x_14827:
[----:B------:R-:W-:Y:S05]  /*53b0*/  BSYNC B1 ;  /* 0x0000000000017941 */ /* 0x000fea0003800000 */
.L_x_14826:
        /* <DEDUP_REMOVED lines=9> */
.L_x_14822:
        /* <DEDUP_REMOVED lines=12> */
.L_x_14831:
[----:B------:R-:W-:Y:S02]  /*5510*/  IMAD.MOV.U32 R116, RZ, RZ, R144 ;  /* 0x000000ffff747224 */ /* 0x000fe400078e0090 */
.L_x_14832:
[----:B------:R-:W-:Y:S05]  /*5520*/  BSYNC B1 ;  /* 0x0000000000017941 */ /* 0x000fea0003800000 */
.L_x_14830:
        /* <DEDUP_REMOVED lines=16> */
.L_x_14836:
[----:B------:R-:W-:Y:S05]  /*5630*/  BSYNC B2 ;  /* 0x0000000000027941 */ /* 0x000fea0003800000 */
.L_x_14835:
        /* <DEDUP_REMOVED lines=44> */
.L_x_14834:
[----:B------:R-:W-:Y:S05]  /*5900*/  BSYNC B1 ;  /* 0x0000000000017941 */ /* 0x000fea0003800000 */
.L_x_14833:
        /* <DEDUP_REMOVED lines=9> */
[----:B------:R-:W-:Y:S02]  /*59a0*/  IMAD.MOV.U32 R113, RZ, RZ, R112 ;  /* 0x000000ffff717224 */ /* 0x000fe400078e0070 */
[----:B------:R-:W-:Y:S01]  /*59b0*/  FADD.FTZ R60, R52, R60 ;  /* 0x0000003c343c7221 */ /* 0x000fe20000010000 */
[----:B------:R-:W-:Y:S05]  /*59c0*/  BRA `(.L_x_14838) ;  /* 0x0000055000007947 */ /* 0x000fea0003800000 */
.L_x_14837:
        /* <DEDUP_REMOVED lines=12> */
.L_x_14840:
[----:B------:R-:W-:Y:S02]  /*5a90*/  IMAD.MOV.U32 R61, RZ, RZ, R144 ;  /* 0x000000ffff3d7224 */ /* 0x000fe400078e0090 */
.L_x_14841:
[----:B------:R-:W-:Y:S05]  /*5aa0*/  BSYNC B1 ;  /* 0x0000000000017941 */ /* 0x000fea0003800000 */
.L_x_14839:
        /* <DEDUP_REMOVED lines=16> */
.L_x_14845:
[----:B------:R-:W-:Y:S05]  /*5bb0*/  BSYNC B2 ;  /* 0x0000000000027941 */ /* 0x000fea0003800000 */
.L_x_14844:
        /* <DEDUP_REMOVED lines=44> */
.L_x_14843:
[----:B------:R-:W-:Y:S05]  /*5e80*/  BSYNC B1 ;  /* 0x0000000000017941 */ /* 0x000fea0003800000 */
.L_x_14842:
        /* <DEDUP_REMOVED lines=9> */
.L_x_14838:
        /* <DEDUP_REMOVED lines=12> */
.L_x_14847:
[----:B------:R-:W-:Y:S02]  /*5fe0*/  IMAD.MOV.U32 R61, RZ, RZ, R144 ;  /* 0x000000ffff3d7224 */ /* 0x000fe400078e0090 */
.L_x_14848:
[----:B------:R-:W-:Y:S05]  /*5ff0*/  BSYNC B1 ;  /* 0x0000000000017941 */ /* 0x000fea0003800000 */
.L_x_14846:
        /* <DEDUP_REMOVED lines=16> */
.L_x_14852:
[----:B------:R-:W-:Y:S05]  /*6100*/  BSYNC B2 ;  /* 0x0000000000027941 */ /* 0x000fea0003800000 */
.L_x_14851:
        /* <DEDUP_REMOVED lines=44> */
.L_x_14850:
[----:B------:R-:W-:Y:S05]  /*63d0*/  BSYNC B1 ;  /* 0x0000000000017941 */ /* 0x000fea0003800000 */
.L_x_14849:
        /* <DEDUP_REMOVED lines=9> */
[----:B------:R-:W-:Y:S02]  /*6470*/  IMAD.MOV.U32 R113, RZ, RZ, R112 ;  /* 0x000000ffff717224 */ /* 0x000fe400078e0070 */
[----:B------:R-:W-:Y:S01]  /*6480*/  FADD.FTZ R61, R53, R61 ;  /* 0x0000003d353d7221 */ /* 0x000fe20000010000 */
[----:B------:R-:W-:Y:S05]  /*6490*/  BRA `(.L_x_14854) ;  /* 0x0000055000007947 */ /* 0x000fea0003800000 */
.L_x_14853:
        /* <DEDUP_REMOVED lines=12> */
.L_x_14856:
[----:B------:R-:W-:Y:S02]  /*6560*/  IMAD.MOV.U32 R62, RZ, RZ, R144 ;  /* 0x000000ffff3e7224 */ /* 0x000fe400078e0090 */
.L_x_14857:
[----:B------:R-:W-:Y:S05]  /*6570*/  BSYNC B1 ;  /* 0x0000000000017941 */ /* 0x000fea0003800000 */
.L_x_14855:
        /* <DEDUP_REMOVED lines=16> */
.L_x_14861:
[----:B------:R-:W-:Y:S05]  /*6680*/  BSYNC B2 ;  /* 0x0000000000027941 */ /* 0x000fea0003800000 */
.L_x_14860:
        /* <DEDUP_REMOVED lines=44> */
.L_x_14859:
[----:B------:R-:W-:Y:S05]  /*6950*/  BSYNC B1 ;  /* 0x0000000000017941 */ /* 0x000fea0003800000 */
.L_x_14858:
        /* <DEDUP_REMOVED lines=9> */
.L_x_14854:
        /* <DEDUP_REMOVED lines=12> */
.L_x_14863:
[----:B------:R-:W-:Y:S02]  /*6ab0*/  IMAD.MOV.U32 R62, RZ, RZ, R144 ;  /* 0x000000ffff3e7224 */ /* 0x000fe400078e0090 */
.L_x_14864:
[----:B------:R-:W-:Y:S05]  /*6ac0*/  BSYNC B1 ;  /* 0x0000000000017941 */ /* 0x000fea0003800000 */
.L_x_14862:
        /* <DEDUP_REMOVED lines=16> */
.L_x_14868:
[----:B------:R-:W-:Y:S05]  /*6bd0*/  BSYNC B2 ;  /* 0x0000000000027941 */ /* 0x000fea0003800000 */
.L_x_14867:
        /* <DEDUP_REMOVED lines=44> */
.L_x_14866:
[----:B------:R-:W-:Y:S05]  /*6ea0*/  BSYNC B1 ;  /* 0x0000000000017941 */ /* 0x000fea0003800000 */
.L_x_14865:
        /* <DEDUP_REMOVED lines=12> */
.L_x_14869:
        /* <DEDUP_REMOVED lines=12> */
.L_x_14872:
[----:B------:R-:W-:Y:S02]  /*7030*/  IMAD.MOV.U32 R119, RZ, RZ, R144 ;  /* 0x000000ffff777224 */ /* 0x000fe400078e0090 */
.L_x_14873:
[----:B------:R-:W-:Y:S05]  /*7040*/  BSYNC B1 ;  /* 0x0000000000017941 */ /* 0x000fea0003800000 */
.L_x_14871:
        /* <DEDUP_REMOVED lines=16> */
.L_x_14877:
[----:B------:R-:W-:Y:S05]  /*7150*/  BSYNC B2 ;  /* 0x0000000000027941 */ /* 0x000fea0003800000 */
.L_x_14876:
        /* <DEDUP_REMOVED lines=44> */
.L_x_14875:
[----:B------:R-:W-:Y:S05]  /*7420*/  BSYNC B1 ;  /* 0x0000000000017941 */ /* 0x000fea0003800000 */
.L_x_14874:
        /* <DEDUP_REMOVED lines=9> */
.L_x_14870:
        /* <DEDUP_REMOVED lines=12> */
.L_x_14879:
[----:B------:R-:W-:Y:S02]  /*7580*/  IMAD.MOV.U32 R119, RZ, RZ, R144 ;  /* 0x000000ffff777224 */ /* 0x000fe400078e0090 */
.L_x_14880:
[----:B------:R-:W-:Y:S05]  /*7590*/  BSYNC B1 ;  /* 0x0000000000017941 */ /* 0x000fea0003800000 */
.L_x_14878:
        /* <DEDUP_REMOVED lines=16> */
.L_x_14884:
[----:B------:R-:W-:Y:S05]  /*76a0*/  BSYNC B2 ;  /* 0x0000000000027941 */ /* 0x000fea0003800000 */
.L_x_14883:
        /* <DEDUP_REMOVED lines=44> */
.L_x_14882:
[----:B------:R-:W-:Y:S05]  /*7970*/  BSYNC B1 ;  /* 0x0000000000017941 */ /* 0x000fea0003800000 */
.L_x_14881:
        /* <DEDUP_REMOVED lines=12> */
.L_x_14885:
        /* <DEDUP_REMOVED lines=12> */
.L_x_14888:
[----:B------:R-:W-:Y:S02]  /*7b00*/  IMAD.MOV.U32 R119, RZ, RZ, R144 ;  /* 0x000000ffff777224 */ /* 0x000fe400078e0090 */
.L_x_14889:
[----:B------:R-:W-:Y:S05]  /*7b10*/  BSYNC B1 ;  /* 0x0000000000017941 */ /* 0x000fea0003800000 */
.L_x_14887:
        /* <DEDUP_REMOVED lines=16> */
.L_x_14893:
[----:B------:R-:W-:Y:S05]  /*7c20*/  BSYNC B2 ;  /* 0x0000000000027941 */ /* 0x000fea0003800000 */
.L_x_14892:
        /* <DEDUP_REMOVED lines=44> */
.L_x_14891:
[----:B------:R-:W-:Y:S05]  /*7ef0*/  BSYNC B1 ;  /* 0x0000000000017941 */ /* 0x000fea0003800000 */
.L_x_14890:
        /* <DEDUP_REMOVED lines=9> */
.L_x_14886:
[----:B------:R-:W-:Y:S01]  /*7f90*/  SEL R113, RZ, 0x10000, P4 ;  /* 0x00010000ff717807 */ /* 0x000fe20002000000 */
[----:B------:R-:W-:Y:S01]  /*7fa0*/  IMAD.SHL.U32 R119, R154, 0x8, RZ ;  /* 0x000000089a777824 */ /* 0x000fe200078e00ff */
[----:B------:R-:W-:Y:S02]  /*7fb0*/  LOP3.LUT P4, RZ, R6, 0x1, RZ, 0xc0, !PT ;  /* 0x0000000106ff7812 */ /* 0x000fe4000788c0ff */
[----:B------:R-:W-:Y:S02]  /*7fc0*/  SEL R116, RZ, 0x1000000, P5 ;  /* 0x01000000ff747807 */ /* 0x000fe40002800000 */
[----:B------:R-:W-:Y:S02]  /*7fd0*/  SEL R114, RZ, 0x100, P3 ;  /* 0x00000100ff727807 */ /* 0x000fe40001800000 */
[----:B------:R-:W-:Y:S02]  /*7fe0*/  SEL R112, RZ, 0x1, P4 ;  /* 0x00000001ff707807 */ /* 0x000fe40002000000 */
[----:B------:R-:W-:-:S02]  /*7ff0*/  LOP3.LUT R116, R114, R116, R113, 0xfe, !PT ;  /* 0x0000007472747212 */ /* 0x000fc400078efe71 */
[----:B------:R-:W-:Y:S01]  /*8000*/  SEL R115, RZ, 0x1, P2 ;  /* 0x00000001ff737807 */ /* 0x000fe20001000000 */
[----:B------:R-:W-:Y:S01]  /*8010*/  IMAD.WIDE.U32 R112, R112, 0x1000000, RZ ;  /* 0x0100000070707825 */ /* 0x000fe200078e00ff */
[C---:B------:R-:W-:Y:S02]  /*8020*/  LOP3.LUT P0, RZ, R6.reuse, 0x4, RZ, 0xc0, !PT ;  /* 0x0000000406ff7812 */ /* 0x040fe4000780c0ff */
[----:B------:R-:W-:Y:S02]  /*8030*/  LOP3.LUT P5, RZ, R6, 0x2, RZ, 0xc0, !PT ;  /* 0x0000000206ff7812 */ /* 0x000fe400078ac0ff */
[----:B------:R-:W-:Y:S02]  /*8040*/  LOP3.LUT R113, R113, R116, R115, 0xfe, !PT ;  /* 0x0000007471717212 */ /* 0x000fe400078efe73 */
[----:B------:R-:W-:Y:S02]  /*8050*/  SEL R114, RZ, 0x1, P5 ;  /* 0x00000001ff727807 */ /* 0x000fe40002800000 */
[----:B------:R-:W-:-:S02]  /*8060*/  SEL R116, RZ, 0x1, P0 ;  /* 0x00000001ff747807 */ /* 0x000fc40000000000 */
[----:B------:R-:W-:Y:S01]  /*8070*/  LOP3.LUT P6, RZ, R6, 0x8, RZ, 0xc0, !PT ;  /* 0x0000000806ff7812 */ /* 0x000fe200078cc0ff */
[----:B------:R-:W-:Y:S01]  /*8080*/  IMAD.WIDE.U32 R114, R114, 0x10000, RZ ;  /* 0x0001000072727825 */ /* 0x000fe200078e00ff */
[----:B------:R-:W-:Y:S02]  /*8090*/  SHF.L.U64.HI R118, R154, 0x3, RZ ;  /* 0x000000039a767819 */ /* 0x000fe400000102ff */
[----:B------:R-:W-:Y:S01]  /*80a0*/  LOP3.LUT P1, RZ, R6, 0x10, RZ, 0xc0, !PT ;  /* 0x0000001006ff7812 */ /* 0x000fe2000782c0ff */
[----:B------:R-:W-:-:S05]  /*80b0*/  IMAD.WIDE.U32 R116, R116, 0x100, RZ ;  /* 0x0000010074747825 */ /* 0x000fca00078e00ff */
[----:B------:R-:W-:Y:S02]  /*80c0*/  LOP3.LUT R114, R116, R112, R114, 0xfe, !PT ;  /* 0x0000007074727212 */ /* 0x000fe400078efe72 */
[C---:B------:R-:W-:Y:S02]  /*80d0*/  LEA R112, P0, R154.reuse, c[0x0][0x188], 0x5 ;  /* 0x000062009a707a11 */ /* 0x040fe400078028ff */
[----:B------:R-:W-:Y:S02]  /*80e0*/  LOP3.LUT R115, R117, R113, R115, 0xfe, !PT ;  /* 0x0000007175737212 */ /* 0x000fe400078efe73 */
[----:B------:R-:W-:Y:S02]  /*80f0*/  LEA.HI.X R113, R154, c[0x0][0x18c], RZ, 0x5, P0 ;  /* 0x000063009a717a11 */ /* 0x000fe400000f2cff */
[----:B------:R-:W-:-:S03]  /*8100*/  SEL R116, RZ, 0x1, P6 ;  /* 0x00000001ff747807 */ /* 0x000fc60003000000 */
[----:B------:R-:W-:Y:S01]  /*8110*/  STG.E.128 [R112.64], R56 ;  /* 0x0000003870007986 */ /* 0x000fe2000c101d06 */
[----:B------:R-:W-:-:S03]  /*8120*/  LOP3.LUT R114, R114, R116, RZ, 0xfc, !PT ;  /* 0x0000007472727212 */ /* 0x000fc600078efcff */
[----:B------:R0:W-:Y:S02]  /*8130*/  STG.E.128 [R112.64+0x10], R60 ;  /* 0x0000103c70007986 */ /* 0x0001e4000c101d06 */
[----:B0-----:R-:W-:-:S04]  /*8140*/  IADD3 R112, P0, R119, c[0x0][0x190], RZ ;  /* 0x0000640077707a10 */ /* 0x001fc80007f1e0ff */
        /* <DEDUP_REMOVED lines=23> */
.L_x_14894:
[----:B------:R-:W-:Y:S02]  /*82c0*/  IADD3 R118, R154, 0x80, RZ ;  /* 0x000000809a767810 */ /* 0x000fe40007ffe0ff */
.L_x_14765:
[----:B------:R-:W-:Y:S05]  /*82d0*/  BSYNC B0 ;  /* 0x0000000000007941 */ /* 0x000fea0003800000 */
.L_x_14764:
[----:B------:R-:W-:Y:S01]  /*82e0*/  LOP3.LUT P0, RZ, R6, 0x800, RZ, 0xc0, !PT ;  /* 0x0000080006ff7812 */ /* 0x000fe2000780c0ff */
[----:B------:R-:W-:-:S12]  /*82f0*/  BSSY B0, `(.L_x_14895) ;  /* 0x00005b9000007945 */ /* 0x000fd80003800000 */
        /* <DEDUP_REMOVED lines=19> */
[----:B--2---:R-:W-:-:S04]  /*8430*/  IADD3 R66, R142, 0x1, RZ ;  /* 0x000000018e427810 */ /* 0x004fc80007ffe0ff */
[----:B------:R-:W-:Y:S05]  /*8440*/  @!P1 BRA `(.L_x_14898) ;  /* 0x0000008000009947 */ /* 0x000fea0003800000 */
[----:B-1----:R-:W-:Y:S01]  /*8450*/  ISETP.NE.AND P1, PT, R142, 0x2, PT ;  /* 0x000000028e00780c */ /* 0x002fe20003f25270 */
[----:B0-----:R-:W-:-:S12]  /*8460*/  IMAD.MOV.U32 R114, RZ, RZ, R130 ;  /* 0x000000ffff727224 */ /* 0x001fd800078e0082 */
[----:B------:R-:W-:Y:S05]  /*8470*/  @!P1 BRA `(.L_x_14899) ;  /* 0x0000006000009947 */ /* 0x000fea0003800000 */
[----:B------:R-:W-:Y:S01]  /*8480*/  ISETP.NE.AND P1, PT, R142, 0x3, PT ;  /* 0x000000038e00780c */ /* 0x000fe20003f25270 */
[----:B------:R-:W-:-:S12]  /*8490*/  IMAD.MOV.U32 R114, RZ, RZ, R129 ;  /* 0x000000ffff727224 */ /* 0x000fd800078e0081 */
[----:B------:R-:W-:Y:S05]  /*84a0*/  @P1 BRA `(.L_x_14899) ;  /* 0x0000003000001947 */ /* 0x000fea0003800000 */
[----:B------:R-:W-:Y:S01]  /*84b0*/  IMAD.MOV.U32 R114, RZ, RZ, R146 ;  /* 0x000000ffff727224 */ /* 0x000fe200078e0092 */
[----:B------:R-:W-:Y:S05]  /*84c0*/  BRA `(.L_x_14899) ;  /* 0x0000001000007947 */ /* 0x000fea0003800000 */
.L_x_14898:
[----:B01----:R-:W-:Y:S02]  /*84d0*/  IMAD.MOV.U32 R114, RZ, RZ, R144 ;  /* 0x000000ffff727224 */ /* 0x003fe400078e0090 */
.L_x_14899:
[----:B------:R-:W-:Y:S05]  /*84e0*/  BSYNC B1 ;  /* 0x0000000000017941 */ /* 0x000fea0003800000 */
.L_x_14897:
        /* <DEDUP_REMOVED lines=16> */
.L_x_14903:
[----:B------:R-:W-:Y:S05]  /*85f0*/  BSYNC B2 ;  /* 0x0000000000027941 */ /* 0x000fea0003800000 */
.L_x_14902:
        /* <DEDUP_REMOVED lines=44> */
.L_x_14901:
[----:B------:R-:W-:Y:S05]  /*88c0*/  BSYNC B1 ;  /* 0x0000000000017941 */ /* 0x000fea0003800000 */
.L_x_14900:
        /* <DEDUP_REMOVED lines=17> */
.L_x_14904:
        /* <DEDUP_REMOVED lines=12> */
.L_x_14907:
[----:B------:R-:W-:Y:S02]  /*8aa0*/  IMAD.MOV.U32 R65, RZ, RZ, R144 ;  /* 0x000000ffff417224 */ /* 0x000fe400078e0090 */
.L_x_14908:
[----:B------:R-:W-:Y:S05]  /*8ab0*/  BSYNC B1 ;  /* 0x0000000000017941 */ /* 0x000fea0003800000 */
.L_x_14906:
        /* <DEDUP_REMOVED lines=16> */
.L_x_14912:
[----:B------:R-:W-:Y:S05]  /*8bc0*/  BSYNC B2 ;  /* 0x0000000000027941 */ /* 0x000fea0003800000 */
.L_x_14911:
        /* <DEDUP_REMOVED lines=44> */
.L_x_14910:
[----:B------:R-:W-:Y:S05]  /*8e90*/  BSYNC B1 ;  /* 0x0000000000017941 */ /* 0x000fea0003800000 */
.L_x_14909:
        /* <DEDUP_REMOVED lines=9> */
.L_x_14905:
        /* <DEDUP_REMOVED lines=12> */
.L_x_14914:
[----:B------:R-:W-:Y:S02]  /*8ff0*/  IMAD.MOV.U32 R65, RZ, RZ, R144 ;  /* 0x000000ffff417224 */ /* 0x000fe400078e0090 */
.L_x_14915:
[----:B------:R-:W-:Y:S05]  /*9000*/  BSYNC B1 ;  /* 0x0000000000017941 */ /* 0x000fea0003800000 */
.L_x_14913:
        /* <DEDUP_REMOVED lines=16> */
.L_x_14919:
[----:B------:R-:W-:Y:S05]  /*9110*/  BSYNC B2 ;  /* 0x0000000000027941 */ /* 0x000fea0003800000 */
.L_x_14918:
        /* <DEDUP_REMOVED lines=44> */
.L_x_14917:
[----:B------:R-:W-:Y:S05]  /*93e0*/  BSYNC B1 ;  /* 0x0000000000017941 */ /* 0x000fea0003800000 */
.L_x_14916:
        /* <DEDUP_REMOVED lines=14> */
.L_x_14920:
        /* <DEDUP_REMOVED lines=12> */
.L_x_14923:
[----:B------:R-:W-:Y:S02]  /*9590*/  IMAD.MOV.U32 R68, RZ, RZ, R144 ;  /* 0x000000ffff447224 */ /* 0x000fe400078e0090 */
.L_x_14924:
[----:B------:R-:W-:Y:S05]  /*95a0*/  BSYNC B1 ;  /* 0x0000000000017941 */ /* 0x000fea0003800000 */
.L_x_14922:
        /* <DEDUP_REMOVED lines=16> */
.L_x_14928:
[----:B------:R-:W-:Y:S05]  /*96b0*/  BSYNC B2 ;  /* 0x0000000000027941 */ /* 0x000fea0003800000 */
.L_x_14927:
        /* <DEDUP_REMOVED lines=44> */
.L_x_14926:
[----:B------:R-:W-:Y:S05]  /*9980*/  BSYNC B1 ;  /* 0x0000000000017941 */ /* 0x000fea0003800000 */
.L_x_14925:
        /* <DEDUP_REMOVED lines=9> */
.L_x_14921:
        /* <DEDUP_REMOVED lines=12> */
.L_x_14930:
[----:B------:R-:W-:Y:S02]  /*9ae0*/  IMAD.MOV.U32 R68, RZ, RZ, R144 ;  /* 0x000000ffff447224 */ /* 0x000fe400078e0090 */
.L_x_14931:
[----:B------:R-:W-:Y:S05]  /*9af0*/  BSYNC B1 ;  /* 0x0000000000017941 */ /* 0x000fea0003800000 */
.L_x_14929:
        /* <DEDUP_REMOVED lines=16> */
.L_x_14935:
[----:B------:R-:W-:Y:S05]  /*9c00*/  BSYNC B2 ;  /* 0x0000000000027941 */ /* 0x000fea0003800000 */
.L_x_14934:
        /* <DEDUP_REMOVED lines=44> */
.L_x_14933:
[----:B------:R-:W-:Y:S05]  /*9ed0*/  BSYNC B1 ;  /* 0x0000000000017941 */ /* 0x000fea0003800000 */
.L_x_14932:
        /* <DEDUP_REMOVED lines=14> */
.L_x_14936:
        /* <DEDUP_REMOVED lines=12> */
.L_x_14939:
[----:B------:R-:W-:Y:S02]  /*a080*/  IMAD.MOV.U32 R67, RZ, RZ, R144 ;  /* 0x000000ffff437224 */ /* 0x000fe400078e0090 */
.L_x_14940:
[----:B------:R-:W-:Y:S05]  /*a090*/  BSYNC B1 ;  /* 0x0000000000017941 */ /* 0x000fea0003800000 */
.L_x_14938:
        /* <DEDUP_REMOVED lines=16> */
.L_x_14944:
[----:B------:R-:W-:Y:S05]  /*a1a0*/  BSYNC B2 ;  /* 0x0000000000027941 */ /* 0x000fea0003800000 */
.L_x_14943:
        /* <DEDUP_REMOVED lines=44> */
.L_x_14942:
[----:B------:R-:W-:Y:S05]  /*a470*/  BSYNC B1 ;  /* 0x0000000000017941 */ /* 0x000fea0003800000 */
.L_x_14941:
        /* <DEDUP_REMOVED lines=9> */
.L_x_14937:
        /* <DEDUP_REMOVED lines=12> */
.L_x_14946:
[----:B------:R-:W-:Y:S02]  /*a5d0*/  IMAD.MOV.U32 R67, RZ, RZ, R144 ;  /* 0x000000ffff437224 */ /* 0x000fe400078e0090 */
.L_x_14947:
[----:B------:R-:W-:Y:S05]  /*a5e0*/  BSYNC B1 ;  /* 0x0000000000017941 */ /* 0x000fea0003800000 */
.L_x_14945:
        /* <DEDUP_REMOVED lines=16> */
.L_x_14951:
[----:B------:R-:W-:Y:S05]  /*a6f0*/  BSYNC B2 ;  /* 0x0000000000027941 */ /* 0x000fea0003800000 */
.L_x_14950:
        /* <DEDUP_REMOVED lines=44> */
.L_x_14949:
[----:B------:R-:W-:Y:S05]  /*a9c0*/  BSYNC B1 ;  /* 0x0000000000017941 */ /* 0x000fea0003800000 */
.L_x_14948:
        /* <DEDUP_REMOVED lines=14> */
.L_x_14952:
        /* <DEDUP_REMOVED lines=12> */
.L_x_14955:
[----:B------:R-:W-:Y:S02]  /*ab70*/  IMAD.MOV.U32 R116, RZ, RZ, R144 ;  /* 0x000000ffff747224 */ /* 0x000fe400078e0090 */
.L_x_14956:
[----:B------:R-:W-:Y:S05]  /*ab80*/  BSYNC B1 ;  /* 0x0000000000017941 */ /* 0x000fea0003800000 */
.L_x_14954:
        /* <DEDUP_REMOVED lines=16> */
.L_x_14960:
[----:B------:R-:W-:Y:S05]  /*ac90*/  BSYNC B2 ;  /* 0x0000000000027941 */ /* 0x000fea0003800000 */
.L_x_14959:
        /* <DEDUP_REMOVED lines=44> */
.L_x_14958:
[----:B------:R-:W-:Y:S05]  /*af60*/  BSYNC B1 ;  /* 0x0000000000017941 */ /* 0x000fea0003800000 */
.L_x_14957:
        /* <DEDUP_REMOVED lines=9> */
.L_x_14953:
        /* <DEDUP_REMOVED lines=12> */
.L_x_14962:
[----:B------:R-:W-:Y:S02]  /*b0c0*/  IMAD.MOV.U32 R116, RZ, RZ, R144 ;  /* 0x000000ffff747224 */ /* 0x000fe400078e0090 */
.L_x_14963:
[----:B------:R-:W-:Y:S05]  /*b0d0*/  BSYNC B1 ;  /* 0x0000000000017941 */ /* 0x000fea0003800000 */
.L_x_14961:
        /* <DEDUP_REMOVED lines=16> */
.L_x_14967:
[----:B------:R-:W-:Y:S05]  /*b1e0*/  BSYNC B2 ;  /* 0x0000000000027941 */ /* 0x000fea0003800000 */
.L_x_14966:
        /* <DEDUP_REMOVED lines=44> */
.L_x_14965:
[----:B------:R-:W-:Y:S05]  /*b4b0*/  BSYNC B1 ;  /* 0x0000000000017941 */ /* 0x000fea0003800000 */
.L_x_14964:
        /* <DEDUP_REMOVED lines=12> */
.L_x_14968:
        /* <DEDUP_REMOVED lines=12> */
.L_x_14971:
[----:B------:R-:W-:Y:S02]  /*b640*/  IMAD.MOV.U32 R69, RZ, RZ, R144 ;  /* 0x000000ffff457224 */ /* 0x000fe400078e0090 */
.L_x_14972:
[----:B------:R-:W-:Y:S05]  /*b650*/  BSYNC B1 ;  /* 0x0000000000017941 */ /* 0x000fea0003800000 */
.L_x_14970:
        /* <DEDUP_REMOVED lines=16> */
.L_x_14976:
[----:B------:R-:W-:Y:S05]  /*b760*/  BSYNC B2 ;  /* 0x0000000000027941 */ /* 0x000fea0003800000 */
.L_x_14975:
        /* <DEDUP_REMOVED lines=44> */
.L_x_14974:
[----:B------:R-:W-:Y:S05]  /*ba30*/  BSYNC B1 ;  /* 0x0000000000017941 */ /* 0x000fea0003800000 */
.L_x_14973:
        /* <DEDUP_REMOVED lines=9> */
.L_x_14969:
        /* <DEDUP_REMOVED lines=12> */
.L_x_14978:
[----:B------:R-:W-:Y:S02]  /*bb90*/  IMAD.MOV.U32 R69, RZ, RZ, R144 ;  /* 0x000000ffff457224 */ /* 0x000fe400078e0090 */
.L_x_14979:
[----:B------:R-:W-:Y:S05]  /*bba0*/  BSYNC B1 ;  /* 0x0000000000017941 */ /* 0x000fea0003800000 */
.L_x_14977:
        /* <DEDUP_REMOVED lines=16> */
.L_x_14983:
[----:B------:R-:W-:Y:S05]  /*bcb0*/  BSYNC B2 ;  /* 0x0000000000027941 */ /* 0x000fea0003800000 */
.L_x_14982:
        /* <DEDUP_REMOVED lines=44> */
.L_x_14981:
[----:B------:R-:W-:Y:S05]  /*bf80*/  BSYNC B1 ;  /* 0x0000000000017941 */ /* 0x000fea0003800000 */
.L_x_14980:
        /* <DEDUP_REMOVED lines=12> */
.L_x_14984:
        /* <DEDUP_REMOVED lines=12> */
.L_x_14987:
[----:B------:R-:W-:Y:S02]  /*c110*/  IMAD.MOV.U32 R70, RZ, RZ, R144 ;  /* 0x000000ffff467224 */ /* 0x000fe400078e0090 */
.L_x_14988:
[----:B------:R-:W-:Y:S05]  /*c120*/  BSYNC B1 ;  /* 0x0000000000017941 */ /* 0x000fea0003800000 */
.L_x_14986:
        /* <DEDUP_REMOVED lines=16> */
.L_x_14992:
[----:B------:R-:W-:Y:S05]  /*c230*/  BSYNC B2 ;  /* 0x0000000000027941 */ /* 0x000fea0003800000 */
.L_x_14991:
        /* <DEDUP_REMOVED lines=44> */
.L_x_14990:
[----:B------:R-:W-:Y:S05]  /*c500*/  BSYNC B1 ;  /* 0x0000000000017941 */ /* 0x000fea0003800000 */
.L_x_14989:
        /* <DEDUP_REMOVED lines=9> */
.L_x_14985:
        /* <DEDUP_REMOVED lines=12> */
.L_x_14994:
[----:B------:R-:W-:Y:S02]  /*c660*/  IMAD.MOV.U32 R70, RZ, RZ, R144 ;  /* 0x000000ffff467224 */ /* 0x000fe400078e0090 */
.L_x_14995:
[----:B------:R-:W-:Y:S05]  /*c670*/  BSYNC B1 ;  /* 0x0000000000017941 */ /* 0x000fea0003800000 */
.L_x_14993:
        /* <DEDUP_REMOVED lines=16> */
.L_x_14999:
[----:B------:R-:W-:Y:S05]  /*c780*/  BSYNC B2 ;  /* 0x0000000000027941 */ /* 0x000fea0003800000 */
.L_x_14998:
        /* <DEDUP_REMOVED lines=44> */
.L_x_14997:
[----:B------:R-:W-:Y:S05]  /*ca50*/  BSYNC B1 ;  /* 0x0000000000017941 */ /* 0x000fea0003800000 */
.L_x_14996:
        /* <DEDUP_REMOVED lines=12> */
.L_x_15000:
        /* <DEDUP_REMOVED lines=12> */
.L_x_15003:
[----:B------:R-:W-:Y:S02]  /*cbe0*/  IMAD.MOV.U32 R142, RZ, RZ, R144 ;  /* 0x000000ffff8e7224 */ /* 0x000fe400078e0090 */
.L_x_15004:
[----:B------:R-:W-:Y:S05]  /*cbf0*/  BSYNC B1 ;  /* 0x0000000000017941 */ /* 0x000fea0003800000 */
.L_x_15002:
        /* <DEDUP_REMOVED lines=16> */
.L_x_15008:
[----:B------:R-:W-:Y:S05]  /*cd00*/  BSYNC B2 ;  /* 0x0000000000027941 */ /* 0x000fea0003800000 */
.L_x_15007:
        /* <DEDUP_REMOVED lines=44> */
.L_x_15006:
[----:B------:R-:W-:Y:S05]  /*cfd0*/  BSYNC B1 ;  /* 0x0000000000017941 */ /* 0x000fea0003800000 */
.L_x_15005:
        /* <DEDUP_REMOVED lines=9> */
.L_x_15001:
        /* <DEDUP_REMOVED lines=12> */
.L_x_15010:
[----:B------:R-:W-:Y:S02]  /*d130*/  IMAD.MOV.U32 R142, RZ, RZ, R144 ;  /* 0x000000ffff8e7224 */ /* 0x000fe400078e0090 */
.L_x_15011:
[----:B------:R-:W-:Y:S05]  /*d140*/  BSYNC B1 ;  /* 0x0000000000017941 */ /* 0x000fea0003800000 */
.L_x_15009:
        /* <DEDUP_REMOVED lines=16> */
.L_x_15015:
[----:B------:R-:W-:Y:S05]  /*d250*/  BSYNC B2 ;  /* 0x0000000000027941 */ /* 0x000fea0003800000 */
.L_x_15014:
        /* <DEDUP_REMOVED lines=44> */
.L_x_15013:
[----:B------:R-:W-:Y:S05]  /*d520*/  BSYNC B1 ;  /* 0x0000000000017941 */ /* 0x000fea0003800000 */
.L_x_15012:
        /* <DEDUP_REMOVED lines=12> */
.L_x_15016:
        /* <DEDUP_REMOVED lines=12> */
.L_x_15019:
[----:B------:R-:W-:Y:S02]  /*d6b0*/  IMAD.MOV.U32 R162, RZ, RZ, R144 ;  /* 0x000000ffffa27224 */ /* 0x000fe400078e0090 */
.L_x_15020:
[----:B------:R-:W-:Y:S05]  /*d6c0*/  BSYNC B1 ;  /* 0x0000000000017941 */ /* 0x000fea0003800000 */
.L_x_15018:
        /* <DEDUP_REMOVED lines=16> */
.L_x_15024:
[----:B------:R-:W-:Y:S05]  /*d7d0*/  BSYNC B2 ;  /* 0x0000000000027941 */ /* 0x000fea0003800000 */
.L_x_15023:
        /* <DEDUP_REMOVED lines=44> */
.L_x_15022:
[----:B------:R-:W-:Y:S05]  /*daa0*/  BSYNC B1 ;  /* 0x0000000000017941 */ /* 0x000fea0003800000 */
.L_x_15021:
        /* <DEDUP_REMOVED lines=9> */
.L_x_15017:
        /* <DEDUP_REMOVED lines=51> */
.L_x_15025:
[----:B------:R-:W-:Y:S02]  /*de70*/  IADD3 R118, R118, 0x80, RZ ;  /* 0x0000008076767810 */ /* 0x000fe40007ffe0ff */
.L_x_14896:
[----:B------:R-:W-:Y:S05]  /*de80*/  BSYNC B0 ;  /* 0x0000000000007941 */ /* 0x000fea0003800000 */
.L_x_14895:
        /* <DEDUP_REMOVED lines=31> */
.L_x_15029:
[----:B01----:R-:W-:Y:S02]  /*e080*/  IMAD.MOV.U32 R114, RZ, RZ, R144 ;  /* 0x000000ffff727224 */ /* 0x003fe400078e0090 */
.L_x_15030:
[----:B------:R-:W-:Y:S05]  /*e090*/  BSYNC B1 ;  /* 0x0000000000017941 */ /* 0x000fea0003800000 */
.L_x_15028:
        /* <DEDUP_REMOVED lines=16> */
.L_x_15034:
[----:B------:R-:W-:Y:S05]  /*e1a0*/  BSYNC B2 ;  /* 0x0000000000027941 */ /* 0x000fea0003800000 */
.L_x_15033:
        /* <DEDUP_REMOVED lines=44> */
.L_x_15032:
[----:B------:R-:W-:Y:S05]  /*e470*/  BSYNC B1 ;  /* 0x0000000000017941 */ /* 0x000fea0003800000 */
.L_x_15031:
        /* <DEDUP_REMOVED lines=17> */
.L_x_15035:
        /* <DEDUP_REMOVED lines=12> */
.L_x_15038:
[----:B------:R-:W-:Y:S02]  /*e650*/  IMAD.MOV.U32 R73, RZ, RZ, R144 ;  /* 0x000000ffff497224 */ /* 0x000fe400078e0090 */
.L_x_15039:
[----:B------:R-:W-:Y:S05]  /*e660*/  BSYNC B1 ;  /* 0x0000000000017941 */ /* 0x000fea0003800000 */
.L_x_15037:
        /* <DEDUP_REMOVED lines=16> */
.L_x_15043:
[----:B------:R-:W-:Y:S05]  /*e770*/  BSYNC B2 ;  /* 0x0000000000027941 */ /* 0x000fea0003800000 */
.L_x_15042:
        /* <DEDUP_REMOVED lines=44> */
.L_x_15041:
[----:B------:R-:W-:Y:S05]  /*ea40*/  BSYNC B1 ;  /* 0x0000000000017941 */ /* 0x000fea0003800000 */
.L_x_15040:
        /* <DEDUP_REMOVED lines=9> */
.L_x_15036:
        /* <DEDUP_REMOVED lines=12> */
.L_x_15045:
[----:B------:R-:W-:Y:S02]  /*eba0*/  IMAD.MOV.U32 R73, RZ, RZ, R144 ;  /* 0x000000ffff497224 */ /* 0x000fe400078e0090 */
.L_x_15046:
[----:B------:R-:W-:Y:S05]  /*ebb0*/  BSYNC B1 ;  /* 0x0000000000017941 */ /* 0x000fea0003800000 */
.L_x_15044:
        /* <DEDUP_REMOVED lines=16> */
.L_x_15050:
[----:B------:R-:W-:Y:S05]  /*ecc0*/  BSYNC B2 ;  /* 0x0000000000027941 */ /* 0x000fea0003800000 */
.L_x_15049:
        /* <DEDUP_REMOVED lines=44> */
.L_x_15048:
[----:B------:R-:W-:Y:S05]  /*ef90*/  BSYNC B1 ;  /* 0x0000000000017941 */ /* 0x000fea0003800000 */
.L_x_15047:
        /* <DEDUP_REMOVED lines=14> */
.L_x_15051:
        /* <DEDUP_REMOVED lines=12> */
.L_x_15054:
[----:B------:R-:W-:Y:S02]  /*f140*/  IMAD.MOV.U32 R76, RZ, RZ, R144 ;  /* 0x000000ffff4c7224 */ /* 0x000fe400078e0090 */
.L_x_15055:
[----:B------:R-:W-:Y:S05]  /*f150*/  BSYNC B1 ;  /* 0x0000000000017941 */ /* 0x000fea0003800000 */
.L_x_15053:
        /* <DEDUP_REMOVED lines=16> */
.L_x_15059:
[----:B------:R-:W-:Y:S05]  /*f260*/  BSYNC B2 ;  /* 0x0000000000027941 */ /* 0x000fea0003800000 */
.L_x_15058:
        /* <DEDUP_REMOVED lines=44> */
.L_x_15057:
[----:B------:R-:W-:Y:S05]  /*f530*/  BSYNC B1 ;  /* 0x0000000000017941 */ /* 0x000fea0003800000 */
.L_x_15056:
        /* <DEDUP_REMOVED lines=9> */
.L_x_15052:
        /* <DEDUP_REMOVED lines=12> */
.L_x_15061:
[----:B------:R-:W-:Y:S02]  /*f690*/  IMAD.MOV.U32 R76, RZ, RZ, R144 ;  /* 0x000000ffff4c7224 */ /* 0x000fe400078e0090 */
.L_x_15062:
[----:B------:R-:W-:Y:S05]  /*f6a0*/  BSYNC B1 ;  /* 0x0000000000017941 */ /* 0x000fea0003800000 */
.L_x_15060:
        /* <DEDUP_REMOVED lines=16> */
.L_x_15066:
[----:B------:R-:W-:Y:S05]  /*f7b0*/  BSYNC B2 ;  /* 0x0000000000027941 */ /* 0x000fea0003800000 */
.L_x_15065:
        /* <DEDUP_REMOVED lines=44> */
.L_x_15064:
[----:B------:R-:W-:Y:S05]  /*fa80*/  BSYNC B1 ;  /* 0x0000000000017941 */ /* 0x000fea0003800000 */
.L_x_15063:
        /* <DEDUP_REMOVED lines=14> */
.L_x_15067:
        /* <DEDUP_REMOVED lines=12> */
.L_x_15070:
[----:B------:R-:W-:Y:S02]  /*fc30*/  IMAD.MOV.U32 R75, RZ, RZ, R144 ;  /* 0x000000ffff4b7224 */ /* 0x000fe400078e0090 */
.L_x_15071:
[----:B------:R-:W-:Y:S05]  /*fc40*/  BSYNC B1 ;  /* 0x0000000000017941 */ /* 0x000fea0003800000 */
.L_x_15069:
        /* <DEDUP_REMOVED lines=16> */
.L_x_15075:
[----:B------:R-:W-:Y:S05]  /*fd50*/  BSYNC B2 ;  /* 0x0000000000027941 */ /* 0x000fea0003800000 */
.L_x_15074:
        /* <DEDUP_REMOVED lines=44> */
.L_x_15073:
[----:B------:R-:W-:Y:S05]  /*10020*/  BSYNC B1 ;  /* 0x0000000000017941 */ /* 0x000fea0003800000 */
.L_x_15072:
        /* <DEDUP_REMOVED lines=9> */
.L_x_15068:
        /* <DEDUP_REMOVED lines=12> */
.L_x_15077:
[----:B------:R-:W-:Y:S02]  /*10180*/  IMAD.MOV.U32 R75, RZ, RZ, R144 ;  /* 0x000000ffff4b7224 */ /* 0x000fe400078e0090 */
.L_x_15078:
[----:B------:R-:W-:Y:S05]  /*10190*/  BSYNC B1 ;  /* 0x0000000000017941 */ /* 0x000fea0003800000 */
.L_x_15076:
        /* <DEDUP_REMOVED lines=16> */
.L_x_15082:
[----:B------:R-:W-:Y:S05]  /*102a0*/  BSYNC B2 ;  /* 0x0000000000027941 */ /* 0x000fea0003800000 */
.L_x_15081:
        /* <DEDUP_REMOVED lines=44> */
.L_x_15080:
[----:B------:R-:W-:Y:S05]  /*10570*/  BSYNC B1 ;  /* 0x0000000000017941 */ /* 0x000fea0003800000 */
.L_x_15079:
        /* <DEDUP_REMOVED lines=14> */
.L_x_15083:
        /* <DEDUP_REMOVED lines=12> */
.L_x_15086:
[----:B------:R-:W-:Y:S02]  /*10720*/  IMAD.MOV.U32 R116, RZ, RZ, R144 ;  /* 0x000000ffff747224 */ /* 0x000fe400078e0090 */
.L_x_15087:
[----:B------:R-:W-:Y:S05]  /*10730*/  BSYNC B1 ;  /* 0x0000000000017941 */ /* 0x000fea0003800000 */
.L_x_15085:
        /* <DEDUP_REMOVED lines=16> */
.L_x_15091:
[----:B------:R-:W-:Y:S05]  /*10840*/  BSYNC B2 ;  /* 0x0000000000027941 */ /* 0x000fea0003800000 */
.L_x_15090:
        /* <DEDUP_REMOVED lines=44> */
.L_x_15089:
[----:B------:R-:W-:Y:S05]  /*10b10*/  BSYNC B1 ;  /* 0x0000000000017941 */ /* 0x000fea0003800000 */
.L_x_15088:
        /* <DEDUP_REMOVED lines=9> */
.L_x_15084:
        /* <DEDUP_REMOVED lines=12> */
.L_x_15093:
[----:B------:R-:W-:Y:S02]  /*10c70*/  IMAD.MOV.U32 R116, RZ, RZ, R144 ;  /* 0x000000ffff747224 */ /* 0x000fe400078e0090 */
.L_x_15094:
[----:B------:R-:W-:Y:S05]  /*10c80*/  BSYNC B1 ;  /* 0x0000000000017941 */ /* 0x000fea0003800000 */
.L_x_15092:
        /* <DEDUP_REMOVED lines=16> */
.L_x_15098:
[----:B------:R-:W-:Y:S05]  /*10d90*/  BSYNC B2 ;  /* 0x0000000000027941 */ /* 0x000fea0003800000 */
.L_x_15097:
        /* <DEDUP_REMOVED lines=44> */
.L_x_15096:
[----:B------:R-:W-:Y:S05]  /*11060*/  BSYNC B1 ;  /* 0x0000000000017941 */ /* 0x000fea0003800000 */
.L_x_15095:
        /* <DEDUP_REMOVED lines=12> */
.L_x_15099:
        /* <DEDUP_REMOVED lines=12> */
.L_x_15102:
[----:B------:R-:W-:Y:S02]  /*111f0*/  IMAD.MOV.U32 R77, RZ, RZ, R144 ;  /* 0x000000ffff4d7224 */ /* 0x000fe400078e0090 */
.L_x_15103:
[----:B------:R-:W-:Y:S05]  /*11200*/  BSYNC B1 ;  /* 0x0000000000017941 */ /* 0x000fea0003800000 */
.L_x_15101:
        /* <DEDUP_REMOVED lines=16> */
.L_x_15107:
[----:B------:R-:W-:Y:S05]  /*11310*/  BSYNC B2 ;  /* 0x0000000000027941 */ /* 0x000fea0003800000 */
.L_x_15106:
        /* <DEDUP_REMOVED lines=44> */
.L_x_15105:
[----:B------:R-:W-:Y:S05]  /*115e0*/  BSYNC B1 ;  /* 0x0000000000017941 */ /* 0x000fea0003800000 */
.L_x_15104:
        /* <DEDUP_REMOVED lines=9> */
.L_x_15100:
        /* <DEDUP_REMOVED lines=12> */
.L_x_15109:
[----:B------:R-:W-:Y:S02]  /*11740*/  IMAD.MOV.U32 R77, RZ, RZ, R144 ;  /* 0x000000ffff4d7224 */ /* 0x000fe400078e0090 */
.L_x_15110:
[----:B------:R-:W-:Y:S05]  /*11750*/  BSYNC B1 ;  /* 0x0000000000017941 */ /* 0x000fea0003800000 */
.L_x_15108:
        /* <DEDUP_REMOVED lines=16> */
.L_x_15114:
[----:B------:R-:W-:Y:S05]  /*11860*/  BSYNC B2 ;  /* 0x0000000000027941 */ /* 0x000fea0003800000 */
.L_x_15113:
        /* <DEDUP_REMOVED lines=44> */
.L_x_15112:
[----:B------:R-:W-:Y:S05]  /*11b30*/  BSYNC B1 ;  /* 0x0000000000017941 */ /* 0x000fea0003800000 */
.L_x_15111:
        /* <DEDUP_REMOVED lines=12> */
.L_x_15115:
        /* <DEDUP_REMOVED lines=12> */
.L_x_15118:
[----:B------:R-:W-:Y:S02]  /*11cc0*/  IMAD.MOV.U32 R78, RZ, RZ, R144 ;  /* 0x000000ffff4e7224 */ /* 0x000fe400078e0090 */
.L_x_15119:
[----:B------:R-:W-:Y:S05]  /*11cd0*/  BSYNC B1 ;  /* 0x0000000000017941 */ /* 0x000fea0003800000 */
.L_x_15117:
        /* <DEDUP_REMOVED lines=16> */
.L_x_15123:
[----:B------:R-:W-:Y:S05]  /*11de0*/  BSYNC B2 ;  /* 0x0000000000027941 */ /* 0x000fea0003800000 */
.L_x_15122:
        /* <DEDUP_REMOVED lines=44> */
.L_x_15121:
[----:B------:R-:W-:Y:S05]  /*120b0*/  BSYNC B1 ;  /* 0x0000000000017941 */ /* 0x000fea0003800000 */
.L_x_15120:
        /* <DEDUP_REMOVED lines=9> */
.L_x_15116:
        /* <DEDUP_REMOVED lines=12> */
.L_x_15125:
[----:B------:R-:W-:Y:S02]  /*12210*/  IMAD.MOV.U32 R78, RZ, RZ, R144 ;  /* 0x000000ffff4e7224 */ /* 0x000fe400078e0090 */
.L_x_15126:
[----:B------:R-:W-:Y:S05]  /*12220*/  BSYNC B1 ;  /* 0x0000000000017941 */ /* 0x000fea0003800000 */
.L_x_15124:
        /* <DEDUP_REMOVED lines=16> */
.L_x_15130:
[----:B------:R-:W-:Y:S05]  /*12330*/  BSYNC B2 ;  /* 0x0000000000027941 */ /* 0x000fea0003800000 */
.L_x_15129:
        /* <DEDUP_REMOVED lines=44> */
.L_x_15128:
[----:B------:R-:W-:Y:S05]  /*12600*/  BSYNC B1 ;  /* 0x0000000000017941 */ /* 0x000fea0003800000 */
.L_x_15127:
        /* <DEDUP_REMOVED lines=12> */
.L_x_15131:
        /* <DEDUP_REMOVED lines=12> */
.L_x_15134:
[----:B------:R-:W-:Y:S02]  /*12790*/  IMAD.MOV.U32 R142, RZ, RZ, R144 ;  /* 0x000000ffff8e7224 */ /* 0x000fe400078e0090 */
.L_x_15135:
[----:B------:R-:W-:Y:S05]  /*127a0*/  BSYNC B1 ;  /* 0x0000000000017941 */ /* 0x000fea0003800000 */
.L_x_15133:
        /* <DEDUP_REMOVED lines=16> */
.L_x_15139:
[----:B------:R-:W-:Y:S05]  /*128b0*/  BSYNC B2 ;  /* 0x0000000000027941 */ /* 0x000fea0003800000 */
.L_x_15138:
        /* <DEDUP_REMOVED lines=44> */
.L_x_15137:
[----:B------:R-:W-:Y:S05]  /*12b80*/  BSYNC B1 ;  /* 0x0000000000017941 */ /* 0x000fea0003800000 */
.L_x_15136:
        /* <DEDUP_REMOVED lines=9> */
.L_x_15132:
        /* <DEDUP_REMOVED lines=12> */
.L_x_15141:
[----:B------:R-:W-:Y:S02]  /*12ce0*/  IMAD.MOV.U32 R142, RZ, RZ, R144 ;  /* 0x000000ffff8e7224 */ /* 0x000fe400078e0090 */
.L_x_15142:
[----:B------:R-:W-:Y:S05]  /*12cf0*/  BSYNC B1 ;  /* 0x0000000000017941 */ /* 0x000fea0003800000 */
.L_x_15140:
        /* <DEDUP_REMOVED lines=16> */
.L_x_15146:
[----:B------:R-:W-:Y:S05]  /*12e00*/  BSYNC B2 ;  /* 0x0000000000027941 */ /* 0x000fea0003800000 */
.L_x_15145:
        /* <DEDUP_REMOVED lines=44> */
.L_x_15144:
[----:B------:R-:W-:Y:S05]  /*130d0*/  BSYNC B1 ;  /* 0x0000000000017941 */ /* 0x000fea0003800000 */
.L_x_15143:
        /* <DEDUP_REMOVED lines=12> */
.L_x_15147:
        /* <DEDUP_REMOVED lines=12> */
.L_x_15150:
[----:B------:R-:W-:Y:S02]  /*13260*/  IMAD.MOV.U32 R162, RZ, RZ, R144 ;  /* 0x000000ffffa27224 */ /* 0x000fe400078e0090 */
.L_x_15151:
[----:B------:R-:W-:Y:S05]  /*13270*/  BSYNC B1 ;  /* 0x0000000000017941 */ /* 0x000fea0003800000 */
.L_x_15149:
        /* <DEDUP_REMOVED lines=16> */
.L_x_15155:
[----:B------:R-:W-:Y:S05]  /*13380*/  BSYNC B2 ;  /* 0x0000000000027941 */ /* 0x000fea0003800000 */
.L_x_15154:
        /* <DEDUP_REMOVED lines=44> */
.L_x_15153:
[----:B------:R-:W-:Y:S05]  /*13650*/  BSYNC B1 ;  /* 0x0000000000017941 */ /* 0x000fea0003800000 */
.L_x_15152:
        /* <DEDUP_REMOVED lines=9> */
.L_x_15148:
        /* <DEDUP_REMOVED lines=51> */
.L_x_15156:
[----:B------:R-:W-:Y:S02]  /*13a20*/  IADD3 R118, R118, 0x80, RZ ;  /* 0x0000008076767810 */ /* 0x000fe40007ffe0ff */
.L_x_15027:
[----:B------:R-:W-:Y:S05]  /*13a30*/  BSYNC B0 ;  /* 0x0000000000007941 */ /* 0x000fea0003800000 */
.L_x_15026:
        /* <DEDUP_REMOVED lines=31> */
.L_x_15160:
[----:B01----:R-:W-:Y:S02]  /*13c30*/  IMAD.MOV.U32 R114, RZ, RZ, R144 ;  /* 0x000000ffff727224 */ /* 0x003fe400078e0090 */
.L_x_15161:
[----:B------:R-:W-:Y:S05]  /*13c40*/  BSYNC B1 ;  /* 0x0000000000017941 */ /* 0x000fea0003800000 */
.L_x_15159:
        /* <DEDUP_REMOVED lines=16> */
.L_x_15165:
[----:B------:R-:W-:Y:S05]  /*13d50*/  BSYNC B2 ;  /* 0x0000000000027941 */ /* 0x000fea0003800000 */
.L_x_15164:
        /* <DEDUP_REMOVED lines=44> */
.L_x_15163:
[----:B------:R-:W-:Y:S05]  /*14020*/  BSYNC B1 ;  /* 0x0000000000017941 */ /* 0x000fea0003800000 */
.L_x_15162:
        /* <DEDUP_REMOVED lines=17> */
.L_x_15166:
        /* <DEDUP_REMOVED lines=12> */
.L_x_15169:
[----:B------:R-:W-:Y:S02]  /*14200*/  IMAD.MOV.U32 R81, RZ, RZ, R144 ;  /* 0x000000ffff517224 */ /* 0x000fe400078e0090 */
.L_x_15170:
[----:B------:R-:W-:Y:S05]  /*14210*/  BSYNC B1 ;  /* 0x0000000000017941 */ /* 0x000fea0003800000 */
.L_x_15168:
        /* <DEDUP_REMOVED lines=16> */
.L_x_15174:
[----:B------:R-:W-:Y:S05]  /*14320*/  BSYNC B2 ;  /* 0x0000000000027941 */ /* 0x000fea0003800000 */
.L_x_15173:
        /* <DEDUP_REMOVED lines=44> */
.L_x_15172:
[----:B------:R-:W-:Y:S05]  /*145f0*/  BSYNC B1 ;  /* 0x0000000000017941 */ /* 0x000fea0003800000 */
.L_x_15171:
        /* <DEDUP_REMOVED lines=9> */
.L_x_15167:
        /* <DEDUP_REMOVED lines=12> */
.L_x_15176:
[----:B------:R-:W-:Y:S02]  /*14750*/  IMAD.MOV.U32 R81, RZ, RZ, R144 ;  /* 0x000000ffff517224 */ /* 0x000fe400078e0090 */
.L_x_15177:
[----:B------:R-:W-:Y:S05]  /*14760*/  BSYNC B1 ;  /* 0x0000000000017941 */ /* 0x000fea0003800000 */
.L_x_15175:
        /* <DEDUP_REMOVED lines=16> */
.L_x_15181:
[----:B------:R-:W-:Y:S05]  /*14870*/  BSYNC B2 ;  /* 0x0000000000027941 */ /* 0x000fea0003800000 */
.L_x_15180:
        /* <DEDUP_REMOVED lines=44> */
.L_x_15179:
[----:B------:R-:W-:Y:S05]  /*14b40*/  BSYNC B1 ;  /* 0x0000000000017941 */ /* 0x000fea0003800000 */
.L_x_15178:
        /* <DEDUP_REMOVED lines=14> */
.L_x_15182:
        /* <DEDUP_REMOVED lines=12> */
.L_x_15185:
[----:B------:R-:W-:Y:S02]  /*14cf0*/  IMAD.MOV.U32 R84, RZ, RZ, R144 ;  /* 0x000000ffff547224 */ /* 0x000fe400078e0090 */
.L_x_15186:
[----:B------:R-:W-:Y:S05]  /*14d00*/  BSYNC B1 ;  /* 0x0000000000017941 */ /* 0x000fea0003800000 */
.L_x_15184:
        /* <DEDUP_REMOVED lines=16> */
.L_x_15190:
[----:B------:R-:W-:Y:S05]  /*14e10*/  BSYNC B2 ;  /* 0x0000000000027941 */ /* 0x000fea0003800000 */
.L_x_15189:
        /* <DEDUP_REMOVED lines=44> */
.L_x_15188:
[----:B------:R-:W-:Y:S05]  /*150e0*/  BSYNC B1 ;  /* 0x0000000000017941 */ /* 0x000fea0003800000 */
.L_x_15187:
        /* <DEDUP_REMOVED lines=9> */
.L_x_15183:
        /* <DEDUP_REMOVED lines=12> */
.L_x_15192:
[----:B------:R-:W-:Y:S02]  /*15240*/  IMAD.MOV.U32 R84, RZ, RZ, R144 ;  /* 0x000000ffff547224 */ /* 0x000fe400078e0090 */
.L_x_15193:
[----:B------:R-:W-:Y:S05]  /*15250*/  BSYNC B1 ;  /* 0x0000000000017941 */ /* 0x000fea0003800000 */
.L_x_15191:
        /* <DEDUP_REMOVED lines=16> */
.L_x_15197:
[----:B------:R-:W-:Y:S05]  /*15360*/  BSYNC B2 ;  /* 0x0000000000027941 */ /* 0x000fea0003800000 */
.L_x_15196:
        /* <DEDUP_REMOVED lines=44> */
.L_x_15195:
[----:B------:R-:W-:Y:S05]  /*15630*/  BSYNC B1 ;  /* 0x0000000000017941 */ /* 0x000fea0003800000 */
.L_x_15194:
        /* <DEDUP_REMOVED lines=14> */
.L_x_15198:
        /* <DEDUP_REMOVED lines=12> */
.L_x_15201:
[----:B------:R-:W-:Y:S02]  /*157e0*/  IMAD.MOV.U32 R83, RZ, RZ, R144 ;  /* 0x000000ffff537224 */ /* 0x000fe400078e0090 */
.L_x_15202:
[----:B------:R-:W-:Y:S05]  /*157f0*/  BSYNC B1 ;  /* 0x0000000000017941 */ /* 0x000fea0003800000 */
.L_x_15200:
        /* <DEDUP_REMOVED lines=16> */
.L_x_15206:
[----:B------:R-:W-:Y:S05]  /*15900*/  BSYNC B2 ;  /* 0x0000000000027941 */ /* 0x000fea0003800000 */
.L_x_15205:
        /* <DEDUP_REMOVED lines=44> */
.L_x_15204:
[----:B------:R-:W-:Y:S05]  /*15bd0*/  BSYNC B1 ;  /* 0x0000000000017941 */ /* 0x000fea0003800000 */
.L_x_15203:
        /* <DEDUP_REMOVED lines=9> */
.L_x_15199:
        /* <DEDUP_REMOVED lines=12> */
.L_x_15208:
[----:B------:R-:W-:Y:S02]  /*15d30*/  IMAD.MOV.U32 R83, RZ, RZ, R144 ;  /* 0x000000ffff537224 */ /* 0x000fe400078e0090 */
.L_x_15209:
[----:B------:R-:W-:Y:S05]  /*15d40*/  BSYNC B1 ;  /* 0x0000000000017941 */ /* 0x000fea0003800000 */
.L_x_15207:
        /* <DEDUP_REMOVED lines=16> */
.L_x_15213:
[----:B------:R-:W-:Y:S05]  /*15e50*/  BSYNC B2 ;  /* 0x0000000000027941 */ /* 0x000fea0003800000 */
.L_x_15212:
        /* <DEDUP_REMOVED lines=44> */
.L_x_15211:
[----:B------:R-:W-:Y:S05]  /*16120*/  BSYNC B1 ;  /* 0x0000000000017941 */ /* 0x000fea0003800000 */
.L_x_15210:
        /* <DEDUP_REMOVED lines=14> */
.L_x_15214:
        /* <DEDUP_REMOVED lines=12> */
.L_x_15217:
[----:B------:R-:W-:Y:S02]  /*162d0*/  IMAD.MOV.U32 R116, RZ, RZ, R144 ;  /* 0x000000ffff747224 */ /* 0x000fe400078e0090 */
.L_x_15218:
[----:B------:R-:W-:Y:S05]  /*162e0*/  BSYNC B1 ;  /* 0x0000000000017941 */ /* 0x000fea0003800000 */
.L_x_15216:
        /* <DEDUP_REMOVED lines=16> */
.L_x_15222:
[----:B------:R-:W-:Y:S05]  /*163f0*/  BSYNC B2 ;  /* 0x0000000000027941 */ /* 0x000fea0003800000 */
.L_x_15221:
        /* <DEDUP_REMOVED lines=44> */
.L_x_15220:
[----:B------:R-:W-:Y:S05]  /*166c0*/  BSYNC B1 ;  /* 0x0000000000017941 */ /* 0x000fea0003800000 */
.L_x_15219:
        /* <DEDUP_REMOVED lines=9> */
.L_x_15215:
        /* <DEDUP_REMOVED lines=12> */
.L_x_15224:
[----:B------:R-:W-:Y:S02]  /*16820*/  IMAD.MOV.U32 R116, RZ, RZ, R144 ;  /* 0x000000ffff747224 */ /* 0x000fe400078e0090 */
.L_x_15225:
[----:B------:R-:W-:Y:S05]  /*16830*/  BSYNC B1 ;  /* 0x0000000000017941 */ /* 0x000fea0003800000 */
.L_x_15223:
        /* <DEDUP_REMOVED lines=16> */
.L_x_15229:
[----:B------:R-:W-:Y:S05]  /*16940*/  BSYNC B2 ;  /* 0x0000000000027941 */ /* 0x000fea0003800000 */
.L_x_15228:
        /* <DEDUP_REMOVED lines=44> */
.L_x_15227:
[----:B------:R-:W-:Y:S05]  /*16c10*/  BSYNC B1 ;  /* 0x0000000000017941 */ /* 0x000fea0003800000 */
.L_x_15226:
        /* <DEDUP_REMOVED lines=12> */
.L_x_15230:
        /* <DEDUP_REMOVED lines=12> */
.L_x_15233:
[----:B------:R-:W-:Y:S02]  /*16da0*/  IMAD.MOV.U32 R85, RZ, RZ, R144 ;  /* 0x000000ffff557224 */ /* 0x000fe400078e0090 */
.L_x_15234:
[----:B------:R-:W-:Y:S05]  /*16db0*/  BSYNC B1 ;  /* 0x0000000000017941 */ /* 0x000fea0003800000 */
.L_x_15232:
        /* <DEDUP_REMOVED lines=16> */
.L_x_15238:
[----:B------:R-:W-:Y:S05]  /*16ec0*/  BSYNC B2 ;  /* 0x0000000000027941 */ /* 0x000fea0003800000 */
.L_x_15237:
        /* <DEDUP_REMOVED lines=44> */
.L_x_15236:
[----:B------:R-:W-:Y:S05]  /*17190*/  BSYNC B1 ;  /* 0x0000000000017941 */ /* 0x000fea0003800000 */
.L_x_15235:
        /* <DEDUP_REMOVED lines=9> */
.L_x_15231:
        /* <DEDUP_REMOVED lines=12> */
.L_x_15240:
[----:B------:R-:W-:Y:S02]  /*172f0*/  IMAD.MOV.U32 R85, RZ, RZ, R144 ;  /* 0x000000ffff557224 */ /* 0x000fe400078e0090 */
.L_x_15241:
[----:B------:R-:W-:Y:S05]  /*17300*/  BSYNC B1 ;  /* 0x0000000000017941 */ /* 0x000fea0003800000 */
.L_x_15239:
        /* <DEDUP_REMOVED lines=16> */
.L_x_15245:
[----:B------:R-:W-:Y:S05]  /*17410*/  BSYNC B2 ;  /* 0x0000000000027941 */ /* 0x000fea0003800000 */
.L_x_15244:
        /* <DEDUP_REMOVED lines=44> */
.L_x_15243:
[----:B------:R-:W-:Y:S05]  /*176e0*/  BSYNC B1 ;  /* 0x0000000000017941 */ /* 0x000fea0003800000 */
.L_x_15242:
        /* <DEDUP_REMOVED lines=12> */
.L_x_15246:
        /* <DEDUP_REMOVED lines=12> */
.L_x_15249:
[----:B------:R-:W-:Y:S02]  /*17870*/  IMAD.MOV.U32 R86, RZ, RZ, R144 ;  /* 0x000000ffff567224 */ /* 0x000fe400078e0090 */
.L_x_15250:
[----:B------:R-:W-:Y:S05]  /*17880*/  BSYNC B1 ;  /* 0x0000000000017941 */ /* 0x000fea0003800000 */
.L_x_15248:
        /* <DEDUP_REMOVED lines=16> */
.L_x_15254:
[----:B------:R-:W-:Y:S05]  /*17990*/  BSYNC B2 ;  /* 0x0000000000027941 */ /* 0x000fea0003800000 */
.L_x_15253:
        /* <DEDUP_REMOVED lines=44> */
.L_x_15252:
[----:B------:R-:W-:Y:S05]  /*17c60*/  BSYNC B1 ;  /* 0x0000000000017941 */ /* 0x000fea0003800000 */
.L_x_15251:
        /* <DEDUP_REMOVED lines=9> */
.L_x_15247:
        /* <DEDUP_REMOVED lines=12> */
.L_x_15256:
[----:B------:R-:W-:Y:S02]  /*17dc0*/  IMAD.MOV.U32 R86, RZ, RZ, R144 ;  /* 0x000000ffff567224 */ /* 0x000fe400078e0090 */
.L_x_15257:
[----:B------:R-:W-:Y:S05]  /*17dd0*/  BSYNC B1 ;  /* 0x0000000000017941 */ /* 0x000fea0003800000 */
.L_x_15255:
        /* <DEDUP_REMOVED lines=16> */
.L_x_15261:
[----:B------:R-:W-:Y:S05]  /*17ee0*/  BSYNC B2 ;  /* 0x0000000000027941 */ /* 0x000fea0003800000 */
.L_x_15260:
        /* <DEDUP_REMOVED lines=44> */
.L_x_15259:
[----:B------:R-:W-:Y:S05]  /*181b0*/  BSYNC B1 ;  /* 0x0000000000017941 */ /* 0x000fea0003800000 */
.L_x_15258:
        /* <DEDUP_REMOVED lines=12> */
.L_x_15262:
        /* <DEDUP_REMOVED lines=12> */
.L_x_15265:
[----:B------:R-:W-:Y:S02]  /*18340*/  IMAD.MOV.U32 R142, RZ, RZ, R144 ;  /* 0x000000ffff8e7224 */ /* 0x000fe400078e0090 */
.L_x_15266:
[----:B------:R-:W-:Y:S05]  /*18350*/  BSYNC B1 ;  /* 0x0000000000017941 */ /* 0x000fea0003800000 */
.L_x_15264:
        /* <DEDUP_REMOVED lines=16> */
.L_x_15270:
[----:B------:R-:W-:Y:S05]  /*18460*/  BSYNC B2 ;  /* 0x0000000000027941 */ /* 0x000fea0003800000 */
.L_x_15269:
        /* <DEDUP_REMOVED lines=44> */
.L_x_15268:
[----:B------:R-:W-:Y:S05]  /*18730*/  BSYNC B1 ;  /* 0x0000000000017941 */ /* 0x000fea0003800000 */
.L_x_15267:
        /* <DEDUP_REMOVED lines=9> */
.L_x_15263:
        /* <DEDUP_REMOVED lines=12> */
.L_x_15272:
[----:B------:R-:W-:Y:S02]  /*18890*/  IMAD.MOV.U32 R142, RZ, RZ, R144 ;  /* 0x000000ffff8e7224 */ /* 0x000fe400078e0090 */
.L_x_15273:
[----:B------:R-:W-:Y:S05]  /*188a0*/  BSYNC B1 ;  /* 0x0000000000017941 */ /* 0x000fea0003800000 */
.L_x_15271:
        /* <DEDUP_REMOVED lines=16> */
.L_x_15277:
[----:B------:R-:W-:Y:S05]  /*189b0*/  BSYNC B2 ;  /* 0x0000000000027941 */ /* 0x000fea0003800000 */
.L_x_15276:
        /* <DEDUP_REMOVED lines=44> */
.L_x_15275:
[----:B------:R-:W-:Y:S05]  /*18c80*/  BSYNC B1 ;  /* 0x0000000000017941 */ /* 0x000fea0003800000 */
.L_x_15274:
        /* <DEDUP_REMOVED lines=12> */
.L_x_15278:
        /* <DEDUP_REMOVED lines=12> */
.L_x_15281:
[----:B------:R-:W-:Y:S02]  /*18e10*/  IMAD.MOV.U32 R162, RZ, RZ, R144 ;  /* 0x000000ffffa27224 */ /* 0x000fe400078e0090 */
.L_x_15282:
[----:B------:R-:W-:Y:S05]  /*18e20*/  BSYNC B1 ;  /* 0x0000000000017941 */ /* 0x000fea0003800000 */
.L_x_15280:
        /* <DEDUP_REMOVED lines=16> */
.L_x_15286:
[----:B------:R-:W-:Y:S05]  /*18f30*/  BSYNC B2 ;  /* 0x0000000000027941 */ /* 0x000fea0003800000 */
.L_x_15285:
        /* <DEDUP_REMOVED lines=44> */
.L_x_15284:
[----:B------:R-:W-:Y:S05]  /*19200*/  BSYNC B1 ;  /* 0x0000000000017941 */ /* 0x000fea0003800000 */
.L_x_15283:
        /* <DEDUP_REMOVED lines=9> */
.L_x_15279:
        /* <DEDUP_REMOVED lines=51> */
.L_x_15287:
[----:B------:R-:W-:Y:S02]  /*195d0*/  IADD3 R118, R118, 0x80, RZ ;  /* 0x0000008076767810 */ /* 0x000fe40007ffe0ff */
.L_x_15158:
[----:B------:R-:W-:Y:S05]  /*195e0*/  BSYNC B0 ;  /* 0x0000000000007941 */ /* 0x000fea0003800000 */
.L_x_15157:
        /* <DEDUP_REMOVED lines=31> */
.L_x_15291:
[----:B01----:R-:W-:Y:S02]  /*197e0*/  IMAD.MOV.U32 R114, RZ, RZ, R144 ;  /* 0x000000ffff727224 */ /* 0x003fe400078e0090 */
.L_x_15292:
[----:B------:R-:W-:Y:S05]  /*197f0*/  BSYNC B1 ;  /* 0x0000000000017941 */ /* 0x000fea0003800000 */
.L_x_15290:
        /* <DEDUP_REMOVED lines=16> */
.L_x_15296:
[----:B------:R-:W-:Y:S05]  /*19900*/  BSYNC B2 ;  /* 0x0000000000027941 */ /* 0x000fea0003800000 */
.L_x_15295:
        /* <DEDUP_REMOVED lines=44> */
.L_x_15294:
[----:B------:R-:W-:Y:S05]  /*19bd0*/  BSYNC B1 ;  /* 0x0000000000017941 */ /* 0x000fea0003800000 */
.L_x_15293:
        /* <DEDUP_REMOVED lines=17> */
.L_x_15297:
        /* <DEDUP_REMOVED lines=12> */
.L_x_15300:
[----:B------:R-:W-:Y:S02]  /*19db0*/  IMAD.MOV.U32 R89, RZ, RZ, R144 ;  /* 0x000000ffff597224 */ /* 0x000fe400078e0090 */
.L_x_15301:
[----:B------:R-:W-:Y:S05]  /*19dc0*/  BSYNC B1 ;  /* 0x0000000000017941 */ /* 0x000fea0003800000 */
.L_x_15299:
        /* <DEDUP_REMOVED lines=16> */
.L_x_15305:
[----:B------:R-:W-:Y:S05]  /*19ed0*/  BSYNC B2 ;  /* 0x0000000000027941 */ /* 0x000fea0003800000 */
.L_x_15304:
        /* <DEDUP_REMOVED lines=44> */
.L_x_15303:
[----:B------:R-:W-:Y:S05]  /*1a1a0*/  BSYNC B1 ;  /* 0x0000000000017941 */ /* 0x000fea0003800000 */
.L_x_15302:
        /* <DEDUP_REMOVED lines=9> */
.L_x_15298:
        /* <DEDUP_REMOVED lines=12> */
.L_x_15307:
[----:B------:R-:W-:Y:S02]  /*1a300*/  IMAD.MOV.U32 R89, RZ, RZ, R144 ;  /* 0x000000ffff597224 */ /* 0x000fe400078e0090 */
.L_x_15308:
[----:B------:R-:W-:Y:S05]  /*1a310*/  BSYNC B1 ;  /* 0x0000000000017941 */ /* 0x000fea0003800000 */
.L_x_15306:
        /* <DEDUP_REMOVED lines=16> */
.L_x_15312:
[----:B------:R-:W-:Y:S05]  /*1a420*/  BSYNC B2 ;  /* 0x0000000000027941 */ /* 0x000fea0003800000 */
.L_x_15311:
        /* <DEDUP_REMOVED lines=44> */
.L_x_15310:
[----:B------:R-:W-:Y:S05]  /*1a6f0*/  BSYNC B1 ;  /* 0x0000000000017941 */ /* 0x000fea0003800000 */
.L_x_15309:
        /* <DEDUP_REMOVED lines=14> */
.L_x_15313:
        /* <DEDUP_REMOVED lines=12> */
.L_x_15316:
[----:B------:R-:W-:Y:S02]  /*1a8a0*/  IMAD.MOV.U32 R92, RZ, RZ, R144 ;  /* 0x000000ffff5c7224 */ /* 0x000fe400078e0090 */
.L_x_15317:
[----:B------:R-:W-:Y:S05]  /*1a8b0*/  BSYNC B1 ;  /* 0x0000000000017941 */ /* 0x000fea0003800000 */
.L_x_15315:
        /* <DEDUP_REMOVED lines=16> */
.L_x_15321:
[----:B------:R-:W-:Y:S05]  /*1a9c0*/  BSYNC B2 ;  /* 0x0000000000027941 */ /* 0x000fea0003800000 */
.L_x_15320:
        /* <DEDUP_REMOVED lines=44> */
.L_x_15319:
[----:B------:R-:W-:Y:S05]  /*1ac90*/  BSYNC B1 ;  /* 0x0000000000017941 */ /* 0x000fea0003800000 */
.L_x_15318:
        /* <DEDUP_REMOVED lines=9> */
.L_x_15314:
        /* <DEDUP_REMOVED lines=12> */
.L_x_15323:
[----:B------:R-:W-:Y:S02]  /*1adf0*/  IMAD.MOV.U32 R92, RZ, RZ, R144 ;  /* 0x000000ffff5c7224 */ /* 0x000fe400078e0090 */
.L_x_15324:
[----:B------:R-:W-:Y:S05]  /*1ae00*/  BSYNC B1 ;  /* 0x0000000000017941 */ /* 0x000fea0003800000 */
.L_x_15322:
        /* <DEDUP_REMOVED lines=16> */
.L_x_15328:
[----:B------:R-:W-:Y:S05]  /*1af10*/  BSYNC B2 ;  /* 0x0000000000027941 */ /* 0x000fea0003800000 */
.L_x_15327:
        /* <DEDUP_REMOVED lines=44> */
.L_x_15326:
[----:B------:R-:W-:Y:S05]  /*1b1e0*/  BSYNC B1 ;  /* 0x0000000000017941 */ /* 0x000fea0003800000 */
.L_x_15325:
        /* <DEDUP_REMOVED lines=14> */
.L_x_15329:
        /* <DEDUP_REMOVED lines=12> */
.L_x_15332:
[----:B------:R-:W-:Y:S02]  /*1b390*/  IMAD.MOV.U32 R91, RZ, RZ, R144 ;  /* 0x000000ffff5b7224 */ /* 0x000fe400078e0090 */
.L_x_15333:
[----:B------:R-:W-:Y:S05]  /*1b3a0*/  BSYNC B1 ;  /* 0x0000000000017941 */ /* 0x000fea0003800000 */
.L_x_15331:
        /* <DEDUP_REMOVED lines=16> */
.L_x_15337:
[----:B------:R-:W-:Y:S05]  /*1b4b0*/  BSYNC B2 ;  /* 0x0000000000027941 */ /* 0x000fea0003800000 */
.L_x_15336:
        /* <DEDUP_REMOVED lines=44> */
.L_x_15335:
[----:B------:R-:W-:Y:S05]  /*1b780*/  BSYNC B1 ;  /* 0x0000000000017941 */ /* 0x000fea0003800000 */
.L_x_15334:
        /* <DEDUP_REMOVED lines=9> */
.L_x_15330:
        /* <DEDUP_REMOVED lines=12> */
.L_x_15339:
[----:B------:R-:W-:Y:S02]  /*1b8e0*/  IMAD.MOV.U32 R91, RZ, RZ, R144 ;  /* 0x000000ffff5b7224 */ /* 0x000fe400078e0090 */
.L_x_15340:
[----:B------:R-:W-:Y:S05]  /*1b8f0*/  BSYNC B1 ;  /* 0x0000000000017941 */ /* 0x000fea0003800000 */
.L_x_15338:
        /* <DEDUP_REMOVED lines=16> */
.L_x_15344:
[----:B------:R-:W-:Y:S05]  /*1ba00*/  BSYNC B2 ;  /* 0x0000000000027941 */ /* 0x000fea0003800000 */
.L_x_15343:
        /* <DEDUP_REMOVED lines=44> */
.L_x_15342:
[----:B------:R-:W-:Y:S05]  /*1bcd0*/  BSYNC B1 ;  /* 0x0000000000017941 */ /* 0x000fea0003800000 */
.L_x_15341:
        /* <DEDUP_REMOVED lines=14> */
.L_x_15345:
        /* <DEDUP_REMOVED lines=12> */
.L_x_15348:
[----:B------:R-:W-:Y:S02]  /*1be80*/  IMAD.MOV.U32 R116, RZ, RZ, R144 ;  /* 0x000000ffff747224 */ /* 0x000fe400078e0090 */
.L_x_15349:
[----:B------:R-:W-:Y:S05]  /*1be90*/  BSYNC B1 ;  /* 0x0000000000017941 */ /* 0x000fea0003800000 */
.L_x_15347:
        /* <DEDUP_REMOVED lines=16> */
.L_x_15353:
[----:B------:R-:W-:Y:S05]  /*1bfa0*/  BSYNC B2 ;  /* 0x0000000000027941 */ /* 0x000fea0003800000 */
.L_x_15352:
        /* <DEDUP_REMOVED lines=44> */
.L_x_15351:
[----:B------:R-:W-:Y:S05]  /*1c270*/  BSYNC B1 ;  /* 0x0000000000017941 */ /* 0x000fea0003800000 */
.L_x_15350:
        /* <DEDUP_REMOVED lines=9> */
.L_x_15346:
        /* <DEDUP_REMOVED lines=12> */
.L_x_15355:
[----:B------:R-:W-:Y:S02]  /*1c3d0*/  IMAD.MOV.U32 R116, RZ, RZ, R144 ;  /* 0x000000ffff747224 */ /* 0x000fe400078e0090 */
.L_x_15356:
[----:B------:R-:W-:Y:S05]  /*1c3e0*/  BSYNC B1 ;  /* 0x0000000000017941 */ /* 0x000fea0003800000 */
.L_x_15354:
        /* <DEDUP_REMOVED lines=16> */
.L_x_15360:
[----:B------:R-:W-:Y:S05]  /*1c4f0*/  BSYNC B2 ;  /* 0x0000000000027941 */ /* 0x000fea0003800000 */
.L_x_15359:
        /* <DEDUP_REMOVED lines=44> */
.L_x_15358:
[----:B------:R-:W-:Y:S05]  /*1c7c0*/  BSYNC B1 ;  /* 0x0000000000017941 */ /* 0x000fea0003800000 */
.L_x_15357:
        /* <DEDUP_REMOVED lines=12> */
.L_x_15361:
        /* <DEDUP_REMOVED lines=12> */
.L_x_15364:
[----:B------:R-:W-:Y:S02]  /*1c950*/  IMAD.MOV.U32 R93, RZ, RZ, R144 ;  /* 0x000000ffff5d7224 */ /* 0x000fe400078e0090 */
.L_x_15365:
[----:B------:R-:W-:Y:S05]  /*1c960*/  BSYNC B1 ;  /* 0x0000000000017941 */ /* 0x000fea0003800000 */
.L_x_15363:
        /* <DEDUP_REMOVED lines=16> */
.L_x_15369:
[----:B------:R-:W-:Y:S05]  /*1ca70*/  BSYNC B2 ;  /* 0x0000000000027941 */ /* 0x000fea0003800000 */
.L_x_15368:
        /* <DEDUP_REMOVED lines=44> */
.L_x_15367:
[----:B------:R-:W-:Y:S05]  /*1cd40*/  BSYNC B1 ;  /* 0x0000000000017941 */ /* 0x000fea0003800000 */
.L_x_15366:
        /* <DEDUP_REMOVED lines=9> */
.L_x_15362:
        /* <DEDUP_REMOVED lines=12> */
.L_x_15371:
[----:B------:R-:W-:Y:S02]  /*1cea0*/  IMAD.MOV.U32 R93, RZ, RZ, R144 ;  /* 0x000000ffff5d7224 */ /* 0x000fe400078e0090 */
.L_x_15372:
[----:B------:R-:W-:Y:S05]  /*1ceb0*/  BSYNC B1 ;  /* 0x0000000000017941 */ /* 0x000fea0003800000 */
.L_x_15370:
        /* <DEDUP_REMOVED lines=16> */
.L_x_15376:
[----:B------:R-:W-:Y:S05]  /*1cfc0*/  BSYNC B2 ;  /* 0x0000000000027941 */ /* 0x000fea0003800000 */
.L_x_15375:
        /* <DEDUP_REMOVED lines=44> */
.L_x_15374:
[----:B------:R-:W-:Y:S05]  /*1d290*/  BSYNC B1 ;  /* 0x0000000000017941 */ /* 0x000fea0003800000 */
.L_x_15373:
        /* <DEDUP_REMOVED lines=12> */
.L_x_15377:
        /* <DEDUP_REMOVED lines=12> */
.L_x_15380:
[----:B------:R-:W-:Y:S02]  /*1d420*/  IMAD.MOV.U32 R94, RZ, RZ, R144 ;  /* 0x000000ffff5e7224 */ /* 0x000fe400078e0090 */
.L_x_15381:
[----:B------:R-:W-:Y:S05]  /*1d430*/  BSYNC B1 ;  /* 0x0000000000017941 */ /* 0x000fea0003800000 */
.L_x_15379:
        /* <DEDUP_REMOVED lines=16> */
.L_x_15385:
[----:B------:R-:W-:Y:S05]  /*1d540*/  BSYNC B2 ;  /* 0x0000000000027941 */ /* 0x000fea0003800000 */
.L_x_15384:
        /* <DEDUP_REMOVED lines=44> */
.L_x_15383:
[----:B------:R-:W-:Y:S05]  /*1d810*/  BSYNC B1 ;  /* 0x0000000000017941 */ /* 0x000fea0003800000 */
.L_x_15382:
        /* <DEDUP_REMOVED lines=9> */
.L_x_15378:
        /* <DEDUP_REMOVED lines=12> */
.L_x_15387:
[----:B------:R-:W-:Y:S02]  /*1d970*/  IMAD.MOV.U32 R94, RZ, RZ, R144 ;  /* 0x000000ffff5e7224 */ /* 0x000fe400078e0090 */
.L_x_15388:
[----:B------:R-:W-:Y:S05]  /*1d980*/  BSYNC B1 ;  /* 0x0000000000017941 */ /* 0x000fea0003800000 */
.L_x_15386:
        /* <DEDUP_REMOVED lines=16> */
.L_x_15392:
[----:B------:R-:W-:Y:S05]  /*1da90*/  BSYNC B2 ;  /* 0x0000000000027941 */ /* 0x000fea0003800000 */
.L_x_15391:
        /* <DEDUP_REMOVED lines=44> */
.L_x_15390:
[----:B------:R-:W-:Y:S05]  /*1dd60*/  BSYNC B1 ;  /* 0x0000000000017941 */ /* 0x000fea0003800000 */
.L_x_15389:
        /* <DEDUP_REMOVED lines=12> */
.L_x_15393:
        /* <DEDUP_REMOVED lines=12> */
.L_x_15396:
[----:B------:R-:W-:Y:S02]  /*1def0*/  IMAD.MOV.U32 R142, RZ, RZ, R144 ;  /* 0x000000ffff8e7224 */ /* 0x000fe400078e0090 */
.L_x_15397:
[----:B------:R-:W-:Y:S05]  /*1df00*/  BSYNC B1 ;  /* 0x0000000000017941 */ /* 0x000fea0003800000 */
.L_x_15395:
        /* <DEDUP_REMOVED lines=16> */
.L_x_15401:
[----:B------:R-:W-:Y:S05]  /*1e010*/  BSYNC B2 ;  /* 0x0000000000027941 */ /* 0x000fea0003800000 */
.L_x_15400:
        /* <DEDUP_REMOVED lines=44> */
.L_x_15399:
[----:B------:R-:W-:Y:S05]  /*1e2e0*/  BSYNC B1 ;  /* 0x0000000000017941 */ /* 0x000fea0003800000 */
.L_x_15398:
        /* <DEDUP_REMOVED lines=9> */
.L_x_15394:
        /* <DEDUP_REMOVED lines=12> */
.L_x_15403:
[----:B------:R-:W-:Y:S02]  /*1e440*/  IMAD.MOV.U32 R142, RZ, RZ, R144 ;  /* 0x000000ffff8e7224 */ /* 0x000fe400078e0090 */
.L_x_15404:
[----:B------:R-:W-:Y:S05]  /*1e450*/  BSYNC B1 ;  /* 0x0000000000017941 */ /* 0x000fea0003800000 */
.L_x_15402:
        /* <DEDUP_REMOVED lines=16> */
.L_x_15408:
[----:B------:R-:W-:Y:S05]  /*1e560*/  BSYNC B2 ;  /* 0x0000000000027941 */ /* 0x000fea0003800000 */
.L_x_15407:
        /* <DEDUP_REMOVED lines=44> */
.L_x_15406:
[----:B------:R-:W-:Y:S05]  /*1e830*/  BSYNC B1 ;  /* 0x0000000000017941 */ /* 0x000fea0003800000 */
.L_x_15405:
        /* <DEDUP_REMOVED lines=12> */
.L_x_15409:
        /* <DEDUP_REMOVED lines=12> */
.L_x_15412:
[----:B------:R-:W-:Y:S02]  /*1e9c0*/  IMAD.MOV.U32 R162, RZ, RZ, R144 ;  /* 0x000000ffffa27224 */ /* 0x000fe400078e0090 */
.L_x_15413:
[----:B------:R-:W-:Y:S05]  /*1e9d0*/  BSYNC B1 ;  /* 0x0000000000017941 */ /* 0x000fea0003800000 */
.L_x_15411:
        /* <DEDUP_REMOVED lines=16> */
.L_x_15417:
[----:B------:R-:W-:Y:S05]  /*1eae0*/  BSYNC B2 ;  /* 0x0000000000027941 */ /* 0x000fea0003800000 */
.L_x_15416:
        /* <DEDUP_REMOVED lines=44> */
.L_x_15415:
[----:B------:R-:W-:Y:S05]  /*1edb0*/  BSYNC B1 ;  /* 0x0000000000017941 */ /* 0x000fea0003800000 */
.L_x_15414:
        /* <DEDUP_REMOVED lines=9> */
.L_x_15410:
        /* <DEDUP_REMOVED lines=51> */
.L_x_15418:
[----:B------:R-:W-:Y:S02]  /*1f180*/  IADD3 R118, R118, 0x80, RZ ;  /* 0x0000008076767810 */ /* 0x000fe40007ffe0ff */
.L_x_15289:
[----:B------:R-:W-:Y:S05]  /*1f190*/  BSYNC B0 ;  /* 0x0000000000007941 */ /* 0x000fea0003800000 */
.L_x_15288:
        /* <DEDUP_REMOVED lines=31> */
.L_x_15422:
[----:B01----:R-:W-:Y:S02]  /*1f390*/  IMAD.MOV.U32 R114, RZ, RZ, R144 ;  /* 0x000000ffff727224 */ /* 0x003fe400078e0090 */
.L_x_15423:
[----:B------:R-:W-:Y:S05]  /*1f3a0*/  BSYNC B1 ;  /* 0x0000000000017941 */ /* 0x000fea0003800000 */
.L_x_15421:
        /* <DEDUP_REMOVED lines=16> */
.L_x_15427:
[----:B------:R-:W-:Y:S05]  /*1f4b0*/  BSYNC B2 ;  /* 0x0000000000027941 */ /* 0x000fea0003800000 */
.L_x_15426:
        /* <DEDUP_REMOVED lines=44> */
.L_x_15425:
[----:B------:R-:W-:Y:S05]  /*1f780*/  BSYNC B1 ;  /* 0x0000000000017941 */ /* 0x000fea0003800000 */
.L_x_15424:
        /* <DEDUP_REMOVED lines=17> */
.L_x_15428:
        /* <DEDUP_REMOVED lines=12> */
.L_x_15431:
[----:B------:R-:W-:Y:S02]  /*1f960*/  IMAD.MOV.U32 R97, RZ, RZ, R144 ;  /* 0x000000ffff617224 */ /* 0x000fe400078e0090 */
.L_x_15432:
[----:B------:R-:W-:Y:S05]  /*1f970*/  BSYNC B1 ;  /* 0x0000000000017941 */ /* 0x000fea0003800000 */
.L_x_15430:
        /* <DEDUP_REMOVED lines=16> */
.L_x_15436:
[----:B------:R-:W-:Y:S05]  /*1fa80*/  BSYNC B2 ;  /* 0x0000000000027941 */ /* 0x000fea0003800000 */
.L_x_15435:
        /* <DEDUP_REMOVED lines=44> */
.L_x_15434:
[----:B------:R-:W-:Y:S05]  /*1fd50*/  BSYNC B1 ;  /* 0x0000000000017941 */ /* 0x000fea0003800000 */
.L_x_15433:
        /* <DEDUP_REMOVED lines=9> */
.L_x_15429:
        /* <DEDUP_REMOVED lines=12> */
.L_x_15438:
[----:B------:R-:W-:Y:S02]  /*1feb0*/  IMAD.MOV.U32 R97, RZ, RZ, R144 ;  /* 0x000000ffff617224 */ /* 0x000fe400078e0090 */
.L_x_15439:
[----:B------:R-:W-:Y:S05]  /*1fec0*/  BSYNC B1 ;  /* 0x0000000000017941 */ /* 0x000fea0003800000 */
.L_x_15437:
        /* <DEDUP_REMOVED lines=16> */
.L_x_15443:
[----:B------:R-:W-:Y:S05]  /*1ffd0*/  BSYNC B2 ;  /* 0x0000000000027941 */ /* 0x000fea0003800000 */
.L_x_15442:
        /* <DEDUP_REMOVED lines=44> */
.L_x_15441:
[----:B------:R-:W-:Y:S05]  /*202a0*/  BSYNC B1 ;  /* 0x0000000000017941 */ /* 0x000fea0003800000 */
.L_x_15440:
        /* <DEDUP_REMOVED lines=14> */
.L_x_15444:
        /* <DEDUP_REMOVED lines=12> */
.L_x_15447:
[----:B------:R-:W-:Y:S02]  /*20450*/  IMAD.MOV.U32 R100, RZ, RZ, R144 ;  /* 0x000000ffff647224 */ /* 0x000fe400078e0090 */
.L_x_15448:
[----:B------:R-:W-:Y:S05]  /*20460*/  BSYNC B1 ;  /* 0x0000000000017941 */ /* 0x000fea0003800000 */
.L_x_15446:
        /* <DEDUP_REMOVED lines=16> */
.L_x_15452:
[----:B------:R-:W-:Y:S05]  /*20570*/  BSYNC B2 ;  /* 0x0000000000027941 */ /* 0x000fea0003800000 */
.L_x_15451:
        /* <DEDUP_REMOVED lines=44> */
.L_x_15450:
[----:B------:R-:W-:Y:S05]  /*20840*/  BSYNC B1 ;  /* 0x0000000000017941 */ /* 0x000fea0003800000 */
.L_x_15449:
        /* <DEDUP_REMOVED lines=9> */
.L_x_15445:
        /* <DEDUP_REMOVED lines=12> */
.L_x_15454:
[----:B------:R-:W-:Y:S02]  /*209a0*/  IMAD.MOV.U32 R100, RZ, RZ, R144 ;  /* 0x000000ffff647224 */ /* 0x000fe400078e0090 */
.L_x_15455:
[----:B------:R-:W-:Y:S05]  /*209b0*/  BSYNC B1 ;  /* 0x0000000000017941 */ /* 0x000fea0003800000 */
.L_x_15453:
        /* <DEDUP_REMOVED lines=16> */
.L_x_15459:
[----:B------:R-:W-:Y:S05]  /*20ac0*/  BSYNC B2 ;  /* 0x0000000000027941 */ /* 0x000fea0003800000 */
.L_x_15458:
        /* <DEDUP_REMOVED lines=44> */
.L_x_15457:
[----:B------:R-:W-:Y:S05]  /*20d90*/  BSYNC B1 ;  /* 0x0000000000017941 */ /* 0x000fea0003800000 */
.L_x_15456:
        /* <DEDUP_REMOVED lines=14> */
.L_x_15460:
        /* <DEDUP_REMOVED lines=12> */
.L_x_15463:
[----:B------:R-:W-:Y:S02]  /*20f40*/  IMAD.MOV.U32 R99, RZ, RZ, R144 ;  /* 0x000000ffff637224 */ /* 0x000fe400078e0090 */
.L_x_15464:
[----:B------:R-:W-:Y:S05]  /*20f50*/  BSYNC B1 ;  /* 0x0000000000017941 */ /* 0x000fea0003800000 */
.L_x_15462:
        /* <DEDUP_REMOVED lines=16> */
.L_x_15468:
[----:B------:R-:W-:Y:S05]  /*21060*/  BSYNC B2 ;  /* 0x0000000000027941 */ /* 0x000fea0003800000 */
.L_x_15467:
        /* <DEDUP_REMOVED lines=44> */
.L_x_15466:
[----:B------:R-:W-:Y:S05]  /*21330*/  BSYNC B1 ;  /* 0x0000000000017941 */ /* 0x000fea0003800000 */
.L_x_15465:
        /* <DEDUP_REMOVED lines=9> */
.L_x_15461:
        /* <DEDUP_REMOVED lines=12> */
.L_x_15470:
[----:B------:R-:W-:Y:S02]  /*21490*/  IMAD.MOV.U32 R99, RZ, RZ, R144 ;  /* 0x000000ffff637224 */ /* 0x000fe400078e0090 */
.L_x_15471:
[----:B------:R-:W-:Y:S05]  /*214a0*/  BSYNC B1 ;  /* 0x0000000000017941 */ /* 0x000fea0003800000 */
.L_x_15469:
        /* <DEDUP_REMOVED lines=16> */
.L_x_15475:
[----:B------:R-:W-:Y:S05]  /*215b0*/  BSYNC B2 ;  /* 0x0000000000027941 */ /* 0x000fea0003800000 */
.L_x_15474:
        /* <DEDUP_REMOVED lines=44> */
.L_x_15473:
[----:B------:R-:W-:Y:S05]  /*21880*/  BSYNC B1 ;  /* 0x0000000000017941 */ /* 0x000fea0003800000 */
.L_x_15472:
        /* <DEDUP_REMOVED lines=14> */
.L_x_15476:
        /* <DEDUP_REMOVED lines=12> */
.L_x_15479:
[----:B------:R-:W-:Y:S02]  /*21a30*/  IMAD.MOV.U32 R116, RZ, RZ, R144 ;  /* 0x000000ffff747224 */ /* 0x000fe400078e0090 */
.L_x_15480:
[----:B------:R-:W-:Y:S05]  /*21a40*/  BSYNC B1 ;  /* 0x0000000000017941 */ /* 0x000fea0003800000 */
.L_x_15478:
        /* <DEDUP_REMOVED lines=16> */
.L_x_15484:
[----:B------:R-:W-:Y:S05]  /*21b50*/  BSYNC B2 ;  /* 0x0000000000027941 */ /* 0x000fea0003800000 */
.L_x_15483:
        /* <DEDUP_REMOVED lines=44> */
.L_x_15482:
[----:B------:R-:W-:Y:S05]  /*21e20*/  BSYNC B1 ;  /* 0x0000000000017941 */ /* 0x000fea0003800000 */
.L_x_15481:
        /* <DEDUP_REMOVED lines=9> */
.L_x_15477:
        /* <DEDUP_REMOVED lines=12> */
.L_x_15486:
[----:B------:R-:W-:Y:S02]  /*21f80*/  IMAD.MOV.U32 R116, RZ, RZ, R144 ;  /* 0x000000ffff747224 */ /* 0x000fe400078e0090 */
.L_x_15487:
[----:B------:R-:W-:Y:S05]  /*21f90*/  BSYNC B1 ;  /* 0x0000000000017941 */ /* 0x000fea0003800000 */
.L_x_15485:
        /* <DEDUP_REMOVED lines=16> */
.L_x_15491:
[----:B------:R-:W-:Y:S05]  /*220a0*/  BSYNC B2 ;  /* 0x0000000000027941 */ /* 0x000fea0003800000 */
.L_x_15490:
        /* <DEDUP_REMOVED lines=44> */
.L_x_15489:
[----:B------:R-:W-:Y:S05]  /*22370*/  BSYNC B1 ;  /* 0x0000000000017941 */ /* 0x000fea0003800000 */
.L_x_15488:
        /* <DEDUP_REMOVED lines=12> */
.L_x_15492:
        /* <DEDUP_REMOVED lines=12> */
.L_x_15495:
[----:B------:R-:W-:Y:S02]  /*22500*/  IMAD.MOV.U32 R101, RZ, RZ, R144 ;  /* 0x000000ffff657224 */ /* 0x000fe400078e0090 */
.L_x_15496:
[----:B------:R-:W-:Y:S05]  /*22510*/  BSYNC B1 ;  /* 0x0000000000017941 */ /* 0x000fea0003800000 */
.L_x_15494:
        /* <DEDUP_REMOVED lines=16> */
.L_x_15500:
[----:B------:R-:W-:Y:S05]  /*22620*/  BSYNC B2 ;  /* 0x0000000000027941 */ /* 0x000fea0003800000 */
.L_x_15499:
        /* <DEDUP_REMOVED lines=44> */
.L_x_15498:
[----:B------:R-:W-:Y:S05]  /*228f0*/  BSYNC B1 ;  /* 0x0000000000017941 */ /* 0x000fea0003800000 */
.L_x_15497:
        /* <DEDUP_REMOVED lines=9> */
.L_x_15493:
        /* <DEDUP_REMOVED lines=12> */
.L_x_15502:
[----:B------:R-:W-:Y:S02]  /*22a50*/  IMAD.MOV.U32 R101, RZ, RZ, R144 ;  /* 0x000000ffff657224 */ /* 0x000fe400078e0090 */
.L_x_15503:
[----:B------:R-:W-:Y:S05]  /*22a60*/  BSYNC B1 ;  /* 0x0000000000017941 */ /* 0x000fea0003800000 */
.L_x_15501:
        /* <DEDUP_REMOVED lines=16> */
.L_x_15507:
[----:B------:R-:W-:Y:S05]  /*22b70*/  BSYNC B2 ;  /* 0x0000000000027941 */ /* 0x000fea0003800000 */
.L_x_15506:
        /* <DEDUP_REMOVED lines=44> */
.L_x_15505:
[----:B------:R-:W-:Y:S05]  /*22e40*/  BSYNC B1 ;  /* 0x0000000000017941 */ /* 0x000fea0003800000 */
.L_x_15504:
        /* <DEDUP_REMOVED lines=12> */
.L_x_15508:
        /* <DEDUP_REMOVED lines=12> */
.L_x_15511:
[----:B------:R-:W-:Y:S02]  /*22fd0*/  IMAD.MOV.U32 R102, RZ, RZ, R144 ;  /* 0x000000ffff667224 */ /* 0x000fe400078e0090 */
.L_x_15512:
[----:B------:R-:W-:Y:S05]  /*22fe0*/  BSYNC B1 ;  /* 0x0000000000017941 */ /* 0x000fea0003800000 */
.L_x_15510:
        /* <DEDUP_REMOVED lines=16> */
.L_x_15516:
[----:B------:R-:W-:Y:S05]  /*230f0*/  BSYNC B2 ;  /* 0x0000000000027941 */ /* 0x000fea0003800000 */
.L_x_15515:
        /* <DEDUP_REMOVED lines=44> */
.L_x_15514:
[----:B------:R-:W-:Y:S05]  /*233c0*/  BSYNC B1 ;  /* 0x0000000000017941 */ /* 0x000fea0003800000 */
.L_x_15513:
        /* <DEDUP_REMOVED lines=9> */
.L_x_15509:
        /* <DEDUP_REMOVED lines=12> */
.L_x_15518:
[----:B------:R-:W-:Y:S02]  /*23520*/  IMAD.MOV.U32 R102, RZ, RZ, R144 ;  /* 0x000000ffff667224 */ /* 0x000fe400078e0090 */
.L_x_15519:
[----:B------:R-:W-:Y:S05]  /*23530*/  BSYNC B1 ;  /* 0x0000000000017941 */ /* 0x000fea0003800000 */
.L_x_15517:
        /* <DEDUP_REMOVED lines=16> */
.L_x_15523:
[----:B------:R-:W-:Y:S05]  /*23640*/  BSYNC B2 ;  /* 0x0000000000027941 */ /* 0x000fea0003800000 */
.L_x_15522:
        /* <DEDUP_REMOVED lines=44> */
.L_x_15521:
[----:B------:R-:W-:Y:S05]  /*23910*/  BSYNC B1 ;  /* 0x0000000000017941 */ /* 0x000fea0003800000 */
.L_x_15520:
        /* <DEDUP_REMOVED lines=12> */
.L_x_15524:
        /* <DEDUP_REMOVED lines=12> */
.L_x_15527:
[----:B------:R-:W-:Y:S02]  /*23aa0*/  IMAD.MOV.U32 R142, RZ, RZ, R144 ;  /* 0x000000ffff8e7224 */ /* 0x000fe400078e0090 */
.L_x_15528:
[----:B------:R-:W-:Y:S05]  /*23ab0*/  BSYNC B1 ;  /* 0x0000000000017941 */ /* 0x000fea0003800000 */
.L_x_15526:
        /* <DEDUP_REMOVED lines=16> */
.L_x_15532:
[----:B------:R-:W-:Y:S05]  /*23bc0*/  BSYNC B2 ;  /* 0x0000000000027941 */ /* 0x000fea0003800000 */
.L_x_15531:
        /* <DEDUP_REMOVED lines=44> */
.L_x_15530:
[----:B------:R-:W-:Y:S05]  /*23e90*/  BSYNC B1 ;  /* 0x0000000000017941 */ /* 0x000fea0003800000 */
.L_x_15529:
        /* <DEDUP_REMOVED lines=9> */
.L_x_15525:
        /* <DEDUP_REMOVED lines=12> */
.L_x_15534:
[----:B------:R-:W-:Y:S02]  /*23ff0*/  IMAD.MOV.U32 R142, RZ, RZ, R144 ;  /* 0x000000ffff8e7224 */ /* 0x000fe400078e0090 */
.L_x_15535:
[----:B------:R-:W-:Y:S05]  /*24000*/  BSYNC B1 ;  /* 0x0000000000017941 */ /* 0x000fea0003800000 */
.L_x_15533:
        /* <DEDUP_REMOVED lines=16> */
.L_x_15539:
[----:B------:R-:W-:Y:S05]  /*24110*/  BSYNC B2 ;  /* 0x0000000000027941 */ /* 0x000fea0003800000 */
.L_x_15538:
        /* <DEDUP_REMOVED lines=44> */
.L_x_15537:
[----:B------:R-:W-:Y:S05]  /*243e0*/  BSYNC B1 ;  /* 0x0000000000017941 */ /* 0x000fea0003800000 */
.L_x_15536:
        /* <DEDUP_REMOVED lines=12> */
.L_x_15540:
        /* <DEDUP_REMOVED lines=12> */
.L_x_15543:
[----:B------:R-:W-:Y:S02]  /*24570*/  IMAD.MOV.U32 R162, RZ, RZ, R144 ;  /* 0x000000ffffa27224 */ /* 0x000fe400078e0090 */
.L_x_15544:
[----:B------:R-:W-:Y:S05]  /*24580*/  BSYNC B1 ;  /* 0x0000000000017941 */ /* 0x000fea0003800000 */
.L_x_15542:
        /* <DEDUP_REMOVED lines=16> */
.L_x_15548:
[----:B------:R-:W-:Y:S05]  /*24690*/  BSYNC B2 ;  /* 0x0000000000027941 */ /* 0x000fea0003800000 */
.L_x_15547:
        /* <DEDUP_REMOVED lines=44> */
.L_x_15546:
[----:B------:R-:W-:Y:S05]  /*24960*/  BSYNC B1 ;  /* 0x0000000000017941 */ /* 0x000fea0003800000 */
.L_x_15545:
        /* <DEDUP_REMOVED lines=9> */
.L_x_15541:
        /* <DEDUP_REMOVED lines=51> */
.L_x_15549:
[----:B------:R-:W-:Y:S02]  /*24d30*/  IADD3 R118, R118, 0x80, RZ ;  /* 0x0000008076767810 */ /* 0x000fe40007ffe0ff */
.L_x_15420:
[----:B------:R-:W-:Y:S05]  /*24d40*/  BSYNC B0 ;  /* 0x0000000000007941 */ /* 0x000fea0003800000 */
.L_x_15419:
        /* <DEDUP_REMOVED lines=31> */
.L_x_15553:
[----:B01----:R-:W-:Y:S02]  /*24f40*/  IMAD.MOV.U32 R114, RZ, RZ, R144 ;  /* 0x000000ffff727224 */ /* 0x003fe400078e0090 */
.L_x_15554:
[----:B------:R-:W-:Y:S05]  /*24f50*/  BSYNC B1 ;  /* 0x0000000000017941 */ /* 0x000fea0003800000 */
.L_x_15552:
        /* <DEDUP_REMOVED lines=16> */
.L_x_15558:
[----:B------:R-:W-:Y:S05]  /*25060*/  BSYNC B2 ;  /* 0x0000000000027941 */ /* 0x000fea0003800000 */
.L_x_15557:
        /* <DEDUP_REMOVED lines=44> */
.L_x_15556:
[----:B------:R-:W-:Y:S05]  /*25330*/  BSYNC B1 ;  /* 0x0000000000017941 */ /* 0x000fea0003800000 */
.L_x_15555:
        /* <DEDUP_REMOVED lines=17> */
.L_x_15559:
        /* <DEDUP_REMOVED lines=12> */
.L_x_15562:
[----:B------:R-:W-:Y:S02]  /*25510*/  IMAD.MOV.U32 R105, RZ, RZ, R144 ;  /* 0x000000ffff697224 */ /* 0x000fe400078e0090 */
.L_x_15563:
[----:B------:R-:W-:Y:S05]  /*25520*/  BSYNC B1 ;  /* 0x0000000000017941 */ /* 0x000fea0003800000 */
.L_x_15561:
        /* <DEDUP_REMOVED lines=16> */
.L_x_15567:
[----:B------:R-:W-:Y:S05]  /*25630*/  BSYNC B2 ;  /* 0x0000000000027941 */ /* 0x000fea0003800000 */
.L_x_15566:
        /* <DEDUP_REMOVED lines=44> */
.L_x_15565:
[----:B------:R-:W-:Y:S05]  /*25900*/  BSYNC B1 ;  /* 0x0000000000017941 */ /* 0x000fea0003800000 */
.L_x_15564:
        /* <DEDUP_REMOVED lines=9> */
.L_x_15560:
        /* <DEDUP_REMOVED lines=12> */
.L_x_15569:
[----:B------:R-:W-:Y:S02]  /*25a60*/  IMAD.MOV.U32 R105, RZ, RZ, R144 ;  /* 0x000000ffff697224 */ /* 0x000fe400078e0090 */
.L_x_15570:
[----:B------:R-:W-:Y:S05]  /*25a70*/  BSYNC B1 ;  /* 0x0000000000017941 */ /* 0x000fea0003800000 */
.L_x_15568:
        /* <DEDUP_REMOVED lines=16> */
.L_x_15574:
[----:B------:R-:W-:Y:S05]  /*25b80*/  BSYNC B2 ;  /* 0x0000000000027941 */ /* 0x000fea0003800000 */
.L_x_15573:
        /* <DEDUP_REMOVED lines=44> */
.L_x_15572:
[----:B------:R-:W-:Y:S05]  /*25e50*/  BSYNC B1 ;  /* 0x0000000000017941 */ /* 0x000fea0003800000 */
.L_x_15571:
        /* <DEDUP_REMOVED lines=14> */
.L_x_15575:
        /* <DEDUP_REMOVED lines=12> */
.L_x_15578:
[----:B------:R-:W-:Y:S02]  /*26000*/  IMAD.MOV.U32 R108, RZ, RZ, R144 ;  /* 0x000000ffff6c7224 */ /* 0x000fe400078e0090 */
.L_x_15579:
[----:B------:R-:W-:Y:S05]  /*26010*/  BSYNC B1 ;  /* 0x0000000000017941 */ /* 0x000fea0003800000 */
.L_x_15577:
        /* <DEDUP_REMOVED lines=16> */
.L_x_15583:
[----:B------:R-:W-:Y:S05]  /*26120*/  BSYNC B2 ;  /* 0x0000000000027941 */ /* 0x000fea0003800000 */
.L_x_15582:
        /* <DEDUP_REMOVED lines=44> */
.L_x_15581:
[----:B------:R-:W-:Y:S05]  /*263f0*/  BSYNC B1 ;  /* 0x0000000000017941 */ /* 0x000fea0003800000 */
.L_x_15580:
        /* <DEDUP_REMOVED lines=9> */
.L_x_15576:
        /* <DEDUP_REMOVED lines=12> */
.L_x_15585:
[----:B------:R-:W-:Y:S02]  /*26550*/  IMAD.MOV.U32 R108, RZ, RZ, R144 ;  /* 0x000000ffff6c7224 */ /* 0x000fe400078e0090 */
.L_x_15586:
[----:B------:R-:W-:Y:S05]  /*26560*/  BSYNC B1 ;  /* 0x0000000000017941 */ /* 0x000fea0003800000 */
.L_x_15584:
        /* <DEDUP_REMOVED lines=16> */
.L_x_15590:
[----:B------:R-:W-:Y:S05]  /*26670*/  BSYNC B2 ;  /* 0x0000000000027941 */ /* 0x000fea0003800000 */
.L_x_15589:
        /* <DEDUP_REMOVED lines=44> */
.L_x_15588:
[----:B------:R-:W-:Y:S05]  /*26940*/  BSYNC B1 ;  /* 0x0000000000017941 */ /* 0x000fea0003800000 */
.L_x_15587:
        /* <DEDUP_REMOVED lines=14> */
.L_x_15591:
        /* <DEDUP_REMOVED lines=12> */
.L_x_15594:
[----:B------:R-:W-:Y:S02]  /*26af0*/  IMAD.MOV.U32 R107, RZ, RZ, R144 ;  /* 0x000000ffff6b7224 */ /* 0x000fe400078e0090 */
.L_x_15595:
[----:B------:R-:W-:Y:S05]  /*26b00*/  BSYNC B1 ;  /* 0x0000000000017941 */ /* 0x000fea0003800000 */
.L_x_15593:
        /* <DEDUP_REMOVED lines=16> */
.L_x_15599:
[----:B------:R-:W-:Y:S05]  /*26c10*/  BSYNC B2 ;  /* 0x0000000000027941 */ /* 0x000fea0003800000 */
.L_x_15598:
        /* <DEDUP_REMOVED lines=44> */
.L_x_15597:
[----:B------:R-:W-:Y:S05]  /*26ee0*/  BSYNC B1 ;  /* 0x0000000000017941 */ /* 0x000fea0003800000 */
.L_x_15596:
        /* <DEDUP_REMOVED lines=9> */
.L_x_15592:
        /* <DEDUP_REMOVED lines=12> */
.L_x_15601:
[----:B------:R-:W-:Y:S02]  /*27040*/  IMAD.MOV.U32 R107, RZ, RZ, R144 ;  /* 0x000000ffff6b7224 */ /* 0x000fe400078e0090 */
.L_x_15602:
[----:B------:R-:W-:Y:S05]  /*27050*/  BSYNC B1 ;  /* 0x0000000000017941 */ /* 0x000fea0003800000 */
.L_x_15600:
        /* <DEDUP_REMOVED lines=16> */
.L_x_15606:
[----:B------:R-:W-:Y:S05]  /*27160*/  BSYNC B2 ;  /* 0x0000000000027941 */ /* 0x000fea0003800000 */
.L_x_15605:
        /* <DEDUP_REMOVED lines=44> */
.L_x_15604:
[----:B------:R-:W-:Y:S05]  /*27430*/  BSYNC B1 ;  /* 0x0000000000017941 */ /* 0x000fea0003800000 */
.L_x_15603:
        /* <DEDUP_REMOVED lines=14> */
.L_x_15607:
        /* <DEDUP_REMOVED lines=12> */
.L_x_15610:
[----:B------:R-:W-:Y:S02]  /*275e0*/  IMAD.MOV.U32 R116, RZ, RZ, R144 ;  /* 0x000000ffff747224 */ /* 0x000fe400078e0090 */
.L_x_15611:
[----:B------:R-:W-:Y:S05]  /*275f0*/  BSYNC B1 ;  /* 0x0000000000017941 */ /* 0x000fea0003800000 */
.L_x_15609:
        /* <DEDUP_REMOVED lines=16> */
.L_x_15615:
[----:B------:R-:W-:Y:S05]  /*27700*/  BSYNC B2 ;  /* 0x0000000000027941 */ /* 0x000fea0003800000 */
.L_x_15614:
        /* <DEDUP_REMOVED lines=44> */
.L_x_15613:
[----:B------:R-:W-:Y:S05]  /*279d0*/  BSYNC B1 ;  /* 0x0000000000017941 */ /* 0x000fea0003800000 */
.L_x_15612:
        /* <DEDUP_REMOVED lines=9> */
.L_x_15608:
        /* <DEDUP_REMOVED lines=12> */
.L_x_15617:
[----:B------:R-:W-:Y:S02]  /*27b30*/  IMAD.MOV.U32 R116, RZ, RZ, R144 ;  /* 0x000000ffff747224 */ /* 0x000fe400078e0090 */
.L_x_15618:
[----:B------:R-:W-:Y:S05]  /*27b40*/  BSYNC B1 ;  /* 0x0000000000017941 */ /* 0x000fea0003800000 */
.L_x_15616:
        /* <DEDUP_REMOVED lines=16> */
.L_x_15622:
[----:B------:R-:W-:Y:S05]  /*27c50*/  BSYNC B2 ;  /* 0x0000000000027941 */ /* 0x000fea0003800000 */
.L_x_15621:
        /* <DEDUP_REMOVED lines=44> */
.L_x_15620:
[----:B------:R-:W-:Y:S05]  /*27f20*/  BSYNC B1 ;  /* 0x0000000000017941 */ /* 0x000fea0003800000 */
.L_x_15619:
        /* <DEDUP_REMOVED lines=12> */
.L_x_15623:
        /* <DEDUP_REMOVED lines=12> */
.L_x_15626:
[----:B------:R-:W-:Y:S02]  /*280b0*/  IMAD.MOV.U32 R109, RZ, RZ, R144 ;  /* 0x000000ffff6d7224 */ /* 0x000fe400078e0090 */
.L_x_15627:
[----:B------:R-:W-:Y:S05]  /*280c0*/  BSYNC B1 ;  /* 0x0000000000017941 */ /* 0x000fea0003800000 */
.L_x_15625:
        /* <DEDUP_REMOVED lines=16> */
.L_x_15631:
[----:B------:R-:W-:Y:S05]  /*281d0*/  BSYNC B2 ;  /* 0x0000000000027941 */ /* 0x000fea0003800000 */
.L_x_15630:
        /* <DEDUP_REMOVED lines=44> */
.L_x_15629:
[----:B------:R-:W-:Y:S05]  /*284a0*/  BSYNC B1 ;  /* 0x0000000000017941 */ /* 0x000fea0003800000 */
.L_x_15628:
        /* <DEDUP_REMOVED lines=9> */
.L_x_15624:
        /* <DEDUP_REMOVED lines=12> */
.L_x_15633:
[----:B------:R-:W-:Y:S02]  /*28600*/  IMAD.MOV.U32 R109, RZ, RZ, R144 ;  /* 0x000000ffff6d7224 */ /* 0x000fe400078e0090 */
.L_x_15634:
[----:B------:R-:W-:Y:S05]  /*28610*/  BSYNC B1 ;  /* 0x0000000000017941 */ /* 0x000fea0003800000 */
.L_x_15632:
        /* <DEDUP_REMOVED lines=16> */
.L_x_15638:
[----:B------:R-:W-:Y:S05]  /*28720*/  BSYNC B2 ;  /* 0x0000000000027941 */ /* 0x000fea0003800000 */
.L_x_15637:
        /* <DEDUP_REMOVED lines=44> */
.L_x_15636:
[----:B------:R-:W-:Y:S05]  /*289f0*/  BSYNC B1 ;  /* 0x0000000000017941 */ /* 0x000fea0003800000 */
.L_x_15635:
        /* <DEDUP_REMOVED lines=12> */
.L_x_15639:
        /* <DEDUP_REMOVED lines=12> */
.L_x_15642:
[----:B------:R-:W-:Y:S02]  /*28b80*/  IMAD.MOV.U32 R110, RZ, RZ, R144 ;  /* 0x000000ffff6e7224 */ /* 0x000fe400078e0090 */
.L_x_15643:
[----:B------:R-:W-:Y:S05]  /*28b90*/  BSYNC B1 ;  /* 0x0000000000017941 */ /* 0x000fea0003800000 */
.L_x_15641:
        /* <DEDUP_REMOVED lines=16> */
.L_x_15647:
[----:B------:R-:W-:Y:S05]  /*28ca0*/  BSYNC B2 ;  /* 0x0000000000027941 */ /* 0x000fea0003800000 */
.L_x_15646:
        /* <DEDUP_REMOVED lines=44> */
.L_x_15645:
[----:B------:R-:W-:Y:S05]  /*28f70*/  BSYNC B1 ;  /* 0x0000000000017941 */ /* 0x000fea0003800000 */
.L_x_15644:
        /* <DEDUP_REMOVED lines=9> */
.L_x_15640:
        /* <DEDUP_REMOVED lines=12> */
.L_x_15649:
[----:B------:R-:W-:Y:S02]  /*290d0*/  IMAD.MOV.U32 R110, RZ, RZ, R144 ;  /* 0x000000ffff6e7224 */ /* 0x000fe400078e0090 */
.L_x_15650:
[----:B------:R-:W-:Y:S05]  /*290e0*/  BSYNC B1 ;  /* 0x0000000000017941 */ /* 0x000fea0003800000 */
.L_x_15648:
        /* <DEDUP_REMOVED lines=16> */
.L_x_15654:
[----:B------:R-:W-:Y:S05]  /*291f0*/  BSYNC B2 ;  /* 0x0000000000027941 */ /* 0x000fea0003800000 */
.L_x_15653:
        /* <DEDUP_REMOVED lines=44> */
.L_x_15652:
[----:B------:R-:W-:Y:S05]  /*294c0*/  BSYNC B1 ;  /* 0x0000000000017941 */ /* 0x000fea0003800000 */
.L_x_15651:
        /* <DEDUP_REMOVED lines=12> */
.L_x_15655:
        /* <DEDUP_REMOVED lines=12> */
.L_x_15658:
[----:B------:R-:W-:Y:S02]  /*29650*/  IMAD.MOV.U32 R142, RZ, RZ, R144 ;  /* 0x000000ffff8e7224 */ /* 0x000fe400078e0090 */
.L_x_15659:
[----:B------:R-:W-:Y:S05]  /*29660*/  BSYNC B1 ;  /* 0x0000000000017941 */ /* 0x000fea0003800000 */
.L_x_15657:
        /* <DEDUP_REMOVED lines=16> */
.L_x_15663:
[----:B------:R-:W-:Y:S05]  /*29770*/  BSYNC B2 ;  /* 0x0000000000027941 */ /* 0x000fea0003800000 */
.L_x_15662:
        /* <DEDUP_REMOVED lines=44> */
.L_x_15661:
[----:B------:R-:W-:Y:S05]  /*29a40*/  BSYNC B1 ;  /* 0x0000000000017941 */ /* 0x000fea0003800000 */
.L_x_15660:
        /* <DEDUP_REMOVED lines=9> */
.L_x_15656:
        /* <DEDUP_REMOVED lines=12> */
.L_x_15665:
[----:B------:R-:W-:Y:S02]  /*29ba0*/  IMAD.MOV.U32 R142, RZ, RZ, R144 ;  /* 0x000000ffff8e7224 */ /* 0x000fe400078e0090 */
.L_x_15666:
[----:B------:R-:W-:Y:S05]  /*29bb0*/  BSYNC B1 ;  /* 0x0000000000017941 */ /* 0x000fea0003800000 */
.L_x_15664:
        /* <DEDUP_REMOVED lines=16> */
.L_x_15670:
[----:B------:R-:W-:Y:S05]  /*29cc0*/  BSYNC B2 ;  /* 0x0000000000027941 */ /* 0x000fea0003800000 */
.L_x_15669:
        /* <DEDUP_REMOVED lines=44> */
.L_x_15668:
[----:B------:R-:W-:Y:S05]  /*29f90*/  BSYNC B1 ;  /* 0x0000000000017941 */ /* 0x000fea0003800000 */
.L_x_15667:
        /* <DEDUP_REMOVED lines=12> */
.L_x_15671:
        /* <DEDUP_REMOVED lines=12> */
.L_x_15674:
[----:B------:R-:W-:Y:S02]  /*2a120*/  IMAD.MOV.U32 R162, RZ, RZ, R144 ;  /* 0x000000ffffa27224 */ /* 0x000fe400078e0090 */
.L_x_15675:
[----:B------:R-:W-:Y:S05]  /*2a130*/  BSYNC B1 ;  /* 0x0000000000017941 */ /* 0x000fea0003800000 */
.L_x_15673:
        /* <DEDUP_REMOVED lines=16> */
.L_x_15679:
[----:B------:R-:W-:Y:S05]  /*2a240*/  BSYNC B2 ;  /* 0x0000000000027941 */ /* 0x000fea0003800000 */
.L_x_15678:
        /* <DEDUP_REMOVED lines=44> */
.L_x_15677:
[----:B------:R-:W-:Y:S05]  /*2a510*/  BSYNC B1 ;  /* 0x0000000000017941 */ /* 0x000fea0003800000 */
.L_x_15676:
        /* <DEDUP_REMOVED lines=9> */
.L_x_15672:
        /* <DEDUP_REMOVED lines=16> */
[----:B------:R-:W-:-:S03]  /*2a6b0*/  LOP3.LUT P1, RZ, R6, 0x10, RZ, 0xc0, !PT ;  /* 0x0000001006ff7812 */ /* 0x000fc6000782c0ff */
[----:B------:R-:W-:-:S05]  /*2a6c0*/  IMAD.WIDE.U32 R116, R116, 0x100, RZ ;  /* 0x0000010074747825 */ /* 0x000fca00078e00ff */
[----:B------:R-:W-:Y:S02]  /*2a6d0*/  LOP3.LUT R114, R116, R112, R114, 0xfe, !PT ;  /* 0x0000007074727212 */ /* 0x000fe400078efe72 */
[C---:B------:R-:W-:Y:S02]  /*2a6e0*/  LEA R112, P0, R118.reuse, c[0x0][0x188], 0x5 ;  /* 0x0000620076707a11 */ /* 0x040fe400078028ff */
[----:B------:R-:W-:Y:S02]  /*2a6f0*/  LOP3.LUT R115, R117, R113, R115, 0xfe, !PT ;  /* 0x0000007175737212 */ /* 0x000fe400078efe73 */
[----:B------:R-:W-:Y:S02]  /*2a700*/  LEA.HI.X R113, R118, c[0x0][0x18c], RZ, 0x5, P0 ;  /* 0x0000630076717a11 */ /* 0x000fe400000f2cff */
[----:B------:R-:W-:Y:S02]  /*2a710*/  SEL R116, RZ, 0x1, P6 ;  /* 0x00000001ff747807 */ /* 0x000fe40003000000 */
[----:B------:R-:W-:Y:S01]  /*2a720*/  SHF.R.U32.HI R118, RZ, 0x1d, R118 ;  /* 0x0000001dff767819 */ /* 0x000fe20000011676 */
        /* <DEDUP_REMOVED lines=27> */
.L_x_15551:
[----:B------:R-:W-:Y:S05]  /*2a8e0*/  BSYNC B0 ;  /* 0x0000000000007941 */ /* 0x000fea0003800000 */
.L_x_15550:
        /* <DEDUP_REMOVED lines=70> */
.L_x_15698:
        /* <DEDUP_REMOVED lines=134> */
.L_x_15699:
        /* <DEDUP_REMOVED lines=165> */
.L_x_15683:
[----:B-1----:R-:W-:Y:S05]  /*2c000*/  BSYNC B0 ;  /* 0x0000000000007941 */ /* 0x002fea0003800000 */
.L_x_15682:
        /* <DEDUP_REMOVED lines=99> */
.L_x_15685:
[----:B-1----:R-:W-:Y:S05]  /*2c640*/  BSYNC B0 ;  /* 0x0000000000007941 */ /* 0x002fea0003800000 */
.L_x_15684:
[----:B-----5:R-:W-:Y:S01]  /*2c650*/  LOP3.LUT P1, RZ, R6, 0x400, RZ, 0xc0, !PT ;  /* 0x0000040006ff7812 */ /* 0x020fe2000782c0ff */
[----:B------:R-:W-:-:S12]  /*2c660*/  BSSY B0, `(.L_x_15686) ;  /* 0x0000044000007945 */ /* 0x000fd80003800000 */
[----:B------:R-:W-:Y:S05]  /*2c670*/  @!P1 BRA `(.L_x_15687) ;  /* 0x0000042000009947 */ /* 0x000fea0003800000 */
[----:B------:R-:W2:Y:S04]  /*2c680*/  LDL R164, [R1+0x30] ;  /* 0x0000300001a47983 */ /* 0x000ea80000100800 */
[----:B0-----:R-:W2:Y:S04]  /*2c690*/  LDL R112, [R1+0x34] ;  /* 0x0000340001707983 */ /* 0x001ea80000100800 */
[----:B------:R0:W-:Y:S04]  /*2c6a0*/  STL [R1+0x13c], R3 ;  /* 0x00013c0301007387 */ /* 0x0001e80000100800 */
[----:B0-----:R-:W3:Y:S04]  /*2c6b0*/  LDL R3, [R1+0x28] ;  /* 0x0000280001037983 */ /* 0x001ee80000100800 */
[----:B------:R0:W-:Y:S04]  /*2c6c0*/  STL [R1+0x138], R2 ;  /* 0x0001380201007387 */ /* 0x0001e80000100800 */
[----:B------:R-:W4:Y:S04]  /*2c6d0*/  LDL R0, [R1+0x20] ;  /* 0x0000200001007983 */ /* 0x000f280000100800 */
[----:B------:R-:W4:Y:S04]  /*2c6e0*/  LDL R114, [R1+0x24] ;  /* 0x0000240001727983 */ /* 0x000f280000100800 */
[----:B0-----:R-:W3:Y:S01]  /*2c6f0*/  LDL R2, [R1+0x2c] ;  /* 0x00002c0001027983 */ /* 0x001ee20000100800 */
[----:B------:R-:W-:-:S03]  /*2c700*/  FSEL R115, R186, RZ, !P0 ;  /* 0x000000ffba737208 */ /* 0x000fc60004000000 */
[----:B------:R-:W3:Y:S02]  /*2c710*/  LDL R165, [R1+0x18] ;  /* 0x0000180001a57983 */ /* 0x000ee40000100800 */
[--C-:B------:R-:W-:Y:S02]  /*2c720*/  FADD.FTZ R116, R72, -R115.reuse ;  /* 0x8000007348747221 */ /* 0x100fe40000010000 */
[----:B------:R-:W-:Y:S01]  /*2c730*/  FADD.FTZ R113, R73, -R115 ;  /* 0x8000007349717221 */ /* 0x000fe20000010000 */
[----:B------:R-:W3:Y:S01]  /*2c740*/  LDL R117, [R1+0x1c] ;  /* 0x00001c0001757983 */ /* 0x000ee20000100800 */
[----:B------:R-:W-:Y:S02]  /*2c750*/  FMUL.FTZ R116, R116, UR27 ;  /* 0x0000001b74747c20 */ /* 0x000fe40008410000 */
[----:B------:R-:W-:Y:S01]  /*2c760*/  FMUL.FTZ R113, R113, UR27 ;  /* 0x0000001b71717c20 */ /* 0x000fe20008410000 */
[----:B------:R-:W3:Y:S04]  /*2c770*/  LDL R252, [R1+0x14] ;  /* 0x0000140001fc7983 */ /* 0x000ee80000100800 */
[----:B------:R-:W3:Y:S04]  /*2c780*/  LDL R119, [R1] ;  /* 0x0000000001777983 */ /* 0x000ee80000100800 */
[----:B------:R-:W3:Y:S04]  /*2c790*/  LDL R118, [R1+0x4] ;  /* 0x0000040001767983 */ /* 0x000ee80000100800 */
[----:B------:R-:W3:Y:S01]  /*2c7a0*/  LDL R251, [R1+0x8] ;  /* 0x0000080001fb7983 */ /* 0x000ee20000100800 */
[----:B--2---:R-:W-:-:S03]  /*2c7b0*/  FFMA.FTZ R112, R112, R116, R164 ;  /* 0x0000007470707223 */ /* 0x004fc600000100a4 */
[----:B------:R-:W2:Y:S01]  /*2c7c0*/  LDL R164, [R1+0xc] ;  /* 0x00000c0001a47983 */ /* 0x000ea20000100800 */
[----:B----4-:R-:W-:Y:S02]  /*2c7d0*/  FFMA.FTZ R114, R114, R113, R0 ;  /* 0x0000007172727223 */ /* 0x010fe40000010000 */
[----:B---3--:R-:W-:-:S03]  /*2c7e0*/  FFMA.FTZ R116, R2, R116, R3 ;  /* 0x0000007402747223 */ /* 0x008fc60000010003 */
[----:B------:R-:W-:Y:S01]  /*2c7f0*/  F2FP.BF16.PACK_AB R112, R114, R112 ;  /* 0x000000707270723e */ /* 0x000fe200000010ff */
[----:B------:R0:W5:Y:S04]  /*2c800*/  LDL.LU R3, [R1+0x13c] ;  /* 0x00013c0001037983 */ /* 0x0001680000300800 */
[----:B------:R0:W5:Y:S04]  /*2c810*/  LDL.LU R2, [R1+0x138] ;  /* 0x0001380001027983 */ /* 0x0001680000300800 */
[----:B------:R-:W3:Y:S01]  /*2c820*/  LDL R114, [R1+0x10] ;  /* 0x0000100001727983 */ /* 0x000ee20000100800 */
[----:B------:R-:W-:-:S02]  /*2c830*/  FFMA.FTZ R113, R117, R113, R165 ;  /* 0x0000007175717223 */ /* 0x000fc400000100a5 */
[--C-:B------:R-:W-:Y:S02]  /*2c840*/  FADD.FTZ R117, R74, -R115.reuse ;  /* 0x800000734a757221 */ /* 0x100fe40000010000 */
[----:B------:R-:W-:Y:S02]  /*2c850*/  FADD.FTZ R165, R75, -R115 ;  /* 0x800000734ba57221 */ /* 0x000fe40000010000 */
[----:B------:R-:W-:Y:S02]  /*2c860*/  FMUL.FTZ R117, R117, UR27 ;  /* 0x0000001b75757c20 */ /* 0x000fe40008410000 */
[----:B------:R-:W-:Y:S01]  /*2c870*/  FMUL.FTZ R165, R165, UR27 ;  /* 0x0000001ba5a57c20 */ /* 0x000fe20008410000 */
[----:B------:R-:W-:Y:S01]  /*2c880*/  F2FP.BF16.PACK_AB R116, R113, R116 ;  /* 0x000000747174723e */ /* 0x000fe200000010ff */
[----:B------:R-:W1:Y:S01]  /*2c890*/  S2R R0, SR_TID.X ;  /* 0x0000000000007919 */ /* 0x000e620000002100 */
[----:B---3--:R-:W-:Y:S02]  /*2c8a0*/  FFMA.FTZ R113, R252, R117, R114 ;  /* 0x00000075fc717223 */ /* 0x008fe40000010072 */
[----:B------:R-:W-:-:S02]  /*2c8b0*/  FFMA.FTZ R114, R118, R165, R119 ;  /* 0x000000a576727223 */ /* 0x000fc40000010077 */
[--C-:B------:R-:W-:Y:S02]  /*2c8c0*/  FADD.FTZ R118, R76, -R115.reuse ;  /* 0x800000734c767221 */ /* 0x100fe40000010000 */
[----:B------:R-:W-:Y:S02]  /*2c8d0*/  FADD.FTZ R119, R77, -R115 ;  /* 0x800000734d777221 */ /* 0x000fe40000010000 */
[----:B------:R-:W-:Y:S02]  /*2c8e0*/  FMUL.FTZ R118, R118, UR27 ;  /* 0x0000001b76767c20 */ /* 0x000fe40008410000 */
[----:B------:R-:W-:Y:S01]  /*2c8f0*/  FMUL.FTZ R119, R119, UR27 ;  /* 0x0000001b77777c20 */ /* 0x000fe20008410000 */
[----:B------:R-:W-:Y:S01]  /*2c900*/  F2FP.BF16.PACK_AB R113, R114, R113 ;  /* 0x000000717271723e */ /* 0x000fe200000010ff */
[----:B--2---:R-:W-:Y:S02]  /*2c910*/  FFMA.FTZ R117, R164, R117, R251 ;  /* 0x00000075a4757223 */ /* 0x004fe400000100fb */
        /* <DEDUP_REMOVED lines=21> */
[----:B--2---:R-:W-:-:S05]  /*2ca70*/  IMAD.WIDE.U32 R112, R154, R251, c[0x0][0x210] ;  /* 0x000084009a707625 */ /* 0x004fca00078e00fb */
[----:B------:R0:W-:Y:S01]  /*2ca80*/  STG.E.128 [R112.64], R116 ;  /* 0x0000007470007986 */ /* 0x0001e2000c101d06 */
[----:B------:R-:W-:-:S03]  /*2ca90*/  IADD3 R154, R154, 0x80, RZ ;  /* 0x000000809a9a7810 */ /* 0x000fc60007ffe0ff */
.L_x_15687:
[----:B-1----:R-:W-:Y:S05]  /*2caa0*/  BSYNC B0 ;  /* 0x0000000000007941 */ /* 0x002fea0003800000 */
.L_x_15686:
        /* <DEDUP_REMOVED lines=31> */
[----:B------:R-:W-:Y:S02]  /*2cca0*/  FADD.FTZ R252, R87, -R115 ;  /* 0x8000007357fc7221 */ /* 0x000fe40000010000 */
        /* <DEDUP_REMOVED lines=18> */
.L_x_15689:
[----:B------:R-:W-:Y:S05]  /*2cdd0*/  BSYNC B0 ;  /* 0x0000000000007941 */ /* 0x000fea0003800000 */
.L_x_15688:
        /* <DEDUP_REMOVED lines=50> */
.L_x_15691:
[----:B------:R-:W-:Y:S05]  /*2d100*/  BSYNC B0 ;  /* 0x0000000000007941 */ /* 0x000fea0003800000 */
.L_x_15690:
        /* <DEDUP_REMOVED lines=50> */
.L_x_15693:
[----:B------:R-:W-:Y:S05]  /*2d430*/  BSYNC B0 ;  /* 0x0000000000007941 */ /* 0x000fea0003800000 */
.L_x_15692:
        /* <DEDUP_REMOVED lines=27> */
[----:B------:R-:W-:Y:S02]  /*2d5f0*/  FADD.FTZ R251, R111, -R186 ;  /* 0x800000ba6ffb7221 */ /* 0x000fe40000010000 */
        /* <DEDUP_REMOVED lines=21> */
.L_x_15695:
[----:B------:R-:W-:Y:S05]  /*2d750*/  BSYNC B0 ;  /* 0x0000000000007941 */ /* 0x000fea0003800000 */
.L_x_15694:
[----:B------:R-:W-:Y:S02]  /*2d760*/  LOP3.LUT P0, RZ, R143, 0xff, RZ, 0xc0, !PT ;  /* 0x000000ff8fff7812 */ /* 0x000fe4000780c0ff */
[----:B------:R-:W-:Y:S02]  /*2d770*/  IADD3 R7, R7, c[0x0][0x160], RZ ;  /* 0x0000580007077a10 */ /* 0x000fe40007ffe0ff */
[----:B------:R-:W-:Y:S02]  /*2d780*/  SEL R143, RZ, 0x1, P0 ;  /* 0x00000001ff8f7807 */ /* 0x000fe40000000000 */
[----:B------:R-:W-:-:S13]  /*2d790*/  ISETP.GE.AND P0, PT, R7, c[0x0][0x164], PT ;  /* 0x0000590007007a0c */ /* 0x000fda0003f06270 */
[----:B0----5:R-:W-:Y:S01]  /*2d7a0*/  @P0 CALL.REL.NOINC `(.L_x_15696) ;  /* 0x0000001000000944 */ /* 0x021fe20003c00000 */
[----:B------:R-:W-:Y:S05]  /*2d7b0*/  BRA `(.L_x_15697) ;  /* 0xfffd4f1000007947 */ /* 0x000fea000383ffff */
.L_x_15696:
[----:B------:R-:W-:Y:S05]  /*2d7c0*/  EXIT ;  /* 0x000000000000794d */ /* 0x000fea0003800000 */
.L_x_15680:
[----:B------:R-:W-:Y:S01]  /*2d7d0*/  IMAD.MOV.U32 R117, RZ, RZ, R112 ;  /* 0x000000ffff757224 */ /* 0x000fe200078e0070 */
[----:B------:R-:W-:Y:S01]  /*2d7e0*/  MOV R114, 0x2d830 ;  /* 0x0002d83000727802 */ /* 0x000fe20000000f00 */
[----:B------:R-:W-:Y:S02]  /*2d7f0*/  IMAD.MOV.U32 R113, RZ, RZ, 0x1 ;  /* 0x00000001ff717424 */ /* 0x000fe400078e00ff */
[----:B------:R-:W-:Y:S02]  /*2d800*/  IMAD.MOV.U32 R118, RZ, RZ, 0x1f ;  /* 0x0000001fff767424 */ /* 0x000fe400078e00ff */
[----:B------:R-:W-:Y:S02]  /*2d810*/  IMAD.MOV.U32 R115, RZ, RZ, -0x1 ;  /* 0xffffffffff737424 */ /* 0x000fe400078e00ff */
[----:B------:R-:W-:Y:S05]  /*2d820*/  CALL.REL.NOINC `($__internal_28_$__cuda_sm70_shflsync_bfly_p) ;  /* 0x00000ae000007944 */ /* 0x000fea0003c00000 */
[----:B-1----:R-:W-:Y:S05]  /*2d830*/  BRA `(.L_x_15698) ;  /* 0xffffd51000007947 */ /* 0x002fea000383ffff */
.L_x_15681:
[----:B------:R-:W-:Y:S01]  /*2d840*/  IMAD.MOV.U32 R117, RZ, RZ, R112 ;  /* 0x000000ffff757224 */ /* 0x000fe200078e0070 */
[----:B------:R-:W-:Y:S01]  /*2d850*/  MOV R114, 0x2d8a0 ;  /* 0x0002d8a000727802 */ /* 0x000fe20000000f00 */
[----:B------:R-:W-:Y:S02]  /*2d860*/  IMAD.MOV.U32 R113, RZ, RZ, 0x2 ;  /* 0x00000002ff717424 */ /* 0x000fe400078e00ff */
[----:B------:R-:W-:-:S02]  /*2d870*/  IMAD.MOV.U32 R118, RZ, RZ, 0x1f ;  /* 0x0000001fff767424 */ /* 0x000fc400078e00ff */
[----:B------:R-:W-:Y:S02]  /*2d880*/  IMAD.MOV.U32 R115, RZ, RZ, -0x1 ;  /* 0xffffffffff737424 */ /* 0x000fe400078e00ff */
[----:B------:R-:W-:Y:S05]  /*2d890*/  CALL.REL.NOINC `($__internal_28_$__cuda_sm70_shflsync_bfly_p) ;  /* 0x00000a7000007944 */ /* 0x000fea0003c00000 */
[----:B-1----:R-:W-:Y:S01]  /*2d8a0*/  FADD.FTZ R112, R112, R113 ;  /* 0x0000007170707221 */ /* 0x002fe20000010000 */
[----:B------:R-:W-:Y:S01]  /*2d8b0*/  MOV R114, 0x2d910 ;  /* 0x0002d91000727802 */ /* 0x000fe20000000f00 */
[----:B------:R-:W-:Y:S02]  /*2d8c0*/  IMAD.MOV.U32 R113, RZ, RZ, 0x4 ;  /* 0x00000004ff717424 */ /* 0x000fe400078e00ff */
[----:B------:R-:W-:Y:S02]  /*2d8d0*/  IMAD.MOV.U32 R118, RZ, RZ, 0x1f ;  /* 0x0000001fff767424 */ /* 0x000fe400078e00ff */
[----:B------:R-:W-:Y:S02]  /*2d8e0*/  IMAD.MOV.U32 R115, RZ, RZ, -0x1 ;  /* 0xffffffffff737424 */ /* 0x000fe400078e00ff */
[----:B------:R-:W-:Y:S02]  /*2d8f0*/  IMAD.MOV.U32 R117, RZ, RZ, R112 ;  /* 0x000000ffff757224 */ /* 0x000fe400078e0070 */
[----:B------:R-:W-:Y:S05]  /*2d900*/  CALL.REL.NOINC `($__internal_28_$__cuda_sm70_shflsync_bfly_p) ;  /* 0x00000a0000007944 */ /* 0x000fea0003c00000 */
[----:B-1----:R-:W-:Y:S01]  /*2d910*/  FADD.FTZ R112, R112, R113 ;  /* 0x0000007170707221 */ /* 0x002fe20000010000 */
[----:B------:R-:W-:Y:S01]  /*2d920*/  MOV R114, 0x2d980 ;  /* 0x0002d98000727802 */ /* 0x000fe20000000f00 */
[----:B------:R-:W-:-:S02]  /*2d930*/  IMAD.MOV.U32 R113, RZ, RZ, 0x8 ;  /* 0x00000008ff717424 */ /* 0x000fc400078e00ff */
[----:B------:R-:W-:Y:S02]  /*2d940*/  IMAD.MOV.U32 R118, RZ, RZ, 0x1f ;  /* 0x0000001fff767424 */ /* 0x000fe400078e00ff */
[----:B------:R-:W-:Y:S02]  /*2d950*/  IMAD.MOV.U32 R115, RZ, RZ, -0x1 ;  /* 0xffffffffff737424 */ /* 0x000fe400078e00ff */
[----:B------:R-:W-:Y:S02]  /*2d960*/  IMAD.MOV.U32 R117, RZ, RZ, R112 ;  /* 0x000000ffff757224 */ /* 0x000fe400078e0070 */
[----:B------:R-:W-:Y:S05]  /*2d970*/  CALL.REL.NOINC `($__internal_28_$__cuda_sm70_shflsync_bfly_p) ;  /* 0x0000099000007944 */ /* 0x000fea0003c00000 */
[----:B-1----:R-:W-:Y:S01]  /*2d980*/  FADD.FTZ R112, R112, R113 ;  /* 0x0000007170707221 */ /* 0x002fe20000010000 */
[----:B------:R-:W-:Y:S01]  /*2d990*/  MOV R114, 0x2d9f0 ;  /* 0x0002d9f000727802 */ /* 0x000fe20000000f00 */
[----:B------:R-:W-:Y:S02]  /*2d9a0*/  IMAD.MOV.U32 R113, RZ, RZ, 0x10 ;  /* 0x00000010ff717424 */ /* 0x000fe400078e00ff */
[----:B------:R-:W-:Y:S02]  /*2d9b0*/  IMAD.MOV.U32 R118, RZ, RZ, 0x1f ;  /* 0x0000001fff767424 */ /* 0x000fe400078e00ff */
[----:B------:R-:W-:-:S02]  /*2d9c0*/  IMAD.MOV.U32 R115, RZ, RZ, -0x1 ;  /* 0xffffffffff737424 */ /* 0x000fc400078e00ff */
[----:B------:R-:W-:Y:S02]  /*2d9d0*/  IMAD.MOV.U32 R117, RZ, RZ, R112 ;  /* 0x000000ffff757224 */ /* 0x000fe400078e0070 */
[----:B------:R-:W-:Y:S05]  /*2d9e0*/  CALL.REL.NOINC `($__internal_28_$__cuda_sm70_shflsync_bfly_p) ;  /* 0x0000092000007944 */ /* 0x000fea0003c00000 */
        /* <DEDUP_REMOVED lines=120> */
[----:B------:R-:W-:Y:S05]  /*2e170*/  CALL.REL.NOINC `($__internal_28_$__cuda_sm70_shflsync_bfly_p) ;  /* 0x0000019000007944 */ /* 0x000fea0003c00000 */
[----:B-1----:R-:W-:Y:S01]  /*2e180*/  FADD.FTZ R117, R117, R113 ;  /* 0x0000007175757221 */ /* 0x002fe20000010000 */
[----:B------:R-:W-:Y:S01]  /*2e190*/  MOV R114, 0x2e1e0 ;  /* 0x0002e1e000727802 */ /* 0x000fe20000000f00 */
[----:B------:R-:W-:Y:S02]  /*2e1a0*/  IMAD.MOV.U32 R113, RZ, RZ, 0x2 ;  /* 0x00000002ff717424 */ /* 0x000fe400078e00ff */
[----:B------:R-:W-:Y:S02]  /*2e1b0*/  IMAD.MOV.U32 R118, RZ, RZ, 0x1f ;  /* 0x0000001fff767424 */ /* 0x000fe400078e00ff */
[----:B------:R-:W-:Y:S02]  /*2e1c0*/  IMAD.MOV.U32 R115, RZ, RZ, -0x1 ;  /* 0xffffffffff737424 */ /* 0x000fe400078e00ff */
[----:B------:R-:W-:Y:S05]  /*2e1d0*/  CALL.REL.NOINC `($__internal_28_$__cuda_sm70_shflsync_bfly_p) ;  /* 0x0000013000007944 */ /* 0x000fea0003c00000 */
[----:B-1----:R-:W-:Y:S01]  /*2e1e0*/  FADD.FTZ R117, R117, R113 ;  /* 0x0000007175757221 */ /* 0x002fe20000010000 */
[----:B------:R-:W-:Y:S01]  /*2e1f0*/  MOV R114, 0x2e240 ;  /* 0x0002e24000727802 */ /* 0x000fe20000000f00 */
[----:B------:R-:W-:-:S02]  /*2e200*/  IMAD.MOV.U32 R113, RZ, RZ, 0x4 ;  /* 0x00000004ff717424 */ /* 0x000fc400078e00ff */
[----:B------:R-:W-:Y:S02]  /*2e210*/  IMAD.MOV.U32 R118, RZ, RZ, 0x1f ;  /* 0x0000001fff767424 */ /* 0x000fe400078e00ff */
[----:B------:R-:W-:Y:S02]  /*2e220*/  IMAD.MOV.U32 R115, RZ, RZ, -0x1 ;  /* 0xffffffffff737424 */ /* 0x000fe400078e00ff */
        /* <DEDUP_REMOVED lines=13> */
[----:B-1----:R-:W-:Y:S05]  /*2e300*/  BRA `(.L_x_15699) ;  /* 0xffffd2a000007947 */ /* 0x002fea000383ffff */
        .weak           $__internal_28_$__cuda_sm70_shflsync_bfly_p
        .type           $__internal_28_$__cuda_sm70_shflsync_bfly_p,@function
        .size           $__internal_28_$__cuda_sm70_shflsync_bfly_p,(.L_x_41056 - $__internal_28_$__cuda_sm70_shflsync_bfly_p)
$__internal_28_$__cuda_sm70_shflsync_bfly_p:
[----:B------:R-:W-:Y:S04]  /*2e310*/  WARPSYNC R115 ;  /* 0x0000007300007348 */ /* 0x000fe80003800000 */
[----:B------:R0:W1:Y:S02]  /*2e320*/  SHFL.BFLY PT, R113, R117, R113, R118 ;  /* 0x0c00007175717389 */ /* 0x00006400000e0076 */
[----:B0-----:R-:W-:-:S04]  /*2e330*/  IMAD.MOV.U32 R115, RZ, RZ, 0x0 ;  /* 0x00000000ff737424 */ /* 0x001fc800078e00ff */
[----:B------:R-:W-:Y:S05]  /*2e340*/  RET.REL.NODEC R114 `(_ZN10layer_norm31ln_parallel_residual_fwd_kernelINS_13Kernel_traitsI13__nv_bfloat16S2_fS2_fjLj7168ELj1ELj1ELj4ELj16ENS_18Kernel_traits_baseILj7168ES2_S2_fS2_fjLj128EEEEELb1ELb0ELb0EEEvNS_9FwdParamsE) ;  /* 0xfffd1cb072007950 */ /* 0x000fea0003c3ffff */
.L_x_15700:
        /* <DEDUP_REMOVED lines=11> */
.L_x_41056:


//--------------------- .text._ZN10layer_norm31ln_parallel_residual_fwd_kernelINS_13Kernel_traitsI13__nv_bfloat16S2_fS2_fjLj7168ELj1ELj1ELj4ELj16ENS_18Kernel_traits_baseILj7168ES2_S2_fS2_fjLj128EEEEELb1ELb0ELb1EEEvNS_9FwdParamsE --------------------------
	.section	.text._ZN10layer_norm31ln_parallel_residual_fwd_kernelINS_13Kernel_traitsI13__nv_bfloat16S2_fS2_fjLj7168ELj1ELj1ELj4ELj16ENS_18Kernel_traits_baseILj7168ES2_S2_fS2_fjLj128EEEEELb1ELb0ELb1EEEvNS_9FwdParamsE,"ax",@progbits
	.sectioninfo	@"SHI_REGISTERS=255"
	.align	128
        .global         _ZN10layer_norm31ln_parallel_residual_fwd_kernelINS_13Kernel_traitsI13__nv_bfloat16S2_fS2_fjLj7168ELj1ELj1ELj4ELj16ENS_18Kernel_traits_baseILj7168ES2_S2_fS2_fjLj128EEEEELb1ELb0ELb1EEEvNS_9FwdParamsE
        .type           _ZN10layer_norm31ln_parallel_residual_fwd_kernelINS_13Kernel_traitsI13__nv_bfloat16S2_fS2_fjLj7168ELj1ELj1ELj4ELj16ENS_18Kernel_traits_baseILj7168ES2_S2_fS2_fjLj128EEEEELb1ELb0ELb1EEEvNS_9FwdParamsE,@function
        .size           _ZN10layer_norm31ln_parallel_residual_fwd_kernelINS_13Kernel_traitsI13__nv_bfloat16S2_fS2_fjLj7168ELj1ELj1ELj4ELj16ENS_18Kernel_traits_baseILj7168ES2_S2_fS2_fjLj128EEEEELb1ELb0ELb1EEEvNS_9FwdParamsE,(.L_x_41057 - _ZN10layer_norm31ln_parallel_residual_fwd_kernelINS_13Kernel_traitsI13__nv_bfloat16S2_fS2_fjLj7168ELj1ELj1ELj4ELj16ENS_18Kernel_traits_baseILj7168ES2_S2_fS2_fjLj128EEEEELb1ELb0ELb1EEEvNS_9FwdParamsE)
        .other          _ZN10layer_norm31ln_parallel_residual_fwd_kernelINS_13Kernel_traitsI13__nv_bfloat16S2_fS2_fjLj7168ELj1ELj1ELj4ELj16ENS_18Kernel_traits_baseILj7168ES2_S2_fS2_fjLj128EEEEELb1ELb0ELb1EEEvNS_9FwdParamsE,@"STO_CUDA_ENTRY STV_DEFAULT"
_ZN10layer_norm31ln_parallel_residual_fwd_kernelINS_13Kernel_traitsI13__nv_bfloat16S2_fS2_fjLj7168ELj1ELj1ELj4ELj16ENS_18Kernel_traits_baseILj7168ES2_S2_fS2_fjLj128EEEEELb1ELb0ELb1EEEvNS_9FwdParamsE:
.text._ZN10layer_norm31ln_parallel_residual_fwd_kernelINS_13Kernel_traitsI13__nv_bfloat16S2_fS2_fjLj7168ELj1ELj1ELj4ELj16ENS_18Kernel_traits_baseILj7168ES2_S2_fS2_fjLj128EEEEELb1ELb0ELb1EEEvNS_9FwdParamsE:
        /* <DEDUP_REMOVED lines=25> */
[C---:B------:R-:W-:Y:S01]  /*0190*/  LOP3.LUT R132, R58.reuse, 0x100, RZ, 0xfc, !PT ;  /* 0x000001003a847812 */ /* 0x040fe200078efcff */
[----:B------:R-:W-:Y:S01]  /*01a0*/  IMAD.WIDE.U32 R12, R43, -0x326172a9, RZ ;  /* 0xcd9e8d572b0c7825 */ /* 0x000fe200078e00ff */
[----:B------:R-:W-:Y:S01]  /*01b0*/  LOP3.LUT R116, R58, 0x200, RZ, 0xfc, !PT ;  /* 0x000002003a747812 */ /* 0x000fe200078efcff */
[----:B------:R-:W-:Y:S01]  /*01c0*/  HFMA2.MMA R93, -RZ, RZ, 0, 9.5367431640625e-07 ;  /* 0x00000010ff5d7435 */ /* 0x000fe200000001ff */
[----:B------:R-:W-:Y:S02]  /*01d0*/  @P0 LEA R36, P3, R132, c[0x0][0x218], 0x4 ;  /* 0x0000860084240a11 */ /* 0x000fe400078620ff */
[----:B------:R-:W-:-:S02]  /*01e0*/  LOP3.LUT R100, R58, 0x300, RZ, 0xfc, !PT ;  /* 0x000003003a647812 */ /* 0x000fc400078efcff */
[----:B------:R-:W-:Y:S01]  /*01f0*/  LOP3.LUT R108, R58, 0x280, RZ, 0xfc, !PT ;  /* 0x000002803a6c7812 */ /* 0x000fe200078efcff */
[----:B------:R-:W-:Y:S01]  /*0200*/  @P0 IMAD.X R37, RZ, RZ, c[0x0][0x21c], P3 ;  /* 0x00008700ff250624 */ /* 0x000fe200018e06ff */
[----:B------:R-:W-:Y:S01]  /*0210*/  @P0 LEA R32, P3, R100, c[0x0][0x218], 0x4 ;  /* 0x0000860064200a11 */ /* 0x000fe200078620ff */
[----:B------:R-:W-:Y:S01]  /*0220*/  IMAD.SHL.U32 R144, R58, 0x10, RZ ;  /* 0x000000103a907824 */ /* 0x000fe200078e00ff */
[----:B------:R-:W5:Y:S01]  /*0230*/  @P0 LDG.E.128 R48, [R48.64] ;  /* 0x0000000630300981 */ /* 0x000f62000c1e1d00 */
[----:B------:R-:W-:Y:S02]  /*0240*/  IMAD.SHL.U32 R136, R140, 0x10, RZ ;  /* 0x000000108c887824 */ /* 0x000fe400078e00ff */
[----:B------:R-:W-:Y:S01]  /*0250*/  @P0 IMAD.X R33, RZ, RZ, c[0x0][0x21c], P3 ;  /* 0x00008700ff210624 */ /* 0x000fe200018e06ff */
[----:B------:R-:W5:Y:S01]  /*0260*/  @P0 LDG.E.128 R44, [R44.64] ;  /* 0x000000062c2c0981 */ /* 0x000f62000c1e1d00 */
[----:B------:R-:W-:Y:S02]  /*0270*/  IMAD.SHL.U32 R128, R132, 0x10, RZ ;  /* 0x0000001084807824 */ /* 0x000fe400078e00ff */
[----:B------:R-:W-:Y:S01]  /*0280*/  IMAD.SHL.U32 R120, R124, 0x10, RZ ;  /* 0x000000107c787824 */ /* 0x000fe200078e00ff */
[----:B------:R-:W5:Y:S01]  /*0290*/  @P0 LDG.E.128 R36, [R36.64] ;  /* 0x0000000624240981 */ /* 0x000f62000c1e1d00 */
[----:B------:R-:W-:-:S02]  /*02a0*/  IMAD.SHL.U32 R112, R116, 0x10, RZ ;  /* 0x0000001074707824 */ /* 0x000fc400078e00ff */
[----:B------:R-:W-:Y:S01]  /*02b0*/  IMAD.SHL.U32 R104, R108, 0x10, RZ ;  /* 0x000000106c687824 */ /* 0x000fe200078e00ff */
[----:B------:R-:W5:Y:S01]  /*02c0*/  @P0 LDG.E.128 R32, [R32.64] ;  /* 0x0000000620200981 */ /* 0x000f62000c1e1d00 */
[----:B--2---:R0:W1:Y:S08]  /*02d0*/  @P1 R2UR UR4, R2 ;  /* 0x00000000020413c2 */ /* 0x00407000000e0000 */
[----:B------:R0:W2:Y:S01]  /*02e0*/  @P1 R2UR UR5, R3 ;  /* 0x00000000030513c2 */ /* 0x0000a200000e0000 */
[----:B---3--:R-:W-:-:S05]  /*02f0*/  @P1 IADD3 R40, P2, R4, c[0x0][0x240], RZ ;  /* 0x0000900004281a10 */ /* 0x008fca0007f5e0ff */
[----:B------:R-:W-:-:S05]  /*0300*/  @P1 IMAD.X R7, RZ, RZ, R5, P2 ;  /* 0x000000ffff071224 */ /* 0x000fca00010e0605 */
        /* <DEDUP_REMOVED lines=35> */
[----:B------:R-:W-:Y:S01]  /*0540*/  ISETP.NE.AND.EX P1, PT, RZ, c[0x0][0x224], PT, P1 ;  /* 0x00008900ff007a0c */ /* 0x000fe20003f25310 */
[----:B------:R-:W-:Y:S01]  /*0550*/  UIADD3 UR17, UR4, 0x1715609d, URZ ;  /* 0x1715609d04117890 */ /* 0x000fe2000fffe03f */
[----:B------:R-:W-:Y:S01]  /*0560*/  @P0 LEA R4, P2, R116, c[0x0][0x218], 0x4 ;  /* 0x0000860074040a11 */ /* 0x000fe200078420ff */
[----:B------:R-:W-:Y:S01]  /*0570*/  UIADD3 UR19, UR4, -0x4ab325aa, URZ ;  /* 0xb54cda5604137890 */ /* 0x000fe2000fffe03f */
[----:B------:R-:W-:Y:S01]  /*0580*/  IMAD.WIDE.U32 R20, R20, -0x326172a9, RZ ;  /* 0xcd9e8d5714147825 */ /* 0x000fe200078e00ff */
[----:B------:R-:W-:Y:S01]  /*0590*/  UIADD3 UR20, UR5, 0x646e171e, URZ ;  /* 0x646e171e05147890 */ /* 0x000fe2000fffe03f */
[----:B------:R-:W5:Y:S02]  /*05a0*/  @P0 LDG.E.128 R8, [R8.64] ;  /* 0x0000000608080981 */ /* 0x000f64000c1e1d00 */
[----:B------:R-:W-:Y:S01]  /*05b0*/  IMAD.WIDE.U32 R56, R56, -0x326172a9, RZ ;  /* 0xcd9e8d5738387825 */ /* 0x000fe200078e00ff */
[----:B------:R-:W-:-:S03]  /*05c0*/  LOP3.LUT R2, R21, UR17, R18, 0x96, !PT ;  /* 0x0000001115027c12 */ /* 0x000fc6000f8e9612 */
[----:B------:R-:W-:Y:S01]  /*05d0*/  @P0 IMAD.X R5, RZ, RZ, c[0x0][0x21c], P2 ;  /* 0x00008700ff050624 */ /* 0x000fe200010e06ff */
[----:B------:R-:W-:Y:S02]  /*05e0*/  @P0 LEA R12, P2, R108, c[0x0][0x218], 0x4 ;  /* 0x000086006c0c0a11 */ /* 0x000fe400078420ff */
[----:B------:R-:W-:Y:S01]  /*05f0*/  LOP3.LUT R54, R57, UR19, R20, 0x96, !PT ;  /* 0x0000001339367c12 */ /* 0x000fe2000f8e9614 */
[----:B------:R-:W-:Y:S01]  /*0600*/  UIADD3 UR22, UR5, 0x1fd5c5a3, URZ ;  /* 0x1fd5c5a305167890 */ /* 0x000fe2000fffe03f */
[----:B------:R-:W-:Y:S01]  /*0610*/  @P0 IADD3.X R13, RZ, c[0x0][0x21c], RZ, P2, !PT ;  /* 0x00008700ff0d0a10 */ /* 0x000fe200017fe4ff */
[----:B------:R-:W-:Y:S01]  /*0620*/  IMAD.WIDE.U32 R2, R2, -0x2daee0ad, RZ ;  /* 0xd2511f5302027825 */ /* 0x000fe200078e00ff */
[----:B------:R-:W-:Y:S01]  /*0630*/  @P1 IADD3 R240, P2, R144, c[0x0][0x220], RZ ;  /* 0x0000880090f01a10 */ /* 0x000fe20007f5e0ff */
[----:B------:R-:W-:Y:S01]  /*0640*/  UIADD3 UR23, UR4, -0xe443238, URZ ;  /* 0xf1bbcdc804177890 */ /* 0x000fe2000fffe03f */
[----:B------:R-:W-:Y:S01]  /*0650*/  @P1 IADD3 R232, P3, R136, c[0x0][0x220], RZ ;  /* 0x0000880088e81a10 */ /* 0x000fe20007f7e0ff */
        /* <DEDUP_REMOVED lines=105> */
[----:B------:R-:W-:Y:S01]  /*0cf0*/  PRMT R14, RZ, 0x5410, R240 ;  /* 0x00005410ff0e7816 */ /* 0x000fe200000000f0 */
[----:B------:R-:W-:Y:S01]  /*0d00*/  @!P1 CS2R R18, SRZ ;  /* 0x0000000000129805 */ /* 0x000fe2000001ff00 */
[--C-:B0-----:R-:W-:Y:S01]  /*0d10*/  PRMT R2, RZ, 0x5410, R51.reuse ;  /* 0x00005410ff027816 */ /* 0x101fe20000000033 */
[----:B------:R-:W-:Y:S01]  /*0d20*/  @!P1 CS2R R156, SRZ ;  /* 0x00000000009c9805 */ /* 0x000fe2000001ff00 */
[----:B------:R-:W-:Y:S01]  /*0d30*/  @!P1 CS2R R234, SRZ ;  /* 0x0000000000ea9805 */ /* 0x000fe2000001ff00 */
[----:B-1----:R-:W-:Y:S01]  /*0d40*/  PRMT R0, RZ, 0x7610, R51 ;  /* 0x00007610ff007816 */ /* 0x002fe20000000033 */
[----:B------:R-:W-:Y:S01]  /*0d50*/  @!P1 CS2R R158, SRZ ;  /* 0x00000000009e9805 */ /* 0x000fe2000001ff00 */
[----:B------:R0:W-:Y:S01]  /*0d60*/  STL [R1+0x30], R2 ;  /* 0x0000300201007387 */ /* 0x0001e20000100800 */
[----:B------:R-:W-:Y:S01]  /*0d70*/  @!P0 CS2R R4, SRZ ;  /* 0x0000000000048805 */ /* 0x000fe2000001ff00 */
[----:B--2---:R-:W-:Y:S01]  /*0d80*/  PRMT R3, RZ, 0x5410, R45 ;  /* 0x00005410ff037816 */ /* 0x004fe2000000002d */
[----:B------:R-:W-:Y:S01]  /*0d90*/  @!P0 CS2R R6, SRZ ;  /* 0x0000000000068805 */ /* 0x000fe2000001ff00 */
[----:B------:R1:W-:Y:S01]  /*0da0*/  STL [R1+0x2c], R0 ;  /* 0x00002c0001007387 */ /* 0x0003e20000100800 */
[----:B------:R-:W-:Y:S01]  /*0db0*/  @!P1 CS2R R26, SRZ ;  /* 0x00000000001a9805 */ /* 0x000fe2000001ff00 */
[--C-:B------:R-:W-:Y:S01]  /*0dc0*/  PRMT R206, RZ, 0x5410, R20.reuse ;  /* 0x00005410ffce7816 */ /* 0x100fe20000000014 */
[----:B------:R-:W-:Y:S01]  /*0dd0*/  UIADD3 UR25, UR4, -0x700cb87f, URZ ;  /* 0x8ff3478104197890 */ /* 0x000fe2000fffe03f */
[----:B------:R-:W-:Y:S01]  /*0de0*/  PRMT R204, RZ, 0x7610, R20 ;  /* 0x00007610ffcc7816 */ /* 0x000fe20000000014 */
[----:B------:R-:W-:Y:S01]  /*0df0*/  UIADD3 UR26, UR5, -0x695add53, URZ ;  /* 0x96a522ad051a7890 */ /* 0x000fe2000fffe03f */
[--C-:B0-----:R-:W-:Y:S01]  /*0e00*/  PRMT R2, RZ, 0x5410, R44.reuse ;  /* 0x00005410ff027816 */ /* 0x101fe2000000002c */
[----:B------:R-:W-:Y:S01]  /*0e10*/  @!P0 CS2R R38, SRZ ;  /* 0x0000000000268805 */ /* 0x000fe2000001ff00 */
[--C-:B------:R-:W-:Y:S01]  /*0e20*/  PRMT R202, RZ, 0x5410, R21.reuse ;  /* 0x00005410ffca7816 */ /* 0x100fe20000000015 */
[----:B------:R-:W-:Y:S01]  /*0e30*/  @!P0 CS2R R32, SRZ ;  /* 0x0000000000208805 */ /* 0x000fe2000001ff00 */
[----:B-1----:R-:W-:Y:S01]  /*0e40*/  PRMT R0, RZ, 0x7610, R44 ;  /* 0x00007610ff007816 */ /* 0x002fe2000000002c */
[----:B------:R0:W-:Y:S01]  /*0e50*/  STL [R1+0x28], R2 ;  /* 0x0000280201007387 */ /* 0x0001e20000100800 */
[----:B------:R-:W-:Y:S01]  /*0e60*/  PRMT R200, RZ, 0x7610, R21 ;  /* 0x00007610ffc87816 */ /* 0x000fe20000000015 */
[----:B------:R-:W-:Y:S01]  /*0e70*/  @!P0 CS2R R34, SRZ ;  /* 0x0000000000228805 */ /* 0x000fe2000001ff00 */
[--C-:B------:R-:W-:Y:S01]  /*0e80*/  PRMT R198, RZ, 0x5410, R22.reuse ;  /* 0x00005410ffc67816 */ /* 0x100fe20000000016 */
[----:B------:R1:W-:Y:S01]  /*0e90*/  STL [R1+0x24], R0 ;  /* 0x0000240001007387 */ /* 0x0003e20000100800 */
[----:B------:R-:W-:Y:S01]  /*0ea0*/  PRMT R196, RZ, 0x7610, R22 ;  /* 0x00007610ffc47816 */ /* 0x000fe20000000016 */
[----:B------:R-:W-:Y:S01]  /*0eb0*/  IMAD R20, R56, -0x2daee0ad, RZ ;  /* 0xd2511f5338147824 */ /* 0x000fe200078e02ff */
[--C-:B------:R-:W-:Y:S01]  /*0ec0*/  PRMT R248, RZ, 0x5410, R241.reuse ;  /* 0x00005410fff87816 */ /* 0x100fe200000000f1 */
[----:B------:R2:W-:Y:S01]  /*0ed0*/  STL [R1+0x20], R3 ;  /* 0x0000200301007387 */ /* 0x0005e20000100800 */
[----:B------:R-:W-:Y:S01]  /*0ee0*/  PRMT R247, RZ, 0x7610, R241 ;  /* 0x00007610fff77816 */ /* 0x000fe200000000f1 */
[----:B------:R-:W-:Y:S01]  /*0ef0*/  IMAD R55, R55, -0x326172a9, RZ ;  /* 0xcd9e8d5737377824 */ /* 0x000fe200078e02ff */
[----:B0-----:R-:W-:Y:S01]  /*0f00*/  PRMT R2, RZ, 0x7610, R45 ;  /* 0x00007610ff027816 */ /* 0x001fe2000000002d */
[----:B------:R-:W-:Y:S01]  /*0f10*/  IMAD.HI.U32 R22, R54, -0x326172a9, RZ ;  /* 0xcd9e8d5736167827 */ /* 0x000fe200078e00ff */
[----:B------:R-:W-:-:S02]  /*0f20*/  PRMT R246, RZ, 0x5410, R242 ;  /* 0x00005410fff67816 */ /* 0x000fc400000000f2 */
[----:B-1----:R-:W-:Y:S01]  /*0f30*/  PRMT R0, RZ, 0x5410, R46 ;  /* 0x00005410ff007816 */ /* 0x002fe2000000002e */
[----:B------:R0:W-:Y:S01]  /*0f40*/  STL [R1+0x1c], R2 ;  /* 0x00001c0201007387 */ /* 0x0001e20000100800 */
[----:B------:R-:W-:Y:S01]  /*0f50*/  PRMT R245, RZ, 0x7610, R242 ;  /* 0x00007610fff57816 */ /* 0x000fe200000000f2 */
[----:B------:R-:W-:Y:S01]  /*0f60*/  IMAD.HI.U32 R21, R52, -0x2daee0ad, RZ ;  /* 0xd2511f5334157827 */ /* 0x000fe200078e00ff */
[----:B--2---:R-:W-:Y:S01]  /*0f70*/  PRMT R3, RZ, 0x7610, R46 ;  /* 0x00007610ff037816 */ /* 0x004fe2000000002e */
[----:B------:R1:W-:Y:S01]  /*0f80*/  STL [R1+0x18], R0 ;  /* 0x0000180001007387 */ /* 0x0003e20000100800 */
[--C-:B------:R-:W-:Y:S02]  /*0f90*/  PRMT R219, RZ, 0x5410, R9.reuse ;  /* 0x00005410ffdb7816 */ /* 0x100fe40000000009 */
[----:B------:R-:W-:Y:S01]  /*0fa0*/  PRMT R217, RZ, 0x7610, R9 ;  /* 0x00007610ffd97816 */ /* 0x000fe20000000009 */
[----:B------:R-:W-:Y:S01]  /*0fb0*/  STL [R1+0x14], R3 ;  /* 0x0000140301007387 */ /* 0x000fe20000100800 */
[----:B------:R-:W-:-:S02]  /*0fc0*/  PRMT R215, RZ, 0x5410, R10 ;  /* 0x00005410ffd77816 */ /* 0x000fc4000000000a */
[--C-:B0-----:R-:W-:Y:S02]  /*0fd0*/  PRMT R2, RZ, 0x5410, R47.reuse ;  /* 0x00005410ff027816 */ /* 0x101fe4000000002f */
[----:B------:R-:W-:Y:S02]  /*0fe0*/  PRMT R213, RZ, 0x7610, R10 ;  /* 0x00007610ffd57816 */ /* 0x000fe4000000000a */
[----:B-1----:R-:W-:Y:S01]  /*0ff0*/  PRMT R0, RZ, 0x7610, R47 ;  /* 0x00007610ff007816 */ /* 0x002fe2000000002f */
[----:B------:R0:W-:Y:S01]  /*1000*/  STL [R1+0x10], R2 ;  /* 0x0000100201007387 */ /* 0x0001e20000100800 */
[--C-:B------:R-:W-:Y:S02]  /*1010*/  PRMT R242, RZ, 0x5410, R232.reuse ;  /* 0x00005410fff27816 */ /* 0x100fe400000000e8 */
[----:B------:R-:W-:Y:S01]  /*1020*/  PRMT R241, RZ, 0x7610, R232 ;  /* 0x00007610fff17816 */ /* 0x000fe200000000e8 */
[----:B------:R1:W-:Y:S01]  /*1030*/  STL [R1+0x8], R0 ;  /* 0x0000080001007387 */ /* 0x0003e20000100800 */
[----:B------:R-:W-:-:S02]  /*1040*/  PRMT R10, RZ, 0x5410, R15 ;  /* 0x00005410ff0a7816 */ /* 0x000fc4000000000f */
[----:B------:R-:W-:Y:S02]  /*1050*/  PRMT R9, RZ, 0x7610, R15 ;  /* 0x00007610ff097816 */ /* 0x000fe4000000000f */
[--C-:B------:R-:W-:Y:S02]  /*1060*/  PRMT R232, RZ, 0x5410, R29.reuse ;  /* 0x00005410ffe87816 */ /* 0x100fe4000000001d */
[--C-:B0-----:R-:W-:Y:S02]  /*1070*/  PRMT R2, RZ, 0x5410, R36.reuse ;  /* 0x00005410ff027816 */ /* 0x101fe40000000024 */
[----:B------:R-:W-:Y:S02]  /*1080*/  PRMT R231, RZ, 0x7610, R29 ;  /* 0x00007610ffe77816 */ /* 0x000fe4000000001d */
[----:B-1----:R-:W-:Y:S01]  /*1090*/  PRMT R0, RZ, 0x7610, R36 ;  /* 0x00007610ff007816 */ /* 0x002fe20000000024 */
[----:B------:R-:W-:Y:S01]  /*10a0*/  STL [R1+0x4], R2 ;  /* 0x0000040201007387 */ /* 0x000fe20000100800 */
[----:B------:R-:W-:-:S02]  /*10b0*/  PRMT R230, RZ, 0x5410, R30 ;  /* 0x00005410ffe67816 */ /* 0x000fc4000000001e */
[----:B------:R-:W-:Y:S01]  /*10c0*/  PRMT R228, RZ, 0x7610, R30 ;  /* 0x00007610ffe47816 */ /* 0x000fe2000000001e */
[----:B------:R-:W-:Y:S01]  /*10d0*/  STL [R1], R0 ;  /* 0x0000000001007387 */ /* 0x000fe20000100800 */
[--C-:B------:R-:W-:Y:S02]  /*10e0*/  PRMT R226, RZ, 0x5410, R31.reuse ;  /* 0x00005410ffe27816 */ /* 0x100fe4000000001f */
[----:B------:R-:W-:Y:S01]  /*10f0*/  PRMT R224, RZ, 0x7610, R31 ;  /* 0x00007610ffe07816 */ /* 0x000fe2000000001f */
[----:B------:R0:W-:Y:S01]  /*1100*/  STL [R1+0xc], R14 ;  /* 0x00000c0e01007387 */ /* 0x0001e20000100800 */
[--C-:B------:R-:W-:Y:S02]  /*1110*/  PRMT R218, RZ, 0x5410, R25.reuse ;  /* 0x00005410ffda7816 */ /* 0x100fe40000000019 */
[----:B------:R-:W-:Y:S02]  /*1120*/  PRMT R216, RZ, 0x7610, R25 ;  /* 0x00007610ffd87816 */ /* 0x000fe40000000019 */
[----:B------:R-:W-:-:S02]  /*1130*/  PRMT R173, RZ, 0x5410, R16 ;  /* 0x00005410ffad7816 */ /* 0x000fc40000000010 */
[----:B------:R-:W-:Y:S02]  /*1140*/  PRMT R171, RZ, 0x7610, R16 ;  /* 0x00007610ffab7816 */ /* 0x000fe40000000010 */
[----:B------:R-:W-:Y:S02]  /*1150*/  PRMT R249, RZ, 0x7610, R240 ;  /* 0x00007610fff97816 */ /* 0x000fe400000000f0 */
[--C-:B------:R-:W-:Y:S02]  /*1160*/  PRMT R169, RZ, 0x5410, R17.reuse ;  /* 0x00005410ffa97816 */ /* 0x100fe40000000011 */
[----:B0-----:R-:W-:Y:S02]  /*1170*/  PRMT R14, RZ, 0x7610, R17 ;  /* 0x00007610ff0e7816 */ /* 0x001fe40000000011 */
        /* <DEDUP_REMOVED lines=26> */
[----:B------:R-:W-:Y:S02]  /*1320*/  PRMT R236, RZ, 0x5410, R235 ;  /* 0x00005410ffec7816 */ /* 0x000fe400000000eb */
[--C-:B------:R-:W-:Y:S02]  /*1330*/  PRMT R234, RZ, 0x5410, R28.reuse ;  /* 0x00005410ffea7816 */ /* 0x100fe4000000001c */
[----:B------:R-:W-:Y:S01]  /*1340*/  PRMT R233, RZ, 0x7610, R28 ;  /* 0x00007610ffe97816 */ /* 0x000fe2000000001c */
[----:B------:R-:W-:Y:S01]  /*1350*/  IMAD R28, R52, -0x2daee0ad, RZ ;  /* 0xd2511f53341c7824 */ /* 0x000fe200078e02ff */
[--C-:B------:R-:W-:Y:S02]  /*1360*/  PRMT R222, RZ, 0x5410, R24.reuse ;  /* 0x00005410ffde7816 */ /* 0x100fe40000000018 */
[----:B------:R-:W-:Y:S01]  /*1370*/  PRMT R220, RZ, 0x7610, R24 ;  /* 0x00007610ffdc7816 */ /* 0x000fe20000000018 */
[----:B------:R-:W-:Y:S01]  /*1380*/  IMAD.MOV.U32 R24, RZ, RZ, R53 ;  /* 0x000000ffff187224 */ /* 0x000fe200078e0035 */
[----:B------:R-:W-:-:S02]  /*1390*/  PRMT R214, RZ, 0x5410, R26 ;  /* 0x00005410ffd67816 */ /* 0x000fc4000000001a */
[----:B------:R-:W-:Y:S01]  /*13a0*/  PRMT R212, RZ, 0x7610, R26 ;  /* 0x00007610ffd47816 */ /* 0x000fe2000000001a */
[----:B------:R-:W-:Y:S01]  /*13b0*/  IMAD R26, R54, -0x326172a9, RZ ;  /* 0xcd9e8d57361a7824 */ /* 0x000fe200078e02ff */
[--C-:B------:R-:W-:Y:S02]  /*13c0*/  PRMT R210, RZ, 0x5410, R27.reuse ;  /* 0x00005410ffd27816 */ /* 0x100fe4000000001b */
[----:B------:R-:W-:Y:S01]  /*13d0*/  PRMT R208, RZ, 0x7610, R27 ;  /* 0x00007610ffd07816 */ /* 0x000fe2000000001b */
[----:B------:R-:W-:Y:S01]  /*13e0*/  IMAD.MOV.U32 R27, RZ, RZ, RZ ;  /* 0x000000ffff1b7224 */ /* 0x000fe200078e00ff */
[--C-:B------:R-:W-:Y:S02]  /*13f0*/  PRMT R178, RZ, 0x5410, R23.reuse ;  /* 0x00005410ffb27816 */ /* 0x100fe40000000017 */
[----:B------:R-:W-:Y:S01]  /*1400*/  PRMT R175, RZ, 0x7610, R23 ;  /* 0x00007610ffaf7816 */ /* 0x000fe20000000017 */
[----:B------:R-:W-:Y:S01]  /*1410*/  IMAD.MOV.U32 R23, RZ, RZ, R42 ;  /* 0x000000ffff177224 */ /* 0x000fe200078e002a */
[----:B------:R-:W-:Y:S01]  /*1420*/  LOP3.LUT R19, R22, UR25, R55, 0x96, !PT ;  /* 0x0000001916137c12 */ /* 0x000fe2000f8e9637 */
[----:B------:R-:W-:Y:S01]  /*1430*/  IMAD.MOV.U32 R22, RZ, RZ, R41 ;  /* 0x000000ffff167224 */ /* 0x000fe200078e0029 */
[----:B------:R-:W-:Y:S01]  /*1440*/  LOP3.LUT R20, R21, UR26, R20, 0x96, !PT ;  /* 0x0000001a15147c12 */ /* 0x000fe2000f8e9614 */
[----:B------:R-:W-:Y:S01]  /*1450*/  IMAD.MOV.U32 R21, RZ, RZ, R43 ;  /* 0x000000ffff157224 */ /* 0x000fe200078e002b */
        /* <DEDUP_REMOVED lines=17> */
[----:B------:R-:W-:Y:S02]  /*1570*/  PRMT R235, RZ, 0x7610, R235 ;  /* 0x00007610ffeb7816 */ /* 0x000fe400000000eb */
[----:B------:R-:W-:-:S02]  /*1580*/  LOP3.LUT R181, R40, 0x3, RZ, 0xc0, !PT ;  /* 0x0000000328b57812 */ /* 0x000fc400078ec0ff */
[----:B------:R-:W-:Y:S02]  /*1590*/  MOV R192, 0x1 ;  /* 0x0000000100c07802 */ /* 0x000fe40000000f00 */
[----:B------:R-:W-:Y:S02]  /*15a0*/  PRMT R159, RZ, 0x7610, R159 ;  /* 0x00007610ff9f7816 */ /* 0x000fe4000000009f */
.L_x_16607:
[----:B------:R-:W0:Y:S01]  /*15b0*/  S2R R34, SR_TID.X ;  /* 0x0000000000227919 */ /* 0x000e220000002100 */
[----:B------:R-:W-:Y:S01]  /*15c0*/  ISETP.NE.U32.AND P0, PT, RZ, c[0x0][0x178], PT ;  /* 0x00005e00ff007a0c */ /* 0x000fe20003f05070 */
[----:B------:R-:W-:Y:S01]  /*15d0*/  IMAD R32, R24, c[0x0][0x168], RZ ;  /* 0x00005a0018207a24 */ /* 0x000fe200078e02ff */
[----:B------:R-:W-:Y:S01]  /*15e0*/  ISETP.NE.U32.AND P1, PT, RZ, c[0x0][0x180], PT ;  /* 0x00006000ff007a0c */ /* 0x000fe20003f25070 */
[----:B------:R-:W-:Y:S01]  /*15f0*/  IMAD.MOV.U32 R155, RZ, RZ, 0x10 ;  /* 0x00000010ff9b7424 */ /* 0x000fe200078e00ff */
[----:B------:R-:W-:Y:S02]  /*1600*/  ISETP.NE.AND.EX P3, PT, RZ, c[0x0][0x17c], PT, P0 ;  /* 0x00005f00ff007a0c */ /* 0x000fe40003f65300 */
[----:B------:R-:W-:Y:S02]  /*1610*/  ISETP.NE.AND.EX P0, PT, RZ, c[0x0][0x184], PT, P1 ;  /* 0x00006100ff007a0c */ /* 0x000fe40003f05310 */
[----:B------:R-:W-:-:S02]  /*1620*/  SHF.R.S32.HI R33, RZ, 0x1f, R32 ;  /* 0x0000001fff217819 */ /* 0x000fc40000011420 */
[----:B------:R-:W-:Y:S02]  /*1630*/  LOP3.LUT R160, R160, 0xffffffdf, RZ, 0xc0, !PT ;  /* 0xffffffdfa0a07812 */ /* 0x000fe400078ec0ff */
[----:B------:R-:W-:Y:S01]  /*1640*/  LEA.HI R33, R33, R32, RZ, 0x3 ;  /* 0x0000002021217211 */ /* 0x000fe200078f18ff */
[----:B------:R-:W-:Y:S01]  /*1650*/  BSSY B0, `(.L_x_15701) ;  /* 0x0000019000007945 */ /* 0x000fe20003800000 */
[----:B------:R-:W-:-:S03]  /*1660*/  IADD3 R38, R181, 0x1, RZ ;  /* 0x00000001b5267810 */ /* 0x000fc60007ffe0ff */
[----:B------:R-:W-:Y:S02]  /*1670*/  @P3 LOP3.LUT R160, R160, 0x20, RZ, 0xfc, !PT ;  /* 0x00000020a0a03812 */ /* 0x000fe400078efcff */
[----:B0-----:R-:W-:-:S04]  /*1680*/  LOP3.LUT R34, R34, 0x7f, RZ, 0xc0, !PT ;  /* 0x0000007f22227812 */ /* 0x001fc800078ec0ff */
[----:B------:R-:W-:-:S04]  /*1690*/  LEA.HI.SX32 R176, R33, R34, 0x1d ;  /* 0x0000002221b07211 */ /* 0x000fc800078feaff */
[C---:B------:R-:W-:Y:S01]  /*16a0*/  @P3 LEA R32, P1, R176.reuse, c[0x0][0x178], 0x4 ;  /* 0x00005e00b0203a11 */ /* 0x040fe200078220ff */
[C---:B------:R-:W-:Y:S01]  /*16b0*/  IMAD.WIDE.U32 R36, R176.reuse, R155, c[0x0][0x170] ;  /* 0x00005c00b0247625 */ /* 0x040fe200078e009b */
[C---:B------:R-:W-:Y:S02]  /*16c0*/  @P0 LEA R34, P2, R176.reuse, c[0x0][0x180], 0x5 ;  /* 0x00006000b0220a11 */ /* 0x040fe400078428ff */
[C---:B------:R-:W-:Y:S02]  /*16d0*/  @P3 LEA.HI.X R33, R176.reuse, c[0x0][0x17c], RZ, 0x4, P1 ;  /* 0x00005f00b0213a11 */ /* 0x040fe400008f24ff */
[----:B------:R-:W-:-:S03]  /*16e0*/  @P0 LEA.HI.X R35, R176, c[0x0][0x184], RZ, 0x5, P2 ;  /* 0x00006100b0230a11 */ /* 0x000fc600010f2cff */
[----:B------:R0:W5:Y:S04]  /*16f0*/  @P3 LDG.E.128 R88, [R32.64] ;  /* 0x0000000620583981 */ /* 0x000168000c1e1d00 */
[----:B------:R0:W5:Y:S04]  /*1700*/  @P0 LDG.E.128 R84, [R34.64] ;  /* 0x0000000622540981 */ /* 0x000168000c1e1d00 */
[----:B------:R0:W5:Y:S04]  /*1710*/  @P0 LDG.E.128 R80, [R34.64+0x10] ;  /* 0x0000100622500981 */ /* 0x000168000c1e1d00 */
[----:B0-----:R0:W5:Y:S01]  /*1720*/  LDG.E.128 R32, [R36.64] ;  /* 0x0000000624207981 */ /* 0x001162000c1e1d00 */
[----:B------:R-:W-:-:S13]  /*1730*/  ISETP.NE.AND P1, PT, R181, 0x1, PT ;  /* 0x00000001b500780c */ /* 0x000fda0003f25270 */
        /* <DEDUP_REMOVED lines=9> */
.L_x_15702:
[----:B0-----:R-:W-:Y:S02]  /*17d0*/  IMAD.MOV.U32 R44, RZ, RZ, R26 ;  /* 0x000000ffff2c7224 */ /* 0x001fe400078e001a */
.L_x_15703:
[----:B------:R-:W-:Y:S05]  /*17e0*/  BSYNC B0 ;  /* 0x0000000000007941 */ /* 0x000fea0003800000 */
.L_x_15701:
        /* <DEDUP_REMOVED lines=16> */
.L_x_15707:
[----:B------:R-:W-:Y:S05]  /*18f0*/  BSYNC B1 ;  /* 0x0000000000017941 */ /* 0x000fea0003800000 */
.L_x_15706:
        /* <DEDUP_REMOVED lines=44> */
.L_x_15705:
[----:B------:R-:W-:Y:S05]  /*1bc0*/  BSYNC B0 ;  /* 0x0000000000007941 */ /* 0x000fea0003800000 */
.L_x_15704:
[----:B------:R-:W0:Y:S01]  /*1bd0*/  I2F.U32 R37, R44 ;  /* 0x0000002c00257306 */ /* 0x000e220000201000 */
[----:B------:R-:W-:Y:S02]  /*1be0*/  ISETP.NE.U32.AND P1, PT, RZ, c[0x0][0x178], PT ;  /* 0x00005e00ff007a0c */ /* 0x000fe40003f25070 */
[----:B------:R-:W-:Y:S02]  /*1bf0*/  MOV R186, 0x2f800000 ;  /* 0x2f80000000ba7802 */ /* 0x000fe40000000f00 */
[----:B------:R-:W-:Y:S02]  /*1c00*/  ISETP.NE.AND.EX P6, PT, RZ, c[0x0][0x17c], PT, P1 ;  /* 0x00005f00ff007a0c */ /* 0x000fe40003fc5310 */
[----:B-----5:R-:W-:-:S02]  /*1c10*/  PRMT R36, RZ, 0x5410, R32 ;  /* 0x00005410ff247816 */ /* 0x020fc40000000020 */
[----:B------:R-:W-:-:S03]  /*1c20*/  LOP3.LUT R160, R160, 0xffffffef, RZ, 0xc0, !PT ;  /* 0xffffffefa0a07812 */ /* 0x000fc600078ec0ff */
[----:B------:R-:W-:Y:S02]  /*1c30*/  FMUL.FTZ R76, R36, c[0x0][0x1e8] ;  /* 0x00007a00244c7a20 */ /* 0x000fe40000410000 */
[----:B0-----:R-:W-:-:S04]  /*1c40*/  FFMA.FTZ R37, R37, R186, 1.1641532182693481445e-10 ;  /* 0x2f00000025257423 */ /* 0x001fc800000100ba */
[----:B------:R-:W-:Y:S02]  /*1c50*/  @P6 LOP3.LUT R160, R160, 0x10, RZ, 0xfc, !PT ;  /* 0x00000010a0a06812 */ /* 0x000fe400078efcff */
[----:B------:R-:W-:-:S04]  /*1c60*/  FSETP.GTU.FTZ.AND P2, PT, R37, c[0x0][0x1e4], PT ;  /* 0x0000790025007a0b */ /* 0x000fc80003f5c000 */
[----:B------:R-:W-:Y:S02]  /*1c70*/  P2R R36, PR, RZ, 0x4 ;  /* 0x00000004ff247803 */ /* 0x000fe40000000000 */
[----:B------:R-:W-:Y:S01]  /*1c80*/  FSEL R76, R76, RZ, !P2 ;  /* 0x000000ff4c4c7208 */ /* 0x000fe20005000000 */
[----:B------:R-:W-:Y:S05]  /*1c90*/  @P6 BRA `(.L_x_15708) ;  /* 0x0000005000006947 */ /* 0x000fea0003800000 */
[----:B------:R-:W-:Y:S01]  /*1ca0*/  IMAD.MOV.U32 R39, RZ, RZ, R38 ;  /* 0x000000ffff277224 */ /* 0x000fe200078e0026 */
[----:B------:R-:W-:Y:S05]  /*1cb0*/  @!P0 BRA `(.L_x_15709) ;  /* 0x0000058000008947 */ /* 0x000fea0003800000 */
[----:B------:R-:W-:Y:S02]  /*1cc0*/  IMAD.MOV.U32 R39, RZ, RZ, R38 ;  /* 0x000000ffff277224 */ /* 0x000fe400078e0026 */
[----:B------:R-:W-:Y:S01]  /*1cd0*/  FADD.FTZ R76, R84, R76 ;  /* 0x0000004c544c7221 */ /* 0x000fe20000010000 */
[----:B------:R-:W-:Y:S05]  /*1ce0*/  BRA `(.L_x_15709) ;  /* 0x0000055000007947 */ /* 0x000fea0003800000 */
.L_x_15708:
        /* <DEDUP_REMOVED lines=12> */
.L_x_15711:
[----:B------:R-:W-:Y:S02]  /*1db0*/  IMAD.MOV.U32 R37, RZ, RZ, R26 ;  /* 0x000000ffff257224 */ /* 0x000fe400078e001a */
.L_x_15712:
[----:B------:R-:W-:Y:S05]  /*1dc0*/  BSYNC B0 ;  /* 0x0000000000007941 */ /* 0x000fea0003800000 */
.L_x_15710:
        /* <DEDUP_REMOVED lines=16> */
.L_x_15716:
[----:B------:R-:W-:Y:S05]  /*1ed0*/  BSYNC B1 ;  /* 0x0000000000017941 */ /* 0x000fea0003800000 */
.L_x_15715:
        /* <DEDUP_REMOVED lines=44> */
.L_x_15714:
[----:B------:R-:W-:Y:S05]  /*21a0*/  BSYNC B0 ;  /* 0x0000000000007941 */ /* 0x000fea0003800000 */
.L_x_15713:
[----:B------:R-:W0:Y:S02]  /*21b0*/  I2F.U32 R37, R37 ;  /* 0x0000002500257306 */ /* 0x000e240000201000 */
[----:B0-----:R-:W-:Y:S01]  /*21c0*/  FFMA.FTZ R38, R37, R186, 1.1641532182693481445e-10 ;  /* 0x2f00000025267423 */ /* 0x001fe200000100ba */
[----:B------:R-:W-:-:S04]  /*21d0*/  PRMT R37, RZ, 0x5410, R88 ;  /* 0x00005410ff257816 */ /* 0x000fc80000000058 */
[----:B------:R-:W-:Y:S01]  /*21e0*/  FSETP.GTU.FTZ.AND P1, PT, R38, c[0x0][0x1e4], PT ;  /* 0x0000790026007a0b */ /* 0x000fe20003f3c000 */
[----:B------:R-:W-:-:S03]  /*21f0*/  FMUL.FTZ R40, R37, c[0x0][0x1e8] ;  /* 0x00007a0025287a20 */ /* 0x000fc60000410000 */
[----:B------:R-:W-:Y:S02]  /*2200*/  SEL R161, RZ, 0x1, P1 ;  /* 0x00000001ffa17807 */ /* 0x000fe40000800000 */
[----:B------:R-:W-:-:S05]  /*2210*/  FSEL R41, R40, RZ, !P1 ;  /* 0x000000ff28297208 */ /* 0x000fca0004800000 */
[----:B------:R-:W-:-:S04]  /*2220*/  FADD.FTZ R76, R76, R41 ;  /* 0x000000294c4c7221 */ /* 0x000fc80000010000 */
[----:B------:R-:W-:Y:S02]  /*2230*/  @P0 FADD.FTZ R76, R84, R76 ;  /* 0x0000004c544c0221 */ /* 0x000fe40000010000 */
.L_x_15709:
        /* <DEDUP_REMOVED lines=12> */
.L_x_15718:
[----:B------:R-:W-:Y:S02]  /*2300*/  IMAD.MOV.U32 R37, RZ, RZ, R26 ;  /* 0x000000ffff257224 */ /* 0x000fe400078e001a */
.L_x_15719:
[----:B------:R-:W-:Y:S05]  /*2310*/  BSYNC B0 ;  /* 0x0000000000007941 */ /* 0x000fea0003800000 */
.L_x_15717:
        /* <DEDUP_REMOVED lines=16> */
.L_x_15723:
[----:B------:R-:W-:Y:S05]  /*2420*/  BSYNC B1 ;  /* 0x0000000000017941 */ /* 0x000fea0003800000 */
.L_x_15722:
        /* <DEDUP_REMOVED lines=44> */
.L_x_15721:
[----:B------:R-:W-:Y:S05]  /*26f0*/  BSYNC B0 ;  /* 0x0000000000007941 */ /* 0x000fea0003800000 */
.L_x_15720:
        /* <DEDUP_REMOVED lines=13> */
.L_x_15724:
        /* <DEDUP_REMOVED lines=12> */
.L_x_15727:
[----:B------:R-:W-:Y:S02]  /*2890*/  IMAD.MOV.U32 R37, RZ, RZ, R26 ;  /* 0x000000ffff257224 */ /* 0x000fe400078e001a */
.L_x_15728:
[----:B------:R-:W-:Y:S05]  /*28a0*/  BSYNC B0 ;  /* 0x0000000000007941 */ /* 0x000fea0003800000 */
.L_x_15726:
        /* <DEDUP_REMOVED lines=16> */
.L_x_15732:
[----:B------:R-:W-:Y:S05]  /*29b0*/  BSYNC B1 ;  /* 0x0000000000017941 */ /* 0x000fea0003800000 */
.L_x_15731:
        /* <DEDUP_REMOVED lines=44> */
.L_x_15730:
[----:B------:R-:W-:Y:S05]  /*2c80*/  BSYNC B0 ;  /* 0x0000000000007941 */ /* 0x000fea0003800000 */
.L_x_15729:
        /* <DEDUP_REMOVED lines=9> */
.L_x_15725:
        /* <DEDUP_REMOVED lines=12> */
.L_x_15734:
[----:B------:R-:W-:Y:S02]  /*2de0*/  IMAD.MOV.U32 R37, RZ, RZ, R26 ;  /* 0x000000ffff257224 */ /* 0x000fe400078e001a */
.L_x_15735:
[----:B------:R-:W-:Y:S05]  /*2df0*/  BSYNC B0 ;  /* 0x0000000000007941 */ /* 0x000fea0003800000 */
.L_x_15733:
        /* <DEDUP_REMOVED lines=16> */
.L_x_15739:
[----:B------:R-:W-:Y:S05]  /*2f00*/  BSYNC B1 ;  /* 0x0000000000017941 */ /* 0x000fea0003800000 */
.L_x_15738:
        /* <DEDUP_REMOVED lines=44> */
.L_x_15737:
[----:B------:R-:W-:Y:S05]  /*31d0*/  BSYNC B0 ;  /* 0x0000000000007941 */ /* 0x000fea0003800000 */
.L_x_15736:
[----:B------:R-:W0:Y:S02]  /*31e0*/  I2F.U32 R37, R37 ;  /* 0x0000002500257306 */ /* 0x000e240000201000 */
[----:B0-----:R-:W-:Y:S01]  /*31f0*/  FFMA.FTZ R39, R37, R186, 1.1641532182693481445e-10 ;  /* 0x2f00000025277423 */ /* 0x001fe200000100ba */
        /* <DEDUP_REMOVED lines=11> */
.L_x_15740:
        /* <DEDUP_REMOVED lines=12> */
.L_x_15743:
[----:B------:R-:W-:Y:S02]  /*3370*/  IMAD.MOV.U32 R46, RZ, RZ, R26 ;  /* 0x000000ffff2e7224 */ /* 0x000fe400078e001a */
.L_x_15744:
[----:B------:R-:W-:Y:S05]  /*3380*/  BSYNC B0 ;  /* 0x0000000000007941 */ /* 0x000fea0003800000 */
.L_x_15742:
        /* <DEDUP_REMOVED lines=16> */
.L_x_15748:
[----:B------:R-:W-:Y:S05]  /*3490*/  BSYNC B1 ;  /* 0x0000000000017941 */ /* 0x000fea0003800000 */
.L_x_15747:
        /* <DEDUP_REMOVED lines=44> */
.L_x_15746:
[----:B------:R-:W-:Y:S05]  /*3760*/  BSYNC B0 ;  /* 0x0000000000007941 */ /* 0x000fea0003800000 */
.L_x_15745:
[----:B------:R-:W0:Y:S01]  /*3770*/  I2F.U32 R41, R46 ;  /* 0x0000002e00297306 */ /* 0x000e220000201000 */
[----:B------:R-:W-:-:S05]  /*3780*/  PRMT R38, RZ, 0x5410, R89 ;  /* 0x00005410ff267816 */ /* 0x000fca0000000059 */
[----:B------:R-:W-:Y:S02]  /*3790*/  FMUL.FTZ R38, R38, c[0x0][0x1e8] ;  /* 0x00007a0026267a20 */ /* 0x000fe40000410000 */
[----:B0-----:R-:W-:-:S05]  /*37a0*/  FFMA.FTZ R41, R41, R186, 1.1641532182693481445e-10 ;  /* 0x2f00000029297423 */ /* 0x001fca00000100ba */
[----:B------:R-:W-:-:S04]  /*37b0*/  FSETP.GTU.FTZ.AND P1, PT, R41, c[0x0][0x1e4], PT ;  /* 0x0000790029007a0b */ /* 0x000fc80003f3c000 */
[----:B------:R-:W-:Y:S02]  /*37c0*/  FSEL R41, R38, RZ, !P1 ;  /* 0x000000ff26297208 */ /* 0x000fe40004800000 */
[----:B------:R-:W-:-:S03]  /*37d0*/  SEL R163, RZ, 0x1, P1 ;  /* 0x00000001ffa37807 */ /* 0x000fc60000800000 */
[----:B------:R-:W-:-:S04]  /*37e0*/  FADD.FTZ R78, R78, R41 ;  /* 0x000000294e4e7221 */ /* 0x000fc80000010000 */
[----:B------:R-:W-:Y:S02]  /*37f0*/  @P0 FADD.FTZ R78, R86, R78 ;  /* 0x0000004e564e0221 */ /* 0x000fe40000010000 */
.L_x_15741:
        /* <DEDUP_REMOVED lines=12> */
.L_x_15750:
[----:B------:R-:W-:Y:S02]  /*38c0*/  IMAD.MOV.U32 R46, RZ, RZ, R26 ;  /* 0x000000ffff2e7224 */ /* 0x000fe400078e001a */
.L_x_15751:
[----:B------:R-:W-:Y:S05]  /*38d0*/  BSYNC B0 ;  /* 0x0000000000007941 */ /* 0x000fea0003800000 */
.L_x_15749:
        /* <DEDUP_REMOVED lines=16> */
.L_x_15755:
[----:B------:R-:W-:Y:S05]  /*39e0*/  BSYNC B1 ;  /* 0x0000000000017941 */ /* 0x000fea0003800000 */
.L_x_15754:
        /* <DEDUP_REMOVED lines=44> */
.L_x_15753:
[----:B------:R-:W-:Y:S05]  /*3cb0*/  BSYNC B0 ;  /* 0x0000000000007941 */ /* 0x000fea0003800000 */
.L_x_15752:
        /* <DEDUP_REMOVED lines=12> */
.L_x_15756:
        /* <DEDUP_REMOVED lines=12> */
.L_x_15759:
[----:B------:R-:W-:Y:S02]  /*3e40*/  IMAD.MOV.U32 R33, RZ, RZ, R26 ;  /* 0x000000ffff217224 */ /* 0x000fe400078e001a */
.L_x_15760:
[----:B------:R-:W-:Y:S05]  /*3e50*/  BSYNC B0 ;  /* 0x0000000000007941 */ /* 0x000fea0003800000 */
.L_x_15758:
        /* <DEDUP_REMOVED lines=16> */
.L_x_15764:
[----:B------:R-:W-:Y:S05]  /*3f60*/  BSYNC B1 ;  /* 0x0000000000017941 */ /* 0x000fea0003800000 */
.L_x_15763:
        /* <DEDUP_REMOVED lines=44> */
.L_x_15762:
[----:B------:R-:W-:Y:S05]  /*4230*/  BSYNC B0 ;  /* 0x0000000000007941 */ /* 0x000fea0003800000 */
.L_x_15761:
        /* <DEDUP_REMOVED lines=9> */
.L_x_15757:
        /* <DEDUP_REMOVED lines=12> */
.L_x_15766:
[----:B------:R-:W-:Y:S02]  /*4390*/  IMAD.MOV.U32 R33, RZ, RZ, R26 ;  /* 0x000000ffff217224 */ /* 0x000fe400078e001a */
.L_x_15767:
[----:B------:R-:W-:Y:S05]  /*43a0*/  BSYNC B0 ;  /* 0x0000000000007941 */ /* 0x000fea0003800000 */
.L_x_15765:
        /* <DEDUP_REMOVED lines=16> */
.L_x_15771:
[----:B------:R-:W-:Y:S05]  /*44b0*/  BSYNC B1 ;  /* 0x0000000000017941 */ /* 0x000fea0003800000 */
.L_x_15770:
        /* <DEDUP_REMOVED lines=44> */
.L_x_15769:
[----:B------:R-:W-:Y:S05]  /*4780*/  BSYNC B0 ;  /* 0x0000000000007941 */ /* 0x000fea0003800000 */
.L_x_15768:
        /* <DEDUP_REMOVED lines=12> */
.L_x_15772:
        /* <DEDUP_REMOVED lines=12> */
.L_x_15775:
[----:B------:R-:W-:Y:S02]  /*4910*/  IMAD.MOV.U32 R33, RZ, RZ, R26 ;  /* 0x000000ffff217224 */ /* 0x000fe400078e001a */
.L_x_15776:
[----:B------:R-:W-:Y:S05]  /*4920*/  BSYNC B0 ;  /* 0x0000000000007941 */ /* 0x000fea0003800000 */
.L_x_15774:
        /* <DEDUP_REMOVED lines=16> */
.L_x_15780:
[----:B------:R-:W-:Y:S05]  /*4a30*/  BSYNC B1 ;  /* 0x0000000000017941 */ /* 0x000fea0003800000 */
.L_x_15779:
        /* <DEDUP_REMOVED lines=44> */
.L_x_15778:
[----:B------:R-:W-:Y:S05]  /*4d00*/  BSYNC B0 ;  /* 0x0000000000007941 */ /* 0x000fea0003800000 */
.L_x_15777:
        /* <DEDUP_REMOVED lines=9> */
.L_x_15773:
        /* <DEDUP_REMOVED lines=12> */
.L_x_15782:
[----:B------:R-:W-:Y:S02]  /*4e60*/  MOV R33, R26 ;  /* 0x0000001a00217202 */ /* 0x000fe40000000f00 */
.L_x_15783:
[----:B------:R-:W-:Y:S05]  /*4e70*/  BSYNC B0 ;  /* 0x0000000000007941 */ /* 0x000fea0003800000 */
.L_x_15781:
        /* <DEDUP_REMOVED lines=16> */
.L_x_15787:
[----:B------:R-:W-:Y:S05]  /*4f80*/  BSYNC B1 ;  /* 0x0000000000017941 */ /* 0x000fea0003800000 */
.L_x_15786:
        /* <DEDUP_REMOVED lines=44> */
.L_x_15785:
[----:B------:R-:W-:Y:S05]  /*5250*/  BSYNC B0 ;  /* 0x0000000000007941 */ /* 0x000fea0003800000 */
.L_x_15784:
        /* <DEDUP_REMOVED lines=12> */
.L_x_15788:
        /* <DEDUP_REMOVED lines=12> */
.L_x_15791:
[----:B------:R-:W-:Y:S02]  /*53e0*/  IMAD.MOV.U32 R33, RZ, RZ, R26 ;  /* 0x000000ffff217224 */ /* 0x000fe400078e001a */
.L_x_15792:
[----:B------:R-:W-:Y:S05]  /*53f0*/  BSYNC B0 ;  /* 0x0000000000007941 */ /* 0x000fea0003800000 */
.L_x_15790:
        /* <DEDUP_REMOVED lines=16> */
.L_x_15796:
[----:B------:R-:W-:Y:S05]  /*5500*/  BSYNC B1 ;  /* 0x0000000000017941 */ /* 0x000fea0003800000 */
.L_x_15795:
        /* <DEDUP_REMOVED lines=44> */
.L_x_15794:
[----:B------:R-:W-:Y:S05]  /*57d0*/  BSYNC B0 ;  /* 0x0000000000007941 */ /* 0x000fea0003800000 */
.L_x_15793:
        /* <DEDUP_REMOVED lines=9> */
.L_x_15789:
        /* <DEDUP_REMOVED lines=12> */
.L_x_15798:
[----:B------:R-:W-:Y:S02]  /*5930*/  IMAD.MOV.U32 R33, RZ, RZ, R26 ;  /* 0x000000ffff217224 */ /* 0x000fe400078e001a */
.L_x_15799:
[----:B------:R-:W-:Y:S05]  /*5940*/  BSYNC B0 ;  /* 0x0000000000007941 */ /* 0x000fea0003800000 */
.L_x_15797:
        /* <DEDUP_REMOVED lines=16> */
.L_x_15803:
[----:B------:R-:W-:Y:S05]  /*5a50*/  BSYNC B1 ;  /* 0x0000000000017941 */ /* 0x000fea0003800000 */
.L_x_15802:
        /* <DEDUP_REMOVED lines=44> */
.L_x_15801:
[----:B------:R-:W-:Y:S05]  /*5d20*/  BSYNC B0 ;  /* 0x0000000000007941 */ /* 0x000fea0003800000 */
.L_x_15800:
        /* <DEDUP_REMOVED lines=12> */
.L_x_15804:
        /* <DEDUP_REMOVED lines=12> */
.L_x_15807:
[----:B------:R-:W-:Y:S02]  /*5eb0*/  IMAD.MOV.U32 R33, RZ, RZ, R26 ;  /* 0x000000ffff217224 */ /* 0x000fe400078e001a */
.L_x_15808:
[----:B------:R-:W-:Y:S05]  /*5ec0*/  BSYNC B0 ;  /* 0x0000000000007941 */ /* 0x000fea0003800000 */
.L_x_15806:
        /* <DEDUP_REMOVED lines=16> */
.L_x_15812:
[----:B------:R-:W-:Y:S05]  /*5fd0*/  BSYNC B1 ;  /* 0x0000000000017941 */ /* 0x000fea0003800000 */
.L_x_15811:
        /* <DEDUP_REMOVED lines=44> */
.L_x_15810:
[----:B------:R-:W-:Y:S05]  /*62a0*/  BSYNC B0 ;  /* 0x0000000000007941 */ /* 0x000fea0003800000 */
.L_x_15809:
        /* <DEDUP_REMOVED lines=9> */
.L_x_15805:
        /* <DEDUP_REMOVED lines=12> */
.L_x_15814:
[----:B------:R-:W-:Y:S02]  /*6400*/  IMAD.MOV.U32 R33, RZ, RZ, R26 ;  /* 0x000000ffff217224 */ /* 0x000fe400078e001a */
.L_x_15815:
[----:B------:R-:W-:Y:S05]  /*6410*/  BSYNC B0 ;  /* 0x0000000000007941 */ /* 0x000fea0003800000 */
.L_x_15813:
        /* <DEDUP_REMOVED lines=16> */
.L_x_15819:
[----:B------:R-:W-:Y:S05]  /*6520*/  BSYNC B1 ;  /* 0x0000000000017941 */ /* 0x000fea0003800000 */
.L_x_15818:
        /* <DEDUP_REMOVED lines=44> */
.L_x_15817:
[----:B------:R-:W-:Y:S05]  /*67f0*/  BSYNC B0 ;  /* 0x0000000000007941 */ /* 0x000fea0003800000 */
.L_x_15816:
        /* <DEDUP_REMOVED lines=10> */
[----:B------:R-:W-:Y:S01]  /*68a0*/  MOV R46, R38 ;  /* 0x00000026002e7202 */ /* 0x000fe20000000f00 */
[----:B------:R-:W-:Y:S01]  /*68b0*/  FADD.FTZ R75, R83, R75 ;  /* 0x0000004b534b7221 */ /* 0x000fe20000010000 */
[----:B------:R-:W-:Y:S05]  /*68c0*/  BRA `(.L_x_15821) ;  /* 0x0000057000007947 */ /* 0x000fea0003800000 */
.L_x_15820:
        /* <DEDUP_REMOVED lines=12> */
.L_x_15823:
[----:B------:R-:W-:Y:S02]  /*6990*/  IMAD.MOV.U32 R33, RZ, RZ, R26 ;  /* 0x000000ffff217224 */ /* 0x000fe400078e001a */
.L_x_15824:
[----:B------:R-:W-:Y:S05]  /*69a0*/  BSYNC B0 ;  /* 0x0000000000007941 */ /* 0x000fea0003800000 */
.L_x_15822:
        /* <DEDUP_REMOVED lines=18> */
.L_x_15828:
[----:B------:R-:W-:Y:S05]  /*6ad0*/  BSYNC B1 ;  /* 0x0000000000017941 */ /* 0x000fea0003800000 */
.L_x_15827:
        /* <DEDUP_REMOVED lines=44> */
.L_x_15826:
[----:B------:R-:W-:Y:S05]  /*6da0*/  BSYNC B0 ;  /* 0x0000000000007941 */ /* 0x000fea0003800000 */
.L_x_15825:
        /* <DEDUP_REMOVED lines=9> */
.L_x_15821:
[----:B------:R-:W-:Y:S01]  /*6e40*/  SEL R33, RZ, 0x10000, P4 ;  /* 0x00010000ff217807 */ /* 0x000fe20002000000 */
[----:B------:R-:W-:Y:S01]  /*6e50*/  IMAD.SHL.U32 R47, R176, 0x8, RZ ;  /* 0x00000008b02f7824 */ /* 0x000fe200078e00ff */
[----:B------:R-:W-:Y:S02]  /*6e60*/  ISETP.NE.AND P4, PT, R32, RZ, PT ;  /* 0x000000ff2000720c */ /* 0x000fe40003f85270 */
[----:B------:R-:W-:Y:S02]  /*6e70*/  SEL R32, RZ, 0x100, P3 ;  /* 0x00000100ff207807 */ /* 0x000fe40001800000 */
[----:B------:R-:W-:Y:S02]  /*6e80*/  SEL R35, RZ, 0x1000000, P5 ;  /* 0x01000000ff237807 */ /* 0x000fe40002800000 */
[----:B------:R-:W-:Y:S02]  /*6e90*/  ISETP.NE.AND P3, PT, R37, RZ, PT ;  /* 0x000000ff2500720c */ /* 0x000fe40003f65270 */
[----:B------:R-:W-:-:S02]  /*6ea0*/  SEL R34, RZ, 0x1, P1 ;  /* 0x00000001ff227807 */ /* 0x000fc40000800000 */
[----:B------:R-:W-:Y:S02]  /*6eb0*/  ISETP.NE.AND P5, PT, R36, RZ, PT ;  /* 0x000000ff2400720c */ /* 0x000fe40003fa5270 */
[----:B------:R-:W-:Y:S02]  /*6ec0*/  SEL R38, RZ, 0x1, P3 ;  /* 0x00000001ff267807 */ /* 0x000fe40001800000 */
[----:B------:R-:W-:Y:S02]  /*6ed0*/  SEL R36, RZ, 0x1, P4 ;  /* 0x00000001ff247807 */ /* 0x000fe40002000000 */
[----:B------:R-:W-:Y:S01]  /*6ee0*/  LOP3.LUT R32, R32, R35, R33, 0xfe, !PT ;  /* 0x0000002320207212 */ /* 0x000fe200078efe21 */
[----:B------:R-:W-:Y:S01]  /*6ef0*/  IMAD.WIDE.U32 R34, R34, 0x1000000, RZ ;  /* 0x0100000022227825 */ /* 0x000fe200078e00ff */
[----:B------:R-:W-:Y:S02]  /*6f00*/  SEL R33, RZ, 0x1, P2 ;  /* 0x00000001ff217807 */ /* 0x000fe40001000000 */
[----:B------:R-:W-:Y:S01]  /*6f10*/  SHF.R.U32.HI R48, RZ, 0x1d, R176 ;  /* 0x0000001dff307819 */ /* 0x000fe200000116b0 */
[----:B------:R-:W-:Y:S01]  /*6f20*/  IMAD.WIDE.U32 R38, R38, 0x10000, RZ ;  /* 0x0001000026267825 */ /* 0x000fe200078e00ff */
[----:B------:R-:W-:-:S02]  /*6f30*/  LOP3.LUT R33, R35, R32, R33, 0xfe, !PT ;  /* 0x0000002023217212 */ /* 0x000fc400078efe21 */
[----:B------:R-:W-:Y:S01]  /*6f40*/  LEA R32, P1, R176, c[0x0][0x188], 0x5 ;  /* 0x00006200b0207a11 */ /* 0x000fe200078228ff */
[----:B------:R-:W-:Y:S01]  /*6f50*/  IMAD.WIDE.U32 R36, R36, 0x100, RZ ;  /* 0x0000010024247825 */ /* 0x000fe200078e00ff */
[----:B------:R-:W-:Y:S02]  /*6f60*/  SEL R35, RZ, 0x1, P5 ;  /* 0x00000001ff237807 */ /* 0x000fe40002800000 */
[----:B------:R-:W-:Y:S02]  /*6f70*/  LOP3.LUT P6, RZ, R160, 0x20, RZ, 0xc0, !PT ;  /* 0x00000020a0ff7812 */ /* 0x000fe400078cc0ff */
[----:B------:R-:W-:Y:S02]  /*6f80*/  LOP3.LUT R39, R37, R33, R39, 0xfe, !PT ;  /* 0x0000002125277212 */ /* 0x000fe400078efe27 */
[----:B------:R-:W-:Y:S02]  /*6f90*/  LEA.HI.X R33, R176, c[0x0][0x18c], RZ, 0x5, P1 ;  /* 0x00006300b0217a11 */ /* 0x000fe400008f2cff */
[----:B------:R-:W-:Y:S01]  /*6fa0*/  LOP3.LUT R34, R36, R34, R38, 0xfe, !PT ;  /* 0x0000002224227212 */ /* 0x000fe200078efe26 */
[----:B------:R-:W-:Y:S01]  /*6fb0*/  @P0 IMAD.MOV.U32 R36, RZ, RZ, 0x20 ;  /* 0x00000020ff240424 */ /* 0x000fe200078e00ff */
[----:B------:R-:W-:Y:S01]  /*6fc0*/  IADD3 R40, P1, R47, c[0x0][0x190], RZ ;  /* 0x000064002f287a10 */ /* 0x000fe20007f3e0ff */
[----:B------:R-:W-:Y:S01]  /*6fd0*/  STG.E.128 [R32.64], R76 ;  /* 0x0000004c20007986 */ /* 0x000fe2000c101d06 */
[----:B------:R-:W-:-:S02]  /*6fe0*/  LOP3.LUT R38, R34, R35, RZ, 0xfc, !PT ;  /* 0x0000002322267212 */ /* 0x000fc400078efcff */
[----:B------:R-:W-:Y:S01]  /*6ff0*/  IADD3.X R41, R48, c[0x0][0x194], RZ, P1, !PT ;  /* 0x0000650030297a10 */ /* 0x000fe20000ffe4ff */
[----:B------:R0:W-:Y:S01]  /*7000*/  STG.E.128 [R32.64+0x10], R72 ;  /* 0x0000104820007986 */ /* 0x0001e2000c101d06 */
[----:B------:R-:W-:-:S03]  /*7010*/  IADD3 R185, R176, 0x80, RZ ;  /* 0x00000080b0b97810 */ /* 0x000fc60007ffe0ff */
[----:B------:R1:W-:Y:S02]  /*7020*/  STG.E.64 [R40.64], R38 ;  /* 0x0000002628007986 */ /* 0x0003e4000c101b06 */
[----:B------:R-:W-:-:S04]  /*7030*/  @P6 IMAD.WIDE.U32 R34, R185, R155, c[0x0][0x178] ;  /* 0x00005e00b9226625 */ /* 0x000fc800078e009b */
[----:B0-----:R-:W-:-:S04]  /*7040*/  @P0 IMAD.WIDE.U32 R32, R185, R36, c[0x0][0x180] ;  /* 0x00006000b9200625 */ /* 0x001fc800078e0024 */
[----:B------:R-:W-:Y:S01]  /*7050*/  IMAD.WIDE.U32 R36, R185, R155, c[0x0][0x170] ;  /* 0x00005c00b9247625 */ /* 0x000fe200078e009b */
[----:B------:R-:W-:Y:S05]  /*7060*/  @!P6 BRA `(.L_x_15829) ;  /* 0x000001400000e947 */ /* 0x000fea0003800000 */
[----:B-1----:R-:W-:Y:S02]  /*7070*/  SHF.L.U32 R38, R167, 0x10, RZ ;  /* 0x00000010a7267819 */ /* 0x002fe400000006ff */
        /* <DEDUP_REMOVED lines=10> */
[----:B------:R-:W-:Y:S02]  /*7120*/  LOP3.LUT R45, R44, 0xff, R165, 0xf8, !PT ;  /* 0x000000ff2c2d7812 */ /* 0x000fe400078ef8a5 */
[----:B------:R-:W-:Y:S01]  /*7130*/  IADD3 R44, P1, R47, c[0x0][0x198], RZ ;  /* 0x000066002f2c7a10 */ /* 0x000fe20007f3e0ff */
[----:B------:R-:W-:Y:S01]  /*7140*/  IMAD.WIDE.U32 R42, R42, 0x100, RZ ;  /* 0x000001002a2a7825 */ /* 0x000fe200078e00ff */
[----:B------:R-:W-:Y:S02]  /*7150*/  LOP3.LUT R39, R41, R45, R39, 0xfe, !PT ;  /* 0x0000002d29277212 */ /* 0x000fe400078efe27 */
[----:B------:R-:W-:Y:S02]  /*7160*/  IADD3.X R45, R48, c[0x0][0x19c], RZ, P1, !PT ;  /* 0x00006700302d7a10 */ /* 0x000fe40000ffe4ff */
[----:B------:R-:W-:Y:S02]  /*7170*/  LOP3.LUT R38, R42, R38, R40, 0xfe, !PT ;  /* 0x000000262a267212 */ /* 0x000fe400078efe28 */
[----:B------:R-:W-:-:S02]  /*7180*/  LOP3.LUT R39, R39, R43, RZ, 0xfc, !PT ;  /* 0x0000002b27277212 */ /* 0x000fc400078efcff */
[----:B------:R-:W-:-:S05]  /*7190*/  LOP3.LUT R38, R38, 0xff, R161, 0xf8, !PT ;  /* 0x000000ff26267812 */ /* 0x000fca00078ef8a1 */
[----:B------:R0:W-:Y:S02]  /*71a0*/  STG.E.64 [R44.64], R38 ;  /* 0x000000262c007986 */ /* 0x0001e4000c101b06 */
.L_x_15829:
[----:B-1----:R1:W5:Y:S04]  /*71b0*/  @P6 LDG.E.128 R88, [R34.64] ;  /* 0x0000000622586981 */ /* 0x002368000c1e1d00 */
[----:B------:R1:W5:Y:S04]  /*71c0*/  @P0 LDG.E.128 R84, [R32.64] ;  /* 0x0000000620540981 */ /* 0x000368000c1e1d00 */
[----:B------:R1:W5:Y:S04]  /*71d0*/  @P0 LDG.E.128 R80, [R32.64+0x10] ;  /* 0x0000100620500981 */ /* 0x000368000c1e1d00 */
[----:B-1----:R1:W5:Y:S01]  /*71e0*/  LDG.E.128 R32, [R36.64] ;  /* 0x0000000624207981 */ /* 0x002362000c1e1d00 */
[C---:B------:R-:W-:Y:S01]  /*71f0*/  ISETP.NE.AND P1, PT, R46.reuse, 0x1, PT ;  /* 0x000000012e00780c */ /* 0x040fe20003f25270 */
[----:B------:R-:W-:Y:S01]  /*7200*/  BSSY B0, `(.L_x_15830) ;  /* 0x000000c000007945 */ /* 0x000fe20003800000 */
[----:B0-----:R-:W-:-:S11]  /*7210*/  IADD3 R38, R46, 0x1, RZ ;  /* 0x000000012e267810 */ /* 0x001fd60007ffe0ff */
        /* <DEDUP_REMOVED lines=9> */
.L_x_15831:
[----:B-1----:R-:W-:Y:S02]  /*72b0*/  IMAD.MOV.U32 R44, RZ, RZ, R26 ;  /* 0x000000ffff2c7224 */ /* 0x002fe400078e001a */
.L_x_15832:
[----:B------:R-:W-:Y:S05]  /*72c0*/  BSYNC B0 ;  /* 0x0000000000007941 */ /* 0x000fea0003800000 */
.L_x_15830:
        /* <DEDUP_REMOVED lines=16> */
.L_x_15836:
[----:B------:R-:W-:Y:S05]  /*73d0*/  BSYNC B1 ;  /* 0x0000000000017941 */ /* 0x000fea0003800000 */
.L_x_15835:
        /* <DEDUP_REMOVED lines=44> */
.L_x_15834:
[----:B------:R-:W-:Y:S05]  /*76a0*/  BSYNC B0 ;  /* 0x0000000000007941 */ /* 0x000fea0003800000 */
.L_x_15833:
[----:B------:R-:W0:Y:S01]  /*76b0*/  I2F.U32 R37, R44 ;  /* 0x0000002c00257306 */ /* 0x000e220000201000 */
[----:B------:R-:W-:Y:S02]  /*76c0*/  LOP3.LUT P6, RZ, R160, 0x10, RZ, 0xc0, !PT ;  /* 0x00000010a0ff7812 */ /* 0x000fe400078cc0ff */
[----:B-----5:R-:W-:-:S05]  /*76d0*/  PRMT R36, RZ, 0x5410, R32 ;  /* 0x00005410ff247816 */ /* 0x020fca0000000020 */
        /* <DEDUP_REMOVED lines=11> */
.L_x_15837:
        /* <DEDUP_REMOVED lines=12> */
.L_x_15840:
[----:B------:R-:W-:Y:S02]  /*7850*/  IMAD.MOV.U32 R37, RZ, RZ, R26 ;  /* 0x000000ffff257224 */ /* 0x000fe400078e001a */
.L_x_15841:
[----:B------:R-:W-:Y:S05]  /*7860*/  BSYNC B0 ;  /* 0x0000000000007941 */ /* 0x000fea0003800000 */
.L_x_15839:
        /* <DEDUP_REMOVED lines=16> */
.L_x_15845:
[----:B------:R-:W-:Y:S05]  /*7970*/  BSYNC B1 ;  /* 0x0000000000017941 */ /* 0x000fea0003800000 */
.L_x_15844:
        /* <DEDUP_REMOVED lines=44> */
.L_x_15843:
[----:B------:R-:W-:Y:S05]  /*7c40*/  BSYNC B0 ;  /* 0x0000000000007941 */ /* 0x000fea0003800000 */
.L_x_15842:
        /* <DEDUP_REMOVED lines=9> */
.L_x_15838:
        /* <DEDUP_REMOVED lines=12> */
.L_x_15847:
[----:B------:R-:W-:Y:S02]  /*7da0*/  MOV R37, R26 ;  /* 0x0000001a00257202 */ /* 0x000fe40000000f00 */
.L_x_15848:
[----:B------:R-:W-:Y:S05]  /*7db0*/  BSYNC B0 ;  /* 0x0000000000007941 */ /* 0x000fea0003800000 */
.L_x_15846:
        /* <DEDUP_REMOVED lines=16> */
.L_x_15852:
[----:B------:R-:W-:Y:S05]  /*7ec0*/  BSYNC B1 ;  /* 0x0000000000017941 */ /* 0x000fea0003800000 */
.L_x_15851:
        /* <DEDUP_REMOVED lines=44> */
.L_x_15850:
[----:B------:R-:W-:Y:S05]  /*8190*/  BSYNC B0 ;  /* 0x0000000000007941 */ /* 0x000fea0003800000 */
.L_x_15849:
        /* <DEDUP_REMOVED lines=13> */
.L_x_15853:
        /* <DEDUP_REMOVED lines=12> */
.L_x_15856:
[----:B------:R-:W-:Y:S02]  /*8330*/  IMAD.MOV.U32 R37, RZ, RZ, R26 ;  /* 0x000000ffff257224 */ /* 0x000fe400078e001a */
.L_x_15857:
[----:B------:R-:W-:Y:S05]  /*8340*/  BSYNC B0 ;  /* 0x0000000000007941 */ /* 0x000fea0003800000 */
.L_x_15855:
        /* <DEDUP_REMOVED lines=16> */
.L_x_15861:
[----:B------:R-:W-:Y:S05]  /*8450*/  BSYNC B1 ;  /* 0x0000000000017941 */ /* 0x000fea0003800000 */
.L_x_15860:
        /* <DEDUP_REMOVED lines=44> */
.L_x_15859:
[----:B------:R-:W-:Y:S05]  /*8720*/  BSYNC B0 ;  /* 0x0000000000007941 */ /* 0x000fea0003800000 */
.L_x_15858:
        /* <DEDUP_REMOVED lines=9> */
.L_x_15854:
        /* <DEDUP_REMOVED lines=12> */
.L_x_15863:
[----:B------:R-:W-:Y:S02]  /*8880*/  IMAD.MOV.U32 R37, RZ, RZ, R26 ;  /* 0x000000ffff257224 */ /* 0x000fe400078e001a */
.L_x_15864:
[----:B------:R-:W-:Y:S05]  /*8890*/  BSYNC B0 ;  /* 0x0000000000007941 */ /* 0x000fea0003800000 */
.L_x_15862:
        /* <DEDUP_REMOVED lines=16> */
.L_x_15868:
[----:B------:R-:W-:Y:S05]  /*89a0*/  BSYNC B1 ;  /* 0x0000000000017941 */ /* 0x000fea0003800000 */
.L_x_15867:
        /* <DEDUP_REMOVED lines=44> */
.L_x_15866:
[----:B------:R-:W-:Y:S05]  /*8c70*/  BSYNC B0 ;  /* 0x0000000000007941 */ /* 0x000fea0003800000 */
.L_x_15865:
        /* <DEDUP_REMOVED lines=13> */
.L_x_15869:
        /* <DEDUP_REMOVED lines=12> */
.L_x_15872:
[----:B------:R-:W-:Y:S02]  /*8e10*/  IMAD.MOV.U32 R46, RZ, RZ, R26 ;  /* 0x000000ffff2e7224 */ /* 0x000fe400078e001a */
.L_x_15873:
[----:B------:R-:W-:Y:S05]  /*8e20*/  BSYNC B0 ;  /* 0x0000000000007941 */ /* 0x000fea0003800000 */
.L_x_15871:
        /* <DEDUP_REMOVED lines=16> */
.L_x_15877:
[----:B------:R-:W-:Y:S05]  /*8f30*/  BSYNC B1 ;  /* 0x0000000000017941 */ /* 0x000fea0003800000 */
.L_x_15876:
        /* <DEDUP_REMOVED lines=44> */
.L_x_15875:
[----:B------:R-:W-:Y:S05]  /*9200*/  BSYNC B0 ;  /* 0x0000000000007941 */ /* 0x000fea0003800000 */
.L_x_15874:
        /* <DEDUP_REMOVED lines=9> */
.L_x_15870:
        /* <DEDUP_REMOVED lines=12> */
.L_x_15879:
[----:B------:R-:W-:Y:S02]  /*9360*/  IMAD.MOV.U32 R46, RZ, RZ, R26 ;  /* 0x000000ffff2e7224 */ /* 0x000fe400078e001a */
.L_x_15880:
[----:B------:R-:W-:Y:S05]  /*9370*/  BSYNC B0 ;  /* 0x0000000000007941 */ /* 0x000fea0003800000 */
.L_x_15878:
        /* <DEDUP_REMOVED lines=16> */
.L_x_15884:
[----:B------:R-:W-:Y:S05]  /*9480*/  BSYNC B1 ;  /* 0x0000000000017941 */ /* 0x000fea0003800000 */
.L_x_15883:
        /* <DEDUP_REMOVED lines=44> */
.L_x_15882:
[----:B------:R-:W-:Y:S05]  /*9750*/  BSYNC B0 ;  /* 0x0000000000007941 */ /* 0x000fea0003800000 */
.L_x_15881:
        /* <DEDUP_REMOVED lines=12> */
.L_x_15885:
        /* <DEDUP_REMOVED lines=12> */
.L_x_15888:
[----:B------:R-:W-:Y:S02]  /*98e0*/  IMAD.MOV.U32 R33, RZ, RZ, R26 ;  /* 0x000000ffff217224 */ /* 0x000fe400078e001a */
.L_x_15889:
[----:B------:R-:W-:Y:S05]  /*98f0*/  BSYNC B0 ;  /* 0x0000000000007941 */ /* 0x000fea0003800000 */
.L_x_15887:
        /* <DEDUP_REMOVED lines=16> */
.L_x_15893:
[----:B------:R-:W-:Y:S05]  /*9a00*/  BSYNC B1 ;  /* 0x0000000000017941 */ /* 0x000fea0003800000 */
.L_x_15892:
        /* <DEDUP_REMOVED lines=44> */
.L_x_15891:
[----:B------:R-:W-:Y:S05]  /*9cd0*/  BSYNC B0 ;  /* 0x0000000000007941 */ /* 0x000fea0003800000 */
.L_x_15890:
        /* <DEDUP_REMOVED lines=9> */
.L_x_15886:
        /* <DEDUP_REMOVED lines=12> */
.L_x_15895:
[----:B------:R-:W-:Y:S02]  /*9e30*/  IMAD.MOV.U32 R33, RZ, RZ, R26 ;  /* 0x000000ffff217224 */ /* 0x000fe400078e001a */
.L_x_15896:
[----:B------:R-:W-:Y:S05]  /*9e40*/  BSYNC B0 ;  /* 0x0000000000007941 */ /* 0x000fea0003800000 */
.L_x_15894:
        /* <DEDUP_REMOVED lines=16> */
.L_x_15900:
[----:B------:R-:W-:Y:S05]  /*9f50*/  BSYNC B1 ;  /* 0x0000000000017941 */ /* 0x000fea0003800000 */
.L_x_15899:
        /* <DEDUP_REMOVED lines=44> */
.L_x_15898:
[----:B------:R-:W-:Y:S05]  /*a220*/  BSYNC B0 ;  /* 0x0000000000007941 */ /* 0x000fea0003800000 */
.L_x_15897:
        /* <DEDUP_REMOVED lines=12> */
.L_x_15901:
        /* <DEDUP_REMOVED lines=12> */
.L_x_15904:
[----:B------:R-:W-:Y:S02]  /*a3b0*/  MOV R33, R26 ;  /* 0x0000001a00217202 */ /* 0x000fe40000000f00 */
.L_x_15905:
[----:B------:R-:W-:Y:S05]  /*a3c0*/  BSYNC B0 ;  /* 0x0000000000007941 */ /* 0x000fea0003800000 */
.L_x_15903:
        /* <DEDUP_REMOVED lines=16> */
.L_x_15909:
[----:B------:R-:W-:Y:S05]  /*a4d0*/  BSYNC B1 ;  /* 0x0000000000017941 */ /* 0x000fea0003800000 */
.L_x_15908:
        /* <DEDUP_REMOVED lines=44> */
.L_x_15907:
[----:B------:R-:W-:Y:S05]  /*a7a0*/  BSYNC B0 ;  /* 0x0000000000007941 */ /* 0x000fea0003800000 */
.L_x_15906:
        /* <DEDUP_REMOVED lines=9> */
.L_x_15902:
        /* <DEDUP_REMOVED lines=12> */
.L_x_15911:
[----:B------:R-:W-:Y:S02]  /*a900*/  IMAD.MOV.U32 R33, RZ, RZ, R26 ;  /* 0x000000ffff217224 */ /* 0x000fe400078e001a */
.L_x_15912:
[----:B------:R-:W-:Y:S05]  /*a910*/  BSYNC B0 ;  /* 0x0000000000007941 */ /* 0x000fea0003800000 */
.L_x_15910:
        /* <DEDUP_REMOVED lines=16> */
.L_x_15916:
[----:B------:R-:W-:Y:S05]  /*aa20*/  BSYNC B1 ;  /* 0x0000000000017941 */ /* 0x000fea0003800000 */
.L_x_15915:
        /* <DEDUP_REMOVED lines=44> */
.L_x_15914:
[----:B------:R-:W-:Y:S05]  /*acf0*/  BSYNC B0 ;  /* 0x0000000000007941 */ /* 0x000fea0003800000 */
.L_x_15913:
        /* <DEDUP_REMOVED lines=12> */
.L_x_15917:
        /* <DEDUP_REMOVED lines=12> */
.L_x_15920:
[----:B------:R-:W-:Y:S02]  /*ae80*/  IMAD.MOV.U32 R33, RZ, RZ, R26 ;  /* 0x000000ffff217224 */ /* 0x000fe400078e001a */
.L_x_15921:
[----:B------:R-:W-:Y:S05]  /*ae90*/  BSYNC B0 ;  /* 0x0000000000007941 */ /* 0x000fea0003800000 */
.L_x_15919:
        /* <DEDUP_REMOVED lines=16> */
.L_x_15925:
[----:B------:R-:W-:Y:S05]  /*afa0*/  BSYNC B1 ;  /* 0x0000000000017941 */ /* 0x000fea0003800000 */
.L_x_15924:
        /* <DEDUP_REMOVED lines=44> */
.L_x_15923:
[----:B------:R-:W-:Y:S05]  /*b270*/  BSYNC B0 ;  /* 0x0000000000007941 */ /* 0x000fea0003800000 */
.L_x_15922:
        /* <DEDUP_REMOVED lines=9> */
.L_x_15918:
        /* <DEDUP_REMOVED lines=12> */
.L_x_15927:
[----:B------:R-:W-:Y:S02]  /*b3d0*/  IMAD.MOV.U32 R33, RZ, RZ, R26 ;  /* 0x000000ffff217224 */ /* 0x000fe400078e001a */
.L_x_15928:
[----:B------:R-:W-:Y:S05]  /*b3e0*/  BSYNC B0 ;  /* 0x0000000000007941 */ /* 0x000fea0003800000 */
.L_x_15926:
        /* <DEDUP_REMOVED lines=16> */
.L_x_15932:
[----:B------:R-:W-:Y:S05]  /*b4f0*/  BSYNC B1 ;  /* 0x0000000000017941 */ /* 0x000fea0003800000 */
.L_x_15931:
        /* <DEDUP_REMOVED lines=44> */
.L_x_15930:
[----:B------:R-:W-:Y:S05]  /*b7c0*/  BSYNC B0 ;  /* 0x0000000000007941 */ /* 0x000fea0003800000 */
.L_x_15929:
[----:B------:R-:W0:Y:S02]  /*b7d0*/  I2F.U32 R33, R33 ;  /* 0x0000002100217306 */ /* 0x000e240000201000 */
[----:B0-----:R-:W-:Y:S01]  /*b7e0*/  FFMA.FTZ R34, R33, R186, 1.1641532182693481445e-10 ;  /* 0x2f00000021227423 */ /* 0x001fe200000100ba */
[----:B------:R-:W-:-:S04]  /*b7f0*/  PRMT R33, RZ, 0x5410, R35 ;  /* 0x00005410ff217816 */ /* 0x000fc80000000023 */
[----:B------:R-:W-:Y:S01]  /*b800*/  FSETP.GTU.FTZ.AND P4, PT, R34, c[0x0][0x1e4], PT ;  /* 0x0000790022007a0b */ /* 0x000fe20003f9c000 */
[----:B------:R-:W-:-:S05]  /*b810*/  FMUL.FTZ R66, R33, c[0x0][0x1e8] ;  /* 0x00007a0021427a20 */ /* 0x000fca0000410000 */
[----:B------:R-:W-:Y:S01]  /*b820*/  FSEL R66, R66, RZ, !P4 ;  /* 0x000000ff42427208 */ /* 0x000fe20006000000 */
[----:B------:R-:W-:Y:S05]  /*b830*/  @P6 BRA `(.L_x_15933) ;  /* 0x0000005000006947 */ /* 0x000fea0003800000 */
[----:B------:R-:W-:Y:S01]  /*b840*/  MOV R34, R38 ;  /* 0x0000002600227202 */ /* 0x000fe20000000f00 */
[----:B------:R-:W-:Y:S05]  /*b850*/  @!P0 BRA `(.L_x_15934) ;  /* 0x0000058000008947 */ /* 0x000fea0003800000 */
[----:B------:R-:W-:Y:S02]  /*b860*/  IMAD.MOV.U32 R34, RZ, RZ, R38 ;  /* 0x000000ffff227224 */ /* 0x000fe400078e0026 */
[----:B------:R-:W-:Y:S01]  /*b870*/  FADD.FTZ R66, R82, R66 ;  /* 0x0000004252427221 */ /* 0x000fe20000010000 */
[----:B------:R-:W-:Y:S05]  /*b880*/  BRA `(.L_x_15934) ;  /* 0x0000055000007947 */ /* 0x000fea0003800000 */
.L_x_15933:
        /* <DEDUP_REMOVED lines=12> */
.L_x_15936:
[----:B------:R-:W-:Y:S02]  /*b950*/  IMAD.MOV.U32 R33, RZ, RZ, R26 ;  /* 0x000000ffff217224 */ /* 0x000fe400078e001a */
.L_x_15937:
[----:B------:R-:W-:Y:S05]  /*b960*/  BSYNC B0 ;  /* 0x0000000000007941 */ /* 0x000fea0003800000 */
.L_x_15935:
        /* <DEDUP_REMOVED lines=16> */
.L_x_15941:
[----:B------:R-:W-:Y:S05]  /*ba70*/  BSYNC B1 ;  /* 0x0000000000017941 */ /* 0x000fea0003800000 */
.L_x_15940:
        /* <DEDUP_REMOVED lines=44> */
.L_x_15939:
[----:B------:R-:W-:Y:S05]  /*bd40*/  BSYNC B0 ;  /* 0x0000000000007941 */ /* 0x000fea0003800000 */
.L_x_15938:
        /* <DEDUP_REMOVED lines=9> */
.L_x_15934:
        /* <DEDUP_REMOVED lines=12> */
.L_x_15943:
[----:B------:R-:W-:Y:S02]  /*bea0*/  IMAD.MOV.U32 R33, RZ, RZ, R26 ;  /* 0x000000ffff217224 */ /* 0x000fe400078e001a */
.L_x_15944:
[----:B------:R-:W-:Y:S05]  /*beb0*/  BSYNC B0 ;  /* 0x0000000000007941 */ /* 0x000fea0003800000 */
.L_x_15942:
        /* <DEDUP_REMOVED lines=16> */
.L_x_15948:
[----:B------:R-:W-:Y:S05]  /*bfc0*/  BSYNC B1 ;  /* 0x0000000000017941 */ /* 0x000fea0003800000 */
.L_x_15947:
        /* <DEDUP_REMOVED lines=44> */
.L_x_15946:
[----:B------:R-:W-:Y:S05]  /*c290*/  BSYNC B0 ;  /* 0x0000000000007941 */ /* 0x000fea0003800000 */
.L_x_15945:
        /* <DEDUP_REMOVED lines=13> */
.L_x_15949:
        /* <DEDUP_REMOVED lines=12> */
.L_x_15952:
[----:B------:R-:W-:Y:S02]  /*c430*/  IMAD.MOV.U32 R33, RZ, RZ, R26 ;  /* 0x000000ffff217224 */ /* 0x000fe400078e001a */
.L_x_15953:
[----:B------:R-:W-:Y:S05]  /*c440*/  BSYNC B0 ;  /* 0x0000000000007941 */ /* 0x000fea0003800000 */
.L_x_15951:
        /* <DEDUP_REMOVED lines=18> */
.L_x_15957:
[----:B------:R-:W-:Y:S05]  /*c570*/  BSYNC B1 ;  /* 0x0000000000017941 */ /* 0x000fea0003800000 */
.L_x_15956:
        /* <DEDUP_REMOVED lines=44> */
.L_x_15955:
[----:B------:R-:W-:Y:S05]  /*c840*/  BSYNC B0 ;  /* 0x0000000000007941 */ /* 0x000fea0003800000 */
.L_x_15954:
        /* <DEDUP_REMOVED lines=9> */
.L_x_15950:
[----:B------:R-:W-:Y:S01]  /*c8e0*/  SEL R33, RZ, 0x10000, P4 ;  /* 0x00010000ff217807 */ /* 0x000fe20002000000 */
[----:B------:R-:W-:Y:S01]  /*c8f0*/  IMAD.MOV.U32 R181, RZ, RZ, 0x20 ;  /* 0x00000020ffb57424 */ /* 0x000fe200078e00ff */
[----:B------:R-:W-:Y:S01]  /*c900*/  SEL R34, RZ, 0x100, P3 ;  /* 0x00000100ff227807 */ /* 0x000fe20001800000 */
[----:B------:R-:W-:Y:S01]  /*c910*/  IMAD.MOV.U32 R188, RZ, RZ, 0x8 ;  /* 0x00000008ffbc7424 */ /* 0x000fe200078e00ff */
[----:B------:R-:W-:Y:S02]  /*c920*/  ISETP.NE.AND P4, PT, R32, RZ, PT ;  /* 0x000000ff2000720c */ /* 0x000fe40003f85270 */
[----:B------:R-:W-:Y:S02]  /*c930*/  ISETP.NE.AND P3, PT, R37, RZ, PT ;  /* 0x000000ff2500720c */ /* 0x000fe40003f65270 */
[----:B------:R-:W-:Y:S02]  /*c940*/  SEL R35, RZ, 0x1000000, P5 ;  /* 0x01000000ff237807 */ /* 0x000fe40002800000 */
        /* <DEDUP_REMOVED lines=8> */
[----:B------:R-:W-:-:S02]  /*c9d0*/  LOP3.LUT P6, RZ, R160, 0x20, RZ, 0xc0, !PT ;  /* 0x00000020a0ff7812 */ /* 0x000fc400078cc0ff */
[----:B------:R-:W-:Y:S01]  /*c9e0*/  LOP3.LUT R41, R37, R34, R41, 0xfe, !PT ;  /* 0x0000002225297212 */ /* 0x000fe200078efe29 */
[----:B------:R-:W-:Y:S01]  /*c9f0*/  IMAD.WIDE.U32 R32, R32, 0x100, RZ ;  /* 0x0000010020207825 */ /* 0x000fe200078e00ff */
[----:B------:R-:W-:Y:S02]  /*ca00*/  SEL R37, RZ, 0x1, P5 ;  /* 0x00000001ff257807 */ /* 0x000fe40002800000 */
[----:B------:R-:W-:Y:S01]  /*ca10*/  IADD3 R184, R176, 0x100, RZ ;  /* 0x00000100b0b87810 */ /* 0x000fe20007ffe0ff */
[----:B------:R-:W-:Y:S01]  /*ca20*/  IMAD.WIDE.U32 R34, R185, R181, c[0x0][0x188] ;  /* 0x00006200b9227625 */ /* 0x000fe200078e00b5 */
[----:B------:R-:W-:Y:S02]  /*ca30*/  LOP3.LUT R36, R32, R36, R38, 0xfe, !PT ;  /* 0x0000002420247212 */ /* 0x000fe400078efe26 */
[----:B------:R-:W-:Y:S01]  /*ca40*/  LOP3.LUT R39, R33, R41, R39, 0xfe, !PT ;  /* 0x0000002921277212 */ /* 0x000fe200078efe27 */
[----:B------:R-:W-:Y:S01]  /*ca50*/  IMAD.WIDE.U32 R40, R185, R188, c[0x0][0x190] ;  /* 0x00006400b9287625 */ /* 0x000fe200078e00bc */
[----:B------:R-:W-:Y:S01]  /*ca60*/  LOP3.LUT R38, R36, R37, RZ, 0xfc, !PT ;  /* 0x0000002524267212 */ /* 0x000fe200078efcff */
[----:B------:R-:W-:Y:S02]  /*ca70*/  STG.E.128 [R34.64], R68 ;  /* 0x0000004422007986 */ /* 0x000fe4000c101d06 */
[----:B------:R-:W-:-:S02]  /*ca80*/  @P6 IMAD.WIDE.U32 R32, R184, R155, c[0x0][0x178] ;  /* 0x00005e00b8206625 */ /* 0x000fc400078e009b */
[----:B------:R0:W-:Y:S02]  /*ca90*/  STG.E.128 [R34.64+0x10], R64 ;  /* 0x0000104022007986 */ /* 0x0001e4000c101d06 */
[C---:B------:R-:W-:Y:S02]  /*caa0*/  IMAD.WIDE.U32 R36, R184.reuse, R155, c[0x0][0x170] ;  /* 0x00005c00b8247625 */ /* 0x040fe400078e009b */
[----:B------:R1:W-:Y:S02]  /*cab0*/  STG.E.64 [R40.64], R38 ;  /* 0x0000002628007986 */ /* 0x0003e4000c101b06 */
[----:B0-----:R-:W-:Y:S01]  /*cac0*/  @P0 IMAD.WIDE.U32 R34, R184, R181, c[0x0][0x180] ;  /* 0x00006000b8220625 */ /* 0x001fe200078e00b5 */
[----:B------:R-:W-:Y:S05]  /*cad0*/  @!P6 BRA `(.L_x_15958) ;  /* 0x000001300000e947 */ /* 0x000fea0003800000 */
[----:B-1----:R-:W-:Y:S01]  /*cae0*/  IMAD.U32 R39, R167, 0x10000, RZ ;  /* 0x00010000a7277824 */ /* 0x002fe200078e00ff */
[----:B------:R-:W-:Y:S02]  /*caf0*/  LOP3.LUT R38, R168, 0xffff, RZ, 0xc0, !PT ;  /* 0x0000ffffa8267812 */ /* 0x000fe400078ec0ff */
[----:B------:R-:W-:-:S02]  /*cb00*/  PRMT R41, R166, 0x7104, RZ ;  /* 0x00007104a6297816 */ /* 0x000fc400000000ff */
[----:B------:R-:W-:Y:S02]  /*cb10*/  LOP3.LUT R39, R39, 0xff0000, RZ, 0xc0, !PT ;  /* 0x00ff000027277812 */ /* 0x000fe400078ec0ff */
[----:B------:R-:W-:Y:S02]  /*cb20*/  LOP3.LUT R40, R163, 0xff, RZ, 0xc0, !PT ;  /* 0x000000ffa3287812 */ /* 0x000fe400078ec0ff */
[----:B------:R-:W-:Y:S02]  /*cb30*/  PRMT R38, R39, 0x4210, R38 ;  /* 0x0000421027267816 */ /* 0x000fe40000000026 */
[----:B------:R-:W-:Y:S02]  /*cb40*/  LOP3.LUT R39, R164, 0xff, RZ, 0xc0, !PT ;  /* 0x000000ffa4277812 */ /* 0x000fe400078ec0ff */
[----:B------:R-:W-:Y:S01]  /*cb50*/  LOP3.LUT R38, R38, 0xff00, R41, 0xf8, !PT ;  /* 0x0000ff0026267812 */ /* 0x000fe200078ef829 */
[----:B------:R-:W-:Y:S01]  /*cb60*/  IMAD.WIDE.U32 R40, R40, 0x10000, RZ ;  /* 0x0001000028287825 */ /* 0x000fe200078e00ff */
[----:B------:R-:W-:-:S02]  /*cb70*/  LOP3.LUT R42, R162, 0xff, RZ, 0xc0, !PT ;  /* 0x000000ffa22a7812 */ /* 0x000fc400078ec0ff */
        /* <DEDUP_REMOVED lines=9> */
.L_x_15958:
        /* <DEDUP_REMOVED lines=16> */
.L_x_15960:
[----:B-1----:R-:W-:Y:S02]  /*cd10*/  IMAD.MOV.U32 R44, RZ, RZ, R26 ;  /* 0x000000ffff2c7224 */ /* 0x002fe400078e001a */
.L_x_15961:
[----:B------:R-:W-:Y:S05]  /*cd20*/  BSYNC B0 ;  /* 0x0000000000007941 */ /* 0x000fea0003800000 */
.L_x_15959:
        /* <DEDUP_REMOVED lines=16> */
.L_x_15965:
[----:B------:R-:W-:Y:S05]  /*ce30*/  BSYNC B1 ;  /* 0x0000000000017941 */ /* 0x000fea0003800000 */
.L_x_15964:
        /* <DEDUP_REMOVED lines=44> */
.L_x_15963:
[----:B------:R-:W-:Y:S05]  /*d100*/  BSYNC B0 ;  /* 0x0000000000007941 */ /* 0x000fea0003800000 */
.L_x_15962:
        /* <DEDUP_REMOVED lines=14> */
.L_x_15966:
        /* <DEDUP_REMOVED lines=12> */
.L_x_15969:
[----:B------:R-:W-:Y:S02]  /*d2b0*/  MOV R37, R26 ;  /* 0x0000001a00257202 */ /* 0x000fe40000000f00 */
.L_x_15970:
[----:B------:R-:W-:Y:S05]  /*d2c0*/  BSYNC B0 ;  /* 0x0000000000007941 */ /* 0x000fea0003800000 */
.L_x_15968:
        /* <DEDUP_REMOVED lines=16> */
.L_x_15974:
[----:B------:R-:W-:Y:S05]  /*d3d0*/  BSYNC B1 ;  /* 0x0000000000017941 */ /* 0x000fea0003800000 */
.L_x_15973:
        /* <DEDUP_REMOVED lines=44> */
.L_x_15972:
[----:B------:R-:W-:Y:S05]  /*d6a0*/  BSYNC B0 ;  /* 0x0000000000007941 */ /* 0x000fea0003800000 */
.L_x_15971:
        /* <DEDUP_REMOVED lines=9> */
.L_x_15967:
        /* <DEDUP_REMOVED lines=12> */
.L_x_15976:
[----:B------:R-:W-:Y:S02]  /*d800*/  IMAD.MOV.U32 R37, RZ, RZ, R26 ;  /* 0x000000ffff257224 */ /* 0x000fe400078e001a */
.L_x_15977:
[----:B------:R-:W-:Y:S05]  /*d810*/  BSYNC B0 ;  /* 0x0000000000007941 */ /* 0x000fea0003800000 */
.L_x_15975:
        /* <DEDUP_REMOVED lines=16> */
.L_x_15981:
[----:B------:R-:W-:Y:S05]  /*d920*/  BSYNC B1 ;  /* 0x0000000000017941 */ /* 0x000fea0003800000 */
.L_x_15980:
        /* <DEDUP_REMOVED lines=44> */
.L_x_15979:
[----:B------:R-:W-:Y:S05]  /*dbf0*/  BSYNC B0 ;  /* 0x0000000000007941 */ /* 0x000fea0003800000 */
.L_x_15978:
        /* <DEDUP_REMOVED lines=13> */
.L_x_15982:
        /* <DEDUP_REMOVED lines=12> */
.L_x_15985:
[----:B------:R-:W-:Y:S02]  /*dd90*/  IMAD.MOV.U32 R37, RZ, RZ, R26 ;  /* 0x000000ffff257224 */ /* 0x000fe400078e001a */
.L_x_15986:
[----:B------:R-:W-:Y:S05]  /*dda0*/  BSYNC B0 ;  /* 0x0000000000007941 */ /* 0x000fea0003800000 */
.L_x_15984:
        /* <DEDUP_REMOVED lines=16> */
.L_x_15990:
[----:B------:R-:W-:Y:S05]  /*deb0*/  BSYNC B1 ;  /* 0x0000000000017941 */ /* 0x000fea0003800000 */
.L_x_15989:
        /* <DEDUP_REMOVED lines=44> */
.L_x_15988:
[----:B------:R-:W-:Y:S05]  /*e180*/  BSYNC B0 ;  /* 0x0000000000007941 */ /* 0x000fea0003800000 */
.L_x_15987:
        /* <DEDUP_REMOVED lines=9> */
.L_x_15983:
        /* <DEDUP_REMOVED lines=12> */
.L_x_15992:
[----:B------:R-:W-:Y:S02]  /*e2e0*/  IMAD.MOV.U32 R37, RZ, RZ, R26 ;  /* 0x000000ffff257224 */ /* 0x000fe400078e001a */
.L_x_15993:
[----:B------:R-:W-:Y:S05]  /*e2f0*/  BSYNC B0 ;  /* 0x0000000000007941 */ /* 0x000fea0003800000 */
.L_x_15991:
        /* <DEDUP_REMOVED lines=16> */
.L_x_15997:
[----:B------:R-:W-:Y:S05]  /*e400*/  BSYNC B1 ;  /* 0x0000000000017941 */ /* 0x000fea0003800000 */
.L_x_15996:
        /* <DEDUP_REMOVED lines=44> */
.L_x_15995:
[----:B------:R-:W-:Y:S05]  /*e6d0*/  BSYNC B0 ;  /* 0x0000000000007941 */ /* 0x000fea0003800000 */
.L_x_15994:
        /* <DEDUP_REMOVED lines=8> */
[----:B------:R-:W-:Y:S01]  /*e760*/  MOV R39, R38 ;  /* 0x0000002600277202 */ /* 0x000fe20000000f00 */
[----:B------:R-:W-:Y:S05]  /*e770*/  @!P0 BRA `(.L_x_15999) ;  /* 0x0000058000008947 */ /* 0x000fea0003800000 */
[----:B------:R-:W-:Y:S02]  /*e780*/  IMAD.MOV.U32 R39, RZ, RZ, R38 ;  /* 0x000000ffff277224 */ /* 0x000fe400078e0026 */
[----:B------:R-:W-:Y:S01]  /*e790*/  FADD.FTZ R62, R86, R62 ;  /* 0x0000003e563e7221 */ /* 0x000fe20000010000 */
[----:B------:R-:W-:Y:S05]  /*e7a0*/  BRA `(.L_x_15999) ;  /* 0x0000055000007947 */ /* 0x000fea0003800000 */
.L_x_15998:
        /* <DEDUP_REMOVED lines=12> */
.L_x_16001:
[----:B------:R-:W-:Y:S02]  /*e870*/  IMAD.MOV.U32 R46, RZ, RZ, R26 ;  /* 0x000000ffff2e7224 */ /* 0x000fe400078e001a */
.L_x_16002:
[----:B------:R-:W-:Y:S05]  /*e880*/  BSYNC B0 ;  /* 0x0000000000007941 */ /* 0x000fea0003800000 */
.L_x_16000:
        /* <DEDUP_REMOVED lines=16> */
.L_x_16006:
[----:B------:R-:W-:Y:S05]  /*e990*/  BSYNC B1 ;  /* 0x0000000000017941 */ /* 0x000fea0003800000 */
.L_x_16005:
        /* <DEDUP_REMOVED lines=44> */
.L_x_16004:
[----:B------:R-:W-:Y:S05]  /*ec60*/  BSYNC B0 ;  /* 0x0000000000007941 */ /* 0x000fea0003800000 */
.L_x_16003:
        /* <DEDUP_REMOVED lines=9> */
.L_x_15999:
        /* <DEDUP_REMOVED lines=12> */
.L_x_16008:
[----:B------:R-:W-:Y:S02]  /*edc0*/  IMAD.MOV.U32 R46, RZ, RZ, R26 ;  /* 0x000000ffff2e7224 */ /* 0x000fe400078e001a */
.L_x_16009:
[----:B------:R-:W-:Y:S05]  /*edd0*/  BSYNC B0 ;  /* 0x0000000000007941 */ /* 0x000fea0003800000 */
.L_x_16007:
        /* <DEDUP_REMOVED lines=16> */
.L_x_16013:
[----:B------:R-:W-:Y:S05]  /*eee0*/  BSYNC B1 ;  /* 0x0000000000017941 */ /* 0x000fea0003800000 */
.L_x_16012:
        /* <DEDUP_REMOVED lines=44> */
.L_x_16011:
[----:B------:R-:W-:Y:S05]  /*f1b0*/  BSYNC B0 ;  /* 0x0000000000007941 */ /* 0x000fea0003800000 */
.L_x_16010:
        /* <DEDUP_REMOVED lines=12> */
.L_x_16014:
        /* <DEDUP_REMOVED lines=12> */
.L_x_16017:
[----:B------:R-:W-:Y:S02]  /*f340*/  IMAD.MOV.U32 R33, RZ, RZ, R26 ;  /* 0x000000ffff217224 */ /* 0x000fe400078e001a */
.L_x_16018:
[----:B------:R-:W-:Y:S05]  /*f350*/  BSYNC B0 ;  /* 0x0000000000007941 */ /* 0x000fea0003800000 */
.L_x_16016:
        /* <DEDUP_REMOVED lines=16> */
.L_x_16022:
[----:B------:R-:W-:Y:S05]  /*f460*/  BSYNC B1 ;  /* 0x0000000000017941 */ /* 0x000fea0003800000 */
.L_x_16021:
        /* <DEDUP_REMOVED lines=44> */
.L_x_16020:
[----:B------:R-:W-:Y:S05]  /*f730*/  BSYNC B0 ;  /* 0x0000000000007941 */ /* 0x000fea0003800000 */
.L_x_16019:
        /* <DEDUP_REMOVED lines=9> */
.L_x_16015:
        /* <DEDUP_REMOVED lines=12> */
.L_x_16024:
[----:B------:R-:W-:Y:S02]  /*f890*/  IMAD.MOV.U32 R33, RZ, RZ, R26 ;  /* 0x000000ffff217224 */ /* 0x000fe400078e001a */
.L_x_16025:
[----:B------:R-:W-:Y:S05]  /*f8a0*/  BSYNC B0 ;  /* 0x0000000000007941 */ /* 0x000fea0003800000 */
.L_x_16023:
        /* <DEDUP_REMOVED lines=16> */
.L_x_16029:
[----:B------:R-:W-:Y:S05]  /*f9b0*/  BSYNC B1 ;  /* 0x0000000000017941 */ /* 0x000fea0003800000 */
.L_x_16028:
        /* <DEDUP_REMOVED lines=44> */
.L_x_16027:
[----:B------:R-:W-:Y:S05]  /*fc80*/  BSYNC B0 ;  /* 0x0000000000007941 */ /* 0x000fea0003800000 */
.L_x_16026:
        /* <DEDUP_REMOVED lines=12> */
.L_x_16030:
        /* <DEDUP_REMOVED lines=12> */
.L_x_16033:
[----:B------:R-:W-:Y:S02]  /*fe10*/  IMAD.MOV.U32 R33, RZ, RZ, R26 ;  /* 0x000000ffff217224 */ /* 0x000fe400078e001a */
.L_x_16034:
[----:B------:R-:W-:Y:S05]  /*fe20*/  BSYNC B0 ;  /* 0x0000000000007941 */ /* 0x000fea0003800000 */
.L_x_16032:
        /* <DEDUP_REMOVED lines=16> */
.L_x_16038:
[----:B------:R-:W-:Y:S05]  /*ff30*/  BSYNC B1 ;  /* 0x0000000000017941 */ /* 0x000fea0003800000 */
.L_x_16037:
        /* <DEDUP_REMOVED lines=44> */
.L_x_16036:
[----:B------:R-:W-:Y:S05]  /*10200*/  BSYNC B0 ;  /* 0x0000000000007941 */ /* 0x000fea0003800000 */
.L_x_16035:
        /* <DEDUP_REMOVED lines=9> */
.L_x_16031:
        /* <DEDUP_REMOVED lines=12> */
.L_x_16040:
[----:B------:R-:W-:Y:S02]  /*10360*/  IMAD.MOV.U32 R33, RZ, RZ, R26 ;  /* 0x000000ffff217224 */ /* 0x000fe400078e001a */
.L_x_16041:
[----:B------:R-:W-:Y:S05]  /*10370*/  BSYNC B0 ;  /* 0x0000000000007941 */ /* 0x000fea0003800000 */
.L_x_16039:
        /* <DEDUP_REMOVED lines=16> */
.L_x_16045:
[----:B------:R-:W-:Y:S05]  /*10480*/  BSYNC B1 ;  /* 0x0000000000017941 */ /* 0x000fea0003800000 */
.L_x_16044:
        /* <DEDUP_REMOVED lines=44> */
.L_x_16043:
[----:B------:R-:W-:Y:S05]  /*10750*/  BSYNC B0 ;  /* 0x0000000000007941 */ /* 0x000fea0003800000 */
.L_x_16042:
        /* <DEDUP_REMOVED lines=12> */
.L_x_16046:
        /* <DEDUP_REMOVED lines=12> */
.L_x_16049:
[----:B------:R-:W-:Y:S02]  /*108e0*/  IMAD.MOV.U32 R33, RZ, RZ, R26 ;  /* 0x000000ffff217224 */ /* 0x000fe400078e001a */
.L_x_16050:
[----:B------:R-:W-:Y:S05]  /*108f0*/  BSYNC B0 ;  /* 0x0000000000007941 */ /* 0x000fea0003800000 */
.L_x_16048:
        /* <DEDUP_REMOVED lines=16> */
.L_x_16054:
[----:B------:R-:W-:Y:S05]  /*10a00*/  BSYNC B1 ;  /* 0x0000000000017941 */ /* 0x000fea0003800000 */
.L_x_16053:
        /* <DEDUP_REMOVED lines=44> */
.L_x_16052:
[----:B------:R-:W-:Y:S05]  /*10cd0*/  BSYNC B0 ;  /* 0x0000000000007941 */ /* 0x000fea0003800000 */
.L_x_16051:
        /* <DEDUP_REMOVED lines=9> */
.L_x_16047:
        /* <DEDUP_REMOVED lines=12> */
.L_x_16056:
[----:B------:R-:W-:Y:S02]  /*10e30*/  IMAD.MOV.U32 R33, RZ, RZ, R26 ;  /* 0x000000ffff217224 */ /* 0x000fe400078e001a */
.L_x_16057:
[----:B------:R-:W-:Y:S05]  /*10e40*/  BSYNC B0 ;  /* 0x0000000000007941 */ /* 0x000fea0003800000 */
.L_x_16055:
        /* <DEDUP_REMOVED lines=16> */
.L_x_16061:
[----:B------:R-:W-:Y:S05]  /*10f50*/  BSYNC B1 ;  /* 0x0000000000017941 */ /* 0x000fea0003800000 */
.L_x_16060:
        /* <DEDUP_REMOVED lines=44> */
.L_x_16059:
[----:B------:R-:W-:Y:S05]  /*11220*/  BSYNC B0 ;  /* 0x0000000000007941 */ /* 0x000fea0003800000 */
.L_x_16058:
        /* <DEDUP_REMOVED lines=12> */
.L_x_16062:
        /* <DEDUP_REMOVED lines=12> */
.L_x_16065:
[----:B------:R-:W-:Y:S02]  /*113b0*/  IMAD.MOV.U32 R33, RZ, RZ, R26 ;  /* 0x000000ffff217224 */ /* 0x000fe400078e001a */
.L_x_16066:
[----:B------:R-:W-:Y:S05]  /*113c0*/  BSYNC B0 ;  /* 0x0000000000007941 */ /* 0x000fea0003800000 */
.L_x_16064:
        /* <DEDUP_REMOVED lines=16> */
.L_x_16070:
[----:B------:R-:W-:Y:S05]  /*114d0*/  BSYNC B1 ;  /* 0x0000000000017941 */ /* 0x000fea0003800000 */
.L_x_16069:
        /* <DEDUP_REMOVED lines=44> */
.L_x_16068:
[----:B------:R-:W-:Y:S05]  /*117a0*/  BSYNC B0 ;  /* 0x0000000000007941 */ /* 0x000fea0003800000 */
.L_x_16067:
        /* <DEDUP_REMOVED lines=9> */
.L_x_16063:
        /* <DEDUP_REMOVED lines=12> */
.L_x_16072:
[----:B------:R-:W-:Y:S02]  /*11900*/  IMAD.MOV.U32 R33, RZ, RZ, R26 ;  /* 0x000000ffff217224 */ /* 0x000fe400078e001a */
.L_x_16073:
[----:B------:R-:W-:Y:S05]  /*11910*/  BSYNC B0 ;  /* 0x0000000000007941 */ /* 0x000fea0003800000 */
.L_x_16071:
        /* <DEDUP_REMOVED lines=16> */
.L_x_16077:
[----:B------:R-:W-:Y:S05]  /*11a20*/  BSYNC B1 ;  /* 0x0000000000017941 */ /* 0x000fea0003800000 */
.L_x_16076:
        /* <DEDUP_REMOVED lines=44> */
.L_x_16075:
[----:B------:R-:W-:Y:S05]  /*11cf0*/  BSYNC B0 ;  /* 0x0000000000007941 */ /* 0x000fea0003800000 */
.L_x_16074:
        /* <DEDUP_REMOVED lines=13> */
.L_x_16078:
        /* <DEDUP_REMOVED lines=12> */
.L_x_16081:
[----:B------:R-:W-:Y:S02]  /*11e90*/  IMAD.MOV.U32 R33, RZ, RZ, R26 ;  /* 0x000000ffff217224 */ /* 0x000fe400078e001a */
.L_x_16082:
[----:B------:R-:W-:Y:S05]  /*11ea0*/  BSYNC B0 ;  /* 0x0000000000007941 */ /* 0x000fea0003800000 */
.L_x_16080:
        /* <DEDUP_REMOVED lines=18> */
.L_x_16086:
[----:B------:R-:W-:Y:S05]  /*11fd0*/  BSYNC B1 ;  /* 0x0000000000017941 */ /* 0x000fea0003800000 */
.L_x_16085:
        /* <DEDUP_REMOVED lines=44> */
.L_x_16084:
[----:B------:R-:W-:Y:S05]  /*122a0*/  BSYNC B0 ;  /* 0x0000000000007941 */ /* 0x000fea0003800000 */
.L_x_16083:
        /* <DEDUP_REMOVED lines=9> */
.L_x_16079:
[----:B------:R-:W-:Y:S02]  /*12340*/  SEL R33, RZ, 0x10000, P4 ;  /* 0x00010000ff217807 */ /* 0x000fe40002000000 */
[----:B------:R-:W-:Y:S02]  /*12350*/  ISETP.NE.AND P4, PT, R32, RZ, PT ;  /* 0x000000ff2000720c */ /* 0x000fe40003f85270 */
[----:B------:R-:W-:Y:S02]  /*12360*/  SEL R35, RZ, 0x1000000, P5 ;  /* 0x01000000ff237807 */ /* 0x000fe40002800000 */
[----:B------:R-:W-:Y:S02]  /*12370*/  SEL R34, RZ, 0x100, P3 ;  /* 0x00000100ff227807 */ /* 0x000fe40001800000 */
[----:B------:R-:W-:Y:S02]  /*12380*/  SEL R32, RZ, 0x1, P1 ;  /* 0x00000001ff207807 */ /* 0x000fe40000800000 */
[----:B------:R-:W-:-:S02]  /*12390*/  LOP3.LUT R34, R34, R35, R33, 0xfe, !PT ;  /* 0x0000002322227212 */ /* 0x000fc400078efe21 */
[----:B------:R-:W-:Y:S01]  /*123a0*/  SEL R35, RZ, 0x1, P2 ;  /* 0x00000001ff237807 */ /* 0x000fe20001000000 */
[----:B------:R-:W-:Y:S01]  /*123b0*/  IMAD.WIDE.U32 R32, R32, 0x1000000, RZ ;  /* 0x0100000020207825 */ /* 0x000fe200078e00ff */
[----:B------:R-:W-:Y:S02]  /*123c0*/  ISETP.NE.AND P3, PT, R37, RZ, PT ;  /* 0x000000ff2500720c */ /* 0x000fe40003f65270 */
[----:B------:R-:W-:Y:S02]  /*123d0*/  ISETP.NE.AND P5, PT, R36, RZ, PT ;  /* 0x000000ff2400720c */ /* 0x000fe40003fa5270 */
[----:B------:R-:W-:Y:S02]  /*123e0*/  LOP3.LUT R33, R33, R34, R35, 0xfe, !PT ;  /* 0x0000002221217212 */ /* 0x000fe400078efe23 */
[----:B------:R-:W-:Y:S02]  /*123f0*/  SEL R34, RZ, 0x1, P3 ;  /* 0x00000001ff227807 */ /* 0x000fe40001800000 */
[----:B------:R-:W-:-:S02]  /*12400*/  SEL R36, RZ, 0x1, P4 ;  /* 0x00000001ff247807 */ /* 0x000fc40002000000 */
[----:B------:R-:W-:Y:S01]  /*12410*/  LOP3.LUT P6, RZ, R160, 0x20, RZ, 0xc0, !PT ;  /* 0x00000020a0ff7812 */ /* 0x000fe200078cc0ff */
[----:B------:R-:W-:Y:S01]  /*12420*/  IMAD.WIDE.U32 R34, R34, 0x10000, RZ ;  /* 0x0001000022227825 */ /* 0x000fe200078e00ff */
[----:B------:R-:W-:-:S03]  /*12430*/  IADD3 R182, R176, 0x180, RZ ;  /* 0x00000180b0b67810 */ /* 0x000fc60007ffe0ff */
[----:B------:R-:W-:-:S05]  /*12440*/  IMAD.WIDE.U32 R36, R36, 0x100, RZ ;  /* 0x0000010024247825 */ /* 0x000fca00078e00ff */
[----:B------:R-:W-:Y:S02]  /*12450*/  LOP3.LUT R34, R36, R32, R34, 0xfe, !PT ;  /* 0x0000002024227212 */ /* 0x000fe400078efe22 */
[----:B------:R-:W-:Y:S01]  /*12460*/  LOP3.LUT R35, R37, R33, R35, 0xfe, !PT ;  /* 0x0000002125237212 */ /* 0x000fe200078efe23 */
[----:B------:R-:W-:Y:S01]  /*12470*/  IMAD.WIDE.U32 R32, R184, R181, c[0x0][0x188] ;  /* 0x00006200b8207625 */ /* 0x000fe200078e00b5 */
[----:B------:R-:W-:-:S04]  /*12480*/  SEL R37, RZ, 0x1, P5 ;  /* 0x00000001ff257807 */ /* 0x000fc80002800000 */
[----:B------:R-:W-:Y:S01]  /*12490*/  STG.E.128 [R32.64], R60 ;  /* 0x0000003c20007986 */ /* 0x000fe2000c101d06 */
[----:B------:R-:W-:-:S03]  /*124a0*/  LOP3.LUT R34, R34, R37, RZ, 0xfc, !PT ;  /* 0x0000002522227212 */ /* 0x000fc600078efcff */
[----:B------:R0:W-:Y:S02]  /*124b0*/  STG.E.128 [R32.64+0x10], R56 ;  /* 0x0000103820007986 */ /* 0x0001e4000c101d06 */
[----:B0-----:R-:W-:-:S05]  /*124c0*/  IMAD.WIDE.U32 R32, R184, R188, c[0x0][0x190] ;  /* 0x00006400b8207625 */ /* 0x001fca00078e00bc */
[----:B------:R0:W-:Y:S02]  /*124d0*/  STG.E.64 [R32.64], R34 ;  /* 0x0000002220007986 */ /* 0x0001e4000c101b06 */
[----:B0-----:R-:W-:Y:S01]  /*124e0*/  @P0 IMAD.WIDE.U32 R32, R182, R181, c[0x0][0x180] ;  /* 0x00006000b6200625 */ /* 0x001fe200078e00b5 */
        /* <DEDUP_REMOVED lines=20> */
.L_x_16087:
[----:B------:R1:W5:Y:S04]  /*12630*/  @P0 LDG.E.128 R84, [R32.64] ;  /* 0x0000000620540981 */ /* 0x000368000c1e1d00 */
[----:B------:R1:W5:Y:S02]  /*12640*/  @P0 LDG.E.128 R80, [R32.64+0x10] ;  /* 0x0000100620500981 */ /* 0x000364000c1e1d00 */
[----:B-1----:R-:W-:-:S05]  /*12650*/  @P6 IMAD.WIDE.U32 R32, R182, R155, c[0x0][0x178] ;  /* 0x00005e00b6206625 */ /* 0x002fca00078e009b */
[----:B------:R1:W5:Y:S02]  /*12660*/  @P6 LDG.E.128 R88, [R32.64] ;  /* 0x0000000620586981 */ /* 0x000364000c1e1d00 */
[----:B-1----:R-:W-:-:S06]  /*12670*/  IMAD.WIDE.U32 R32, R182, R155, c[0x0][0x170] ;  /* 0x00005c00b6207625 */ /* 0x002fcc00078e009b */
[----:B0-----:R-:W5:Y:S01]  /*12680*/  LDG.E.128 R32, [R32.64] ;  /* 0x0000000620207981 */ /* 0x001f62000c1e1d00 */
        /* <DEDUP_REMOVED lines=12> */
.L_x_16089:
[----:B------:R-:W-:Y:S02]  /*12750*/  IMAD.MOV.U32 R42, RZ, RZ, R26 ;  /* 0x000000ffff2a7224 */ /* 0x000fe400078e001a */
.L_x_16090:
[----:B------:R-:W-:Y:S05]  /*12760*/  BSYNC B0 ;  /* 0x0000000000007941 */ /* 0x000fea0003800000 */
.L_x_16088:
        /* <DEDUP_REMOVED lines=16> */
.L_x_16094:
[----:B------:R-:W-:Y:S05]  /*12870*/  BSYNC B1 ;  /* 0x0000000000017941 */ /* 0x000fea0003800000 */
.L_x_16093:
        /* <DEDUP_REMOVED lines=44> */
.L_x_16092:
[----:B------:R-:W-:Y:S05]  /*12b40*/  BSYNC B0 ;  /* 0x0000000000007941 */ /* 0x000fea0003800000 */
.L_x_16091:
[----:B------:R-:W0:Y:S01]  /*12b50*/  I2F.U32 R37, R42 ;  /* 0x0000002a00257306 */ /* 0x000e220000201000 */
[C---:B------:R-:W-:Y:S02]  /*12b60*/  LOP3.LUT P6, RZ, R160.reuse, 0x10, RZ, 0xc0, !PT ;  /* 0x00000010a0ff7812 */ /* 0x040fe400078cc0ff */
[----:B------:R-:W-:Y:S01]  /*12b70*/  LOP3.LUT R160, R160, 0xfffffff7, RZ, 0xc0, !PT ;  /* 0xfffffff7a0a07812 */ /* 0x000fe200078ec0ff */
        /* <DEDUP_REMOVED lines=12> */
.L_x_16095:
        /* <DEDUP_REMOVED lines=12> */
.L_x_16098:
[----:B------:R-:W-:Y:S02]  /*12d00*/  IMAD.MOV.U32 R42, RZ, RZ, R26 ;  /* 0x000000ffff2a7224 */ /* 0x000fe400078e001a */
.L_x_16099:
[----:B------:R-:W-:Y:S05]  /*12d10*/  BSYNC B0 ;  /* 0x0000000000007941 */ /* 0x000fea0003800000 */
.L_x_16097:
        /* <DEDUP_REMOVED lines=16> */
.L_x_16103:
[----:B------:R-:W-:Y:S05]  /*12e20*/  BSYNC B1 ;  /* 0x0000000000017941 */ /* 0x000fea0003800000 */
.L_x_16102:
        /* <DEDUP_REMOVED lines=44> */
.L_x_16101:
[----:B------:R-:W-:Y:S05]  /*130f0*/  BSYNC B0 ;  /* 0x0000000000007941 */ /* 0x000fea0003800000 */
.L_x_16100:
        /* <DEDUP_REMOVED lines=9> */
.L_x_16096:
        /* <DEDUP_REMOVED lines=12> */
.L_x_16105:
[----:B------:R-:W-:Y:S02]  /*13250*/  IMAD.MOV.U32 R42, RZ, RZ, R26 ;  /* 0x000000ffff2a7224 */ /* 0x000fe400078e001a */
.L_x_16106:
[----:B------:R-:W-:Y:S05]  /*13260*/  BSYNC B0 ;  /* 0x0000000000007941 */ /* 0x000fea0003800000 */
.L_x_16104:
        /* <DEDUP_REMOVED lines=16> */
.L_x_16110:
[----:B------:R-:W-:Y:S05]  /*13370*/  BSYNC B1 ;  /* 0x0000000000017941 */ /* 0x000fea0003800000 */
.L_x_16109:
        /* <DEDUP_REMOVED lines=44> */
.L_x_16108:
[----:B------:R-:W-:Y:S05]  /*13640*/  BSYNC B0 ;  /* 0x0000000000007941 */ /* 0x000fea0003800000 */
.L_x_16107:
        /* <DEDUP_REMOVED lines=11> */
[----:B------:R-:W-:Y:S01]  /*13700*/  MOV R37, R36 ;  /* 0x0000002400257202 */ /* 0x000fe20000000f00 */
[----:B------:R-:W-:Y:S01]  /*13710*/  FADD.FTZ R53, R85, R53 ;  /* 0x0000003555357221 */ /* 0x000fe20000010000 */
[----:B------:R-:W-:Y:S05]  /*13720*/  BRA `(.L_x_16112) ;  /* 0x0000055000007947 */ /* 0x000fea0003800000 */
.L_x_16111:
        /* <DEDUP_REMOVED lines=12> */
.L_x_16114:
[----:B------:R-:W-:Y:S02]  /*137f0*/  IMAD.MOV.U32 R32, RZ, RZ, R26 ;  /* 0x000000ffff207224 */ /* 0x000fe400078e001a */
.L_x_16115:
[----:B------:R-:W-:Y:S05]  /*13800*/  BSYNC B0 ;  /* 0x0000000000007941 */ /* 0x000fea0003800000 */
.L_x_16113:
        /* <DEDUP_REMOVED lines=16> */
.L_x_16119:
[----:B------:R-:W-:Y:S05]  /*13910*/  BSYNC B1 ;  /* 0x0000000000017941 */ /* 0x000fea0003800000 */
.L_x_16118:
        /* <DEDUP_REMOVED lines=44> */
.L_x_16117:
[----:B------:R-:W-:Y:S05]  /*13be0*/  BSYNC B0 ;  /* 0x0000000000007941 */ /* 0x000fea0003800000 */
.L_x_16116:
[----:B------:R0:W1:Y:S02]  /*13bf0*/  I2F.U32 R39, R32 ;  /* 0x0000002000277306 */ /* 0x0000640000201000 */
[----:B0-----:R-:W-:-:S05]  /*13c00*/  PRMT R32, RZ, 0x7610, R88 ;  /* 0x00007610ff207816 */ /* 0x001fca0000000058 */
[----:B------:R-:W-:Y:S02]  /*13c10*/  FMUL.FTZ R36, R32, c[0x0][0x1e8] ;  /* 0x00007a0020247a20 */ /* 0x000fe40000410000 */
[----:B-1----:R-:W-:-:S05]  /*13c20*/  FFMA.FTZ R39, R39, R186, 1.1641532182693481445e-10 ;  /* 0x2f00000027277423 */ /* 0x002fca00000100ba */
[----:B------:R-:W-:-:S04]  /*13c30*/  FSETP.GTU.FTZ.AND P1, PT, R39, c[0x0][0x1e4], PT ;  /* 0x0000790027007a0b */ /* 0x000fc80003f3c000 */
[----:B------:R-:W-:Y:S02]  /*13c40*/  FSEL R36, R36, RZ, !P1 ;  /* 0x000000ff24247208 */ /* 0x000fe40004800000 */
[----:B------:R-:W-:-:S03]  /*13c50*/  SEL R162, RZ, 0x1, P1 ;  /* 0x00000001ffa27807 */ /* 0x000fc60000800000 */
[----:B------:R-:W-:-:S04]  /*13c60*/  FADD.FTZ R53, R53, R36 ;  /* 0x0000002435357221 */ /* 0x000fc80000010000 */
[----:B------:R-:W-:Y:S02]  /*13c70*/  @P0 FADD.FTZ R53, R85, R53 ;  /* 0x0000003555350221 */ /* 0x000fe40000010000 */
.L_x_16112:
        /* <DEDUP_REMOVED lines=12> */
.L_x_16121:
[----:B------:R-:W-:Y:S02]  /*13d40*/  IMAD.MOV.U32 R32, RZ, RZ, R26 ;  /* 0x000000ffff207224 */ /* 0x000fe400078e001a */
.L_x_16122:
[----:B------:R-:W-:Y:S05]  /*13d50*/  BSYNC B0 ;  /* 0x0000000000007941 */ /* 0x000fea0003800000 */
.L_x_16120:
        /* <DEDUP_REMOVED lines=16> */
.L_x_16126:
[----:B------:R-:W-:Y:S05]  /*13e60*/  BSYNC B1 ;  /* 0x0000000000017941 */ /* 0x000fea0003800000 */
.L_x_16125:
        /* <DEDUP_REMOVED lines=44> */
.L_x_16124:
[----:B------:R-:W-:Y:S05]  /*14130*/  BSYNC B0 ;  /* 0x0000000000007941 */ /* 0x000fea0003800000 */
.L_x_16123:
        /* <DEDUP_REMOVED lines=14> */
.L_x_16127:
        /* <DEDUP_REMOVED lines=12> */
.L_x_16130:
[----:B------:R-:W-:Y:S02]  /*142e0*/  MOV R32, R26 ;  /* 0x0000001a00207202 */ /* 0x000fe40000000f00 */
.L_x_16131:
[----:B------:R-:W-:Y:S05]  /*142f0*/  BSYNC B0 ;  /* 0x0000000000007941 */ /* 0x000fea0003800000 */
.L_x_16129:
        /* <DEDUP_REMOVED lines=16> */
.L_x_16135:
[----:B------:R-:W-:Y:S05]  /*14400*/  BSYNC B1 ;  /* 0x0000000000017941 */ /* 0x000fea0003800000 */
.L_x_16134:
        /* <DEDUP_REMOVED lines=44> */
.L_x_16133:
[----:B------:R-:W-:Y:S05]  /*146d0*/  BSYNC B0 ;  /* 0x0000000000007941 */ /* 0x000fea0003800000 */
.L_x_16132:
[----:B------:R0:W1:Y:S02]  /*146e0*/  I2F.U32 R39, R32 ;  /* 0x0000002000277306 */ /* 0x0000640000201000 */
[----:B0-----:R-:W-:Y:S01]  /*146f0*/  PRMT R32, RZ, 0x5410, R89 ;  /* 0x00005410ff207816 */ /* 0x001fe20000000059 */
[----:B-1----:R-:W-:-:S05]  /*14700*/  FFMA.FTZ R39, R39, R186, 1.1641532182693481445e-10 ;  /* 0x2f00000027277423 */ /* 0x002fca00000100ba */
[----:B------:R-:W-:Y:S01]  /*14710*/  FSETP.GTU.FTZ.AND P1, PT, R39, c[0x0][0x1e4], PT ;  /* 0x0000790027007a0b */ /* 0x000fe20003f3c000 */
[----:B------:R-:W-:-:S03]  /*14720*/  FMUL.FTZ R39, R32, c[0x0][0x1e8] ;  /* 0x00007a0020277a20 */ /* 0x000fc60000410000 */
[----:B------:R-:W-:Y:S02]  /*14730*/  SEL R163, RZ, 0x1, P1 ;  /* 0x00000001ffa37807 */ /* 0x000fe40000800000 */
[----:B------:R-:W-:-:S05]  /*14740*/  FSEL R39, R39, RZ, !P1 ;  /* 0x000000ff27277208 */ /* 0x000fca0004800000 */
[----:B------:R-:W-:-:S04]  /*14750*/  FADD.FTZ R54, R54, R39 ;  /* 0x0000002736367221 */ /* 0x000fc80000010000 */
[----:B------:R-:W-:Y:S02]  /*14760*/  @P0 FADD.FTZ R54, R86, R54 ;  /* 0x0000003656360221 */ /* 0x000fe40000010000 */
.L_x_16128:
        /* <DEDUP_REMOVED lines=12> */
.L_x_16137:
[----:B------:R-:W-:Y:S02]  /*14830*/  IMAD.MOV.U32 R32, RZ, RZ, R26 ;  /* 0x000000ffff207224 */ /* 0x000fe400078e001a */
.L_x_16138:
[----:B------:R-:W-:Y:S05]  /*14840*/  BSYNC B0 ;  /* 0x0000000000007941 */ /* 0x000fea0003800000 */
.L_x_16136:
        /* <DEDUP_REMOVED lines=16> */
.L_x_16142:
[----:B------:R-:W-:Y:S05]  /*14950*/  BSYNC B1 ;  /* 0x0000000000017941 */ /* 0x000fea0003800000 */
.L_x_16141:
        /* <DEDUP_REMOVED lines=44> */
.L_x_16140:
[----:B------:R-:W-:Y:S05]  /*14c20*/  BSYNC B0 ;  /* 0x0000000000007941 */ /* 0x000fea0003800000 */
.L_x_16139:
        /* <DEDUP_REMOVED lines=12> */
.L_x_16143:
        /* <DEDUP_REMOVED lines=12> */
.L_x_16146:
[----:B------:R-:W-:Y:S02]  /*14db0*/  IMAD.MOV.U32 R40, RZ, RZ, R26 ;  /* 0x000000ffff287224 */ /* 0x000fe400078e001a */
.L_x_16147:
[----:B------:R-:W-:Y:S05]  /*14dc0*/  BSYNC B0 ;  /* 0x0000000000007941 */ /* 0x000fea0003800000 */
.L_x_16145:
        /* <DEDUP_REMOVED lines=16> */
.L_x_16151:
[----:B------:R-:W-:Y:S05]  /*14ed0*/  BSYNC B1 ;  /* 0x0000000000017941 */ /* 0x000fea0003800000 */
.L_x_16150:
        /* <DEDUP_REMOVED lines=44> */
.L_x_16149:
[----:B------:R-:W-:Y:S05]  /*151a0*/  BSYNC B0 ;  /* 0x0000000000007941 */ /* 0x000fea0003800000 */
.L_x_16148:
        /* <DEDUP_REMOVED lines=9> */
.L_x_16144:
        /* <DEDUP_REMOVED lines=12> */
.L_x_16153:
[----:B------:R-:W-:Y:S02]  /*15300*/  IMAD.MOV.U32 R40, RZ, RZ, R26 ;  /* 0x000000ffff287224 */ /* 0x000fe400078e001a */
.L_x_16154:
[----:B------:R-:W-:Y:S05]  /*15310*/  BSYNC B0 ;  /* 0x0000000000007941 */ /* 0x000fea0003800000 */
.L_x_16152:
        /* <DEDUP_REMOVED lines=16> */
.L_x_16158:
[----:B------:R-:W-:Y:S05]  /*15420*/  BSYNC B1 ;  /* 0x0000000000017941 */ /* 0x000fea0003800000 */
.L_x_16157:
        /* <DEDUP_REMOVED lines=44> */
.L_x_16156:
[----:B------:R-:W-:Y:S05]  /*156f0*/  BSYNC B0 ;  /* 0x0000000000007941 */ /* 0x000fea0003800000 */
.L_x_16155:
[----:B------:R-:W0:Y:S01]  /*15700*/  I2F.U32 R37, R40 ;  /* 0x0000002800257306 */ /* 0x000e220000201000 */
[----:B------:R-:W-:-:S05]  /*15710*/  PRMT R32, RZ, 0x5410, R34 ;  /* 0x00005410ff207816 */ /* 0x000fca0000000022 */
[----:B------:R-:W-:Y:S02]  /*15720*/  FMUL.FTZ R32, R32, c[0x0][0x1e8] ;  /* 0x00007a0020207a20 */ /* 0x000fe40000410000 */
[----:B0-----:R-:W-:-:S05]  /*15730*/  FFMA.FTZ R37, R37, R186, 1.1641532182693481445e-10 ;  /* 0x2f00000025257423 */ /* 0x001fca00000100ba */
[----:B------:R-:W-:-:S04]  /*15740*/  FSETP.GTU.FTZ.AND P2, PT, R37, c[0x0][0x1e4], PT ;  /* 0x0000790025007a0b */ /* 0x000fc80003f5c000 */
[----:B------:R-:W-:Y:S01]  /*15750*/  FSEL R48, R32, RZ, !P2 ;  /* 0x000000ff20307208 */ /* 0x000fe20005000000 */
[----:B------:R-:W-:Y:S05]  /*15760*/  @P6 BRA `(.L_x_16159) ;  /* 0x0000005000006947 */ /* 0x000fea0003800000 */
[----:B------:R-:W-:Y:S01]  /*15770*/  MOV R32, R33 ;  /* 0x0000002100207202 */ /* 0x000fe20000000f00 */
[----:B------:R-:W-:Y:S05]  /*15780*/  @!P0 BRA `(.L_x_16160) ;  /* 0x0000058000008947 */ /* 0x000fea0003800000 */
[----:B------:R-:W-:Y:S02]  /*15790*/  IMAD.MOV.U32 R32, RZ, RZ, R33 ;  /* 0x000000ffff207224 */ /* 0x000fe400078e0021 */
[----:B------:R-:W-:Y:S01]  /*157a0*/  FADD.FTZ R48, R80, R48 ;  /* 0x0000003050307221 */ /* 0x000fe20000010000 */
[----:B------:R-:W-:Y:S05]  /*157b0*/  BRA `(.L_x_16160) ;  /* 0x0000055000007947 */ /* 0x000fea0003800000 */
.L_x_16159:
        /* <DEDUP_REMOVED lines=12> */
.L_x_16162:
[----:B------:R-:W-:Y:S02]  /*15880*/  IMAD.MOV.U32 R40, RZ, RZ, R26 ;  /* 0x000000ffff287224 */ /* 0x000fe400078e001a */
.L_x_16163:
[----:B------:R-:W-:Y:S05]  /*15890*/  BSYNC B0 ;  /* 0x0000000000007941 */ /* 0x000fea0003800000 */
.L_x_16161:
        /* <DEDUP_REMOVED lines=16> */
.L_x_16167:
[----:B------:R-:W-:Y:S05]  /*159a0*/  BSYNC B1 ;  /* 0x0000000000017941 */ /* 0x000fea0003800000 */
.L_x_16166:
        /* <DEDUP_REMOVED lines=44> */
.L_x_16165:
[----:B------:R-:W-:Y:S05]  /*15c70*/  BSYNC B0 ;  /* 0x0000000000007941 */ /* 0x000fea0003800000 */
.L_x_16164:
        /* <DEDUP_REMOVED lines=9> */
.L_x_16160:
        /* <DEDUP_REMOVED lines=12> */
.L_x_16169:
[----:B------:R-:W-:Y:S02]  /*15dd0*/  IMAD.MOV.U32 R40, RZ, RZ, R26 ;  /* 0x000000ffff287224 */ /* 0x000fe400078e001a */
.L_x_16170:
[----:B------:R-:W-:Y:S05]  /*15de0*/  BSYNC B0 ;  /* 0x0000000000007941 */ /* 0x000fea0003800000 */
.L_x_16168:
        /* <DEDUP_REMOVED lines=16> */
.L_x_16174:
[----:B------:R-:W-:Y:S05]  /*15ef0*/  BSYNC B1 ;  /* 0x0000000000017941 */ /* 0x000fea0003800000 */
.L_x_16173:
        /* <DEDUP_REMOVED lines=44> */
.L_x_16172:
[----:B------:R-:W-:Y:S05]  /*161c0*/  BSYNC B0 ;  /* 0x0000000000007941 */ /* 0x000fea0003800000 */
.L_x_16171:
        /* <DEDUP_REMOVED lines=12> */
.L_x_16175:
        /* <DEDUP_REMOVED lines=12> */
.L_x_16178:
[----:B------:R-:W-:Y:S02]  /*16350*/  IMAD.MOV.U32 R34, RZ, RZ, R26 ;  /* 0x000000ffff227224 */ /* 0x000fe400078e001a */
.L_x_16179:
[----:B------:R-:W-:Y:S05]  /*16360*/  BSYNC B0 ;  /* 0x0000000000007941 */ /* 0x000fea0003800000 */
.L_x_16177:
        /* <DEDUP_REMOVED lines=16> */
.L_x_16183:
[----:B------:R-:W-:Y:S05]  /*16470*/  BSYNC B1 ;  /* 0x0000000000017941 */ /* 0x000fea0003800000 */
.L_x_16182:
        /* <DEDUP_REMOVED lines=44> */
.L_x_16181:
[----:B------:R-:W-:Y:S05]  /*16740*/  BSYNC B0 ;  /* 0x0000000000007941 */ /* 0x000fea0003800000 */
.L_x_16180:
        /* <DEDUP_REMOVED lines=9> */
.L_x_16176:
        /* <DEDUP_REMOVED lines=12> */
.L_x_16185:
[----:B------:R-:W-:Y:S02]  /*168a0*/  IMAD.MOV.U32 R34, RZ, RZ, R26 ;  /* 0x000000ffff227224 */ /* 0x000fe400078e001a */
.L_x_16186:
[----:B------:R-:W-:Y:S05]  /*168b0*/  BSYNC B0 ;  /* 0x0000000000007941 */ /* 0x000fea0003800000 */
.L_x_16184:
        /* <DEDUP_REMOVED lines=16> */
.L_x_16190:
[----:B------:R-:W-:Y:S05]  /*169c0*/  BSYNC B1 ;  /* 0x0000000000017941 */ /* 0x000fea0003800000 */
.L_x_16189:
        /* <DEDUP_REMOVED lines=44> */
.L_x_16188:
[----:B------:R-:W-:Y:S05]  /*16c90*/  BSYNC B0 ;  /* 0x0000000000007941 */ /* 0x000fea0003800000 */
.L_x_16187:
        /* <DEDUP_REMOVED lines=12> */
.L_x_16191:
        /* <DEDUP_REMOVED lines=12> */
.L_x_16194:
[----:B------:R-:W-:Y:S02]  /*16e20*/  IMAD.MOV.U32 R34, RZ, RZ, R26 ;  /* 0x000000ffff227224 */ /* 0x000fe400078e001a */
.L_x_16195:
[----:B------:R-:W-:Y:S05]  /*16e30*/  BSYNC B0 ;  /* 0x0000000000007941 */ /* 0x000fea0003800000 */
.L_x_16193:
        /* <DEDUP_REMOVED lines=16> */
.L_x_16199:
[----:B------:R-:W-:Y:S05]  /*16f40*/  BSYNC B1 ;  /* 0x0000000000017941 */ /* 0x000fea0003800000 */
.L_x_16198:
        /* <DEDUP_REMOVED lines=44> */
.L_x_16197:
[----:B------:R-:W-:Y:S05]  /*17210*/  BSYNC B0 ;  /* 0x0000000000007941 */ /* 0x000fea0003800000 */
.L_x_16196:
        /* <DEDUP_REMOVED lines=9> */
.L_x_16192:
        /* <DEDUP_REMOVED lines=12> */
.L_x_16201:
[----:B------:R-:W-:Y:S02]  /*17370*/  IMAD.MOV.U32 R34, RZ, RZ, R26 ;  /* 0x000000ffff227224 */ /* 0x000fe400078e001a */
.L_x_16202:
[----:B------:R-:W-:Y:S05]  /*17380*/  BSYNC B0 ;  /* 0x0000000000007941 */ /* 0x000fea0003800000 */
.L_x_16200:
        /* <DEDUP_REMOVED lines=16> */
.L_x_16206:
[----:B------:R-:W-:Y:S05]  /*17490*/  BSYNC B1 ;  /* 0x0000000000017941 */ /* 0x000fea0003800000 */
.L_x_16205:
        /* <DEDUP_REMOVED lines=44> */
.L_x_16204:
[----:B------:R-:W-:Y:S05]  /*17760*/  BSYNC B0 ;  /* 0x0000000000007941 */ /* 0x000fea0003800000 */
.L_x_16203:
        /* <DEDUP_REMOVED lines=13> */
.L_x_16207:
        /* <DEDUP_REMOVED lines=12> */
.L_x_16210:
[----:B------:R-:W-:Y:S02]  /*17900*/  IMAD.MOV.U32 R38, RZ, RZ, R26 ;  /* 0x000000ffff267224 */ /* 0x000fe400078e001a */
.L_x_16211:
[----:B------:R-:W-:Y:S05]  /*17910*/  BSYNC B0 ;  /* 0x0000000000007941 */ /* 0x000fea0003800000 */
.L_x_16209:
        /* <DEDUP_REMOVED lines=18> */
.L_x_16215:
[----:B------:R-:W-:Y:S05]  /*17a40*/  BSYNC B1 ;  /* 0x0000000000017941 */ /* 0x000fea0003800000 */
.L_x_16214:
        /* <DEDUP_REMOVED lines=44> */
.L_x_16213:
[----:B------:R-:W-:Y:S05]  /*17d10*/  BSYNC B0 ;  /* 0x0000000000007941 */ /* 0x000fea0003800000 */
.L_x_16212:
        /* <DEDUP_REMOVED lines=9> */
.L_x_16208:
[----:B------:R-:W-:Y:S02]  /*17db0*/  SEL R35, RZ, 0x1000000, P5 ;  /* 0x01000000ff237807 */ /* 0x000fe40002800000 */
[----:B------:R-:W-:Y:S02]  /*17dc0*/  SEL R33, RZ, 0x10000, P4 ;  /* 0x00010000ff217807 */ /* 0x000fe40002000000 */
[----:B------:R-:W-:Y:S02]  /*17dd0*/  SEL R34, RZ, 0x100, P3 ;  /* 0x00000100ff227807 */ /* 0x000fe40001800000 */
[----:B------:R-:W-:Y:S02]  /*17de0*/  SEL R32, RZ, 0x1, P1 ;  /* 0x00000001ff207807 */ /* 0x000fe40000800000 */
[----:B------:R-:W-:Y:S02]  /*17df0*/  LOP3.LUT R34, R34, R35, R33, 0xfe, !PT ;  /* 0x0000002322227212 */ /* 0x000fe400078efe21 */
[----:B------:R-:W-:Y:S01]  /*17e00*/  SEL R35, RZ, 0x1, P2 ;  /* 0x00000001ff237807 */ /* 0x000fe20001000000 */
[----:B------:R-:W-:Y:S01]  /*17e10*/  IMAD.WIDE.U32 R32, R32, 0x1000000, RZ ;  /* 0x0100000020207825 */ /* 0x000fe200078e00ff */
[----:B------:R-:W-:-:S02]  /*17e20*/  LOP3.LUT P4, RZ, R160, 0x4, RZ, 0xc0, !PT ;  /* 0x00000004a0ff7812 */ /* 0x000fc4000788c0ff */
[C---:B------:R-:W-:Y:S02]  /*17e30*/  LOP3.LUT P3, RZ, R160.reuse, 0x2, RZ, 0xc0, !PT ;  /* 0x00000002a0ff7812 */ /* 0x040fe4000786c0ff */
[----:B------:R-:W-:Y:S02]  /*17e40*/  LOP3.LUT R33, R33, R34, R35, 0xfe, !PT ;  /* 0x0000002221217212 */ /* 0x000fe400078efe23 */
[----:B------:R-:W-:Y:S02]  /*17e50*/  SEL R34, RZ, 0x1, P3 ;  /* 0x00000001ff227807 */ /* 0x000fe40001800000 */
[----:B------:R-:W-:Y:S02]  /*17e60*/  SEL R36, RZ, 0x1, P4 ;  /* 0x00000001ff247807 */ /* 0x000fe40002000000 */
[----:B------:R-:W-:Y:S01]  /*17e70*/  LOP3.LUT P5, RZ, R160, 0x8, RZ, 0xc0, !PT ;  /* 0x00000008a0ff7812 */ /* 0x000fe200078ac0ff */
[----:B------:R-:W-:Y:S01]  /*17e80*/  IMAD.WIDE.U32 R34, R34, 0x10000, RZ ;  /* 0x0001000022227825 */ /* 0x000fe200078e00ff */
[----:B------:R-:W-:-:S02]  /*17e90*/  LOP3.LUT P6, RZ, R160, 0x20, RZ, 0xc0, !PT ;  /* 0x00000020a0ff7812 */ /* 0x000fc400078cc0ff */
[----:B------:R-:W-:Y:S01]  /*17ea0*/  IADD3 R183, R176, 0x200, RZ ;  /* 0x00000200b0b77810 */ /* 0x000fe20007ffe0ff */
        /* <DEDUP_REMOVED lines=9> */
[----:B------:R0:W-:Y:S01]  /*17f40*/  STG.E.64 [R32.64], R34 ;  /* 0x0000002220007986 */ /* 0x0001e2000c101b06 */
[----:B------:R-:W-:Y:S05]  /*17f50*/  @!P6 BRA `(.L_x_16216) ;  /* 0x000001300000e947 */ /* 0x000fea0003800000 */
[----:B0-----:R-:W-:Y:S02]  /*17f60*/  SHF.L.U32 R32, R167, 0x10, RZ ;  /* 0x00000010a7207819 */ /* 0x001fe400000006ff */
[----:B------:R-:W-:Y:S02]  /*17f70*/  LOP3.LUT R34, R163, 0xff, RZ, 0xc0, !PT ;  /* 0x000000ffa3227812 */ /* 0x000fe400078ec0ff */
[----:B------:R-:W-:Y:S02]  /*17f80*/  LOP3.LUT R33, R32, 0xff0000, RZ, 0xc0, !PT ;  /* 0x00ff000020217812 */ /* 0x000fe400078ec0ff */
[----:B------:R-:W-:Y:S01]  /*17f90*/  LOP3.LUT R32, R168, 0xffff, RZ, 0xc0, !PT ;  /* 0x0000ffffa8207812 */ /* 0x000fe200078ec0ff */
[----:B------:R-:W-:Y:S01]  /*17fa0*/  IMAD.WIDE.U32 R34, R34, 0x10000, RZ ;  /* 0x0001000022227825 */ /* 0x000fe200078e00ff */
[----:B------:R-:W-:Y:S02]  /*17fb0*/  LOP3.LUT R36, R162, 0xff, RZ, 0xc0, !PT ;  /* 0x000000ffa2247812 */ /* 0x000fe400078ec0ff */
        /* <DEDUP_REMOVED lines=13> */
.L_x_16216:
[----:B0-----:R-:W-:-:S05]  /*18090*/  @P0 IMAD.WIDE.U32 R32, R183, R181, c[0x0][0x180] ;  /* 0x00006000b7200625 */ /* 0x001fca00078e00b5 */
[----:B------:R0:W5:Y:S04]  /*180a0*/  @P0 LDG.E.128 R84, [R32.64] ;  /* 0x0000000620540981 */ /* 0x000168000c1e1d00 */
[----:B------:R0:W5:Y:S02]  /*180b0*/  @P0 LDG.E.128 R80, [R32.64+0x10] ;  /* 0x0000100620500981 */ /* 0x000164000c1e1d00 */
[----:B0-----:R-:W-:-:S05]  /*180c0*/  @P6 IMAD.WIDE.U32 R32, R183, R155, c[0x0][0x178] ;  /* 0x00005e00b7206625 */ /* 0x001fca00078e009b */
[----:B------:R0:W5:Y:S02]  /*180d0*/  @P6 LDG.E.128 R88, [R32.64] ;  /* 0x0000000620586981 */ /* 0x000164000c1e1d00 */
[----:B0-----:R-:W-:-:S06]  /*180e0*/  IMAD.WIDE.U32 R32, R183, R155, c[0x0][0x170] ;  /* 0x00005c00b7207625 */ /* 0x001fcc00078e009b */
        /* <DEDUP_REMOVED lines=13> */
.L_x_16218:
[----:B------:R-:W-:Y:S02]  /*181c0*/  IMAD.MOV.U32 R42, RZ, RZ, R26 ;  /* 0x000000ffff2a7224 */ /* 0x000fe400078e001a */
.L_x_16219:
[----:B------:R-:W-:Y:S05]  /*181d0*/  BSYNC B0 ;  /* 0x0000000000007941 */ /* 0x000fea0003800000 */
.L_x_16217:
        /* <DEDUP_REMOVED lines=16> */
.L_x_16223:
[----:B------:R-:W-:Y:S05]  /*182e0*/  BSYNC B1 ;  /* 0x0000000000017941 */ /* 0x000fea0003800000 */
.L_x_16222:
        /* <DEDUP_REMOVED lines=44> */
.L_x_16221:
[----:B------:R-:W-:Y:S05]  /*185b0*/  BSYNC B0 ;  /* 0x0000000000007941 */ /* 0x000fea0003800000 */
.L_x_16220:
        /* <DEDUP_REMOVED lines=15> */
.L_x_16224:
        /* <DEDUP_REMOVED lines=12> */
.L_x_16227:
[----:B------:R-:W-:Y:S02]  /*18770*/  IMAD.MOV.U32 R42, RZ, RZ, R26 ;  /* 0x000000ffff2a7224 */ /* 0x000fe400078e001a */
.L_x_16228:
[----:B------:R-:W-:Y:S05]  /*18780*/  BSYNC B0 ;  /* 0x0000000000007941 */ /* 0x000fea0003800000 */
.L_x_16226:
        /* <DEDUP_REMOVED lines=16> */
.L_x_16232:
[----:B------:R-:W-:Y:S05]  /*18890*/  BSYNC B1 ;  /* 0x0000000000017941 */ /* 0x000fea0003800000 */
.L_x_16231:
        /* <DEDUP_REMOVED lines=44> */
.L_x_16230:
[----:B------:R-:W-:Y:S05]  /*18b60*/  BSYNC B0 ;  /* 0x0000000000007941 */ /* 0x000fea0003800000 */
.L_x_16229:
        /* <DEDUP_REMOVED lines=9> */
.L_x_16225:
        /* <DEDUP_REMOVED lines=12> */
.L_x_16234:
[----:B------:R-:W-:Y:S02]  /*18cc0*/  MOV R42, R26 ;  /* 0x0000001a002a7202 */ /* 0x000fe40000000f00 */
.L_x_16235:
[----:B------:R-:W-:Y:S05]  /*18cd0*/  BSYNC B0 ;  /* 0x0000000000007941 */ /* 0x000fea0003800000 */
.L_x_16233:
        /* <DEDUP_REMOVED lines=16> */
.L_x_16239:
[----:B------:R-:W-:Y:S05]  /*18de0*/  BSYNC B1 ;  /* 0x0000000000017941 */ /* 0x000fea0003800000 */
.L_x_16238:
        /* <DEDUP_REMOVED lines=44> */
.L_x_16237:
[----:B------:R-:W-:Y:S05]  /*190b0*/  BSYNC B0 ;  /* 0x0000000000007941 */ /* 0x000fea0003800000 */
.L_x_16236:
        /* <DEDUP_REMOVED lines=14> */
.L_x_16240:
        /* <DEDUP_REMOVED lines=12> */
.L_x_16243:
[----:B------:R-:W-:Y:S02]  /*19260*/  IMAD.MOV.U32 R32, RZ, RZ, R26 ;  /* 0x000000ffff207224 */ /* 0x000fe400078e001a */
.L_x_16244:
[----:B------:R-:W-:Y:S05]  /*19270*/  BSYNC B0 ;  /* 0x0000000000007941 */ /* 0x000fea0003800000 */
.L_x_16242:
        /* <DEDUP_REMOVED lines=16> */
.L_x_16248:
[----:B------:R-:W-:Y:S05]  /*19380*/  BSYNC B1 ;  /* 0x0000000000017941 */ /* 0x000fea0003800000 */
.L_x_16247:
        /* <DEDUP_REMOVED lines=44> */
.L_x_16246:
[----:B------:R-:W-:Y:S05]  /*19650*/  BSYNC B0 ;  /* 0x0000000000007941 */ /* 0x000fea0003800000 */
.L_x_16245:
        /* <DEDUP_REMOVED lines=9> */
.L_x_16241:
        /* <DEDUP_REMOVED lines=12> */
.L_x_16250:
[----:B------:R-:W-:Y:S02]  /*197b0*/  IMAD.MOV.U32 R32, RZ, RZ, R26 ;  /* 0x000000ffff207224 */ /* 0x000fe400078e001a */
.L_x_16251:
[----:B------:R-:W-:Y:S05]  /*197c0*/  BSYNC B0 ;  /* 0x0000000000007941 */ /* 0x000fea0003800000 */
.L_x_16249:
        /* <DEDUP_REMOVED lines=16> */
.L_x_16255:
[----:B------:R-:W-:Y:S05]  /*198d0*/  BSYNC B1 ;  /* 0x0000000000017941 */ /* 0x000fea0003800000 */
.L_x_16254:
        /* <DEDUP_REMOVED lines=41> */
[----:B------:R-:W-:Y:S01]  /*19b70*/  IMAD.MOV.U32 R36, RZ, RZ, RZ ;  /* 0x000000ffff247224 */ /* 0x000fe200078e00ff */
[----:B------:R-:W-:Y:S02]  /*19b80*/  LOP3.LUT R19, R39, UR25, R40, 0x96, !PT ;  /* 0x0000001927137c12 */ /* 0x000fe4000f8e9628 */
[----:B------:R-:W-:Y:S02]  /*19b90*/  MOV R26, R38 ;  /* 0x00000026001a7202 */ /* 0x000fe40000000f00 */
.L_x_16253:
[----:B------:R-:W-:Y:S05]  /*19ba0*/  BSYNC B0 ;  /* 0x0000000000007941 */ /* 0x000fea0003800000 */
.L_x_16252:
        /* <DEDUP_REMOVED lines=14> */
.L_x_16256:
        /* <DEDUP_REMOVED lines=12> */
.L_x_16259:
[----:B------:R-:W-:Y:S02]  /*19d50*/  IMAD.MOV.U32 R32, RZ, RZ, R26 ;  /* 0x000000ffff207224 */ /* 0x000fe400078e001a */
.L_x_16260:
[----:B------:R-:W-:Y:S05]  /*19d60*/  BSYNC B0 ;  /* 0x0000000000007941 */ /* 0x000fea0003800000 */
.L_x_16258:
        /* <DEDUP_REMOVED lines=16> */
.L_x_16264:
[----:B------:R-:W-:Y:S05]  /*19e70*/  BSYNC B1 ;  /* 0x0000000000017941 */ /* 0x000fea0003800000 */
.L_x_16263:
        /* <DEDUP_REMOVED lines=39> */
[----:B------:R-:W-:Y:S01]  /*1a0f0*/  IMAD.WIDE.U32 R38, R39, -0x326172a9, RZ ;  /* 0xcd9e8d5727267825 */ /* 0x000fe200078e00ff */
[----:B------:R-:W-:-:S03]  /*1a100*/  MOV R28, R36 ;  /* 0x00000024001c7202 */ /* 0x000fc60000000f00 */
[----:B------:R-:W-:Y:S01]  /*1a110*/  IMAD.MOV.U32 R26, RZ, RZ, R38 ;  /* 0x000000ffff1a7224 */ /* 0x000fe200078e0026 */
[----:B------:R-:W-:Y:S01]  /*1a120*/  LOP3.LUT R19, R39, UR25, R40, 0x96, !PT ;  /* 0x0000001927137c12 */ /* 0x000fe2000f8e9628 */
[----:B------:R-:W-:Y:S02]  /*1a130*/  IMAD.MOV.U32 R37, RZ, RZ, RZ ;  /* 0x000000ffff257224 */ /* 0x000fe400078e00ff */
.L_x_16262:
[----:B------:R-:W-:Y:S05]  /*1a140*/  BSYNC B0 ;  /* 0x0000000000007941 */ /* 0x000fea0003800000 */
.L_x_16261:
        /* <DEDUP_REMOVED lines=9> */
.L_x_16257:
        /* <DEDUP_REMOVED lines=12> */
.L_x_16266:
[----:B------:R-:W-:Y:S02]  /*1a2a0*/  IMAD.MOV.U32 R32, RZ, RZ, R26 ;  /* 0x000000ffff207224 */ /* 0x000fe400078e001a */
.L_x_16267:
[----:B------:R-:W-:Y:S05]  /*1a2b0*/  BSYNC B0 ;  /* 0x0000000000007941 */ /* 0x000fea0003800000 */
.L_x_16265:
        /* <DEDUP_REMOVED lines=16> */
.L_x_16271:
[----:B------:R-:W-:Y:S05]  /*1a3c0*/  BSYNC B1 ;  /* 0x0000000000017941 */ /* 0x000fea0003800000 */
.L_x_16270:
        /* <DEDUP_REMOVED lines=44> */
.L_x_16269:
[----:B------:R-:W-:Y:S05]  /*1a690*/  BSYNC B0 ;  /* 0x0000000000007941 */ /* 0x000fea0003800000 */
.L_x_16268:
        /* <DEDUP_REMOVED lines=12> */
.L_x_16272:
        /* <DEDUP_REMOVED lines=12> */
.L_x_16275:
[----:B------:R-:W-:Y:S02]  /*1a820*/  IMAD.MOV.U32 R40, RZ, RZ, R26 ;  /* 0x000000ffff287224 */ /* 0x000fe400078e001a */
.L_x_16276:
[----:B------:R-:W-:Y:S05]  /*1a830*/  BSYNC B0 ;  /* 0x0000000000007941 */ /* 0x000fea0003800000 */
.L_x_16274:
        /* <DEDUP_REMOVED lines=16> */
.L_x_16280:
[----:B------:R-:W-:Y:S05]  /*1a940*/  BSYNC B1 ;  /* 0x0000000000017941 */ /* 0x000fea0003800000 */
.L_x_16279:
        /* <DEDUP_REMOVED lines=44> */
.L_x_16278:
[----:B------:R-:W-:Y:S05]  /*1ac10*/  BSYNC B0 ;  /* 0x0000000000007941 */ /* 0x000fea0003800000 */
.L_x_16277:
        /* <DEDUP_REMOVED lines=9> */
.L_x_16273:
        /* <DEDUP_REMOVED lines=12> */
.L_x_16282:
[----:B------:R-:W-:Y:S02]  /*1ad70*/  IMAD.MOV.U32 R40, RZ, RZ, R26 ;  /* 0x000000ffff287224 */ /* 0x000fe400078e001a */
.L_x_16283:
[----:B------:R-:W-:Y:S05]  /*1ad80*/  BSYNC B0 ;  /* 0x0000000000007941 */ /* 0x000fea0003800000 */
.L_x_16281:
        /* <DEDUP_REMOVED lines=16> */
.L_x_16287:
[----:B------:R-:W-:Y:S05]  /*1ae90*/  BSYNC B1 ;  /* 0x0000000000017941 */ /* 0x000fea0003800000 */
.L_x_16286:
        /* <DEDUP_REMOVED lines=44> */
.L_x_16285:
[----:B------:R-:W-:Y:S05]  /*1b160*/  BSYNC B0 ;  /* 0x0000000000007941 */ /* 0x000fea0003800000 */
.L_x_16284:
        /* <DEDUP_REMOVED lines=12> */
.L_x_16288:
        /* <DEDUP_REMOVED lines=12> */
.L_x_16291:
[----:B------:R-:W-:Y:S02]  /*1b2f0*/  MOV R41, R26 ;  /* 0x0000001a00297202 */ /* 0x000fe40000000f00 */
.L_x_16292:
[----:B------:R-:W-:Y:S05]  /*1b300*/  BSYNC B0 ;  /* 0x0000000000007941 */ /* 0x000fea0003800000 */
.L_x_16290:
        /* <DEDUP_REMOVED lines=16> */
.L_x_16296:
[----:B------:R-:W-:Y:S05]  /*1b410*/  BSYNC B1 ;  /* 0x0000000000017941 */ /* 0x000fea0003800000 */
.L_x_16295:
        /* <DEDUP_REMOVED lines=44> */
.L_x_16294:
[----:B------:R-:W-:Y:S05]  /*1b6e0*/  BSYNC B0 ;  /* 0x0000000000007941 */ /* 0x000fea0003800000 */
.L_x_16293:
        /* <DEDUP_REMOVED lines=9> */
.L_x_16289:
        /* <DEDUP_REMOVED lines=12> */
.L_x_16298:
[----:B------:R-:W-:Y:S02]  /*1b840*/  IMAD.MOV.U32 R41, RZ, RZ, R26 ;  /* 0x000000ffff297224 */ /* 0x000fe400078e001a */
.L_x_16299:
[----:B------:R-:W-:Y:S05]  /*1b850*/  BSYNC B0 ;  /* 0x0000000000007941 */ /* 0x000fea0003800000 */
.L_x_16297:
        /* <DEDUP_REMOVED lines=16> */
.L_x_16303:
[----:B------:R-:W-:Y:S05]  /*1b960*/  BSYNC B1 ;  /* 0x0000000000017941 */ /* 0x000fea0003800000 */
.L_x_16302:
        /* <DEDUP_REMOVED lines=44> */
.L_x_16301:
[----:B------:R-:W-:Y:S05]  /*1bc30*/  BSYNC B0 ;  /* 0x0000000000007941 */ /* 0x000fea0003800000 */
.L_x_16300:
        /* <DEDUP_REMOVED lines=12> */
.L_x_16304:
        /* <DEDUP_REMOVED lines=12> */
.L_x_16307:
[----:B------:R-:W-:Y:S02]  /*1bdc0*/  IMAD.MOV.U32 R34, RZ, RZ, R26 ;  /* 0x000000ffff227224 */ /* 0x000fe400078e001a */
.L_x_16308:
[----:B------:R-:W-:Y:S05]  /*1bdd0*/  BSYNC B0 ;  /* 0x0000000000007941 */ /* 0x000fea0003800000 */
.L_x_16306:
        /* <DEDUP_REMOVED lines=16> */
.L_x_16312:
[----:B------:R-:W-:Y:S05]  /*1bee0*/  BSYNC B1 ;  /* 0x0000000000017941 */ /* 0x000fea0003800000 */
.L_x_16311:
        /* <DEDUP_REMOVED lines=44> */
.L_x_16310:
[----:B------:R-:W-:Y:S05]  /*1c1b0*/  BSYNC B0 ;  /* 0x0000000000007941 */ /* 0x000fea0003800000 */
.L_x_16309:
        /* <DEDUP_REMOVED lines=9> */
.L_x_16305:
        /* <DEDUP_REMOVED lines=12> */
.L_x_16314:
[----:B------:R-:W-:Y:S02]  /*1c310*/  IMAD.MOV.U32 R34, RZ, RZ, R26 ;  /* 0x000000ffff227224 */ /* 0x000fe400078e001a */
.L_x_16315:
[----:B------:R-:W-:Y:S05]  /*1c320*/  BSYNC B0 ;  /* 0x0000000000007941 */ /* 0x000fea0003800000 */
.L_x_16313:
        /* <DEDUP_REMOVED lines=16> */
.L_x_16319:
[----:B------:R-:W-:Y:S05]  /*1c430*/  BSYNC B1 ;  /* 0x0000000000017941 */ /* 0x000fea0003800000 */
.L_x_16318:
        /* <DEDUP_REMOVED lines=44> */
.L_x_16317:
[----:B------:R-:W-:Y:S05]  /*1c700*/  BSYNC B0 ;  /* 0x0000000000007941 */ /* 0x000fea0003800000 */
.L_x_16316:
        /* <DEDUP_REMOVED lines=12> */
.L_x_16320:
        /* <DEDUP_REMOVED lines=12> */
.L_x_16323:
[----:B------:R-:W-:Y:S02]  /*1c890*/  IMAD.MOV.U32 R34, RZ, RZ, R26 ;  /* 0x000000ffff227224 */ /* 0x000fe400078e001a */
.L_x_16324:
[----:B------:R-:W-:Y:S05]  /*1c8a0*/  BSYNC B0 ;  /* 0x0000000000007941 */ /* 0x000fea0003800000 */
.L_x_16322:
        /* <DEDUP_REMOVED lines=16> */
.L_x_16328:
[----:B------:R-:W-:Y:S05]  /*1c9b0*/  BSYNC B1 ;  /* 0x0000000000017941 */ /* 0x000fea0003800000 */
.L_x_16327:
        /* <DEDUP_REMOVED lines=44> */
.L_x_16326:
[----:B------:R-:W-:Y:S05]  /*1cc80*/  BSYNC B0 ;  /* 0x0000000000007941 */ /* 0x000fea0003800000 */
.L_x_16325:
        /* <DEDUP_REMOVED lines=9> */
.L_x_16321:
        /* <DEDUP_REMOVED lines=12> */
.L_x_16330:
[----:B------:R-:W-:Y:S02]  /*1cde0*/  IMAD.MOV.U32 R34, RZ, RZ, R26 ;  /* 0x000000ffff227224 */ /* 0x000fe400078e001a */
.L_x_16331:
[----:B------:R-:W-:Y:S05]  /*1cdf0*/  BSYNC B0 ;  /* 0x0000000000007941 */ /* 0x000fea0003800000 */
.L_x_16329:
        /* <DEDUP_REMOVED lines=16> */
.L_x_16335:
[----:B------:R-:W-:Y:S05]  /*1cf00*/  BSYNC B1 ;  /* 0x0000000000017941 */ /* 0x000fea0003800000 */
.L_x_16334:
        /* <DEDUP_REMOVED lines=44> */
.L_x_16333:
[----:B------:R-:W-:Y:S05]  /*1d1d0*/  BSYNC B0 ;  /* 0x0000000000007941 */ /* 0x000fea0003800000 */
.L_x_16332:
        /* <DEDUP_REMOVED lines=13> */
.L_x_16336:
        /* <DEDUP_REMOVED lines=12> */
.L_x_16339:
[----:B------:R-:W-:Y:S02]  /*1d370*/  IMAD.MOV.U32 R38, RZ, RZ, R26 ;  /* 0x000000ffff267224 */ /* 0x000fe400078e001a */
.L_x_16340:
[----:B------:R-:W-:Y:S05]  /*1d380*/  BSYNC B0 ;  /* 0x0000000000007941 */ /* 0x000fea0003800000 */
.L_x_16338:
        /* <DEDUP_REMOVED lines=18> */
.L_x_16344:
[----:B------:R-:W-:Y:S05]  /*1d4b0*/  BSYNC B1 ;  /* 0x0000000000017941 */ /* 0x000fea0003800000 */
.L_x_16343:
        /* <DEDUP_REMOVED lines=44> */
.L_x_16342:
[----:B------:R-:W-:Y:S05]  /*1d780*/  BSYNC B0 ;  /* 0x0000000000007941 */ /* 0x000fea0003800000 */
.L_x_16341:
        /* <DEDUP_REMOVED lines=9> */
.L_x_16337:
        /* <DEDUP_REMOVED lines=19> */
[----:B------:R-:W-:-:S05]  /*1d950*/  IMAD.WIDE.U32 R32, R183, R181, c[0x0][0x188] ;  /* 0x00006200b7207625 */ /* 0x000fca00078e00b5 */
[----:B------:R-:W-:Y:S04]  /*1d960*/  STG.E.128 [R32.64], R44 ;  /* 0x0000002c20007986 */ /* 0x000fe8000c101d06 */
[----:B------:R0:W-:Y:S02]  /*1d970*/  STG.E.128 [R32.64+0x10], R40 ;  /* 0x0000102820007986 */ /* 0x0001e4000c101d06 */
[----:B0-----:R-:W-:-:S04]  /*1d980*/  SEL R32, RZ, 0x1, P5 ;  /* 0x00000001ff207807 */ /* 0x001fc80002800000 */
[----:B------:R-:W-:Y:S01]  /*1d990*/  LOP3.LUT R34, R34, R32, RZ, 0xfc, !PT ;  /* 0x0000002022227212 */ /* 0x000fe200078efcff */
[----:B------:R-:W-:-:S05]  /*1d9a0*/  IMAD.WIDE.U32 R32, R183, R188, c[0x0][0x190] ;  /* 0x00006400b7207625 */ /* 0x000fca00078e00bc */
        /* <DEDUP_REMOVED lines=21> */
.L_x_16345:
        /* <DEDUP_REMOVED lines=19> */
.L_x_16347:
[----:B------:R-:W-:Y:S02]  /*1dc30*/  IMAD.MOV.U32 R150, RZ, RZ, R26 ;  /* 0x000000ffff967224 */ /* 0x000fe400078e001a */
.L_x_16348:
[----:B------:R-:W-:Y:S05]  /*1dc40*/  BSYNC B0 ;  /* 0x0000000000007941 */ /* 0x000fea0003800000 */
.L_x_16346:
        /* <DEDUP_REMOVED lines=16> */
.L_x_16352:
[----:B------:R-:W-:Y:S05]  /*1dd50*/  BSYNC B1 ;  /* 0x0000000000017941 */ /* 0x000fea0003800000 */
.L_x_16351:
        /* <DEDUP_REMOVED lines=44> */
.L_x_16350:
[----:B------:R-:W-:Y:S05]  /*1e020*/  BSYNC B0 ;  /* 0x0000000000007941 */ /* 0x000fea0003800000 */
.L_x_16349:
        /* <DEDUP_REMOVED lines=15> */
.L_x_16353:
        /* <DEDUP_REMOVED lines=12> */
.L_x_16356:
[----:B------:R-:W-:Y:S02]  /*1e1e0*/  IMAD.MOV.U32 R37, RZ, RZ, R26 ;  /* 0x000000ffff257224 */ /* 0x000fe400078e001a */
.L_x_16357:
[----:B------:R-:W-:Y:S05]  /*1e1f0*/  BSYNC B0 ;  /* 0x0000000000007941 */ /* 0x000fea0003800000 */
.L_x_16355:
        /* <DEDUP_REMOVED lines=16> */
.L_x_16361:
[----:B------:R-:W-:Y:S05]  /*1e300*/  BSYNC B1 ;  /* 0x0000000000017941 */ /* 0x000fea0003800000 */
.L_x_16360:
        /* <DEDUP_REMOVED lines=44> */
.L_x_16359:
[----:B------:R-:W-:Y:S05]  /*1e5d0*/  BSYNC B0 ;  /* 0x0000000000007941 */ /* 0x000fea0003800000 */
.L_x_16358:
        /* <DEDUP_REMOVED lines=9> */
.L_x_16354:
        /* <DEDUP_REMOVED lines=12> */
.L_x_16363:
[----:B------:R-:W-:Y:S02]  /*1e730*/  IMAD.MOV.U32 R37, RZ, RZ, R26 ;  /* 0x000000ffff257224 */ /* 0x000fe400078e001a */
.L_x_16364:
[----:B------:R-:W-:Y:S05]  /*1e740*/  BSYNC B0 ;  /* 0x0000000000007941 */ /* 0x000fea0003800000 */
.L_x_16362:
        /* <DEDUP_REMOVED lines=16> */
.L_x_16368:
[----:B------:R-:W-:Y:S05]  /*1e850*/  BSYNC B1 ;  /* 0x0000000000017941 */ /* 0x000fea0003800000 */
.L_x_16367:
        /* <DEDUP_REMOVED lines=44> */
.L_x_16366:
[----:B------:R-:W-:Y:S05]  /*1eb20*/  BSYNC B0 ;  /* 0x0000000000007941 */ /* 0x000fea0003800000 */
.L_x_16365:
        /* <DEDUP_REMOVED lines=14> */
.L_x_16369:
        /* <DEDUP_REMOVED lines=12> */
.L_x_16372:
[----:B------:R-:W-:Y:S02]  /*1ecd0*/  IMAD.MOV.U32 R32, RZ, RZ, R26 ;  /* 0x000000ffff207224 */ /* 0x000fe400078e001a */
.L_x_16373:
[----:B------:R-:W-:Y:S05]  /*1ece0*/  BSYNC B0 ;  /* 0x0000000000007941 */ /* 0x000fea0003800000 */
.L_x_16371:
        /* <DEDUP_REMOVED lines=16> */
.L_x_16377:
[----:B------:R-:W-:Y:S05]  /*1edf0*/  BSYNC B1 ;  /* 0x0000000000017941 */ /* 0x000fea0003800000 */
.L_x_16376:
        /* <DEDUP_REMOVED lines=44> */
.L_x_16375:
[----:B------:R-:W-:Y:S05]  /*1f0c0*/  BSYNC B0 ;  /* 0x0000000000007941 */ /* 0x000fea0003800000 */
.L_x_16374:
        /* <DEDUP_REMOVED lines=9> */
.L_x_16370:
        /* <DEDUP_REMOVED lines=12> */
.L_x_16379:
[----:B------:R-:W-:Y:S02]  /*1f220*/  IMAD.MOV.U32 R32, RZ, RZ, R26 ;  /* 0x000000ffff207224 */ /* 0x000fe400078e001a */
.L_x_16380:
[----:B------:R-:W-:Y:S05]  /*1f230*/  BSYNC B0 ;  /* 0x0000000000007941 */ /* 0x000fea0003800000 */
.L_x_16378:
        /* <DEDUP_REMOVED lines=16> */
.L_x_16384:
[----:B------:R-:W-:Y:S05]  /*1f340*/  BSYNC B1 ;  /* 0x0000000000017941 */ /* 0x000fea0003800000 */
.L_x_16383:
        /* <DEDUP_REMOVED lines=44> */
.L_x_16382:
[----:B------:R-:W-:Y:S05]  /*1f610*/  BSYNC B0 ;  /* 0x0000000000007941 */ /* 0x000fea0003800000 */
.L_x_16381:
        /* <DEDUP_REMOVED lines=14> */
.L_x_16385:
        /* <DEDUP_REMOVED lines=12> */
.L_x_16388:
[----:B------:R-:W-:Y:S02]  /*1f7c0*/  IMAD.MOV.U32 R32, RZ, RZ, R26 ;  /* 0x000000ffff207224 */ /* 0x000fe400078e001a */
.L_x_16389:
[----:B------:R-:W-:Y:S05]  /*1f7d0*/  BSYNC B0 ;  /* 0x0000000000007941 */ /* 0x000fea0003800000 */
.L_x_16387:
        /* <DEDUP_REMOVED lines=16> */
.L_x_16393:
[----:B------:R-:W-:Y:S05]  /*1f8e0*/  BSYNC B1 ;  /* 0x0000000000017941 */ /* 0x000fea0003800000 */
.L_x_16392:
        /* <DEDUP_REMOVED lines=44> */
.L_x_16391:
[----:B------:R-:W-:Y:S05]  /*1fbb0*/  BSYNC B0 ;  /* 0x0000000000007941 */ /* 0x000fea0003800000 */
.L_x_16390:
        /* <DEDUP_REMOVED lines=9> */
.L_x_16386:
        /* <DEDUP_REMOVED lines=12> */
.L_x_16395:
[----:B------:R-:W-:Y:S02]  /*1fd10*/  MOV R32, R26 ;  /* 0x0000001a00207202 */ /* 0x000fe40000000f00 */
.L_x_16396:
[----:B------:R-:W-:Y:S05]  /*1fd20*/  BSYNC B0 ;  /* 0x0000000000007941 */ /* 0x000fea0003800000 */
.L_x_16394:
        /* <DEDUP_REMOVED lines=16> */
.L_x_16400:
[----:B------:R-:W-:Y:S05]  /*1fe30*/  BSYNC B1 ;  /* 0x0000000000017941 */ /* 0x000fea0003800000 */
.L_x_16399:
        /* <DEDUP_REMOVED lines=44> */
.L_x_16398:
[----:B------:R-:W-:Y:S05]  /*20100*/  BSYNC B0 ;  /* 0x0000000000007941 */ /* 0x000fea0003800000 */
.L_x_16397:
        /* <DEDUP_REMOVED lines=12> */
.L_x_16401:
        /* <DEDUP_REMOVED lines=12> */
.L_x_16404:
[----:B------:R-:W-:Y:S02]  /*20290*/  IMAD.MOV.U32 R152, RZ, RZ, R26 ;  /* 0x000000ffff987224 */ /* 0x000fe400078e001a */
.L_x_16405:
[----:B------:R-:W-:Y:S05]  /*202a0*/  BSYNC B0 ;  /* 0x0000000000007941 */ /* 0x000fea0003800000 */
.L_x_16403:
        /* <DEDUP_REMOVED lines=16> */
.L_x_16409:
[----:B------:R-:W-:Y:S05]  /*203b0*/  BSYNC B1 ;  /* 0x0000000000017941 */ /* 0x000fea0003800000 */
.L_x_16408:
        /* <DEDUP_REMOVED lines=44> */
.L_x_16407:
[----:B------:R-:W-:Y:S05]  /*20680*/  BSYNC B0 ;  /* 0x0000000000007941 */ /* 0x000fea0003800000 */
.L_x_16406:
        /* <DEDUP_REMOVED lines=9> */
.L_x_16402:
        /* <DEDUP_REMOVED lines=12> */
.L_x_16411:
[----:B------:R-:W-:Y:S02]  /*207e0*/  IMAD.MOV.U32 R152, RZ, RZ, R26 ;  /* 0x000000ffff987224 */ /* 0x000fe400078e001a */
.L_x_16412:
[----:B------:R-:W-:Y:S05]  /*207f0*/  BSYNC B0 ;  /* 0x0000000000007941 */ /* 0x000fea0003800000 */
.L_x_16410:
        /* <DEDUP_REMOVED lines=16> */
.L_x_16416:
[----:B------:R-:W-:Y:S05]  /*20900*/  BSYNC B1 ;  /* 0x0000000000017941 */ /* 0x000fea0003800000 */
.L_x_16415:
        /* <DEDUP_REMOVED lines=44> */
.L_x_16414:
[----:B------:R-:W-:Y:S05]  /*20bd0*/  BSYNC B0 ;  /* 0x0000000000007941 */ /* 0x000fea0003800000 */
.L_x_16413:
        /* <DEDUP_REMOVED lines=12> */
.L_x_16417:
        /* <DEDUP_REMOVED lines=12> */
.L_x_16420:
[----:B------:R-:W-:Y:S02]  /*20d60*/  IMAD.MOV.U32 R33, RZ, RZ, R26 ;  /* 0x000000ffff217224 */ /* 0x000fe400078e001a */
.L_x_16421:
[----:B------:R-:W-:Y:S05]  /*20d70*/  BSYNC B0 ;  /* 0x0000000000007941 */ /* 0x000fea0003800000 */
.L_x_16419:
        /* <DEDUP_REMOVED lines=16> */
.L_x_16425:
[----:B------:R-:W-:Y:S05]  /*20e80*/  BSYNC B1 ;  /* 0x0000000000017941 */ /* 0x000fea0003800000 */
.L_x_16424:
        /* <DEDUP_REMOVED lines=44> */
.L_x_16423:
[----:B------:R-:W-:Y:S05]  /*21150*/  BSYNC B0 ;  /* 0x0000000000007941 */ /* 0x000fea0003800000 */
.L_x_16422:
        /* <DEDUP_REMOVED lines=9> */
.L_x_16418:
        /* <DEDUP_REMOVED lines=12> */
.L_x_16427:
[----:B------:R-:W-:Y:S02]  /*212b0*/  IMAD.MOV.U32 R33, RZ, RZ, R26 ;  /* 0x000000ffff217224 */ /* 0x000fe400078e001a */
.L_x_16428:
[----:B------:R-:W-:Y:S05]  /*212c0*/  BSYNC B0 ;  /* 0x0000000000007941 */ /* 0x000fea0003800000 */
.L_x_16426:
        /* <DEDUP_REMOVED lines=16> */
.L_x_16432:
[----:B------:R-:W-:Y:S05]  /*213d0*/  BSYNC B1 ;  /* 0x0000000000017941 */ /* 0x000fea0003800000 */
.L_x_16431:
        /* <DEDUP_REMOVED lines=44> */
.L_x_16430:
[----:B------:R-:W-:Y:S05]  /*216a0*/  BSYNC B0 ;  /* 0x0000000000007941 */ /* 0x000fea0003800000 */
.L_x_16429:
        /* <DEDUP_REMOVED lines=12> */
.L_x_16433:
        /* <DEDUP_REMOVED lines=12> */
.L_x_16436:
[----:B------:R-:W-:Y:S02]  /*21830*/  IMAD.MOV.U32 R34, RZ, RZ, R26 ;  /* 0x000000ffff227224 */ /* 0x000fe400078e001a */
.L_x_16437:
[----:B------:R-:W-:Y:S05]  /*21840*/  BSYNC B0 ;  /* 0x0000000000007941 */ /* 0x000fea0003800000 */
.L_x_16435:
        /* <DEDUP_REMOVED lines=16> */
.L_x_16441:
[----:B------:R-:W-:Y:S05]  /*21950*/  BSYNC B1 ;  /* 0x0000000000017941 */ /* 0x000fea0003800000 */
.L_x_16440:
        /* <DEDUP_REMOVED lines=44> */
.L_x_16439:
[----:B------:R-:W-:Y:S05]  /*21c20*/  BSYNC B0 ;  /* 0x0000000000007941 */ /* 0x000fea0003800000 */
.L_x_16438:
        /* <DEDUP_REMOVED lines=9> */
.L_x_16434:
        /* <DEDUP_REMOVED lines=12> */
.L_x_16443:
[----:B------:R-:W-:Y:S02]  /*21d80*/  IMAD.MOV.U32 R34, RZ, RZ, R26 ;  /* 0x000000ffff227224 */ /* 0x000fe400078e001a */
.L_x_16444:
[----:B------:R-:W-:Y:S05]  /*21d90*/  BSYNC B0 ;  /* 0x0000000000007941 */ /* 0x000fea0003800000 */
.L_x_16442:
        /* <DEDUP_REMOVED lines=16> */
.L_x_16448:
[----:B------:R-:W-:Y:S05]  /*21ea0*/  BSYNC B1 ;  /* 0x0000000000017941 */ /* 0x000fea0003800000 */
.L_x_16447:
        /* <DEDUP_REMOVED lines=44> */
.L_x_16446:
[----:B------:R-:W-:Y:S05]  /*22170*/  BSYNC B0 ;  /* 0x0000000000007941 */ /* 0x000fea0003800000 */
.L_x_16445:
        /* <DEDUP_REMOVED lines=12> */
.L_x_16449:
        /* <DEDUP_REMOVED lines=12> */
.L_x_16452:
[----:B------:R-:W-:Y:S02]  /*22300*/  MOV R154, R26 ;  /* 0x0000001a009a7202 */ /* 0x000fe40000000f00 */
.L_x_16453:
[----:B------:R-:W-:Y:S05]  /*22310*/  BSYNC B0 ;  /* 0x0000000000007941 */ /* 0x000fea0003800000 */
.L_x_16451:
        /* <DEDUP_REMOVED lines=16> */
.L_x_16457:
[----:B------:R-:W-:Y:S05]  /*22420*/  BSYNC B1 ;  /* 0x0000000000017941 */ /* 0x000fea0003800000 */
.L_x_16456:
        /* <DEDUP_REMOVED lines=44> */
.L_x_16455:
[----:B------:R-:W-:Y:S05]  /*226f0*/  BSYNC B0 ;  /* 0x0000000000007941 */ /* 0x000fea0003800000 */
.L_x_16454:
        /* <DEDUP_REMOVED lines=9> */
.L_x_16450:
        /* <DEDUP_REMOVED lines=12> */
.L_x_16459:
[----:B------:R-:W-:Y:S02]  /*22850*/  IMAD.MOV.U32 R154, RZ, RZ, R26 ;  /* 0x000000ffff9a7224 */ /* 0x000fe400078e001a */
.L_x_16460:
[----:B------:R-:W-:Y:S05]  /*22860*/  BSYNC B0 ;  /* 0x0000000000007941 */ /* 0x000fea0003800000 */
.L_x_16458:
        /* <DEDUP_REMOVED lines=16> */
.L_x_16464:
[----:B------:R-:W-:Y:S05]  /*22970*/  BSYNC B1 ;  /* 0x0000000000017941 */ /* 0x000fea0003800000 */
.L_x_16463:
        /* <DEDUP_REMOVED lines=44> */
.L_x_16462:
[----:B------:R-:W-:Y:S05]  /*22c40*/  BSYNC B0 ;  /* 0x0000000000007941 */ /* 0x000fea0003800000 */
.L_x_16461:
        /* <DEDUP_REMOVED lines=13> */
.L_x_16465:
        /* <DEDUP_REMOVED lines=12> */
.L_x_16468:
[----:B------:R-:W-:Y:S02]  /*22de0*/  IMAD.MOV.U32 R154, RZ, RZ, R26 ;  /* 0x000000ffff9a7224 */ /* 0x000fe400078e001a */
.L_x_16469:
[----:B------:R-:W-:Y:S05]  /*22df0*/  BSYNC B0 ;  /* 0x0000000000007941 */ /* 0x000fea0003800000 */
.L_x_16467:
        /* <DEDUP_REMOVED lines=19> */
.L_x_16473:
[----:B------:R-:W-:Y:S05]  /*22f30*/  BSYNC B1 ;  /* 0x0000000000017941 */ /* 0x000fea0003800000 */
.L_x_16472:
        /* <DEDUP_REMOVED lines=44> */
.L_x_16471:
[----:B------:R-:W-:Y:S05]  /*23200*/  BSYNC B0 ;  /* 0x0000000000007941 */ /* 0x000fea0003800000 */
.L_x_16470:
        /* <DEDUP_REMOVED lines=9> */
.L_x_16466:
        /* <DEDUP_REMOVED lines=46> */
.L_x_16474:
[----:B0-----:R-:W-:-:S04]  /*23580*/  @P0 IMAD.WIDE.U32 R148, R193, R181, c[0x0][0x180] ;  /* 0x00006000c1940625 */ /* 0x001fc800078e00b5 */
[CC--:B------:R-:W-:Y:S01]  /*23590*/  IMAD.WIDE.U32 R152, R193.reuse, R155.reuse, c[0x0][0x170] ;  /* 0x00005c00c1987625 */ /* 0x0c0fe200078e009b */
[----:B------:R0:W5:Y:S04]  /*235a0*/  @P0 LDG.E.128 R84, [R148.64] ;  /* 0x0000000694540981 */ /* 0x000168000c1e1d00 */
[----:B------:R0:W5:Y:S02]  /*235b0*/  @P0 LDG.E.128 R80, [R148.64+0x10] ;  /* 0x0000100694500981 */ /* 0x000164000c1e1d00 */
[----:B0-----:R-:W-:Y:S02]  /*235c0*/  @P6 IMAD.WIDE.U32 R148, R193, R155, c[0x0][0x178] ;  /* 0x00005e00c1946625 */ /* 0x001fe400078e009b */
[----:B------:R-:W5:Y:S04]  /*235d0*/  LDG.E.128 R152, [R152.64] ;  /* 0x0000000698987981 */ /* 0x000f68000c1e1d00 */
[----:B------:R0:W5:Y:S01]  /*235e0*/  @P6 LDG.E.128 R88, [R148.64] ;  /* 0x0000000694586981 */ /* 0x000162000c1e1d00 */
[C---:B------:R-:W-:Y:S01]  /*235f0*/  ISETP.NE.AND P1, PT, R187.reuse, 0x1, PT ;  /* 0x00000001bb00780c */ /* 0x040fe20003f25270 */
[----:B------:R-:W-:Y:S01]  /*23600*/  BSSY B0, `(.L_x_16475) ;  /* 0x000000c000007945 */ /* 0x000fe20003800000 */
        /* <DEDUP_REMOVED lines=10> */
.L_x_16476:
[----:B0-----:R-:W-:Y:S02]  /*236b0*/  IMAD.MOV.U32 R181, RZ, RZ, R26 ;  /* 0x000000ffffb57224 */ /* 0x001fe400078e001a */
.L_x_16477:
[----:B------:R-:W-:Y:S05]  /*236c0*/  BSYNC B0 ;  /* 0x0000000000007941 */ /* 0x000fea0003800000 */
.L_x_16475:
        /* <DEDUP_REMOVED lines=16> */
.L_x_16481:
[----:B------:R-:W-:Y:S05]  /*237d0*/  BSYNC B1 ;  /* 0x0000000000017941 */ /* 0x000fea0003800000 */
.L_x_16480:
        /* <DEDUP_REMOVED lines=44> */
.L_x_16479:
[----:B------:R-:W-:Y:S05]  /*23aa0*/  BSYNC B0 ;  /* 0x0000000000007941 */ /* 0x000fea0003800000 */
.L_x_16478:
        /* <DEDUP_REMOVED lines=15> */
.L_x_16482:
        /* <DEDUP_REMOVED lines=12> */
.L_x_16485:
[----:B------:R-:W-:Y:S02]  /*23c60*/  IMAD.MOV.U32 R149, RZ, RZ, R26 ;  /* 0x000000ffff957224 */ /* 0x000fe400078e001a */
.L_x_16486:
[----:B------:R-:W-:Y:S05]  /*23c70*/  BSYNC B0 ;  /* 0x0000000000007941 */ /* 0x000fea0003800000 */
.L_x_16484:
        /* <DEDUP_REMOVED lines=16> */
.L_x_16490:
[----:B------:R-:W-:Y:S05]  /*23d80*/  BSYNC B1 ;  /* 0x0000000000017941 */ /* 0x000fea0003800000 */
.L_x_16489:
        /* <DEDUP_REMOVED lines=44> */
.L_x_16488:
[----:B------:R-:W-:Y:S05]  /*24050*/  BSYNC B0 ;  /* 0x0000000000007941 */ /* 0x000fea0003800000 */
.L_x_16487:
        /* <DEDUP_REMOVED lines=9> */
.L_x_16483:
        /* <DEDUP_REMOVED lines=12> */
.L_x_16492:
[----:B------:R-:W-:Y:S02]  /*241b0*/  IMAD.MOV.U32 R149, RZ, RZ, R26 ;  /* 0x000000ffff957224 */ /* 0x000fe400078e001a */
.L_x_16493:
[----:B------:R-:W-:Y:S05]  /*241c0*/  BSYNC B0 ;  /* 0x0000000000007941 */ /* 0x000fea0003800000 */
.L_x_16491:
        /* <DEDUP_REMOVED lines=16> */
.L_x_16497:
[----:B------:R-:W-:Y:S05]  /*242d0*/  BSYNC B1 ;  /* 0x0000000000017941 */ /* 0x000fea0003800000 */
.L_x_16496:
        /* <DEDUP_REMOVED lines=44> */
.L_x_16495:
[----:B------:R-:W-:Y:S05]  /*245a0*/  BSYNC B0 ;  /* 0x0000000000007941 */ /* 0x000fea0003800000 */
.L_x_16494:
        /* <DEDUP_REMOVED lines=14> */
.L_x_16498:
        /* <DEDUP_REMOVED lines=12> */
.L_x_16501:
[----:B------:R-:W-:Y:S02]  /*24750*/  IMAD.MOV.U32 R152, RZ, RZ, R26 ;  /* 0x000000ffff987224 */ /* 0x000fe400078e001a */
.L_x_16502:
[----:B------:R-:W-:Y:S05]  /*24760*/  BSYNC B0 ;  /* 0x0000000000007941 */ /* 0x000fea0003800000 */
.L_x_16500:
        /* <DEDUP_REMOVED lines=16> */
.L_x_16506:
[----:B------:R-:W-:Y:S05]  /*24870*/  BSYNC B1 ;  /* 0x0000000000017941 */ /* 0x000fea0003800000 */
.L_x_16505:
        /* <DEDUP_REMOVED lines=44> */
.L_x_16504:
[----:B------:R-:W-:Y:S05]  /*24b40*/  BSYNC B0 ;  /* 0x0000000000007941 */ /* 0x000fea0003800000 */
.L_x_16503:
        /* <DEDUP_REMOVED lines=9> */
.L_x_16499:
        /* <DEDUP_REMOVED lines=12> */
.L_x_16508:
[----:B------:R-:W-:Y:S02]  /*24ca0*/  IMAD.MOV.U32 R152, RZ, RZ, R26 ;  /* 0x000000ffff987224 */ /* 0x000fe400078e001a */
.L_x_16509:
[----:B------:R-:W-:Y:S05]  /*24cb0*/  BSYNC B0 ;  /* 0x0000000000007941 */ /* 0x000fea0003800000 */
.L_x_16507:
        /* <DEDUP_REMOVED lines=16> */
.L_x_16513:
[----:B------:R-:W-:Y:S05]  /*24dc0*/  BSYNC B1 ;  /* 0x0000000000017941 */ /* 0x000fea0003800000 */
.L_x_16512:
        /* <DEDUP_REMOVED lines=44> */
.L_x_16511:
[----:B------:R-:W-:Y:S05]  /*25090*/  BSYNC B0 ;  /* 0x0000000000007941 */ /* 0x000fea0003800000 */
.L_x_16510:
        /* <DEDUP_REMOVED lines=14> */
.L_x_16514:
        /* <DEDUP_REMOVED lines=12> */
.L_x_16517:
[----:B------:R-:W-:Y:S02]  /*25240*/  IMAD.MOV.U32 R151, RZ, RZ, R26 ;  /* 0x000000ffff977224 */ /* 0x000fe400078e001a */
.L_x_16518:
[----:B------:R-:W-:Y:S05]  /*25250*/  BSYNC B0 ;  /* 0x0000000000007941 */ /* 0x000fea0003800000 */
.L_x_16516:
        /* <DEDUP_REMOVED lines=16> */
.L_x_16522:
[----:B------:R-:W-:Y:S05]  /*25360*/  BSYNC B1 ;  /* 0x0000000000017941 */ /* 0x000fea0003800000 */
.L_x_16521:
        /* <DEDUP_REMOVED lines=44> */
.L_x_16520:
[----:B------:R-:W-:Y:S05]  /*25630*/  BSYNC B0 ;  /* 0x0000000000007941 */ /* 0x000fea0003800000 */
.L_x_16519:
        /* <DEDUP_REMOVED lines=9> */
.L_x_16515:
        /* <DEDUP_REMOVED lines=12> */
.L_x_16524:
[----:B------:R-:W-:Y:S02]  /*25790*/  IMAD.MOV.U32 R151, RZ, RZ, R26 ;  /* 0x000000ffff977224 */ /* 0x000fe400078e001a */
.L_x_16525:
[----:B------:R-:W-:Y:S05]  /*257a0*/  BSYNC B0 ;  /* 0x0000000000007941 */ /* 0x000fea0003800000 */
.L_x_16523:
        /* <DEDUP_REMOVED lines=16> */
.L_x_16529:
[----:B------:R-:W-:Y:S05]  /*258b0*/  BSYNC B1 ;  /* 0x0000000000017941 */ /* 0x000fea0003800000 */
.L_x_16528:
        /* <DEDUP_REMOVED lines=44> */
.L_x_16527:
[----:B------:R-:W-:Y:S05]  /*25b80*/  BSYNC B0 ;  /* 0x0000000000007941 */ /* 0x000fea0003800000 */
.L_x_16526:
        /* <DEDUP_REMOVED lines=12> */
.L_x_16530:
        /* <DEDUP_REMOVED lines=12> */
.L_x_16533:
[----:B------:R-:W-:Y:S02]  /*25d10*/  IMAD.MOV.U32 R164, RZ, RZ, R26 ;  /* 0x000000ffffa47224 */ /* 0x000fe400078e001a */
.L_x_16534:
[----:B------:R-:W-:Y:S05]  /*25d20*/  BSYNC B0 ;  /* 0x0000000000007941 */ /* 0x000fea0003800000 */
.L_x_16532:
        /* <DEDUP_REMOVED lines=16> */
.L_x_16538:
[----:B------:R-:W-:Y:S05]  /*25e30*/  BSYNC B1 ;  /* 0x0000000000017941 */ /* 0x000fea0003800000 */
.L_x_16537:
        /* <DEDUP_REMOVED lines=44> */
.L_x_16536:
[----:B------:R-:W-:Y:S05]  /*26100*/  BSYNC B0 ;  /* 0x0000000000007941 */ /* 0x000fea0003800000 */
.L_x_16535:
        /* <DEDUP_REMOVED lines=9> */
.L_x_16531:
        /* <DEDUP_REMOVED lines=12> */
.L_x_16540:
[----:B------:R-:W-:Y:S02]  /*26260*/  IMAD.MOV.U32 R181, RZ, RZ, R26 ;  /* 0x000000ffffb57224 */ /* 0x000fe400078e001a */
.L_x_16541:
[----:B------:R-:W-:Y:S05]  /*26270*/  BSYNC B0 ;  /* 0x0000000000007941 */ /* 0x000fea0003800000 */
.L_x_16539:
        /* <DEDUP_REMOVED lines=16> */
.L_x_16545:
[----:B------:R-:W-:Y:S05]  /*26380*/  BSYNC B1 ;  /* 0x0000000000017941 */ /* 0x000fea0003800000 */
.L_x_16544:
        /* <DEDUP_REMOVED lines=44> */
.L_x_16543:
[----:B------:R-:W-:Y:S05]  /*26650*/  BSYNC B0 ;  /* 0x0000000000007941 */ /* 0x000fea0003800000 */
.L_x_16542:
        /* <DEDUP_REMOVED lines=12> */
.L_x_16546:
        /* <DEDUP_REMOVED lines=12> */
.L_x_16549:
[----:B------:R-:W-:Y:S02]  /*267e0*/  IMAD.MOV.U32 R153, RZ, RZ, R26 ;  /* 0x000000ffff997224 */ /* 0x000fe400078e001a */
.L_x_16550:
[----:B------:R-:W-:Y:S05]  /*267f0*/  BSYNC B0 ;  /* 0x0000000000007941 */ /* 0x000fea0003800000 */
.L_x_16548:
        /* <DEDUP_REMOVED lines=16> */
.L_x_16554:
[----:B------:R-:W-:Y:S05]  /*26900*/  BSYNC B1 ;  /* 0x0000000000017941 */ /* 0x000fea0003800000 */
.L_x_16553:
        /* <DEDUP_REMOVED lines=44> */
.L_x_16552:
[----:B------:R-:W-:Y:S05]  /*26bd0*/  BSYNC B0 ;  /* 0x0000000000007941 */ /* 0x000fea0003800000 */
.L_x_16551:
        /* <DEDUP_REMOVED lines=9> */
.L_x_16547:
        /* <DEDUP_REMOVED lines=12> */
.L_x_16556:
[----:B------:R-:W-:Y:S02]  /*26d30*/  IMAD.MOV.U32 R153, RZ, RZ, R26 ;  /* 0x000000ffff997224 */ /* 0x000fe400078e001a */
.L_x_16557:
[----:B------:R-:W-:Y:S05]  /*26d40*/  BSYNC B0 ;  /* 0x0000000000007941 */ /* 0x000fea0003800000 */
.L_x_16555:
        /* <DEDUP_REMOVED lines=16> */
.L_x_16561:
[----:B------:R-:W-:Y:S05]  /*26e50*/  BSYNC B1 ;  /* 0x0000000000017941 */ /* 0x000fea0003800000 */
.L_x_16560:
        /* <DEDUP_REMOVED lines=44> */
.L_x_16559:
[----:B------:R-:W-:Y:S05]  /*27120*/  BSYNC B0 ;  /* 0x0000000000007941 */ /* 0x000fea0003800000 */
.L_x_16558:
        /* <DEDUP_REMOVED lines=12> */
.L_x_16562:
        /* <DEDUP_REMOVED lines=12> */
.L_x_16565:
[----:B------:R-:W-:Y:S02]  /*272b0*/  IMAD.MOV.U32 R154, RZ, RZ, R26 ;  /* 0x000000ffff9a7224 */ /* 0x000fe400078e001a */
.L_x_16566:
[----:B------:R-:W-:Y:S05]  /*272c0*/  BSYNC B0 ;  /* 0x0000000000007941 */ /* 0x000fea0003800000 */
.L_x_16564:
        /* <DEDUP_REMOVED lines=16> */
.L_x_16570:
[----:B------:R-:W-:Y:S05]  /*273d0*/  BSYNC B1 ;  /* 0x0000000000017941 */ /* 0x000fea0003800000 */
.L_x_16569:
        /* <DEDUP_REMOVED lines=44> */
.L_x_16568:
[----:B------:R-:W-:Y:S05]  /*276a0*/  BSYNC B0 ;  /* 0x0000000000007941 */ /* 0x000fea0003800000 */
.L_x_16567:
        /* <DEDUP_REMOVED lines=9> */
.L_x_16563:
        /* <DEDUP_REMOVED lines=12> */
.L_x_16572:
[----:B------:R-:W-:Y:S02]  /*27800*/  IMAD.MOV.U32 R154, RZ, RZ, R26 ;  /* 0x000000ffff9a7224 */ /* 0x000fe400078e001a */
.L_x_16573:
[----:B------:R-:W-:Y:S05]  /*27810*/  BSYNC B0 ;  /* 0x0000000000007941 */ /* 0x000fea0003800000 */
.L_x_16571:
        /* <DEDUP_REMOVED lines=16> */
.L_x_16577:
[----:B------:R-:W-:Y:S05]  /*27920*/  BSYNC B1 ;  /* 0x0000000000017941 */ /* 0x000fea0003800000 */
.L_x_16576:
        /* <DEDUP_REMOVED lines=44> */
.L_x_16575:
[----:B------:R-:W-:Y:S05]  /*27bf0*/  BSYNC B0 ;  /* 0x0000000000007941 */ /* 0x000fea0003800000 */
.L_x_16574:
        /* <DEDUP_REMOVED lines=12> */
.L_x_16578:
        /* <DEDUP_REMOVED lines=12> */
.L_x_16581:
[----:B------:R-:W-:Y:S02]  /*27d80*/  IMAD.MOV.U32 R167, RZ, RZ, R26 ;  /* 0x000000ffffa77224 */ /* 0x000fe400078e001a */
.L_x_16582:
[----:B------:R-:W-:Y:S05]  /*27d90*/  BSYNC B0 ;  /* 0x0000000000007941 */ /* 0x000fea0003800000 */
.L_x_16580:
        /* <DEDUP_REMOVED lines=16> */
.L_x_16586:
[----:B------:R-:W-:Y:S05]  /*27ea0*/  BSYNC B1 ;  /* 0x0000000000017941 */ /* 0x000fea0003800000 */
.L_x_16585:
        /* <DEDUP_REMOVED lines=44> */
.L_x_16584:
[----:B------:R-:W-:Y:S05]  /*28170*/  BSYNC B0 ;  /* 0x0000000000007941 */ /* 0x000fea0003800000 */
.L_x_16583:
[----:B------:R-:W0:Y:S02]  /*28180*/  I2F.U32 R167, R167 ;  /* 0x000000a700a77306 */ /* 0x000e240000201000 */
[----:B0-----:R-:W-:-:S05]  /*28190*/  FFMA.FTZ R167, R167, R186, 1.1641532182693481445e-10 ;  /* 0x2f000000a7a77423 */ /* 0x001fca00000100ba */
[----:B------:R-:W-:Y:S02]  /*281a0*/  FSETP.GTU.FTZ.AND P5, PT, R167, c[0x0][0x1e4], PT ;  /* 0x00007900a7007a0b */ /* 0x000fe40003fbc000 */
[----:B------:R-:W-:-:S05]  /*281b0*/  PRMT R167, RZ, 0x5410, R91 ;  /* 0x00005410ffa77816 */ /* 0x000fca000000005b */
[----:B------:R-:W-:-:S05]  /*281c0*/  FMUL.FTZ R167, R167, c[0x0][0x1e8] ;  /* 0x00007a00a7a77a20 */ /* 0x000fca0000410000 */
[----:B------:R-:W-:-:S05]  /*281d0*/  FSEL R167, R167, RZ, !P5 ;  /* 0x000000ffa7a77208 */ /* 0x000fca0006800000 */
[----:B------:R-:W-:Y:S01]  /*281e0*/  FADD.FTZ R154, R154, R167 ;  /* 0x000000a79a9a7221 */ /* 0x000fe20000010000 */
[----:B------:R-:W-:-:S03]  /*281f0*/  SEL R167, RZ, 0x1, P5 ;  /* 0x00000001ffa77807 */ /* 0x000fc60002800000 */
[----:B------:R-:W-:Y:S02]  /*28200*/  @P0 FADD.FTZ R154, R82, R154 ;  /* 0x0000009a529a0221 */ /* 0x000fe40000010000 */
.L_x_16579:
        /* <DEDUP_REMOVED lines=12> */
.L_x_16588:
[----:B------:R-:W-:Y:S02]  /*282d0*/  IMAD.MOV.U32 R181, RZ, RZ, R26 ;  /* 0x000000ffffb57224 */ /* 0x000fe400078e001a */
.L_x_16589:
[----:B------:R-:W-:Y:S05]  /*282e0*/  BSYNC B0 ;  /* 0x0000000000007941 */ /* 0x000fea0003800000 */
.L_x_16587:
        /* <DEDUP_REMOVED lines=16> */
.L_x_16593:
[----:B------:R-:W-:Y:S05]  /*283f0*/  BSYNC B1 ;  /* 0x0000000000017941 */ /* 0x000fea0003800000 */
.L_x_16592:
        /* <DEDUP_REMOVED lines=44> */
.L_x_16591:
[----:B------:R-:W-:Y:S05]  /*286c0*/  BSYNC B0 ;  /* 0x0000000000007941 */ /* 0x000fea0003800000 */
.L_x_16590:
        /* <DEDUP_REMOVED lines=13> */
.L_x_16594:
        /* <DEDUP_REMOVED lines=12> */
.L_x_16597:
[----:B------:R-:W-:Y:S02]  /*28860*/  IMAD.MOV.U32 R168, RZ, RZ, R26 ;  /* 0x000000ffffa87224 */ /* 0x000fe400078e001a */
.L_x_16598:
[----:B------:R-:W-:Y:S05]  /*28870*/  BSYNC B0 ;  /* 0x0000000000007941 */ /* 0x000fea0003800000 */
.L_x_16596:
        /* <DEDUP_REMOVED lines=19> */
.L_x_16602:
[----:B------:R-:W-:Y:S05]  /*289b0*/  BSYNC B1 ;  /* 0x0000000000017941 */ /* 0x000fea0003800000 */
.L_x_16601:
        /* <DEDUP_REMOVED lines=44> */
.L_x_16600:
[----:B------:R-:W-:Y:S05]  /*28c80*/  BSYNC B0 ;  /* 0x0000000000007941 */ /* 0x000fea0003800000 */
.L_x_16599:
        /* <DEDUP_REMOVED lines=9> */
.L_x_16595:
[----:B------:R-:W-:Y:S01]  /*28d20*/  IMAD.MOV.U32 R186, RZ, RZ, 0x20 ;  /* 0x00000020ffba7424 */ /* 0x000fe200078e00ff */
[----:B------:R-:W-:Y:S01]  /*28d30*/  SEL R188, RZ, 0x1000000, P5 ;  /* 0x01000000ffbc7807 */ /* 0x000fe20002800000 */
[----:B------:R-:W-:Y:S01]  /*28d40*/  IMAD.MOV.U32 R195, RZ, RZ, 0x8 ;  /* 0x00000008ffc37424 */ /* 0x000fe200078e00ff */
[----:B------:R-:W-:Y:S01]  /*28d50*/  SEL R189, RZ, 0x10000, P4 ;  /* 0x00010000ffbd7807 */ /* 0x000fe20002000000 */
[----:B------:R-:W-:Y:S01]  /*28d60*/  IMAD.WIDE.U32 R186, R193, R186, c[0x0][0x188] ;  /* 0x00006200c1ba7625 */ /* 0x000fe200078e00ba */
[C---:B------:R-:W-:Y:S02]  /*28d70*/  LOP3.LUT P5, RZ, R160.reuse, 0x4, RZ, 0xc0, !PT ;  /* 0x00000004a0ff7812 */ /* 0x040fe400078ac0ff */
[----:B------:R-:W-:Y:S02]  /*28d80*/  LOP3.LUT P4, RZ, R160, 0x2, RZ, 0xc0, !PT ;  /* 0x00000002a0ff7812 */ /* 0x000fe4000788c0ff */
[----:B------:R-:W-:Y:S01]  /*28d90*/  STG.E.128 [R186.64], R148 ;  /* 0x00000094ba007986 */ /* 0x000fe2000c101d06 */
[----:B------:R-:W-:-:S02]  /*28da0*/  SEL R190, RZ, 0x1, P5 ;  /* 0x00000001ffbe7807 */ /* 0x000fc40002800000 */
[C---:B------:R-:W-:Y:S01]  /*28db0*/  LOP3.LUT P6, RZ, R160.reuse, 0x8, RZ, 0xc0, !PT ;  /* 0x00000008a0ff7812 */ /* 0x040fe200078cc0ff */
[----:B------:R0:W-:Y:S01]  /*28dc0*/  STG.E.128 [R186.64+0x10], R152 ;  /* 0x00001098ba007986 */ /* 0x0001e2000c101d06 */
[----:B------:R-:W-:Y:S01]  /*28dd0*/  LOP3.LUT P0, RZ, R160, 0x20, RZ, 0xc0, !PT ;  /* 0x00000020a0ff7812 */ /* 0x000fe2000780c0ff */
[----:B------:R-:W-:Y:S01]  /*28de0*/  IMAD.WIDE.U32 R190, R190, 0x100, RZ ;  /* 0x00000100bebe7825 */ /* 0x000fe200078e00ff */
[----:B0-----:R-:W-:-:S04]  /*28df0*/  SEL R186, RZ, 0x100, P3 ;  /* 0x00000100ffba7807 */ /* 0x001fc80001800000 */
[----:B------:R-:W-:Y:S02]  /*28e00*/  LOP3.LUT R188, R186, R188, R189, 0xfe, !PT ;  /* 0x000000bcbabc7212 */ /* 0x000fe400078efebd */
[----:B------:R-:W-:Y:S02]  /*28e10*/  SEL R186, RZ, 0x1, P1 ;  /* 0x00000001ffba7807 */ /* 0x000fe40000800000 */
[----:B------:R-:W-:-:S03]  /*28e20*/  SEL R189, RZ, 0x1, P2 ;  /* 0x00000001ffbd7807 */ /* 0x000fc60001000000 */
[----:B------:R-:W-:-:S05]  /*28e30*/  IMAD.WIDE.U32 R186, R186, 0x1000000, RZ ;  /* 0x01000000baba7825 */ /* 0x000fca00078e00ff */
[----:B------:R-:W-:Y:S02]  /*28e40*/  LOP3.LUT R187, R187, R188, R189, 0xfe, !PT ;  /* 0x000000bcbbbb7212 */ /* 0x000fe400078efebd */
        /* <DEDUP_REMOVED lines=28> */
.L_x_16603:
[----:B0-----:R-:W-:Y:S01]  /*29010*/  FADD.FTZ R186, RZ, R76 ;  /* 0x0000004cffba7221 */ /* 0x001fe20000010000 */
[----:B------:R-:W0:Y:S01]  /*29020*/  S2R R191, SR_TID.X ;  /* 0x0000000000bf7919 */ /* 0x000e220000002100 */
[----:B------:R-:W-:Y:S02]  /*29030*/  LOP3.LUT P1, RZ, R192, 0xff, RZ, 0xc0, !PT ;  /* 0x000000ffc0ff7812 */ /* 0x000fe4000782c0ff */
[----:B------:R-:W-:-:S04]  /*29040*/  FADD.FTZ R186, R186, R77 ;  /* 0x0000004dbaba7221 */ /* 0x000fc80000010000 */
[----:B------:R-:W-:-:S04]  /*29050*/  FADD.FTZ R186, R186, R78 ;  /* 0x0000004ebaba7221 */ /* 0x000fc80000010000 */
[----:B------:R-:W-:-:S04]  /*29060*/  FADD.FTZ R186, R186, R79 ;  /* 0x0000004fbaba7221 */ /* 0x000fc80000010000 */
[----:B------:R-:W-:-:S04]  /*29070*/  FADD.FTZ R186, R186, R72 ;  /* 0x00000048baba7221 */ /* 0x000fc80000010000 */
[----:B------:R-:W-:-:S04]  /*29080*/  FADD.FTZ R186, R186, R73 ;  /* 0x00000049baba7221 */ /* 0x000fc80000010000 */
[----:B------:R-:W-:Y:S01]  /*29090*/  FADD.FTZ R186, R186, R74 ;  /* 0x0000004ababa7221 */ /* 0x000fe20000010000 */
[----:B0-----:R-:W-:Y:S02]  /*290a0*/  SHF.R.U32.HI R190, RZ, 0x5, R191 ;  /* 0x00000005ffbe7819 */ /* 0x001fe400000116bf */
[----:B------:R-:W-:Y:S01]  /*290b0*/  LOP3.LUT P0, RZ, R191, 0x1f, RZ, 0xc0, !PT ;  /* 0x0000001fbfff7812 */ /* 0x000fe2000780c0ff */
[----:B------:R-:W-:Y:S01]  /*290c0*/  FADD.FTZ R186, R186, R75 ;  /* 0x0000004bbaba7221 */ /* 0x000fe20000010000 */
[----:B------:R-:W-:-:S03]  /*290d0*/  LOP3.LUT R190, R190, 0x7fffffc, RZ, 0xc0, !PT ;  /* 0x07fffffcbebe7812 */ /* 0x000fc600078ec0ff */
[----:B------:R-:W-:Y:S01]  /*290e0*/  FADD.FTZ R186, R186, R68 ;  /* 0x00000044baba7221 */ /* 0x000fe20000010000 */
[----:B------:R-:W-:-:S03]  /*290f0*/  @!P1 IADD3 R190, R190, 0x4, RZ ;  /* 0x00000004bebe9810 */ /* 0x000fc60007ffe0ff */
        /* <DEDUP_REMOVED lines=49> */
.L_x_16608:
        /* <DEDUP_REMOVED lines=132> */
.L_x_16609:
[----:B------:R-:W2:Y:S01]  /*29c50*/  S2R R188, SR_TID.X ;  /* 0x0000000000bc7919 */ /* 0x000ea20000002100 */
[----:B------:R-:W-:-:S03]  /*29c60*/  @!P0 SHF.R.U32.HI R191, RZ, 0x5, R191 ;  /* 0x00000005ffbf8819 */ /* 0x000fc600000116bf */
[----:B------:R-:W3:Y:S01]  /*29c70*/  LDL R195, [R1+0x44] ;  /* 0x0000440001c37983 */ /* 0x000ee20000100800 */
[----:B------:R-:W-:Y:S01]  /*29c80*/  @!P0 LOP3.LUT R191, R191, 0x3, RZ, 0xc0, !PT ;  /* 0x00000003bfbf8812 */ /* 0x000fe200078ec0ff */
[----:B-1----:R-:W-:Y:S01]  /*29c90*/  FADD.FTZ R187, R187, R193 ;  /* 0x000000c1bbbb7221 */ /* 0x002fe20000010000 */
[----:B------:R-:W-:Y:S03]  /*29ca0*/  WARPSYNC 0xffffffff ;  /* 0xffffffff00007948 */ /* 0x000fe60003800000 */
[----:B------:R-:W-:-:S05]  /*29cb0*/  @!P0 IMAD.IADD R191, R190, 0x1, R191 ;  /* 0x00000001bebf8824 */ /* 0x000fca00078e02bf */
[----:B------:R1:W-:Y:S01]  /*29cc0*/  @!P0 STS.64 [R191.X8], R186 ;  /* 0x000000babf008388 */ /* 0x0003e20000008a00 */
[----:B--2---:R-:W-:Y:S01]  /*29cd0*/  LOP3.LUT R189, R188, 0x1f, RZ, 0xc0, !PT ;  /* 0x0000001fbcbd7812 */ /* 0x004fe200078ec0ff */
[----:B-1----:R-:W-:Y:S02]  /*29ce0*/  CS2R R186, SRZ ;  /* 0x0000000000ba7805 */ /* 0x002fe4000001ff00 */
[----:B------:R-:W-:Y:S01]  /*29cf0*/  BAR.SYNC.DEFER_BLOCKING 0x0 ;  /* 0x0000000000007b1d */ /* 0x000fe20000010000 */
[----:B------:R-:W-:-:S13]  /*29d00*/  ISETP.GT.U32.AND P1, PT, R189, 0x3, PT ;  /* 0x00000003bd00780c */ /* 0x000fda0003f24070 */
[----:B------:R-:W-:Y:S01]  /*29d10*/  @!P1 IADD3 R189, R190, R189, RZ ;  /* 0x000000bdbebd9210 */ /* 0x000fe20007ffe0ff */
[----:B------:R-:W-:Y:S02]  /*29d20*/  IMAD.MOV.U32 R190, RZ, RZ, RZ ;  /* 0x000000ffffbe7224 */ /* 0x000fe400078e00ff */
[----:B------:R-:W-:-:S04]  /*29d30*/  @!P1 IMAD.MOV.U32 R190, RZ, RZ, 0x700 ;  /* 0x00000700ffbe9424 */ /* 0x000fc800078e00ff */
[----:B------:R1:W2:Y:S01]  /*29d40*/  I2F R191, R190 ;  /* 0x000000be00bf7306 */ /* 0x0002a20000201400 */
[----:B------:R-:W-:Y:S04]  /*29d50*/  @!P1 LDS.64 R186, [R189.X8] ;  /* 0x00000000bdba9984 */ /* 0x000fe80000008a00 */
[----:B------:R-:W1:Y:S02]  /*29d60*/  SHFL.DOWN PT, R189, R190, 0x2, 0x1f ;  /* 0x08401f00bebd7f89 */ /* 0x000e6400000e0000 */
[----:B-1----:R-:W-:Y:S02]  /*29d70*/  IMAD.IADD R190, R189, 0x1, R190 ;  /* 0x00000001bdbe7824 */ /* 0x002fe400078e02be */
[----:B------:R-:W1:Y:S01]  /*29d80*/  I2F R189, R189 ;  /* 0x000000bd00bd7306 */ /* 0x000e620000201400 */
[----:B0-----:R-:W0:Y:S02]  /*29d90*/  SHFL.DOWN PT, R193, R186, 0x2, 0x1f ;  /* 0x08401f00bac17f89 */ /* 0x001e2400000e0000 */
        /* <DEDUP_REMOVED lines=17> */
[----:B------:R-:W-:-:S04]  /*29eb0*/  FMUL.FTZ R193, R193, R193 ;  /* 0x000000c1c1c17220 */ /* 0x000fc80000410000 */
[----:B------:R-:W-:-:S04]  /*29ec0*/  FMUL.FTZ R193, R186, R193 ;  /* 0x000000c1bac17220 */ /* 0x000fc80000410000 */
[-C--:B0-----:R-:W-:Y:S02]  /*29ed0*/  FMUL.FTZ R193, R193, R191.reuse ;  /* 0x000000bfc1c17220 */ /* 0x081fe40000410000 */
[----:B------:R-:W-:Y:S02]  /*29ee0*/  FMUL.FTZ R189, R189, R191 ;  /* 0x000000bfbdbd7220 */ /* 0x000fe40000410000 */
[----:B------:R-:W2:Y:S01]  /*29ef0*/  LDL R191, [R1+0x48] ;  /* 0x0000480001bf7983 */ /* 0x000ea20000100800 */
[----:B------:R-:W0:Y:S01]  /*29f00*/  I2F R190, R190 ;  /* 0x000000be00be7306 */ /* 0x000e220000201400 */
[----:B------:R-:W-:Y:S01]  /*29f10*/  FFMA.FTZ R189, R186, R187, R189 ;  /* 0x000000bbbabd7223 */ /* 0x000fe200000100bd */
[----:B------:R-:W-:Y:S01]  /*29f20*/  SHF.R.U32.HI R187, RZ, 0x5, R188 ;  /* 0x00000005ffbb7819 */ /* 0x000fe200000116bc */
[----:B------:R-:W1:Y:S01]  /*29f30*/  SHFL.DOWN PT, R186, R194, 0x1, 0x1f ;  /* 0x08201f00c2ba7f89 */ /* 0x000e6200000e0000 */
[----:B------:R-:W-:Y:S02]  /*29f40*/  ULDC.U8 UR8, c[0x0][0x1f0] ;  /* 0x00007c0000087ab9 */ /* 0x000fe40000000000 */
[----:B------:R-:W-:-:S02]  /*29f50*/  LOP3.LUT R187, R187, 0x3, RZ, 0xc0, !PT ;  /* 0x00000003bbbb7812 */ /* 0x000fc400078ec0ff */
[----:B------:R-:W-:Y:S02]  /*29f60*/  ISETP.NE.AND P1, PT, RZ, UR8, PT ;  /* 0x00000008ff007c0c */ /* 0x000fe4000bf25270 */
[----:B------:R-:W-:Y:S01]  /*29f70*/  LOP3.LUT P0, RZ, R187, 0x1f, R188, 0xf8, !PT ;  /* 0x0000001fbbff7812 */ /* 0x000fe2000780f8bc */
[----:B------:R-:W-:Y:S01]  /*29f80*/  IMAD.MOV.U32 R188, RZ, RZ, c[0x0][0x1e0] ;  /* 0x00007800ffbc7624 */ /* 0x000fe200078e00ff */
[----:B0-----:R-:W0:Y:S01]  /*29f90*/  MUFU.RCP R190, R190 ;  /* 0x000000be00be7308 */ /* 0x001e220000001000 */
[----:B-1----:R-:W-:Y:S02]  /*29fa0*/  FADD.FTZ R186, R194, R186 ;  /* 0x000000bac2ba7221 */ /* 0x002fe40000010000 */
[C---:B0-----:R-:W-:Y:S02]  /*29fb0*/  FMUL.FTZ R189, R190.reuse, R189 ;  /* 0x000000bdbebd7220 */ /* 0x041fe40000410000 */
[----:B------:R-:W-:Y:S01]  /*29fc0*/  FFMA.FTZ R186, R190, R193, R186 ;  /* 0x000000c1beba7223 */ /* 0x000fe200000100ba */
[----:B------:R-:W-:Y:S01]  /*29fd0*/  LOP3.LUT P2, RZ, R192, 0xff, RZ, 0xc0, !PT ;  /* 0x000000ffc0ff7812 */ /* 0x000fe2000784c0ff */
[----:B------:R-:W4:Y:S04]  /*29fe0*/  LDL R193, [R1+0x30] ;  /* 0x0000300001c17983 */ /* 0x000f280000100800 */
[----:B------:R-:W0:Y:S04]  /*29ff0*/  SHFL.IDX PT, R189, R189, RZ, 0x1f ;  /* 0x00001fffbdbd7589 */ /* 0x000e2800000e0000 */
[----:B------:R-:W1:Y:S04]  /*2a000*/  SHFL.IDX PT, R186, R186, RZ, 0x1f ;  /* 0x00001fffbaba7589 */ /* 0x000e6800000e0000 */
[----:B------:R-:W5:Y:S01]  /*2a010*/  LDL R190, [R1+0x2c] ;  /* 0x00002c0001be7983 */ /* 0x000f620000100800 */
[----:B0-----:R-:W-:-:S02]  /*2a020*/  FMUL.FTZ R187, R189, R189 ;  /* 0x000000bdbdbb7220 */ /* 0x001fc40000410000 */
[----:B-1----:R-:W-:-:S03]  /*2a030*/  FFMA.FTZ R186, R186, R188, c[0x0][0x228] ;  /* 0x00008a00baba7623 */ /* 0x002fc600000100bc */
[----:B------:R-:W-:-:S05]  /*2a040*/  FSEL R187, R187, RZ, P1 ;  /* 0x000000ffbbbb7208 */ /* 0x000fca0000800000 */
[----:B------:R-:W-:Y:S02]  /*2a050*/  FADD.FTZ R187, R186, R187 ;  /* 0x000000bbbabb7221 */ /* 0x000fe40000010000 */
[----:B------:R-:W-:Y:S02]  /*2a060*/  @!P0 IMAD.MOV.U32 R186, RZ, RZ, 0x4 ;  /* 0x00000004ffba8424 */ /* 0x000fe400078e00ff */
[----:B------:R0:W1:Y:S02]  /*2a070*/  MUFU.RSQ R188, R187 ;  /* 0x000000bb00bc7308 */ /* 0x0000640000001400 */
[----:B0-----:R-:W-:-:S05]  /*2a080*/  @!P0 IMAD.WIDE R186, R24, R186, c[0x0][0x1a0] ;  /* 0x0000680018ba8625 */ /* 0x001fca00078e02ba */
[----:B------:R0:W-:Y:S02]  /*2a090*/  @!P0 STG.E [R186.64], R189 ;  /* 0x000000bdba008986 */ /* 0x0001e4000c101906 */
[----:B0-----:R-:W-:-:S04]  /*2a0a0*/  @!P0 IMAD.MOV.U32 R186, RZ, RZ, 0x4 ;  /* 0x00000004ffba8424 */ /* 0x001fc800078e00ff */
[----:B------:R-:W-:-:S05]  /*2a0b0*/  @!P0 IMAD.WIDE R186, R24, R186, c[0x0][0x1a8] ;  /* 0x00006a0018ba8625 */ /* 0x000fca00078e02ba */
[----:B-1----:R0:W-:Y:S02]  /*2a0c0*/  @!P0 STG.E [R186.64], R188 ;  /* 0x000000bcba008986 */ /* 0x0021e4000c101906 */
[----:B0-----:R-:W-:-:S05]  /*2a0d0*/  FSEL R186, R189, RZ, !P1 ;  /* 0x000000ffbdba7208 */ /* 0x001fca0004800000 */
[C---:B------:R-:W-:Y:S01]  /*2a0e0*/  FADD.FTZ R187, -R186.reuse, R76 ;  /* 0x0000004cbabb7221 */ /* 0x040fe20000010100 */
[--C-:B------:R-:W-:Y:S01]  /*2a0f0*/  PRMT R76, RZ, 0x5410, R92.reuse ;  /* 0x00005410ff4c7816 */ /* 0x100fe2000000005c */
[----:B------:R-:W-:Y:S01]  /*2a100*/  FADD.FTZ R189, -R186, R77 ;  /* 0x0000004dbabd7221 */ /* 0x000fe20000010100 */
[----:B------:R-:W-:Y:S01]  /*2a110*/  PRMT R77, RZ, 0x7610, R92 ;  /* 0x00007610ff4d7816 */ /* 0x000fe2000000005c */
[C---:B------:R-:W-:Y:S02]  /*2a120*/  FMUL.FTZ R187, R188.reuse, R187 ;  /* 0x000000bbbcbb7220 */ /* 0x040fe40000410000 */
[----:B------:R-:W-:-:S04]  /*2a130*/  FMUL.FTZ R189, R188, R189 ;  /* 0x000000bdbcbd7220 */ /* 0x000fc80000410000 */
[----:B---3--:R-:W-:Y:S02]  /*2a140*/  FFMA.FTZ R77, R189, R77, R195 ;  /* 0x0000004dbd4d7223 */ /* 0x008fe400000100c3 */
[C---:B------:R-:W-:Y:S02]  /*2a150*/  FADD.FTZ R194, -R186.reuse, R72 ;  /* 0x00000048bac27221 */ /* 0x040fe40000010100 */
[----:B------:R-:W3:Y:S01]  /*2a160*/  LDL R72, [R1+0x38] ;  /* 0x0000380001487983 */ /* 0x000ee20000100800 */
[----:B------:R-:W-:-:S03]  /*2a170*/  FADD.FTZ R192, -R186, R79 ;  /* 0x0000004fbac07221 */ /* 0x000fc60000010100 */
[----:B------:R-:W3:Y:S01]  /*2a180*/  LDL R79, [R1+0x34] ;  /* 0x00003400014f7983 */ /* 0x000ee20000100800 */
[----:B--2---:R-:W-:-:S05]  /*2a190*/  FFMA.FTZ R76, R187, R76, R191 ;  /* 0x0000004cbb4c7223 */ /* 0x004fca00000100bf */
[----:B------:R-:W-:Y:S02]  /*2a1a0*/  F2FP.BF16.PACK_AB R76, R77, R76 ;  /* 0x0000004c4d4c723e */ /* 0x000fe400000010ff */
[----:B------:R-:W2:Y:S01]  /*2a1b0*/  LDL R77, [R1+0x40] ;  /* 0x00004000014d7983 */ /* 0x000ea20000100800 */
[----:B------:R-:W-:-:S03]  /*2a1c0*/  FADD.FTZ R191, -R186, R78 ;  /* 0x0000004ebabf7221 */ /* 0x000fc60000010100 */
[----:B------:R-:W3:Y:S01]  /*2a1d0*/  LDL R78, [R1+0x3c] ;  /* 0x00003c00014e7983 */ /* 0x000ee20000100800 */
[----:B------:R-:W-:Y:S01]  /*2a1e0*/  FADD.FTZ R195, -R186, R73 ;  /* 0x00000049bac37221 */ /* 0x000fe20000010100 */
[----:B------:R-:W-:Y:S01]  /*2a1f0*/  PRMT R73, RZ, 0x5410, R93 ;  /* 0x00005410ff497816 */ /* 0x000fe2000000005d */
[C---:B------:R-:W-:Y:S02]  /*2a200*/  FMUL.FTZ R191, R188.reuse, R191 ;  /* 0x000000bfbcbf7220 */ /* 0x040fe40000410000 */
[C---:B------:R-:W-:Y:S02]  /*2a210*/  FMUL.FTZ R192, R188.reuse, R192 ;  /* 0x000000c0bcc07220 */ /* 0x040fe40000410000 */
[C---:B------:R-:W-:Y:S02]  /*2a220*/  FMUL.FTZ R194, R188.reuse, R194 ;  /* 0x000000c2bcc27220 */ /* 0x040fe40000410000 */
[----:B------:R-:W-:Y:S02]  /*2a230*/  FMUL.FTZ R195, R188, R195 ;  /* 0x000000c3bcc37220 */ /* 0x000fe40000410000 */
[----:B------:R-:W-:-:S02]  /*2a240*/  FADD.FTZ R74, -R186, R74 ;  /* 0x0000004aba4a7221 */ /* 0x000fc40000010100 */
[----:B------:R-:W-:Y:S02]  /*2a250*/  FADD.FTZ R75, -R186, R75 ;  /* 0x0000004bba4b7221 */ /* 0x000fe40000010100 */
[C---:B------:R-:W-:Y:S02]  /*2a260*/  FMUL.FTZ R74, R188.reuse, R74 ;  /* 0x0000004abc4a7220 */ /* 0x040fe40000410000 */
[----:B------:R-:W-:Y:S02]  /*2a270*/  FMUL.FTZ R75, R188, R75 ;  /* 0x0000004bbc4b7220 */ /* 0x000fe40000410000 */
[----:B--2---:R-:W-:Y:S01]  /*2a280*/  FFMA.FTZ R73, R191, R73, R77 ;  /* 0x00000049bf497223 */ /* 0x004fe2000001004d */
[----:B------:R-:W-:-:S05]  /*2a290*/  PRMT R77, RZ, 0x7610, R93 ;  /* 0x00007610ff4d7816 */ /* 0x000fca000000005d */
[----:B---3--:R-:W-:Y:S01]  /*2a2a0*/  FFMA.FTZ R77, R192, R77, R78 ;  /* 0x0000004dc04d7223 */ /* 0x008fe2000001004e */
[----:B------:R-:W-:-:S05]  /*2a2b0*/  PRMT R78, RZ, 0x5410, R94 ;  /* 0x00005410ff4e7816 */ /* 0x000fca000000005e */
[----:B------:R-:W-:Y:S01]  /*2a2c0*/  FFMA.FTZ R78, R194, R78, R72 ;  /* 0x0000004ec24e7223 */ /* 0x000fe20000010048 */
[----:B------:R-:W-:-:S05]  /*2a2d0*/  PRMT R72, RZ, 0x7610, R94 ;  /* 0x00007610ff487816 */ /* 0x000fca000000005e */
[----:B------:R-:W-:Y:S01]  /*2a2e0*/  FFMA.FTZ R72, R195, R72, R79 ;  /* 0x00000048c3487223 */ /* 0x000fe2000001004f */
[----:B------:R-:W-:-:S04]  /*2a2f0*/  PRMT R79, RZ, 0x5410, R95 ;  /* 0x00005410ff4f7816 */ /* 0x000fc8000000005f */
[----:B------:R-:W-:Y:S02]  /*2a300*/  F2FP.BF16.PACK_AB R78, R72, R78 ;  /* 0x0000004e484e723e */ /* 0x000fe400000010ff */
[----:B------:R-:W-:Y:S01]  /*2a310*/  PRMT R72, RZ, 0x7610, R95 ;  /* 0x00007610ff487816 */ /* 0x000fe2000000005f */
[----:B----4-:R-:W-:Y:S02]  /*2a320*/  FFMA.FTZ R79, R74, R79, R193 ;  /* 0x0000004f4a4f7223 */ /* 0x010fe400000100c1 */
[----:B------:R-:W-:Y:S02]  /*2a330*/  IMAD.SHL.U32 R193, R176, 0x10, RZ ;  /* 0x00000010b0c17824 */ /* 0x000fe400078e00ff */
[----:B-----5:R-:W-:Y:S01]  /*2a340*/  FFMA.FTZ R72, R75, R72, R190 ;  /* 0x000000484b487223 */ /* 0x020fe200000100be */
[----:B------:R-:W-:-:S04]  /*2a350*/  SHF.R.U32.HI R190, RZ, 0x1c, R176 ;  /* 0x0000001cffbe7819 */ /* 0x000fc800000116b0 */
[----:B------:R-:W-:Y:S02]  /*2a360*/  F2FP.BF16.PACK_AB R79, R72, R79 ;  /* 0x0000004f484f723e */ /* 0x000fe400000010ff */
[----:B------:R-:W-:Y:S02]  /*2a370*/  IADD3 R72, P0, R193, c[0x0][0x208], RZ ;  /* 0x00008200c1487a10 */ /* 0x000fe40007f1e0ff */
[----:B------:R-:W-:Y:S02]  /*2a380*/  F2FP.BF16.PACK_AB R77, R77, R73 ;  /* 0x000000494d4d723e */ /* 0x000fe400000010ff */
[----:B------:R-:W-:-:S05]  /*2a390*/  IADD3.X R73, R190, c[0x0][0x20c], RZ, P0, !PT ;  /* 0x00008300be497a10 */ /* 0x000fca00007fe4ff */
[----:B------:R0:W-:Y:S04]  /*2a3a0*/  STG.E.128 [R72.64], R76 ;  /* 0x0000004c48007986 */ /* 0x0001e8000c101d06 */
[----:B0-----:R-:W2:Y:S01]  /*2a3b0*/  LDL R79, [R1+0xc] ;  /* 0x00000c00014f7983 */ /* 0x001ea20000100800 */
[--C-:B------:R-:W-:Y:S02]  /*2a3c0*/  PRMT R72, RZ, 0x5410, R147.reuse ;  /* 0x00005410ff487816 */ /* 0x100fe40000000093 */
[----:B------:R-:W-:Y:S01]  /*2a3d0*/  PRMT R76, RZ, 0x7610, R144 ;  /* 0x00007610ff4c7816 */ /* 0x000fe20000000090 */
[----:B------:R-:W3:Y:S02]  /*2a3e0*/  LDL R78, [R1+0x24] ;  /* 0x00002400014e7983 */ /* 0x000ee40000100800 */
[----:B------:R-:W-:Y:S01]  /*2a3f0*/  FFMA.FTZ R74, R74, R72, R244 ;  /* 0x000000484a4a7223 */ /* 0x000fe200000100f4 */
[----:B------:R-:W-:-:S05]  /*2a400*/  PRMT R72, RZ, 0x7610, R147 ;  /* 0x00007610ff487816 */ /* 0x000fca0000000093 */
[----:B------:R-:W-:Y:S01]  /*2a410*/  FFMA.FTZ R75, R75, R72, R243 ;  /* 0x000000484b4b7223 */ /* 0x000fe200000100f3 */
[----:B------:R-:W-:-:S05]  /*2a420*/  PRMT R72, RZ, 0x5410, R146 ;  /* 0x00005410ff487816 */ /* 0x000fca0000000092 */
[----:B------:R-:W-:Y:S01]  /*2a430*/  FFMA.FTZ R194, R194, R72, R246 ;  /* 0x00000048c2c27223 */ /* 0x000fe200000100f6 */
[----:B------:R-:W-:-:S05]  /*2a440*/  PRMT R72, RZ, 0x7610, R146 ;  /* 0x00007610ff487816 */ /* 0x000fca0000000092 */
[----:B------:R-:W-:Y:S01]  /*2a450*/  FFMA.FTZ R72, R195, R72, R245 ;  /* 0x00000048c3487223 */ /* 0x000fe200000100f5 */
[----:B------:R-:W-:Y:S01]  /*2a460*/  F2FP.BF16.PACK_AB R75, R75, R74 ;  /* 0x0000004a4b4b723e */ /* 0x000fe200000010ff */
[----:B------:R-:W-:Y:S01]  /*2a470*/  FFMA.FTZ R189, R189, R76, R249 ;  /* 0x0000004cbdbd7223 */ /* 0x000fe200000100f9 */
[----:B------:R-:W-:Y:S01]  /*2a480*/  IADD3 R76, P0, R193, c[0x0][0x210], RZ ;  /* 0x00008400c14c7a10 */ /* 0x000fe20007f1e0ff */
[----:B------:R-:W4:Y:S01]  /*2a490*/  LDL R195, [R1+0x18] ;  /* 0x0000180001c37983 */ /* 0x000f220000100800 */
[----:B------:R-:W-:Y:S02]  /*2a4a0*/  F2FP.BF16.PACK_AB R74, R72, R194 ;  /* 0x000000c2484a723e */ /* 0x000fe400000010ff */
[----:B------:R-:W-:Y:S01]  /*2a4b0*/  PRMT R72, RZ, 0x7610, R145 ;  /* 0x00007610ff487816 */ /* 0x000fe20000000091 */
[----:B------:R-:W5:Y:S04]  /*2a4c0*/  LDL R193, [R1+0x28] ;  /* 0x0000280001c17983 */ /* 0x000f680000100800 */
[----:B------:R-:W-:Y:S01]  /*2a4d0*/  FFMA.FTZ R192, R192, R72, R247 ;  /* 0x00000048c0c07223 */ /* 0x000fe200000100f7 */
[----:B------:R-:W-:Y:S01]  /*2a4e0*/  PRMT R72, RZ, 0x5410, R144 ;  /* 0x00005410ff487816 */ /* 0x000fe20000000090 */
[----:B------:R-:W3:Y:S01]  /*2a4f0*/  LDL R194, [R1+0x14] ;  /* 0x0000140001c27983 */ /* 0x000ee20000100800 */
[----:B------:R-:W-:-:S05]  /*2a500*/  PRMT R73, RZ, 0x5410, R145 ;  /* 0x00005410ff497816 */ /* 0x000fca0000000091 */
[----:B------:R-:W-:Y:S02]  /*2a510*/  FFMA.FTZ R73, R191, R73, R248 ;  /* 0x00000049bf497223 */ /* 0x000fe400000100f8 */
[----:B------:R-:W4:Y:S03]  /*2a520*/  LDL R191, [R1+0x10] ;  /* 0x0000100001bf7983 */ /* 0x000f260000100800 */
[----:B------:R-:W-:Y:S02]  /*2a530*/  F2FP.BF16.PACK_AB R73, R192, R73 ;  /* 0x00000049c049723e */ /* 0x000fe400000010ff */
[----:B------:R-:W4:Y:S01]  /*2a540*/  LDL R192, [R1+0x20] ;  /* 0x0000200001c07983 */ /* 0x000f220000100800 */
[----:B--2---:R-:W-:-:S03]  /*2a550*/  FFMA.FTZ R72, R187, R72, R79 ;  /* 0x00000048bb487223 */ /* 0x004fc6000001004f */
[----:B------:R-:W2:Y:S04]  /*2a560*/  LDL R187, [R1+0x1c] ;  /* 0x00001c0001bb7983 */ /* 0x000ea80000100800 */
[----:B------:R-:W4:Y:S01]  /*2a570*/  LDL R79, [R1+0x8] ;  /* 0x00000800014f7983 */ /* 0x000f220000100800 */
[----:B------:R-:W-:Y:S02]  /*2a580*/  F2FP.BF16.PACK_AB R72, R189, R72 ;  /* 0x00000048bd48723e */ /* 0x000fe400000010ff */
[----:B------:R-:W-:-:S05]  /*2a590*/  IADD3.X R77, R190, c[0x0][0x214], RZ, P0, !PT ;  /* 0x00008500be4d7a10 */ /* 0x000fca00007fe4ff */
[----:B------:R0:W-:Y:S01]  /*2a5a0*/  STG.E.128 [R76.64], R72 ;  /* 0x000000484c007986 */ /* 0x0001e2000c101d06 */
[C---:B------:R-:W-:Y:S02]  /*2a5b0*/  FADD.FTZ R71, -R186.reuse, R71 ;  /* 0x00000047ba477221 */ /* 0x040fe40000010100 */
[C---:B0-----:R-:W-:Y:S02]  /*2a5c0*/  FADD.FTZ R74, -R186.reuse, R68 ;  /* 0x00000044ba4a7221 */ /* 0x041fe40000010100 */
[----:B------:R-:W-:Y:S01]  /*2a5d0*/  FADD.FTZ R73, -R186, R69 ;  /* 0x00000045ba497221 */ /* 0x000fe20000010100 */
[--C-:B------:R-:W-:Y:S01]  /*2a5e0*/  PRMT R68, RZ, 0x5410, R140.reuse ;  /* 0x00005410ff447816 */ /* 0x100fe2000000008c */
[C---:B------:R-:W-:Y:S01]  /*2a5f0*/  FMUL.FTZ R74, R188.reuse, R74 ;  /* 0x0000004abc4a7220 */ /* 0x040fe20000410000 */
[----:B------:R-:W-:Y:S01]  /*2a600*/  PRMT R69, RZ, 0x7610, R140 ;  /* 0x00007610ff457816 */ /* 0x000fe2000000008c */
[----:B------:R-:W-:Y:S02]  /*2a610*/  FMUL.FTZ R73, R188, R73 ;  /* 0x00000049bc497220 */ /* 0x000fe40000410000 */
[----:B-----5:R-:W-:-:S02]  /*2a620*/  FFMA.FTZ R68, R74, R68, R193 ;  /* 0x000000444a447223 */ /* 0x020fc400000100c1 */
[----:B---3--:R-:W-:Y:S02]  /*2a630*/  FFMA.FTZ R69, R73, R69, R78 ;  /* 0x0000004549457223 */ /* 0x008fe4000001004e */
[----:B------:R-:W-:-:S03]  /*2a640*/  FADD.FTZ R78, -R186, R67 ;  /* 0x00000043ba4e7221 */ /* 0x000fc60000010100 */
[----:B------:R-:W-:Y:S01]  /*2a650*/  F2FP.BF16.PACK_AB R68, R69, R68 ;  /* 0x000000444544723e */ /* 0x000fe200000010ff */
[----:B------:R-:W-:Y:S01]  /*2a660*/  FMUL.FTZ R67, R188, R71 ;  /* 0x00000047bc437220 */ /* 0x000fe20000410000 */
[----:B------:R-:W-:Y:S01]  /*2a670*/  PRMT R69, RZ, 0x7610, R141 ;  /* 0x00007610ff457816 */ /* 0x000fe2000000008d */
[----:B------:R-:W-:Y:S01]  /*2a680*/  FADD.FTZ R77, -R186, R64 ;  /* 0x00000040ba4d7221 */ /* 0x000fe20000010100 */
[----:B------:R-:W-:Y:S01]  /*2a690*/  PRMT R64, RZ, 0x7610, R143 ;  /* 0x00007610ff407816 */ /* 0x000fe2000000008f */
[----:B------:R-:W-:Y:S02]  /*2a6a0*/  FMUL.FTZ R78, R188, R78 ;  /* 0x0000004ebc4e7220 */ /* 0x000fe40000410000 */
[C---:B------:R-:W-:Y:S02]  /*2a6b0*/  FADD.FTZ R75, -R186.reuse, R70 ;  /* 0x00000046ba4b7221 */ /* 0x040fe40000010100 */
[C---:B------:R-:W-:Y:S01]  /*2a6c0*/  FADD.FTZ R72, -R186.reuse, R66 ;  /* 0x00000042ba487221 */ /* 0x040fe20000010100 */
[----:B------:R-:W-:Y:S01]  /*2a6d0*/  PRMT R66, RZ, 0x5410, R141 ;  /* 0x00005410ff427816 */ /* 0x000fe2000000008d */
[----:B------:R-:W-:-:S02]  /*2a6e0*/  FADD.FTZ R76, -R186, R65 ;  /* 0x00000041ba4c7221 */ /* 0x000fc40000010100 */
[----:B------:R-:W-:Y:S01]  /*2a6f0*/  FMUL.FTZ R75, R188, R75 ;  /* 0x0000004bbc4b7220 */ /* 0x000fe20000410000 */
[----:B------:R-:W-:Y:S01]  /*2a700*/  PRMT R70, RZ, 0x5410, R142 ;  /* 0x00005410ff467816 */ /* 0x000fe2000000008e */
[----:B--2---:R-:W-:Y:S02]  /*2a710*/  FFMA.FTZ R69, R67, R69, R187 ;  /* 0x0000004543457223 */ /* 0x004fe400000100bb */
[----:B------:R-:W2:Y:S01]  /*2a720*/  LDL R187, [R1+0x4] ;  /* 0x0000040001bb7983 */ /* 0x000ea20000100800 */
[----:B----4-:R-:W-:-:S03]  /*2a730*/  FFMA.FTZ R64, R78, R64, R79 ;  /* 0x000000404e407223 */ /* 0x010fc6000001004f */
[----:B------:R-:W3:Y:S01]  /*2a740*/  LDL R79, [R1] ;  /* 0x00000000014f7983 */ /* 0x000ee20000100800 */
[----:B------:R-:W-:Y:S01]  /*2a750*/  PRMT R65, RZ, 0x7610, R142 ;  /* 0x00007610ff417816 */ /* 0x000fe2000000008e */
[C---:B------:R-:W-:Y:S01]  /*2a760*/  FMUL.FTZ R77, R188.reuse, R77 ;  /* 0x0000004dbc4d7220 */ /* 0x040fe20000410000 */
[----:B------:R-:W-:Y:S01]  /*2a770*/  PRMT R71, RZ, 0x5410, R143 ;  /* 0x00005410ff477816 */ /* 0x000fe2000000008f */
[C---:B------:R-:W-:Y:S02]  /*2a780*/  FMUL.FTZ R76, R188.reuse, R76 ;  /* 0x0000004cbc4c7220 */ /* 0x040fe40000410000 */
[----:B------:R-:W-:Y:S02]  /*2a790*/  FMUL.FTZ R72, R188, R72 ;  /* 0x00000048bc487220 */ /* 0x000fe40000410000 */
[----:B------:R-:W-:Y:S02]  /*2a7a0*/  FFMA.FTZ R66, R75, R66, R192 ;  /* 0x000000424b427223 */ /* 0x000fe400000100c0 */
[----:B------:R-:W-:-:S02]  /*2a7b0*/  FFMA.FTZ R70, R77, R70, R195 ;  /* 0x000000464d467223 */ /* 0x000fc400000100c3 */
[----:B------:R-:W-:Y:S01]  /*2a7c0*/  FFMA.FTZ R65, R76, R65, R194 ;  /* 0x000000414c417223 */ /* 0x000fe200000100c2 */
[----:B------:R-:W-:Y:S01]  /*2a7d0*/  F2FP.BF16.PACK_AB R69, R69, R66 ;  /* 0x000000424545723e */ /* 0x000fe200000010ff */
[----:B------:R-:W-:Y:S02]  /*2a7e0*/  FFMA.FTZ R71, R72, R71, R191 ;  /* 0x0000004748477223 */ /* 0x000fe400000100bf */
[----:B------:R-:W-:Y:S01]  /*2a7f0*/  IMAD.MOV.U32 R66, RZ, RZ, 0x10 ;  /* 0x00000010ff427424 */ /* 0x000fe200078e00ff */
[----:B------:R-:W-:Y:S02]  /*2a800*/  F2FP.BF16.PACK_AB R70, R65, R70 ;  /* 0x000000464146723e */ /* 0x000fe400000010ff */
[----:B------:R-:W-:Y:S01]  /*2a810*/  F2FP.BF16.PACK_AB R71, R64, R71 ;  /* 0x000000474047723e */ /* 0x000fe200000010ff */
[----:B------:R-:W-:-:S05]  /*2a820*/  IMAD.WIDE.U32 R64, R185, R66, c[0x0][0x208] ;  /* 0x00008200b9407625 */ /* 0x000fca00078e0042 */
[----:B------:R0:W-:Y:S02]  /*2a830*/  STG.E.128 [R64.64], R68 ;  /* 0x0000004440007986 */ /* 0x0001e4000c101d06 */
[----:B0-----:R-:W-:-:S05]  /*2a840*/  PRMT R64, RZ, 0x5410, R139 ;  /* 0x00005410ff407816 */ /* 0x001fca000000008b */
[----:B------:R-:W-:Y:S01]  /*2a850*/  FFMA.FTZ R72, R72, R64, R236 ;  /* 0x0000004048487223 */ /* 0x000fe200000100ec */
[----:B------:R-:W-:Y:S02]  /*2a860*/  PRMT R64, RZ, 0x7610, R137 ;  /* 0x00007610ff407816 */ /* 0x000fe40000000089 */
[----:B------:R-:W-:-:S03]  /*2a870*/  PRMT R65, RZ, 0x5410, R136 ;  /* 0x00005410ff417816 */ /* 0x000fc60000000088 */
[----:B------:R-:W-:Y:S01]  /*2a880*/  FFMA.FTZ R67, R67, R64, R239 ;  /* 0x0000004043437223 */ /* 0x000fe200000100ef */
[----:B------:R-:W-:Y:S01]  /*2a890*/  PRMT R64, RZ, 0x7610, R136 ;  /* 0x00007610ff407816 */ /* 0x000fe20000000088 */
[----:B------:R-:W-:Y:S01]  /*2a8a0*/  FFMA.FTZ R65, R74, R65, R242 ;  /* 0x000000414a417223 */ /* 0x000fe200000100f2 */
[----:B------:R-:W-:Y:S02]  /*2a8b0*/  PRMT R71, RZ, 0x7610, R139 ;  /* 0x00007610ff477816 */ /* 0x000fe4000000008b */
[--C-:B------:R-:W-:Y:S01]  /*2a8c0*/  PRMT R70, RZ, 0x5410, R138.reuse ;  /* 0x00005410ff467816 */ /* 0x100fe2000000008a */
[----:B------:R-:W-:Y:S01]  /*2a8d0*/  FFMA.FTZ R64, R73, R64, R241 ;  /* 0x0000004049407223 */ /* 0x000fe200000100f1 */
[----:B------:R-:W-:Y:S02]  /*2a8e0*/  PRMT R69, RZ, 0x7610, R138 ;  /* 0x00007610ff457816 */ /* 0x000fe4000000008a */
[----:B------:R-:W-:Y:S01]  /*2a8f0*/  PRMT R68, RZ, 0x5410, R137 ;  /* 0x00005410ff447816 */ /* 0x000fe20000000089 */
[----:B------:R-:W-:-:S02]  /*2a900*/  FADD.FTZ R51, -R186, R51 ;  /* 0x00000033ba337221 */ /* 0x000fc40000010100 */
[C---:B------:R-:W-:Y:S02]  /*2a910*/  FADD.FTZ R40, -R186.reuse, R40 ;  /* 0x00000028ba287221 */ /* 0x040fe40000010100 */
[----:B------:R-:W-:Y:S02]  /*2a920*/  FADD.FTZ R41, -R186, R41 ;  /* 0x00000029ba297221 */ /* 0x000fe40000010100 */
[----:B------:R-:W-:Y:S02]  /*2a930*/  FFMA.FTZ R71, R78, R71, R235 ;  /* 0x000000474e477223 */ /* 0x000fe400000100eb */
[----:B------:R-:W-:Y:S02]  /*2a940*/  FFMA.FTZ R70, R77, R70, R238 ;  /* 0x000000464d467223 */ /* 0x000fe400000100ee */
[----:B------:R-:W-:Y:S02]  /*2a950*/  FFMA.FTZ R69, R76, R69, R237 ;  /* 0x000000454c457223 */ /* 0x000fe400000100ed */
[----:B------:R-:W-:-:S02]  /*2a960*/  FFMA.FTZ R68, R75, R68, R240 ;  /* 0x000000444b447223 */ /* 0x000fc400000100f0 */
[C---:B------:R-:W-:Y:S02]  /*2a970*/  FADD.FTZ R36, -R186.reuse, R36 ;  /* 0x00000024ba247221 */ /* 0x040fe40000010100 */
[C---:B------:R-:W-:Y:S02]  /*2a980*/  FADD.FTZ R37, -R186.reuse, R37 ;  /* 0x00000025ba257221 */ /* 0x040fe40000010100 */
[----:B------:R-:W-:Y:S01]  /*2a990*/  FADD.FTZ R73, -R186, R32 ;  /* 0x00000020ba497221 */ /* 0x000fe20000010100 */
[----:B------:R-:W-:Y:S01]  /*2a9a0*/  F2FP.BF16.PACK_AB R32, R64, R65 ;  /* 0x000000414020723e */ /* 0x000fe200000010ff */
[C---:B------:R-:W-:Y:S02]  /*2a9b0*/  FMUL.FTZ R65, R188.reuse, R51 ;  /* 0x00000033bc417220 */ /* 0x040fe40000410000 */
[C---:B------:R-:W-:Y:S02]  /*2a9c0*/  FMUL.FTZ R51, R188.reuse, R40 ;  /* 0x00000028bc337220 */ /* 0x040fe40000410000 */
[----:B------:R-:W-:-:S02]  /*2a9d0*/  FMUL.FTZ R64, R188, R41 ;  /* 0x00000029bc407220 */ /* 0x000fc40000410000 */
[C---:B------:R-:W-:Y:S01]  /*2a9e0*/  FADD.FTZ R74, -R186.reuse, R33 ;  /* 0x00000021ba4a7221 */ /* 0x040fe20000010100 */
[----:B------:R-:W-:Y:S01]  /*2a9f0*/  F2FP.BF16.PACK_AB R33, R67, R68 ;  /* 0x000000444321723e */ /* 0x000fe200000010ff */
[C---:B------:R-:W-:Y:S01]  /*2aa00*/  FADD.FTZ R75, -R186.reuse, R34 ;  /* 0x00000022ba4b7221 */ /* 0x040fe20000010100 */
[----:B------:R-:W-:Y:S01]  /*2aa10*/  F2FP.BF16.PACK_AB R34, R69, R70 ;  /* 0x000000464522723e */ /* 0x000fe200000010ff */
[----:B------:R-:W-:Y:S01]  /*2aa20*/  FADD.FTZ R76, -R186, R35 ;  /* 0x00000023ba4c7221 */ /* 0x000fe20000010100 */
[----:B------:R-:W-:Y:S01]  /*2aa30*/  F2FP.BF16.PACK_AB R35, R71, R72 ;  /* 0x000000484723723e */ /* 0x000fe200000010ff */
[C---:B------:R-:W-:Y:S02]  /*2aa40*/  FMUL.FTZ R40, R188.reuse, R36 ;  /* 0x00000024bc287220 */ /* 0x040fe40000410000 */
[----:B------:R-:W-:Y:S02]  /*2aa50*/  FMUL.FTZ R41, R188, R37 ;  /* 0x00000025bc297220 */ /* 0x000fe40000410000 */
[----:B------:R-:W-:-:S04]  /*2aa60*/  IMAD.WIDE.U32 R36, R185, R66, c[0x0][0x210] ;  /* 0x00008400b9247625 */ /* 0x000fc800078e0042 */
[C---:B------:R-:W-:Y:S01]  /*2aa70*/  FADD.FTZ R58, -R186.reuse, R58 ;  /* 0x0000003aba3a7221 */ /* 0x040fe20000010100 */
[----:B------:R0:W-:Y:S01]  /*2aa80*/  STG.E.128 [R36.64], R32 ;  /* 0x0000002024007986 */ /* 0x0001e2000c101d06 */
[----:B------:R-:W-:Y:S01]  /*2aa90*/  FADD.FTZ R59, -R186, R59 ;  /* 0x0000003bba3b7221 */ /* 0x000fe20000010100 */
[----:B------:R-:W-:Y:S01]  /*2aaa0*/  PRMT R71, RZ, 0x7610, R131 ;  /* 0x00007610ff477816 */ /* 0x000fe20000000083 */
[----:B------:R-:W-:Y:S02]  /*2aab0*/  FMUL.FTZ R58, R188, R58 ;  /* 0x0000003abc3a7220 */ /* 0x000fe40000410000 */
[----:B------:R-:W-:Y:S02]  /*2aac0*/  FADD.FTZ R60, -R186, R60 ;  /* 0x0000003cba3c7221 */ /* 0x000fe40000010100 */
[----:B------:R-:W-:Y:S02]  /*2aad0*/  FMUL.FTZ R59, R188, R59 ;  /* 0x0000003bbc3b7220 */ /* 0x000fe40000410000 */
[----:B------:R-:W-:-:S02]  /*2aae0*/  FADD.FTZ R63, -R186, R63 ;  /* 0x0000003fba3f7221 */ /* 0x000fc40000010100 */
[C---:B------:R-:W-:Y:S02]  /*2aaf0*/  FADD.FTZ R62, -R186.reuse, R62 ;  /* 0x0000003eba3e7221 */ /* 0x040fe40000010100 */
[----:B------:R-:W-:Y:S01]  /*2ab00*/  FADD.FTZ R56, -R186, R56 ;  /* 0x00000038ba387221 */ /* 0x000fe20000010100 */
[----:B0-----:R-:W-:Y:S02]  /*2ab10*/  PRMT R33, RZ, 0x5410, R131 ;  /* 0x00005410ff217816 */ /* 0x001fe40000000083 */
[--C-:B------:R-:W-:Y:S02]  /*2ab20*/  PRMT R36, RZ, 0x7610, R135.reuse ;  /* 0x00007610ff247816 */ /* 0x100fe40000000087 */
[----:B------:R-:W-:Y:S01]  /*2ab30*/  PRMT R35, RZ, 0x5410, R135 ;  /* 0x00005410ff237816 */ /* 0x000fe20000000087 */
[----:B------:R-:W-:Y:S01]  /*2ab40*/  FFMA.FTZ R68, R58, R33, R226 ;  /* 0x000000213a447223 */ /* 0x000fe200000100e2 */
[----:B------:R-:W-:Y:S01]  /*2ab50*/  PRMT R33, RZ, 0x5410, R132 ;  /* 0x00005410ff217816 */ /* 0x000fe20000000084 */
[C---:B------:R-:W-:Y:S01]  /*2ab60*/  FMUL.FTZ R60, R188.reuse, R60 ;  /* 0x0000003cbc3c7220 */ /* 0x040fe20000410000 */
[----:B------:R-:W-:Y:S01]  /*2ab70*/  PRMT R34, RZ, 0x7610, R133 ;  /* 0x00007610ff227816 */ /* 0x000fe20000000085 */
[C---:B------:R-:W-:Y:S01]  /*2ab80*/  FFMA.FTZ R36, R59.reuse, R36, R225 ;  /* 0x000000243b247223 */ /* 0x040fe200000100e1 */
[----:B------:R-:W-:Y:S01]  /*2ab90*/  PRMT R37, RZ, 0x5410, R133 ;  /* 0x00005410ff257816 */ /* 0x000fe20000000085 */
[----:B------:R-:W-:Y:S01]  /*2aba0*/  FFMA.FTZ R71, R59, R71, R224 ;  /* 0x000000473b477223 */ /* 0x000fe200000100e0 */
[----:B------:R-:W-:Y:S01]  /*2abb0*/  PRMT R59, RZ, 0x5410, R134 ;  /* 0x00005410ff3b7816 */ /* 0x000fe20000000086 */
[C---:B------:R-:W-:Y:S01]  /*2abc0*/  FMUL.FTZ R63, R188.reuse, R63 ;  /* 0x0000003fbc3f7220 */ /* 0x040fe20000410000 */
[----:B------:R-:W-:Y:S01]  /*2abd0*/  PRMT R69, RZ, 0x5410, R130 ;  /* 0x00005410ff457816 */ /* 0x000fe20000000082 */
[----:B------:R-:W-:-:S02]  /*2abe0*/  FMUL.FTZ R62, R188, R62 ;  /* 0x0000003ebc3e7220 */ /* 0x000fc40000410000 */
[----:B------:R-:W-:Y:S02]  /*2abf0*/  FMUL.FTZ R56, R188, R56 ;  /* 0x00000038bc387220 */ /* 0x000fe40000410000 */
[----:B------:R-:W-:Y:S02]  /*2ac00*/  FFMA.FTZ R35, R58, R35, R227 ;  /* 0x000000233a237223 */ /* 0x000fe400000100e3 */
[C---:B------:R-:W-:Y:S02]  /*2ac10*/  FADD.FTZ R57, -R186.reuse, R57 ;  /* 0x00000039ba397221 */ /* 0x040fe40000010100 */
[----:B------:R-:W-:Y:S02]  /*2ac20*/  FADD.FTZ R61, -R186, R61 ;  /* 0x0000003dba3d7221 */ /* 0x000fe40000010100 */
[----:B------:R-:W-:Y:S02]  /*2ac30*/  FFMA.FTZ R37, R62, R37, R252 ;  /* 0x000000253e257223 */ /* 0x000fe400000100fc */
[----:B------:R-:W-:Y:S01]  /*2ac40*/  FFMA.FTZ R69, R56, R69, R230 ;  /* 0x0000004538457223 */ /* 0x000fe200000100e6 */
[----:B------:R-:W-:Y:S01]  /*2ac50*/  PRMT R32, RZ, 0x7610, R132 ;  /* 0x00007610ff207816 */ /* 0x000fe20000000084 */
[----:B------:R-:W-:-:S02]  /*2ac60*/  FMUL.FTZ R57, R188, R57 ;  /* 0x00000039bc397220 */ /* 0x000fc40000410000 */
[----:B------:R-:W-:Y:S01]  /*2ac70*/  FMUL.FTZ R61, R188, R61 ;  /* 0x0000003dbc3d7220 */ /* 0x000fe20000410000 */
[----:B------:R-:W-:Y:S01]  /*2ac80*/  F2FP.BF16.PACK_AB R35, R36, R35 ;  /* 0x000000232423723e */ /* 0x000fe200000010ff */
[C---:B------:R-:W-:Y:S02]  /*2ac90*/  FADD.FTZ R49, -R186.reuse, R49 ;  /* 0x00000031ba317221 */ /* 0x040fe40000010100 */
[----:B------:R-:W-:Y:S02]  /*2aca0*/  FADD.FTZ R50, -R186, R50 ;  /* 0x00000032ba327221 */ /* 0x000fe40000010100 */
[----:B------:R-:W-:Y:S02]  /*2acb0*/  FMUL.FTZ R49, R188, R49 ;  /* 0x00000031bc317220 */ /* 0x000fe40000410000 */
[----:B------:R-:W-:Y:S02]  /*2acc0*/  FADD.FTZ R55, -R186, R55 ;  /* 0x00000037ba377221 */ /* 0x000fe40000010100 */
[----:B------:R-:W-:-:S02]  /*2acd0*/  FMUL.FTZ R50, R188, R50 ;  /* 0x00000032bc327220 */ /* 0x000fc40000410000 */
[----:B------:R-:W-:Y:S02]  /*2ace0*/  FMUL.FTZ R55, R188, R55 ;  /* 0x00000037bc377220 */ /* 0x000fe40000410000 */
[C---:B------:R-:W-:Y:S02]  /*2acf0*/  FADD.FTZ R48, -R186.reuse, R48 ;  /* 0x00000030ba307221 */ /* 0x040fe40000010100 */
[----:B------:R-:W-:Y:S01]  /*2ad00*/  FADD.FTZ R52, -R186, R52 ;  /* 0x00000034ba347221 */ /* 0x000fe20000010100 */
[----:B------:R-:W-:Y:S01]  /*2ad10*/  PRMT R70, RZ, 0x7610, R130 ;  /* 0x00007610ff467816 */ /* 0x000fe20000000082 */
[C---:B------:R-:W-:Y:S02]  /*2ad20*/  FMUL.FTZ R48, R188.reuse, R48 ;  /* 0x00000030bc307220 */ /* 0x040fe40000410000 */
[----:B------:R-:W-:Y:S02]  /*2ad30*/  FMUL.FTZ R52, R188, R52 ;  /* 0x00000034bc347220 */ /* 0x000fe40000410000 */
[----:B------:R-:W-:-:S02]  /*2ad40*/  FADD.FTZ R53, -R186, R53 ;  /* 0x00000035ba357221 */ /* 0x000fc40000010100 */
[----:B------:R-:W-:Y:S02]  /*2ad50*/  FFMA.FTZ R70, R57, R70, R228 ;  /* 0x0000004639467223 */ /* 0x000fe400000100e4 */
[----:B------:R-:W-:Y:S02]  /*2ad60*/  FADD.FTZ R54, -R186, R54 ;  /* 0x00000036ba367221 */ /* 0x000fe40000010100 */
[C---:B------:R-:W-:Y:S02]  /*2ad70*/  FMUL.FTZ R53, R188.reuse, R53 ;  /* 0x00000035bc357220 */ /* 0x040fe40000410000 */
[----:B------:R-:W-:Y:S02]  /*2ad80*/  FMUL.FTZ R54, R188, R54 ;  /* 0x00000036bc367220 */ /* 0x000fe40000410000 */
[----:B------:R-:W-:-:S04]  /*2ad90*/  FADD.FTZ R42, -R186, R42 ;  /* 0x0000002aba2a7221 */ /* 0x000fc80000010100 */
[----:B------:R-:W-:Y:S02]  /*2ada0*/  FMUL.FTZ R42, R188, R42 ;  /* 0x0000002abc2a7220 */ /* 0x000fe40000410000 */
[C---:B------:R-:W-:Y:S02]  /*2adb0*/  FADD.FTZ R43, -R186.reuse, R43 ;  /* 0x0000002bba2b7221 */ /* 0x040fe40000010100 */
[----:B------:R-:W-:Y:S02]  /*2adc0*/  FADD.FTZ R46, -R186, R46 ;  /* 0x0000002eba2e7221 */ /* 0x000fe40000010100 */
[C---:B------:R-:W-:Y:S02]  /*2add0*/  FMUL.FTZ R43, R188.reuse, R43 ;  /* 0x0000002bbc2b7220 */ /* 0x040fe40000410000 */
[----:B------:R-:W-:Y:S02]  /*2ade0*/  FMUL.FTZ R46, R188, R46 ;  /* 0x0000002ebc2e7220 */ /* 0x000fe40000410000 */
[----:B------:R-:W-:-:S02]  /*2adf0*/  FADD.FTZ R44, -R186, R44 ;  /* 0x0000002cba2c7221 */ /* 0x000fc40000010100 */
[C---:B------:R-:W-:Y:S01]  /*2ae00*/  FADD.FTZ R45, -R186.reuse, R45 ;  /* 0x0000002dba2d7221 */ /* 0x040fe20000010100 */
[----:B------:R-:W-:Y:S01]  /*2ae10*/  PRMT R78, RZ, 0x5410, R116 ;  /* 0x00005410ff4e7816 */ /* 0x000fe20000000074 */
        /* <DEDUP_REMOVED lines=8> */
[----:B--2---:R-:W-:Y:S02]  /*2aea0*/  FFMA.FTZ R58, R60, R33, R187 ;  /* 0x000000213c3a7223 */ /* 0x004fe400000100bb */
[----:B------:R-:W-:Y:S02]  /*2aeb0*/  FFMA.FTZ R33, R63, R34, R251 ;  /* 0x000000223f217223 */ /* 0x000fe400000100fb */
[----:B------:R-:W-:Y:S01]  /*2aec0*/  FFMA.FTZ R34, R56, R59, R250 ;  /* 0x0000003b38227223 */ /* 0x000fe200000100fa */
[----:B------:R-:W-:-:S02]  /*2aed0*/  PRMT R56, RZ, 0x7610, R134 ;  /* 0x00007610ff387816 */ /* 0x000fc40000000086 */
[----:B------:R-:W-:Y:S01]  /*2aee0*/  F2FP.BF16.PACK_AB R33, R33, R37 ;  /* 0x000000252121723e */ /* 0x000fe200000010ff */
[----:B---3--:R-:W-:Y:S02]  /*2aef0*/  FFMA.FTZ R67, R61, R32, R79 ;  /* 0x000000203d437223 */ /* 0x008fe4000001004f */
[----:B------:R-:W-:-:S03]  /*2af00*/  FFMA.FTZ R37, R57, R56, R229 ;  /* 0x0000003839257223 */ /* 0x000fc600000100e5 */
[----:B------:R-:W-:Y:S02]  /*2af10*/  F2FP.BF16.PACK_AB R32, R67, R58 ;  /* 0x0000003a4320723e */ /* 0x000fe400000010ff */
[----:B------:R-:W-:Y:S01]  /*2af20*/  F2FP.BF16.PACK_AB R34, R37, R34 ;  /* 0x000000222522723e */ /* 0x000fe200000010ff */
[----:B------:R-:W-:-:S05]  /*2af30*/  IMAD.WIDE.U32 R36, R184, R66, c[0x0][0x208] ;  /* 0x00008200b8247625 */ /* 0x000fca00078e0042 */
[----:B------:R0:W-:Y:S01]  /*2af40*/  STG.E.128 [R36.64], R32 ;  /* 0x0000002024007986 */ /* 0x0001e2000c101d06 */
[--C-:B------:R-:W-:Y:S02]  /*2af50*/  PRMT R58, RZ, 0x7610, R129.reuse ;  /* 0x00007610ff3a7816 */ /* 0x100fe40000000081 */
[----:B------:R-:W-:Y:S02]  /*2af60*/  PRMT R56, RZ, 0x5410, R129 ;  /* 0x00005410ff387816 */ /* 0x000fe40000000081 */
[----:B0-----:R-:W-:-:S05]  /*2af70*/  PRMT R32, RZ, 0x7610, R127 ;  /* 0x00007610ff207816 */ /* 0x001fca000000007f */
[----:B------:R-:W-:Y:S01]  /*2af80*/  FFMA.FTZ R37, R65, R32, R209 ;  /* 0x0000002041257223 */ /* 0x000fe200000100d1 */
[----:B------:R-:W-:Y:S02]  /*2af90*/  PRMT R32, RZ, 0x7610, R126 ;  /* 0x00007610ff207816 */ /* 0x000fe4000000007e */
[----:B------:R-:W-:Y:S02]  /*2afa0*/  PRMT R36, RZ, 0x5410, R127 ;  /* 0x00005410ff247816 */ /* 0x000fe4000000007f */
[----:B------:R-:W-:Y:S01]  /*2afb0*/  PRMT R33, RZ, 0x5410, R123 ;  /* 0x00005410ff217816 */ /* 0x000fe2000000007b */
[----:B------:R-:W-:Y:S01]  /*2afc0*/  FFMA.FTZ R59, R49, R32, R213 ;  /* 0x00000020313b7223 */ /* 0x000fe200000100d5 */
[----:B------:R-:W-:Y:S01]  /*2afd0*/  PRMT R32, RZ, 0x7610, R125 ;  /* 0x00007610ff207816 */ /* 0x000fe2000000007d */
[C---:B------:R-:W-:Y:S02]  /*2afe0*/  FFMA.FTZ R36, R50.reuse, R36, R211 ;  /* 0x0000002432247223 */ /* 0x040fe400000100d3 */
[----:B------:R-:W-:Y:S01]  /*2aff0*/  FFMA.FTZ R50, R50, R33, R210 ;  /* 0x0000002132327223 */ /* 0x000fe200000100d2 */
[----:B------:R-:W-:Y:S01]  /*2b000*/  PRMT R33, RZ, 0x7610, R123 ;  /* 0x00007610ff217816 */ /* 0x000fe2000000007b */
[----:B------:R-:W-:-:S02]  /*2b010*/  FFMA.FTZ R58, R63, R58, R231 ;  /* 0x0000003a3f3a7223 */ /* 0x000fc400000100e7 */
[----:B------:R-:W-:Y:S01]  /*2b020*/  FFMA.FTZ R63, R55, R32, R217 ;  /* 0x00000020373f7223 */ /* 0x000fe200000100d9 */
[----:B------:R-:W-:Y:S01]  /*2b030*/  PRMT R32, RZ, 0x7610, R121 ;  /* 0x00007610ff207816 */ /* 0x000fe20000000079 */
[----:B------:R-:W-:Y:S01]  /*2b040*/  FFMA.FTZ R62, R62, R56, R232 ;  /* 0x000000383e3e7223 */ /* 0x000fe200000100e8 */
[----:B------:R-:W-:Y:S01]  /*2b050*/  PRMT R56, RZ, 0x7610, R128 ;  /* 0x00007610ff387816 */ /* 0x000fe20000000080 */
[----:B------:R-:W-:Y:S01]  /*2b060*/  FFMA.FTZ R65, R65, R33, R208 ;  /* 0x0000002141417223 */ /* 0x000fe200000100d0 */
[----:B------:R-:W-:Y:S01]  /*2b070*/  PRMT R33, RZ, 0x5410, R122 ;  /* 0x00005410ff217816 */ /* 0x000fe2000000007a */
[----:B------:R-:W-:Y:S01]  /*2b080*/  FFMA.FTZ R55, R55, R32, R216 ;  /* 0x0000002037377223 */ /* 0x000fe200000100d8 */
[----:B------:R-:W-:Y:S02]  /*2b090*/  F2FP.BF16.PACK_AB R35, R71, R68 ;  /* 0x000000444723723e */ /* 0x000fe400000010ff */
[----:B------:R-:W-:Y:S02]  /*2b0a0*/  PRMT R68, RZ, 0x5410, R124 ;  /* 0x00005410ff447816 */ /* 0x000fe4000000007c */
[----:B------:R-:W-:Y:S01]  /*2b0b0*/  PRMT R32, RZ, 0x5410, R120 ;  /* 0x00005410ff207816 */ /* 0x000fe20000000078 */
[----:B------:R-:W-:Y:S01]  /*2b0c0*/  FFMA.FTZ R61, R61, R56, R233 ;  /* 0x000000383d3d7223 */ /* 0x000fe200000100e9 */
[----:B------:R-:W-:Y:S01]  /*2b0d0*/  PRMT R67, RZ, 0x5410, R128 ;  /* 0x00005410ff437816 */ /* 0x000fe20000000080 */
        /* <DEDUP_REMOVED lines=8> */
[----:B------:R-:W-:Y:S02]  /*2b160*/  PRMT R57, RZ, 0x5410, R126 ;  /* 0x00005410ff397816 */ /* 0x000fe4000000007e */
[----:B------:R-:W-:Y:S02]  /*2b170*/  PRMT R33, RZ, 0x5410, R121 ;  /* 0x00005410ff217816 */ /* 0x000fe40000000079 */
[----:B------:R-:W-:Y:S01]  /*2b180*/  F2FP.BF16.PACK_AB R34, R70, R69 ;  /* 0x000000454622723e */ /* 0x000fe200000010ff */
[----:B------:R-:W-:Y:S01]  /*2b190*/  FFMA.FTZ R69, R53, R32, R221 ;  /* 0x0000002035457223 */ /* 0x000fe200000100dd */
[----:B------:R-:W-:Y:S01]  /*2b1a0*/  PRMT R32, RZ, 0x7610, R120 ;  /* 0x00007610ff207816 */ /* 0x000fe20000000078 */
[----:B------:R-:W-:-:S02]  /*2b1b0*/  FFMA.FTZ R60, R54, R60, R219 ;  /* 0x0000003c363c7223 */ /* 0x000fc400000100db */
[----:B------:R-:W-:Y:S01]  /*2b1c0*/  FFMA.FTZ R57, R48, R57, R215 ;  /* 0x0000003930397223 */ /* 0x000fe200000100d7 */
[----:B------:R-:W-:Y:S01]  /*2b1d0*/  PRMT R48, RZ, 0x5410, R119 ;  /* 0x00005410ff307816 */ /* 0x000fe20000000077 */
[----:B------:R-:W-:Y:S01]  /*2b1e0*/  FFMA.FTZ R54, R54, R33, R218 ;  /* 0x0000002136367223 */ /* 0x000fe200000100da */
[----:B------:R-:W-:Y:S01]  /*2b1f0*/  F2FP.BF16.PACK_AB R33, R58, R62 ;  /* 0x0000003e3a21723e */ /* 0x000fe200000010ff */
[----:B------:R-:W-:Y:S01]  /*2b200*/  FFMA.FTZ R53, R53, R32, R220 ;  /* 0x0000002035357223 */ /* 0x000fe200000100dc */
[----:B------:R-:W-:Y:S01]  /*2b210*/  PRMT R58, RZ, 0x5410, R115 ;  /* 0x00005410ff3a7816 */ /* 0x000fe20000000073 */
[----:B------:R-:W-:Y:S01]  /*2b220*/  IMAD.WIDE.U32 R184, R184, R66, c[0x0][0x210] ;  /* 0x00008400b8b87625 */ /* 0x000fe200078e0042 */
[----:B------:R-:W-:-:S03]  /*2b230*/  F2FP.BF16.PACK_AB R32, R61, R67 ;  /* 0x000000433d20723e */ /* 0x000fc600000010ff */
[C---:B------:R-:W-:Y:S01]  /*2b240*/  FFMA.FTZ R48, R42.reuse, R48, R179 ;  /* 0x000000302a307223 */ /* 0x040fe200000100b3 */
[----:B------:R-:W-:Y:S01]  /*2b250*/  PRMT R67, RZ, 0x7610, R118 ;  /* 0x00007610ff437816 */ /* 0x000fe20000000076 */
[----:B------:R-:W-:Y:S01]  /*2b260*/  FFMA.FTZ R42, R42, R58, R178 ;  /* 0x0000003a2a2a7223 */ /* 0x000fe200000100b2 */
[----:B------:R0:W-:Y:S01]  /*2b270*/  STG.E.128 [R184.64], R32 ;  /* 0x00000020b8007986 */ /* 0x0001e2000c101d06 */
[----:B------:R-:W-:Y:S02]  /*2b280*/  PRMT R58, RZ, 0x7610, R119 ;  /* 0x00007610ff3a7816 */ /* 0x000fe40000000077 */
[----:B------:R-:W-:Y:S01]  /*2b290*/  FFMA.FTZ R67, R64, R67, R197 ;  /* 0x0000004340437223 */ /* 0x000fe200000100c5 */
[----:B------:R-:W-:Y:S02]  /*2b2a0*/  PRMT R62, RZ, 0x5410, R118 ;  /* 0x00005410ff3e7816 */ /* 0x000fe40000000076 */
[----:B------:R-:W-:Y:S01]  /*2b2b0*/  FFMA.FTZ R58, R43, R58, R177 ;  /* 0x0000003a2b3a7223 */ /* 0x000fe200000100b1 */
[----:B------:R-:W-:Y:S01]  /*2b2c0*/  PRMT R71, RZ, 0x5410, R117 ;  /* 0x00005410ff477816 */ /* 0x000fe20000000075 */
[----:B------:R-:W-:Y:S01]  /*2b2d0*/  FADD.FTZ R153, -R186, R153 ;  /* 0x00000099ba997221 */ /* 0x000fe20000010100 */
[----:B0-----:R-:W-:-:S02]  /*2b2e0*/  PRMT R32, RZ, 0x7610, R115 ;  /* 0x00007610ff207816 */ /* 0x001fc40000000073 */
[----:B------:R-:W-:-:S03]  /*2b2f0*/  PRMT R33, RZ, 0x7610, R114 ;  /* 0x00007610ff217816 */ /* 0x000fc60000000072 */
[----:B------:R-:W-:Y:S01]  /*2b300*/  FFMA.FTZ R43, R43, R32, R175 ;  /* 0x000000202b2b7223 */ /* 0x000fe200000100af */
[----:B------:R-:W-:Y:S01]  /*2b310*/  PRMT R32, RZ, 0x5410, R114 ;  /* 0x00005410ff207816 */ /* 0x000fe20000000072 */
[----:B------:R-:W-:Y:S01]  /*2b320*/  FFMA.FTZ R64, R64, R33, R196 ;  /* 0x0000002140407223 */ /* 0x000fe200000100c4 */
[----:B------:R-:W-:Y:S01]  /*2b330*/  PRMT R33, RZ, 0x5410, R113 ;  /* 0x00005410ff217816 */ /* 0x000fe20000000071 */
[C---:B------:R-:W-:Y:S02]  /*2b340*/  FADD.FTZ R154, -R186.reuse, R154 ;  /* 0x0000009aba9a7221 */ /* 0x040fe40000010100 */
[----:B------:R-:W-:Y:S01]  /*2b350*/  FADD.FTZ R155, -R186, R155 ;  /* 0x0000009bba9b7221 */ /* 0x000fe20000010100 */
[----:B------:R-:W-:Y:S01]  /*2b360*/  PRMT R186, RZ, 0x7610, R116 ;  /* 0x00007610ffba7816 */ /* 0x000fe20000000074 */
[----:B------:R-:W-:Y:S02]  /*2b370*/  FFMA.FTZ R62, R51, R62, R199 ;  /* 0x0000003e333e7223 */ /* 0x000fe400000100c7 */
[----:B------:R-:W-:-:S02]  /*2b380*/  FFMA.FTZ R71, R46, R71, R203 ;  /* 0x000000472e477223 */ /* 0x000fc400000100cb */
[----:B------:R-:W-:Y:S01]  /*2b390*/  FFMA.FTZ R51, R51, R32, R198 ;  /* 0x0000002033337223 */ /* 0x000fe200000100c6 */
[----:B------:R-:W-:Y:S01]  /*2b3a0*/  PRMT R32, RZ, 0x5410, R112 ;  /* 0x00005410ff207816 */ /* 0x000fe20000000070 */
[----:B------:R-:W-:Y:S01]  /*2b3b0*/  FFMA.FTZ R46, R46, R33, R202 ;  /* 0x000000212e2e7223 */ /* 0x000fe200000100ca */
[----:B------:R-:W-:Y:S01]  /*2b3c0*/  PRMT R33, RZ, 0x7610, R112 ;  /* 0x00007610ff217816 */ /* 0x000fe20000000070 */
[C---:B------:R-:W-:Y:S02]  /*2b3d0*/  FMUL.FTZ R44, R188.reuse, R44 ;  /* 0x0000002cbc2c7220 */ /* 0x040fe40000410000 */
[----:B------:R-:W-:Y:S01]  /*2b3e0*/  FMUL.FTZ R45, R188, R45 ;  /* 0x0000002dbc2d7220 */ /* 0x000fe20000410000 */
[----:B------:R-:W-:Y:S01]  /*2b3f0*/  F2FP.BF16.PACK_AB R35, R37, R36 ;  /* 0x000000242523723e */ /* 0x000fe200000010ff */
[C---:B------:R-:W-:Y:S02]  /*2b400*/  FFMA.FTZ R78, R44.reuse, R78, R207 ;  /* 0x0000004e2c4e7223 */ /* 0x040fe400000100cf */
[----:B------:R-:W-:Y:S01]  /*2b410*/  FFMA.FTZ R186, R45, R186, R205 ;  /* 0x000000ba2dba7223 */ /* 0x000fe200000100cd */
[----:B------:R-:W-:Y:S01]  /*2b420*/  F2FP.BF16.PACK_AB R34, R59, R57 ;  /* 0x000000393b22723e */ /* 0x000fe200000010ff */
[----:B------:R-:W-:Y:S01]  /*2b430*/  FFMA.FTZ R44, R44, R32, R206 ;  /* 0x000000202c2c7223 */ /* 0x000fe200000100ce */
[----:B------:R-:W-:Y:S01]  /*2b440*/  F2FP.BF16.PACK_AB R32, R69, R68 ;  /* 0x000000444520723e */ /* 0x000fe200000010ff */
[----:B------:R-:W-:Y:S01]  /*2b450*/  FFMA.FTZ R45, R45, R33, R204 ;  /* 0x000000212d2d7223 */ /* 0x000fe200000100cc */
[----:B------:R-:W-:Y:S01]  /*2b460*/  F2FP.BF16.PACK_AB R33, R63, R60 ;  /* 0x0000003c3f21723e */ /* 0x000fe200000010ff */
[----:B------:R-:W-:Y:S01]  /*2b470*/  IMAD.WIDE.U32 R36, R182, R66, c[0x0][0x208] ;  /* 0x00008200b6247625 */ /* 0x000fe200078e0042 */
[----:B------:R-:W-:-:S02]  /*2b480*/  PRMT R72, RZ, 0x7610, R117 ;  /* 0x00007610ff487816 */ /* 0x000fc40000000075 */
[----:B------:R-:W-:Y:S01]  /*2b490*/  PRMT R61, RZ, 0x7610, R113 ;  /* 0x00007610ff3d7816 */ /* 0x000fe20000000071 */
[C---:B------:R-:W-:Y:S01]  /*2b4a0*/  FMUL.FTZ R47, R188.reuse, R47 ;  /* 0x0000002fbc2f7220 */ /* 0x040fe20000410000 */
[----:B------:R0:W-:Y:S01]  /*2b4b0*/  STG.E.128 [R36.64], R32 ;  /* 0x0000002024007986 */ /* 0x0001e2000c101d06 */
[----:B------:R-:W-:Y:S01]  /*2b4c0*/  PRMT R69, RZ, 0x5410, R102 ;  /* 0x00005410ff457816 */ /* 0x000fe20000000066 */
[C---:B------:R-:W-:Y:S02]  /*2b4d0*/  FMUL.FTZ R152, R188.reuse, R152 ;  /* 0x00000098bc987220 */ /* 0x040fe40000410000 */
[C---:B------:R-:W-:Y:S02]  /*2b4e0*/  FFMA.FTZ R72, R47.reuse, R72, R201 ;  /* 0x000000482f487223 */ /* 0x040fe400000100c9 */
[----:B------:R-:W-:Y:S01]  /*2b4f0*/  FFMA.FTZ R61, R47, R61, R200 ;  /* 0x0000003d2f3d7223 */ /* 0x000fe200000100c8 */
[----:B------:R-:W-:Y:S01]  /*2b500*/  PRMT R47, RZ, 0x5410, R111 ;  /* 0x00005410ff2f7816 */ /* 0x000fe2000000006f */
[----:B------:R-:W-:Y:S01]  /*2b510*/  FMUL.FTZ R75, R188, R75 ;  /* 0x0000004bbc4b7220 */ /* 0x000fe20000410000 */
[----:B------:R-:W-:Y:S01]  /*2b520*/  PRMT R57, RZ, 0x5410, R107 ;  /* 0x00005410ff397816 */ /* 0x000fe2000000006b */
[----:B------:R-:W-:Y:S01]  /*2b530*/  FFMA.FTZ R69, R152, R69, R4 ;  /* 0x0000004598457223 */ /* 0x000fe20000010004 */
[----:B0-----:R-:W-:Y:S01]  /*2b540*/  PRMT R36, RZ, 0x5410, R98 ;  /* 0x00005410ff247816 */ /* 0x001fe20000000062 */
[----:B------:R-:W-:Y:S01]  /*2b550*/  FMUL.FTZ R153, R188, R153 ;  /* 0x00000099bc997220 */ /* 0x000fe20000410000 */
[----:B------:R-:W-:-:S03]  /*2b560*/  PRMT R68, RZ, 0x7610, R111 ;  /* 0x00007610ff447816 */ /* 0x000fc6000000006f */
[----:B------:R-:W-:Y:S01]  /*2b570*/  FFMA.FTZ R152, R152, R36, R156 ;  /* 0x0000002498987223 */ /* 0x000fe2000001009c */
[----:B------:R-:W-:Y:S01]  /*2b580*/  F2FP.BF16.PACK_AB R36, R186, R78 ;  /* 0x0000004eba24723e */ /* 0x000fe200000010ff */
[C---:B------:R-:W-:Y:S01]  /*2b590*/  FFMA.FTZ R47, R75.reuse, R47, R10 ;  /* 0x0000002f4b2f7223 */ /* 0x040fe2000001000a */
[----:B------:R-:W-:Y:S01]  /*2b5a0*/  PRMT R78, RZ, 0x7610, R102 ;  /* 0x00007610ff4e7816 */ /* 0x000fe20000000066 */
[C---:B------:R-:W-:Y:S01]  /*2b5b0*/  FMUL.FTZ R76, R188.reuse, R76 ;  /* 0x0000004cbc4c7220 */ /* 0x040fe20000410000 */
[----:B------:R-:W-:Y:S01]  /*2b5c0*/  PRMT R37, RZ, 0x7610, R98 ;  /* 0x00007610ff257816 */ /* 0x000fe20000000062 */
[----:B------:R-:W-:Y:S01]  /*2b5d0*/  FFMA.FTZ R75, R75, R57, R17 ;  /* 0x000000394b4b7223 */ /* 0x000fe20000010011 */
[----:B------:R-:W-:Y:S01]  /*2b5e0*/  PRMT R33, RZ, 0x7610, R107 ;  /* 0x00007610ff217816 */ /* 0x000fe2000000006b */
[----:B------:R-:W-:Y:S01]  /*2b5f0*/  FMUL.FTZ R38, R188, R38 ;  /* 0x00000026bc267220 */ /* 0x000fe20000410000 */
        /* <DEDUP_REMOVED lines=15> */
[C---:B------:R-:W-:Y:S01]  /*2b6f0*/  FMUL.FTZ R73, R188.reuse, R73 ;  /* 0x00000049bc497220 */ /* 0x040fe20000410000 */
[----:B------:R-:W-:Y:S01]  /*2b700*/  PRMT R38, RZ, 0x5410, R97 ;  /* 0x00005410ff267816 */ /* 0x000fe20000000061 */
[C---:B------:R-:W-:Y:S01]  /*2b710*/  FMUL.FTZ R150, R188.reuse, R150 ;  /* 0x00000096bc967220 */ /* 0x040fe20000410000 */
[----:B------:R-:W-:Y:S01]  /*2b720*/  PRMT R184, RZ, 0x7610, R109 ;  /* 0x00007610ffb87816 */ /* 0x000fe2000000006d */
[----:B------:R-:W-:Y:S01]  /*2b730*/  FMUL.FTZ R39, R188, R39 ;  /* 0x00000027bc277220 */ /* 0x000fe20000410000 */
[----:B------:R-:W-:Y:S01]  /*2b740*/  PRMT R59, RZ, 0x7610, R105 ;  /* 0x00007610ff3b7816 */ /* 0x000fe20000000069 */
[C---:B------:R-:W-:Y:S01]  /*2b750*/  FFMA.FTZ R77, R74.reuse, R77, R11 ;  /* 0x0000004d4a4d7223 */ /* 0x040fe2000001000b */
[----:B------:R-:W-:Y:S01]  /*2b760*/  F2FP.BF16.PACK_AB R35, R65, R50 ;  /* 0x000000324123723e */ /* 0x000fe200000010ff */
        /* <DEDUP_REMOVED lines=10> */
[C---:B------:R-:W-:Y:S01]  /*2b810*/  FMUL.FTZ R154, R188.reuse, R154 ;  /* 0x0000009abc9a7220 */ /* 0x040fe20000410000 */
[----:B------:R-:W-:Y:S01]  /*2b820*/  PRMT R32, RZ, 0x5410, R99 ;  /* 0x00005410ff207816 */ /* 0x000fe20000000063 */
[----:B------:R-:W-:Y:S01]  /*2b830*/  FFMA.FTZ R184, R39, R184, R13 ;  /* 0x000000b827b87223 */ /* 0x000fe2000001000d */
[----:B------:R-:W-:Y:S01]  /*2b840*/  F2FP.BF16.PACK_AB R38, R67, R62 ;  /* 0x0000003e4326723e */ /* 0x000fe200000010ff */
[----:B------:R-:W-:Y:S01]  /*2b850*/  FFMA.FTZ R59, R39, R59, R14 ;  /* 0x0000003b273b7223 */ /* 0x000fe2000001000e */
[----:B------:R-:W-:Y:S01]  /*2b860*/  PRMT R62, RZ, 0x7610, R101 ;  /* 0x00007610ff3e7816 */ /* 0x000fe20000000065 */
[----:B------:R-:W-:Y:S01]  /*2b870*/  FMUL.FTZ R151, R188, R151 ;  /* 0x00000097bc977220 */ /* 0x000fe20000410000 */
[----:B------:R-:W-:Y:S01]  /*2b880*/  PRMT R39, RZ, 0x7610, R97 ;  /* 0x00007610ff277816 */ /* 0x000fe20000000061 */
[----:B------:R-:W-:Y:S01]  /*2b890*/  FFMA.FTZ R50, R41, R50, R172 ;  /* 0x0000003229327223 */ /* 0x000fe200000100ac */
[----:B------:R-:W-:Y:S01]  /*2b8a0*/  F2FP.BF16.PACK_AB R34, R49, R56 ;  /* 0x000000383122723e */ /* 0x000fe200000010ff */
[----:B------:R-:W-:Y:S01]  /*2b8b0*/  FFMA.FTZ R63, R41, R63, R171 ;  /* 0x0000003f293f7223 */ /* 0x000fe200000100ab */
[----:B------:R-:W-:Y:S01]  /*2b8c0*/  PRMT R41, RZ, 0x5410, R100 ;  /* 0x00005410ff297816 */ /* 0x000fe20000000064 */
[C---:B------:R-:W-:Y:S01]  /*2b8d0*/  FFMA.FTZ R185, R40.reuse, R185, R174 ;  /* 0x000000b928b97223 */ /* 0x040fe200000100ae */
[----:B------:R-:W-:Y:S01]  /*2b8e0*/  PRMT R65, RZ, 0x7610, R103 ;  /* 0x00007610ff417816 */ /* 0x000fe20000000067 */
[----:B------:R-:W-:Y:S01]  /*2b8f0*/  FFMA.FTZ R60, R40, R60, R173 ;  /* 0x0000003c283c7223 */ /* 0x000fe200000100ad */
[----:B------:R-:W-:Y:S01]  /*2b900*/  PRMT R40, RZ, 0x5410, R96 ;  /* 0x00005410ff287816 */ /* 0x000fe20000000060 */
[----:B------:R-:W-:-:S02]  /*2b910*/  FFMA.FTZ R56, R154, R33, R2 ;  /* 0x000000219a387223 */ /* 0x000fc40000010002 */
[----:B------:R-:W-:Y:S02]  /*2b920*/  FMUL.FTZ R148, R188, R148 ;  /* 0x00000094bc947220 */ /* 0x000fe40000410000 */
[----:B------:R-:W-:Y:S01]  /*2b930*/  FFMA.FTZ R154, R154, R32, R158 ;  /* 0x000000209a9a7223 */ /* 0x000fe2000001009e */
[----:B------:R-:W-:Y:S01]  /*2b940*/  PRMT R32, RZ, 0x7610, R99 ;  /* 0x00007610ff207816 */ /* 0x000fe20000000063 */
[----:B------:R-:W-:Y:S02]  /*2b950*/  FMUL.FTZ R155, R188, R155 ;  /* 0x0000009bbc9b7220 */ /* 0x000fe40000410000 */
[C---:B------:R-:W-:Y:S02]  /*2b960*/  FFMA.FTZ R62, R151.reuse, R62, R5 ;  /* 0x0000003e973e7223 */ /* 0x040fe40000010005 */
[----:B------:R-:W-:Y:S01]  /*2b970*/  FFMA.FTZ R151, R151, R39, R31 ;  /* 0x0000002797977223 */ /* 0x000fe2000001001f */
[----:B------:R-:W-:Y:S01]  /*2b980*/  F2FP.BF16.PACK_AB R39, R58, R48 ;  /* 0x000000303a27723e */ /* 0x000fe200000010ff */
[----:B------:R-:W-:Y:S01]  /*2b990*/  FFMA.FTZ R58, R148, R41, R8 ;  /* 0x00000029943a7223 */ /* 0x000fe20000010008 */
[----:B------:R-:W-:Y:S01]  /*2b9a0*/  F2FP.BF16.PACK_AB R43, R43, R42 ;  /* 0x0000002a2b2b723e */ /* 0x000fe200000010ff */
[----:B------:R-:W-:-:S02]  /*2b9b0*/  FFMA.FTZ R65, R155, R65, R0 ;  /* 0x000000419b417223 */ /* 0x000fc40000010000 */
[----:B------:R-:W-:Y:S01]  /*2b9c0*/  FFMA.FTZ R148, R148, R40, R25 ;  /* 0x0000002894947223 */ /* 0x000fe20000010019 */
[----:B------:R-:W-:Y:S01]  /*2b9d0*/  F2FP.BF16.PACK_AB R40, R45, R44 ;  /* 0x0000002c2d28723e */ /* 0x000fe200000010ff */
[----:B------:R-:W-:Y:S01]  /*2b9e0*/  FFMA.FTZ R155, R155, R32, R159 ;  /* 0x000000209b9b7223 */ /* 0x000fe2000001009f */
[----:B------:R-:W-:Y:S01]  /*2b9f0*/  F2FP.BF16.PACK_AB R33, R55, R54 ;  /* 0x000000363721723e */ /* 0x000fe200000010ff */
[----:B------:R-:W-:Y:S01]  /*2ba00*/  IMAD.WIDE.U32 R48, R182, R66, c[0x0][0x210] ;  /* 0x00008400b6307625 */ /* 0x000fe200078e0042 */
[----:B------:R-:W-:Y:S02]  /*2ba10*/  F2FP.BF16.PACK_AB R32, R53, R52 ;  /* 0x000000343520723e */ /* 0x000fe400000010ff */
[----:B------:R-:W-:Y:S02]  /*2ba20*/  F2FP.BF16.PACK_AB R42, R64, R51 ;  /* 0x00000033402a723e */ /* 0x000fe400000010ff */
[----:B------:R-:W-:Y:S01]  /*2ba30*/  F2FP.BF16.PACK_AB R44, R50, R185 ;  /* 0x000000b9322c723e */ /* 0x000fe200000010ff */
[----:B------:R-:W-:Y:S01]  /*2ba40*/  IMAD.WIDE.U32 R50, R183, R66, c[0x0][0x208] ;  /* 0x00008200b7327625 */ /* 0x000fe200078e0042 */
[----:B------:R-:W-:Y:S01]  /*2ba50*/  IADD3 R176, R176, 0x300, RZ ;  /* 0x00000300b0b07810 */ /* 0x000fe20007ffe0ff */
[----:B------:R-:W-:Y:S01]  /*2ba60*/  STG.E.128 [R48.64], R32 ;  /* 0x0000002030007986 */ /* 0x000fe2000c101d06 */
[----:B------:R-:W-:Y:S01]  /*2ba70*/  F2FP.BF16.PACK_AB R41, R61, R46 ;  /* 0x0000002e3d29723e */ /* 0x000fe200000010ff */
[----:B------:R-:W-:Y:S01]  /*2ba80*/  FMUL.FTZ R149, R188, R149 ;  /* 0x00000095bc957220 */ /* 0x000fe20000410000 */
[----:B------:R-:W-:Y:S01]  /*2ba90*/  PRMT R61, RZ, 0x7610, R100 ;  /* 0x00007610ff3d7816 */ /* 0x000fe20000000064 */
[----:B------:R0:W-:Y:S01]  /*2baa0*/  STG.E.128 [R50.64], R36 ;  /* 0x0000002432007986 */ /* 0x0001e2000c101d06 */
[----:B------:R-:W-:Y:S01]  /*2bab0*/  PRMT R64, RZ, 0x7610, R96 ;  /* 0x00007610ff407816 */ /* 0x000fe20000000060 */
[----:B------:R-:W-:Y:S01]  /*2bac0*/  IMAD.WIDE.U32 R52, R183, R66, c[0x0][0x210] ;  /* 0x00008400b7347625 */ /* 0x000fe200078e0042 */
[----:B------:R-:W-:-:S02]  /*2bad0*/  F2FP.BF16.PACK_AB R45, R184, R79 ;  /* 0x0000004fb82d723e */ /* 0x000fc400000010ff */
[----:B------:R-:W-:Y:S01]  /*2bae0*/  F2FP.BF16.PACK_AB R46, R77, R70 ;  /* 0x000000464d2e723e */ /* 0x000fe200000010ff */
[----:B------:R-:W-:Y:S01]  /*2baf0*/  IMAD.WIDE.U32 R54, R180, R66, c[0x0][0x208] ;  /* 0x00008200b4367625 */ /* 0x000fe200078e0042 */
[----:B------:R-:W-:-:S03]  /*2bb00*/  F2FP.BF16.PACK_AB R47, R68, R47 ;  /* 0x0000002f442f723e */ /* 0x000fc600000010ff */
[C---:B------:R-:W-:Y:S02]  /*2bb10*/  FFMA.FTZ R61, R149.reuse, R61, R7 ;  /* 0x0000003d953d7223 */ /* 0x040fe40000010007 */
[----:B------:R-:W-:Y:S02]  /*2bb20*/  FFMA.FTZ R149, R149, R64, R29 ;  /* 0x0000004095957223 */ /* 0x000fe4000001001d */
[----:B0-----:R-:W-:Y:S01]  /*2bb30*/  IMAD.SHL.U32 R38, R176, 0x10, RZ ;  /* 0x00000010b0267824 */ /* 0x001fe200078e00ff */
[----:B------:R-:W-:Y:S01]  /*2bb40*/  SHF.R.U32.HI R32, RZ, 0x1c, R176 ;  /* 0x0000001cff207819 */ /* 0x000fe200000116b0 */
[----:B------:R0:W-:Y:S03]  /*2bb50*/  STG.E.128 [R52.64], R40 ;  /* 0x0000002834007986 */ /* 0x0001e6000c101d06 */
[C---:B------:R-:W-:Y:S02]  /*2bb60*/  IADD3 R36, P0, R38.reuse, c[0x0][0x208], RZ ;  /* 0x0000820026247a10 */ /* 0x040fe40007f1e0ff */
[----:B------:R-:W-:Y:S01]  /*2bb70*/  IADD3 R38, P1, R38, c[0x0][0x210], RZ ;  /* 0x0000840026267a10 */ /* 0x000fe20007f3e0ff */
[----:B------:R1:W-:Y:S01]  /*2bb80*/  STG.E.128 [R54.64], R44 ;  /* 0x0000002c36007986 */ /* 0x0003e2000c101d06 */
[----:B------:R-:W-:Y:S01]  /*2bb90*/  F2FP.BF16.PACK_AB R51, R76, R75 ;  /* 0x0000004b4c33723e */ /* 0x000fe200000010ff */
[----:B------:R-:W-:Y:S01]  /*2bba0*/  IMAD.WIDE.U32 R66, R180, R66, c[0x0][0x210] ;  /* 0x00008400b4427625 */ /* 0x000fe200078e0042 */
[----:B------:R-:W-:-:S02]  /*2bbb0*/  F2FP.BF16.PACK_AB R50, R74, R73 ;  /* 0x000000494a32723e */ /* 0x000fc400000010ff */
[----:B------:R-:W-:Y:S02]  /*2bbc0*/  F2FP.BF16.PACK_AB R49, R59, R57 ;  /* 0x000000393b31723e */ /* 0x000fe400000010ff */
[----:B------:R-:W-:Y:S02]  /*2bbd0*/  F2FP.BF16.PACK_AB R48, R63, R60 ;  /* 0x0000003c3f30723e */ /* 0x000fe400000010ff */
[C---:B------:R-:W-:Y:S02]  /*2bbe0*/  IADD3.X R37, R32.reuse, c[0x0][0x20c], RZ, P0, !PT ;  /* 0x0000830020257a10 */ /* 0x040fe400007fe4ff */
[----:B------:R-:W-:Y:S02]  /*2bbf0*/  IADD3.X R39, R32, c[0x0][0x214], RZ, P1, !PT ;  /* 0x0000850020277a10 */ /* 0x000fe40000ffe4ff */
[----:B0-----:R-:W-:Y:S02]  /*2bc00*/  F2FP.BF16.PACK_AB R52, R61, R58 ;  /* 0x0000003a3d34723e */ /* 0x001fe400000010ff */
[----:B------:R-:W-:-:S02]  /*2bc10*/  F2FP.BF16.PACK_AB R53, R62, R71 ;  /* 0x000000473e35723e */ /* 0x000fc400000010ff */
[----:B------:R-:W-:Y:S02]  /*2bc20*/  F2FP.BF16.PACK_AB R35, R155, R154 ;  /* 0x0000009a9b23723e */ /* 0x000fe400000010ff */
[----:B-1----:R-:W-:Y:S02]  /*2bc30*/  F2FP.BF16.PACK_AB R54, R78, R69 ;  /* 0x000000454e36723e */ /* 0x002fe400000010ff */
[----:B------:R-:W-:Y:S02]  /*2bc40*/  F2FP.BF16.PACK_AB R55, R65, R56 ;  /* 0x000000384137723e */ /* 0x000fe400000010ff */
[----:B------:R-:W-:Y:S02]  /*2bc50*/  F2FP.BF16.PACK_AB R34, R153, R152 ;  /* 0x000000989922723e */ /* 0x000fe400000010ff */
[----:B------:R-:W-:Y:S02]  /*2bc60*/  F2FP.BF16.PACK_AB R33, R151, R150 ;  /* 0x000000969721723e */ /* 0x000fe400000010ff */
        /* <DEDUP_REMOVED lines=9> */
.L_x_16606:
[----:B------:R-:W-:Y:S05]  /*2bd00*/  EXIT ;  /* 0x000000000000794d */ /* 0x000fea0003800000 */
.L_x_16604:
[----:B------:R-:W-:Y:S01]  /*2bd10*/  HFMA2.MMA R187, -RZ, RZ, 0, 5.9604644775390625e-08 ;  /* 0x00000001ffbb7435 */ /* 0x000fe200000001ff */
[----:B------:R-:W-:Y:S01]  /*2bd20*/  IMAD.MOV.U32 R193, RZ, RZ, R186 ;  /* 0x000000ffffc17224 */ /* 0x000fe200078e00ba */
[----:B------:R-:W-:Y:S01]  /*2bd30*/  MOV R188, 0x2bd70 ;  /* 0x0002bd7000bc7802 */ /* 0x000fe20000000f00 */
[----:B------:R-:W-:Y:S02]  /*2bd40*/  IMAD.MOV.U32 R194, RZ, RZ, 0x1f ;  /* 0x0000001fffc27424 */ /* 0x000fe400078e00ff */
[----:B------:R-:W-:Y:S02]  /*2bd50*/  IMAD.MOV.U32 R189, RZ, RZ, -0x1 ;  /* 0xffffffffffbd7424 */ /* 0x000fe400078e00ff */
[----:B------:R-:W-:Y:S05]  /*2bd60*/  CALL.REL.NOINC `($__internal_29_$__cuda_sm70_shflsync_bfly_p) ;  /* 0x00000ac000007944 */ /* 0x000fea0003c00000 */
[----:B-1----:R-:W-:Y:S05]  /*2bd70*/  BRA `(.L_x_16608) ;  /* 0xffffd69000007947 */ /* 0x002fea000383ffff */
.L_x_16605:
[----:B------:R-:W-:Y:S01]  /*2bd80*/  IMAD.MOV.U32 R193, RZ, RZ, R186 ;  /* 0x000000ffffc17224 */ /* 0x000fe200078e00ba */
[----:B------:R-:W-:Y:S01]  /*2bd90*/  MOV R188, 0x2bde0 ;  /* 0x0002bde000bc7802 */ /* 0x000fe20000000f00 */
[----:B------:R-:W-:Y:S02]  /*2bda0*/  IMAD.MOV.U32 R187, RZ, RZ, 0x2 ;  /* 0x00000002ffbb7424 */ /* 0x000fe400078e00ff */
[----:B------:R-:W-:Y:S02]  /*2bdb0*/  IMAD.MOV.U32 R194, RZ, RZ, 0x1f ;  /* 0x0000001fffc27424 */ /* 0x000fe400078e00ff */
[----:B------:R-:W-:-:S02]  /*2bdc0*/  IMAD.MOV.U32 R189, RZ, RZ, -0x1 ;  /* 0xffffffffffbd7424 */ /* 0x000fc400078e00ff */
[----:B------:R-:W-:Y:S05]  /*2bdd0*/  CALL.REL.NOINC `($__internal_29_$__cuda_sm70_shflsync_bfly_p) ;  /* 0x00000a5000007944 */ /* 0x000fea0003c00000 */
[----:B-1----:R-:W-:Y:S01]  /*2bde0*/  FADD.FTZ R186, R186, R187 ;  /* 0x000000bbbaba7221 */ /* 0x002fe20000010000 */
[----:B------:R-:W-:Y:S01]  /*2bdf0*/  MOV R188, 0x2be50 ;  /* 0x0002be5000bc7802 */ /* 0x000fe20000000f00 */
[----:B------:R-:W-:-:S02]  /*2be00*/  IMAD.MOV.U32 R187, RZ, RZ, 0x4 ;  /* 0x00000004ffbb7424 */ /* 0x000fc400078e00ff */
[----:B------:R-:W-:Y:S02]  /*2be10*/  IMAD.MOV.U32 R194, RZ, RZ, 0x1f ;  /* 0x0000001fffc27424 */ /* 0x000fe400078e00ff */
[----:B------:R-:W-:Y:S02]  /*2be20*/  IMAD.MOV.U32 R189, RZ, RZ, -0x1 ;  /* 0xffffffffffbd7424 */ /* 0x000fe400078e00ff */
[----:B------:R-:W-:Y:S02]  /*2be30*/  IMAD.MOV.U32 R193, RZ, RZ, R186 ;  /* 0x000000ffffc17224 */ /* 0x000fe400078e00ba */
[----:B------:R-:W-:Y:S05]  /*2be40*/  CALL.REL.NOINC `($__internal_29_$__cuda_sm70_shflsync_bfly_p) ;  /* 0x000009e000007944 */ /* 0x000fea0003c00000 */
[----:B-1----:R-:W-:Y:S01]  /*2be50*/  FADD.FTZ R186, R186, R187 ;  /* 0x000000bbbaba7221 */ /* 0x002fe20000010000 */
[----:B------:R-:W-:Y:S01]  /*2be60*/  MOV R194, 0x1f ;  /* 0x0000001f00c27802 */ /* 0x000fe20000000f00 */
[----:B------:R-:W-:Y:S01]  /*2be70*/  IMAD.MOV.U32 R187, RZ, RZ, 0x8 ;  /* 0x00000008ffbb7424 */ /* 0x000fe200078e00ff */
[----:B------:R-:W-:Y:S01]  /*2be80*/  MOV R188, 0x2bec0 ;  /* 0x0002bec000bc7802 */ /* 0x000fe20000000f00 */
[----:B------:R-:W-:Y:S02]  /*2be90*/  IMAD.MOV.U32 R189, RZ, RZ, -0x1 ;  /* 0xffffffffffbd7424 */ /* 0x000fe400078e00ff */
[----:B------:R-:W-:-:S02]  /*2bea0*/  IMAD.MOV.U32 R193, RZ, RZ, R186 ;  /* 0x000000ffffc17224 */ /* 0x000fc400078e00ba */
        /* <DEDUP_REMOVED lines=8> */
[----:B-1----:R-:W-:Y:S02]  /*2bf30*/  FADD.FTZ R186, R186, R187 ;  /* 0x000000bbbaba7221 */ /* 0x002fe40000010000 */
[----:B------:R-:W-:Y:S02]  /*2bf40*/  IMAD.MOV.U32 R194, RZ, RZ, 0x1f ;  /* 0x0000001fffc27424 */ /* 0x000fe400078e00ff */
[----:B------:R-:W-:Y:S02]  /*2bf50*/  FMUL.FTZ R186, R186, 0.0005580357392318546772 ;  /* 0x3a124925baba7820 */ /* 0x000fe40000410000 */
[----:B------:R-:W-:-:S02]  /*2bf60*/  IMAD.MOV.U32 R189, RZ, RZ, -0x1 ;  /* 0xffffffffffbd7424 */ /* 0x000fc400078e00ff */
[C---:B------:R-:W-:Y:S02]  /*2bf70*/  FADD.FTZ R187, -R186.reuse, R76 ;  /* 0x0000004cbabb7221 */ /* 0x040fe40000010100 */
[C---:B------:R-:W-:Y:S02]  /*2bf80*/  FADD.FTZ R188, -R186.reuse, R77 ;  /* 0x0000004dbabc7221 */ /* 0x040fe40000010100 */
[----:B------:R-:W-:Y:S02]  /*2bf90*/  FFMA.FTZ R187, R187, R187, RZ ;  /* 0x000000bbbbbb7223 */ /* 0x000fe400000100ff */
[----:B------:R-:W-:Y:S02]  /*2bfa0*/  FADD.FTZ R193, -R186, R155 ;  /* 0x0000009bbac17221 */ /* 0x000fe40000010100 */
        /* <DEDUP_REMOVED lines=107> */
[----:B------:R-:W-:-:S03]  /*2c660*/  MOV R188, 0x2c6a0 ;  /* 0x0002c6a000bc7802 */ /* 0x000fc60000000f00 */
[----:B------:R-:W-:Y:S02]  /*2c670*/  FFMA.FTZ R193, R193, R193, R187 ;  /* 0x000000c1c1c17223 */ /* 0x000fe400000100bb */
[----:B------:R-:W-:Y:S02]  /*2c680*/  IMAD.MOV.U32 R187, RZ, RZ, 0x1 ;  /* 0x00000001ffbb7424 */ /* 0x000fe400078e00ff */
[----:B------:R-:W-:Y:S05]  /*2c690*/  CALL.REL.NOINC `($__internal_29_$__cuda_sm70_shflsync_bfly_p) ;  /* 0x0000019000007944 */ /* 0x000fea0003c00000 */
[----:B-1----:R-:W-:Y:S01]  /*2c6a0*/  FADD.FTZ R193, R193, R187 ;  /* 0x000000bbc1c17221 */ /* 0x002fe20000010000 */
[----:B------:R-:W-:Y:S01]  /*2c6b0*/  MOV R189, 0xffffffff ;  /* 0xffffffff00bd7802 */ /* 0x000fe20000000f00 */
[----:B------:R-:W-:Y:S01]  /*2c6c0*/  IMAD.MOV.U32 R187, RZ, RZ, 0x2 ;  /* 0x00000002ffbb7424 */ /* 0x000fe200078e00ff */
[----:B------:R-:W-:Y:S01]  /*2c6d0*/  MOV R188, 0x2c700 ;  /* 0x0002c70000bc7802 */ /* 0x000fe20000000f00 */
[----:B------:R-:W-:Y:S02]  /*2c6e0*/  IMAD.MOV.U32 R194, RZ, RZ, 0x1f ;  /* 0x0000001fffc27424 */ /* 0x000fe400078e00ff */
[----:B------:R-:W-:Y:S05]  /*2c6f0*/  CALL.REL.NOINC `($__internal_29_$__cuda_sm70_shflsync_bfly_p) ;  /* 0x0000013000007944 */ /* 0x000fea0003c00000 */
[----:B-1----:R-:W-:Y:S01]  /*2c700*/  FADD.FTZ R193, R193, R187 ;  /* 0x000000bbc1c17221 */ /* 0x002fe20000010000 */
[----:B------:R-:W-:Y:S01]  /*2c710*/  MOV R188, 0x2c760 ;  /* 0x0002c76000bc7802 */ /* 0x000fe20000000f00 */
[----:B------:R-:W-:Y:S02]  /*2c720*/  IMAD.MOV.U32 R187, RZ, RZ, 0x4 ;  /* 0x00000004ffbb7424 */ /* 0x000fe400078e00ff */
[----:B------:R-:W-:-:S02]  /*2c730*/  IMAD.MOV.U32 R194, RZ, RZ, 0x1f ;  /* 0x0000001fffc27424 */ /* 0x000fc400078e00ff */
[----:B------:R-:W-:Y:S02]  /*2c740*/  IMAD.MOV.U32 R189, RZ, RZ, -0x1 ;  /* 0xffffffffffbd7424 */ /* 0x000fe400078e00ff */
[----:B------:R-:W-:Y:S05]  /*2c750*/  CALL.REL.NOINC `($__internal_29_$__cuda_sm70_shflsync_bfly_p) ;  /* 0x000000d000007944 */ /* 0x000fea0003c00000 */
[----:B-1----:R-:W-:Y:S01]  /*2c760*/  FADD.FTZ R193, R193, R187 ;  /* 0x000000bbc1c17221 */ /* 0x002fe20000010000 */
[----:B------:R-:W-:Y:S01]  /*2c770*/  MOV R188, 0x2c7c0 ;  /* 0x0002c7c000bc7802 */ /* 0x000fe20000000f00 */
[----:B------:R-:W-:Y:S02]  /*2c780*/  IMAD.MOV.U32 R187, RZ, RZ, 0x8 ;  /* 0x00000008ffbb7424 */ /* 0x000fe400078e00ff */
[----:B------:R-:W-:Y:S02]  /*2c790*/  IMAD.MOV.U32 R194, RZ, RZ, 0x1f ;  /* 0x0000001fffc27424 */ /* 0x000fe400078e00ff */
[----:B------:R-:W-:Y:S02]  /*2c7a0*/  IMAD.MOV.U32 R189, RZ, RZ, -0x1 ;  /* 0xffffffffffbd7424 */ /* 0x000fe400078e00ff */
[----:B------:R-:W-:Y:S05]  /*2c7b0*/  CALL.REL.NOINC `($__internal_29_$__cuda_sm70_shflsync_bfly_p) ;  /* 0x0000007000007944 */ /* 0x000fea0003c00000 */
[----:B-1----:R-:W-:Y:S01]  /*2c7c0*/  FADD.FTZ R193, R193, R187 ;  /* 0x000000bbc1c17221 */ /* 0x002fe20000010000 */
[----:B------:R-:W-:Y:S01]  /*2c7d0*/  MOV R188, 0x2c820 ;  /* 0x0002c82000bc7802 */ /* 0x000fe20000000f00 */
[----:B------:R-:W-:Y:S02]  /*2c7e0*/  IMAD.MOV.U32 R187, RZ, RZ, 0x10 ;  /* 0x00000010ffbb7424 */ /* 0x000fe400078e00ff */
[----:B------:R-:W-:-:S02]  /*2c7f0*/  IMAD.MOV.U32 R194, RZ, RZ, 0x1f ;  /* 0x0000001fffc27424 */ /* 0x000fc400078e00ff */
[----:B------:R-:W-:Y:S02]  /*2c800*/  IMAD.MOV.U32 R189, RZ, RZ, -0x1 ;  /* 0xffffffffffbd7424 */ /* 0x000fe400078e00ff */
[----:B------:R-:W-:Y:S05]  /*2c810*/  CALL.REL.NOINC `($__internal_29_$__cuda_sm70_shflsync_bfly_p) ;  /* 0x0000001000007944 */ /* 0x000fea0003c00000 */
[----:B-1----:R-:W-:Y:S05]  /*2c820*/  BRA `(.L_x_16609) ;  /* 0xffffd42000007947 */ /* 0x002fea000383ffff */
        .weak           $__internal_29_$__cuda_sm70_shflsync_bfly_p
        .type           $__internal_29_$__cuda_sm70_shflsync_bfly_p,@function
        .size           $__internal_29_$__cuda_sm70_shflsync_bfly_p,(.L_x_41057 - $__internal_29_$__cuda_sm70_shflsync_bfly_p)
$__internal_29_$__cuda_sm70_shflsync_bfly_p:
[----:B------:R-:W-:Y:S04]  /*2c830*/  WARPSYNC R189 ;  /* 0x000000bd00007348 */ /* 0x000fe80003800000 */
[----:B------:R0:W1:Y:S02]  /*2c840*/  SHFL.BFLY PT, R187, R193, R187, R194 ;  /* 0x0c0000bbc1bb7389 */ /* 0x00006400000e00c2 */
[----:B0-----:R-:W-:-:S04]  /*2c850*/  IMAD.MOV.U32 R189, RZ, RZ, 0x0 ;  /* 0x00000000ffbd7424 */ /* 0x001fc800078e00ff */
[----:B------:R-:W-:Y:S05]  /*2c860*/  RET.REL.NODEC R188 `(_ZN10layer_norm31ln_parallel_residual_fwd_kernelINS_13Kernel_traitsI13__nv_bfloat16S2_fS2_fjLj7168ELj1ELj1ELj4ELj16ENS_18Kernel_traits_baseILj7168ES2_S2_fS2_fjLj128EEEEELb1ELb0ELb1EEEvNS_9FwdParamsE) ;  /* 0xfffd3790bc007950 */ /* 0x000fea0003c3ffff */
.L_x_16610:
        /* <DEDUP_REMOVED lines=9> */
.L_x_41057:


//--------------------- .text._ZN10layer_norm31ln_parallel_residual_fwd_kernelINS_13Kernel_traitsI13__nv_bfloat16S2_fS2_fjLj7168ELj1ELj1ELj4ELj16ENS_18Kernel_traits_baseILj7168ES2_S2_fS2_fjLj128EEEEELb1ELb1ELb0EEEvNS_9FwdParamsE --------------------------
	.section	.text._ZN10layer_norm31ln_parallel_residual_fwd_kernelINS_13Kernel_traitsI13__nv_bfloat16S2_fS2_fjLj7168ELj1ELj1ELj4ELj16ENS_18Kernel_traits_baseILj7168ES2_S2_fS2_fjLj128EEEEELb1ELb1ELb0EEEvNS_9FwdParamsE,"ax",@progbits
	.sectioninfo	@"SHI_REGISTERS=226"
	.align	128
        .global         _ZN10layer_norm31ln_parallel_residual_fwd_kernelINS_13Kernel_traitsI13__nv_bfloat16S2_fS2_fjLj7168ELj1ELj1ELj4ELj16ENS_18Kernel_traits_baseILj7168ES2_S2_fS2_fjLj128EEEEELb1ELb1ELb0EEEvNS_9FwdParamsE
        .type           _ZN10layer_norm31ln_parallel_residual_fwd_kernelINS_13Kernel_traitsI13__nv_bfloat16S2_fS2_fjLj7168ELj1ELj1ELj4ELj16ENS_18Kernel_traits_baseILj7168ES2_S2_fS2_fjLj128EEEEELb1ELb1ELb0EEEvNS_9FwdParamsE,@function
        .size           _ZN10layer_norm31ln_parallel_residual_fwd_kernelINS_13Kernel_traitsI13__nv_bfloat16S2_fS2_fjLj7168ELj1ELj1ELj4ELj16ENS_18Kernel_traits_baseILj7168ES2_S2_fS2_fjLj128EEEEELb1ELb1ELb0EEEvNS_9FwdParamsE,(.L_x_41058 - _ZN10layer_norm31ln_parallel_residual_fwd_kernelINS_13Kernel_traitsI13__nv_bfloat16S2_fS2_fjLj7168ELj1ELj1ELj4ELj16ENS_18Kernel_traits_baseILj7168ES2_S2_fS2_fjLj128EEEEELb1ELb1ELb0EEEvNS_9FwdParamsE)
        .other          _ZN10layer_norm31ln_parallel_residual_fwd_kernelINS_13Kernel_traitsI13__nv_bfloat16S2_fS2_fjLj7168ELj1ELj1ELj4ELj16ENS_18Kernel_traits_baseILj7168ES2_S2_fS2_fjLj128EEEEELb1ELb1ELb0EEEvNS_9FwdParamsE,@"STO_CUDA_ENTRY STV_DEFAULT"
_ZN10layer_norm31ln_parallel_residual_fwd_kernelINS_13Kernel_traitsI13__nv_bfloat16S2_fS2_fjLj7168ELj1ELj1ELj4ELj16ENS_18Kernel_traits_baseILj7168ES2_S2_fS2_fjLj128EEEEELb1ELb1ELb0EEEvNS_9FwdParamsE:
.text._ZN10layer_norm31ln_parallel_residual_fwd_kernelINS_13Kernel_traitsI13__nv_bfloat16S2_fS2_fjLj7168ELj1ELj1ELj4ELj16ENS_18Kernel_traits_baseILj7168ES2_S2_fS2_fjLj128EEEEELb1ELb1ELb0EEEvNS_9FwdParamsE:
        /* <DEDUP_REMOVED lines=32> */
[----:B------:R-:W-:Y:S01]  /*0200*/  UIADD3 UR13, UR4, -0x255992d5, URZ ;  /* 0xdaa66d2b040d7890 */ /* 0x000fe2000fffe03f */
[----:B----4-:R-:W-:Y:S01]  /*0210*/  LOP3.LUT R14, R11, UR5, RZ, 0x3c, !PT ;  /* 0x000000050b0e7c12 */ /* 0x010fe2000f8e3cff */
        /* <DEDUP_REMOVED lines=13> */
[----:B------:R-:W-:Y:S01]  /*02f0*/  LOP3.LUT R5, R48, 0x7f, RZ, 0x3c, !PT ;  /* 0x0000007f30057812 */ /* 0x000fe200078e3cff */
[----:B------:R-:W-:-:S02]  /*0300*/  UIADD3 UR17, UR4, 0x1715609d, URZ ;  /* 0x1715609d04117890 */ /* 0x000fc4000fffe03f */
[----:B------:R-:W-:Y:S01]  /*0310*/  IMAD.WIDE.U32 R10, R10, -0x2daee0ad, RZ ;  /* 0xd2511f530a0a7825 */ /* 0x000fe200078e00ff */
[----:B------:R-:W-:Y:S01]  /*0320*/  LEA.HI.SX32 R5, R84, R5, 0x1d ;  /* 0x0000000554057211 */ /* 0x000fe200078feaff */
[----:B------:R-:W-:Y:S01]  /*0330*/  UIADD3 UR19, UR4, -0x4ab325aa, URZ ;  /* 0xb54cda5604137890 */ /* 0x000fe2000fffe03f */
[----:B------:R-:W-:Y:S01]  /*0340*/  LOP3.LUT R9, R13, UR11, R14, 0x96, !PT ;  /* 0x0000000b0d097c12 */ /* 0x000fe2000f8e960e */
[----:B------:R-:W-:Y:S01]  /*0350*/  UIADD3 UR20, UR5, 0x646e171e, URZ ;  /* 0x646e171e05147890 */ /* 0x000fe2000fffe03f */
[----:B------:R-:W-:Y:S01]  /*0360*/  LOP3.LUT P6, RZ, R5, 0xffffff80, RZ, 0xc0, !PT ;  /* 0xffffff8005ff7812 */ /* 0x000fe200078cc0ff */
[----:B------:R-:W-:Y:S01]  /*0370*/  UIADD3 UR21, UR4, 0x5384540f, URZ ;  /* 0x5384540f04157890 */ /* 0x000fe2000fffe03f */
[----:B------:R-:W-:Y:S01]  /*0380*/  LOP3.LUT R14, R11, UR12, R8, 0x96, !PT ;  /* 0x0000000c0b0e7c12 */ /* 0x000fe2000f8e9608 */
[----:B------:R-:W-:Y:S01]  /*0390*/  IMAD.WIDE.U32 R8, R9, -0x2daee0ad, RZ ;  /* 0xd2511f5309087825 */ /* 0x000fe200078e00ff */
[C---:B------:R-:W-:Y:S01]  /*03a0*/  ISETP.GE.U32.AND P5, PT, R5.reuse, 0x100, PT ;  /* 0x000001000500780c */ /* 0x040fe20003fa6070 */
[----:B------:R-:W-:Y:S01]  /*03b0*/  UIADD3 UR22, UR5, 0x1fd5c5a3, URZ ;  /* 0x1fd5c5a305167890 */ /* 0x000fe2000fffe03f */
[----:B------:R-:W-:Y:S01]  /*03c0*/  ISETP.GE.U32.AND P4, PT, R5, 0x180, PT ;  /* 0x000001800500780c */ /* 0x000fe20003f86070 */
[----:B------:R-:W-:Y:S01]  /*03d0*/  IMAD.WIDE.U32 R14, R14, -0x326172a9, RZ ;  /* 0xcd9e8d570e0e7825 */ /* 0x000fe200078e00ff */
[----:B------:R-:W-:-:S02]  /*03e0*/  LOP3.LUT R13, R9, UR14, R10, 0x96, !PT ;  /* 0x0000000e090d7c12 */ /* 0x000fc4000f8e960a */
[----:B------:R-:W-:Y:S02]  /*03f0*/  ISETP.GE.U32.AND P3, PT, R5, 0x200, PT ;  /* 0x000002000500780c */ /* 0x000fe40003f66070 */
[----:B------:R-:W-:Y:S01]  /*0400*/  LOP3.LUT R10, R15, UR13, R12, 0x96, !PT ;  /* 0x0000000d0f0a7c12 */ /* 0x000fe2000f8e960c */
[----:B------:R-:W-:Y:S01]  /*0410*/  IMAD.WIDE.U32 R12, R13, -0x326172a9, RZ ;  /* 0xcd9e8d570d0c7825 */ /* 0x000fe200078e00ff */
[----:B------:R-:W-:Y:S02]  /*0420*/  @P6 LOP3.LUT R6, R6, 0x20, RZ, 0xfc, !PT ;  /* 0x0000002006066812 */ /* 0x000fe400078efcff */
[----:B------:R-:W-:Y:S01]  /*0430*/  ISETP.GE.U32.AND P2, PT, R5, 0x280, PT ;  /* 0x000002800500780c */ /* 0x000fe20003f46070 */
[----:B------:R-:W-:Y:S01]  /*0440*/  IMAD.WIDE.U32 R10, R10, -0x2daee0ad, RZ ;  /* 0xd2511f530a0a7825 */ /* 0x000fe200078e00ff */
[----:B------:R-:W-:Y:S02]  /*0450*/  @P5 LOP3.LUT R6, R6, 0x800, RZ, 0xfc, !PT ;  /* 0x0000080006065812 */ /* 0x000fe400078efcff */
[----:B------:R-:W-:-:S02]  /*0460*/  LOP3.LUT R9, R13, UR15, R14, 0x96, !PT ;  /* 0x0000000f0d097c12 */ /* 0x000fc4000f8e960e */
[----:B------:R-:W-:Y:S02]  /*0470*/  LOP3.LUT R14, R11, UR16, R8, 0x96, !PT ;  /* 0x000000100b0e7c12 */ /* 0x000fe4000f8e9608 */
        /* <DEDUP_REMOVED lines=26> */
.L_x_16612:
[----:B0-----:R-:W-:Y:S05]  /*0620*/  BSYNC B0 ;  /* 0x0000000000007941 */ /* 0x001fea0003800000 */
.L_x_16611:
        /* <DEDUP_REMOVED lines=13> */
.L_x_16614:
[----:B0-----:R-:W-:Y:S05]  /*0700*/  BSYNC B0 ;  /* 0x0000000000007941 */ /* 0x001fea0003800000 */
.L_x_16613:
        /* <DEDUP_REMOVED lines=13> */
.L_x_16616:
[----:B0-----:R-:W-:Y:S05]  /*07e0*/  BSYNC B0 ;  /* 0x0000000000007941 */ /* 0x001fea0003800000 */
.L_x_16615:
        /* <DEDUP_REMOVED lines=13> */
.L_x_16618:
[----:B0-----:R-:W-:Y:S05]  /*08c0*/  BSYNC B0 ;  /* 0x0000000000007941 */ /* 0x001fea0003800000 */
.L_x_16617:
        /* <DEDUP_REMOVED lines=13> */
.L_x_16620:
[----:B0-----:R-:W-:Y:S05]  /*09a0*/  BSYNC B0 ;  /* 0x0000000000007941 */ /* 0x001fea0003800000 */
.L_x_16619:
        /* <DEDUP_REMOVED lines=21> */
.L_x_16622:
[----:B0-----:R-:W-:Y:S05]  /*0b00*/  BSYNC B0 ;  /* 0x0000000000007941 */ /* 0x001fea0003800000 */
.L_x_16621:
        /* <DEDUP_REMOVED lines=21> */
.L_x_16624:
[----:B0-----:R-:W-:Y:S05]  /*0c60*/  BSYNC B0 ;  /* 0x0000000000007941 */ /* 0x001fea0003800000 */
.L_x_16623:
[----:B------:R-:W-:Y:S02]  /*0c70*/  ISETP.GE.AND P0, PT, R7, c[0x0][0x164], PT ;  /* 0x0000590007007a0c */ /* 0x000fe40003f06270 */
[----:B------:R-:W-:Y:S02]  /*0c80*/  LOP3.LUT R190, R17, UR23, R10, 0x96, !PT ;  /* 0x0000001711be7c12 */ /* 0x000fe4000f8e960a */
[----:B------:R-:W-:-:S09]  /*0c90*/  LOP3.LUT R194, R15, UR24, R8, 0x96, !PT ;  /* 0x000000180fc27c12 */ /* 0x000fd2000f8e9608 */
[----:B------:R-:W-:Y:S05]  /*0ca0*/  @P0 EXIT ;  /* 0x000000000000094d */ /* 0x000fea0003800000 */
[----:B------:R-:W-:Y:S01]  /*0cb0*/  SHF.R.S32.HI R84, RZ, 0x3, R84 ;  /* 0x00000003ff547819 */ /* 0x000fe20000011454 */
[----:B------:R-:W-:Y:S01]  /*0cc0*/  IMAD.HI.U32 R186, R194, -0x326172a9, RZ ;  /* 0xcd9e8d57c2ba7827 */ /* 0x000fe200078e00ff */
[--C-:B-----5:R-:W-:Y:S01]  /*0cd0*/  PRMT R158, RZ, 0x5410, R56.reuse ;  /* 0x00005410ff9e7816 */ /* 0x120fe20000000038 */
[----:B------:R-:W-:Y:S01]  /*0ce0*/  ULDC.U8 UR8, c[0x0][0x1f0] ;  /* 0x00007c0000087ab9 */ /* 0x000fe20000000000 */
[----:B------:R-:W-:Y:S01]  /*0cf0*/  PRMT R162, RZ, 0x7610, R56 ;  /* 0x00007610ffa27816 */ /* 0x000fe20000000038 */
[----:B------:R-:W-:Y:S01]  /*0d00*/  IMAD.HI.U32 R185, R190, -0x2daee0ad, RZ ;  /* 0xd2511f53beb97827 */ /* 0x000fe200078e00ff */
[--C-:B------:R-:W-:Y:S02]  /*0d10*/  PRMT R161, RZ, 0x5410, R57.reuse ;  /* 0x00005410ffa17816 */ /* 0x100fe40000000039 */
[----:B------:R-:W-:Y:S01]  /*0d20*/  PRMT R164, RZ, 0x7610, R57 ;  /* 0x00007610ffa47816 */ /* 0x000fe20000000039 */
[----:B------:R-:W-:Y:S01]  /*0d30*/  IMAD.MOV.U32 R192, RZ, RZ, 0x1 ;  /* 0x00000001ffc07424 */ /* 0x000fe200078e00ff */
[----:B------:R-:W-:Y:S01]  /*0d40*/  LOP3.LUT R57, R0, 0x60, RZ, 0xc0, !PT ;  /* 0x0000006000397812 */ /* 0x000fe200078ec0ff */
[----:B------:R-:W-:Y:S01]  /*0d50*/  IMAD R194, R194, -0x326172a9, RZ ;  /* 0xcd9e8d57c2c27824 */ /* 0x000fe200078e02ff */
[----:B------:R-:W-:Y:S01]  /*0d60*/  LOP3.LUT R56, R84, 0x7f, RZ, 0xc0, !PT ;  /* 0x0000007f54387812 */ /* 0x000fe200078ec0ff */
[----:B------:R-:W-:Y:S01]  /*0d70*/  IMAD R190, R190, -0x2daee0ad, RZ ;  /* 0xd2511f53bebe7824 */ /* 0x000fe200078e02ff */
[----:B------:R-:W-:Y:S01]  /*0d80*/  SHF.R.U32.HI R84, RZ, 0x2, R84 ;  /* 0x00000002ff547819 */ /* 0x000fe20000011654 */
[----:B------:R-:W-:Y:S01]  /*0d90*/  IMAD.MOV.U32 R191, RZ, RZ, RZ ;  /* 0x000000ffffbf7224 */ /* 0x000fe200078e00ff */
[----:B------:R-:W-:Y:S01]  /*0da0*/  PRMT R163, RZ, 0x5410, R58 ;  /* 0x00005410ffa37816 */ /* 0x000fe2000000003a */
[----:B------:R-:W-:Y:S01]  /*0db0*/  IMAD.IADD R57, R56, 0x1, -R57 ;  /* 0x0000000138397824 */ /* 0x000fe200078e0a39 */
[----:B------:R-:W-:-:S02]  /*0dc0*/  LOP3.LUT R84, R84, 0x3fffffe0, RZ, 0xc0, !PT ;  /* 0x3fffffe054547812 */ /* 0x000fc400078ec0ff */
[----:B------:R-:W-:Y:S01]  /*0dd0*/  PRMT R166, RZ, 0x7610, R58 ;  /* 0x00007610ffa67816 */ /* 0x000fe2000000003a */
[----:B------:R-:W-:Y:S01]  /*0de0*/  IMAD.SHL.U32 R58, R0, 0x20, RZ ;  /* 0x00000020003a7824 */ /* 0x000fe200078e00ff */
[----:B------:R-:W-:Y:S02]  /*0df0*/  IMNMX R57, RZ, R57, !PT ;  /* 0x00000039ff397217 */ /* 0x000fe40007800200 */
[--C-:B------:R-:W-:Y:S02]  /*0e00*/  PRMT R165, RZ, 0x5410, R59.reuse ;  /* 0x00005410ffa57816 */ /* 0x100fe4000000003b */
[----:B------:R-:W-:Y:S02]  /*0e10*/  IMNMX R57, R57, 0x20, PT ;  /* 0x0000002039397817 */ /* 0x000fe40003800200 */
[----:B------:R-:W-:Y:S02]  /*0e20*/  PRMT R168, RZ, 0x7610, R59 ;  /* 0x00007610ffa87816 */ /* 0x000fe4000000003b */
[----:B------:R-:W-:Y:S01]  /*0e30*/  LOP3.LUT R59, R58, 0x3e0, RZ, 0xc0, !PT ;  /* 0x000003e03a3b7812 */ /* 0x000fe200078ec0ff */
[----:B------:R-:W-:Y:S01]  /*0e40*/  IMAD.IADD R57, R57, 0x1, R84 ;  /* 0x0000000139397824 */ /* 0x000fe200078e0254 */
[----:B------:R-:W-:-:S02]  /*0e50*/  PRMT R175, RZ, 0x5410, R48 ;  /* 0x00005410ffaf7816 */ /* 0x000fc40000000030 */
[----:B------:R-:W-:Y:S01]  /*0e60*/  PRMT R178, RZ, 0x7610, R48 ;  /* 0x00007610ffb27816 */ /* 0x000fe20000000030 */
[----:B------:R-:W-:Y:S01]  /*0e70*/  IMAD.SHL.U32 R57, R57, 0x8, RZ ;  /* 0x0000000839397824 */ /* 0x000fe200078e00ff */
[----:B------:R-:W-:Y:S01]  /*0e80*/  PRMT R176, RZ, 0x5410, R49 ;  /* 0x00005410ffb07816 */ /* 0x000fe20000000031 */
[----:B------:R-:W-:Y:S01]  /*0e90*/  IMAD.IADD R59, R56, 0x1, -R59 ;  /* 0x00000001383b7824 */ /* 0x000fe200078e0a3b */
[----:B------:R-:W-:Y:S01]  /*0ea0*/  PRMT R180, RZ, 0x7610, R49 ;  /* 0x00007610ffb47816 */ /* 0x000fe20000000031 */
[----:B------:R-:W-:Y:S01]  /*0eb0*/  IMAD R48, R85, -0x2daee0ad, RZ ;  /* 0xd2511f5355307824 */ /* 0x000fe200078e02ff */
[--C-:B------:R-:W-:Y:S01]  /*0ec0*/  PRMT R8, RZ, 0x5410, R20.reuse ;  /* 0x00005410ff087816 */ /* 0x100fe20000000014 */
[----:B------:R-:W0:Y:S01]  /*0ed0*/  I2F.U32 R57, R57 ;  /* 0x0000003900397306 */ /* 0x000e220000201000 */
[----:B------:R-:W-:Y:S01]  /*0ee0*/  IMNMX R59, RZ, R59, !PT ;  /* 0x0000003bff3b7217 */ /* 0x000fe20007800200 */
[----:B------:R-:W-:Y:S01]  /*0ef0*/  IMAD R49, R86, -0x326172a9, RZ ;  /* 0xcd9e8d5756317824 */ /* 0x000fe200078e02ff */
[----:B------:R-:W-:-:S02]  /*0f00*/  PRMT R9, RZ, 0x7610, R20 ;  /* 0x00007610ff097816 */ /* 0x000fc40000000014 */
[----:B------:R-:W-:Y:S02]  /*0f10*/  IMNMX R59, R59, 0x20, PT ;  /* 0x000000203b3b7817 */ /* 0x000fe40003800200 */
[--C-:B------:R-:W-:Y:S02]  /*0f20*/  PRMT R10, RZ, 0x5410, R21.reuse ;  /* 0x00005410ff0a7816 */ /* 0x100fe40000000015 */
[----:B------:R-:W-:Y:S01]  /*0f30*/  PRMT R11, RZ, 0x7610, R21 ;  /* 0x00007610ff0b7816 */ /* 0x000fe20000000015 */
[----:B------:R-:W-:Y:S01]  /*0f40*/  IMAD.IADD R59, R84, 0x1, R59 ;  /* 0x00000001543b7824 */ /* 0x000fe200078e023b */
[--C-:B------:R-:W-:Y:S02]  /*0f50*/  PRMT R12, RZ, 0x5410, R22.reuse ;  /* 0x00005410ff0c7816 */ /* 0x100fe40000000016 */
[----:B------:R-:W-:Y:S01]  /*0f60*/  PRMT R13, RZ, 0x7610, R22 ;  /* 0x00007610ff0d7816 */ /* 0x000fe20000000016 */
[----:B------:R-:W-:Y:S01]  /*0f70*/  IMAD.SHL.U32 R195, R59, 0x8, RZ ;  /* 0x000000083bc37824 */ /* 0x000fe200078e00ff */
[--C-:B------:R-:W-:Y:S01]  /*0f80*/  PRMT R14, RZ, 0x5410, R23.reuse ;  /* 0x00005410ff0e7816 */ /* 0x100fe20000000017 */
[----:B0-----:R0:W1:Y:S01]  /*0f90*/  MUFU.RCP R183, R57 ;  /* 0x0000003900b77308 */ /* 0x0010620000001000 */
        /* <DEDUP_REMOVED lines=89> */
[----:B------:R-:W-:Y:S02]  /*1530*/  LOP3.LUT R188, R188, 0x3, RZ, 0xc0, !PT ;  /* 0x00000003bcbc7812 */ /* 0x000fe400078ec0ff */
[----:B------:R-:W-:-:S02]  /*1540*/  PRMT R193, RZ, 0x5410, R53 ;  /* 0x00005410ffc17816 */ /* 0x000fc40000000035 */
[----:B------:R-:W-:Y:S02]  /*1550*/  PRMT R197, RZ, 0x7610, R53 ;  /* 0x00007610ffc57816 */ /* 0x000fe40000000035 */
[--C-:B------:R-:W-:Y:S02]  /*1560*/  PRMT R196, RZ, 0x5410, R54.reuse ;  /* 0x00005410ffc47816 */ /* 0x100fe40000000036 */
[----:B------:R-:W-:Y:S02]  /*1570*/  PRMT R198, RZ, 0x7610, R54 ;  /* 0x00007610ffc67816 */ /* 0x000fe40000000036 */
[--C-:B------:R-:W-:Y:S02]  /*1580*/  PRMT R199, RZ, 0x5410, R55.reuse ;  /* 0x00005410ffc77816 */ /* 0x100fe40000000037 */
[----:B01----:R-:W-:Y:S02]  /*1590*/  PRMT R200, RZ, 0x7610, R55 ;  /* 0x00007610ffc87816 */ /* 0x003fe40000000037 */
.L_x_17558:
[----:B------:R-:W-:Y:S01]  /*15a0*/  IMAD R116, R7, c[0x0][0x168], RZ ;  /* 0x00005a0007747a24 */ /* 0x000fe200078e02ff */
[----:B------:R-:W-:Y:S01]  /*15b0*/  LOP3.LUT P0, RZ, R6, 0x20, RZ, 0xc0, !PT ;  /* 0x0000002006ff7812 */ /* 0x000fe2000780c0ff */
[----:B------:R-:W-:Y:S01]  /*15c0*/  BSSY B0, `(.L_x_16625) ;  /* 0x00005be000007945 */ /* 0x000fe20003800000 */
[----:B------:R-:W-:-:S02]  /*15d0*/  LOP3.LUT R118, R0, 0x7f, RZ, 0xc0, !PT ;  /* 0x0000007f00767812 */ /* 0x000fc400078ec0ff */
        /* <DEDUP_REMOVED lines=20> */
[----:B------:R0:W5:Y:S04]  /*1720*/  @P0 LDG.E.128 R52, [R62.64] ;  /* 0x000000063e340981 */ /* 0x000168000c1e1d00 */
[----:B------:R0:W5:Y:S01]  /*1730*/  @P0 LDG.E.128 R56, [R62.64+0x10] ;  /* 0x000010063e380981 */ /* 0x000162000c1e1d00 */
        /* <DEDUP_REMOVED lines=11> */
.L_x_16628:
[----:B0-----:R-:W-:Y:S02]  /*17f0*/  IMAD.MOV.U32 R210, RZ, RZ, R194 ;  /* 0x000000ffffd27224 */ /* 0x001fe400078e00c2 */
.L_x_16629:
[----:B------:R-:W-:Y:S05]  /*1800*/  BSYNC B1 ;  /* 0x0000000000017941 */ /* 0x000fea0003800000 */
.L_x_16627:
        /* <DEDUP_REMOVED lines=16> */
.L_x_16633:
[----:B------:R-:W-:Y:S05]  /*1910*/  BSYNC B2 ;  /* 0x0000000000027941 */ /* 0x000fea0003800000 */
.L_x_16632:
        /* <DEDUP_REMOVED lines=44> */
.L_x_16631:
[----:B------:R-:W-:Y:S05]  /*1be0*/  BSYNC B1 ;  /* 0x0000000000017941 */ /* 0x000fea0003800000 */
.L_x_16630:
[----:B------:R-:W0:Y:S01]  /*1bf0*/  I2F.U32 R61, R210 ;  /* 0x000000d2003d7306 */ /* 0x000e220000201000 */
[----:B------:R-:W-:Y:S01]  /*1c00*/  IMAD.MOV.U32 R214, RZ, RZ, 0x2f800000 ;  /* 0x2f800000ffd67424 */ /* 0x000fe200078e00ff */
[----:B------:R-:W-:Y:S02]  /*1c10*/  ISETP.NE.U32.AND P1, PT, RZ, c[0x0][0x178], PT ;  /* 0x00005e00ff007a0c */ /* 0x000fe40003f25070 */
[----:B-----5:R-:W-:Y:S02]  /*1c20*/  PRMT R60, RZ, 0x5410, R64 ;  /* 0x00005410ff3c7816 */ /* 0x020fe40000000040 */
[----:B------:R-:W-:-:S02]  /*1c30*/  ISETP.NE.AND.EX P1, PT, RZ, c[0x0][0x17c], PT, P1 ;  /* 0x00005f00ff007a0c */ /* 0x000fc40003f25310 */
[----:B------:R-:W-:Y:S01]  /*1c40*/  LOP3.LUT R6, R6, 0xfffffff7, RZ, 0xc0, !PT ;  /* 0xfffffff706067812 */ /* 0x000fe200078ec0ff */
        /* <DEDUP_REMOVED lines=11> */
.L_x_16634:
        /* <DEDUP_REMOVED lines=12> */
.L_x_16637:
[----:B------:R-:W-:Y:S02]  /*1dc0*/  IMAD.MOV.U32 R61, RZ, RZ, R194 ;  /* 0x000000ffff3d7224 */ /* 0x000fe400078e00c2 */
.L_x_16638:
[----:B------:R-:W-:Y:S05]  /*1dd0*/  BSYNC B1 ;  /* 0x0000000000017941 */ /* 0x000fea0003800000 */
.L_x_16636:
        /* <DEDUP_REMOVED lines=16> */
.L_x_16642:
[----:B------:R-:W-:Y:S05]  /*1ee0*/  BSYNC B2 ;  /* 0x0000000000027941 */ /* 0x000fea0003800000 */
.L_x_16641:
        /* <DEDUP_REMOVED lines=44> */
.L_x_16640:
[----:B------:R-:W-:Y:S05]  /*21b0*/  BSYNC B1 ;  /* 0x0000000000017941 */ /* 0x000fea0003800000 */
.L_x_16639:
        /* <DEDUP_REMOVED lines=9> */
.L_x_16635:
        /* <DEDUP_REMOVED lines=12> */
.L_x_16644:
[----:B------:R-:W-:Y:S02]  /*2310*/  IMAD.MOV.U32 R188, RZ, RZ, R194 ;  /* 0x000000ffffbc7224 */ /* 0x000fe400078e00c2 */
.L_x_16645:
[----:B------:R-:W-:Y:S05]  /*2320*/  BSYNC B1 ;  /* 0x0000000000017941 */ /* 0x000fea0003800000 */
.L_x_16643:
        /* <DEDUP_REMOVED lines=16> */
.L_x_16649:
[----:B------:R-:W-:Y:S05]  /*2430*/  BSYNC B2 ;  /* 0x0000000000027941 */ /* 0x000fea0003800000 */
.L_x_16648:
        /* <DEDUP_REMOVED lines=44> */
.L_x_16647:
[----:B------:R-:W-:Y:S05]  /*2700*/  BSYNC B1 ;  /* 0x0000000000017941 */ /* 0x000fea0003800000 */
.L_x_16646:
        /* <DEDUP_REMOVED lines=14> */
.L_x_16650:
        /* <DEDUP_REMOVED lines=12> */
.L_x_16653:
[----:B------:R-:W-:Y:S02]  /*28b0*/  IMAD.MOV.U32 R64, RZ, RZ, R194 ;  /* 0x000000ffff407224 */ /* 0x000fe400078e00c2 */
.L_x_16654:
[----:B------:R-:W-:Y:S05]  /*28c0*/  BSYNC B1 ;  /* 0x0000000000017941 */ /* 0x000fea0003800000 */
.L_x_16652:
        /* <DEDUP_REMOVED lines=16> */
.L_x_16658:
[----:B------:R-:W-:Y:S05]  /*29d0*/  BSYNC B2 ;  /* 0x0000000000027941 */ /* 0x000fea0003800000 */
.L_x_16657:
        /* <DEDUP_REMOVED lines=44> */
.L_x_16656:
[----:B------:R-:W-:Y:S05]  /*2ca0*/  BSYNC B1 ;  /* 0x0000000000017941 */ /* 0x000fea0003800000 */
.L_x_16655:
        /* <DEDUP_REMOVED lines=9> */
.L_x_16651:
        /* <DEDUP_REMOVED lines=12> */
.L_x_16660:
[----:B------:R-:W-:Y:S02]  /*2e00*/  IMAD.MOV.U32 R64, RZ, RZ, R194 ;  /* 0x000000ffff407224 */ /* 0x000fe400078e00c2 */
.L_x_16661:
[----:B------:R-:W-:Y:S05]  /*2e10*/  BSYNC B1 ;  /* 0x0000000000017941 */ /* 0x000fea0003800000 */
.L_x_16659:
        /* <DEDUP_REMOVED lines=16> */
.L_x_16665:
[----:B------:R-:W-:Y:S05]  /*2f20*/  BSYNC B2 ;  /* 0x0000000000027941 */ /* 0x000fea0003800000 */
.L_x_16664:
        /* <DEDUP_REMOVED lines=44> */
.L_x_16663:
[----:B------:R-:W-:Y:S05]  /*31f0*/  BSYNC B1 ;  /* 0x0000000000017941 */ /* 0x000fea0003800000 */
.L_x_16662:
        /* <DEDUP_REMOVED lines=14> */
.L_x_16666:
        /* <DEDUP_REMOVED lines=12> */
.L_x_16669:
[----:B------:R-:W-:Y:S02]  /*33a0*/  IMAD.MOV.U32 R63, RZ, RZ, R194 ;  /* 0x000000ffff3f7224 */ /* 0x000fe400078e00c2 */
.L_x_16670:
[----:B------:R-:W-:Y:S05]  /*33b0*/  BSYNC B1 ;  /* 0x0000000000017941 */ /* 0x000fea0003800000 */
.L_x_16668:
        /* <DEDUP_REMOVED lines=16> */
.L_x_16674:
[----:B------:R-:W-:Y:S05]  /*34c0*/  BSYNC B2 ;  /* 0x0000000000027941 */ /* 0x000fea0003800000 */
.L_x_16673:
        /* <DEDUP_REMOVED lines=44> */
.L_x_16672:
[----:B------:R-:W-:Y:S05]  /*3790*/  BSYNC B1 ;  /* 0x0000000000017941 */ /* 0x000fea0003800000 */
.L_x_16671:
        /* <DEDUP_REMOVED lines=9> */
.L_x_16667:
        /* <DEDUP_REMOVED lines=12> */
.L_x_16676:
[----:B------:R-:W-:Y:S02]  /*38f0*/  IMAD.MOV.U32 R64, RZ, RZ, R194 ;  /* 0x000000ffff407224 */ /* 0x000fe400078e00c2 */
.L_x_16677:
[----:B------:R-:W-:Y:S05]  /*3900*/  BSYNC B1 ;  /* 0x0000000000017941 */ /* 0x000fea0003800000 */
.L_x_16675:
        /* <DEDUP_REMOVED lines=16> */
.L_x_16681:
[----:B------:R-:W-:Y:S05]  /*3a10*/  BSYNC B2 ;  /* 0x0000000000027941 */ /* 0x000fea0003800000 */
.L_x_16680:
        /* <DEDUP_REMOVED lines=44> */
.L_x_16679:
[----:B------:R-:W-:Y:S05]  /*3ce0*/  BSYNC B1 ;  /* 0x0000000000017941 */ /* 0x000fea0003800000 */
.L_x_16678:
        /* <DEDUP_REMOVED lines=14> */
.L_x_16682:
        /* <DEDUP_REMOVED lines=12> */
.L_x_16685:
[----:B------:R-:W-:Y:S02]  /*3e90*/  IMAD.MOV.U32 R188, RZ, RZ, R194 ;  /* 0x000000ffffbc7224 */ /* 0x000fe400078e00c2 */
.L_x_16686:
[----:B------:R-:W-:Y:S05]  /*3ea0*/  BSYNC B1 ;  /* 0x0000000000017941 */ /* 0x000fea0003800000 */
.L_x_16684:
        /* <DEDUP_REMOVED lines=16> */
.L_x_16690:
[----:B------:R-:W-:Y:S05]  /*3fb0*/  BSYNC B2 ;  /* 0x0000000000027941 */ /* 0x000fea0003800000 */
.L_x_16689:
        /* <DEDUP_REMOVED lines=44> */
.L_x_16688:
[----:B------:R-:W-:Y:S05]  /*4280*/  BSYNC B1 ;  /* 0x0000000000017941 */ /* 0x000fea0003800000 */
.L_x_16687:
        /* <DEDUP_REMOVED lines=9> */
.L_x_16683:
        /* <DEDUP_REMOVED lines=12> */
.L_x_16692:
[----:B------:R-:W-:Y:S02]  /*43e0*/  IMAD.MOV.U32 R188, RZ, RZ, R194 ;  /* 0x000000ffffbc7224 */ /* 0x000fe400078e00c2 */
.L_x_16693:
[----:B------:R-:W-:Y:S05]  /*43f0*/  BSYNC B1 ;  /* 0x0000000000017941 */ /* 0x000fea0003800000 */
.L_x_16691:
        /* <DEDUP_REMOVED lines=16> */
.L_x_16697:
[----:B------:R-:W-:Y:S05]  /*4500*/  BSYNC B2 ;  /* 0x0000000000027941 */ /* 0x000fea0003800000 */
.L_x_16696:
        /* <DEDUP_REMOVED lines=44> */
.L_x_16695:
[----:B------:R-:W-:Y:S05]  /*47d0*/  BSYNC B1 ;  /* 0x0000000000017941 */ /* 0x000fea0003800000 */
.L_x_16694:
        /* <DEDUP_REMOVED lines=12> */
.L_x_16698:
        /* <DEDUP_REMOVED lines=12> */
.L_x_16701:
[----:B------:R-:W-:Y:S02]  /*4960*/  IMAD.MOV.U32 R65, RZ, RZ, R194 ;  /* 0x000000ffff417224 */ /* 0x000fe400078e00c2 */
.L_x_16702:
[----:B------:R-:W-:Y:S05]  /*4970*/  BSYNC B1 ;  /* 0x0000000000017941 */ /* 0x000fea0003800000 */
.L_x_16700:
        /* <DEDUP_REMOVED lines=16> */
.L_x_16706:
[----:B------:R-:W-:Y:S05]  /*4a80*/  BSYNC B2 ;  /* 0x0000000000027941 */ /* 0x000fea0003800000 */
.L_x_16705:
        /* <DEDUP_REMOVED lines=44> */
.L_x_16704:
[----:B------:R-:W-:Y:S05]  /*4d50*/  BSYNC B1 ;  /* 0x0000000000017941 */ /* 0x000fea0003800000 */
.L_x_16703:
        /* <DEDUP_REMOVED lines=9> */
.L_x_16699:
        /* <DEDUP_REMOVED lines=12> */
.L_x_16708:
[----:B------:R-:W-:Y:S02]  /*4eb0*/  IMAD.MOV.U32 R188, RZ, RZ, R194 ;  /* 0x000000ffffbc7224 */ /* 0x000fe400078e00c2 */
.L_x_16709:
[----:B------:R-:W-:Y:S05]  /*4ec0*/  BSYNC B1 ;  /* 0x0000000000017941 */ /* 0x000fea0003800000 */
.L_x_16707:
        /* <DEDUP_REMOVED lines=16> */
.L_x_16713:
[----:B------:R-:W-:Y:S05]  /*4fd0*/  BSYNC B2 ;  /* 0x0000000000027941 */ /* 0x000fea0003800000 */
.L_x_16712:
        /* <DEDUP_REMOVED lines=44> */
.L_x_16711:
[----:B------:R-:W-:Y:S05]  /*52a0*/  BSYNC B1 ;  /* 0x0000000000017941 */ /* 0x000fea0003800000 */
.L_x_16710:
        /* <DEDUP_REMOVED lines=12> */
.L_x_16714:
        /* <DEDUP_REMOVED lines=12> */
.L_x_16717:
[----:B------:R-:W-:Y:S02]  /*5430*/  IMAD.MOV.U32 R66, RZ, RZ, R194 ;  /* 0x000000ffff427224 */ /* 0x000fe400078e00c2 */
.L_x_16718:
[----:B------:R-:W-:Y:S05]  /*5440*/  BSYNC B1 ;  /* 0x0000000000017941 */ /* 0x000fea0003800000 */
.L_x_16716:
        /* <DEDUP_REMOVED lines=16> */
.L_x_16722:
[----:B------:R-:W-:Y:S05]  /*5550*/  BSYNC B2 ;  /* 0x0000000000027941 */ /* 0x000fea0003800000 */
.L_x_16721:
        /* <DEDUP_REMOVED lines=44> */
.L_x_16720:
[----:B------:R-:W-:Y:S05]  /*5820*/  BSYNC B1 ;  /* 0x0000000000017941 */ /* 0x000fea0003800000 */
.L_x_16719:
        /* <DEDUP_REMOVED lines=9> */
.L_x_16715:
        /* <DEDUP_REMOVED lines=12> */
.L_x_16724:
[----:B------:R-:W-:Y:S02]  /*5980*/  IMAD.MOV.U32 R188, RZ, RZ, R194 ;  /* 0x000000ffffbc7224 */ /* 0x000fe400078e00c2 */
.L_x_16725:
[----:B------:R-:W-:Y:S05]  /*5990*/  BSYNC B1 ;  /* 0x0000000000017941 */ /* 0x000fea0003800000 */
.L_x_16723:
        /* <DEDUP_REMOVED lines=16> */
.L_x_16729:
[----:B------:R-:W-:Y:S05]  /*5aa0*/  BSYNC B2 ;  /* 0x0000000000027941 */ /* 0x000fea0003800000 */
.L_x_16728:
        /* <DEDUP_REMOVED lines=44> */
.L_x_16727:
[----:B------:R-:W-:Y:S05]  /*5d70*/  BSYNC B1 ;  /* 0x0000000000017941 */ /* 0x000fea0003800000 */
.L_x_16726:
        /* <DEDUP_REMOVED lines=12> */
.L_x_16730:
        /* <DEDUP_REMOVED lines=12> */
.L_x_16733:
[----:B------:R-:W-:Y:S02]  /*5f00*/  IMAD.MOV.U32 R188, RZ, RZ, R194 ;  /* 0x000000ffffbc7224 */ /* 0x000fe400078e00c2 */
.L_x_16734:
[----:B------:R-:W-:Y:S05]  /*5f10*/  BSYNC B1 ;  /* 0x0000000000017941 */ /* 0x000fea0003800000 */
.L_x_16732:
        /* <DEDUP_REMOVED lines=16> */
.L_x_16738:
[----:B------:R-:W-:Y:S05]  /*6020*/  BSYNC B2 ;  /* 0x0000000000027941 */ /* 0x000fea0003800000 */
.L_x_16737:
        /* <DEDUP_REMOVED lines=44> */
.L_x_16736:
[----:B------:R-:W-:Y:S05]  /*62f0*/  BSYNC B1 ;  /* 0x0000000000017941 */ /* 0x000fea0003800000 */
.L_x_16735:
        /* <DEDUP_REMOVED lines=9> */
.L_x_16731:
        /* <DEDUP_REMOVED lines=12> */
.L_x_16740:
[----:B------:R-:W-:Y:S02]  /*6450*/  IMAD.MOV.U32 R188, RZ, RZ, R194 ;  /* 0x000000ffffbc7224 */ /* 0x000fe400078e00c2 */
.L_x_16741:
[----:B------:R-:W-:Y:S05]  /*6460*/  BSYNC B1 ;  /* 0x0000000000017941 */ /* 0x000fea0003800000 */
.L_x_16739:
        /* <DEDUP_REMOVED lines=16> */
.L_x_16745:
[----:B------:R-:W-:Y:S05]  /*6570*/  BSYNC B2 ;  /* 0x0000000000027941 */ /* 0x000fea0003800000 */
.L_x_16744:
        /* <DEDUP_REMOVED lines=44> */
.L_x_16743:
[----:B------:R-:W-:Y:S05]  /*6840*/  BSYNC B1 ;  /* 0x0000000000017941 */ /* 0x000fea0003800000 */
.L_x_16742:
        /* <DEDUP_REMOVED lines=12> */
.L_x_16746:
        /* <DEDUP_REMOVED lines=12> */
.L_x_16749:
[----:B------:R-:W-:Y:S02]  /*69d0*/  IMAD.MOV.U32 R215, RZ, RZ, R194 ;  /* 0x000000ffffd77224 */ /* 0x000fe400078e00c2 */
.L_x_16750:
[----:B------:R-:W-:Y:S05]  /*69e0*/  BSYNC B1 ;  /* 0x0000000000017941 */ /* 0x000fea0003800000 */
.L_x_16748:
        /* <DEDUP_REMOVED lines=16> */
.L_x_16754:
[----:B------:R-:W-:Y:S05]  /*6af0*/  BSYNC B2 ;  /* 0x0000000000027941 */ /* 0x000fea0003800000 */
.L_x_16753:
        /* <DEDUP_REMOVED lines=44> */
.L_x_16752:
[----:B------:R-:W-:Y:S05]  /*6dc0*/  BSYNC B1 ;  /* 0x0000000000017941 */ /* 0x000fea0003800000 */
.L_x_16751:
        /* <DEDUP_REMOVED lines=9> */
.L_x_16747:
        /* <DEDUP_REMOVED lines=10> */
[----:B------:R-:W-:Y:S01]  /*6f00*/  SEL R118, RZ, 0x1, P6 ;  /* 0x00000001ff767807 */ /* 0x000fe20003000000 */
[----:B------:R-:W-:Y:S01]  /*6f10*/  IMAD.WIDE.U32 R212, R212, 0x1000000, RZ ;  /* 0x01000000d4d47825 */ /* 0x000fe200078e00ff */
[----:B------:R-:W-:Y:S02]  /*6f20*/  SEL R217, RZ, 0x1, P0 ;  /* 0x00000001ffd97807 */ /* 0x000fe40000000000 */
[----:B------:R-:W-:Y:S01]  /*6f30*/  LOP3.LUT R216, R216, R211, R119, 0xfe, !PT ;  /* 0x000000d3d8d87212 */ /* 0x000fe200078efe77 */
[----:B------:R-:W-:Y:S01]  /*6f40*/  IMAD.WIDE.U32 R210, R210, 0x10000, RZ ;  /* 0x00010000d2d27825 */ /* 0x000fe200078e00ff */
[----:B------:R-:W-:-:S02]  /*6f50*/  LEA R214, P0, R209, c[0x0][0x188], 0x5 ;  /* 0x00006200d1d67a11 */ /* 0x000fc400078028ff */
[----:B------:R-:W-:Y:S01]  /*6f60*/  SEL R219, RZ, 0x1, P2 ;  /* 0x00000001ffdb7807 */ /* 0x000fe20001000000 */
[----:B------:R-:W-:Y:S01]  /*6f70*/  IMAD.WIDE.U32 R118, R118, 0x100, RZ ;  /* 0x0000010076767825 */ /* 0x000fe200078e00ff */
[C---:B------:R-:W-:Y:S02]  /*6f80*/  LEA.HI.X R215, R209.reuse, c[0x0][0x18c], RZ, 0x5, P0 ;  /* 0x00006300d1d77a11 */ /* 0x040fe400000f2cff */
[----:B------:R-:W-:Y:S02]  /*6f90*/  SHF.L.U64.HI R220, R209, 0x3, RZ ;  /* 0x00000003d1dc7819 */ /* 0x000fe400000102ff */
[----:B------:R-:W-:Y:S01]  /*6fa0*/  IADD3 R116, P0, R218, c[0x0][0x190], RZ ;  /* 0x00006400da747a10 */ /* 0x000fe20007f1e0ff */
[----:B------:R0:W-:Y:S01]  /*6fb0*/  STG.E.128 [R214.64], R60 ;  /* 0x0000003cd6007986 */ /* 0x0001e2000c101d06 */
[----:B------:R-:W-:Y:S02]  /*6fc0*/  LOP3.LUT R213, R213, R216, R219, 0xfe, !PT ;  /* 0x000000d8d5d57212 */ /* 0x000fe400078efedb */
[----:B------:R-:W-:Y:S01]  /*6fd0*/  LOP3.LUT R212, R118, R212, R210, 0xfe, !PT ;  /* 0x000000d476d47212 */ /* 0x000fe200078efed2 */
[----:B------:R0:W-:Y:S01]  /*6fe0*/  STG.E.128 [R214.64+0x10], R64 ;  /* 0x00001040d6007986 */ /* 0x0001e2000c101d06 */
[----:B------:R-:W-:-:S02]  /*6ff0*/  IADD3.X R117, R220, c[0x0][0x194], RZ, P0, !PT ;  /* 0x00006500dc757a10 */ /* 0x000fc400007fe4ff */
[----:B------:R-:W-:Y:S02]  /*7000*/  LOP3.LUT R119, R119, R213, R211, 0xfe, !PT ;  /* 0x000000d577777212 */ /* 0x000fe400078efed3 */
        /* <DEDUP_REMOVED lines=24> */
.L_x_16755:
[----:B------:R-:W-:Y:S02]  /*7190*/  IADD3 R216, R209, 0x80, RZ ;  /* 0x00000080d1d87810 */ /* 0x000fe40007ffe0ff */
.L_x_16626:
[----:B------:R-:W-:Y:S05]  /*71a0*/  BSYNC B0 ;  /* 0x0000000000007941 */ /* 0x000fea0003800000 */
.L_x_16625:
[----:B------:R-:W-:Y:S01]  /*71b0*/  LOP3.LUT P0, RZ, R6, 0x800, RZ, 0xc0, !PT ;  /* 0x0000080006ff7812 */ /* 0x000fe2000780c0ff */
[----:B------:R-:W-:-:S12]  /*71c0*/  BSSY B0, `(.L_x_16756) ;  /* 0x00005b9000007945 */ /* 0x000fd80003800000 */
        /* <DEDUP_REMOVED lines=29> */
.L_x_16759:
[----:B-1----:R-:W-:Y:S02]  /*73a0*/  IMAD.MOV.U32 R210, RZ, RZ, R194 ;  /* 0x000000ffffd27224 */ /* 0x002fe400078e00c2 */
.L_x_16760:
[----:B------:R-:W-:Y:S05]  /*73b0*/  BSYNC B1 ;  /* 0x0000000000017941 */ /* 0x000fea0003800000 */
.L_x_16758:
        /* <DEDUP_REMOVED lines=16> */
.L_x_16764:
[----:B------:R-:W-:Y:S05]  /*74c0*/  BSYNC B2 ;  /* 0x0000000000027941 */ /* 0x000fea0003800000 */
.L_x_16763:
        /* <DEDUP_REMOVED lines=44> */
.L_x_16762:
[----:B------:R-:W-:Y:S05]  /*7790*/  BSYNC B1 ;  /* 0x0000000000017941 */ /* 0x000fea0003800000 */
.L_x_16761:
[----:B------:R-:W0:Y:S01]  /*77a0*/  I2F.U32 R69, R210 ;  /* 0x000000d200457306 */ /* 0x000e220000201000 */
[----:B------:R-:W-:Y:S01]  /*77b0*/  HFMA2.MMA R214, -RZ, RZ, 0.1171875, 0 ;  /* 0x2f800000ffd67435 */ /* 0x000fe200000001ff */
        /* <DEDUP_REMOVED lines=15> */
.L_x_16765:
        /* <DEDUP_REMOVED lines=12> */
.L_x_16768:
[----:B------:R-:W-:Y:S02]  /*7970*/  IMAD.MOV.U32 R69, RZ, RZ, R194 ;  /* 0x000000ffff457224 */ /* 0x000fe400078e00c2 */
.L_x_16769:
[----:B------:R-:W-:Y:S05]  /*7980*/  BSYNC B1 ;  /* 0x0000000000017941 */ /* 0x000fea0003800000 */
.L_x_16767:
        /* <DEDUP_REMOVED lines=16> */
.L_x_16773:
[----:B------:R-:W-:Y:S05]  /*7a90*/  BSYNC B2 ;  /* 0x0000000000027941 */ /* 0x000fea0003800000 */
.L_x_16772:
        /* <DEDUP_REMOVED lines=44> */
.L_x_16771:
[----:B------:R-:W-:Y:S05]  /*7d60*/  BSYNC B1 ;  /* 0x0000000000017941 */ /* 0x000fea0003800000 */
.L_x_16770:
        /* <DEDUP_REMOVED lines=9> */
.L_x_16766:
        /* <DEDUP_REMOVED lines=12> */
.L_x_16775:
[----:B------:R-:W-:Y:S02]  /*7ec0*/  IMAD.MOV.U32 R188, RZ, RZ, R194 ;  /* 0x000000ffffbc7224 */ /* 0x000fe400078e00c2 */
.L_x_16776:
[----:B------:R-:W-:Y:S05]  /*7ed0*/  BSYNC B1 ;  /* 0x0000000000017941 */ /* 0x000fea0003800000 */
.L_x_16774:
        /* <DEDUP_REMOVED lines=16> */
.L_x_16780:
[----:B------:R-:W-:Y:S05]  /*7fe0*/  BSYNC B2 ;  /* 0x0000000000027941 */ /* 0x000fea0003800000 */
.L_x_16779:
        /* <DEDUP_REMOVED lines=44> */
.L_x_16778:
[----:B------:R-:W-:Y:S05]  /*82b0*/  BSYNC B1 ;  /* 0x0000000000017941 */ /* 0x000fea0003800000 */
.L_x_16777:
        /* <DEDUP_REMOVED lines=14> */
.L_x_16781:
        /* <DEDUP_REMOVED lines=12> */
.L_x_16784:
[----:B------:R-:W-:Y:S02]  /*8460*/  IMAD.MOV.U32 R72, RZ, RZ, R194 ;  /* 0x000000ffff487224 */ /* 0x000fe400078e00c2 */
.L_x_16785:
[----:B------:R-:W-:Y:S05]  /*8470*/  BSYNC B1 ;  /* 0x0000000000017941 */ /* 0x000fea0003800000 */
.L_x_16783:
        /* <DEDUP_REMOVED lines=16> */
.L_x_16789:
[----:B------:R-:W-:Y:S05]  /*8580*/  BSYNC B2 ;  /* 0x0000000000027941 */ /* 0x000fea0003800000 */
.L_x_16788:
        /* <DEDUP_REMOVED lines=44> */
.L_x_16787:
[----:B------:R-:W-:Y:S05]  /*8850*/  BSYNC B1 ;  /* 0x0000000000017941 */ /* 0x000fea0003800000 */
.L_x_16786:
        /* <DEDUP_REMOVED lines=9> */
.L_x_16782:
        /* <DEDUP_REMOVED lines=12> */
.L_x_16791:
[----:B------:R-:W-:Y:S02]  /*89b0*/  IMAD.MOV.U32 R72, RZ, RZ, R194 ;  /* 0x000000ffff487224 */ /* 0x000fe400078e00c2 */
.L_x_16792:
[----:B------:R-:W-:Y:S05]  /*89c0*/  BSYNC B1 ;  /* 0x0000000000017941 */ /* 0x000fea0003800000 */
.L_x_16790:
        /* <DEDUP_REMOVED lines=16> */
.L_x_16796:
[----:B------:R-:W-:Y:S05]  /*8ad0*/  BSYNC B2 ;  /* 0x0000000000027941 */ /* 0x000fea0003800000 */
.L_x_16795:
        /* <DEDUP_REMOVED lines=44> */
.L_x_16794:
[----:B------:R-:W-:Y:S05]  /*8da0*/  BSYNC B1 ;  /* 0x0000000000017941 */ /* 0x000fea0003800000 */
.L_x_16793:
        /* <DEDUP_REMOVED lines=14> */
.L_x_16797:
        /* <DEDUP_REMOVED lines=12> */
.L_x_16800:
[----:B------:R-:W-:Y:S02]  /*8f50*/  IMAD.MOV.U32 R71, RZ, RZ, R194 ;  /* 0x000000ffff477224 */ /* 0x000fe400078e00c2 */
.L_x_16801:
[----:B------:R-:W-:Y:S05]  /*8f60*/  BSYNC B1 ;  /* 0x0000000000017941 */ /* 0x000fea0003800000 */
.L_x_16799:
        /* <DEDUP_REMOVED lines=16> */
.L_x_16805:
[----:B------:R-:W-:Y:S05]  /*9070*/  BSYNC B2 ;  /* 0x0000000000027941 */ /* 0x000fea0003800000 */
.L_x_16804:
        /* <DEDUP_REMOVED lines=44> */
.L_x_16803:
[----:B------:R-:W-:Y:S05]  /*9340*/  BSYNC B1 ;  /* 0x0000000000017941 */ /* 0x000fea0003800000 */
.L_x_16802:
        /* <DEDUP_REMOVED lines=9> */
.L_x_16798:
        /* <DEDUP_REMOVED lines=12> */
.L_x_16807:
[----:B------:R-:W-:Y:S02]  /*94a0*/  IMAD.MOV.U32 R72, RZ, RZ, R194 ;  /* 0x000000ffff487224 */ /* 0x000fe400078e00c2 */
.L_x_16808:
[----:B------:R-:W-:Y:S05]  /*94b0*/  BSYNC B1 ;  /* 0x0000000000017941 */ /* 0x000fea0003800000 */
.L_x_16806:
        /* <DEDUP_REMOVED lines=16> */
.L_x_16812:
[----:B------:R-:W-:Y:S05]  /*95c0*/  BSYNC B2 ;  /* 0x0000000000027941 */ /* 0x000fea0003800000 */
.L_x_16811:
        /* <DEDUP_REMOVED lines=44> */
.L_x_16810:
[----:B------:R-:W-:Y:S05]  /*9890*/  BSYNC B1 ;  /* 0x0000000000017941 */ /* 0x000fea0003800000 */
.L_x_16809:
        /* <DEDUP_REMOVED lines=14> */
.L_x_16813:
        /* <DEDUP_REMOVED lines=12> */
.L_x_16816:
[----:B------:R-:W-:Y:S02]  /*9a40*/  IMAD.MOV.U32 R188, RZ, RZ, R194 ;  /* 0x000000ffffbc7224 */ /* 0x000fe400078e00c2 */
.L_x_16817:
[----:B------:R-:W-:Y:S05]  /*9a50*/  BSYNC B1 ;  /* 0x0000000000017941 */ /* 0x000fea0003800000 */
.L_x_16815:
        /* <DEDUP_REMOVED lines=16> */
.L_x_16821:
[----:B------:R-:W-:Y:S05]  /*9b60*/  BSYNC B2 ;  /* 0x0000000000027941 */ /* 0x000fea0003800000 */
.L_x_16820:
        /* <DEDUP_REMOVED lines=44> */
.L_x_16819:
[----:B------:R-:W-:Y:S05]  /*9e30*/  BSYNC B1 ;  /* 0x0000000000017941 */ /* 0x000fea0003800000 */
.L_x_16818:
        /* <DEDUP_REMOVED lines=9> */
.L_x_16814:
        /* <DEDUP_REMOVED lines=12> */
.L_x_16823:
[----:B------:R-:W-:Y:S02]  /*9f90*/  IMAD.MOV.U32 R188, RZ, RZ, R194 ;  /* 0x000000ffffbc7224 */ /* 0x000fe400078e00c2 */
.L_x_16824:
[----:B------:R-:W-:Y:S05]  /*9fa0*/  BSYNC B1 ;  /* 0x0000000000017941 */ /* 0x000fea0003800000 */
.L_x_16822:
        /* <DEDUP_REMOVED lines=16> */
.L_x_16828:
[----:B------:R-:W-:Y:S05]  /*a0b0*/  BSYNC B2 ;  /* 0x0000000000027941 */ /* 0x000fea0003800000 */
.L_x_16827:
        /* <DEDUP_REMOVED lines=44> */
.L_x_16826:
[----:B------:R-:W-:Y:S05]  /*a380*/  BSYNC B1 ;  /* 0x0000000000017941 */ /* 0x000fea0003800000 */
.L_x_16825:
        /* <DEDUP_REMOVED lines=12> */
.L_x_16829:
        /* <DEDUP_REMOVED lines=12> */
.L_x_16832:
[----:B------:R-:W-:Y:S02]  /*a510*/  IMAD.MOV.U32 R73, RZ, RZ, R194 ;  /* 0x000000ffff497224 */ /* 0x000fe400078e00c2 */
.L_x_16833:
[----:B------:R-:W-:Y:S05]  /*a520*/  BSYNC B1 ;  /* 0x0000000000017941 */ /* 0x000fea0003800000 */
.L_x_16831:
        /* <DEDUP_REMOVED lines=16> */
.L_x_16837:
[----:B------:R-:W-:Y:S05]  /*a630*/  BSYNC B2 ;  /* 0x0000000000027941 */ /* 0x000fea0003800000 */
.L_x_16836:
        /* <DEDUP_REMOVED lines=44> */
.L_x_16835:
[----:B------:R-:W-:Y:S05]  /*a900*/  BSYNC B1 ;  /* 0x0000000000017941 */ /* 0x000fea0003800000 */
.L_x_16834:
        /* <DEDUP_REMOVED lines=9> */
.L_x_16830:
        /* <DEDUP_REMOVED lines=12> */
.L_x_16839:
[----:B------:R-:W-:Y:S02]  /*aa60*/  IMAD.MOV.U32 R188, RZ, RZ, R194 ;  /* 0x000000ffffbc7224 */ /* 0x000fe400078e00c2 */
.L_x_16840:
[----:B------:R-:W-:Y:S05]  /*aa70*/  BSYNC B1 ;  /* 0x0000000000017941 */ /* 0x000fea0003800000 */
.L_x_16838:
        /* <DEDUP_REMOVED lines=16> */
.L_x_16844:
[----:B------:R-:W-:Y:S05]  /*ab80*/  BSYNC B2 ;  /* 0x0000000000027941 */ /* 0x000fea0003800000 */
.L_x_16843:
        /* <DEDUP_REMOVED lines=44> */
.L_x_16842:
[----:B------:R-:W-:Y:S05]  /*ae50*/  BSYNC B1 ;  /* 0x0000000000017941 */ /* 0x000fea0003800000 */
.L_x_16841:
        /* <DEDUP_REMOVED lines=12> */
.L_x_16845:
        /* <DEDUP_REMOVED lines=12> */
.L_x_16848:
[----:B------:R-:W-:Y:S02]  /*afe0*/  IMAD.MOV.U32 R74, RZ, RZ, R194 ;  /* 0x000000ffff4a7224 */ /* 0x000fe400078e00c2 */
.L_x_16849:
[----:B------:R-:W-:Y:S05]  /*aff0*/  BSYNC B1 ;  /* 0x0000000000017941 */ /* 0x000fea0003800000 */
.L_x_16847:
        /* <DEDUP_REMOVED lines=16> */
.L_x_16853:
[----:B------:R-:W-:Y:S05]  /*b100*/  BSYNC B2 ;  /* 0x0000000000027941 */ /* 0x000fea0003800000 */
.L_x_16852:
        /* <DEDUP_REMOVED lines=44> */
.L_x_16851:
[----:B------:R-:W-:Y:S05]  /*b3d0*/  BSYNC B1 ;  /* 0x0000000000017941 */ /* 0x000fea0003800000 */
.L_x_16850:
        /* <DEDUP_REMOVED lines=9> */
.L_x_16846:
        /* <DEDUP_REMOVED lines=12> */
.L_x_16855:
[----:B------:R-:W-:Y:S02]  /*b530*/  IMAD.MOV.U32 R188, RZ, RZ, R194 ;  /* 0x000000ffffbc7224 */ /* 0x000fe400078e00c2 */
.L_x_16856:
[----:B------:R-:W-:Y:S05]  /*b540*/  BSYNC B1 ;  /* 0x0000000000017941 */ /* 0x000fea0003800000 */
.L_x_16854:
        /* <DEDUP_REMOVED lines=16> */
.L_x_16860:
[----:B------:R-:W-:Y:S05]  /*b650*/  BSYNC B2 ;  /* 0x0000000000027941 */ /* 0x000fea0003800000 */
.L_x_16859:
        /* <DEDUP_REMOVED lines=44> */
.L_x_16858:
[----:B------:R-:W-:Y:S05]  /*b920*/  BSYNC B1 ;  /* 0x0000000000017941 */ /* 0x000fea0003800000 */
.L_x_16857:
        /* <DEDUP_REMOVED lines=12> */
.L_x_16861:
        /* <DEDUP_REMOVED lines=12> */
.L_x_16864:
[----:B------:R-:W-:Y:S02]  /*bab0*/  IMAD.MOV.U32 R188, RZ, RZ, R194 ;  /* 0x000000ffffbc7224 */ /* 0x000fe400078e00c2 */
.L_x_16865:
[----:B------:R-:W-:Y:S05]  /*bac0*/  BSYNC B1 ;  /* 0x0000000000017941 */ /* 0x000fea0003800000 */
.L_x_16863:
        /* <DEDUP_REMOVED lines=16> */
.L_x_16869:
[----:B------:R-:W-:Y:S05]  /*bbd0*/  BSYNC B2 ;  /* 0x0000000000027941 */ /* 0x000fea0003800000 */
.L_x_16868:
        /* <DEDUP_REMOVED lines=44> */
.L_x_16867:
[----:B------:R-:W-:Y:S05]  /*bea0*/  BSYNC B1 ;  /* 0x0000000000017941 */ /* 0x000fea0003800000 */
.L_x_16866:
        /* <DEDUP_REMOVED lines=9> */
.L_x_16862:
        /* <DEDUP_REMOVED lines=12> */
.L_x_16871:
[----:B------:R-:W-:Y:S02]  /*c000*/  IMAD.MOV.U32 R188, RZ, RZ, R194 ;  /* 0x000000ffffbc7224 */ /* 0x000fe400078e00c2 */
.L_x_16872:
[----:B------:R-:W-:Y:S05]  /*c010*/  BSYNC B1 ;  /* 0x0000000000017941 */ /* 0x000fea0003800000 */
.L_x_16870:
        /* <DEDUP_REMOVED lines=16> */
.L_x_16876:
[----:B------:R-:W-:Y:S05]  /*c120*/  BSYNC B2 ;  /* 0x0000000000027941 */ /* 0x000fea0003800000 */
.L_x_16875:
        /* <DEDUP_REMOVED lines=44> */
.L_x_16874:
[----:B------:R-:W-:Y:S05]  /*c3f0*/  BSYNC B1 ;  /* 0x0000000000017941 */ /* 0x000fea0003800000 */
.L_x_16873:
        /* <DEDUP_REMOVED lines=12> */
.L_x_16877:
        /* <DEDUP_REMOVED lines=12> */
.L_x_16880:
[----:B------:R-:W-:Y:S02]  /*c580*/  IMAD.MOV.U32 R215, RZ, RZ, R194 ;  /* 0x000000ffffd77224 */ /* 0x000fe400078e00c2 */
.L_x_16881:
[----:B------:R-:W-:Y:S05]  /*c590*/  BSYNC B1 ;  /* 0x0000000000017941 */ /* 0x000fea0003800000 */
.L_x_16879:
        /* <DEDUP_REMOVED lines=16> */
.L_x_16885:
[----:B------:R-:W-:Y:S05]  /*c6a0*/  BSYNC B2 ;  /* 0x0000000000027941 */ /* 0x000fea0003800000 */
.L_x_16884:
        /* <DEDUP_REMOVED lines=44> */
.L_x_16883:
[----:B------:R-:W-:Y:S05]  /*c970*/  BSYNC B1 ;  /* 0x0000000000017941 */ /* 0x000fea0003800000 */
.L_x_16882:
        /* <DEDUP_REMOVED lines=9> */
.L_x_16878:
        /* <DEDUP_REMOVED lines=51> */
.L_x_16886:
[----:B------:R-:W-:Y:S02]  /*cd40*/  IADD3 R216, R216, 0x80, RZ ;  /* 0x00000080d8d87810 */ /* 0x000fe40007ffe0ff */
.L_x_16757:
[----:B------:R-:W-:Y:S05]  /*cd50*/  BSYNC B0 ;  /* 0x0000000000007941 */ /* 0x000fea0003800000 */
.L_x_16756:
        /* <DEDUP_REMOVED lines=31> */
.L_x_16890:
[----:B-1----:R-:W-:Y:S02]  /*cf50*/  IMAD.MOV.U32 R210, RZ, RZ, R194 ;  /* 0x000000ffffd27224 */ /* 0x002fe400078e00c2 */
.L_x_16891:
[----:B------:R-:W-:Y:S05]  /*cf60*/  BSYNC B1 ;  /* 0x0000000000017941 */ /* 0x000fea0003800000 */
.L_x_16889:
        /* <DEDUP_REMOVED lines=16> */
.L_x_16895:
[----:B------:R-:W-:Y:S05]  /*d070*/  BSYNC B2 ;  /* 0x0000000000027941 */ /* 0x000fea0003800000 */
.L_x_16894:
        /* <DEDUP_REMOVED lines=44> */
.L_x_16893:
[----:B------:R-:W-:Y:S05]  /*d340*/  BSYNC B1 ;  /* 0x0000000000017941 */ /* 0x000fea0003800000 */
.L_x_16892:
        /* <DEDUP_REMOVED lines=17> */
.L_x_16896:
        /* <DEDUP_REMOVED lines=12> */
.L_x_16899:
[----:B------:R-:W-:Y:S02]  /*d520*/  MOV R77, R194 ;  /* 0x000000c2004d7202 */ /* 0x000fe40000000f00 */
.L_x_16900:
[----:B------:R-:W-:Y:S05]  /*d530*/  BSYNC B1 ;  /* 0x0000000000017941 */ /* 0x000fea0003800000 */
.L_x_16898:
        /* <DEDUP_REMOVED lines=16> */
.L_x_16904:
[----:B------:R-:W-:Y:S05]  /*d640*/  BSYNC B2 ;  /* 0x0000000000027941 */ /* 0x000fea0003800000 */
.L_x_16903:
        /* <DEDUP_REMOVED lines=44> */
.L_x_16902:
[----:B------:R-:W-:Y:S05]  /*d910*/  BSYNC B1 ;  /* 0x0000000000017941 */ /* 0x000fea0003800000 */
.L_x_16901:
        /* <DEDUP_REMOVED lines=9> */
.L_x_16897:
        /* <DEDUP_REMOVED lines=12> */
.L_x_16906:
[----:B------:R-:W-:Y:S02]  /*da70*/  IMAD.MOV.U32 R188, RZ, RZ, R194 ;  /* 0x000000ffffbc7224 */ /* 0x000fe400078e00c2 */
.L_x_16907:
[----:B------:R-:W-:Y:S05]  /*da80*/  BSYNC B1 ;  /* 0x0000000000017941 */ /* 0x000fea0003800000 */
.L_x_16905:
        /* <DEDUP_REMOVED lines=16> */
.L_x_16911:
[----:B------:R-:W-:Y:S05]  /*db90*/  BSYNC B2 ;  /* 0x0000000000027941 */ /* 0x000fea0003800000 */
.L_x_16910:
        /* <DEDUP_REMOVED lines=44> */
.L_x_16909:
[----:B------:R-:W-:Y:S05]  /*de60*/  BSYNC B1 ;  /* 0x0000000000017941 */ /* 0x000fea0003800000 */
.L_x_16908:
        /* <DEDUP_REMOVED lines=14> */
.L_x_16912:
        /* <DEDUP_REMOVED lines=12> */
.L_x_16915:
[----:B------:R-:W-:Y:S02]  /*e010*/  IMAD.MOV.U32 R80, RZ, RZ, R194 ;  /* 0x000000ffff507224 */ /* 0x000fe400078e00c2 */
.L_x_16916:
[----:B------:R-:W-:Y:S05]  /*e020*/  BSYNC B1 ;  /* 0x0000000000017941 */ /* 0x000fea0003800000 */
.L_x_16914:
        /* <DEDUP_REMOVED lines=16> */
.L_x_16920:
[----:B------:R-:W-:Y:S05]  /*e130*/  BSYNC B2 ;  /* 0x0000000000027941 */ /* 0x000fea0003800000 */
.L_x_16919:
        /* <DEDUP_REMOVED lines=44> */
.L_x_16918:
[----:B------:R-:W-:Y:S05]  /*e400*/  BSYNC B1 ;  /* 0x0000000000017941 */ /* 0x000fea0003800000 */
.L_x_16917:
        /* <DEDUP_REMOVED lines=9> */
.L_x_16913:
        /* <DEDUP_REMOVED lines=12> */
.L_x_16922:
[----:B------:R-:W-:Y:S02]  /*e560*/  IMAD.MOV.U32 R80, RZ, RZ, R194 ;  /* 0x000000ffff507224 */ /* 0x000fe400078e00c2 */
.L_x_16923:
[----:B------:R-:W-:Y:S05]  /*e570*/  BSYNC B1 ;  /* 0x0000000000017941 */ /* 0x000fea0003800000 */
.L_x_16921:
        /* <DEDUP_REMOVED lines=16> */
.L_x_16927:
[----:B------:R-:W-:Y:S05]  /*e680*/  BSYNC B2 ;  /* 0x0000000000027941 */ /* 0x000fea0003800000 */
.L_x_16926:
        /* <DEDUP_REMOVED lines=44> */
.L_x_16925:
[----:B------:R-:W-:Y:S05]  /*e950*/  BSYNC B1 ;  /* 0x0000000000017941 */ /* 0x000fea0003800000 */
.L_x_16924:
        /* <DEDUP_REMOVED lines=14> */
.L_x_16928:
        /* <DEDUP_REMOVED lines=12> */
.L_x_16931:
[----:B------:R-:W-:Y:S02]  /*eb00*/  IMAD.MOV.U32 R79, RZ, RZ, R194 ;  /* 0x000000ffff4f7224 */ /* 0x000fe400078e00c2 */
.L_x_16932:
[----:B------:R-:W-:Y:S05]  /*eb10*/  BSYNC B1 ;  /* 0x0000000000017941 */ /* 0x000fea0003800000 */
.L_x_16930:
        /* <DEDUP_REMOVED lines=16> */
.L_x_16936:
[----:B------:R-:W-:Y:S05]  /*ec20*/  BSYNC B2 ;  /* 0x0000000000027941 */ /* 0x000fea0003800000 */
.L_x_16935:
        /* <DEDUP_REMOVED lines=44> */
.L_x_16934:
[----:B------:R-:W-:Y:S05]  /*eef0*/  BSYNC B1 ;  /* 0x0000000000017941 */ /* 0x000fea0003800000 */
.L_x_16933:
        /* <DEDUP_REMOVED lines=9> */
.L_x_16929:
        /* <DEDUP_REMOVED lines=12> */
.L_x_16938:
[----:B------:R-:W-:Y:S02]  /*f050*/  IMAD.MOV.U32 R80, RZ, RZ, R194 ;  /* 0x000000ffff507224 */ /* 0x000fe400078e00c2 */
.L_x_16939:
[----:B------:R-:W-:Y:S05]  /*f060*/  BSYNC B1 ;  /* 0x0000000000017941 */ /* 0x000fea0003800000 */
.L_x_16937:
        /* <DEDUP_REMOVED lines=16> */
.L_x_16943:
[----:B------:R-:W-:Y:S05]  /*f170*/  BSYNC B2 ;  /* 0x0000000000027941 */ /* 0x000fea0003800000 */
.L_x_16942:
        /* <DEDUP_REMOVED lines=44> */
.L_x_16941:
[----:B------:R-:W-:Y:S05]  /*f440*/  BSYNC B1 ;  /* 0x0000000000017941 */ /* 0x000fea0003800000 */
.L_x_16940:
        /* <DEDUP_REMOVED lines=14> */
.L_x_16944:
        /* <DEDUP_REMOVED lines=12> */
.L_x_16947:
[----:B------:R-:W-:Y:S02]  /*f5f0*/  IMAD.MOV.U32 R188, RZ, RZ, R194 ;  /* 0x000000ffffbc7224 */ /* 0x000fe400078e00c2 */
.L_x_16948:
[----:B------:R-:W-:Y:S05]  /*f600*/  BSYNC B1 ;  /* 0x0000000000017941 */ /* 0x000fea0003800000 */
.L_x_16946:
        /* <DEDUP_REMOVED lines=16> */
.L_x_16952:
[----:B------:R-:W-:Y:S05]  /*f710*/  BSYNC B2 ;  /* 0x0000000000027941 */ /* 0x000fea0003800000 */
.L_x_16951:
        /* <DEDUP_REMOVED lines=44> */
.L_x_16950:
[----:B------:R-:W-:Y:S05]  /*f9e0*/  BSYNC B1 ;  /* 0x0000000000017941 */ /* 0x000fea0003800000 */
.L_x_16949:
        /* <DEDUP_REMOVED lines=9> */
.L_x_16945:
        /* <DEDUP_REMOVED lines=12> */
.L_x_16954:
[----:B------:R-:W-:Y:S02]  /*fb40*/  IMAD.MOV.U32 R188, RZ, RZ, R194 ;  /* 0x000000ffffbc7224 */ /* 0x000fe400078e00c2 */
.L_x_16955:
[----:B------:R-:W-:Y:S05]  /*fb50*/  BSYNC B1 ;  /* 0x0000000000017941 */ /* 0x000fea0003800000 */
.L_x_16953:
        /* <DEDUP_REMOVED lines=16> */
.L_x_16959:
[----:B------:R-:W-:Y:S05]  /*fc60*/  BSYNC B2 ;  /* 0x0000000000027941 */ /* 0x000fea0003800000 */
.L_x_16958:
        /* <DEDUP_REMOVED lines=44> */
.L_x_16957:
[----:B------:R-:W-:Y:S05]  /*ff30*/  BSYNC B1 ;  /* 0x0000000000017941 */ /* 0x000fea0003800000 */
.L_x_16956:
        /* <DEDUP_REMOVED lines=12> */
.L_x_16960:
        /* <DEDUP_REMOVED lines=12> */
.L_x_16963:
[----:B------:R-:W-:Y:S02]  /*100c0*/  IMAD.MOV.U32 R81, RZ, RZ, R194 ;  /* 0x000000ffff517224 */ /* 0x000fe400078e00c2 */
.L_x_16964:
[----:B------:R-:W-:Y:S05]  /*100d0*/  BSYNC B1 ;  /* 0x0000000000017941 */ /* 0x000fea0003800000 */
.L_x_16962:
        /* <DEDUP_REMOVED lines=16> */
.L_x_16968:
[----:B------:R-:W-:Y:S05]  /*101e0*/  BSYNC B2 ;  /* 0x0000000000027941 */ /* 0x000fea0003800000 */
.L_x_16967:
        /* <DEDUP_REMOVED lines=44> */
.L_x_16966:
[----:B------:R-:W-:Y:S05]  /*104b0*/  BSYNC B1 ;  /* 0x0000000000017941 */ /* 0x000fea0003800000 */
.L_x_16965:
        /* <DEDUP_REMOVED lines=9> */
.L_x_16961:
        /* <DEDUP_REMOVED lines=12> */
.L_x_16970:
[----:B------:R-:W-:Y:S02]  /*10610*/  IMAD.MOV.U32 R188, RZ, RZ, R194 ;  /* 0x000000ffffbc7224 */ /* 0x000fe400078e00c2 */
.L_x_16971:
[----:B------:R-:W-:Y:S05]  /*10620*/  BSYNC B1 ;  /* 0x0000000000017941 */ /* 0x000fea0003800000 */
.L_x_16969:
        /* <DEDUP_REMOVED lines=16> */
.L_x_16975:
[----:B------:R-:W-:Y:S05]  /*10730*/  BSYNC B2 ;  /* 0x0000000000027941 */ /* 0x000fea0003800000 */
.L_x_16974:
        /* <DEDUP_REMOVED lines=44> */
.L_x_16973:
[----:B------:R-:W-:Y:S05]  /*10a00*/  BSYNC B1 ;  /* 0x0000000000017941 */ /* 0x000fea0003800000 */
.L_x_16972:
        /* <DEDUP_REMOVED lines=12> */
.L_x_16976:
        /* <DEDUP_REMOVED lines=12> */
.L_x_16979:
[----:B------:R-:W-:Y:S02]  /*10b90*/  IMAD.MOV.U32 R82, RZ, RZ, R194 ;  /* 0x000000ffff527224 */ /* 0x000fe400078e00c2 */
.L_x_16980:
[----:B------:R-:W-:Y:S05]  /*10ba0*/  BSYNC B1 ;  /* 0x0000000000017941 */ /* 0x000fea0003800000 */
.L_x_16978:
        /* <DEDUP_REMOVED lines=16> */
.L_x_16984:
[----:B------:R-:W-:Y:S05]  /*10cb0*/  BSYNC B2 ;  /* 0x0000000000027941 */ /* 0x000fea0003800000 */
.L_x_16983:
        /* <DEDUP_REMOVED lines=44> */
.L_x_16982:
[----:B------:R-:W-:Y:S05]  /*10f80*/  BSYNC B1 ;  /* 0x0000000000017941 */ /* 0x000fea0003800000 */
.L_x_16981:
        /* <DEDUP_REMOVED lines=9> */
.L_x_16977:
        /* <DEDUP_REMOVED lines=12> */
.L_x_16986:
[----:B------:R-:W-:Y:S02]  /*110e0*/  IMAD.MOV.U32 R188, RZ, RZ, R194 ;  /* 0x000000ffffbc7224 */ /* 0x000fe400078e00c2 */
.L_x_16987:
[----:B------:R-:W-:Y:S05]  /*110f0*/  BSYNC B1 ;  /* 0x0000000000017941 */ /* 0x000fea0003800000 */
.L_x_16985:
        /* <DEDUP_REMOVED lines=16> */
.L_x_16991:
[----:B------:R-:W-:Y:S05]  /*11200*/  BSYNC B2 ;  /* 0x0000000000027941 */ /* 0x000fea0003800000 */
.L_x_16990:
        /* <DEDUP_REMOVED lines=44> */
.L_x_16989:
[----:B------:R-:W-:Y:S05]  /*114d0*/  BSYNC B1 ;  /* 0x0000000000017941 */ /* 0x000fea0003800000 */
.L_x_16988:
        /* <DEDUP_REMOVED lines=12> */
.L_x_16992:
        /* <DEDUP_REMOVED lines=12> */
.L_x_16995:
[----:B------:R-:W-:Y:S02]  /*11660*/  IMAD.MOV.U32 R188, RZ, RZ, R194 ;  /* 0x000000ffffbc7224 */ /* 0x000fe400078e00c2 */
.L_x_16996:
[----:B------:R-:W-:Y:S05]  /*11670*/  BSYNC B1 ;  /* 0x0000000000017941 */ /* 0x000fea0003800000 */
.L_x_16994:
        /* <DEDUP_REMOVED lines=16> */
.L_x_17000:
[----:B------:R-:W-:Y:S05]  /*11780*/  BSYNC B2 ;  /* 0x0000000000027941 */ /* 0x000fea0003800000 */
.L_x_16999:
        /* <DEDUP_REMOVED lines=44> */
.L_x_16998:
[----:B------:R-:W-:Y:S05]  /*11a50*/  BSYNC B1 ;  /* 0x0000000000017941 */ /* 0x000fea0003800000 */
.L_x_16997:
        /* <DEDUP_REMOVED lines=9> */
.L_x_16993:
        /* <DEDUP_REMOVED lines=12> */
.L_x_17002:
[----:B------:R-:W-:Y:S02]  /*11bb0*/  IMAD.MOV.U32 R188, RZ, RZ, R194 ;  /* 0x000000ffffbc7224 */ /* 0x000fe400078e00c2 */
.L_x_17003:
[----:B------:R-:W-:Y:S05]  /*11bc0*/  BSYNC B1 ;  /* 0x0000000000017941 */ /* 0x000fea0003800000 */
.L_x_17001:
        /* <DEDUP_REMOVED lines=16> */
.L_x_17007:
[----:B------:R-:W-:Y:S05]  /*11cd0*/  BSYNC B2 ;  /* 0x0000000000027941 */ /* 0x000fea0003800000 */
.L_x_17006:
        /* <DEDUP_REMOVED lines=44> */
.L_x_17005:
[----:B------:R-:W-:Y:S05]  /*11fa0*/  BSYNC B1 ;  /* 0x0000000000017941 */ /* 0x000fea0003800000 */
.L_x_17004:
        /* <DEDUP_REMOVED lines=12> */
.L_x_17008:
        /* <DEDUP_REMOVED lines=12> */
.L_x_17011:
[----:B------:R-:W-:Y:S02]  /*12130*/  IMAD.MOV.U32 R215, RZ, RZ, R194 ;  /* 0x000000ffffd77224 */ /* 0x000fe400078e00c2 */
.L_x_17012:
[----:B------:R-:W-:Y:S05]  /*12140*/  BSYNC B1 ;  /* 0x0000000000017941 */ /* 0x000fea0003800000 */
.L_x_17010:
        /* <DEDUP_REMOVED lines=16> */
.L_x_17016:
[----:B------:R-:W-:Y:S05]  /*12250*/  BSYNC B2 ;  /* 0x0000000000027941 */ /* 0x000fea0003800000 */
.L_x_17015:
        /* <DEDUP_REMOVED lines=44> */
.L_x_17014:
[----:B------:R-:W-:Y:S05]  /*12520*/  BSYNC B1 ;  /* 0x0000000000017941 */ /* 0x000fea0003800000 */
.L_x_17013:
        /* <DEDUP_REMOVED lines=9> */
.L_x_17009:
        /* <DEDUP_REMOVED lines=51> */
.L_x_17017:
[----:B------:R-:W-:Y:S02]  /*128f0*/  IADD3 R216, R216, 0x80, RZ ;  /* 0x00000080d8d87810 */ /* 0x000fe40007ffe0ff */
.L_x_16888:
[----:B------:R-:W-:Y:S05]  /*12900*/  BSYNC B0 ;  /* 0x0000000000007941 */ /* 0x000fea0003800000 */
.L_x_16887:
        /* <DEDUP_REMOVED lines=31> */
.L_x_17021:
[----:B-1----:R-:W-:Y:S02]  /*12b00*/  IMAD.MOV.U32 R210, RZ, RZ, R194 ;  /* 0x000000ffffd27224 */ /* 0x002fe400078e00c2 */
.L_x_17022:
[----:B------:R-:W-:Y:S05]  /*12b10*/  BSYNC B1 ;  /* 0x0000000000017941 */ /* 0x000fea0003800000 */
.L_x_17020:
        /* <DEDUP_REMOVED lines=16> */
.L_x_17026:
[----:B------:R-:W-:Y:S05]  /*12c20*/  BSYNC B2 ;  /* 0x0000000000027941 */ /* 0x000fea0003800000 */
.L_x_17025:
        /* <DEDUP_REMOVED lines=44> */
.L_x_17024:
[----:B------:R-:W-:Y:S05]  /*12ef0*/  BSYNC B1 ;  /* 0x0000000000017941 */ /* 0x000fea0003800000 */
.L_x_17023:
        /* <DEDUP_REMOVED lines=17> */
.L_x_17027:
        /* <DEDUP_REMOVED lines=12> */
.L_x_17030:
[----:B------:R-:W-:Y:S02]  /*130d0*/  IMAD.MOV.U32 R85, RZ, RZ, R194 ;  /* 0x000000ffff557224 */ /* 0x000fe400078e00c2 */
.L_x_17031:
[----:B------:R-:W-:Y:S05]  /*130e0*/  BSYNC B1 ;  /* 0x0000000000017941 */ /* 0x000fea0003800000 */
.L_x_17029:
        /* <DEDUP_REMOVED lines=16> */
.L_x_17035:
[----:B------:R-:W-:Y:S05]  /*131f0*/  BSYNC B2 ;  /* 0x0000000000027941 */ /* 0x000fea0003800000 */
.L_x_17034:
        /* <DEDUP_REMOVED lines=44> */
.L_x_17033:
[----:B------:R-:W-:Y:S05]  /*134c0*/  BSYNC B1 ;  /* 0x0000000000017941 */ /* 0x000fea0003800000 */
.L_x_17032:
        /* <DEDUP_REMOVED lines=9> */
.L_x_17028:
        /* <DEDUP_REMOVED lines=12> */
.L_x_17037:
[----:B------:R-:W-:Y:S02]  /*13620*/  IMAD.MOV.U32 R188, RZ, RZ, R194 ;  /* 0x000000ffffbc7224 */ /* 0x000fe400078e00c2 */
.L_x_17038:
[----:B------:R-:W-:Y:S05]  /*13630*/  BSYNC B1 ;  /* 0x0000000000017941 */ /* 0x000fea0003800000 */
.L_x_17036:
        /* <DEDUP_REMOVED lines=16> */
.L_x_17042:
[----:B------:R-:W-:Y:S05]  /*13740*/  BSYNC B2 ;  /* 0x0000000000027941 */ /* 0x000fea0003800000 */
.L_x_17041:
        /* <DEDUP_REMOVED lines=44> */
.L_x_17040:
[----:B------:R-:W-:Y:S05]  /*13a10*/  BSYNC B1 ;  /* 0x0000000000017941 */ /* 0x000fea0003800000 */
.L_x_17039:
        /* <DEDUP_REMOVED lines=14> */
.L_x_17043:
        /* <DEDUP_REMOVED lines=12> */
.L_x_17046:
[----:B------:R-:W-:Y:S02]  /*13bc0*/  IMAD.MOV.U32 R88, RZ, RZ, R194 ;  /* 0x000000ffff587224 */ /* 0x000fe400078e00c2 */
.L_x_17047:
[----:B------:R-:W-:Y:S05]  /*13bd0*/  BSYNC B1 ;  /* 0x0000000000017941 */ /* 0x000fea0003800000 */
.L_x_17045:
        /* <DEDUP_REMOVED lines=16> */
.L_x_17051:
[----:B------:R-:W-:Y:S05]  /*13ce0*/  BSYNC B2 ;  /* 0x0000000000027941 */ /* 0x000fea0003800000 */
.L_x_17050:
        /* <DEDUP_REMOVED lines=44> */
.L_x_17049:
[----:B------:R-:W-:Y:S05]  /*13fb0*/  BSYNC B1 ;  /* 0x0000000000017941 */ /* 0x000fea0003800000 */
.L_x_17048:
        /* <DEDUP_REMOVED lines=9> */
.L_x_17044:
        /* <DEDUP_REMOVED lines=12> */
.L_x_17053:
[----:B------:R-:W-:Y:S02]  /*14110*/  IMAD.MOV.U32 R88, RZ, RZ, R194 ;  /* 0x000000ffff587224 */ /* 0x000fe400078e00c2 */
.L_x_17054:
[----:B------:R-:W-:Y:S05]  /*14120*/  BSYNC B1 ;  /* 0x0000000000017941 */ /* 0x000fea0003800000 */
.L_x_17052:
        /* <DEDUP_REMOVED lines=16> */
.L_x_17058:
[----:B------:R-:W-:Y:S05]  /*14230*/  BSYNC B2 ;  /* 0x0000000000027941 */ /* 0x000fea0003800000 */
.L_x_17057:
        /* <DEDUP_REMOVED lines=44> */
.L_x_17056:
[----:B------:R-:W-:Y:S05]  /*14500*/  BSYNC B1 ;  /* 0x0000000000017941 */ /* 0x000fea0003800000 */
.L_x_17055:
        /* <DEDUP_REMOVED lines=14> */
.L_x_17059:
        /* <DEDUP_REMOVED lines=12> */
.L_x_17062:
[----:B------:R-:W-:Y:S02]  /*146b0*/  IMAD.MOV.U32 R87, RZ, RZ, R194 ;  /* 0x000000ffff577224 */ /* 0x000fe400078e00c2 */
.L_x_17063:
[----:B------:R-:W-:Y:S05]  /*146c0*/  BSYNC B1 ;  /* 0x0000000000017941 */ /* 0x000fea0003800000 */
.L_x_17061:
        /* <DEDUP_REMOVED lines=16> */
.L_x_17067:
[----:B------:R-:W-:Y:S05]  /*147d0*/  BSYNC B2 ;  /* 0x0000000000027941 */ /* 0x000fea0003800000 */
.L_x_17066:
        /* <DEDUP_REMOVED lines=44> */
.L_x_17065:
[----:B------:R-:W-:Y:S05]  /*14aa0*/  BSYNC B1 ;  /* 0x0000000000017941 */ /* 0x000fea0003800000 */
.L_x_17064:
        /* <DEDUP_REMOVED lines=9> */
.L_x_17060:
        /* <DEDUP_REMOVED lines=12> */
.L_x_17069:
[----:B------:R-:W-:Y:S02]  /*14c00*/  IMAD.MOV.U32 R88, RZ, RZ, R194 ;  /* 0x000000ffff587224 */ /* 0x000fe400078e00c2 */
.L_x_17070:
[----:B------:R-:W-:Y:S05]  /*14c10*/  BSYNC B1 ;  /* 0x0000000000017941 */ /* 0x000fea0003800000 */
.L_x_17068:
        /* <DEDUP_REMOVED lines=16> */
.L_x_17074:
[----:B------:R-:W-:Y:S05]  /*14d20*/  BSYNC B2 ;  /* 0x0000000000027941 */ /* 0x000fea0003800000 */
.L_x_17073:
        /* <DEDUP_REMOVED lines=44> */
.L_x_17072:
[----:B------:R-:W-:Y:S05]  /*14ff0*/  BSYNC B1 ;  /* 0x0000000000017941 */ /* 0x000fea0003800000 */
.L_x_17071:
        /* <DEDUP_REMOVED lines=14> */
.L_x_17075:
        /* <DEDUP_REMOVED lines=12> */
.L_x_17078:
[----:B------:R-:W-:Y:S02]  /*151a0*/  IMAD.MOV.U32 R188, RZ, RZ, R194 ;  /* 0x000000ffffbc7224 */ /* 0x000fe400078e00c2 */
.L_x_17079:
[----:B------:R-:W-:Y:S05]  /*151b0*/  BSYNC B1 ;  /* 0x0000000000017941 */ /* 0x000fea0003800000 */
.L_x_17077:
        /* <DEDUP_REMOVED lines=16> */
.L_x_17083:
[----:B------:R-:W-:Y:S05]  /*152c0*/  BSYNC B2 ;  /* 0x0000000000027941 */ /* 0x000fea0003800000 */
.L_x_17082:
        /* <DEDUP_REMOVED lines=44> */
.L_x_17081:
[----:B------:R-:W-:Y:S05]  /*15590*/  BSYNC B1 ;  /* 0x0000000000017941 */ /* 0x000fea0003800000 */
.L_x_17080:
        /* <DEDUP_REMOVED lines=9> */
.L_x_17076:
        /* <DEDUP_REMOVED lines=12> */
.L_x_17085:
[----:B------:R-:W-:Y:S02]  /*156f0*/  IMAD.MOV.U32 R188, RZ, RZ, R194 ;  /* 0x000000ffffbc7224 */ /* 0x000fe400078e00c2 */
.L_x_17086:
[----:B------:R-:W-:Y:S05]  /*15700*/  BSYNC B1 ;  /* 0x0000000000017941 */ /* 0x000fea0003800000 */
.L_x_17084:
        /* <DEDUP_REMOVED lines=16> */
.L_x_17090:
[----:B------:R-:W-:Y:S05]  /*15810*/  BSYNC B2 ;  /* 0x0000000000027941 */ /* 0x000fea0003800000 */
.L_x_17089:
        /* <DEDUP_REMOVED lines=44> */
.L_x_17088:
[----:B------:R-:W-:Y:S05]  /*15ae0*/  BSYNC B1 ;  /* 0x0000000000017941 */ /* 0x000fea0003800000 */
.L_x_17087:
        /* <DEDUP_REMOVED lines=12> */
.L_x_17091:
        /* <DEDUP_REMOVED lines=12> */
.L_x_17094:
[----:B------:R-:W-:Y:S02]  /*15c70*/  IMAD.MOV.U32 R89, RZ, RZ, R194 ;  /* 0x000000ffff597224 */ /* 0x000fe400078e00c2 */
.L_x_17095:
[----:B------:R-:W-:Y:S05]  /*15c80*/  BSYNC B1 ;  /* 0x0000000000017941 */ /* 0x000fea0003800000 */
.L_x_17093:
        /* <DEDUP_REMOVED lines=16> */
.L_x_17099:
[----:B------:R-:W-:Y:S05]  /*15d90*/  BSYNC B2 ;  /* 0x0000000000027941 */ /* 0x000fea0003800000 */
.L_x_17098:
        /* <DEDUP_REMOVED lines=44> */
.L_x_17097:
[----:B------:R-:W-:Y:S05]  /*16060*/  BSYNC B1 ;  /* 0x0000000000017941 */ /* 0x000fea0003800000 */
.L_x_17096:
        /* <DEDUP_REMOVED lines=9> */
.L_x_17092:
        /* <DEDUP_REMOVED lines=12> */
.L_x_17101:
[----:B------:R-:W-:Y:S02]  /*161c0*/  IMAD.MOV.U32 R188, RZ, RZ, R194 ;  /* 0x000000ffffbc7224 */ /* 0x000fe400078e00c2 */
.L_x_17102:
[----:B------:R-:W-:Y:S05]  /*161d0*/  BSYNC B1 ;  /* 0x0000000000017941 */ /* 0x000fea0003800000 */
.L_x_17100:
        /* <DEDUP_REMOVED lines=16> */
.L_x_17106:
[----:B------:R-:W-:Y:S05]  /*162e0*/  BSYNC B2 ;  /* 0x0000000000027941 */ /* 0x000fea0003800000 */
.L_x_17105:
        /* <DEDUP_REMOVED lines=44> */
.L_x_17104:
[----:B------:R-:W-:Y:S05]  /*165b0*/  BSYNC B1 ;  /* 0x0000000000017941 */ /* 0x000fea0003800000 */
.L_x_17103:
        /* <DEDUP_REMOVED lines=12> */
.L_x_17107:
        /* <DEDUP_REMOVED lines=12> */
.L_x_17110:
[----:B------:R-:W-:Y:S02]  /*16740*/  IMAD.MOV.U32 R90, RZ, RZ, R194 ;  /* 0x000000ffff5a7224 */ /* 0x000fe400078e00c2 */
.L_x_17111:
[----:B------:R-:W-:Y:S05]  /*16750*/  BSYNC B1 ;  /* 0x0000000000017941 */ /* 0x000fea0003800000 */
.L_x_17109:
        /* <DEDUP_REMOVED lines=16> */
.L_x_17115:
[----:B------:R-:W-:Y:S05]  /*16860*/  BSYNC B2 ;  /* 0x0000000000027941 */ /* 0x000fea0003800000 */
.L_x_17114:
        /* <DEDUP_REMOVED lines=44> */
.L_x_17113:
[----:B------:R-:W-:Y:S05]  /*16b30*/  BSYNC B1 ;  /* 0x0000000000017941 */ /* 0x000fea0003800000 */
.L_x_17112:
        /* <DEDUP_REMOVED lines=9> */
.L_x_17108:
        /* <DEDUP_REMOVED lines=12> */
.L_x_17117:
[----:B------:R-:W-:Y:S02]  /*16c90*/  IMAD.MOV.U32 R188, RZ, RZ, R194 ;  /* 0x000000ffffbc7224 */ /* 0x000fe400078e00c2 */
.L_x_17118:
[----:B------:R-:W-:Y:S05]  /*16ca0*/  BSYNC B1 ;  /* 0x0000000000017941 */ /* 0x000fea0003800000 */
.L_x_17116:
        /* <DEDUP_REMOVED lines=16> */
.L_x_17122:
[----:B------:R-:W-:Y:S05]  /*16db0*/  BSYNC B2 ;  /* 0x0000000000027941 */ /* 0x000fea0003800000 */
.L_x_17121:
        /* <DEDUP_REMOVED lines=44> */
.L_x_17120:
[----:B------:R-:W-:Y:S05]  /*17080*/  BSYNC B1 ;  /* 0x0000000000017941 */ /* 0x000fea0003800000 */
.L_x_17119:
        /* <DEDUP_REMOVED lines=12> */
.L_x_17123:
        /* <DEDUP_REMOVED lines=12> */
.L_x_17126:
[----:B------:R-:W-:Y:S02]  /*17210*/  IMAD.MOV.U32 R188, RZ, RZ, R194 ;  /* 0x000000ffffbc7224 */ /* 0x000fe400078e00c2 */
.L_x_17127:
[----:B------:R-:W-:Y:S05]  /*17220*/  BSYNC B1 ;  /* 0x0000000000017941 */ /* 0x000fea0003800000 */
.L_x_17125:
        /* <DEDUP_REMOVED lines=16> */
.L_x_17131:
[----:B------:R-:W-:Y:S05]  /*17330*/  BSYNC B2 ;  /* 0x0000000000027941 */ /* 0x000fea0003800000 */
.L_x_17130:
        /* <DEDUP_REMOVED lines=44> */
.L_x_17129:
[----:B------:R-:W-:Y:S05]  /*17600*/  BSYNC B1 ;  /* 0x0000000000017941 */ /* 0x000fea0003800000 */
.L_x_17128:
        /* <DEDUP_REMOVED lines=9> */
.L_x_17124:
        /* <DEDUP_REMOVED lines=12> */
.L_x_17133:
[----:B------:R-:W-:Y:S02]  /*17760*/  IMAD.MOV.U32 R188, RZ, RZ, R194 ;  /* 0x000000ffffbc7224 */ /* 0x000fe400078e00c2 */
.L_x_17134:
[----:B------:R-:W-:Y:S05]  /*17770*/  BSYNC B1 ;  /* 0x0000000000017941 */ /* 0x000fea0003800000 */
.L_x_17132:
        /* <DEDUP_REMOVED lines=16> */
.L_x_17138:
[----:B------:R-:W-:Y:S05]  /*17880*/  BSYNC B2 ;  /* 0x0000000000027941 */ /* 0x000fea0003800000 */
.L_x_17137:
        /* <DEDUP_REMOVED lines=44> */
.L_x_17136:
[----:B------:R-:W-:Y:S05]  /*17b50*/  BSYNC B1 ;  /* 0x0000000000017941 */ /* 0x000fea0003800000 */
.L_x_17135:
        /* <DEDUP_REMOVED lines=12> */
.L_x_17139:
        /* <DEDUP_REMOVED lines=12> */
.L_x_17142:
[----:B------:R-:W-:Y:S02]  /*17ce0*/  IMAD.MOV.U32 R215, RZ, RZ, R194 ;  /* 0x000000ffffd77224 */ /* 0x000fe400078e00c2 */
.L_x_17143:
[----:B------:R-:W-:Y:S05]  /*17cf0*/  BSYNC B1 ;  /* 0x0000000000017941 */ /* 0x000fea0003800000 */
.L_x_17141:
        /* <DEDUP_REMOVED lines=16> */
.L_x_17147:
[----:B------:R-:W-:Y:S05]  /*17e00*/  BSYNC B2 ;  /* 0x0000000000027941 */ /* 0x000fea0003800000 */
.L_x_17146:
        /* <DEDUP_REMOVED lines=44> */
.L_x_17145:
[----:B------:R-:W-:Y:S05]  /*180d0*/  BSYNC B1 ;  /* 0x0000000000017941 */ /* 0x000fea0003800000 */
.L_x_17144:
        /* <DEDUP_REMOVED lines=9> */
.L_x_17140:
        /* <DEDUP_REMOVED lines=51> */
.L_x_17148:
[----:B------:R-:W-:Y:S02]  /*184a0*/  IADD3 R216, R216, 0x80, RZ ;  /* 0x00000080d8d87810 */ /* 0x000fe40007ffe0ff */
.L_x_17019:
[----:B------:R-:W-:Y:S05]  /*184b0*/  BSYNC B0 ;  /* 0x0000000000007941 */ /* 0x000fea0003800000 */
.L_x_17018:
        /* <DEDUP_REMOVED lines=31> */
.L_x_17152:
[----:B-1----:R-:W-:Y:S02]  /*186b0*/  IMAD.MOV.U32 R210, RZ, RZ, R194 ;  /* 0x000000ffffd27224 */ /* 0x002fe400078e00c2 */
.L_x_17153:
[----:B------:R-:W-:Y:S05]  /*186c0*/  BSYNC B1 ;  /* 0x0000000000017941 */ /* 0x000fea0003800000 */
.L_x_17151:
        /* <DEDUP_REMOVED lines=16> */
.L_x_17157:
[----:B------:R-:W-:Y:S05]  /*187d0*/  BSYNC B2 ;  /* 0x0000000000027941 */ /* 0x000fea0003800000 */
.L_x_17156:
        /* <DEDUP_REMOVED lines=44> */
.L_x_17155:
[----:B------:R-:W-:Y:S05]  /*18aa0*/  BSYNC B1 ;  /* 0x0000000000017941 */ /* 0x000fea0003800000 */
.L_x_17154:
        /* <DEDUP_REMOVED lines=17> */
.L_x_17158:
        /* <DEDUP_REMOVED lines=12> */
.L_x_17161:
[----:B------:R-:W-:Y:S02]  /*18c80*/  IMAD.MOV.U32 R93, RZ, RZ, R194 ;  /* 0x000000ffff5d7224 */ /* 0x000fe400078e00c2 */
.L_x_17162:
[----:B------:R-:W-:Y:S05]  /*18c90*/  BSYNC B1 ;  /* 0x0000000000017941 */ /* 0x000fea0003800000 */
.L_x_17160:
        /* <DEDUP_REMOVED lines=16> */
.L_x_17166:
[----:B------:R-:W-:Y:S05]  /*18da0*/  BSYNC B2 ;  /* 0x0000000000027941 */ /* 0x000fea0003800000 */
.L_x_17165:
        /* <DEDUP_REMOVED lines=44> */
.L_x_17164:
[----:B------:R-:W-:Y:S05]  /*19070*/  BSYNC B1 ;  /* 0x0000000000017941 */ /* 0x000fea0003800000 */
.L_x_17163:
        /* <DEDUP_REMOVED lines=9> */
.L_x_17159:
        /* <DEDUP_REMOVED lines=12> */
.L_x_17168:
[----:B------:R-:W-:Y:S02]  /*191d0*/  IMAD.MOV.U32 R188, RZ, RZ, R194 ;  /* 0x000000ffffbc7224 */ /* 0x000fe400078e00c2 */
.L_x_17169:
[----:B------:R-:W-:Y:S05]  /*191e0*/  BSYNC B1 ;  /* 0x0000000000017941 */ /* 0x000fea0003800000 */
.L_x_17167:
        /* <DEDUP_REMOVED lines=16> */
.L_x_17173:
[----:B------:R-:W-:Y:S05]  /*192f0*/  BSYNC B2 ;  /* 0x0000000000027941 */ /* 0x000fea0003800000 */
.L_x_17172:
        /* <DEDUP_REMOVED lines=44> */
.L_x_17171:
[----:B------:R-:W-:Y:S05]  /*195c0*/  BSYNC B1 ;  /* 0x0000000000017941 */ /* 0x000fea0003800000 */
.L_x_17170:
        /* <DEDUP_REMOVED lines=14> */
.L_x_17174:
        /* <DEDUP_REMOVED lines=12> */
.L_x_17177:
[----:B------:R-:W-:Y:S02]  /*19770*/  IMAD.MOV.U32 R96, RZ, RZ, R194 ;  /* 0x000000ffff607224 */ /* 0x000fe400078e00c2 */
.L_x_17178:
[----:B------:R-:W-:Y:S05]  /*19780*/  BSYNC B1 ;  /* 0x0000000000017941 */ /* 0x000fea0003800000 */
.L_x_17176:
        /* <DEDUP_REMOVED lines=16> */
.L_x_17182:
[----:B------:R-:W-:Y:S05]  /*19890*/  BSYNC B2 ;  /* 0x0000000000027941 */ /* 0x000fea0003800000 */
.L_x_17181:
        /* <DEDUP_REMOVED lines=44> */
.L_x_17180:
[----:B------:R-:W-:Y:S05]  /*19b60*/  BSYNC B1 ;  /* 0x0000000000017941 */ /* 0x000fea0003800000 */
.L_x_17179:
        /* <DEDUP_REMOVED lines=9> */
.L_x_17175:
        /* <DEDUP_REMOVED lines=12> */
.L_x_17184:
[----:B------:R-:W-:Y:S02]  /*19cc0*/  IMAD.MOV.U32 R96, RZ, RZ, R194 ;  /* 0x000000ffff607224 */ /* 0x000fe400078e00c2 */
.L_x_17185:
[----:B------:R-:W-:Y:S05]  /*19cd0*/  BSYNC B1 ;  /* 0x0000000000017941 */ /* 0x000fea0003800000 */
.L_x_17183:
        /* <DEDUP_REMOVED lines=16> */
.L_x_17189:
[----:B------:R-:W-:Y:S05]  /*19de0*/  BSYNC B2 ;  /* 0x0000000000027941 */ /* 0x000fea0003800000 */
.L_x_17188:
        /* <DEDUP_REMOVED lines=44> */
.L_x_17187:
[----:B------:R-:W-:Y:S05]  /*1a0b0*/  BSYNC B1 ;  /* 0x0000000000017941 */ /* 0x000fea0003800000 */
.L_x_17186:
        /* <DEDUP_REMOVED lines=14> */
.L_x_17190:
        /* <DEDUP_REMOVED lines=12> */
.L_x_17193:
[----:B------:R-:W-:Y:S02]  /*1a260*/  IMAD.MOV.U32 R95, RZ, RZ, R194 ;  /* 0x000000ffff5f7224 */ /* 0x000fe400078e00c2 */
.L_x_17194:
[----:B------:R-:W-:Y:S05]  /*1a270*/  BSYNC B1 ;  /* 0x0000000000017941 */ /* 0x000fea0003800000 */
.L_x_17192:
        /* <DEDUP_REMOVED lines=16> */
.L_x_17198:
[----:B------:R-:W-:Y:S05]  /*1a380*/  BSYNC B2 ;  /* 0x0000000000027941 */ /* 0x000fea0003800000 */
.L_x_17197:
        /* <DEDUP_REMOVED lines=44> */
.L_x_17196:
[----:B------:R-:W-:Y:S05]  /*1a650*/  BSYNC B1 ;  /* 0x0000000000017941 */ /* 0x000fea0003800000 */
.L_x_17195:
        /* <DEDUP_REMOVED lines=9> */
.L_x_17191:
        /* <DEDUP_REMOVED lines=12> */
.L_x_17200:
[----:B------:R-:W-:Y:S02]  /*1a7b0*/  IMAD.MOV.U32 R96, RZ, RZ, R194 ;  /* 0x000000ffff607224 */ /* 0x000fe400078e00c2 */
.L_x_17201:
[----:B------:R-:W-:Y:S05]  /*1a7c0*/  BSYNC B1 ;  /* 0x0000000000017941 */ /* 0x000fea0003800000 */
.L_x_17199:
        /* <DEDUP_REMOVED lines=16> */
.L_x_17205:
[----:B------:R-:W-:Y:S05]  /*1a8d0*/  BSYNC B2 ;  /* 0x0000000000027941 */ /* 0x000fea0003800000 */
.L_x_17204:
        /* <DEDUP_REMOVED lines=44> */
.L_x_17203:
[----:B------:R-:W-:Y:S05]  /*1aba0*/  BSYNC B1 ;  /* 0x0000000000017941 */ /* 0x000fea0003800000 */
.L_x_17202:
        /* <DEDUP_REMOVED lines=14> */
.L_x_17206:
        /* <DEDUP_REMOVED lines=12> */
.L_x_17209:
[----:B------:R-:W-:Y:S02]  /*1ad50*/  IMAD.MOV.U32 R188, RZ, RZ, R194 ;  /* 0x000000ffffbc7224 */ /* 0x000fe400078e00c2 */
.L_x_17210:
[----:B------:R-:W-:Y:S05]  /*1ad60*/  BSYNC B1 ;  /* 0x0000000000017941 */ /* 0x000fea0003800000 */
.L_x_17208:
        /* <DEDUP_REMOVED lines=16> */
.L_x_17214:
[----:B------:R-:W-:Y:S05]  /*1ae70*/  BSYNC B2 ;  /* 0x0000000000027941 */ /* 0x000fea0003800000 */
.L_x_17213:
        /* <DEDUP_REMOVED lines=44> */
.L_x_17212:
[----:B------:R-:W-:Y:S05]  /*1b140*/  BSYNC B1 ;  /* 0x0000000000017941 */ /* 0x000fea0003800000 */
.L_x_17211:
        /* <DEDUP_REMOVED lines=9> */
.L_x_17207:
        /* <DEDUP_REMOVED lines=12> */
.L_x_17216:
[----:B------:R-:W-:Y:S02]  /*1b2a0*/  IMAD.MOV.U32 R188, RZ, RZ, R194 ;  /* 0x000000ffffbc7224 */ /* 0x000fe400078e00c2 */
.L_x_17217:
[----:B------:R-:W-:Y:S05]  /*1b2b0*/  BSYNC B1 ;  /* 0x0000000000017941 */ /* 0x000fea0003800000 */
.L_x_17215:
        /* <DEDUP_REMOVED lines=16> */
.L_x_17221:
[----:B------:R-:W-:Y:S05]  /*1b3c0*/  BSYNC B2 ;  /* 0x0000000000027941 */ /* 0x000fea0003800000 */
.L_x_17220:
        /* <DEDUP_REMOVED lines=44> */
.L_x_17219:
[----:B------:R-:W-:Y:S05]  /*1b690*/  BSYNC B1 ;  /* 0x0000000000017941 */ /* 0x000fea0003800000 */
.L_x_17218:
        /* <DEDUP_REMOVED lines=12> */
.L_x_17222:
        /* <DEDUP_REMOVED lines=12> */
.L_x_17225:
[----:B------:R-:W-:Y:S02]  /*1b820*/  IMAD.MOV.U32 R97, RZ, RZ, R194 ;  /* 0x000000ffff617224 */ /* 0x000fe400078e00c2 */
.L_x_17226:
[----:B------:R-:W-:Y:S05]  /*1b830*/  BSYNC B1 ;  /* 0x0000000000017941 */ /* 0x000fea0003800000 */
.L_x_17224:
        /* <DEDUP_REMOVED lines=16> */
.L_x_17230:
[----:B------:R-:W-:Y:S05]  /*1b940*/  BSYNC B2 ;  /* 0x0000000000027941 */ /* 0x000fea0003800000 */
.L_x_17229:
        /* <DEDUP_REMOVED lines=44> */
.L_x_17228:
[----:B------:R-:W-:Y:S05]  /*1bc10*/  BSYNC B1 ;  /* 0x0000000000017941 */ /* 0x000fea0003800000 */
.L_x_17227:
        /* <DEDUP_REMOVED lines=9> */
.L_x_17223:
        /* <DEDUP_REMOVED lines=12> */
.L_x_17232:
[----:B------:R-:W-:Y:S02]  /*1bd70*/  IMAD.MOV.U32 R188, RZ, RZ, R194 ;  /* 0x000000ffffbc7224 */ /* 0x000fe400078e00c2 */
.L_x_17233:
[----:B------:R-:W-:Y:S05]  /*1bd80*/  BSYNC B1 ;  /* 0x0000000000017941 */ /* 0x000fea0003800000 */
.L_x_17231:
        /* <DEDUP_REMOVED lines=16> */
.L_x_17237:
[----:B------:R-:W-:Y:S05]  /*1be90*/  BSYNC B2 ;  /* 0x0000000000027941 */ /* 0x000fea0003800000 */
.L_x_17236:
        /* <DEDUP_REMOVED lines=44> */
.L_x_17235:
[----:B------:R-:W-:Y:S05]  /*1c160*/  BSYNC B1 ;  /* 0x0000000000017941 */ /* 0x000fea0003800000 */
.L_x_17234:
        /* <DEDUP_REMOVED lines=12> */
.L_x_17238:
        /* <DEDUP_REMOVED lines=12> */
.L_x_17241:
[----:B------:R-:W-:Y:S02]  /*1c2f0*/  IMAD.MOV.U32 R98, RZ, RZ, R194 ;  /* 0x000000ffff627224 */ /* 0x000fe400078e00c2 */
.L_x_17242:
[----:B------:R-:W-:Y:S05]  /*1c300*/  BSYNC B1 ;  /* 0x0000000000017941 */ /* 0x000fea0003800000 */
.L_x_17240:
        /* <DEDUP_REMOVED lines=16> */
.L_x_17246:
[----:B------:R-:W-:Y:S05]  /*1c410*/  BSYNC B2 ;  /* 0x0000000000027941 */ /* 0x000fea0003800000 */
.L_x_17245:
        /* <DEDUP_REMOVED lines=44> */
.L_x_17244:
[----:B------:R-:W-:Y:S05]  /*1c6e0*/  BSYNC B1 ;  /* 0x0000000000017941 */ /* 0x000fea0003800000 */
.L_x_17243:
        /* <DEDUP_REMOVED lines=9> */
.L_x_17239:
        /* <DEDUP_REMOVED lines=12> */
.L_x_17248:
[----:B------:R-:W-:Y:S02]  /*1c840*/  IMAD.MOV.U32 R188, RZ, RZ, R194 ;  /* 0x000000ffffbc7224 */ /* 0x000fe400078e00c2 */
.L_x_17249:
[----:B------:R-:W-:Y:S05]  /*1c850*/  BSYNC B1 ;  /* 0x0000000000017941 */ /* 0x000fea0003800000 */
.L_x_17247:
        /* <DEDUP_REMOVED lines=16> */
.L_x_17253:
[----:B------:R-:W-:Y:S05]  /*1c960*/  BSYNC B2 ;  /* 0x0000000000027941 */ /* 0x000fea0003800000 */
.L_x_17252:
        /* <DEDUP_REMOVED lines=44> */
.L_x_17251:
[----:B------:R-:W-:Y:S05]  /*1cc30*/  BSYNC B1 ;  /* 0x0000000000017941 */ /* 0x000fea0003800000 */
.L_x_17250:
        /* <DEDUP_REMOVED lines=12> */
.L_x_17254:
        /* <DEDUP_REMOVED lines=12> */
.L_x_17257:
[----:B------:R-:W-:Y:S02]  /*1cdc0*/  IMAD.MOV.U32 R188, RZ, RZ, R194 ;  /* 0x000000ffffbc7224 */ /* 0x000fe400078e00c2 */
.L_x_17258:
[----:B------:R-:W-:Y:S05]  /*1cdd0*/  BSYNC B1 ;  /* 0x0000000000017941 */ /* 0x000fea0003800000 */
.L_x_17256:
        /* <DEDUP_REMOVED lines=16> */
.L_x_17262:
[----:B------:R-:W-:Y:S05]  /*1cee0*/  BSYNC B2 ;  /* 0x0000000000027941 */ /* 0x000fea0003800000 */
.L_x_17261:
        /* <DEDUP_REMOVED lines=44> */
.L_x_17260:
[----:B------:R-:W-:Y:S05]  /*1d1b0*/  BSYNC B1 ;  /* 0x0000000000017941 */ /* 0x000fea0003800000 */
.L_x_17259:
        /* <DEDUP_REMOVED lines=9> */
.L_x_17255:
        /* <DEDUP_REMOVED lines=12> */
.L_x_17264:
[----:B------:R-:W-:Y:S02]  /*1d310*/  IMAD.MOV.U32 R188, RZ, RZ, R194 ;  /* 0x000000ffffbc7224 */ /* 0x000fe400078e00c2 */
.L_x_17265:
[----:B------:R-:W-:Y:S05]  /*1d320*/  BSYNC B1 ;  /* 0x0000000000017941 */ /* 0x000fea0003800000 */
.L_x_17263:
        /* <DEDUP_REMOVED lines=16> */
.L_x_17269:
[----:B------:R-:W-:Y:S05]  /*1d430*/  BSYNC B2 ;  /* 0x0000000000027941 */ /* 0x000fea0003800000 */
.L_x_17268:
        /* <DEDUP_REMOVED lines=44> */
.L_x_17267:
[----:B------:R-:W-:Y:S05]  /*1d700*/  BSYNC B1 ;  /* 0x0000000000017941 */ /* 0x000fea0003800000 */
.L_x_17266:
        /* <DEDUP_REMOVED lines=12> */
.L_x_17270:
        /* <DEDUP_REMOVED lines=12> */
.L_x_17273:
[----:B------:R-:W-:Y:S02]  /*1d890*/  IMAD.MOV.U32 R215, RZ, RZ, R194 ;  /* 0x000000ffffd77224 */ /* 0x000fe400078e00c2 */
.L_x_17274:
[----:B------:R-:W-:Y:S05]  /*1d8a0*/  BSYNC B1 ;  /* 0x0000000000017941 */ /* 0x000fea0003800000 */
.L_x_17272:
        /* <DEDUP_REMOVED lines=16> */
.L_x_17278:
[----:B------:R-:W-:Y:S05]  /*1d9b0*/  BSYNC B2 ;  /* 0x0000000000027941 */ /* 0x000fea0003800000 */
.L_x_17277:
        /* <DEDUP_REMOVED lines=44> */
.L_x_17276:
[----:B------:R-:W-:Y:S05]  /*1dc80*/  BSYNC B1 ;  /* 0x0000000000017941 */ /* 0x000fea0003800000 */
.L_x_17275:
        /* <DEDUP_REMOVED lines=9> */
.L_x_17271:
        /* <DEDUP_REMOVED lines=51> */
.L_x_17279:
[----:B------:R-:W-:Y:S02]  /*1e050*/  IADD3 R216, R216, 0x80, RZ ;  /* 0x00000080d8d87810 */ /* 0x000fe40007ffe0ff */
.L_x_17150:
[----:B------:R-:W-:Y:S05]  /*1e060*/  BSYNC B0 ;  /* 0x0000000000007941 */ /* 0x000fea0003800000 */
.L_x_17149:
        /* <DEDUP_REMOVED lines=31> */
.L_x_17283:
[----:B-1----:R-:W-:Y:S02]  /*1e260*/  IMAD.MOV.U32 R210, RZ, RZ, R194 ;  /* 0x000000ffffd27224 */ /* 0x002fe400078e00c2 */
.L_x_17284:
[----:B------:R-:W-:Y:S05]  /*1e270*/  BSYNC B1 ;  /* 0x0000000000017941 */ /* 0x000fea0003800000 */
.L_x_17282:
        /* <DEDUP_REMOVED lines=16> */
.L_x_17288:
[----:B------:R-:W-:Y:S05]  /*1e380*/  BSYNC B2 ;  /* 0x0000000000027941 */ /* 0x000fea0003800000 */
.L_x_17287:
        /* <DEDUP_REMOVED lines=44> */
.L_x_17286:
[----:B------:R-:W-:Y:S05]  /*1e650*/  BSYNC B1 ;  /* 0x0000000000017941 */ /* 0x000fea0003800000 */
.L_x_17285:
        /* <DEDUP_REMOVED lines=17> */
.L_x_17289:
        /* <DEDUP_REMOVED lines=12> */
.L_x_17292:
[----:B------:R-:W-:Y:S02]  /*1e830*/  IMAD.MOV.U32 R101, RZ, RZ, R194 ;  /* 0x000000ffff657224 */ /* 0x000fe400078e00c2 */
.L_x_17293:
[----:B------:R-:W-:Y:S05]  /*1e840*/  BSYNC B1 ;  /* 0x0000000000017941 */ /* 0x000fea0003800000 */
.L_x_17291:
        /* <DEDUP_REMOVED lines=16> */
.L_x_17297:
[----:B------:R-:W-:Y:S05]  /*1e950*/  BSYNC B2 ;  /* 0x0000000000027941 */ /* 0x000fea0003800000 */
.L_x_17296:
        /* <DEDUP_REMOVED lines=44> */
.L_x_17295:
[----:B------:R-:W-:Y:S05]  /*1ec20*/  BSYNC B1 ;  /* 0x0000000000017941 */ /* 0x000fea0003800000 */
.L_x_17294:
        /* <DEDUP_REMOVED lines=9> */
.L_x_17290:
        /* <DEDUP_REMOVED lines=12> */
.L_x_17299:
[----:B------:R-:W-:Y:S02]  /*1ed80*/  IMAD.MOV.U32 R188, RZ, RZ, R194 ;  /* 0x000000ffffbc7224 */ /* 0x000fe400078e00c2 */
.L_x_17300:
[----:B------:R-:W-:Y:S05]  /*1ed90*/  BSYNC B1 ;  /* 0x0000000000017941 */ /* 0x000fea0003800000 */
.L_x_17298:
        /* <DEDUP_REMOVED lines=16> */
.L_x_17304:
[----:B------:R-:W-:Y:S05]  /*1eea0*/  BSYNC B2 ;  /* 0x0000000000027941 */ /* 0x000fea0003800000 */
.L_x_17303:
        /* <DEDUP_REMOVED lines=44> */
.L_x_17302:
[----:B------:R-:W-:Y:S05]  /*1f170*/  BSYNC B1 ;  /* 0x0000000000017941 */ /* 0x000fea0003800000 */
.L_x_17301:
        /* <DEDUP_REMOVED lines=14> */
.L_x_17305:
        /* <DEDUP_REMOVED lines=12> */
.L_x_17308:
[----:B------:R-:W-:Y:S02]  /*1f320*/  IMAD.MOV.U32 R104, RZ, RZ, R194 ;  /* 0x000000ffff687224 */ /* 0x000fe400078e00c2 */
.L_x_17309:
[----:B------:R-:W-:Y:S05]  /*1f330*/  BSYNC B1 ;  /* 0x0000000000017941 */ /* 0x000fea0003800000 */
.L_x_17307:
        /* <DEDUP_REMOVED lines=16> */
.L_x_17313:
[----:B------:R-:W-:Y:S05]  /*1f440*/  BSYNC B2 ;  /* 0x0000000000027941 */ /* 0x000fea0003800000 */
.L_x_17312:
        /* <DEDUP_REMOVED lines=44> */
.L_x_17311:
[----:B------:R-:W-:Y:S05]  /*1f710*/  BSYNC B1 ;  /* 0x0000000000017941 */ /* 0x000fea0003800000 */
.L_x_17310:
        /* <DEDUP_REMOVED lines=9> */
.L_x_17306:
        /* <DEDUP_REMOVED lines=12> */
.L_x_17315:
[----:B------:R-:W-:Y:S02]  /*1f870*/  IMAD.MOV.U32 R104, RZ, RZ, R194 ;  /* 0x000000ffff687224 */ /* 0x000fe400078e00c2 */
.L_x_17316:
[----:B------:R-:W-:Y:S05]  /*1f880*/  BSYNC B1 ;  /* 0x0000000000017941 */ /* 0x000fea0003800000 */
.L_x_17314:
        /* <DEDUP_REMOVED lines=16> */
.L_x_17320:
[----:B------:R-:W-:Y:S05]  /*1f990*/  BSYNC B2 ;  /* 0x0000000000027941 */ /* 0x000fea0003800000 */
.L_x_17319:
        /* <DEDUP_REMOVED lines=44> */
.L_x_17318:
[----:B------:R-:W-:Y:S05]  /*1fc60*/  BSYNC B1 ;  /* 0x0000000000017941 */ /* 0x000fea0003800000 */
.L_x_17317:
        /* <DEDUP_REMOVED lines=14> */
.L_x_17321:
        /* <DEDUP_REMOVED lines=12> */
.L_x_17324:
[----:B------:R-:W-:Y:S02]  /*1fe10*/  IMAD.MOV.U32 R103, RZ, RZ, R194 ;  /* 0x000000ffff677224 */ /* 0x000fe400078e00c2 */
.L_x_17325:
[----:B------:R-:W-:Y:S05]  /*1fe20*/  BSYNC B1 ;  /* 0x0000000000017941 */ /* 0x000fea0003800000 */
.L_x_17323:
        /* <DEDUP_REMOVED lines=16> */
.L_x_17329:
[----:B------:R-:W-:Y:S05]  /*1ff30*/  BSYNC B2 ;  /* 0x0000000000027941 */ /* 0x000fea0003800000 */
.L_x_17328:
        /* <DEDUP_REMOVED lines=44> */
.L_x_17327:
[----:B------:R-:W-:Y:S05]  /*20200*/  BSYNC B1 ;  /* 0x0000000000017941 */ /* 0x000fea0003800000 */
.L_x_17326:
        /* <DEDUP_REMOVED lines=9> */
.L_x_17322:
        /* <DEDUP_REMOVED lines=12> */
.L_x_17331:
[----:B------:R-:W-:Y:S02]  /*20360*/  IMAD.MOV.U32 R104, RZ, RZ, R194 ;  /* 0x000000ffff687224 */ /* 0x000fe400078e00c2 */
.L_x_17332:
[----:B------:R-:W-:Y:S05]  /*20370*/  BSYNC B1 ;  /* 0x0000000000017941 */ /* 0x000fea0003800000 */
.L_x_17330:
        /* <DEDUP_REMOVED lines=16> */
.L_x_17336:
[----:B------:R-:W-:Y:S05]  /*20480*/  BSYNC B2 ;  /* 0x0000000000027941 */ /* 0x000fea0003800000 */
.L_x_17335:
        /* <DEDUP_REMOVED lines=44> */
.L_x_17334:
[----:B------:R-:W-:Y:S05]  /*20750*/  BSYNC B1 ;  /* 0x0000000000017941 */ /* 0x000fea0003800000 */
.L_x_17333:
        /* <DEDUP_REMOVED lines=14> */
.L_x_17337:
        /* <DEDUP_REMOVED lines=12> */
.L_x_17340:
[----:B------:R-:W-:Y:S02]  /*20900*/  IMAD.MOV.U32 R188, RZ, RZ, R194 ;  /* 0x000000ffffbc7224 */ /* 0x000fe400078e00c2 */
.L_x_17341:
[----:B------:R-:W-:Y:S05]  /*20910*/  BSYNC B1 ;  /* 0x0000000000017941 */ /* 0x000fea0003800000 */
.L_x_17339:
        /* <DEDUP_REMOVED lines=16> */
.L_x_17345:
[----:B------:R-:W-:Y:S05]  /*20a20*/  BSYNC B2 ;  /* 0x0000000000027941 */ /* 0x000fea0003800000 */
.L_x_17344:
        /* <DEDUP_REMOVED lines=44> */
.L_x_17343:
[----:B------:R-:W-:Y:S05]  /*20cf0*/  BSYNC B1 ;  /* 0x0000000000017941 */ /* 0x000fea0003800000 */
.L_x_17342:
        /* <DEDUP_REMOVED lines=9> */
.L_x_17338:
        /* <DEDUP_REMOVED lines=12> */
.L_x_17347:
[----:B------:R-:W-:Y:S02]  /*20e50*/  IMAD.MOV.U32 R188, RZ, RZ, R194 ;  /* 0x000000ffffbc7224 */ /* 0x000fe400078e00c2 */
.L_x_17348:
[----:B------:R-:W-:Y:S05]  /*20e60*/  BSYNC B1 ;  /* 0x0000000000017941 */ /* 0x000fea0003800000 */
.L_x_17346:
        /* <DEDUP_REMOVED lines=16> */
.L_x_17352:
[----:B------:R-:W-:Y:S05]  /*20f70*/  BSYNC B2 ;  /* 0x0000000000027941 */ /* 0x000fea0003800000 */
.L_x_17351:
        /* <DEDUP_REMOVED lines=44> */
.L_x_17350:
[----:B------:R-:W-:Y:S05]  /*21240*/  BSYNC B1 ;  /* 0x0000000000017941 */ /* 0x000fea0003800000 */
.L_x_17349:
        /* <DEDUP_REMOVED lines=12> */
.L_x_17353:
        /* <DEDUP_REMOVED lines=12> */
.L_x_17356:
[----:B------:R-:W-:Y:S02]  /*213d0*/  IMAD.MOV.U32 R105, RZ, RZ, R194 ;  /* 0x000000ffff697224 */ /* 0x000fe400078e00c2 */
.L_x_17357:
[----:B------:R-:W-:Y:S05]  /*213e0*/  BSYNC B1 ;  /* 0x0000000000017941 */ /* 0x000fea0003800000 */
.L_x_17355:
        /* <DEDUP_REMOVED lines=16> */
.L_x_17361:
[----:B------:R-:W-:Y:S05]  /*214f0*/  BSYNC B2 ;  /* 0x0000000000027941 */ /* 0x000fea0003800000 */
.L_x_17360:
        /* <DEDUP_REMOVED lines=44> */
.L_x_17359:
[----:B------:R-:W-:Y:S05]  /*217c0*/  BSYNC B1 ;  /* 0x0000000000017941 */ /* 0x000fea0003800000 */
.L_x_17358:
        /* <DEDUP_REMOVED lines=9> */
.L_x_17354:
        /* <DEDUP_REMOVED lines=12> */
.L_x_17363:
[----:B------:R-:W-:Y:S02]  /*21920*/  IMAD.MOV.U32 R188, RZ, RZ, R194 ;  /* 0x000000ffffbc7224 */ /* 0x000fe400078e00c2 */
.L_x_17364:
[----:B------:R-:W-:Y:S05]  /*21930*/  BSYNC B1 ;  /* 0x0000000000017941 */ /* 0x000fea0003800000 */
.L_x_17362:
        /* <DEDUP_REMOVED lines=16> */
.L_x_17368:
[----:B------:R-:W-:Y:S05]  /*21a40*/  BSYNC B2 ;  /* 0x0000000000027941 */ /* 0x000fea0003800000 */
.L_x_17367:
        /* <DEDUP_REMOVED lines=44> */
.L_x_17366:
[----:B------:R-:W-:Y:S05]  /*21d10*/  BSYNC B1 ;  /* 0x0000000000017941 */ /* 0x000fea0003800000 */
.L_x_17365:
        /* <DEDUP_REMOVED lines=12> */
.L_x_17369:
        /* <DEDUP_REMOVED lines=12> */
.L_x_17372:
[----:B------:R-:W-:Y:S02]  /*21ea0*/  IMAD.MOV.U32 R106, RZ, RZ, R194 ;  /* 0x000000ffff6a7224 */ /* 0x000fe400078e00c2 */
.L_x_17373:
[----:B------:R-:W-:Y:S05]  /*21eb0*/  BSYNC B1 ;  /* 0x0000000000017941 */ /* 0x000fea0003800000 */
.L_x_17371:
        /* <DEDUP_REMOVED lines=16> */
.L_x_17377:
[----:B------:R-:W-:Y:S05]  /*21fc0*/  BSYNC B2 ;  /* 0x0000000000027941 */ /* 0x000fea0003800000 */
.L_x_17376:
        /* <DEDUP_REMOVED lines=44> */
.L_x_17375:
[----:B------:R-:W-:Y:S05]  /*22290*/  BSYNC B1 ;  /* 0x0000000000017941 */ /* 0x000fea0003800000 */
.L_x_17374:
        /* <DEDUP_REMOVED lines=9> */
.L_x_17370:
        /* <DEDUP_REMOVED lines=12> */
.L_x_17379:
[----:B------:R-:W-:Y:S02]  /*223f0*/  IMAD.MOV.U32 R188, RZ, RZ, R194 ;  /* 0x000000ffffbc7224 */ /* 0x000fe400078e00c2 */
.L_x_17380:
[----:B------:R-:W-:Y:S05]  /*22400*/  BSYNC B1 ;  /* 0x0000000000017941 */ /* 0x000fea0003800000 */
.L_x_17378:
        /* <DEDUP_REMOVED lines=16> */
.L_x_17384:
[----:B------:R-:W-:Y:S05]  /*22510*/  BSYNC B2 ;  /* 0x0000000000027941 */ /* 0x000fea0003800000 */
.L_x_17383:
        /* <DEDUP_REMOVED lines=44> */
.L_x_17382:
[----:B------:R-:W-:Y:S05]  /*227e0*/  BSYNC B1 ;  /* 0x0000000000017941 */ /* 0x000fea0003800000 */
.L_x_17381:
        /* <DEDUP_REMOVED lines=12> */
.L_x_17385:
        /* <DEDUP_REMOVED lines=12> */
.L_x_17388:
[----:B------:R-:W-:Y:S02]  /*22970*/  IMAD.MOV.U32 R188, RZ, RZ, R194 ;  /* 0x000000ffffbc7224 */ /* 0x000fe400078e00c2 */
.L_x_17389:
[----:B------:R-:W-:Y:S05]  /*22980*/  BSYNC B1 ;  /* 0x0000000000017941 */ /* 0x000fea0003800000 */
.L_x_17387:
        /* <DEDUP_REMOVED lines=16> */
.L_x_17393:
[----:B------:R-:W-:Y:S05]  /*22a90*/  BSYNC B2 ;  /* 0x0000000000027941 */ /* 0x000fea0003800000 */
.L_x_17392:
        /* <DEDUP_REMOVED lines=44> */
.L_x_17391:
[----:B------:R-:W-:Y:S05]  /*22d60*/  BSYNC B1 ;  /* 0x0000000000017941 */ /* 0x000fea0003800000 */
.L_x_17390:
        /* <DEDUP_REMOVED lines=9> */
.L_x_17386:
        /* <DEDUP_REMOVED lines=12> */
.L_x_17395:
[----:B------:R-:W-:Y:S02]  /*22ec0*/  IMAD.MOV.U32 R188, RZ, RZ, R194 ;  /* 0x000000ffffbc7224 */ /* 0x000fe400078e00c2 */
.L_x_17396:
[----:B------:R-:W-:Y:S05]  /*22ed0*/  BSYNC B1 ;  /* 0x0000000000017941 */ /* 0x000fea0003800000 */
.L_x_17394:
        /* <DEDUP_REMOVED lines=16> */
.L_x_17400:
[----:B------:R-:W-:Y:S05]  /*22fe0*/  BSYNC B2 ;  /* 0x0000000000027941 */ /* 0x000fea0003800000 */
.L_x_17399:
        /* <DEDUP_REMOVED lines=44> */
.L_x_17398:
[----:B------:R-:W-:Y:S05]  /*232b0*/  BSYNC B1 ;  /* 0x0000000000017941 */ /* 0x000fea0003800000 */
.L_x_17397:
        /* <DEDUP_REMOVED lines=12> */
.L_x_17401:
        /* <DEDUP_REMOVED lines=12> */
.L_x_17404:
[----:B------:R-:W-:Y:S02]  /*23440*/  IMAD.MOV.U32 R215, RZ, RZ, R194 ;  /* 0x000000ffffd77224 */ /* 0x000fe400078e00c2 */
.L_x_17405:
[----:B------:R-:W-:Y:S05]  /*23450*/  BSYNC B1 ;  /* 0x0000000000017941 */ /* 0x000fea0003800000 */
.L_x_17403:
        /* <DEDUP_REMOVED lines=16> */
.L_x_17409:
[----:B------:R-:W-:Y:S05]  /*23560*/  BSYNC B2 ;  /* 0x0000000000027941 */ /* 0x000fea0003800000 */
.L_x_17408:
        /* <DEDUP_REMOVED lines=44> */
.L_x_17407:
[----:B------:R-:W-:Y:S05]  /*23830*/  BSYNC B1 ;  /* 0x0000000000017941 */ /* 0x000fea0003800000 */
.L_x_17406:
        /* <DEDUP_REMOVED lines=9> */
.L_x_17402:
        /* <DEDUP_REMOVED lines=51> */
.L_x_17410:
[----:B------:R-:W-:Y:S02]  /*23c00*/  IADD3 R216, R216, 0x80, RZ ;  /* 0x00000080d8d87810 */ /* 0x000fe40007ffe0ff */
.L_x_17281:
[----:B------:R-:W-:Y:S05]  /*23c10*/  BSYNC B0 ;  /* 0x0000000000007941 */ /* 0x000fea0003800000 */
.L_x_17280:
        /* <DEDUP_REMOVED lines=31> */
.L_x_17414:
[----:B-1----:R-:W-:Y:S02]  /*23e10*/  IMAD.MOV.U32 R210, RZ, RZ, R194 ;  /* 0x000000ffffd27224 */ /* 0x002fe400078e00c2 */
.L_x_17415:
[----:B------:R-:W-:Y:S05]  /*23e20*/  BSYNC B1 ;  /* 0x0000000000017941 */ /* 0x000fea0003800000 */
.L_x_17413:
        /* <DEDUP_REMOVED lines=16> */
.L_x_17419:
[----:B------:R-:W-:Y:S05]  /*23f30*/  BSYNC B2 ;  /* 0x0000000000027941 */ /* 0x000fea0003800000 */
.L_x_17418:
        /* <DEDUP_REMOVED lines=44> */
.L_x_17417:
[----:B------:R-:W-:Y:S05]  /*24200*/  BSYNC B1 ;  /* 0x0000000000017941 */ /* 0x000fea0003800000 */
.L_x_17416:
        /* <DEDUP_REMOVED lines=17> */
.L_x_17420:
        /* <DEDUP_REMOVED lines=12> */
.L_x_17423:
[----:B------:R-:W-:Y:S02]  /*243e0*/  IMAD.MOV.U32 R109, RZ, RZ, R194 ;  /* 0x000000ffff6d7224 */ /* 0x000fe400078e00c2 */
.L_x_17424:
[----:B------:R-:W-:Y:S05]  /*243f0*/  BSYNC B1 ;  /* 0x0000000000017941 */ /* 0x000fea0003800000 */
.L_x_17422:
        /* <DEDUP_REMOVED lines=16> */
.L_x_17428:
[----:B------:R-:W-:Y:S05]  /*24500*/  BSYNC B2 ;  /* 0x0000000000027941 */ /* 0x000fea0003800000 */
.L_x_17427:
        /* <DEDUP_REMOVED lines=44> */
.L_x_17426:
[----:B------:R-:W-:Y:S05]  /*247d0*/  BSYNC B1 ;  /* 0x0000000000017941 */ /* 0x000fea0003800000 */
.L_x_17425:
        /* <DEDUP_REMOVED lines=9> */
.L_x_17421:
        /* <DEDUP_REMOVED lines=12> */
.L_x_17430:
[----:B------:R-:W-:Y:S02]  /*24930*/  IMAD.MOV.U32 R188, RZ, RZ, R194 ;  /* 0x000000ffffbc7224 */ /* 0x000fe400078e00c2 */
.L_x_17431:
[----:B------:R-:W-:Y:S05]  /*24940*/  BSYNC B1 ;  /* 0x0000000000017941 */ /* 0x000fea0003800000 */
.L_x_17429:
        /* <DEDUP_REMOVED lines=16> */
.L_x_17435:
[----:B------:R-:W-:Y:S05]  /*24a50*/  BSYNC B2 ;  /* 0x0000000000027941 */ /* 0x000fea0003800000 */
.L_x_17434:
        /* <DEDUP_REMOVED lines=44> */
.L_x_17433:
[----:B------:R-:W-:Y:S05]  /*24d20*/  BSYNC B1 ;  /* 0x0000000000017941 */ /* 0x000fea0003800000 */
.L_x_17432:
        /* <DEDUP_REMOVED lines=14> */
.L_x_17436:
        /* <DEDUP_REMOVED lines=12> */
.L_x_17439:
[----:B------:R-:W-:Y:S02]  /*24ed0*/  IMAD.MOV.U32 R112, RZ, RZ, R194 ;  /* 0x000000ffff707224 */ /* 0x000fe400078e00c2 */
.L_x_17440:
[----:B------:R-:W-:Y:S05]  /*24ee0*/  BSYNC B1 ;  /* 0x0000000000017941 */ /* 0x000fea0003800000 */
.L_x_17438:
        /* <DEDUP_REMOVED lines=16> */
.L_x_17444:
[----:B------:R-:W-:Y:S05]  /*24ff0*/  BSYNC B2 ;  /* 0x0000000000027941 */ /* 0x000fea0003800000 */
.L_x_17443:
        /* <DEDUP_REMOVED lines=44> */
.L_x_17442:
[----:B------:R-:W-:Y:S05]  /*252c0*/  BSYNC B1 ;  /* 0x0000000000017941 */ /* 0x000fea0003800000 */
.L_x_17441:
        /* <DEDUP_REMOVED lines=9> */
.L_x_17437:
        /* <DEDUP_REMOVED lines=12> */
.L_x_17446:
[----:B------:R-:W-:Y:S02]  /*25420*/  IMAD.MOV.U32 R112, RZ, RZ, R194 ;  /* 0x000000ffff707224 */ /* 0x000fe400078e00c2 */
.L_x_17447:
[----:B------:R-:W-:Y:S05]  /*25430*/  BSYNC B1 ;  /* 0x0000000000017941 */ /* 0x000fea0003800000 */
.L_x_17445:
        /* <DEDUP_REMOVED lines=16> */
.L_x_17451:
[----:B------:R-:W-:Y:S05]  /*25540*/  BSYNC B2 ;  /* 0x0000000000027941 */ /* 0x000fea0003800000 */
.L_x_17450:
        /* <DEDUP_REMOVED lines=44> */
.L_x_17449:
[----:B------:R-:W-:Y:S05]  /*25810*/  BSYNC B1 ;  /* 0x0000000000017941 */ /* 0x000fea0003800000 */
.L_x_17448:
        /* <DEDUP_REMOVED lines=14> */
.L_x_17452:
        /* <DEDUP_REMOVED lines=12> */
.L_x_17455:
[----:B------:R-:W-:Y:S02]  /*259c0*/  IMAD.MOV.U32 R111, RZ, RZ, R194 ;  /* 0x000000ffff6f7224 */ /* 0x000fe400078e00c2 */
.L_x_17456:
[----:B------:R-:W-:Y:S05]  /*259d0*/  BSYNC B1 ;  /* 0x0000000000017941 */ /* 0x000fea0003800000 */
.L_x_17454:
        /* <DEDUP_REMOVED lines=16> */
.L_x_17460:
[----:B------:R-:W-:Y:S05]  /*25ae0*/  BSYNC B2 ;  /* 0x0000000000027941 */ /* 0x000fea0003800000 */
.L_x_17459:
        /* <DEDUP_REMOVED lines=44> */
.L_x_17458:
[----:B------:R-:W-:Y:S05]  /*25db0*/  BSYNC B1 ;  /* 0x0000000000017941 */ /* 0x000fea0003800000 */
.L_x_17457:
        /* <DEDUP_REMOVED lines=9> */
.L_x_17453:
        /* <DEDUP_REMOVED lines=12> */
.L_x_17462:
[----:B------:R-:W-:Y:S02]  /*25f10*/  IMAD.MOV.U32 R112, RZ, RZ, R194 ;  /* 0x000000ffff707224 */ /* 0x000fe400078e00c2 */
.L_x_17463:
[----:B------:R-:W-:Y:S05]  /*25f20*/  BSYNC B1 ;  /* 0x0000000000017941 */ /* 0x000fea0003800000 */
.L_x_17461:
        /* <DEDUP_REMOVED lines=16> */
.L_x_17467:
[----:B------:R-:W-:Y:S05]  /*26030*/  BSYNC B2 ;  /* 0x0000000000027941 */ /* 0x000fea0003800000 */
.L_x_17466:
        /* <DEDUP_REMOVED lines=44> */
.L_x_17465:
[----:B------:R-:W-:Y:S05]  /*26300*/  BSYNC B1 ;  /* 0x0000000000017941 */ /* 0x000fea0003800000 */
.L_x_17464:
        /* <DEDUP_REMOVED lines=14> */
.L_x_17468:
        /* <DEDUP_REMOVED lines=12> */
.L_x_17471:
[----:B------:R-:W-:Y:S02]  /*264b0*/  IMAD.MOV.U32 R188, RZ, RZ, R194 ;  /* 0x000000ffffbc7224 */ /* 0x000fe400078e00c2 */
.L_x_17472:
[----:B------:R-:W-:Y:S05]  /*264c0*/  BSYNC B1 ;  /* 0x0000000000017941 */ /* 0x000fea0003800000 */
.L_x_17470:
        /* <DEDUP_REMOVED lines=16> */
.L_x_17476:
[----:B------:R-:W-:Y:S05]  /*265d0*/  BSYNC B2 ;  /* 0x0000000000027941 */ /* 0x000fea0003800000 */
.L_x_17475:
        /* <DEDUP_REMOVED lines=44> */
.L_x_17474:
[----:B------:R-:W-:Y:S05]  /*268a0*/  BSYNC B1 ;  /* 0x0000000000017941 */ /* 0x000fea0003800000 */
.L_x_17473:
        /* <DEDUP_REMOVED lines=9> */
.L_x_17469:
        /* <DEDUP_REMOVED lines=12> */
.L_x_17478:
[----:B------:R-:W-:Y:S02]  /*26a00*/  IMAD.MOV.U32 R188, RZ, RZ, R194 ;  /* 0x000000ffffbc7224 */ /* 0x000fe400078e00c2 */
.L_x_17479:
[----:B------:R-:W-:Y:S05]  /*26a10*/  BSYNC B1 ;  /* 0x0000000000017941 */ /* 0x000fea0003800000 */
.L_x_17477:
        /* <DEDUP_REMOVED lines=16> */
.L_x_17483:
[----:B------:R-:W-:Y:S05]  /*26b20*/  BSYNC B2 ;  /* 0x0000000000027941 */ /* 0x000fea0003800000 */
.L_x_17482:
        /* <DEDUP_REMOVED lines=44> */
.L_x_17481:
[----:B------:R-:W-:Y:S05]  /*26df0*/  BSYNC B1 ;  /* 0x0000000000017941 */ /* 0x000fea0003800000 */
.L_x_17480:
        /* <DEDUP_REMOVED lines=12> */
.L_x_17484:
        /* <DEDUP_REMOVED lines=12> */
.L_x_17487:
[----:B------:R-:W-:Y:S02]  /*26f80*/  IMAD.MOV.U32 R113, RZ, RZ, R194 ;  /* 0x000000ffff717224 */ /* 0x000fe400078e00c2 */
.L_x_17488:
[----:B------:R-:W-:Y:S05]  /*26f90*/  BSYNC B1 ;  /* 0x0000000000017941 */ /* 0x000fea0003800000 */
.L_x_17486:
        /* <DEDUP_REMOVED lines=16> */
.L_x_17492:
[----:B------:R-:W-:Y:S05]  /*270a0*/  BSYNC B2 ;  /* 0x0000000000027941 */ /* 0x000fea0003800000 */
.L_x_17491:
        /* <DEDUP_REMOVED lines=44> */
.L_x_17490:
[----:B------:R-:W-:Y:S05]  /*27370*/  BSYNC B1 ;  /* 0x0000000000017941 */ /* 0x000fea0003800000 */
.L_x_17489:
        /* <DEDUP_REMOVED lines=9> */
.L_x_17485:
        /* <DEDUP_REMOVED lines=12> */
.L_x_17494:
[----:B------:R-:W-:Y:S02]  /*274d0*/  IMAD.MOV.U32 R188, RZ, RZ, R194 ;  /* 0x000000ffffbc7224 */ /* 0x000fe400078e00c2 */
.L_x_17495:
[----:B------:R-:W-:Y:S05]  /*274e0*/  BSYNC B1 ;  /* 0x0000000000017941 */ /* 0x000fea0003800000 */
.L_x_17493:
        /* <DEDUP_REMOVED lines=16> */
.L_x_17499:
[----:B------:R-:W-:Y:S05]  /*275f0*/  BSYNC B2 ;  /* 0x0000000000027941 */ /* 0x000fea0003800000 */
.L_x_17498:
        /* <DEDUP_REMOVED lines=44> */
.L_x_17497:
[----:B------:R-:W-:Y:S05]  /*278c0*/  BSYNC B1 ;  /* 0x0000000000017941 */ /* 0x000fea0003800000 */
.L_x_17496:
        /* <DEDUP_REMOVED lines=12> */
.L_x_17500:
        /* <DEDUP_REMOVED lines=12> */
.L_x_17503:
[----:B------:R-:W-:Y:S02]  /*27a50*/  IMAD.MOV.U32 R114, RZ, RZ, R194 ;  /* 0x000000ffff727224 */ /* 0x000fe400078e00c2 */
.L_x_17504:
[----:B------:R-:W-:Y:S05]  /*27a60*/  BSYNC B1 ;  /* 0x0000000000017941 */ /* 0x000fea0003800000 */
.L_x_17502:
        /* <DEDUP_REMOVED lines=16> */
.L_x_17508:
[----:B------:R-:W-:Y:S05]  /*27b70*/  BSYNC B2 ;  /* 0x0000000000027941 */ /* 0x000fea0003800000 */
.L_x_17507:
        /* <DEDUP_REMOVED lines=44> */
.L_x_17506:
[----:B------:R-:W-:Y:S05]  /*27e40*/  BSYNC B1 ;  /* 0x0000000000017941 */ /* 0x000fea0003800000 */
.L_x_17505:
        /* <DEDUP_REMOVED lines=9> */
.L_x_17501:
        /* <DEDUP_REMOVED lines=12> */
.L_x_17510:
[----:B------:R-:W-:Y:S02]  /*27fa0*/  IMAD.MOV.U32 R188, RZ, RZ, R194 ;  /* 0x000000ffffbc7224 */ /* 0x000fe400078e00c2 */
.L_x_17511:
[----:B------:R-:W-:Y:S05]  /*27fb0*/  BSYNC B1 ;  /* 0x0000000000017941 */ /* 0x000fea0003800000 */
.L_x_17509:
        /* <DEDUP_REMOVED lines=16> */
.L_x_17515:
[----:B------:R-:W-:Y:S05]  /*280c0*/  BSYNC B2 ;  /* 0x0000000000027941 */ /* 0x000fea0003800000 */
.L_x_17514:
        /* <DEDUP_REMOVED lines=44> */
.L_x_17513:
[----:B------:R-:W-:Y:S05]  /*28390*/  BSYNC B1 ;  /* 0x0000000000017941 */ /* 0x000fea0003800000 */
.L_x_17512:
        /* <DEDUP_REMOVED lines=12> */
.L_x_17516:
        /* <DEDUP_REMOVED lines=12> */
.L_x_17519:
[----:B------:R-:W-:Y:S02]  /*28520*/  IMAD.MOV.U32 R188, RZ, RZ, R194 ;  /* 0x000000ffffbc7224 */ /* 0x000fe400078e00c2 */
.L_x_17520:
[----:B------:R-:W-:Y:S05]  /*28530*/  BSYNC B1 ;  /* 0x0000000000017941 */ /* 0x000fea0003800000 */
.L_x_17518:
        /* <DEDUP_REMOVED lines=16> */
.L_x_17524:
[----:B------:R-:W-:Y:S05]  /*28640*/  BSYNC B2 ;  /* 0x0000000000027941 */ /* 0x000fea0003800000 */
.L_x_17523:
        /* <DEDUP_REMOVED lines=44> */
.L_x_17522:
[----:B------:R-:W-:Y:S05]  /*28910*/  BSYNC B1 ;  /* 0x0000000000017941 */ /* 0x000fea0003800000 */
.L_x_17521:
        /* <DEDUP_REMOVED lines=9> */
.L_x_17517:
        /* <DEDUP_REMOVED lines=12> */
.L_x_17526:
[----:B------:R-:W-:Y:S02]  /*28a70*/  IMAD.MOV.U32 R188, RZ, RZ, R194 ;  /* 0x000000ffffbc7224 */ /* 0x000fe400078e00c2 */
.L_x_17527:
[----:B------:R-:W-:Y:S05]  /*28a80*/  BSYNC B1 ;  /* 0x0000000000017941 */ /* 0x000fea0003800000 */
.L_x_17525:
        /* <DEDUP_REMOVED lines=16> */
.L_x_17531:
[----:B------:R-:W-:Y:S05]  /*28b90*/  BSYNC B2 ;  /* 0x0000000000027941 */ /* 0x000fea0003800000 */
.L_x_17530:
        /* <DEDUP_REMOVED lines=44> */
.L_x_17529:
[----:B------:R-:W-:Y:S05]  /*28e60*/  BSYNC B1 ;  /* 0x0000000000017941 */ /* 0x000fea0003800000 */
.L_x_17528:
        /* <DEDUP_REMOVED lines=12> */
.L_x_17532:
        /* <DEDUP_REMOVED lines=12> */
.L_x_17535:
[----:B------:R-:W-:Y:S02]  /*28ff0*/  IMAD.MOV.U32 R215, RZ, RZ, R194 ;  /* 0x000000ffffd77224 */ /* 0x000fe400078e00c2 */
.L_x_17536:
[----:B------:R-:W-:Y:S05]  /*29000*/  BSYNC B1 ;  /* 0x0000000000017941 */ /* 0x000fea0003800000 */
.L_x_17534:
        /* <DEDUP_REMOVED lines=16> */
.L_x_17540:
[----:B------:R-:W-:Y:S05]  /*29110*/  BSYNC B2 ;  /* 0x0000000000027941 */ /* 0x000fea0003800000 */
.L_x_17539:
        /* <DEDUP_REMOVED lines=44> */
.L_x_17538:
[----:B------:R-:W-:Y:S05]  /*293e0*/  BSYNC B1 ;  /* 0x0000000000017941 */ /* 0x000fea0003800000 */
.L_x_17537:
        /* <DEDUP_REMOVED lines=9> */
.L_x_17533:
[----:B------:R-:W-:Y:S01]  /*29480*/  LOP3.LUT P0, RZ, R6, 0x8, RZ, 0xc0, !PT ;  /* 0x0000000806ff7812 */ /* 0x000fe2000780c0ff */
[----:B------:R-:W-:Y:S01]  /*29490*/  IMAD.SHL.U32 R220, R216, 0x8, RZ ;  /* 0x00000008d8dc7824 */ /* 0x000fe200078e00ff */
[----:B------:R-:W-:Y:S02]  /*294a0*/  SEL R213, RZ, 0x1000000, P5 ;  /* 0x01000000ffd57807 */ /* 0x000fe40002800000 */
[----:B------:R-:W-:Y:S02]  /*294b0*/  SEL R218, RZ, 0x10000, P4 ;  /* 0x00010000ffda7807 */ /* 0x000fe40002000000 */
[C---:B------:R-:W-:Y:S02]  /*294c0*/  LOP3.LUT P6, RZ, R6.reuse, 0x4, RZ, 0xc0, !PT ;  /* 0x0000000406ff7812 */ /* 0x040fe400078cc0ff */
[C---:B------:R-:W-:Y:S02]  /*294d0*/  LOP3.LUT P5, RZ, R6.reuse, 0x2, RZ, 0xc0, !PT ;  /* 0x0000000206ff7812 */ /* 0x040fe400078ac0ff */
[----:B------:R-:W-:-:S02]  /*294e0*/  LOP3.LUT P4, RZ, R6, 0x1, RZ, 0xc0, !PT ;  /* 0x0000000106ff7812 */ /* 0x000fc4000788c0ff */
[----:B------:R-:W-:Y:S02]  /*294f0*/  SEL R217, RZ, 0x1, P0 ;  /* 0x00000001ffd97807 */ /* 0x000fe40000000000 */
[----:B------:R-:W-:Y:S02]  /*29500*/  LEA R116, P0, R216, c[0x0][0x188], 0x5 ;  /* 0x00006200d8747a11 */ /* 0x000fe400078028ff */
[----:B------:R-:W-:Y:S02]  /*29510*/  SEL R211, RZ, 0x100, P3 ;  /* 0x00000100ffd37807 */ /* 0x000fe40001800000 */
[----:B------:R-:W-:Y:S02]  /*29520*/  SEL R214, RZ, 0x1, P4 ;  /* 0x00000001ffd67807 */ /* 0x000fe40002000000 */
[----:B------:R-:W-:Y:S02]  /*29530*/  SEL R212, RZ, 0x1, P5 ;  /* 0x00000001ffd47807 */ /* 0x000fe40002800000 */
[----:B------:R-:W-:Y:S01]  /*29540*/  SEL R210, RZ, 0x1, P6 ;  /* 0x00000001ffd27807 */ /* 0x000fe20003000000 */
[----:B------:R-:W-:Y:S01]  /*29550*/  IMAD.WIDE.U32 R214, R214, 0x1000000, RZ ;  /* 0x01000000d6d67825 */ /* 0x000fe200078e00ff */
[----:B------:R-:W-:-:S02]  /*29560*/  LEA.HI.X R117, R216, c[0x0][0x18c], RZ, 0x5, P0 ;  /* 0x00006300d8757a11 */ /* 0x000fc400000f2cff */
[----:B------:R-:W-:Y:S02]  /*29570*/  SHF.R.U32.HI R221, RZ, 0x1d, R216 ;  /* 0x0000001dffdd7819 */ /* 0x000fe400000116d8 */
[----:B------:R-:W-:Y:S01]  /*29580*/  LOP3.LUT R216, R211, R213, R218, 0xfe, !PT ;  /* 0x000000d5d3d87212 */ /* 0x000fe200078efeda */
[----:B------:R-:W-:Y:S01]  /*29590*/  IMAD.WIDE.U32 R212, R212, 0x10000, RZ ;  /* 0x00010000d4d47825 */ /* 0x000fe200078e00ff */
[----:B------:R-:W-:Y:S01]  /*295a0*/  SEL R219, RZ, 0x1, P2 ;  /* 0x00000001ffdb7807 */ /* 0x000fe20001000000 */
[----:B------:R0:W-:Y:S01]  /*295b0*/  STG.E.128 [R116.64], R108 ;  /* 0x0000006c74007986 */ /* 0x0001e2000c101d06 */
[----:B------:R-:W-:Y:S01]  /*295c0*/  IADD3 R118, P0, R220, c[0x0][0x190], RZ ;  /* 0x00006400dc767a10 */ /* 0x000fe20007f1e0ff */
[----:B------:R-:W-:Y:S01]  /*295d0*/  IMAD.WIDE.U32 R210, R210, 0x100, RZ ;  /* 0x00000100d2d27825 */ /* 0x000fe200078e00ff */
[----:B------:R-:W-:Y:S01]  /*295e0*/  LOP3.LUT R215, R215, R216, R219, 0xfe, !PT ;  /* 0x000000d8d7d77212 */ /* 0x000fe200078efedb */
[----:B------:R0:W-:Y:S01]  /*295f0*/  STG.E.128 [R116.64+0x10], R112 ;  /* 0x0000107074007986 */ /* 0x0001e2000c101d06 */
[----:B------:R-:W-:-:S02]  /*29600*/  IADD3.X R119, R221, c[0x0][0x194], RZ, P0, !PT ;  /* 0x00006500dd777a10 */ /* 0x000fc400007fe4ff */
[----:B------:R-:W-:Y:S02]  /*29610*/  LOP3.LUT R214, R210, R214, R212, 0xfe, !PT ;  /* 0x000000d6d2d67212 */ /* 0x000fe400078efed4 */
        /* <DEDUP_REMOVED lines=25> */
.L_x_17412:
[----:B------:R-:W-:Y:S05]  /*297b0*/  BSYNC B0 ;  /* 0x0000000000007941 */ /* 0x000fea0003800000 */
.L_x_17411:
[----:B0-----:R-:W-:Y:S01]  /*297c0*/  FADD.FTZ R116, RZ, R60 ;  /* 0x0000003cff747221 */ /* 0x001fe20000010000 */
[----:B------:R-:W-:Y:S02]  /*297d0*/  LOP3.LUT P1, RZ, R6, 0x20, RZ, 0xc0, !PT ;  /* 0x0000002006ff7812 */ /* 0x000fe4000782c0ff */
[----:B------:R-:W-:Y:S01]  /*297e0*/  LOP3.LUT P0, RZ, R192, 0xff, RZ, 0xc0, !PT ;  /* 0x000000ffc0ff7812 */ /* 0x000fe2000780c0ff */
[----:B------:R-:W-:Y:S01]  /*297f0*/  FADD.FTZ R117, R61, R116 ;  /* 0x000000743d757221 */ /* 0x000fe20000010000 */
[----:B------:R-:W-:Y:S02]  /*29800*/  SHF.R.U32.HI R210, RZ, 0x5, R0 ;  /* 0x00000005ffd27819 */ /* 0x000fe40000011600 */
[C---:B------:R-:W-:Y:S01]  /*29810*/  ISETP.GT.U32.AND P2, PT, R5.reuse, 0x1ff, PT ;  /* 0x000001ff0500780c */ /* 0x040fe20003f44070 */
[----:B------:R-:W-:Y:S01]  /*29820*/  FADD.FTZ R116, R62, R117 ;  /* 0x000000753e747221 */ /* 0x000fe20000010000 */
[----:B------:R-:W-:Y:S02]  /*29830*/  LOP3.LUT R210, R210, 0x7fffffc, RZ, 0xc0, !PT ;  /* 0x07fffffcd2d27812 */ /* 0x000fe400078ec0ff */
[----:B------:R-:W-:Y:S01]  /*29840*/  ISETP.GT.U32.AND P3, PT, R5, 0x27f, PT ;  /* 0x0000027f0500780c */ /* 0x000fe20003f64070 */
[----:B------:R-:W-:Y:S01]  /*29850*/  FADD.FTZ R117, R63, R116 ;  /* 0x000000743f757221 */ /* 0x000fe20000010000 */
[----:B------:R-:W-:-:S02]  /*29860*/  ISETP.GT.U32.AND P4, PT, R5, 0x2ff, PT ;  /* 0x000002ff0500780c */ /* 0x000fc40003f84070 */
[C---:B------:R-:W-:Y:S01]  /*29870*/  ISETP.GT.U32.AND P5, PT, R5.reuse, 0x37f, PT ;  /* 0x0000037f0500780c */ /* 0x040fe20003fa4070 */
        /* <DEDUP_REMOVED lines=58> */
.L_x_17559:
        /* <DEDUP_REMOVED lines=134> */
.L_x_17560:
        /* <DEDUP_REMOVED lines=50> */
[----:B------:R-:W-:Y:S01]  /*2a7a0*/  LOP3.LUT P0, RZ, R119, 0x1f, R0, 0xf8, !PT ;  /* 0x0000001f77ff7812 */ /* 0x000fe2000780f800 */
[----:B0-----:R-:W-:Y:S02]  /*2a7b0*/  FADD.FTZ R118, R118, R117 ;  /* 0x0000007576767221 */ /* 0x001fe40000010000 */
[----:B------:R-:W-:Y:S02]  /*2a7c0*/  IMAD.MOV.U32 R117, RZ, RZ, c[0x0][0x1e0] ;  /* 0x00007800ff757624 */ /* 0x000fe400078e00ff */
[----:B------:R-:W-:-:S05]  /*2a7d0*/  FFMA.FTZ R116, R215, R116, R118 ;  /* 0x00000074d7747223 */ /* 0x000fca0000010076 */
[----:B------:R-:W0:Y:S02]  /*2a7e0*/  SHFL.DOWN PT, R211, R116, 0x1, 0x1f ;  /* 0x08201f0074d37f89 */ /* 0x000e2400000e0000 */
[----:B0-----:R-:W-:Y:S02]  /*2a7f0*/  FADD.FTZ R211, R116, R211 ;  /* 0x000000d374d37221 */ /* 0x001fe40000010000 */
[----:B------:R-:W-:Y:S02]  /*2a800*/  @!P0 IMAD.MOV.U32 R116, RZ, RZ, 0x4 ;  /* 0x00000004ff748424 */ /* 0x000fe400078e00ff */
[----:B------:R-:W-:-:S05]  /*2a810*/  FFMA.FTZ R211, R218, R213, R211 ;  /* 0x000000d5dad37223 */ /* 0x000fca00000100d3 */
[----:B------:R-:W0:Y:S02]  /*2a820*/  SHFL.IDX PT, R118, R211, RZ, 0x1f ;  /* 0x00001fffd3767589 */ /* 0x000e2400000e0000 */
[----:B0-----:R-:W-:Y:S02]  /*2a830*/  FFMA.FTZ R117, R118, R117, c[0x0][0x228] ;  /* 0x00008a0076757623 */ /* 0x001fe40000010075 */
[----:B------:R-:W-:Y:S02]  /*2a840*/  @!P0 IMAD.MOV.U32 R118, RZ, RZ, 0x4 ;  /* 0x00000004ff768424 */ /* 0x000fe400078e00ff */
[----:B------:R-:W-:Y:S02]  /*2a850*/  FADD.FTZ R213, R117, R220 ;  /* 0x000000dc75d57221 */ /* 0x000fe40000010000 */
[----:B------:R-:W-:-:S04]  /*2a860*/  @!P0 IMAD.WIDE R118, R7, R118, c[0x0][0x1a0] ;  /* 0x0000680007768625 */ /* 0x000fc800078e0276 */
[----:B------:R-:W0:Y:S01]  /*2a870*/  MUFU.RSQ R213, R213 ;  /* 0x000000d500d57308 */ /* 0x000e220000001400 */
[----:B------:R-:W-:Y:S01]  /*2a880*/  @!P0 IMAD.WIDE R116, R7, R116, c[0x0][0x1a8] ;  /* 0x00006a0007748625 */ /* 0x000fe200078e0274 */
[----:B------:R1:W-:Y:S04]  /*2a890*/  @!P0 STG.E [R118.64], R223 ;  /* 0x000000df76008986 */ /* 0x0003e8000c101906 */
[----:B0-----:R1:W-:Y:S01]  /*2a8a0*/  @!P0 STG.E [R116.64], R213 ;  /* 0x000000d574008986 */ /* 0x0013e2000c101906 */
[----:B------:R-:W-:Y:S05]  /*2a8b0*/  @!P1 BRA `(.L_x_17544) ;  /* 0x0000020000009947 */ /* 0x000fea0003800000 */
[--C-:B-1----:R-:W-:Y:S02]  /*2a8c0*/  FADD.FTZ R116, R60, -R212.reuse ;  /* 0x800000d43c747221 */ /* 0x102fe40000010000 */
[--C-:B------:R-:W-:Y:S02]  /*2a8d0*/  FADD.FTZ R118, R61, -R212.reuse ;  /* 0x800000d43d767221 */ /* 0x100fe40000010000 */
[----:B------:R-:W-:-:S02]  /*2a8e0*/  FADD.FTZ R210, R62, -R212 ;  /* 0x800000d43ed27221 */ /* 0x000fc40000010000 */
[--C-:B------:R-:W-:Y:S02]  /*2a8f0*/  FADD.FTZ R214, R63, -R212.reuse ;  /* 0x800000d43fd67221 */ /* 0x100fe40000010000 */
[--C-:B------:R-:W-:Y:S02]  /*2a900*/  FADD.FTZ R216, R64, -R212.reuse ;  /* 0x800000d440d87221 */ /* 0x100fe40000010000 */
[--C-:B------:R-:W-:Y:S02]  /*2a910*/  FADD.FTZ R218, R65, -R212.reuse ;  /* 0x800000d441da7221 */ /* 0x100fe40000010000 */
[--C-:B------:R-:W-:Y:S02]  /*2a920*/  FADD.FTZ R220, R66, -R212.reuse ;  /* 0x800000d442dc7221 */ /* 0x100fe40000010000 */
[----:B------:R-:W-:Y:S02]  /*2a930*/  FADD.FTZ R222, R67, -R212 ;  /* 0x800000d443de7221 */ /* 0x000fe40000010000 */
[----:B------:R-:W-:-:S02]  /*2a940*/  FMUL.FTZ R116, R213, R116 ;  /* 0x00000074d5747220 */ /* 0x000fc40000410000 */
[C---:B------:R-:W-:Y:S02]  /*2a950*/  FMUL.FTZ R118, R213.reuse, R118 ;  /* 0x00000076d5767220 */ /* 0x040fe40000410000 */
[C---:B------:R-:W-:Y:S02]  /*2a960*/  FMUL.FTZ R210, R213.reuse, R210 ;  /* 0x000000d2d5d27220 */ /* 0x040fe40000410000 */
[C---:B------:R-:W-:Y:S02]  /*2a970*/  FMUL.FTZ R214, R213.reuse, R214 ;  /* 0x000000d6d5d67220 */ /* 0x040fe40000410000 */
[C---:B------:R-:W-:Y:S02]  /*2a980*/  FMUL.FTZ R216, R213.reuse, R216 ;  /* 0x000000d8d5d87220 */ /* 0x040fe40000410000 */
[C---:B------:R-:W-:Y:S02]  /*2a990*/  FMUL.FTZ R218, R213.reuse, R218 ;  /* 0x000000dad5da7220 */ /* 0x040fe40000410000 */
[----:B------:R-:W-:-:S02]  /*2a9a0*/  FMUL.FTZ R220, R213, R220 ;  /* 0x000000dcd5dc7220 */ /* 0x000fc40000410000 */
[----:B------:R-:W-:Y:S02]  /*2a9b0*/  FMUL.FTZ R222, R213, R222 ;  /* 0x000000ded5de7220 */ /* 0x000fe40000410000 */
        /* <DEDUP_REMOVED lines=16> */
.L_x_17544:
[----:B------:R-:W-:Y:S05]  /*2aac0*/  BSYNC B0 ;  /* 0x0000000000007941 */ /* 0x000fea0003800000 */
.L_x_17543:
[----:B------:R-:W-:Y:S01]  /*2aad0*/  LOP3.LUT P0, RZ, R6, 0x800, RZ, 0xc0, !PT ;  /* 0x0000080006ff7812 */ /* 0x000fe2000780c0ff */
        /* <DEDUP_REMOVED lines=34> */
.L_x_17546:
[----:B------:R-:W-:Y:S05]  /*2ad00*/  BSYNC B0 ;  /* 0x0000000000007941 */ /* 0x000fea0003800000 */
.L_x_17545:
        /* <DEDUP_REMOVED lines=35> */
.L_x_17548:
[----:B------:R-:W-:Y:S05]  /*2af40*/  BSYNC B0 ;  /* 0x0000000000007941 */ /* 0x000fea0003800000 */
.L_x_17547:
        /* <DEDUP_REMOVED lines=35> */
.L_x_17550:
[----:B------:R-:W-:Y:S05]  /*2b180*/  BSYNC B0 ;  /* 0x0000000000007941 */ /* 0x000fea0003800000 */
.L_x_17549:
        /* <DEDUP_REMOVED lines=35> */
.L_x_17552:
[----:B------:R-:W-:Y:S05]  /*2b3c0*/  BSYNC B0 ;  /* 0x0000000000007941 */ /* 0x000fea0003800000 */
.L_x_17551:
        /* <DEDUP_REMOVED lines=35> */
.L_x_17554:
[----:B------:R-:W-:Y:S05]  /*2b600*/  BSYNC B0 ;  /* 0x0000000000007941 */ /* 0x000fea0003800000 */
.L_x_17553:
        /* <DEDUP_REMOVED lines=34> */
.L_x_17556:
[----:B------:R-:W-:Y:S05]  /*2b830*/  BSYNC B0 ;  /* 0x0000000000007941 */ /* 0x000fea0003800000 */
.L_x_17555:
[----:B------:R-:W-:Y:S02]  /*2b840*/  LOP3.LUT P0, RZ, R192, 0xff, RZ, 0xc0, !PT ;  /* 0x000000ffc0ff7812 */ /* 0x000fe4000780c0ff */
[----:B------:R-:W-:Y:S02]  /*2b850*/  IADD3 R7, R7, c[0x0][0x160], RZ ;  /* 0x0000580007077a10 */ /* 0x000fe40007ffe0ff */
[----:B------:R-:W-:Y:S02]  /*2b860*/  SEL R192, RZ, 0x1, P0 ;  /* 0x00000001ffc07807 */ /* 0x000fe40000000000 */
[----:B------:R-:W-:-:S13]  /*2b870*/  ISETP.GE.AND P0, PT, R7, c[0x0][0x164], PT ;  /* 0x0000590007007a0c */ /* 0x000fda0003f06270 */
[----:B01----:R-:W-:Y:S01]  /*2b880*/  @P0 CALL.REL.NOINC `(.L_x_17557) ;  /* 0x0000001000000944 */ /* 0x003fe20003c00000 */
[----:B------:R-:W-:Y:S05]  /*2b890*/  BRA `(.L_x_17558) ;  /* 0xfffd5d0000007947 */ /* 0x000fea000383ffff */
.L_x_17557:
[----:B------:R-:W-:Y:S05]  /*2b8a0*/  EXIT ;  /* 0x000000000000794d */ /* 0x000fea0003800000 */
.L_x_17541:
[----:B------:R-:W-:Y:S01]  /*2b8b0*/  IMAD.MOV.U32 R214, RZ, RZ, 0x1 ;  /* 0x00000001ffd67424 */ /* 0x000fe200078e00ff */
[----:B------:R-:W-:Y:S01]  /*2b8c0*/  MOV R118, 0x2b900 ;  /* 0x0002b90000767802 */ /* 0x000fe20000000f00 */
[----:B------:R-:W-:Y:S02]  /*2b8d0*/  IMAD.MOV.U32 R212, RZ, RZ, 0x1f ;  /* 0x0000001fffd47424 */ /* 0x000fe400078e00ff */
[----:B------:R-:W-:Y:S02]  /*2b8e0*/  IMAD.MOV.U32 R213, RZ, RZ, -0x1 ;  /* 0xffffffffffd57424 */ /* 0x000fe400078e00ff */
[----:B------:R-:W-:Y:S05]  /*2b8f0*/  CALL.REL.NOINC `($__internal_30_$__cuda_sm70_shflsync_bfly_p) ;  /* 0x00000ac000007944 */ /* 0x000fea0003c00000 */
[----:B-1----:R-:W-:Y:S01]  /*2b900*/  IMAD.MOV.U32 R116, RZ, RZ, R214 ;  /* 0x000000ffff747224 */ /* 0x002fe200078e00d6 */
[----:B0-----:R-:W-:Y:S05]  /*2b910*/  BRA `(.L_x_17559) ;  /* 0xffffe30000007947 */ /* 0x001fea000383ffff */
.L_x_17542:
[----:B------:R-:W-:Y:S01]  /*2b920*/  HFMA2.MMA R214, -RZ, RZ, 0, 1.1920928955078125e-07 ;  /* 0x00000002ffd67435 */ /* 0x000fe200000001ff */
[----:B------:R-:W-:Y:S01]  /*2b930*/  IMAD.MOV.U32 R212, RZ, RZ, 0x1f ;  /* 0x0000001fffd47424 */ /* 0x000fe200078e00ff */
[----:B------:R-:W-:Y:S01]  /*2b940*/  MOV R118, 0x2b970 ;  /* 0x0002b97000767802 */ /* 0x000fe20000000f00 */
[----:B------:R-:W-:-:S03]  /*2b950*/  IMAD.MOV.U32 R213, RZ, RZ, -0x1 ;  /* 0xffffffffffd57424 */ /* 0x000fc600078e00ff */
[----:B------:R-:W-:Y:S05]  /*2b960*/  CALL.REL.NOINC `($__internal_30_$__cuda_sm70_shflsync_bfly_p) ;  /* 0x00000a5000007944 */ /* 0x000fea0003c00000 */
[----:B01----:R-:W-:Y:S01]  /*2b970*/  FADD.FTZ R117, R117, R214 ;  /* 0x000000d675757221 */ /* 0x003fe20000010000 */
[----:B------:R-:W-:Y:S01]  /*2b980*/  MOV R118, 0x2b9d0 ;  /* 0x0002b9d000767802 */ /* 0x000fe20000000f00 */
[----:B------:R-:W-:-:S02]  /*2b990*/  IMAD.MOV.U32 R214, RZ, RZ, 0x4 ;  /* 0x00000004ffd67424 */ /* 0x000fc400078e00ff */
[----:B------:R-:W-:Y:S02]  /*2b9a0*/  IMAD.MOV.U32 R212, RZ, RZ, 0x1f ;  /* 0x0000001fffd47424 */ /* 0x000fe400078e00ff */
[----:B------:R-:W-:Y:S02]  /*2b9b0*/  IMAD.MOV.U32 R213, RZ, RZ, -0x1 ;  /* 0xffffffffffd57424 */ /* 0x000fe400078e00ff */
[----:B------:R-:W-:Y:S05]  /*2b9c0*/  CALL.REL.NOINC `($__internal_30_$__cuda_sm70_shflsync_bfly_p) ;  /* 0x000009f000007944 */ /* 0x000fea0003c00000 */
[----:B01----:R-:W-:Y:S01]  /*2b9d0*/  FADD.FTZ R117, R117, R214 ;  /* 0x000000d675757221 */ /* 0x003fe20000010000 */
[----:B------:R-:W-:Y:S01]  /*2b9e0*/  MOV R118, 0x2ba30 ;  /* 0x0002ba3000767802 */ /* 0x000fe20000000f00 */
[----:B------:R-:W-:Y:S02]  /*2b9f0*/  IMAD.MOV.U32 R214, RZ, RZ, 0x8 ;  /* 0x00000008ffd67424 */ /* 0x000fe400078e00ff */
[----:B------:R-:W-:Y:S02]  /*2ba00*/  IMAD.MOV.U32 R212, RZ, RZ, 0x1f ;  /* 0x0000001fffd47424 */ /* 0x000fe400078e00ff */
[----:B------:R-:W-:Y:S02]  /*2ba10*/  IMAD.MOV.U32 R213, RZ, RZ, -0x1 ;  /* 0xffffffffffd57424 */ /* 0x000fe400078e00ff */
[----:B------:R-:W-:Y:S05]  /*2ba20*/  CALL.REL.NOINC `($__internal_30_$__cuda_sm70_shflsync_bfly_p) ;  /* 0x0000099000007944 */ /* 0x000fea0003c00000 */
[----:B01----:R-:W-:Y:S01]  /*2ba30*/  FADD.FTZ R117, R117, R214 ;  /* 0x000000d675757221 */ /* 0x003fe20000010000 */
[----:B------:R-:W-:Y:S01]  /*2ba40*/  MOV R118, 0x2ba90 ;  /* 0x0002ba9000767802 */ /* 0x000fe20000000f00 */
[----:B------:R-:W-:-:S02]  /*2ba50*/  IMAD.MOV.U32 R214, RZ, RZ, 0x10 ;  /* 0x00000010ffd67424 */ /* 0x000fc400078e00ff */
[----:B------:R-:W-:Y:S02]  /*2ba60*/  IMAD.MOV.U32 R212, RZ, RZ, 0x1f ;  /* 0x0000001fffd47424 */ /* 0x000fe400078e00ff */
[----:B------:R-:W-:Y:S02]  /*2ba70*/  IMAD.MOV.U32 R213, RZ, RZ, -0x1 ;  /* 0xffffffffffd57424 */ /* 0x000fe400078e00ff */
[----:B------:R-:W-:Y:S05]  /*2ba80*/  CALL.REL.NOINC `($__internal_30_$__cuda_sm70_shflsync_bfly_p) ;  /* 0x0000093000007944 */ /* 0x000fea0003c00000 */
        /* <DEDUP_REMOVED lines=129> */
[----:B------:R-:W-:Y:S02]  /*2c2a0*/  IMAD.MOV.U32 R214, RZ, RZ, 0x4 ;  /* 0x00000004ffd67424 */ /* 0x000fe400078e00ff */
[----:B------:R-:W-:-:S02]  /*2c2b0*/  IMAD.MOV.U32 R212, RZ, RZ, 0x1f ;  /* 0x0000001fffd47424 */ /* 0x000fc400078e00ff */
        /* <DEDUP_REMOVED lines=8> */
[----:B-1----:R-:W-:Y:S01]  /*2c340*/  FADD.FTZ R211, R117, R214 ;  /* 0x000000d675d37221 */ /* 0x002fe20000010000 */
[----:B------:R-:W-:Y:S01]  /*2c350*/  MOV R118, 0x2c3b0 ;  /* 0x0002c3b000767802 */ /* 0x000fe20000000f00 */
[----:B------:R-:W-:Y:S02]  /*2c360*/  IMAD.MOV.U32 R214, RZ, RZ, 0x10 ;  /* 0x00000010ffd67424 */ /* 0x000fe400078e00ff */
[----:B0-----:R-:W-:-:S02]  /*2c370*/  IMAD.MOV.U32 R212, RZ, RZ, 0x1f ;  /* 0x0000001fffd47424 */ /* 0x001fc400078e00ff */
[----:B------:R-:W-:Y:S02]  /*2c380*/  IMAD.MOV.U32 R213, RZ, RZ, -0x1 ;  /* 0xffffffffffd57424 */ /* 0x000fe400078e00ff */
[----:B------:R-:W-:Y:S02]  /*2c390*/  IMAD.MOV.U32 R117, RZ, RZ, R211 ;  /* 0x000000ffff757224 */ /* 0x000fe400078e00d3 */
[----:B------:R-:W-:Y:S05]  /*2c3a0*/  CALL.REL.NOINC `($__internal_30_$__cuda_sm70_shflsync_bfly_p) ;  /* 0x0000001000007944 */ /* 0x000fea0003c00000 */
[----:B01----:R-:W-:Y:S05]  /*2c3b0*/  BRA `(.L_x_17560) ;  /* 0xffffe0c000007947 */ /* 0x003fea000383ffff */
        .weak           $__internal_30_$__cuda_sm70_shflsync_bfly_p
        .type           $__internal_30_$__cuda_sm70_shflsync_bfly_p,@function
        .size           $__internal_30_$__cuda_sm70_shflsync_bfly_p,(.L_x_41058 - $__internal_30_$__cuda_sm70_shflsync_bfly_p)
$__internal_30_$__cuda_sm70_shflsync_bfly_p:
[----:B------:R-:W-:Y:S01]  /*2c3c0*/  IMAD.MOV.U32 R119, RZ, RZ, 0x0 ;  /* 0x00000000ff777424 */ /* 0x000fe200078e00ff */
[----:B------:R-:W-:Y:S04]  /*2c3d0*/  WARPSYNC R213 ;  /* 0x000000d500007348 */ /* 0x000fe80003800000 */
[----:B------:R0:W1:Y:S01]  /*2c3e0*/  SHFL.BFLY PT, R214, R117, R214, R212 ;  /* 0x0c0000d675d67389 */ /* 0x00006200000e00d4 */
[----:B------:R-:W-:Y:S05]  /*2c3f0*/  RET.REL.NODEC R118 `(_ZN10layer_norm31ln_parallel_residual_fwd_kernelINS_13Kernel_traitsI13__nv_bfloat16S2_fS2_fjLj7168ELj1ELj1ELj4ELj16ENS_18Kernel_traits_baseILj7168ES2_S2_fS2_fjLj128EEEEELb1ELb1ELb0EEEvNS_9FwdParamsE) ;  /* 0xfffd3c0076007950 */ /* 0x000fea0003c3ffff */
.L_x_17561:
        /* <DEDUP_REMOVED lines=16> */
.L_x_41058:


//--------------------- .text._ZN10layer_norm31ln_parallel_residual_fwd_kernelINS_13Kernel_traitsI13__nv_bfloat16S2_fS2_fjLj7168ELj1ELj1ELj4ELj16ENS_18Kernel_traits_baseILj7168ES2_S2_fS2_fjLj128EEEEELb1ELb1ELb1EEEvNS_9FwdParamsE --------------------------
	.section	.text._ZN10layer_norm31ln_parallel_residual_fwd_kernelINS_13Kernel_traitsI13__nv_bfloat16S2_fS2_fjLj7168ELj1ELj1ELj4ELj16ENS_18Kernel_traits_baseILj7168ES2_S2_fS2_fjLj128EEEEELb1ELb1ELb1EEEvNS_9FwdParamsE,"ax",@progbits
	.sectioninfo	@"SHI_REGISTERS=243"
	.align	128
        .global         _ZN10layer_norm31ln_parallel_residual_fwd_kernelINS_13Kernel_traitsI13__nv_bfloat16S2_fS2_fjLj7168ELj1ELj1ELj4ELj16ENS_18Kernel_traits_baseILj7168ES2_S2_fS2_fjLj128EEEEELb1ELb1ELb1EEEvNS_9FwdParamsE
        .type           _ZN10layer_norm31ln_parallel_residual_fwd_kernelINS_13Kernel_traitsI13__nv_bfloat16S2_fS2_fjLj7168ELj1ELj1ELj4ELj16ENS_18Kernel_traits_baseILj7168ES2_S2_fS2_fjLj128EEEEELb1ELb1ELb1EEEvNS_9FwdParamsE,@function
        .size           _ZN10layer_norm31ln_parallel_residual_fwd_kernelINS_13Kernel_traitsI13__nv_bfloat16S2_fS2_fjLj7168ELj1ELj1ELj4ELj16ENS_18Kernel_traits_baseILj7168ES2_S2_fS2_fjLj128EEEEELb1ELb1ELb1EEEvNS_9FwdParamsE,(.L_x_41059 - _ZN10layer_norm31ln_parallel_residual_fwd_kernelINS_13Kernel_traitsI13__nv_bfloat16S2_fS2_fjLj7168ELj1ELj1ELj4ELj16ENS_18Kernel_traits_baseILj7168ES2_S2_fS2_fjLj128EEEEELb1ELb1ELb1EEEvNS_9FwdParamsE)
        .other          _ZN10layer_norm31ln_parallel_residual_fwd_kernelINS_13Kernel_traitsI13__nv_bfloat16S2_fS2_fjLj7168ELj1ELj1ELj4ELj16ENS_18Kernel_traits_baseILj7168ES2_S2_fS2_fjLj128EEEEELb1ELb1ELb1EEEvNS_9FwdParamsE,@"STO_CUDA_ENTRY STV_DEFAULT"
_ZN10layer_norm31ln_parallel_residual_fwd_kernelINS_13Kernel_traitsI13__nv_bfloat16S2_fS2_fjLj7168ELj1ELj1ELj4ELj16ENS_18Kernel_traits_baseILj7168ES2_S2_fS2_fjLj128EEEEELb1ELb1ELb1EEEvNS_9FwdParamsE:
.text._ZN10layer_norm31ln_parallel_residual_fwd_kernelINS_13Kernel_traitsI13__nv_bfloat16S2_fS2_fjLj7168ELj1ELj1ELj4ELj16ENS_18Kernel_traits_baseILj7168ES2_S2_fS2_fjLj128EEEEELb1ELb1ELb1EEEvNS_9FwdParamsE:
        /* <DEDUP_REMOVED lines=12> */
[----:B------:R-:W-:Y:S02]  /*00c0*/  @P1 IMAD.MOV.U32 R2, RZ, RZ, R203 ;  /* 0x000000ffff021224 */ /* 0x000fe400078e00cb */
[----:B------:R-:W-:Y:S02]  /*00d0*/  @P1 IMAD.MOV.U32 R3, RZ, RZ, R20 ;  /* 0x000000ffff031224 */ /* 0x000fe400078e0014 */
[----:B0-----:R-:W-:Y:S01]  /*00e0*/  IMAD.SHL.U32 R0, R149, 0x10, RZ ;  /* 0x0000001095007824 */ /* 0x001fe200078e00ff */
[----:B------:R-:W0:Y:S04]  /*00f0*/  S2R R182, SR_CTAID.X ;  /* 0x0000000000b67919 */ /* 0x000e280000002500 */
[----:B------:R-:W-:Y:S01]  /*0100*/  LOP3.LUT R0, R0, 0x7f0, RZ, 0xc0, !PT ;  /* 0x000007f000007812 */ /* 0x000fe200078ec0ff */
[----:B------:R1:W5:Y:S03]  /*0110*/  @P1 LDG.E.64 R18, [R2.64] ;  /* 0x0000000402121981 */ /* 0x000366000c1e1b00 */
        /* <DEDUP_REMOVED lines=9> */
[----:B0-----:R-:W-:-:S04]  /*01b0*/  LEA.HI R148, R149, R182, RZ, 0x19 ;  /* 0x000000b695947211 */ /* 0x001fc800078fc8ff */
[----:B------:R-:W-:Y:S02]  /*01c0*/  ISETP.GE.AND P2, PT, R148, c[0x0][0x164], PT ;  /* 0x0000590094007a0c */ /* 0x000fe40003f46270 */
[----:B-1----:R-:W-:-:S05]  /*01d0*/  IADD3 R2, P3, R0, c[0x0][0x1b0], RZ ;  /* 0x00006c0000027a10 */ /* 0x002fca0007f7e0ff */
[----:B------:R-:W-:-:S06]  /*01e0*/  IMAD.X R3, RZ, RZ, c[0x0][0x1b4], P3 ;  /* 0x00006d00ff037624 */ /* 0x000fcc00018e06ff */
[----:B------:R-:W-:Y:S05]  /*01f0*/  @P2 EXIT ;  /* 0x000000000000294d */ /* 0x000fea0003800000 */
[----:B--2--5:R-:W-:Y:S01]  /*0200*/  @P1 IADD3 R203, P2, R18, c[0x0][0x240], RZ ;  /* 0x0000900012cb1a10 */ /* 0x024fe20007f5e0ff */
[----:B------:R0:W5:Y:S03]  /*0210*/  LDG.E.128 R128, [R2.64] ;  /* 0x0000000402807981 */ /* 0x000166000c1e1d00 */
[----:B------:R-:W-:Y:S01]  /*0220*/  @P1 IADD3.X R20, RZ, R19, RZ, P2, !PT ;  /* 0x00000013ff141210 */ /* 0x000fe200017fe4ff */
[----:B------:R-:W-:Y:S01]  /*0230*/  IMAD R182, R182, c[0x0][0x0], R149 ;  /* 0x00000000b6b67a24 */ /* 0x000fe200078e0295 */
[----:B------:R0:W5:Y:S02]  /*0240*/  LDG.E.128 R124, [R2.64+0x800] ;  /* 0x00080004027c7981 */ /* 0x000164000c1e1d00 */
        /* <DEDUP_REMOVED lines=8> */
[----:B------:R0:W5:Y:S01]  /*02d0*/  LDG.E.128 R112, [R2.64+0x2000] ;  /* 0x0020000402707981 */ /* 0x000162000c1e1d00 */
[----:B------:R-:W-:-:S03]  /*02e0*/  IADD3 R145, R147, -0x4498517b, RZ ;  /* 0xbb67ae8593917810 */ /* 0x000fc60007ffe0ff */
[----:B------:R0:W5:Y:S01]  /*02f0*/  LDG.E.128 R108, [R2.64+0x2800] ;  /* 0x00280004026c7981 */ /* 0x000162000c1e1d00 */
[----:B------:R-:W-:-:S03]  /*0300*/  IMAD.WIDE.U32 R20, R20, -0x326172a9, RZ ;  /* 0xcd9e8d5714147825 */ /* 0x000fc600078e00ff */
[----:B------:R0:W5:Y:S01]  /*0310*/  LDG.E.128 R104, [R2.64+0x3000] ;  /* 0x0030000402687981 */ /* 0x000162000c1e1d00 */
[C---:B------:R-:W-:Y:S01]  /*0320*/  IADD3 R144, R146.reuse, -0x61c88647, RZ ;  /* 0x9e3779b992907810 */ /* 0x040fe20007ffe0ff */
[----:B------:R-:W-:Y:S01]  /*0330*/  @!P0 CS2R R44, SRZ ;  /* 0x00000000002c8805 */ /* 0x000fe2000001ff00 */
[C---:B------:R-:W-:Y:S01]  /*0340*/  IADD3 R143, R146.reuse, 0x3c6ef372, RZ ;  /* 0x3c6ef372928f7810 */ /* 0x040fe20007ffe0ff */
[----:B------:R-:W-:Y:S01]  /*0350*/  @!P0 CS2R R12, SRZ ;  /* 0x00000000000c8805 */ /* 0x000fe2000001ff00 */
[C---:B------:R-:W-:Y:S01]  /*0360*/  IADD3 R142, R147.reuse, 0x76cf5d0a, RZ ;  /* 0x76cf5d0a938e7810 */ /* 0x040fe20007ffe0ff */
[----:B------:R-:W-:Y:S01]  /*0370*/  @!P0 CS2R R14, SRZ ;  /* 0x00000000000e8805 */ /* 0x000fe2000001ff00 */
[C---:B------:R-:W-:Y:S01]  /*0380*/  IADD3 R141, R147.reuse, 0x32370b8f, RZ ;  /* 0x32370b8f938d7810 */ /* 0x040fe20007ffe0ff */
[----:B------:R-:W-:Y:S01]  /*0390*/  @!P0 CS2R R10, SRZ ;  /* 0x00000000000a8805 */ /* 0x000fe2000001ff00 */
[----:B------:R-:W-:Y:S01]  /*03a0*/  IADD3 R140, R146, -0x255992d5, RZ ;  /* 0xdaa66d2b928c7810 */ /* 0x000fe20007ffe0ff */
[----:B0-----:R-:W-:Y:S01]  /*03b0*/  IMAD.WIDE.U32 R2, R0, -0x2daee0ad, RZ ;  /* 0xd2511f5300027825 */ /* 0x001fe200078e00ff */
[C---:B------:R-:W-:Y:S01]  /*03c0*/  IADD3 R139, R146.reuse, 0x78dde6e4, RZ ;  /* 0x78dde6e4928b7810 */ /* 0x040fe20007ffe0ff */
[----:B------:R-:W-:Y:S01]  /*03d0*/  @!P0 CS2R R8, SRZ ;  /* 0x0000000000088805 */ /* 0x000fe2000001ff00 */
[----:B------:R-:W-:Y:S01]  /*03e0*/  IADD3 R138, R147, -0x126145ec, RZ ;  /* 0xed9eba14938a7810 */ /* 0x000fe20007ffe0ff */
[----:B------:R-:W-:Y:S01]  /*03f0*/  @!P0 CS2R R4, SRZ ;  /* 0x0000000000048805 */ /* 0x000fe2000001ff00 */
[----:B------:R-:W-:Y:S01]  /*0400*/  LOP3.LUT R19, R3, R16, R145, 0x96, !PT ;  /* 0x0000001003137212 */ /* 0x000fe200078e9691 */
[----:B------:R-:W-:Y:S01]  /*0410*/  @!P0 CS2R R6, SRZ ;  /* 0x0000000000068805 */ /* 0x000fe2000001ff00 */
[----:B------:R-:W-:Y:S01]  /*0420*/  LOP3.LUT R16, R21, R144, R18, 0x96, !PT ;  /* 0x0000009015107212 */ /* 0x000fe200078e9612 */
[----:B------:R-:W-:Y:S01]  /*0430*/  @!P0 CS2R R52, SRZ ;  /* 0x0000000000348805 */ /* 0x000fe2000001ff00 */
[----:B------:R-:W-:Y:S01]  /*0440*/  IADD3 R137, R147, -0x56f99767, RZ ;  /* 0xa906689993897810 */ /* 0x000fe20007ffe0ff */
[----:B------:R-:W-:Y:S01]  /*0450*/  IMAD.WIDE.U32 R18, R19, -0x326172a9, RZ ;  /* 0xcd9e8d5713127825 */ /* 0x000fe200078e00ff */
[C---:B------:R-:W-:Y:S01]  /*0460*/  IADD3 R136, R146.reuse, 0x1715609d, RZ ;  /* 0x1715609d92887810 */ /* 0x040fe20007ffe0ff */
[----:B------:R-:W-:Y:S01]  /*0470*/  @!P0 CS2R R54, SRZ ;  /* 0x0000000000368805 */ /* 0x000fe2000001ff00 */
[----:B------:R-:W-:Y:S01]  /*0480*/  IADD3 R39, R146, -0x4ab325aa, RZ ;  /* 0xb54cda5692277810 */ /* 0x000fe20007ffe0ff */
[----:B------:R-:W-:Y:S01]  /*0490*/  IMAD.WIDE.U32 R16, R16, -0x2daee0ad, RZ ;  /* 0xd2511f5310107825 */ /* 0x000fe200078e00ff */
[----:B------:R-:W-:Y:S01]  /*04a0*/  LOP3.LUT R3, R19, R20, R143, 0x96, !PT ;  /* 0x0000001413037212 */ /* 0x000fe200078e968f */
[----:B------:R-:W-:Y:S01]  /*04b0*/  @!P0 CS2R R48, SRZ ;  /* 0x0000000000308805 */ /* 0x000fe2000001ff00 */
[----:B------:R-:W-:Y:S01]  /*04c0*/  IADD3 R38, R147, 0x646e171e, RZ ;  /* 0x646e171e93267810 */ /* 0x000fe20007ffe0ff */
[----:B------:R-:W-:Y:S01]  /*04d0*/  @!P0 CS2R R50, SRZ ;  /* 0x0000000000328805 */ /* 0x000fe2000001ff00 */
[----:B------:R-:W-:Y:S01]  /*04e0*/  LOP3.LUT R20, R17, R2, R142, 0x96, !PT ;  /* 0x0000000211147212 */ /* 0x000fe200078e968e */
[----:B------:R-:W-:Y:S01]  /*04f0*/  IMAD.WIDE.U32 R2, R3, -0x2daee0ad, RZ ;  /* 0xd2511f5303027825 */ /* 0x000fe200078e00ff */
[----:B------:R-:W-:Y:S01]  /*0500*/  IADD3 R37, R147, 0x1fd5c5a3, RZ ;  /* 0x1fd5c5a393257810 */ /* 0x000fe20007ffe0ff */
[----:B------:R-:W-:Y:S01]  /*0510*/  @!P0 CS2R R46, SRZ ;  /* 0x00000000002e8805 */ /* 0x000fe2000001ff00 */
[----:B------:R-:W-:Y:S01]  /*0520*/  IADD3 R36, R146, 0x5384540f, RZ ;  /* 0x5384540f92247810 */ /* 0x000fe20007ffe0ff */
        /* <DEDUP_REMOVED lines=8> */
[----:B------:R-:W-:Y:S01]  /*05b0*/  ULDC.U8 UR6, c[0x0][0x1f0] ;  /* 0x00007c0000067ab9 */ /* 0x000fe20000000000 */
[----:B------:R-:W-:Y:S01]  /*05c0*/  PRMT R159, RZ, 0x5410, R45 ;  /* 0x00005410ff9f7816 */ /* 0x000fe2000000002d */
[----:B------:R-:W-:Y:S01]  /*05d0*/  IMAD.WIDE.U32 R16, R16, -0x2daee0ad, RZ ;  /* 0xd2511f5310107825 */ /* 0x000fe200078e00ff */
[----:B------:R-:W-:-:S02]  /*05e0*/  LOP3.LUT R3, R19, R20, R139, 0x96, !PT ;  /* 0x0000001413037212 */ /* 0x000fc400078e968b */
[----:B------:R-:W-:Y:S01]  /*05f0*/  PRMT R160, RZ, 0x7610, R45 ;  /* 0x00007610ffa07816 */ /* 0x000fe2000000002d */
[----:B------:R-:W-:Y:S01]  /*0600*/  IMAD.MOV.U32 R179, RZ, RZ, RZ ;  /* 0x000000ffffb37224 */ /* 0x000fe200078e00ff */
[----:B------:R-:W-:Y:S01]  /*0610*/  LOP3.LUT R20, R17, R2, R138, 0x96, !PT ;  /* 0x0000000211147212 */ /* 0x000fe200078e968a */
[----:B------:R-:W-:Y:S01]  /*0620*/  IMAD.WIDE.U32 R2, R3, -0x2daee0ad, RZ ;  /* 0xd2511f5303027825 */ /* 0x000fe200078e00ff */
[----:B------:R-:W-:Y:S02]  /*0630*/  IADD3 R165, R147, -0x695add53, RZ ;  /* 0x96a522ad93a57810 */ /* 0x000fe40007ffe0ff */
[----:B------:R-:W-:Y:S01]  /*0640*/  IADD3 R166, R146, -0x700cb87f, RZ ;  /* 0x8ff3478192a67810 */ /* 0x000fe20007ffe0ff */
[----:B------:R-:W-:Y:S01]  /*0650*/  IMAD.WIDE.U32 R20, R20, -0x326172a9, RZ ;  /* 0xcd9e8d5714147825 */ /* 0x000fe200078e00ff */
[----:B------:R-:W-:Y:S02]  /*0660*/  LOP3.LUT R19, R3, R16, R137, 0x96, !PT ;  /* 0x0000001003137212 */ /* 0x000fe400078e9689 */
[----:B------:R-:W-:-:S02]  /*0670*/  PRMT R33, RZ, 0x5410, R12 ;  /* 0x00005410ff217816 */ /* 0x000fc4000000000c */
[----:B------:R-:W-:Y:S01]  /*0680*/  LOP3.LUT R16, R21, R18, R136, 0x96, !PT ;  /* 0x0000001215107212 */ /* 0x000fe200078e9688 */
[----:B------:R-:W-:Y:S01]  /*0690*/  IMAD.WIDE.U32 R18, R19, -0x326172a9, RZ ;  /* 0xcd9e8d5713127825 */ /* 0x000fe200078e00ff */
[----:B------:R-:W-:Y:S02]  /*06a0*/  PRMT R32, RZ, 0x7610, R12 ;  /* 0x00007610ff207816 */ /* 0x000fe4000000000c */
[----:B------:R-:W-:Y:S01]  /*06b0*/  PRMT R31, RZ, 0x5410, R13 ;  /* 0x00005410ff1f7816 */ /* 0x000fe2000000000d */
[----:B------:R-:W-:Y:S01]  /*06c0*/  IMAD.WIDE.U32 R16, R16, -0x2daee0ad, RZ ;  /* 0xd2511f5310107825 */ /* 0x000fe200078e00ff */
[----:B------:R-:W-:Y:S02]  /*06d0*/  LOP3.LUT R3, R19, R20, R39, 0x96, !PT ;  /* 0x0000001413037212 */ /* 0x000fe400078e9627 */
[----:B------:R-:W-:Y:S02]  /*06e0*/  PRMT R30, RZ, 0x7610, R13 ;  /* 0x00007610ff1e7816 */ /* 0x000fe4000000000d */
[----:B------:R-:W-:Y:S01]  /*06f0*/  LOP3.LUT R20, R17, R2, R38, 0x96, !PT ;  /* 0x0000000211147212 */ /* 0x000fe200078e9626 */
[----:B------:R-:W-:Y:S01]  /*0700*/  IMAD.WIDE.U32 R2, R3, -0x2daee0ad, RZ ;  /* 0xd2511f5303027825 */ /* 0x000fe200078e00ff */
[----:B------:R-:W-:-:S02]  /*0710*/  PRMT R29, RZ, 0x5410, R14 ;  /* 0x00005410ff1d7816 */ /* 0x000fc4000000000e */
[----:B------:R-:W-:Y:S01]  /*0720*/  PRMT R28, RZ, 0x7610, R14 ;  /* 0x00007610ff1c7816 */ /* 0x000fe2000000000e */
[----:B------:R-:W-:Y:S01]  /*0730*/  IMAD.WIDE.U32 R20, R20, -0x326172a9, RZ ;  /* 0xcd9e8d5714147825 */ /* 0x000fe200078e00ff */
[----:B------:R-:W-:Y:S02]  /*0740*/  LOP3.LUT R168, R3, R16, R37, 0x96, !PT ;  /* 0x0000001003a87212 */ /* 0x000fe400078e9625 */
[--C-:B------:R-:W-:Y:S02]  /*0750*/  PRMT R27, RZ, 0x5410, R15.reuse ;  /* 0x00005410ff1b7816 */ /* 0x100fe4000000000f */
[----:B------:R-:W-:Y:S01]  /*0760*/  LOP3.LUT R169, R21, R18, R36, 0x96, !PT ;  /* 0x0000001215a97212 */ /* 0x000fe200078e9624 */
[----:B------:R-:W-:Y:S01]  /*0770*/  IMAD.HI.U32 R0, R168, -0x326172a9, RZ ;  /* 0xcd9e8d57a8007827 */ /* 0x000fe200078e00ff */
[----:B------:R-:W-:Y:S02]  /*0780*/  PRMT R26, RZ, 0x7610, R15 ;  /* 0x00007610ff1a7816 */ /* 0x000fe4000000000f */
[----:B------:R-:W-:Y:S01]  /*0790*/  PRMT R21, RZ, 0x5410, R10 ;  /* 0x00005410ff157816 */ /* 0x000fe2000000000a */
[----:B------:R-:W-:Y:S01]  /*07a0*/  IMAD.HI.U32 R3, R169, -0x2daee0ad, RZ ;  /* 0xd2511f53a9037827 */ /* 0x000fe200078e00ff */
[----:B------:R-:W-:-:S02]  /*07b0*/  LOP3.LUT R170, R0, R20, R35, 0x96, !PT ;  /* 0x0000001400aa7212 */ /* 0x000fc400078e9623 */
[----:B------:R-:W-:Y:S01]  /*07c0*/  PRMT R20, RZ, 0x7610, R10 ;  /* 0x00007610ff147816 */ /* 0x000fe2000000000a */
[----:B------:R-:W-:Y:S01]  /*07d0*/  IMAD R169, R169, -0x2daee0ad, RZ ;  /* 0xd2511f53a9a97824 */ /* 0x000fe200078e02ff */
[----:B------:R-:W-:Y:S01]  /*07e0*/  LOP3.LUT R178, R3, R2, R34, 0x96, !PT ;  /* 0x0000000203b27212 */ /* 0x000fe200078e9622 */
[----:B------:R-:W-:Y:S01]  /*07f0*/  IMAD.WIDE.U32 R170, R170, -0x2daee0ad, RZ ;  /* 0xd2511f53aaaa7825 */ /* 0x000fe200078e00ff */
[--C-:B------:R-:W-:Y:S02]  /*0800*/  PRMT R19, RZ, 0x5410, R11.reuse ;  /* 0x00005410ff137816 */ /* 0x100fe4000000000b */
[----:B------:R-:W-:Y:S01]  /*0810*/  PRMT R18, RZ, 0x7610, R11 ;  /* 0x00007610ff127816 */ /* 0x000fe2000000000b */
[----:B------:R-:W-:Y:S01]  /*0820*/  IMAD R168, R168, -0x326172a9, RZ ;  /* 0xcd9e8d57a8a87824 */ /* 0x000fe200078e02ff */
[--C-:B------:R-:W-:Y:S01]  /*0830*/  PRMT R25, RZ, 0x5410, R8.reuse ;  /* 0x00005410ff197816 */ /* 0x100fe20000000008 */
[----:B------:R-:W-:Y:S01]  /*0840*/  IMAD.HI.U32 R45, R178, -0x326172a9, RZ ;  /* 0xcd9e8d57b22d7827 */ /* 0x000fe200078e00ff */
[----:B------:R-:W-:-:S02]  /*0850*/  PRMT R24, RZ, 0x7610, R8 ;  /* 0x00007610ff187816 */ /* 0x000fc40000000008 */
[--C-:B------:R-:W-:Y:S01]  /*0860*/  PRMT R23, RZ, 0x5410, R9.reuse ;  /* 0x00005410ff177816 */ /* 0x100fe20000000009 */
[----:B------:R-:W-:Y:S01]  /*0870*/  IMAD R178, R178, -0x326172a9, RZ ;  /* 0xcd9e8d57b2b27824 */ /* 0x000fe200078e02ff */
        /* <DEDUP_REMOVED lines=9> */
[----:B------:R-:W-:Y:S01]  /*0910*/  LOP3.LUT R169, R171, R169, R165, 0x96, !PT ;  /* 0x000000a9aba97212 */ /* 0x000fe200078e96a5 */
        /* <DEDUP_REMOVED lines=23> */
[----:B------:R-:W-:Y:S02]  /*0a90*/  LOP3.LUT R168, R45, R168, R166, 0x96, !PT ;  /* 0x000000a82da87212 */ /* 0x000fe400078e96a6 */
        /* <DEDUP_REMOVED lines=8> */
[----:B------:R-:W-:Y:S02]  /*0b20*/  PRMT R187, RZ, 0x7610, R43 ;  /* 0x00007610ffbb7816 */ /* 0x000fe4000000002b */
.L_x_18468:
[----:B------:R-:W-:Y:S01]  /*0b30*/  ISETP.NE.U32.AND P0, PT, RZ, c[0x0][0x178], PT ;  /* 0x00005e00ff007a0c */ /* 0x000fe20003f05070 */
[----:B------:R-:W-:Y:S01]  /*0b40*/  IMAD R40, R148, c[0x0][0x168], RZ ;  /* 0x00005a0094287a24 */ /* 0x000fe200078e02ff */
[----:B------:R-:W-:Y:S01]  /*0b50*/  ISETP.NE.U32.AND P1, PT, RZ, c[0x0][0x180], PT ;  /* 0x00006000ff007a0c */ /* 0x000fe20003f25070 */
[----:B------:R-:W-:Y:S01]  /*0b60*/  IMAD.MOV.U32 R175, RZ, RZ, 0x10 ;  /* 0x00000010ffaf7424 */ /* 0x000fe200078e00ff */
[----:B------:R-:W-:Y:S02]  /*0b70*/  ISETP.NE.AND.EX P3, PT, RZ, c[0x0][0x17c], PT, P0 ;  /* 0x00005f00ff007a0c */ /* 0x000fe40003f65300 */
[----:B------:R-:W-:Y:S02]  /*0b80*/  SHF.R.S32.HI R41, RZ, 0x1f, R40 ;  /* 0x0000001fff297819 */ /* 0x000fe40000011428 */
[----:B------:R-:W-:Y:S02]  /*0b90*/  ISETP.NE.AND.EX P0, PT, RZ, c[0x0][0x184], PT, P1 ;  /* 0x00006100ff007a0c */ /* 0x000fe40003f05310 */
[----:B------:R-:W-:-:S02]  /*0ba0*/  LEA.HI R41, R41, R40, RZ, 0x3 ;  /* 0x0000002829297211 */ /* 0x000fc400078f18ff */
[----:B------:R-:W-:Y:S02]  /*0bb0*/  LOP3.LUT R40, R149, 0x7f, RZ, 0xc0, !PT ;  /* 0x0000007f95287812 */ /* 0x000fe400078ec0ff */
        /* <DEDUP_REMOVED lines=11> */
[----:B------:R0:W5:Y:S04]  /*0c70*/  @P0 LDG.E.128 R96, [R44.64] ;  /* 0x000000042c600981 */ /* 0x000168000c1e1d00 */
[----:B------:R0:W5:Y:S01]  /*0c80*/  @P0 LDG.E.128 R92, [R44.64+0x10] ;  /* 0x000010042c5c0981 */ /* 0x000162000c1e1d00 */
        /* <DEDUP_REMOVED lines=11> */
.L_x_17563:
[----:B0-----:R-:W-:Y:S02]  /*0d40*/  IMAD.MOV.U32 R54, RZ, RZ, R178 ;  /* 0x000000ffff367224 */ /* 0x001fe400078e00b2 */
.L_x_17564:
[----:B------:R-:W-:Y:S05]  /*0d50*/  BSYNC B0 ;  /* 0x0000000000007941 */ /* 0x000fea0003800000 */
.L_x_17562:
        /* <DEDUP_REMOVED lines=16> */
.L_x_17568:
[----:B------:R-:W-:Y:S05]  /*0e60*/  BSYNC B1 ;  /* 0x0000000000017941 */ /* 0x000fea0003800000 */
.L_x_17567:
        /* <DEDUP_REMOVED lines=39> */
[----:B------:R-:W-:Y:S02]  /*10e0*/  MOV R178, R48 ;  /* 0x0000003000b27202 */ /* 0x000fe40000000f00 */
[----:B------:R-:W-:Y:S01]  /*10f0*/  LOP3.LUT R168, R49, R168, R166, 0x96, !PT ;  /* 0x000000a831a87212 */ /* 0x000fe200078e96a6 */
[----:B------:R-:W-:Y:S01]  /*1100*/  IMAD.MOV.U32 R170, RZ, RZ, R46 ;  /* 0x000000ffffaa7224 */ /* 0x000fe200078e002e */
[----:B------:R-:W-:Y:S01]  /*1110*/  LOP3.LUT R169, R47, R44, R165, 0x96, !PT ;  /* 0x0000002c2fa97212 */ /* 0x000fe200078e96a5 */
[----:B------:R-:W-:Y:S02]  /*1120*/  IMAD.MOV.U32 R48, RZ, RZ, RZ ;  /* 0x000000ffff307224 */ /* 0x000fe400078e00ff */
.L_x_17566:
[----:B------:R-:W-:Y:S05]  /*1130*/  BSYNC B0 ;  /* 0x0000000000007941 */ /* 0x000fea0003800000 */
.L_x_17565:
[----:B------:R-:W0:Y:S01]  /*1140*/  I2F.U32 R45, R54 ;  /* 0x00000036002d7306 */ /* 0x000e220000201000 */
[----:B------:R-:W-:Y:S01]  /*1150*/  IMAD.MOV.U32 R206, RZ, RZ, 0x2f800000 ;  /* 0x2f800000ffce7424 */ /* 0x000fe200078e00ff */
[----:B------:R-:W-:Y:S02]  /*1160*/  ISETP.NE.U32.AND P1, PT, RZ, c[0x0][0x178], PT ;  /* 0x00005e00ff007a0c */ /* 0x000fe40003f25070 */
[----:B------:R-:W-:-:S02]  /*1170*/  LOP3.LUT R188, R188, 0xfffffff7, RZ, 0xc0, !PT ;  /* 0xfffffff7bcbc7812 */ /* 0x000fc400078ec0ff */
        /* <DEDUP_REMOVED lines=12> */
[----:B------:R-:W-:Y:S02]  /*1240*/  IMAD.MOV.U32 R44, RZ, RZ, R48 ;  /* 0x000000ffff2c7224 */ /* 0x000fe400078e0030 */
[----:B------:R-:W-:Y:S01]  /*1250*/  FADD.FTZ R88, R96, R88 ;  /* 0x0000005860587221 */ /* 0x000fe20000010000 */
[----:B------:R-:W-:Y:S05]  /*1260*/  BRA `(.L_x_17570) ;  /* 0x0000055000007947 */ /* 0x000fea0003800000 */
.L_x_17569:
        /* <DEDUP_REMOVED lines=12> */
.L_x_17572:
[----:B------:R-:W-:Y:S02]  /*1330*/  IMAD.MOV.U32 R52, RZ, RZ, R178 ;  /* 0x000000ffff347224 */ /* 0x000fe400078e00b2 */
.L_x_17573:
[----:B------:R-:W-:Y:S05]  /*1340*/  BSYNC B0 ;  /* 0x0000000000007941 */ /* 0x000fea0003800000 */
.L_x_17571:
        /* <DEDUP_REMOVED lines=16> */
.L_x_17577:
[----:B------:R-:W-:Y:S05]  /*1450*/  BSYNC B1 ;  /* 0x0000000000017941 */ /* 0x000fea0003800000 */
.L_x_17576:
        /* <DEDUP_REMOVED lines=42> */
[----:B------:R-:W-:Y:S02]  /*1700*/  IMAD.MOV.U32 R178, RZ, RZ, R48 ;  /* 0x000000ffffb27224 */ /* 0x000fe400078e0030 */
[----:B------:R-:W-:Y:S02]  /*1710*/  IMAD.MOV.U32 R44, RZ, RZ, RZ ;  /* 0x000000ffff2c7224 */ /* 0x000fe400078e00ff */
.L_x_17575:
[----:B------:R-:W-:Y:S05]  /*1720*/  BSYNC B0 ;  /* 0x0000000000007941 */ /* 0x000fea0003800000 */
.L_x_17574:
        /* <DEDUP_REMOVED lines=9> */
.L_x_17570:
        /* <DEDUP_REMOVED lines=12> */
.L_x_17579:
[----:B------:R-:W-:Y:S02]  /*1880*/  IMAD.MOV.U32 R54, RZ, RZ, R178 ;  /* 0x000000ffff367224 */ /* 0x000fe400078e00b2 */
.L_x_17580:
[----:B------:R-:W-:Y:S05]  /*1890*/  BSYNC B0 ;  /* 0x0000000000007941 */ /* 0x000fea0003800000 */
.L_x_17578:
        /* <DEDUP_REMOVED lines=16> */
.L_x_17584:
[----:B------:R-:W-:Y:S05]  /*19a0*/  BSYNC B1 ;  /* 0x0000000000017941 */ /* 0x000fea0003800000 */
.L_x_17583:
        /* <DEDUP_REMOVED lines=42> */
[----:B------:R-:W-:Y:S01]  /*1c50*/  LOP3.LUT R169, R47, R44, R165, 0x96, !PT ;  /* 0x0000002c2fa97212 */ /* 0x000fe200078e96a5 */
[----:B------:R-:W-:Y:S02]  /*1c60*/  IMAD.MOV.U32 R170, RZ, RZ, R46 ;  /* 0x000000ffffaa7224 */ /* 0x000fe400078e002e */
.L_x_17582:
[----:B------:R-:W-:Y:S05]  /*1c70*/  BSYNC B0 ;  /* 0x0000000000007941 */ /* 0x000fea0003800000 */
.L_x_17581:
        /* <DEDUP_REMOVED lines=14> */
.L_x_17585:
        /* <DEDUP_REMOVED lines=12> */
.L_x_17588:
[----:B------:R-:W-:Y:S02]  /*1e20*/  IMAD.MOV.U32 R52, RZ, RZ, R178 ;  /* 0x000000ffff347224 */ /* 0x000fe400078e00b2 */
.L_x_17589:
[----:B------:R-:W-:Y:S05]  /*1e30*/  BSYNC B0 ;  /* 0x0000000000007941 */ /* 0x000fea0003800000 */
.L_x_17587:
        /* <DEDUP_REMOVED lines=16> */
.L_x_17593:
[----:B------:R-:W-:Y:S05]  /*1f40*/  BSYNC B1 ;  /* 0x0000000000017941 */ /* 0x000fea0003800000 */
.L_x_17592:
        /* <DEDUP_REMOVED lines=44> */
.L_x_17591:
[----:B------:R-:W-:Y:S05]  /*2210*/  BSYNC B0 ;  /* 0x0000000000007941 */ /* 0x000fea0003800000 */
.L_x_17590:
        /* <DEDUP_REMOVED lines=9> */
.L_x_17586:
        /* <DEDUP_REMOVED lines=12> */
.L_x_17595:
[----:B------:R-:W-:Y:S02]  /*2370*/  IMAD.MOV.U32 R54, RZ, RZ, R178 ;  /* 0x000000ffff367224 */ /* 0x000fe400078e00b2 */
.L_x_17596:
[----:B------:R-:W-:Y:S05]  /*2380*/  BSYNC B0 ;  /* 0x0000000000007941 */ /* 0x000fea0003800000 */
.L_x_17594:
        /* <DEDUP_REMOVED lines=16> */
.L_x_17600:
[----:B------:R-:W-:Y:S05]  /*2490*/  BSYNC B1 ;  /* 0x0000000000017941 */ /* 0x000fea0003800000 */
.L_x_17599:
        /* <DEDUP_REMOVED lines=44> */
.L_x_17598:
[----:B------:R-:W-:Y:S05]  /*2760*/  BSYNC B0 ;  /* 0x0000000000007941 */ /* 0x000fea0003800000 */
.L_x_17597:
        /* <DEDUP_REMOVED lines=13> */
.L_x_17601:
        /* <DEDUP_REMOVED lines=12> */
.L_x_17604:
[----:B------:R-:W-:Y:S02]  /*2900*/  IMAD.MOV.U32 R53, RZ, RZ, R178 ;  /* 0x000000ffff357224 */ /* 0x000fe400078e00b2 */
.L_x_17605:
[----:B------:R-:W-:Y:S05]  /*2910*/  BSYNC B0 ;  /* 0x0000000000007941 */ /* 0x000fea0003800000 */
.L_x_17603:
        /* <DEDUP_REMOVED lines=16> */
.L_x_17609:
[----:B------:R-:W-:Y:S05]  /*2a20*/  BSYNC B1 ;  /* 0x0000000000017941 */ /* 0x000fea0003800000 */
.L_x_17608:
        /* <DEDUP_REMOVED lines=44> */
.L_x_17607:
[----:B------:R-:W-:Y:S05]  /*2cf0*/  BSYNC B0 ;  /* 0x0000000000007941 */ /* 0x000fea0003800000 */
.L_x_17606:
        /* <DEDUP_REMOVED lines=9> */
.L_x_17602:
        /* <DEDUP_REMOVED lines=12> */
.L_x_17611:
[----:B------:R-:W-:Y:S02]  /*2e50*/  IMAD.MOV.U32 R53, RZ, RZ, R178 ;  /* 0x000000ffff357224 */ /* 0x000fe400078e00b2 */
.L_x_17612:
[----:B------:R-:W-:Y:S05]  /*2e60*/  BSYNC B0 ;  /* 0x0000000000007941 */ /* 0x000fea0003800000 */
.L_x_17610:
        /* <DEDUP_REMOVED lines=16> */
.L_x_17616:
[----:B------:R-:W-:Y:S05]  /*2f70*/  BSYNC B1 ;  /* 0x0000000000017941 */ /* 0x000fea0003800000 */
.L_x_17615:
        /* <DEDUP_REMOVED lines=44> */
.L_x_17614:
[----:B------:R-:W-:Y:S05]  /*3240*/  BSYNC B0 ;  /* 0x0000000000007941 */ /* 0x000fea0003800000 */
.L_x_17613:
        /* <DEDUP_REMOVED lines=12> */
.L_x_17617:
        /* <DEDUP_REMOVED lines=12> */
.L_x_17620:
[----:B------:R-:W-:Y:S02]  /*33d0*/  IMAD.MOV.U32 R53, RZ, RZ, R178 ;  /* 0x000000ffff357224 */ /* 0x000fe400078e00b2 */
.L_x_17621:
[----:B------:R-:W-:Y:S05]  /*33e0*/  BSYNC B0 ;  /* 0x0000000000007941 */ /* 0x000fea0003800000 */
.L_x_17619:
        /* <DEDUP_REMOVED lines=16> */
.L_x_17625:
[----:B------:R-:W-:Y:S05]  /*34f0*/  BSYNC B1 ;  /* 0x0000000000017941 */ /* 0x000fea0003800000 */
.L_x_17624:
        /* <DEDUP_REMOVED lines=44> */
.L_x_17623:
[----:B------:R-:W-:Y:S05]  /*37c0*/  BSYNC B0 ;  /* 0x0000000000007941 */ /* 0x000fea0003800000 */
.L_x_17622:
        /* <DEDUP_REMOVED lines=9> */
.L_x_17618:
        /* <DEDUP_REMOVED lines=12> */
.L_x_17627:
[----:B------:R-:W-:Y:S02]  /*3920*/  IMAD.MOV.U32 R53, RZ, RZ, R178 ;  /* 0x000000ffff357224 */ /* 0x000fe400078e00b2 */
.L_x_17628:
[----:B------:R-:W-:Y:S05]  /*3930*/  BSYNC B0 ;  /* 0x0000000000007941 */ /* 0x000fea0003800000 */
.L_x_17626:
        /* <DEDUP_REMOVED lines=16> */
.L_x_17632:
[----:B------:R-:W-:Y:S05]  /*3a40*/  BSYNC B1 ;  /* 0x0000000000017941 */ /* 0x000fea0003800000 */
.L_x_17631:
        /* <DEDUP_REMOVED lines=44> */
.L_x_17630:
[----:B------:R-:W-:Y:S05]  /*3d10*/  BSYNC B0 ;  /* 0x0000000000007941 */ /* 0x000fea0003800000 */
.L_x_17629:
        /* <DEDUP_REMOVED lines=12> */
.L_x_17633:
        /* <DEDUP_REMOVED lines=12> */
.L_x_17636:
[----:B------:R-:W-:Y:S02]  /*3ea0*/  IMAD.MOV.U32 R53, RZ, RZ, R178 ;  /* 0x000000ffff357224 */ /* 0x000fe400078e00b2 */
.L_x_17637:
[----:B------:R-:W-:Y:S05]  /*3eb0*/  BSYNC B0 ;  /* 0x0000000000007941 */ /* 0x000fea0003800000 */
.L_x_17635:
        /* <DEDUP_REMOVED lines=16> */
.L_x_17641:
[----:B------:R-:W-:Y:S05]  /*3fc0*/  BSYNC B1 ;  /* 0x0000000000017941 */ /* 0x000fea0003800000 */
.L_x_17640:
        /* <DEDUP_REMOVED lines=44> */
.L_x_17639:
[----:B------:R-:W-:Y:S05]  /*4290*/  BSYNC B0 ;  /* 0x0000000000007941 */ /* 0x000fea0003800000 */
.L_x_17638:
        /* <DEDUP_REMOVED lines=9> */
.L_x_17634:
        /* <DEDUP_REMOVED lines=12> */
.L_x_17643:
[----:B------:R-:W-:Y:S02]  /*43f0*/  IMAD.MOV.U32 R50, RZ, RZ, R178 ;  /* 0x000000ffff327224 */ /* 0x000fe400078e00b2 */
.L_x_17644:
[----:B------:R-:W-:Y:S05]  /*4400*/  BSYNC B0 ;  /* 0x0000000000007941 */ /* 0x000fea0003800000 */
.L_x_17642:
        /* <DEDUP_REMOVED lines=16> */
.L_x_17648:
[----:B------:R-:W-:Y:S05]  /*4510*/  BSYNC B1 ;  /* 0x0000000000017941 */ /* 0x000fea0003800000 */
.L_x_17647:
        /* <DEDUP_REMOVED lines=44> */
.L_x_17646:
[----:B------:R-:W-:Y:S05]  /*47e0*/  BSYNC B0 ;  /* 0x0000000000007941 */ /* 0x000fea0003800000 */
.L_x_17645:
        /* <DEDUP_REMOVED lines=12> */
.L_x_17649:
        /* <DEDUP_REMOVED lines=12> */
.L_x_17652:
[----:B------:R-:W-:Y:S02]  /*4970*/  IMAD.MOV.U32 R42, RZ, RZ, R178 ;  /* 0x000000ffff2a7224 */ /* 0x000fe400078e00b2 */
.L_x_17653:
[----:B------:R-:W-:Y:S05]  /*4980*/  BSYNC B0 ;  /* 0x0000000000007941 */ /* 0x000fea0003800000 */
.L_x_17651:
        /* <DEDUP_REMOVED lines=16> */
.L_x_17657:
[----:B------:R-:W-:Y:S05]  /*4a90*/  BSYNC B1 ;  /* 0x0000000000017941 */ /* 0x000fea0003800000 */
.L_x_17656:
        /* <DEDUP_REMOVED lines=44> */
.L_x_17655:
[----:B------:R-:W-:Y:S05]  /*4d60*/  BSYNC B0 ;  /* 0x0000000000007941 */ /* 0x000fea0003800000 */
.L_x_17654:
        /* <DEDUP_REMOVED lines=9> */
.L_x_17650:
        /* <DEDUP_REMOVED lines=12> */
.L_x_17659:
[----:B------:R-:W-:Y:S02]  /*4ec0*/  IMAD.MOV.U32 R42, RZ, RZ, R178 ;  /* 0x000000ffff2a7224 */ /* 0x000fe400078e00b2 */
.L_x_17660:
[----:B------:R-:W-:Y:S05]  /*4ed0*/  BSYNC B0 ;  /* 0x0000000000007941 */ /* 0x000fea0003800000 */
.L_x_17658:
        /* <DEDUP_REMOVED lines=16> */
.L_x_17664:
[----:B------:R-:W-:Y:S05]  /*4fe0*/  BSYNC B1 ;  /* 0x0000000000017941 */ /* 0x000fea0003800000 */
.L_x_17663:
        /* <DEDUP_REMOVED lines=44> */
.L_x_17662:
[----:B------:R-:W-:Y:S05]  /*52b0*/  BSYNC B0 ;  /* 0x0000000000007941 */ /* 0x000fea0003800000 */
.L_x_17661:
        /* <DEDUP_REMOVED lines=12> */
.L_x_17665:
        /* <DEDUP_REMOVED lines=12> */
.L_x_17668:
[----:B------:R-:W-:Y:S02]  /*5440*/  IMAD.MOV.U32 R42, RZ, RZ, R178 ;  /* 0x000000ffff2a7224 */ /* 0x000fe400078e00b2 */
.L_x_17669:
[----:B------:R-:W-:Y:S05]  /*5450*/  BSYNC B0 ;  /* 0x0000000000007941 */ /* 0x000fea0003800000 */
.L_x_17667:
        /* <DEDUP_REMOVED lines=16> */
.L_x_17673:
[----:B------:R-:W-:Y:S05]  /*5560*/  BSYNC B1 ;  /* 0x0000000000017941 */ /* 0x000fea0003800000 */
.L_x_17672:
        /* <DEDUP_REMOVED lines=44> */
.L_x_17671:
[----:B------:R-:W-:Y:S05]  /*5830*/  BSYNC B0 ;  /* 0x0000000000007941 */ /* 0x000fea0003800000 */
.L_x_17670:
        /* <DEDUP_REMOVED lines=9> */
.L_x_17666:
        /* <DEDUP_REMOVED lines=12> */
.L_x_17675:
[----:B------:R-:W-:Y:S02]  /*5990*/  IMAD.MOV.U32 R42, RZ, RZ, R178 ;  /* 0x000000ffff2a7224 */ /* 0x000fe400078e00b2 */
.L_x_17676:
[----:B------:R-:W-:Y:S05]  /*59a0*/  BSYNC B0 ;  /* 0x0000000000007941 */ /* 0x000fea0003800000 */
.L_x_17674:
        /* <DEDUP_REMOVED lines=16> */
.L_x_17680:
[----:B------:R-:W-:Y:S05]  /*5ab0*/  BSYNC B1 ;  /* 0x0000000000017941 */ /* 0x000fea0003800000 */
.L_x_17679:
        /* <DEDUP_REMOVED lines=44> */
.L_x_17678:
[----:B------:R-:W-:Y:S05]  /*5d80*/  BSYNC B0 ;  /* 0x0000000000007941 */ /* 0x000fea0003800000 */
.L_x_17677:
        /* <DEDUP_REMOVED lines=13> */
.L_x_17681:
        /* <DEDUP_REMOVED lines=12> */
.L_x_17684:
[----:B------:R-:W-:Y:S02]  /*5f20*/  IMAD.MOV.U32 R50, RZ, RZ, R178 ;  /* 0x000000ffff327224 */ /* 0x000fe400078e00b2 */
.L_x_17685:
[----:B------:R-:W-:Y:S05]  /*5f30*/  BSYNC B0 ;  /* 0x0000000000007941 */ /* 0x000fea0003800000 */
.L_x_17683:
        /* <DEDUP_REMOVED lines=18> */
.L_x_17689:
[----:B------:R-:W-:Y:S05]  /*6060*/  BSYNC B1 ;  /* 0x0000000000017941 */ /* 0x000fea0003800000 */
.L_x_17688:
        /* <DEDUP_REMOVED lines=44> */
.L_x_17687:
[----:B------:R-:W-:Y:S05]  /*6330*/  BSYNC B0 ;  /* 0x0000000000007941 */ /* 0x000fea0003800000 */
.L_x_17686:
        /* <DEDUP_REMOVED lines=9> */
.L_x_17682:
[----:B------:R-:W-:Y:S01]  /*63d0*/  SEL R41, RZ, 0x10000, P4 ;  /* 0x00010000ff297807 */ /* 0x000fe20002000000 */
[----:B------:R-:W-:Y:S01]  /*63e0*/  IMAD.SHL.U32 R55, R197, 0x8, RZ ;  /* 0x00000008c5377824 */ /* 0x000fe200078e00ff */
[----:B------:R-:W-:Y:S02]  /*63f0*/  SEL R44, RZ, 0x100, P3 ;  /* 0x00000100ff2c7807 */ /* 0x000fe40001800000 */
[----:B------:R-:W-:Y:S02]  /*6400*/  SEL R43, RZ, 0x1000000, P5 ;  /* 0x01000000ff2b7807 */ /* 0x000fe40002800000 */
[----:B------:R-:W-:Y:S02]  /*6410*/  LOP3.LUT P4, RZ, R188, 0x4, RZ, 0xc0, !PT ;  /* 0x00000004bcff7812 */ /* 0x000fe4000788c0ff */
[----:B------:R-:W-:Y:S02]  /*6420*/  ISETP.NE.AND P3, PT, R52, RZ, PT ;  /* 0x000000ff3400720c */ /* 0x000fe40003f65270 */
[----:B------:R-:W-:-:S02]  /*6430*/  SEL R42, RZ, 0x1, P1 ;  /* 0x00000001ff2a7807 */ /* 0x000fc40000800000 */
        /* <DEDUP_REMOVED lines=8> */
[----:B------:R-:W-:Y:S01]  /*64c0*/  LOP3.LUT P5, RZ, R188, 0x8, RZ, 0xc0, !PT ;  /* 0x00000008bcff7812 */ /* 0x000fe200078ac0ff */
[----:B------:R-:W-:Y:S01]  /*64d0*/  IMAD.WIDE.U32 R40, R40, 0x100, RZ ;  /* 0x0000010028287825 */ /* 0x000fe200078e00ff */
[----:B------:R-:W-:Y:S02]  /*64e0*/  LEA.HI.X R51, R197, c[0x0][0x18c], RZ, 0x5, P1 ;  /* 0x00006300c5337a11 */ /* 0x000fe400008f2cff */
[----:B------:R-:W-:Y:S01]  /*64f0*/  SHF.R.U32.HI R56, RZ, 0x1d, R197 ;  /* 0x0000001dff387819 */ /* 0x000fe200000116c5 */
[----:B------:R-:W-:Y:S01]  /*6500*/  @P0 IMAD.MOV.U32 R45, RZ, RZ, 0x20 ;  /* 0x00000020ff2d0424 */ /* 0x000fe200078e00ff */
[----:B------:R-:W-:Y:S01]  /*6510*/  LOP3.LUT R42, R40, R42, R48, 0xfe, !PT ;  /* 0x0000002a282a7212 */ /* 0x000fe200078efe30 */
[----:B------:R0:W-:Y:S01]  /*6520*/  STG.E.128 [R50.64], R88 ;  /* 0x0000005832007986 */ /* 0x0001e2000c101d04 */
[----:B------:R-:W-:Y:S02]  /*6530*/  LOP3.LUT R49, R41, R43, R49, 0xfe, !PT ;  /* 0x0000002b29317212 */ /* 0x000fe400078efe31 */
[----:B------:R-:W-:Y:S01]  /*6540*/  SEL R43, RZ, 0x1, P5 ;  /* 0x00000001ff2b7807 */ /* 0x000fe20002800000 */
[----:B------:R0:W-:Y:S01]  /*6550*/  STG.E.128 [R50.64+0x10], R84 ;  /* 0x0000105432007986 */ /* 0x0001e2000c101d04 */
[----:B------:R-:W-:-:S02]  /*6560*/  IADD3 R40, P1, R55, c[0x0][0x190], RZ ;  /* 0x0000640037287a10 */ /* 0x000fc40007f3e0ff */
[----:B------:R-:W-:Y:S02]  /*6570*/  LOP3.LUT R48, R42, R43, RZ, 0xfc, !PT ;  /* 0x0000002b2a307212 */ /* 0x000fe400078efcff */
[----:B------:R-:W-:Y:S02]  /*6580*/  IADD3.X R41, R56, c[0x0][0x194], RZ, P1, !PT ;  /* 0x0000650038297a10 */ /* 0x000fe40000ffe4ff */
        /* <DEDUP_REMOVED lines=27> */
.L_x_17690:
[----:B------:R1:W5:Y:S04]  /*6740*/  @P6 LDG.E.128 R100, [R46.64] ;  /* 0x000000042e646981 */ /* 0x000368000c1e1d00 */
[----:B------:R1:W5:Y:S04]  /*6750*/  @P0 LDG.E.128 R96, [R44.64] ;  /* 0x000000042c600981 */ /* 0x000368000c1e1d00 */
[----:B------:R1:W5:Y:S04]  /*6760*/  @P0 LDG.E.128 R92, [R44.64+0x10] ;  /* 0x000010042c5c0981 */ /* 0x000368000c1e1d00 */
[----:B0-----:R-:W5:Y:S01]  /*6770*/  LDG.E.128 R40, [R42.64] ;  /* 0x000000042a287981 */ /* 0x001f62000c1e1d00 */
        /* <DEDUP_REMOVED lines=12> */
.L_x_17692:
[----:B-1----:R-:W-:Y:S02]  /*6840*/  MOV R52, R178 ;  /* 0x000000b200347202 */ /* 0x002fe40000000f00 */
.L_x_17693:
[----:B------:R-:W-:Y:S05]  /*6850*/  BSYNC B0 ;  /* 0x0000000000007941 */ /* 0x000fea0003800000 */
.L_x_17691:
        /* <DEDUP_REMOVED lines=16> */
.L_x_17697:
[----:B------:R-:W-:Y:S05]  /*6960*/  BSYNC B1 ;  /* 0x0000000000017941 */ /* 0x000fea0003800000 */
.L_x_17696:
        /* <DEDUP_REMOVED lines=44> */
.L_x_17695:
[----:B------:R-:W-:Y:S05]  /*6c30*/  BSYNC B0 ;  /* 0x0000000000007941 */ /* 0x000fea0003800000 */
.L_x_17694:
        /* <DEDUP_REMOVED lines=15> */
.L_x_17698:
        /* <DEDUP_REMOVED lines=12> */
.L_x_17701:
[----:B------:R-:W-:Y:S02]  /*6df0*/  IMAD.MOV.U32 R52, RZ, RZ, R178 ;  /* 0x000000ffff347224 */ /* 0x000fe400078e00b2 */
.L_x_17702:
[----:B------:R-:W-:Y:S05]  /*6e00*/  BSYNC B0 ;  /* 0x0000000000007941 */ /* 0x000fea0003800000 */
.L_x_17700:
        /* <DEDUP_REMOVED lines=16> */
.L_x_17706:
[----:B------:R-:W-:Y:S05]  /*6f10*/  BSYNC B1 ;  /* 0x0000000000017941 */ /* 0x000fea0003800000 */
.L_x_17705:
        /* <DEDUP_REMOVED lines=44> */
.L_x_17704:
[----:B------:R-:W-:Y:S05]  /*71e0*/  BSYNC B0 ;  /* 0x0000000000007941 */ /* 0x000fea0003800000 */
.L_x_17703:
        /* <DEDUP_REMOVED lines=9> */
.L_x_17699:
        /* <DEDUP_REMOVED lines=12> */
.L_x_17708:
[----:B------:R-:W-:Y:S02]  /*7340*/  MOV R52, R178 ;  /* 0x000000b200347202 */ /* 0x000fe40000000f00 */
.L_x_17709:
[----:B------:R-:W-:Y:S05]  /*7350*/  BSYNC B0 ;  /* 0x0000000000007941 */ /* 0x000fea0003800000 */
.L_x_17707:
        /* <DEDUP_REMOVED lines=16> */
.L_x_17713:
[----:B------:R-:W-:Y:S05]  /*7460*/  BSYNC B1 ;  /* 0x0000000000017941 */ /* 0x000fea0003800000 */
.L_x_17712:
        /* <DEDUP_REMOVED lines=44> */
.L_x_17711:
[----:B------:R-:W-:Y:S05]  /*7730*/  BSYNC B0 ;  /* 0x0000000000007941 */ /* 0x000fea0003800000 */
.L_x_17710:
        /* <DEDUP_REMOVED lines=14> */
.L_x_17714:
        /* <DEDUP_REMOVED lines=12> */
.L_x_17717:
[----:B------:R-:W-:Y:S02]  /*78e0*/  IMAD.MOV.U32 R52, RZ, RZ, R178 ;  /* 0x000000ffff347224 */ /* 0x000fe400078e00b2 */
.L_x_17718:
[----:B------:R-:W-:Y:S05]  /*78f0*/  BSYNC B0 ;  /* 0x0000000000007941 */ /* 0x000fea0003800000 */
.L_x_17716:
        /* <DEDUP_REMOVED lines=16> */
.L_x_17722:
[----:B------:R-:W-:Y:S05]  /*7a00*/  BSYNC B1 ;  /* 0x0000000000017941 */ /* 0x000fea0003800000 */
.L_x_17721:
        /* <DEDUP_REMOVED lines=44> */
.L_x_17720:
[----:B------:R-:W-:Y:S05]  /*7cd0*/  BSYNC B0 ;  /* 0x0000000000007941 */ /* 0x000fea0003800000 */
.L_x_17719:
        /* <DEDUP_REMOVED lines=9> */
.L_x_17715:
        /* <DEDUP_REMOVED lines=12> */
.L_x_17724:
[----:B------:R-:W-:Y:S02]  /*7e30*/  MOV R52, R178 ;  /* 0x000000b200347202 */ /* 0x000fe40000000f00 */
.L_x_17725:
[----:B------:R-:W-:Y:S05]  /*7e40*/  BSYNC B0 ;  /* 0x0000000000007941 */ /* 0x000fea0003800000 */
.L_x_17723:
        /* <DEDUP_REMOVED lines=16> */
.L_x_17729:
[----:B------:R-:W-:Y:S05]  /*7f50*/  BSYNC B1 ;  /* 0x0000000000017941 */ /* 0x000fea0003800000 */
.L_x_17728:
        /* <DEDUP_REMOVED lines=44> */
.L_x_17727:
[----:B------:R-:W-:Y:S05]  /*8220*/  BSYNC B0 ;  /* 0x0000000000007941 */ /* 0x000fea0003800000 */
.L_x_17726:
        /* <DEDUP_REMOVED lines=14> */
.L_x_17730:
        /* <DEDUP_REMOVED lines=12> */
.L_x_17733:
[----:B------:R-:W-:Y:S02]  /*83d0*/  IMAD.MOV.U32 R52, RZ, RZ, R178 ;  /* 0x000000ffff347224 */ /* 0x000fe400078e00b2 */
.L_x_17734:
[----:B------:R-:W-:Y:S05]  /*83e0*/  BSYNC B0 ;  /* 0x0000000000007941 */ /* 0x000fea0003800000 */
.L_x_17732:
        /* <DEDUP_REMOVED lines=16> */
.L_x_17738:
[----:B------:R-:W-:Y:S05]  /*84f0*/  BSYNC B1 ;  /* 0x0000000000017941 */ /* 0x000fea0003800000 */
.L_x_17737:
        /* <DEDUP_REMOVED lines=44> */
.L_x_17736:
[----:B------:R-:W-:Y:S05]  /*87c0*/  BSYNC B0 ;  /* 0x0000000000007941 */ /* 0x000fea0003800000 */
.L_x_17735:
        /* <DEDUP_REMOVED lines=9> */
.L_x_17731:
        /* <DEDUP_REMOVED lines=12> */
.L_x_17740:
[----:B------:R-:W-:Y:S02]  /*8920*/  MOV R52, R178 ;  /* 0x000000b200347202 */ /* 0x000fe40000000f00 */
.L_x_17741:
[----:B------:R-:W-:Y:S05]  /*8930*/  BSYNC B0 ;  /* 0x0000000000007941 */ /* 0x000fea0003800000 */
.L_x_17739:
        /* <DEDUP_REMOVED lines=16> */
.L_x_17745:
[----:B------:R-:W-:Y:S05]  /*8a40*/  BSYNC B1 ;  /* 0x0000000000017941 */ /* 0x000fea0003800000 */
.L_x_17744:
        /* <DEDUP_REMOVED lines=44> */
.L_x_17743:
[----:B------:R-:W-:Y:S05]  /*8d10*/  BSYNC B0 ;  /* 0x0000000000007941 */ /* 0x000fea0003800000 */
.L_x_17742:
        /* <DEDUP_REMOVED lines=12> */
.L_x_17746:
        /* <DEDUP_REMOVED lines=12> */
.L_x_17749:
[----:B------:R-:W-:Y:S02]  /*8ea0*/  IMAD.MOV.U32 R50, RZ, RZ, R178 ;  /* 0x000000ffff327224 */ /* 0x000fe400078e00b2 */
.L_x_17750:
[----:B------:R-:W-:Y:S05]  /*8eb0*/  BSYNC B0 ;  /* 0x0000000000007941 */ /* 0x000fea0003800000 */
.L_x_17748:
        /* <DEDUP_REMOVED lines=16> */
.L_x_17754:
[----:B------:R-:W-:Y:S05]  /*8fc0*/  BSYNC B1 ;  /* 0x0000000000017941 */ /* 0x000fea0003800000 */
.L_x_17753:
        /* <DEDUP_REMOVED lines=44> */
.L_x_17752:
[----:B------:R-:W-:Y:S05]  /*9290*/  BSYNC B0 ;  /* 0x0000000000007941 */ /* 0x000fea0003800000 */
.L_x_17751:
        /* <DEDUP_REMOVED lines=9> */
.L_x_17747:
        /* <DEDUP_REMOVED lines=12> */
.L_x_17756:
[----:B------:R-:W-:Y:S02]  /*93f0*/  MOV R50, R178 ;  /* 0x000000b200327202 */ /* 0x000fe40000000f00 */
.L_x_17757:
[----:B------:R-:W-:Y:S05]  /*9400*/  BSYNC B0 ;  /* 0x0000000000007941 */ /* 0x000fea0003800000 */
.L_x_17755:
        /* <DEDUP_REMOVED lines=16> */
.L_x_17761:
[----:B------:R-:W-:Y:S05]  /*9510*/  BSYNC B1 ;  /* 0x0000000000017941 */ /* 0x000fea0003800000 */
.L_x_17760:
        /* <DEDUP_REMOVED lines=44> */
.L_x_17759:
[----:B------:R-:W-:Y:S05]  /*97e0*/  BSYNC B0 ;  /* 0x0000000000007941 */ /* 0x000fea0003800000 */
.L_x_17758:
        /* <DEDUP_REMOVED lines=12> */
.L_x_17762:
        /* <DEDUP_REMOVED lines=12> */
.L_x_17765:
[----:B------:R-:W-:Y:S02]  /*9970*/  IMAD.MOV.U32 R50, RZ, RZ, R178 ;  /* 0x000000ffff327224 */ /* 0x000fe400078e00b2 */
.L_x_17766:
[----:B------:R-:W-:Y:S05]  /*9980*/  BSYNC B0 ;  /* 0x0000000000007941 */ /* 0x000fea0003800000 */
.L_x_17764:
        /* <DEDUP_REMOVED lines=16> */
.L_x_17770:
[----:B------:R-:W-:Y:S05]  /*9a90*/  BSYNC B1 ;  /* 0x0000000000017941 */ /* 0x000fea0003800000 */
.L_x_17769:
        /* <DEDUP_REMOVED lines=44> */
.L_x_17768:
[----:B------:R-:W-:Y:S05]  /*9d60*/  BSYNC B0 ;  /* 0x0000000000007941 */ /* 0x000fea0003800000 */
.L_x_17767:
        /* <DEDUP_REMOVED lines=9> */
.L_x_17763:
        /* <DEDUP_REMOVED lines=12> */
.L_x_17772:
[----:B------:R-:W-:Y:S02]  /*9ec0*/  MOV R50, R178 ;  /* 0x000000b200327202 */ /* 0x000fe40000000f00 */
.L_x_17773:
[----:B------:R-:W-:Y:S05]  /*9ed0*/  BSYNC B0 ;  /* 0x0000000000007941 */ /* 0x000fea0003800000 */
.L_x_17771:
        /* <DEDUP_REMOVED lines=16> */
.L_x_17777:
[----:B------:R-:W-:Y:S05]  /*9fe0*/  BSYNC B1 ;  /* 0x0000000000017941 */ /* 0x000fea0003800000 */
.L_x_17776:
        /* <DEDUP_REMOVED lines=44> */
.L_x_17775:
[----:B------:R-:W-:Y:S05]  /*a2b0*/  BSYNC B0 ;  /* 0x0000000000007941 */ /* 0x000fea0003800000 */
.L_x_17774:
        /* <DEDUP_REMOVED lines=12> */
.L_x_17778:
        /* <DEDUP_REMOVED lines=12> */
.L_x_17781:
[----:B------:R-:W-:Y:S02]  /*a440*/  IMAD.MOV.U32 R42, RZ, RZ, R178 ;  /* 0x000000ffff2a7224 */ /* 0x000fe400078e00b2 */
.L_x_17782:
[----:B------:R-:W-:Y:S05]  /*a450*/  BSYNC B0 ;  /* 0x0000000000007941 */ /* 0x000fea0003800000 */
.L_x_17780:
        /* <DEDUP_REMOVED lines=16> */
.L_x_17786:
[----:B------:R-:W-:Y:S05]  /*a560*/  BSYNC B1 ;  /* 0x0000000000017941 */ /* 0x000fea0003800000 */
.L_x_17785:
        /* <DEDUP_REMOVED lines=44> */
.L_x_17784:
[----:B------:R-:W-:Y:S05]  /*a830*/  BSYNC B0 ;  /* 0x0000000000007941 */ /* 0x000fea0003800000 */
.L_x_17783:
        /* <DEDUP_REMOVED lines=9> */
.L_x_17779:
        /* <DEDUP_REMOVED lines=12> */
.L_x_17788:
[----:B------:R-:W-:Y:S02]  /*a990*/  MOV R42, R178 ;  /* 0x000000b2002a7202 */ /* 0x000fe40000000f00 */
.L_x_17789:
[----:B------:R-:W-:Y:S05]  /*a9a0*/  BSYNC B0 ;  /* 0x0000000000007941 */ /* 0x000fea0003800000 */
.L_x_17787:
        /* <DEDUP_REMOVED lines=16> */
.L_x_17793:
[----:B------:R-:W-:Y:S05]  /*aab0*/  BSYNC B1 ;  /* 0x0000000000017941 */ /* 0x000fea0003800000 */
.L_x_17792:
        /* <DEDUP_REMOVED lines=44> */
.L_x_17791:
[----:B------:R-:W-:Y:S05]  /*ad80*/  BSYNC B0 ;  /* 0x0000000000007941 */ /* 0x000fea0003800000 */
.L_x_17790:
        /* <DEDUP_REMOVED lines=12> */
.L_x_17794:
        /* <DEDUP_REMOVED lines=12> */
.L_x_17797:
[----:B------:R-:W-:Y:S02]  /*af10*/  IMAD.MOV.U32 R42, RZ, RZ, R178 ;  /* 0x000000ffff2a7224 */ /* 0x000fe400078e00b2 */
.L_x_17798:
[----:B------:R-:W-:Y:S05]  /*af20*/  BSYNC B0 ;  /* 0x0000000000007941 */ /* 0x000fea0003800000 */
.L_x_17796:
        /* <DEDUP_REMOVED lines=16> */
.L_x_17802:
[----:B------:R-:W-:Y:S05]  /*b030*/  BSYNC B1 ;  /* 0x0000000000017941 */ /* 0x000fea0003800000 */
.L_x_17801:
        /* <DEDUP_REMOVED lines=44> */
.L_x_17800:
[----:B------:R-:W-:Y:S05]  /*b300*/  BSYNC B0 ;  /* 0x0000000000007941 */ /* 0x000fea0003800000 */
.L_x_17799:
        /* <DEDUP_REMOVED lines=9> */
.L_x_17795:
        /* <DEDUP_REMOVED lines=12> */
.L_x_17804:
[----:B------:R-:W-:Y:S02]  /*b460*/  MOV R42, R178 ;  /* 0x000000b2002a7202 */ /* 0x000fe40000000f00 */
.L_x_17805:
[----:B------:R-:W-:Y:S05]  /*b470*/  BSYNC B0 ;  /* 0x0000000000007941 */ /* 0x000fea0003800000 */
.L_x_17803:
        /* <DEDUP_REMOVED lines=16> */
.L_x_17809:
[----:B------:R-:W-:Y:S05]  /*b580*/  BSYNC B1 ;  /* 0x0000000000017941 */ /* 0x000fea0003800000 */
.L_x_17808:
        /* <DEDUP_REMOVED lines=44> */
.L_x_17807:
[----:B------:R-:W-:Y:S05]  /*b850*/  BSYNC B0 ;  /* 0x0000000000007941 */ /* 0x000fea0003800000 */
.L_x_17806:
        /* <DEDUP_REMOVED lines=13> */
.L_x_17810:
        /* <DEDUP_REMOVED lines=12> */
.L_x_17813:
[----:B------:R-:W-:Y:S02]  /*b9f0*/  IMAD.MOV.U32 R48, RZ, RZ, R178 ;  /* 0x000000ffff307224 */ /* 0x000fe400078e00b2 */
.L_x_17814:
[----:B------:R-:W-:Y:S05]  /*ba00*/  BSYNC B0 ;  /* 0x0000000000007941 */ /* 0x000fea0003800000 */
.L_x_17812:
        /* <DEDUP_REMOVED lines=18> */
.L_x_17818:
[----:B------:R-:W-:Y:S05]  /*bb30*/  BSYNC B1 ;  /* 0x0000000000017941 */ /* 0x000fea0003800000 */
.L_x_17817:
        /* <DEDUP_REMOVED lines=44> */
.L_x_17816:
[----:B------:R-:W-:Y:S05]  /*be00*/  BSYNC B0 ;  /* 0x0000000000007941 */ /* 0x000fea0003800000 */
.L_x_17815:
        /* <DEDUP_REMOVED lines=9> */
.L_x_17811:
[----:B------:R-:W-:Y:S01]  /*bea0*/  SEL R40, RZ, 0x1000000, P5 ;  /* 0x01000000ff287807 */ /* 0x000fe20002800000 */
[----:B------:R-:W-:Y:S01]  /*beb0*/  HFMA2.MMA R207, -RZ, RZ, 0, 4.76837158203125e-07 ;  /* 0x00000008ffcf7435 */ /* 0x000fe200000001ff */
[----:B------:R-:W-:Y:S01]  /*bec0*/  SEL R41, RZ, 0x10000, P4 ;  /* 0x00010000ff297807 */ /* 0x000fe20002000000 */
[----:B------:R-:W-:Y:S01]  /*bed0*/  IMAD.MOV.U32 R209, RZ, RZ, 0x20 ;  /* 0x00000020ffd17424 */ /* 0x000fe200078e00ff */
[----:B------:R-:W-:Y:S02]  /*bee0*/  SEL R44, RZ, 0x100, P3 ;  /* 0x00000100ff2c7807 */ /* 0x000fe40001800000 */
[C---:B------:R-:W-:Y:S02]  /*bef0*/  LOP3.LUT P4, RZ, R188.reuse, 0x4, RZ, 0xc0, !PT ;  /* 0x00000004bcff7812 */ /* 0x040fe4000788c0ff */
[----:B------:R-:W-:Y:S02]  /*bf00*/  LOP3.LUT P3, RZ, R188, 0x2, RZ, 0xc0, !PT ;  /* 0x00000002bcff7812 */ /* 0x000fe4000786c0ff */
[----:B------:R-:W-:-:S02]  /*bf10*/  SEL R46, RZ, 0x1, P1 ;  /* 0x00000001ff2e7807 */ /* 0x000fc40000800000 */
[----:B------:R-:W-:Y:S02]  /*bf20*/  LOP3.LUT R44, R44, R40, R41, 0xfe, !PT ;  /* 0x000000282c2c7212 */ /* 0x000fe400078efe29 */
[----:B------:R-:W-:Y:S01]  /*bf30*/  SEL R42, RZ, 0x1, P3 ;  /* 0x00000001ff2a7807 */ /* 0x000fe20001800000 */
[----:B------:R-:W-:Y:S01]  /*bf40*/  IMAD.WIDE.U32 R46, R46, 0x1000000, RZ ;  /* 0x010000002e2e7825 */ /* 0x000fe200078e00ff */
[----:B------:R-:W-:Y:S02]  /*bf50*/  SEL R40, RZ, 0x1, P4 ;  /* 0x00000001ff287807 */ /* 0x000fe40002000000 */
[----:B------:R-:W-:Y:S01]  /*bf60*/  SEL R49, RZ, 0x1, P2 ;  /* 0x00000001ff317807 */ /* 0x000fe20001000000 */
[----:B------:R-:W-:Y:S01]  /*bf70*/  IMAD.WIDE.U32 R42, R42, 0x10000, RZ ;  /* 0x000100002a2a7825 */ /* 0x000fe200078e00ff */
[----:B------:R-:W-:Y:S02]  /*bf80*/  LOP3.LUT P5, RZ, R188, 0x8, RZ, 0xc0, !PT ;  /* 0x00000008bcff7812 */ /* 0x000fe400078ac0ff */
[----:B------:R-:W-:Y:S01]  /*bf90*/  LOP3.LUT R49, R47, R44, R49, 0xfe, !PT ;  /* 0x0000002c2f317212 */ /* 0x000fe200078efe31 */
[----:B------:R-:W-:Y:S01]  /*bfa0*/  IMAD.WIDE.U32 R40, R40, 0x100, RZ ;  /* 0x0000010028287825 */ /* 0x000fe200078e00ff */
[----:B------:R-:W-:-:S02]  /*bfb0*/  SEL R47, RZ, 0x1, P5 ;  /* 0x00000001ff2f7807 */ /* 0x000fc40002800000 */
[----:B------:R-:W-:Y:S01]  /*bfc0*/  LOP3.LUT P6, RZ, R188, 0x20, RZ, 0xc0, !PT ;  /* 0x00000020bcff7812 */ /* 0x000fe200078cc0ff */
[----:B------:R-:W-:Y:S01]  /*bfd0*/  IMAD.WIDE.U32 R44, R202, R209, c[0x0][0x188] ;  /* 0x00006200ca2c7625 */ /* 0x000fe200078e00d1 */
[----:B------:R-:W-:Y:S02]  /*bfe0*/  LOP3.LUT R46, R40, R46, R42, 0xfe, !PT ;  /* 0x0000002e282e7212 */ /* 0x000fe400078efe2a */
[----:B------:R-:W-:Y:S01]  /*bff0*/  LOP3.LUT R41, R41, R49, R43, 0xfe, !PT ;  /* 0x0000003129297212 */ /* 0x000fe200078efe2b */
[----:B------:R-:W-:Y:S01]  /*c000*/  IMAD.WIDE.U32 R42, R202, R207, c[0x0][0x190] ;  /* 0x00006400ca2a7625 */ /* 0x000fe200078e00cf */
[----:B------:R-:W-:Y:S01]  /*c010*/  LOP3.LUT R40, R46, R47, RZ, 0xfc, !PT ;  /* 0x0000002f2e287212 */ /* 0x000fe200078efcff */
[----:B------:R0:W-:Y:S01]  /*c020*/  STG.E.128 [R44.64], R80 ;  /* 0x000000502c007986 */ /* 0x0001e2000c101d04 */
[----:B------:R-:W-:-:S03]  /*c030*/  IADD3 R205, R197, 0x100, RZ ;  /* 0x00000100c5cd7810 */ /* 0x000fc60007ffe0ff */
[----:B------:R0:W-:Y:S02]  /*c040*/  STG.E.128 [R44.64+0x10], R76 ;  /* 0x0000104c2c007986 */ /* 0x0001e4000c101d04 */
[C---:B------:R-:W-:Y:S02]  /*c050*/  @P6 IMAD.WIDE.U32 R48, R205.reuse, R175, c[0x0][0x178] ;  /* 0x00005e00cd306625 */ /* 0x040fe400078e00af */
[----:B------:R0:W-:Y:S02]  /*c060*/  STG.E.64 [R42.64], R40 ;  /* 0x000000282a007986 */ /* 0x0001e4000c101b04 */
[----:B------:R-:W-:-:S04]  /*c070*/  @P0 IMAD.WIDE.U32 R46, R205, R209, c[0x0][0x180] ;  /* 0x00006000cd2e0625 */ /* 0x000fc800078e00d1 */
        /* <DEDUP_REMOVED lines=21> */
.L_x_17819:
[----:B------:R1:W5:Y:S04]  /*c1d0*/  @P6 LDG.E.128 R100, [R48.64] ;  /* 0x0000000430646981 */ /* 0x000368000c1e1d00 */
[----:B------:R1:W5:Y:S04]  /*c1e0*/  @P0 LDG.E.128 R96, [R46.64] ;  /* 0x000000042e600981 */ /* 0x000368000c1e1d00 */
[----:B------:R1:W5:Y:S04]  /*c1f0*/  @P0 LDG.E.128 R92, [R46.64+0x10] ;  /* 0x000010042e5c0981 */ /* 0x000368000c1e1d00 */
        /* <DEDUP_REMOVED lines=13> */
.L_x_17821:
[----:B-1----:R-:W-:Y:S02]  /*c2d0*/  IMAD.MOV.U32 R53, RZ, RZ, R178 ;  /* 0x000000ffff357224 */ /* 0x002fe400078e00b2 */
.L_x_17822:
[----:B------:R-:W-:Y:S05]  /*c2e0*/  BSYNC B0 ;  /* 0x0000000000007941 */ /* 0x000fea0003800000 */
.L_x_17820:
        /* <DEDUP_REMOVED lines=16> */
.L_x_17826:
[----:B------:R-:W-:Y:S05]  /*c3f0*/  BSYNC B1 ;  /* 0x0000000000017941 */ /* 0x000fea0003800000 */
.L_x_17825:
        /* <DEDUP_REMOVED lines=41> */
[----:B------:R-:W-:Y:S01]  /*c690*/  MOV R170, R44 ;  /* 0x0000002c00aa7202 */ /* 0x000fe20000000f00 */
[----:B------:R-:W-:Y:S01]  /*c6a0*/  IMAD.MOV.U32 R44, RZ, RZ, RZ ;  /* 0x000000ffff2c7224 */ /* 0x000fe200078e00ff */
[----:B------:R-:W-:Y:S02]  /*c6b0*/  LOP3.LUT R169, R45, R46, R165, 0x96, !PT ;  /* 0x0000002e2da97212 */ /* 0x000fe400078e96a5 */
.L_x_17824:
[----:B------:R-:W-:Y:S05]  /*c6c0*/  BSYNC B0 ;  /* 0x0000000000007941 */ /* 0x000fea0003800000 */
.L_x_17823:
        /* <DEDUP_REMOVED lines=15> */
.L_x_17827:
        /* <DEDUP_REMOVED lines=12> */
.L_x_17830:
[----:B------:R-:W-:Y:S02]  /*c880*/  IMAD.MOV.U32 R52, RZ, RZ, R178 ;  /* 0x000000ffff347224 */ /* 0x000fe400078e00b2 */
.L_x_17831:
[----:B------:R-:W-:Y:S05]  /*c890*/  BSYNC B0 ;  /* 0x0000000000007941 */ /* 0x000fea0003800000 */
.L_x_17829:
        /* <DEDUP_REMOVED lines=16> */
.L_x_17835:
[----:B------:R-:W-:Y:S05]  /*c9a0*/  BSYNC B1 ;  /* 0x0000000000017941 */ /* 0x000fea0003800000 */
.L_x_17834:
        /* <DEDUP_REMOVED lines=44> */
.L_x_17833:
[----:B------:R-:W-:Y:S05]  /*cc70*/  BSYNC B0 ;  /* 0x0000000000007941 */ /* 0x000fea0003800000 */
.L_x_17832:
        /* <DEDUP_REMOVED lines=9> */
.L_x_17828:
        /* <DEDUP_REMOVED lines=12> */
.L_x_17837:
[----:B------:R-:W-:Y:S02]  /*cdd0*/  IMAD.MOV.U32 R52, RZ, RZ, R178 ;  /* 0x000000ffff347224 */ /* 0x000fe400078e00b2 */
.L_x_17838:
[----:B------:R-:W-:Y:S05]  /*cde0*/  BSYNC B0 ;  /* 0x0000000000007941 */ /* 0x000fea0003800000 */
.L_x_17836:
        /* <DEDUP_REMOVED lines=16> */
.L_x_17842:
[----:B------:R-:W-:Y:S05]  /*cef0*/  BSYNC B1 ;  /* 0x0000000000017941 */ /* 0x000fea0003800000 */
.L_x_17841:
        /* <DEDUP_REMOVED lines=44> */
.L_x_17840:
[----:B------:R-:W-:Y:S05]  /*d1c0*/  BSYNC B0 ;  /* 0x0000000000007941 */ /* 0x000fea0003800000 */
.L_x_17839:
        /* <DEDUP_REMOVED lines=14> */
.L_x_17843:
        /* <DEDUP_REMOVED lines=12> */
.L_x_17846:
[----:B------:R-:W-:Y:S02]  /*d370*/  IMAD.MOV.U32 R52, RZ, RZ, R178 ;  /* 0x000000ffff347224 */ /* 0x000fe400078e00b2 */
.L_x_17847:
[----:B------:R-:W-:Y:S05]  /*d380*/  BSYNC B0 ;  /* 0x0000000000007941 */ /* 0x000fea0003800000 */
.L_x_17845:
        /* <DEDUP_REMOVED lines=16> */
.L_x_17851:
[----:B------:R-:W-:Y:S05]  /*d490*/  BSYNC B1 ;  /* 0x0000000000017941 */ /* 0x000fea0003800000 */
.L_x_17850:
        /* <DEDUP_REMOVED lines=44> */
.L_x_17849:
[----:B------:R-:W-:Y:S05]  /*d760*/  BSYNC B0 ;  /* 0x0000000000007941 */ /* 0x000fea0003800000 */
.L_x_17848:
        /* <DEDUP_REMOVED lines=9> */
.L_x_17844:
        /* <DEDUP_REMOVED lines=12> */
.L_x_17853:
[----:B------:R-:W-:Y:S02]  /*d8c0*/  IMAD.MOV.U32 R52, RZ, RZ, R178 ;  /* 0x000000ffff347224 */ /* 0x000fe400078e00b2 */
.L_x_17854:
[----:B------:R-:W-:Y:S05]  /*d8d0*/  BSYNC B0 ;  /* 0x0000000000007941 */ /* 0x000fea0003800000 */
.L_x_17852:
        /* <DEDUP_REMOVED lines=16> */
.L_x_17858:
[----:B------:R-:W-:Y:S05]  /*d9e0*/  BSYNC B1 ;  /* 0x0000000000017941 */ /* 0x000fea0003800000 */
.L_x_17857:
        /* <DEDUP_REMOVED lines=44> */
.L_x_17856:
[----:B------:R-:W-:Y:S05]  /*dcb0*/  BSYNC B0 ;  /* 0x0000000000007941 */ /* 0x000fea0003800000 */
.L_x_17855:
        /* <DEDUP_REMOVED lines=14> */
.L_x_17859:
        /* <DEDUP_REMOVED lines=12> */
.L_x_17862:
[----:B------:R-:W-:Y:S02]  /*de60*/  IMAD.MOV.U32 R52, RZ, RZ, R178 ;  /* 0x000000ffff347224 */ /* 0x000fe400078e00b2 */
.L_x_17863:
[----:B------:R-:W-:Y:S05]  /*de70*/  BSYNC B0 ;  /* 0x0000000000007941 */ /* 0x000fea0003800000 */
.L_x_17861:
        /* <DEDUP_REMOVED lines=16> */
.L_x_17867:
[----:B------:R-:W-:Y:S05]  /*df80*/  BSYNC B1 ;  /* 0x0000000000017941 */ /* 0x000fea0003800000 */
.L_x_17866:
        /* <DEDUP_REMOVED lines=44> */
.L_x_17865:
[----:B------:R-:W-:Y:S05]  /*e250*/  BSYNC B0 ;  /* 0x0000000000007941 */ /* 0x000fea0003800000 */
.L_x_17864:
        /* <DEDUP_REMOVED lines=9> */
.L_x_17860:
        /* <DEDUP_REMOVED lines=12> */
.L_x_17869:
[----:B------:R-:W-:Y:S02]  /*e3b0*/  IMAD.MOV.U32 R52, RZ, RZ, R178 ;  /* 0x000000ffff347224 */ /* 0x000fe400078e00b2 */
.L_x_17870:
[----:B------:R-:W-:Y:S05]  /*e3c0*/  BSYNC B0 ;  /* 0x0000000000007941 */ /* 0x000fea0003800000 */
.L_x_17868:
        /* <DEDUP_REMOVED lines=16> */
.L_x_17874:
[----:B------:R-:W-:Y:S05]  /*e4d0*/  BSYNC B1 ;  /* 0x0000000000017941 */ /* 0x000fea0003800000 */
.L_x_17873:
        /* <DEDUP_REMOVED lines=44> */
.L_x_17872:
[----:B------:R-:W-:Y:S05]  /*e7a0*/  BSYNC B0 ;  /* 0x0000000000007941 */ /* 0x000fea0003800000 */
.L_x_17871:
        /* <DEDUP_REMOVED lines=12> */
.L_x_17875:
        /* <DEDUP_REMOVED lines=12> */
.L_x_17878:
[----:B------:R-:W-:Y:S02]  /*e930*/  IMAD.MOV.U32 R50, RZ, RZ, R178 ;  /* 0x000000ffff327224 */ /* 0x000fe400078e00b2 */
.L_x_17879:
[----:B------:R-:W-:Y:S05]  /*e940*/  BSYNC B0 ;  /* 0x0000000000007941 */ /* 0x000fea0003800000 */
.L_x_17877:
        /* <DEDUP_REMOVED lines=16> */
.L_x_17883:
[----:B------:R-:W-:Y:S05]  /*ea50*/  BSYNC B1 ;  /* 0x0000000000017941 */ /* 0x000fea0003800000 */
.L_x_17882:
        /* <DEDUP_REMOVED lines=44> */
.L_x_17881:
[----:B------:R-:W-:Y:S05]  /*ed20*/  BSYNC B0 ;  /* 0x0000000000007941 */ /* 0x000fea0003800000 */
.L_x_17880:
        /* <DEDUP_REMOVED lines=9> */
.L_x_17876:
        /* <DEDUP_REMOVED lines=12> */
.L_x_17885:
[----:B------:R-:W-:Y:S02]  /*ee80*/  IMAD.MOV.U32 R50, RZ, RZ, R178 ;  /* 0x000000ffff327224 */ /* 0x000fe400078e00b2 */
.L_x_17886:
[----:B------:R-:W-:Y:S05]  /*ee90*/  BSYNC B0 ;  /* 0x0000000000007941 */ /* 0x000fea0003800000 */
.L_x_17884:
        /* <DEDUP_REMOVED lines=16> */
.L_x_17890:
[----:B------:R-:W-:Y:S05]  /*efa0*/  BSYNC B1 ;  /* 0x0000000000017941 */ /* 0x000fea0003800000 */
.L_x_17889:
        /* <DEDUP_REMOVED lines=44> */
.L_x_17888:
[----:B------:R-:W-:Y:S05]  /*f270*/  BSYNC B0 ;  /* 0x0000000000007941 */ /* 0x000fea0003800000 */
.L_x_17887:
        /* <DEDUP_REMOVED lines=12> */
.L_x_17891:
        /* <DEDUP_REMOVED lines=12> */
.L_x_17894:
[----:B------:R-:W-:Y:S02]  /*f400*/  IMAD.MOV.U32 R50, RZ, RZ, R178 ;  /* 0x000000ffff327224 */ /* 0x000fe400078e00b2 */
.L_x_17895:
[----:B------:R-:W-:Y:S05]  /*f410*/  BSYNC B0 ;  /* 0x0000000000007941 */ /* 0x000fea0003800000 */
.L_x_17893:
        /* <DEDUP_REMOVED lines=16> */
.L_x_17899:
[----:B------:R-:W-:Y:S05]  /*f520*/  BSYNC B1 ;  /* 0x0000000000017941 */ /* 0x000fea0003800000 */
.L_x_17898:
        /* <DEDUP_REMOVED lines=44> */
.L_x_17897:
[----:B------:R-:W-:Y:S05]  /*f7f0*/  BSYNC B0 ;  /* 0x0000000000007941 */ /* 0x000fea0003800000 */
.L_x_17896:
        /* <DEDUP_REMOVED lines=9> */
.L_x_17892:
        /* <DEDUP_REMOVED lines=12> */
.L_x_17901:
[----:B------:R-:W-:Y:S02]  /*f950*/  IMAD.MOV.U32 R50, RZ, RZ, R178 ;  /* 0x000000ffff327224 */ /* 0x000fe400078e00b2 */
.L_x_17902:
[----:B------:R-:W-:Y:S05]  /*f960*/  BSYNC B0 ;  /* 0x0000000000007941 */ /* 0x000fea0003800000 */
.L_x_17900:
        /* <DEDUP_REMOVED lines=16> */
.L_x_17906:
[----:B------:R-:W-:Y:S05]  /*fa70*/  BSYNC B1 ;  /* 0x0000000000017941 */ /* 0x000fea0003800000 */
.L_x_17905:
        /* <DEDUP_REMOVED lines=42> */
[----:B------:R-:W-:Y:S01]  /*fd20*/  IMAD.MOV.U32 R41, RZ, RZ, RZ ;  /* 0x000000ffff297224 */ /* 0x000fe200078e00ff */
[----:B------:R-:W-:Y:S02]  /*fd30*/  MOV R170, R40 ;  /* 0x0000002800aa7202 */ /* 0x000fe40000000f00 */
.L_x_17904:
[----:B------:R-:W-:Y:S05]  /*fd40*/  BSYNC B0 ;  /* 0x0000000000007941 */ /* 0x000fea0003800000 */
.L_x_17903:
        /* <DEDUP_REMOVED lines=12> */
.L_x_17907:
        /* <DEDUP_REMOVED lines=12> */
.L_x_17910:
[----:B------:R-:W-:Y:S02]  /*fed0*/  IMAD.MOV.U32 R42, RZ, RZ, R178 ;  /* 0x000000ffff2a7224 */ /* 0x000fe400078e00b2 */
.L_x_17911:
[----:B------:R-:W-:Y:S05]  /*fee0*/  BSYNC B0 ;  /* 0x0000000000007941 */ /* 0x000fea0003800000 */
.L_x_17909:
        /* <DEDUP_REMOVED lines=16> */
.L_x_17915:
[----:B------:R-:W-:Y:S05]  /*fff0*/  BSYNC B1 ;  /* 0x0000000000017941 */ /* 0x000fea0003800000 */
.L_x_17914:
        /* <DEDUP_REMOVED lines=44> */
.L_x_17913:
[----:B------:R-:W-:Y:S05]  /*102c0*/  BSYNC B0 ;  /* 0x0000000000007941 */ /* 0x000fea0003800000 */
.L_x_17912:
        /* <DEDUP_REMOVED lines=9> */
.L_x_17908:
        /* <DEDUP_REMOVED lines=12> */
.L_x_17917:
[----:B------:R-:W-:Y:S02]  /*10420*/  IMAD.MOV.U32 R42, RZ, RZ, R178 ;  /* 0x000000ffff2a7224 */ /* 0x000fe400078e00b2 */
.L_x_17918:
[----:B------:R-:W-:Y:S05]  /*10430*/  BSYNC B0 ;  /* 0x0000000000007941 */ /* 0x000fea0003800000 */
.L_x_17916:
        /* <DEDUP_REMOVED lines=16> */
.L_x_17922:
[----:B------:R-:W-:Y:S05]  /*10540*/  BSYNC B1 ;  /* 0x0000000000017941 */ /* 0x000fea0003800000 */
.L_x_17921:
        /* <DEDUP_REMOVED lines=44> */
.L_x_17920:
[----:B------:R-:W-:Y:S05]  /*10810*/  BSYNC B0 ;  /* 0x0000000000007941 */ /* 0x000fea0003800000 */
.L_x_17919:
        /* <DEDUP_REMOVED lines=12> */
.L_x_17923:
        /* <DEDUP_REMOVED lines=12> */
.L_x_17926:
[----:B------:R-:W-:Y:S02]  /*109a0*/  IMAD.MOV.U32 R42, RZ, RZ, R178 ;  /* 0x000000ffff2a7224 */ /* 0x000fe400078e00b2 */
.L_x_17927:
[----:B------:R-:W-:Y:S05]  /*109b0*/  BSYNC B0 ;  /* 0x0000000000007941 */ /* 0x000fea0003800000 */
.L_x_17925:
        /* <DEDUP_REMOVED lines=16> */
.L_x_17931:
[----:B------:R-:W-:Y:S05]  /*10ac0*/  BSYNC B1 ;  /* 0x0000000000017941 */ /* 0x000fea0003800000 */
.L_x_17930:
        /* <DEDUP_REMOVED lines=44> */
.L_x_17929:
[----:B------:R-:W-:Y:S05]  /*10d90*/  BSYNC B0 ;  /* 0x0000000000007941 */ /* 0x000fea0003800000 */
.L_x_17928:
        /* <DEDUP_REMOVED lines=9> */
.L_x_17924:
        /* <DEDUP_REMOVED lines=12> */
.L_x_17933:
[----:B------:R-:W-:Y:S02]  /*10ef0*/  IMAD.MOV.U32 R42, RZ, RZ, R178 ;  /* 0x000000ffff2a7224 */ /* 0x000fe400078e00b2 */
.L_x_17934:
[----:B------:R-:W-:Y:S05]  /*10f00*/  BSYNC B0 ;  /* 0x0000000000007941 */ /* 0x000fea0003800000 */
.L_x_17932:
        /* <DEDUP_REMOVED lines=16> */
.L_x_17938:
[----:B------:R-:W-:Y:S05]  /*11010*/  BSYNC B1 ;  /* 0x0000000000017941 */ /* 0x000fea0003800000 */
.L_x_17937:
        /* <DEDUP_REMOVED lines=44> */
.L_x_17936:
[----:B------:R-:W-:Y:S05]  /*112e0*/  BSYNC B0 ;  /* 0x0000000000007941 */ /* 0x000fea0003800000 */
.L_x_17935:
        /* <DEDUP_REMOVED lines=13> */
.L_x_17939:
        /* <DEDUP_REMOVED lines=12> */
.L_x_17942:
[----:B------:R-:W-:Y:S02]  /*11480*/  IMAD.MOV.U32 R48, RZ, RZ, R178 ;  /* 0x000000ffff307224 */ /* 0x000fe400078e00b2 */
.L_x_17943:
[----:B------:R-:W-:Y:S05]  /*11490*/  BSYNC B0 ;  /* 0x0000000000007941 */ /* 0x000fea0003800000 */
.L_x_17941:
        /* <DEDUP_REMOVED lines=18> */
.L_x_17947:
[----:B------:R-:W-:Y:S05]  /*115c0*/  BSYNC B1 ;  /* 0x0000000000017941 */ /* 0x000fea0003800000 */
.L_x_17946:
        /* <DEDUP_REMOVED lines=44> */
.L_x_17945:
[----:B------:R-:W-:Y:S05]  /*11890*/  BSYNC B0 ;  /* 0x0000000000007941 */ /* 0x000fea0003800000 */
.L_x_17944:
        /* <DEDUP_REMOVED lines=9> */
.L_x_17940:
[----:B------:R-:W-:Y:S01]  /*11930*/  SEL R41, RZ, 0x10000, P4 ;  /* 0x00010000ff297807 */ /* 0x000fe20002000000 */
[----:B------:R-:W-:Y:S01]  /*11940*/  IMAD.WIDE.U32 R44, R205, R209, c[0x0][0x188] ;  /* 0x00006200cd2c7625 */ /* 0x000fe200078e00d1 */
[----:B------:R-:W-:Y:S02]  /*11950*/  SEL R48, RZ, 0x100, P3 ;  /* 0x00000100ff307807 */ /* 0x000fe40001800000 */
[C---:B------:R-:W-:Y:S02]  /*11960*/  LOP3.LUT P4, RZ, R188.reuse, 0x4, RZ, 0xc0, !PT ;  /* 0x00000004bcff7812 */ /* 0x040fe4000788c0ff */
[----:B------:R-:W-:Y:S01]  /*11970*/  LOP3.LUT P3, RZ, R188, 0x2, RZ, 0xc0, !PT ;  /* 0x00000002bcff7812 */ /* 0x000fe2000786c0ff */
[----:B------:R0:W-:Y:S01]  /*11980*/  STG.E.128 [R44.64], R72 ;  /* 0x000000482c007986 */ /* 0x0001e2000c101d04 */
[----:B------:R-:W-:Y:S02]  /*11990*/  SEL R46, RZ, 0x1, P1 ;  /* 0x00000001ff2e7807 */ /* 0x000fe40000800000 */
[----:B------:R-:W-:Y:S01]  /*119a0*/  SEL R43, RZ, 0x1000000, P5 ;  /* 0x01000000ff2b7807 */ /* 0x000fe20002800000 */
[----:B------:R0:W-:Y:S01]  /*119b0*/  STG.E.128 [R44.64+0x10], R68 ;  /* 0x000010442c007986 */ /* 0x0001e2000c101d04 */
[----:B------:R-:W-:Y:S01]  /*119c0*/  SEL R42, RZ, 0x1, P3 ;  /* 0x00000001ff2a7807 */ /* 0x000fe20001800000 */
[----:B------:R-:W-:Y:S01]  /*119d0*/  IMAD.WIDE.U32 R46, R46, 0x1000000, RZ ;  /* 0x010000002e2e7825 */ /* 0x000fe200078e00ff */
[----:B------:R-:W-:-:S02]  /*119e0*/  SEL R40, RZ, 0x1, P4 ;  /* 0x00000001ff287807 */ /* 0x000fc40002000000 */
[----:B------:R-:W-:Y:S01]  /*119f0*/  LOP3.LUT R48, R48, R43, R41, 0xfe, !PT ;  /* 0x0000002b30307212 */ /* 0x000fe200078efe29 */
[----:B------:R-:W-:Y:S01]  /*11a00*/  IMAD.WIDE.U32 R42, R42, 0x10000, RZ ;  /* 0x000100002a2a7825 */ /* 0x000fe200078e00ff */
[----:B------:R-:W-:Y:S02]  /*11a10*/  SEL R49, RZ, 0x1, P2 ;  /* 0x00000001ff317807 */ /* 0x000fe40001000000 */
[----:B------:R-:W-:Y:S01]  /*11a20*/  LOP3.LUT P5, RZ, R188, 0x8, RZ, 0xc0, !PT ;  /* 0x00000008bcff7812 */ /* 0x000fe200078ac0ff */
[----:B------:R-:W-:Y:S01]  /*11a30*/  IMAD.WIDE.U32 R40, R40, 0x100, RZ ;  /* 0x0000010028287825 */ /* 0x000fe200078e00ff */
[----:B------:R-:W-:Y:S02]  /*11a40*/  LOP3.LUT R49, R47, R48, R49, 0xfe, !PT ;  /* 0x000000302f317212 */ /* 0x000fe400078efe31 */
[----:B------:R-:W-:Y:S02]  /*11a50*/  SEL R47, RZ, 0x1, P5 ;  /* 0x00000001ff2f7807 */ /* 0x000fe40002800000 */
[----:B------:R-:W-:-:S02]  /*11a60*/  LOP3.LUT R46, R40, R46, R42, 0xfe, !PT ;  /* 0x0000002e282e7212 */ /* 0x000fc400078efe2a */
[----:B------:R-:W-:Y:S01]  /*11a70*/  LOP3.LUT R41, R41, R49, R43, 0xfe, !PT ;  /* 0x0000003129297212 */ /* 0x000fe200078efe2b */
[----:B------:R-:W-:Y:S01]  /*11a80*/  IMAD.WIDE.U32 R42, R205, R207, c[0x0][0x190] ;  /* 0x00006400cd2a7625 */ /* 0x000fe200078e00cf */
[----:B------:R-:W-:Y:S02]  /*11a90*/  LOP3.LUT R40, R46, R47, RZ, 0xfc, !PT ;  /* 0x0000002f2e287212 */ /* 0x000fe400078efcff */
        /* <DEDUP_REMOVED lines=26> */
.L_x_17948:
        /* <DEDUP_REMOVED lines=16> */
.L_x_17950:
[----:B-1----:R-:W-:Y:S02]  /*11d40*/  IMAD.MOV.U32 R53, RZ, RZ, R178 ;  /* 0x000000ffff357224 */ /* 0x002fe400078e00b2 */
.L_x_17951:
[----:B------:R-:W-:Y:S05]  /*11d50*/  BSYNC B0 ;  /* 0x0000000000007941 */ /* 0x000fea0003800000 */
.L_x_17949:
        /* <DEDUP_REMOVED lines=16> */
.L_x_17955:
[----:B------:R-:W-:Y:S05]  /*11e60*/  BSYNC B1 ;  /* 0x0000000000017941 */ /* 0x000fea0003800000 */
.L_x_17954:
        /* <DEDUP_REMOVED lines=44> */
.L_x_17953:
[----:B------:R-:W-:Y:S05]  /*12130*/  BSYNC B0 ;  /* 0x0000000000007941 */ /* 0x000fea0003800000 */
.L_x_17952:
        /* <DEDUP_REMOVED lines=15> */
.L_x_17956:
        /* <DEDUP_REMOVED lines=12> */
.L_x_17959:
[----:B------:R-:W-:Y:S02]  /*122f0*/  IMAD.MOV.U32 R52, RZ, RZ, R178 ;  /* 0x000000ffff347224 */ /* 0x000fe400078e00b2 */
.L_x_17960:
[----:B------:R-:W-:Y:S05]  /*12300*/  BSYNC B0 ;  /* 0x0000000000007941 */ /* 0x000fea0003800000 */
.L_x_17958:
        /* <DEDUP_REMOVED lines=16> */
.L_x_17964:
[----:B------:R-:W-:Y:S05]  /*12410*/  BSYNC B1 ;  /* 0x0000000000017941 */ /* 0x000fea0003800000 */
.L_x_17963:
        /* <DEDUP_REMOVED lines=42> */
[----:B------:R-:W-:Y:S01]  /*126c0*/  HFMA2.MMA R45, -RZ, RZ, 0, 0 ;  /* 0x00000000ff2d7435 */ /* 0x000fe200000001ff */
[----:B------:R-:W-:-:S05]  /*126d0*/  IMAD.MOV.U32 R170, RZ, RZ, R44 ;  /* 0x000000ffffaa7224 */ /* 0x000fca00078e002c */
.L_x_17962:
[----:B------:R-:W-:Y:S05]  /*126e0*/  BSYNC B0 ;  /* 0x0000000000007941 */ /* 0x000fea0003800000 */
.L_x_17961:
        /* <DEDUP_REMOVED lines=9> */
.L_x_17957:
        /* <DEDUP_REMOVED lines=12> */
.L_x_17966:
[----:B------:R-:W-:Y:S02]  /*12840*/  IMAD.MOV.U32 R52, RZ, RZ, R178 ;  /* 0x000000ffff347224 */ /* 0x000fe400078e00b2 */
.L_x_17967:
[----:B------:R-:W-:Y:S05]  /*12850*/  BSYNC B0 ;  /* 0x0000000000007941 */ /* 0x000fea0003800000 */
.L_x_17965:
        /* <DEDUP_REMOVED lines=16> */
.L_x_17971:
[----:B------:R-:W-:Y:S05]  /*12960*/  BSYNC B1 ;  /* 0x0000000000017941 */ /* 0x000fea0003800000 */
.L_x_17970:
        /* <DEDUP_REMOVED lines=42> */
[----:B------:R-:W-:Y:S01]  /*12c10*/  IMAD.MOV.U32 R178, RZ, RZ, R48 ;  /* 0x000000ffffb27224 */ /* 0x000fe200078e0030 */
[----:B------:R-:W-:Y:S02]  /*12c20*/  MOV R44, RZ ;  /* 0x000000ff002c7202 */ /* 0x000fe40000000f00 */
.L_x_17969:
[----:B------:R-:W-:Y:S05]  /*12c30*/  BSYNC B0 ;  /* 0x0000000000007941 */ /* 0x000fea0003800000 */
.L_x_17968:
        /* <DEDUP_REMOVED lines=14> */
.L_x_17972:
        /* <DEDUP_REMOVED lines=12> */
.L_x_17975:
[----:B------:R-:W-:Y:S02]  /*12de0*/  IMAD.MOV.U32 R52, RZ, RZ, R178 ;  /* 0x000000ffff347224 */ /* 0x000fe400078e00b2 */
.L_x_17976:
[----:B------:R-:W-:Y:S05]  /*12df0*/  BSYNC B0 ;  /* 0x0000000000007941 */ /* 0x000fea0003800000 */
.L_x_17974:
        /* <DEDUP_REMOVED lines=16> */
.L_x_17980:
[----:B------:R-:W-:Y:S05]  /*12f00*/  BSYNC B1 ;  /* 0x0000000000017941 */ /* 0x000fea0003800000 */
.L_x_17979:
        /* <DEDUP_REMOVED lines=40> */
[----:B------:R-:W-:Y:S02]  /*13190*/  LOP3.LUT R168, R49, R168, R166, 0x96, !PT ;  /* 0x000000a831a87212 */ /* 0x000fe400078e96a6 */
[----:B------:R-:W-:Y:S01]  /*131a0*/  MOV R178, R48 ;  /* 0x0000003000b27202 */ /* 0x000fe20000000f00 */
[----:B------:R-:W-:Y:S01]  /*131b0*/  IMAD.MOV.U32 R170, RZ, RZ, R44 ;  /* 0x000000ffffaa7224 */ /* 0x000fe200078e002c */
[----:B------:R-:W-:Y:S02]  /*131c0*/  LOP3.LUT R169, R45, R46, R165, 0x96, !PT ;  /* 0x0000002e2da97212 */ /* 0x000fe400078e96a5 */
.L_x_17978:
[----:B------:R-:W-:Y:S05]  /*131d0*/  BSYNC B0 ;  /* 0x0000000000007941 */ /* 0x000fea0003800000 */
.L_x_17977:
        /* <DEDUP_REMOVED lines=9> */
.L_x_17973:
        /* <DEDUP_REMOVED lines=12> */
.L_x_17982:
[----:B------:R-:W-:Y:S02]  /*13330*/  IMAD.MOV.U32 R52, RZ, RZ, R178 ;  /* 0x000000ffff347224 */ /* 0x000fe400078e00b2 */
.L_x_17983:
[----:B------:R-:W-:Y:S05]  /*13340*/  BSYNC B0 ;  /* 0x0000000000007941 */ /* 0x000fea0003800000 */
.L_x_17981:
        /* <DEDUP_REMOVED lines=16> */
.L_x_17987:
[----:B------:R-:W-:Y:S05]  /*13450*/  BSYNC B1 ;  /* 0x0000000000017941 */ /* 0x000fea0003800000 */
.L_x_17986:
        /* <DEDUP_REMOVED lines=42> */
[----:B------:R-:W-:Y:S01]  /*13700*/  LOP3.LUT R169, R45, R46, R165, 0x96, !PT ;  /* 0x0000002e2da97212 */ /* 0x000fe200078e96a5 */
[----:B------:R-:W-:Y:S02]  /*13710*/  IMAD.MOV.U32 R44, RZ, RZ, RZ ;  /* 0x000000ffff2c7224 */ /* 0x000fe400078e00ff */
.L_x_17985:
[----:B------:R-:W-:Y:S05]  /*13720*/  BSYNC B0 ;  /* 0x0000000000007941 */ /* 0x000fea0003800000 */
.L_x_17984:
        /* <DEDUP_REMOVED lines=14> */
.L_x_17988:
        /* <DEDUP_REMOVED lines=12> */
.L_x_17991:
[----:B------:R-:W-:Y:S02]  /*138d0*/  IMAD.MOV.U32 R52, RZ, RZ, R178 ;  /* 0x000000ffff347224 */ /* 0x000fe400078e00b2 */
.L_x_17992:
[----:B------:R-:W-:Y:S05]  /*138e0*/  BSYNC B0 ;  /* 0x0000000000007941 */ /* 0x000fea0003800000 */
.L_x_17990:
        /* <DEDUP_REMOVED lines=16> */
.L_x_17996:
[----:B------:R-:W-:Y:S05]  /*139f0*/  BSYNC B1 ;  /* 0x0000000000017941 */ /* 0x000fea0003800000 */
.L_x_17995:
        /* <DEDUP_REMOVED lines=44> */
.L_x_17994:
[----:B------:R-:W-:Y:S05]  /*13cc0*/  BSYNC B0 ;  /* 0x0000000000007941 */ /* 0x000fea0003800000 */
.L_x_17993:
        /* <DEDUP_REMOVED lines=9> */
.L_x_17989:
        /* <DEDUP_REMOVED lines=12> */
.L_x_17998:
[----:B------:R-:W-:Y:S02]  /*13e20*/  IMAD.MOV.U32 R52, RZ, RZ, R178 ;  /* 0x000000ffff347224 */ /* 0x000fe400078e00b2 */
.L_x_17999:
[----:B------:R-:W-:Y:S05]  /*13e30*/  BSYNC B0 ;  /* 0x0000000000007941 */ /* 0x000fea0003800000 */
.L_x_17997:
        /* <DEDUP_REMOVED lines=16> */
.L_x_18003:
[----:B------:R-:W-:Y:S05]  /*13f40*/  BSYNC B1 ;  /* 0x0000000000017941 */ /* 0x000fea0003800000 */
.L_x_18002:
        /* <DEDUP_REMOVED lines=44> */
.L_x_18001:
[----:B------:R-:W-:Y:S05]  /*14210*/  BSYNC B0 ;  /* 0x0000000000007941 */ /* 0x000fea0003800000 */
.L_x_18000:
        /* <DEDUP_REMOVED lines=12> */
.L_x_18004:
        /* <DEDUP_REMOVED lines=12> */
.L_x_18007:
[----:B------:R-:W-:Y:S02]  /*143a0*/  MOV R50, R178 ;  /* 0x000000b200327202 */ /* 0x000fe40000000f00 */
.L_x_18008:
[----:B------:R-:W-:Y:S05]  /*143b0*/  BSYNC B0 ;  /* 0x0000000000007941 */ /* 0x000fea0003800000 */
.L_x_18006:
        /* <DEDUP_REMOVED lines=16> */
.L_x_18012:
[----:B------:R-:W-:Y:S05]  /*144c0*/  BSYNC B1 ;  /* 0x0000000000017941 */ /* 0x000fea0003800000 */
.L_x_18011:
        /* <DEDUP_REMOVED lines=44> */
.L_x_18010:
[----:B------:R-:W-:Y:S05]  /*14790*/  BSYNC B0 ;  /* 0x0000000000007941 */ /* 0x000fea0003800000 */
.L_x_18009:
        /* <DEDUP_REMOVED lines=9> */
.L_x_18005:
        /* <DEDUP_REMOVED lines=12> */
.L_x_18014:
[----:B------:R-:W-:Y:S02]  /*148f0*/  MOV R50, R178 ;  /* 0x000000b200327202 */ /* 0x000fe40000000f00 */
.L_x_18015:
[----:B------:R-:W-:Y:S05]  /*14900*/  BSYNC B0 ;  /* 0x0000000000007941 */ /* 0x000fea0003800000 */
.L_x_18013:
        /* <DEDUP_REMOVED lines=16> */
.L_x_18019:
[----:B------:R-:W-:Y:S05]  /*14a10*/  BSYNC B1 ;  /* 0x0000000000017941 */ /* 0x000fea0003800000 */
.L_x_18018:
        /* <DEDUP_REMOVED lines=44> */
.L_x_18017:
[----:B------:R-:W-:Y:S05]  /*14ce0*/  BSYNC B0 ;  /* 0x0000000000007941 */ /* 0x000fea0003800000 */
.L_x_18016:
        /* <DEDUP_REMOVED lines=12> */
.L_x_18020:
        /* <DEDUP_REMOVED lines=12> */
.L_x_18023:
[----:B------:R-:W-:Y:S02]  /*14e70*/  IMAD.MOV.U32 R50, RZ, RZ, R178 ;  /* 0x000000ffff327224 */ /* 0x000fe400078e00b2 */
.L_x_18024:
[----:B------:R-:W-:Y:S05]  /*14e80*/  BSYNC B0 ;  /* 0x0000000000007941 */ /* 0x000fea0003800000 */
.L_x_18022:
        /* <DEDUP_REMOVED lines=16> */
.L_x_18028:
[----:B------:R-:W-:Y:S05]  /*14f90*/  BSYNC B1 ;  /* 0x0000000000017941 */ /* 0x000fea0003800000 */
.L_x_18027:
        /* <DEDUP_REMOVED lines=44> */
.L_x_18026:
[----:B------:R-:W-:Y:S05]  /*15260*/  BSYNC B0 ;  /* 0x0000000000007941 */ /* 0x000fea0003800000 */
.L_x_18025:
        /* <DEDUP_REMOVED lines=9> */
.L_x_18021:
        /* <DEDUP_REMOVED lines=12> */
.L_x_18030:
[----:B------:R-:W-:Y:S02]  /*153c0*/  IMAD.MOV.U32 R50, RZ, RZ, R178 ;  /* 0x000000ffff327224 */ /* 0x000fe400078e00b2 */
.L_x_18031:
[----:B------:R-:W-:Y:S05]  /*153d0*/  BSYNC B0 ;  /* 0x0000000000007941 */ /* 0x000fea0003800000 */
.L_x_18029:
        /* <DEDUP_REMOVED lines=16> */
.L_x_18035:
[----:B------:R-:W-:Y:S05]  /*154e0*/  BSYNC B1 ;  /* 0x0000000000017941 */ /* 0x000fea0003800000 */
.L_x_18034:
        /* <DEDUP_REMOVED lines=44> */
.L_x_18033:
[----:B------:R-:W-:Y:S05]  /*157b0*/  BSYNC B0 ;  /* 0x0000000000007941 */ /* 0x000fea0003800000 */
.L_x_18032:
        /* <DEDUP_REMOVED lines=12> */
.L_x_18036:
        /* <DEDUP_REMOVED lines=12> */
.L_x_18039:
[----:B------:R-:W-:Y:S02]  /*15940*/  IMAD.MOV.U32 R42, RZ, RZ, R178 ;  /* 0x000000ffff2a7224 */ /* 0x000fe400078e00b2 */
.L_x_18040:
[----:B------:R-:W-:Y:S05]  /*15950*/  BSYNC B0 ;  /* 0x0000000000007941 */ /* 0x000fea0003800000 */
.L_x_18038:
        /* <DEDUP_REMOVED lines=16> */
.L_x_18044:
[----:B------:R-:W-:Y:S05]  /*15a60*/  BSYNC B1 ;  /* 0x0000000000017941 */ /* 0x000fea0003800000 */
.L_x_18043:
        /* <DEDUP_REMOVED lines=42> */
[----:B------:R-:W-:Y:S01]  /*15d10*/  IMAD.MOV.U32 R178, RZ, RZ, R46 ;  /* 0x000000ffffb27224 */ /* 0x000fe200078e002e */
[----:B------:R-:W-:-:S04]  /*15d20*/  LOP3.LUT R169, R41, R44, R165, 0x96, !PT ;  /* 0x0000002c29a97212 */ /* 0x000fc800078e96a5 */
.L_x_18042:
[----:B------:R-:W-:Y:S05]  /*15d30*/  BSYNC B0 ;  /* 0x0000000000007941 */ /* 0x000fea0003800000 */
.L_x_18041:
        /* <DEDUP_REMOVED lines=9> */
.L_x_18037:
        /* <DEDUP_REMOVED lines=12> */
.L_x_18046:
[----:B------:R-:W-:Y:S02]  /*15e90*/  IMAD.MOV.U32 R42, RZ, RZ, R178 ;  /* 0x000000ffff2a7224 */ /* 0x000fe400078e00b2 */
.L_x_18047:
[----:B------:R-:W-:Y:S05]  /*15ea0*/  BSYNC B0 ;  /* 0x0000000000007941 */ /* 0x000fea0003800000 */
.L_x_18045:
        /* <DEDUP_REMOVED lines=16> */
.L_x_18051:
[----:B------:R-:W-:Y:S05]  /*15fb0*/  BSYNC B1 ;  /* 0x0000000000017941 */ /* 0x000fea0003800000 */
.L_x_18050:
        /* <DEDUP_REMOVED lines=44> */
.L_x_18049:
[----:B------:R-:W-:Y:S05]  /*16280*/  BSYNC B0 ;  /* 0x0000000000007941 */ /* 0x000fea0003800000 */
.L_x_18048:
        /* <DEDUP_REMOVED lines=12> */
.L_x_18052:
        /* <DEDUP_REMOVED lines=12> */
.L_x_18055:
[----:B------:R-:W-:Y:S02]  /*16410*/  IMAD.MOV.U32 R42, RZ, RZ, R178 ;  /* 0x000000ffff2a7224 */ /* 0x000fe400078e00b2 */
.L_x_18056:
[----:B------:R-:W-:Y:S05]  /*16420*/  BSYNC B0 ;  /* 0x0000000000007941 */ /* 0x000fea0003800000 */
.L_x_18054:
        /* <DEDUP_REMOVED lines=16> */
.L_x_18060:
[----:B------:R-:W-:Y:S05]  /*16530*/  BSYNC B1 ;  /* 0x0000000000017941 */ /* 0x000fea0003800000 */
.L_x_18059:
        /* <DEDUP_REMOVED lines=44> */
.L_x_18058:
[----:B------:R-:W-:Y:S05]  /*16800*/  BSYNC B0 ;  /* 0x0000000000007941 */ /* 0x000fea0003800000 */
.L_x_18057:
        /* <DEDUP_REMOVED lines=9> */
.L_x_18053:
        /* <DEDUP_REMOVED lines=12> */
.L_x_18062:
[----:B------:R-:W-:Y:S02]  /*16960*/  IMAD.MOV.U32 R42, RZ, RZ, R178 ;  /* 0x000000ffff2a7224 */ /* 0x000fe400078e00b2 */
.L_x_18063:
[----:B------:R-:W-:Y:S05]  /*16970*/  BSYNC B0 ;  /* 0x0000000000007941 */ /* 0x000fea0003800000 */
.L_x_18061:
        /* <DEDUP_REMOVED lines=16> */
.L_x_18067:
[----:B------:R-:W-:Y:S05]  /*16a80*/  BSYNC B1 ;  /* 0x0000000000017941 */ /* 0x000fea0003800000 */
.L_x_18066:
        /* <DEDUP_REMOVED lines=44> */
.L_x_18065:
[----:B------:R-:W-:Y:S05]  /*16d50*/  BSYNC B0 ;  /* 0x0000000000007941 */ /* 0x000fea0003800000 */
.L_x_18064:
        /* <DEDUP_REMOVED lines=13> */
.L_x_18068:
        /* <DEDUP_REMOVED lines=12> */
.L_x_18071:
[----:B------:R-:W-:Y:S02]  /*16ef0*/  IMAD.MOV.U32 R48, RZ, RZ, R178 ;  /* 0x000000ffff307224 */ /* 0x000fe400078e00b2 */
.L_x_18072:
[----:B------:R-:W-:Y:S05]  /*16f00*/  BSYNC B0 ;  /* 0x0000000000007941 */ /* 0x000fea0003800000 */
.L_x_18070:
        /* <DEDUP_REMOVED lines=18> */
.L_x_18076:
[----:B------:R-:W-:Y:S05]  /*17030*/  BSYNC B1 ;  /* 0x0000000000017941 */ /* 0x000fea0003800000 */
.L_x_18075:
        /* <DEDUP_REMOVED lines=44> */
.L_x_18074:
[----:B------:R-:W-:Y:S05]  /*17300*/  BSYNC B0 ;  /* 0x0000000000007941 */ /* 0x000fea0003800000 */
.L_x_18073:
        /* <DEDUP_REMOVED lines=9> */
.L_x_18069:
        /* <DEDUP_REMOVED lines=49> */
.L_x_18077:
        /* <DEDUP_REMOVED lines=16> */
.L_x_18079:
[----:B-1----:R-:W-:Y:S02]  /*177b0*/  IMAD.MOV.U32 R53, RZ, RZ, R178 ;  /* 0x000000ffff357224 */ /* 0x002fe400078e00b2 */
.L_x_18080:
[----:B------:R-:W-:Y:S05]  /*177c0*/  BSYNC B0 ;  /* 0x0000000000007941 */ /* 0x000fea0003800000 */
.L_x_18078:
        /* <DEDUP_REMOVED lines=16> */
.L_x_18084:
[----:B------:R-:W-:Y:S05]  /*178d0*/  BSYNC B1 ;  /* 0x0000000000017941 */ /* 0x000fea0003800000 */
.L_x_18083:
        /* <DEDUP_REMOVED lines=44> */
.L_x_18082:
[----:B------:R-:W-:Y:S05]  /*17ba0*/  BSYNC B0 ;  /* 0x0000000000007941 */ /* 0x000fea0003800000 */
.L_x_18081:
        /* <DEDUP_REMOVED lines=15> */
.L_x_18085:
        /* <DEDUP_REMOVED lines=12> */
.L_x_18088:
[----:B------:R-:W-:Y:S02]  /*17d60*/  IMAD.MOV.U32 R52, RZ, RZ, R178 ;  /* 0x000000ffff347224 */ /* 0x000fe400078e00b2 */
.L_x_18089:
[----:B------:R-:W-:Y:S05]  /*17d70*/  BSYNC B0 ;  /* 0x0000000000007941 */ /* 0x000fea0003800000 */
.L_x_18087:
        /* <DEDUP_REMOVED lines=16> */
.L_x_18093:
[----:B------:R-:W-:Y:S05]  /*17e80*/  BSYNC B1 ;  /* 0x0000000000017941 */ /* 0x000fea0003800000 */
.L_x_18092:
        /* <DEDUP_REMOVED lines=44> */
.L_x_18091:
[----:B------:R-:W-:Y:S05]  /*18150*/  BSYNC B0 ;  /* 0x0000000000007941 */ /* 0x000fea0003800000 */
.L_x_18090:
        /* <DEDUP_REMOVED lines=9> */
.L_x_18086:
        /* <DEDUP_REMOVED lines=12> */
.L_x_18095:
[----:B------:R-:W-:Y:S02]  /*182b0*/  IMAD.MOV.U32 R52, RZ, RZ, R178 ;  /* 0x000000ffff347224 */ /* 0x000fe400078e00b2 */
.L_x_18096:
[----:B------:R-:W-:Y:S05]  /*182c0*/  BSYNC B0 ;  /* 0x0000000000007941 */ /* 0x000fea0003800000 */
.L_x_18094:
        /* <DEDUP_REMOVED lines=16> */
.L_x_18100:
[----:B------:R-:W-:Y:S05]  /*183d0*/  BSYNC B1 ;  /* 0x0000000000017941 */ /* 0x000fea0003800000 */
.L_x_18099:
        /* <DEDUP_REMOVED lines=44> */
.L_x_18098:
[----:B------:R-:W-:Y:S05]  /*186a0*/  BSYNC B0 ;  /* 0x0000000000007941 */ /* 0x000fea0003800000 */
.L_x_18097:
        /* <DEDUP_REMOVED lines=14> */
.L_x_18101:
        /* <DEDUP_REMOVED lines=12> */
.L_x_18104:
[----:B------:R-:W-:Y:S02]  /*18850*/  IMAD.MOV.U32 R52, RZ, RZ, R178 ;  /* 0x000000ffff347224 */ /* 0x000fe400078e00b2 */
.L_x_18105:
[----:B------:R-:W-:Y:S05]  /*18860*/  BSYNC B0 ;  /* 0x0000000000007941 */ /* 0x000fea0003800000 */
.L_x_18103:
        /* <DEDUP_REMOVED lines=16> */
.L_x_18109:
[----:B------:R-:W-:Y:S05]  /*18970*/  BSYNC B1 ;  /* 0x0000000000017941 */ /* 0x000fea0003800000 */
.L_x_18108:
        /* <DEDUP_REMOVED lines=44> */
.L_x_18107:
[----:B------:R-:W-:Y:S05]  /*18c40*/  BSYNC B0 ;  /* 0x0000000000007941 */ /* 0x000fea0003800000 */
.L_x_18106:
        /* <DEDUP_REMOVED lines=9> */
.L_x_18102:
        /* <DEDUP_REMOVED lines=12> */
.L_x_18111:
[----:B------:R-:W-:Y:S02]  /*18da0*/  IMAD.MOV.U32 R52, RZ, RZ, R178 ;  /* 0x000000ffff347224 */ /* 0x000fe400078e00b2 */
.L_x_18112:
[----:B------:R-:W-:Y:S05]  /*18db0*/  BSYNC B0 ;  /* 0x0000000000007941 */ /* 0x000fea0003800000 */
.L_x_18110:
        /* <DEDUP_REMOVED lines=16> */
.L_x_18116:
[----:B------:R-:W-:Y:S05]  /*18ec0*/  BSYNC B1 ;  /* 0x0000000000017941 */ /* 0x000fea0003800000 */
.L_x_18115:
        /* <DEDUP_REMOVED lines=44> */
.L_x_18114:
[----:B------:R-:W-:Y:S05]  /*19190*/  BSYNC B0 ;  /* 0x0000000000007941 */ /* 0x000fea0003800000 */
.L_x_18113:
        /* <DEDUP_REMOVED lines=11> */
[----:B------:R-:W-:Y:S02]  /*19250*/  IMAD.MOV.U32 R40, RZ, RZ, R44 ;  /* 0x000000ffff287224 */ /* 0x000fe400078e002c */
[----:B------:R-:W-:Y:S01]  /*19260*/  FADD.FTZ R58, R98, R58 ;  /* 0x0000003a623a7221 */ /* 0x000fe20000010000 */
[----:B------:R-:W-:Y:S05]  /*19270*/  BRA `(.L_x_18118) ;  /* 0x0000055000007947 */ /* 0x000fea0003800000 */
.L_x_18117:
        /* <DEDUP_REMOVED lines=12> */
.L_x_18120:
[----:B------:R-:W-:Y:S02]  /*19340*/  IMAD.MOV.U32 R52, RZ, RZ, R178 ;  /* 0x000000ffff347224 */ /* 0x000fe400078e00b2 */
.L_x_18121:
[----:B------:R-:W-:Y:S05]  /*19350*/  BSYNC B0 ;  /* 0x0000000000007941 */ /* 0x000fea0003800000 */
.L_x_18119:
        /* <DEDUP_REMOVED lines=16> */
.L_x_18125:
[----:B------:R-:W-:Y:S05]  /*19460*/  BSYNC B1 ;  /* 0x0000000000017941 */ /* 0x000fea0003800000 */
.L_x_18124:
        /* <DEDUP_REMOVED lines=43> */
[----:B------:R-:W-:Y:S02]  /*19720*/  MOV R170, R44 ;  /* 0x0000002c00aa7202 */ /* 0x000fe40000000f00 */
.L_x_18123:
[----:B------:R-:W-:Y:S05]  /*19730*/  BSYNC B0 ;  /* 0x0000000000007941 */ /* 0x000fea0003800000 */
.L_x_18122:
        /* <DEDUP_REMOVED lines=9> */
.L_x_18118:
        /* <DEDUP_REMOVED lines=12> */
.L_x_18127:
[----:B------:R-:W-:Y:S02]  /*19890*/  IMAD.MOV.U32 R52, RZ, RZ, R178 ;  /* 0x000000ffff347224 */ /* 0x000fe400078e00b2 */
.L_x_18128:
[----:B------:R-:W-:Y:S05]  /*198a0*/  BSYNC B0 ;  /* 0x0000000000007941 */ /* 0x000fea0003800000 */
.L_x_18126:
        /* <DEDUP_REMOVED lines=16> */
.L_x_18132:
[----:B------:R-:W-:Y:S05]  /*199b0*/  BSYNC B1 ;  /* 0x0000000000017941 */ /* 0x000fea0003800000 */
.L_x_18131:
        /* <DEDUP_REMOVED lines=44> */
.L_x_18130:
[----:B------:R-:W-:Y:S05]  /*19c80*/  BSYNC B0 ;  /* 0x0000000000007941 */ /* 0x000fea0003800000 */
.L_x_18129:
        /* <DEDUP_REMOVED lines=12> */
.L_x_18133:
        /* <DEDUP_REMOVED lines=12> */
.L_x_18136:
[----:B------:R-:W-:Y:S02]  /*19e10*/  IMAD.MOV.U32 R50, RZ, RZ, R178 ;  /* 0x000000ffff327224 */ /* 0x000fe400078e00b2 */
.L_x_18137:
[----:B------:R-:W-:Y:S05]  /*19e20*/  BSYNC B0 ;  /* 0x0000000000007941 */ /* 0x000fea0003800000 */
.L_x_18135:
        /* <DEDUP_REMOVED lines=16> */
.L_x_18141:
[----:B------:R-:W-:Y:S05]  /*19f30*/  BSYNC B1 ;  /* 0x0000000000017941 */ /* 0x000fea0003800000 */
.L_x_18140:
        /* <DEDUP_REMOVED lines=44> */
.L_x_18139:
[----:B------:R-:W-:Y:S05]  /*1a200*/  BSYNC B0 ;  /* 0x0000000000007941 */ /* 0x000fea0003800000 */
.L_x_18138:
        /* <DEDUP_REMOVED lines=9> */
.L_x_18134:
        /* <DEDUP_REMOVED lines=12> */
.L_x_18143:
[----:B------:R-:W-:Y:S02]  /*1a360*/  IMAD.MOV.U32 R50, RZ, RZ, R178 ;  /* 0x000000ffff327224 */ /* 0x000fe400078e00b2 */
.L_x_18144:
[----:B------:R-:W-:Y:S05]  /*1a370*/  BSYNC B0 ;  /* 0x0000000000007941 */ /* 0x000fea0003800000 */
.L_x_18142:
        /* <DEDUP_REMOVED lines=16> */
.L_x_18148:
[----:B------:R-:W-:Y:S05]  /*1a480*/  BSYNC B1 ;  /* 0x0000000000017941 */ /* 0x000fea0003800000 */
.L_x_18147:
        /* <DEDUP_REMOVED lines=44> */
.L_x_18146:
[----:B------:R-:W-:Y:S05]  /*1a750*/  BSYNC B0 ;  /* 0x0000000000007941 */ /* 0x000fea0003800000 */
.L_x_18145:
        /* <DEDUP_REMOVED lines=12> */
.L_x_18149:
        /* <DEDUP_REMOVED lines=12> */
.L_x_18152:
[----:B------:R-:W-:Y:S02]  /*1a8e0*/  IMAD.MOV.U32 R50, RZ, RZ, R178 ;  /* 0x000000ffff327224 */ /* 0x000fe400078e00b2 */
.L_x_18153:
[----:B------:R-:W-:Y:S05]  /*1a8f0*/  BSYNC B0 ;  /* 0x0000000000007941 */ /* 0x000fea0003800000 */
.L_x_18151:
        /* <DEDUP_REMOVED lines=16> */
.L_x_18157:
[----:B------:R-:W-:Y:S05]  /*1aa00*/  BSYNC B1 ;  /* 0x0000000000017941 */ /* 0x000fea0003800000 */
.L_x_18156:
        /* <DEDUP_REMOVED lines=44> */
.L_x_18155:
[----:B------:R-:W-:Y:S05]  /*1acd0*/  BSYNC B0 ;  /* 0x0000000000007941 */ /* 0x000fea0003800000 */
.L_x_18154:
        /* <DEDUP_REMOVED lines=9> */
.L_x_18150:
        /* <DEDUP_REMOVED lines=12> */
.L_x_18159:
[----:B------:R-:W-:Y:S02]  /*1ae30*/  IMAD.MOV.U32 R50, RZ, RZ, R178 ;  /* 0x000000ffff327224 */ /* 0x000fe400078e00b2 */
.L_x_18160:
[----:B------:R-:W-:Y:S05]  /*1ae40*/  BSYNC B0 ;  /* 0x0000000000007941 */ /* 0x000fea0003800000 */
.L_x_18158:
        /* <DEDUP_REMOVED lines=16> */
.L_x_18164:
[----:B------:R-:W-:Y:S05]  /*1af50*/  BSYNC B1 ;  /* 0x0000000000017941 */ /* 0x000fea0003800000 */
.L_x_18163:
        /* <DEDUP_REMOVED lines=44> */
.L_x_18162:
[----:B------:R-:W-:Y:S05]  /*1b220*/  BSYNC B0 ;  /* 0x0000000000007941 */ /* 0x000fea0003800000 */
.L_x_18161:
        /* <DEDUP_REMOVED lines=12> */
.L_x_18165:
        /* <DEDUP_REMOVED lines=12> */
.L_x_18168:
[----:B------:R-:W-:Y:S02]  /*1b3b0*/  IMAD.MOV.U32 R42, RZ, RZ, R178 ;  /* 0x000000ffff2a7224 */ /* 0x000fe400078e00b2 */
.L_x_18169:
[----:B------:R-:W-:Y:S05]  /*1b3c0*/  BSYNC B0 ;  /* 0x0000000000007941 */ /* 0x000fea0003800000 */
.L_x_18167:
        /* <DEDUP_REMOVED lines=16> */
.L_x_18173:
[----:B------:R-:W-:Y:S05]  /*1b4d0*/  BSYNC B1 ;  /* 0x0000000000017941 */ /* 0x000fea0003800000 */
.L_x_18172:
        /* <DEDUP_REMOVED lines=44> */
.L_x_18171:
[----:B------:R-:W-:Y:S05]  /*1b7a0*/  BSYNC B0 ;  /* 0x0000000000007941 */ /* 0x000fea0003800000 */
.L_x_18170:
        /* <DEDUP_REMOVED lines=9> */
.L_x_18166:
        /* <DEDUP_REMOVED lines=12> */
.L_x_18175:
[----:B------:R-:W-:Y:S02]  /*1b900*/  IMAD.MOV.U32 R42, RZ, RZ, R178 ;  /* 0x000000ffff2a7224 */ /* 0x000fe400078e00b2 */
.L_x_18176:
[----:B------:R-:W-:Y:S05]  /*1b910*/  BSYNC B0 ;  /* 0x0000000000007941 */ /* 0x000fea0003800000 */
.L_x_18174:
        /* <DEDUP_REMOVED lines=16> */
.L_x_18180:
[----:B------:R-:W-:Y:S05]  /*1ba20*/  BSYNC B1 ;  /* 0x0000000000017941 */ /* 0x000fea0003800000 */
.L_x_18179:
        /* <DEDUP_REMOVED lines=44> */
.L_x_18178:
[----:B------:R-:W-:Y:S05]  /*1bcf0*/  BSYNC B0 ;  /* 0x0000000000007941 */ /* 0x000fea0003800000 */
.L_x_18177:
        /* <DEDUP_REMOVED lines=12> */
.L_x_18181:
        /* <DEDUP_REMOVED lines=12> */
.L_x_18184:
[----:B------:R-:W-:Y:S02]  /*1be80*/  IMAD.MOV.U32 R42, RZ, RZ, R178 ;  /* 0x000000ffff2a7224 */ /* 0x000fe400078e00b2 */
.L_x_18185:
[----:B------:R-:W-:Y:S05]  /*1be90*/  BSYNC B0 ;  /* 0x0000000000007941 */ /* 0x000fea0003800000 */
.L_x_18183:
        /* <DEDUP_REMOVED lines=16> */
.L_x_18189:
[----:B------:R-:W-:Y:S05]  /*1bfa0*/  BSYNC B1 ;  /* 0x0000000000017941 */ /* 0x000fea0003800000 */
.L_x_18188:
        /* <DEDUP_REMOVED lines=44> */
.L_x_18187:
[----:B------:R-:W-:Y:S05]  /*1c270*/  BSYNC B0 ;  /* 0x0000000000007941 */ /* 0x000fea0003800000 */
.L_x_18186:
        /* <DEDUP_REMOVED lines=9> */
.L_x_18182:
        /* <DEDUP_REMOVED lines=12> */
.L_x_18191:
[----:B------:R-:W-:Y:S02]  /*1c3d0*/  IMAD.MOV.U32 R42, RZ, RZ, R178 ;  /* 0x000000ffff2a7224 */ /* 0x000fe400078e00b2 */
.L_x_18192:
[----:B------:R-:W-:Y:S05]  /*1c3e0*/  BSYNC B0 ;  /* 0x0000000000007941 */ /* 0x000fea0003800000 */
.L_x_18190:
        /* <DEDUP_REMOVED lines=16> */
.L_x_18196:
[----:B------:R-:W-:Y:S05]  /*1c4f0*/  BSYNC B1 ;  /* 0x0000000000017941 */ /* 0x000fea0003800000 */
.L_x_18195:
        /* <DEDUP_REMOVED lines=44> */
.L_x_18194:
[----:B------:R-:W-:Y:S05]  /*1c7c0*/  BSYNC B0 ;  /* 0x0000000000007941 */ /* 0x000fea0003800000 */
.L_x_18193:
        /* <DEDUP_REMOVED lines=13> */
.L_x_18197:
        /* <DEDUP_REMOVED lines=12> */
.L_x_18200:
[----:B------:R-:W-:Y:S02]  /*1c960*/  IMAD.MOV.U32 R48, RZ, RZ, R178 ;  /* 0x000000ffff307224 */ /* 0x000fe400078e00b2 */
.L_x_18201:
[----:B------:R-:W-:Y:S05]  /*1c970*/  BSYNC B0 ;  /* 0x0000000000007941 */ /* 0x000fea0003800000 */
.L_x_18199:
        /* <DEDUP_REMOVED lines=18> */
.L_x_18205:
[----:B------:R-:W-:Y:S05]  /*1caa0*/  BSYNC B1 ;  /* 0x0000000000017941 */ /* 0x000fea0003800000 */
.L_x_18204:
        /* <DEDUP_REMOVED lines=44> */
.L_x_18203:
[----:B------:R-:W-:Y:S05]  /*1cd70*/  BSYNC B0 ;  /* 0x0000000000007941 */ /* 0x000fea0003800000 */
.L_x_18202:
        /* <DEDUP_REMOVED lines=9> */
.L_x_18198:
        /* <DEDUP_REMOVED lines=49> */
.L_x_18206:
        /* <DEDUP_REMOVED lines=16> */
.L_x_18208:
[----:B-1----:R-:W-:Y:S02]  /*1d220*/  IMAD.MOV.U32 R133, RZ, RZ, R178 ;  /* 0x000000ffff857224 */ /* 0x002fe400078e00b2 */
.L_x_18209:
[----:B------:R-:W-:Y:S05]  /*1d230*/  BSYNC B0 ;  /* 0x0000000000007941 */ /* 0x000fea0003800000 */
.L_x_18207:
        /* <DEDUP_REMOVED lines=16> */
.L_x_18213:
[----:B------:R-:W-:Y:S05]  /*1d340*/  BSYNC B1 ;  /* 0x0000000000017941 */ /* 0x000fea0003800000 */
.L_x_18212:
        /* <DEDUP_REMOVED lines=44> */
.L_x_18211:
[----:B------:R-:W-:Y:S05]  /*1d610*/  BSYNC B0 ;  /* 0x0000000000007941 */ /* 0x000fea0003800000 */
.L_x_18210:
        /* <DEDUP_REMOVED lines=15> */
.L_x_18214:
        /* <DEDUP_REMOVED lines=12> */
.L_x_18217:
[----:B------:R-:W-:Y:S02]  /*1d7d0*/  IMAD.MOV.U32 R49, RZ, RZ, R178 ;  /* 0x000000ffff317224 */ /* 0x000fe400078e00b2 */
.L_x_18218:
[----:B------:R-:W-:Y:S05]  /*1d7e0*/  BSYNC B0 ;  /* 0x0000000000007941 */ /* 0x000fea0003800000 */
.L_x_18216:
        /* <DEDUP_REMOVED lines=16> */
.L_x_18222:
[----:B------:R-:W-:Y:S05]  /*1d8f0*/  BSYNC B1 ;  /* 0x0000000000017941 */ /* 0x000fea0003800000 */
.L_x_18221:
        /* <DEDUP_REMOVED lines=44> */
.L_x_18220:
[----:B------:R-:W-:Y:S05]  /*1dbc0*/  BSYNC B0 ;  /* 0x0000000000007941 */ /* 0x000fea0003800000 */
.L_x_18219:
        /* <DEDUP_REMOVED lines=9> */
.L_x_18215:
        /* <DEDUP_REMOVED lines=12> */
.L_x_18224:
[----:B------:R-:W-:Y:S02]  /*1dd20*/  IMAD.MOV.U32 R134, RZ, RZ, R178 ;  /* 0x000000ffff867224 */ /* 0x000fe400078e00b2 */
.L_x_18225:
[----:B------:R-:W-:Y:S05]  /*1dd30*/  BSYNC B0 ;  /* 0x0000000000007941 */ /* 0x000fea0003800000 */
.L_x_18223:
        /* <DEDUP_REMOVED lines=16> */
.L_x_18229:
[----:B------:R-:W-:Y:S05]  /*1de40*/  BSYNC B1 ;  /* 0x0000000000017941 */ /* 0x000fea0003800000 */
.L_x_18228:
        /* <DEDUP_REMOVED lines=44> */
.L_x_18227:
[----:B------:R-:W-:Y:S05]  /*1e110*/  BSYNC B0 ;  /* 0x0000000000007941 */ /* 0x000fea0003800000 */
.L_x_18226:
        /* <DEDUP_REMOVED lines=14> */
.L_x_18230:
        /* <DEDUP_REMOVED lines=12> */
.L_x_18233:
[----:B------:R-:W-:Y:S02]  /*1e2c0*/  MOV R40, R178 ;  /* 0x000000b200287202 */ /* 0x000fe40000000f00 */
.L_x_18234:
[----:B------:R-:W-:Y:S05]  /*1e2d0*/  BSYNC B0 ;  /* 0x0000000000007941 */ /* 0x000fea0003800000 */
.L_x_18232:
        /* <DEDUP_REMOVED lines=16> */
.L_x_18238:
[----:B------:R-:W-:Y:S05]  /*1e3e0*/  BSYNC B1 ;  /* 0x0000000000017941 */ /* 0x000fea0003800000 */
.L_x_18237:
        /* <DEDUP_REMOVED lines=44> */
.L_x_18236:
[----:B------:R-:W-:Y:S05]  /*1e6b0*/  BSYNC B0 ;  /* 0x0000000000007941 */ /* 0x000fea0003800000 */
.L_x_18235:
        /* <DEDUP_REMOVED lines=9> */
.L_x_18231:
        /* <DEDUP_REMOVED lines=12> */
.L_x_18240:
[----:B------:R-:W-:Y:S02]  /*1e810*/  MOV R40, R178 ;  /* 0x000000b200287202 */ /* 0x000fe40000000f00 */
.L_x_18241:
[----:B------:R-:W-:Y:S05]  /*1e820*/  BSYNC B0 ;  /* 0x0000000000007941 */ /* 0x000fea0003800000 */
.L_x_18239:
        /* <DEDUP_REMOVED lines=16> */
.L_x_18245:
[----:B------:R-:W-:Y:S05]  /*1e930*/  BSYNC B1 ;  /* 0x0000000000017941 */ /* 0x000fea0003800000 */
.L_x_18244:
        /* <DEDUP_REMOVED lines=44> */
.L_x_18243:
[----:B------:R-:W-:Y:S05]  /*1ec00*/  BSYNC B0 ;  /* 0x0000000000007941 */ /* 0x000fea0003800000 */
.L_x_18242:
        /* <DEDUP_REMOVED lines=14> */
.L_x_18246:
        /* <DEDUP_REMOVED lines=12> */
.L_x_18249:
[----:B------:R-:W-:Y:S02]  /*1edb0*/  IMAD.MOV.U32 R40, RZ, RZ, R178 ;  /* 0x000000ffff287224 */ /* 0x000fe400078e00b2 */
.L_x_18250:
[----:B------:R-:W-:Y:S05]  /*1edc0*/  BSYNC B0 ;  /* 0x0000000000007941 */ /* 0x000fea0003800000 */
.L_x_18248:
        /* <DEDUP_REMOVED lines=16> */
.L_x_18254:
[----:B------:R-:W-:Y:S05]  /*1eed0*/  BSYNC B1 ;  /* 0x0000000000017941 */ /* 0x000fea0003800000 */
.L_x_18253:
        /* <DEDUP_REMOVED lines=44> */
.L_x_18252:
[----:B------:R-:W-:Y:S05]  /*1f1a0*/  BSYNC B0 ;  /* 0x0000000000007941 */ /* 0x000fea0003800000 */
.L_x_18251:
        /* <DEDUP_REMOVED lines=9> */
.L_x_18247:
        /* <DEDUP_REMOVED lines=12> */
.L_x_18256:
[----:B------:R-:W-:Y:S02]  /*1f300*/  IMAD.MOV.U32 R40, RZ, RZ, R178 ;  /* 0x000000ffff287224 */ /* 0x000fe400078e00b2 */
.L_x_18257:
[----:B------:R-:W-:Y:S05]  /*1f310*/  BSYNC B0 ;  /* 0x0000000000007941 */ /* 0x000fea0003800000 */
.L_x_18255:
        /* <DEDUP_REMOVED lines=16> */
.L_x_18261:
[----:B------:R-:W-:Y:S05]  /*1f420*/  BSYNC B1 ;  /* 0x0000000000017941 */ /* 0x000fea0003800000 */
.L_x_18260:
        /* <DEDUP_REMOVED lines=44> */
.L_x_18259:
[----:B------:R-:W-:Y:S05]  /*1f6f0*/  BSYNC B0 ;  /* 0x0000000000007941 */ /* 0x000fea0003800000 */
.L_x_18258:
        /* <DEDUP_REMOVED lines=12> */
.L_x_18262:
        /* <DEDUP_REMOVED lines=12> */
.L_x_18265:
[----:B------:R-:W-:Y:S02]  /*1f880*/  IMAD.MOV.U32 R134, RZ, RZ, R178 ;  /* 0x000000ffff867224 */ /* 0x000fe400078e00b2 */
.L_x_18266:
[----:B------:R-:W-:Y:S05]  /*1f890*/  BSYNC B0 ;  /* 0x0000000000007941 */ /* 0x000fea0003800000 */
.L_x_18264:
        /* <DEDUP_REMOVED lines=16> */
.L_x_18270:
[----:B------:R-:W-:Y:S05]  /*1f9a0*/  BSYNC B1 ;  /* 0x0000000000017941 */ /* 0x000fea0003800000 */
.L_x_18269:
        /* <DEDUP_REMOVED lines=44> */
.L_x_18268:
[----:B------:R-:W-:Y:S05]  /*1fc70*/  BSYNC B0 ;  /* 0x0000000000007941 */ /* 0x000fea0003800000 */
.L_x_18267:
        /* <DEDUP_REMOVED lines=9> */
.L_x_18263:
        /* <DEDUP_REMOVED lines=12> */
.L_x_18272:
[----:B------:R-:W-:Y:S02]  /*1fdd0*/  IMAD.MOV.U32 R134, RZ, RZ, R178 ;  /* 0x000000ffff867224 */ /* 0x000fe400078e00b2 */
.L_x_18273:
[----:B------:R-:W-:Y:S05]  /*1fde0*/  BSYNC B0 ;  /* 0x0000000000007941 */ /* 0x000fea0003800000 */
.L_x_18271:
        /* <DEDUP_REMOVED lines=16> */
.L_x_18277:
[----:B------:R-:W-:Y:S05]  /*1fef0*/  BSYNC B1 ;  /* 0x0000000000017941 */ /* 0x000fea0003800000 */
.L_x_18276:
        /* <DEDUP_REMOVED lines=44> */
.L_x_18275:
[----:B------:R-:W-:Y:S05]  /*201c0*/  BSYNC B0 ;  /* 0x0000000000007941 */ /* 0x000fea0003800000 */
.L_x_18274:
        /* <DEDUP_REMOVED lines=12> */
.L_x_18278:
        /* <DEDUP_REMOVED lines=12> */
.L_x_18281:
[----:B------:R-:W-:Y:S02]  /*20350*/  IMAD.MOV.U32 R45, RZ, RZ, R178 ;  /* 0x000000ffff2d7224 */ /* 0x000fe400078e00b2 */
.L_x_18282:
[----:B------:R-:W-:Y:S05]  /*20360*/  BSYNC B0 ;  /* 0x0000000000007941 */ /* 0x000fea0003800000 */
.L_x_18280:
        /* <DEDUP_REMOVED lines=16> */
.L_x_18286:
[----:B------:R-:W-:Y:S05]  /*20470*/  BSYNC B1 ;  /* 0x0000000000017941 */ /* 0x000fea0003800000 */
.L_x_18285:
        /* <DEDUP_REMOVED lines=44> */
.L_x_18284:
[----:B------:R-:W-:Y:S05]  /*20740*/  BSYNC B0 ;  /* 0x0000000000007941 */ /* 0x000fea0003800000 */
.L_x_18283:
        /* <DEDUP_REMOVED lines=9> */
.L_x_18279:
        /* <DEDUP_REMOVED lines=12> */
.L_x_18288:
[----:B------:R-:W-:Y:S02]  /*208a0*/  IMAD.MOV.U32 R174, RZ, RZ, R178 ;  /* 0x000000ffffae7224 */ /* 0x000fe400078e00b2 */
.L_x_18289:
[----:B------:R-:W-:Y:S05]  /*208b0*/  BSYNC B0 ;  /* 0x0000000000007941 */ /* 0x000fea0003800000 */
.L_x_18287:
        /* <DEDUP_REMOVED lines=16> */
.L_x_18293:
[----:B------:R-:W-:Y:S05]  /*209c0*/  BSYNC B1 ;  /* 0x0000000000017941 */ /* 0x000fea0003800000 */
.L_x_18292:
        /* <DEDUP_REMOVED lines=44> */
.L_x_18291:
[----:B------:R-:W-:Y:S05]  /*20c90*/  BSYNC B0 ;  /* 0x0000000000007941 */ /* 0x000fea0003800000 */
.L_x_18290:
        /* <DEDUP_REMOVED lines=12> */
.L_x_18294:
        /* <DEDUP_REMOVED lines=12> */
.L_x_18297:
[----:B------:R-:W-:Y:S02]  /*20e20*/  IMAD.MOV.U32 R42, RZ, RZ, R178 ;  /* 0x000000ffff2a7224 */ /* 0x000fe400078e00b2 */
.L_x_18298:
[----:B------:R-:W-:Y:S05]  /*20e30*/  BSYNC B0 ;  /* 0x0000000000007941 */ /* 0x000fea0003800000 */
.L_x_18296:
        /* <DEDUP_REMOVED lines=16> */
.L_x_18302:
[----:B------:R-:W-:Y:S05]  /*20f40*/  BSYNC B1 ;  /* 0x0000000000017941 */ /* 0x000fea0003800000 */
.L_x_18301:
        /* <DEDUP_REMOVED lines=44> */
.L_x_18300:
[----:B------:R-:W-:Y:S05]  /*21210*/  BSYNC B0 ;  /* 0x0000000000007941 */ /* 0x000fea0003800000 */
.L_x_18299:
        /* <DEDUP_REMOVED lines=9> */
.L_x_18295:
        /* <DEDUP_REMOVED lines=12> */
.L_x_18304:
[----:B------:R-:W-:Y:S02]  /*21370*/  IMAD.MOV.U32 R42, RZ, RZ, R178 ;  /* 0x000000ffff2a7224 */ /* 0x000fe400078e00b2 */
.L_x_18305:
[----:B------:R-:W-:Y:S05]  /*21380*/  BSYNC B0 ;  /* 0x0000000000007941 */ /* 0x000fea0003800000 */
.L_x_18303:
        /* <DEDUP_REMOVED lines=16> */
.L_x_18309:
[----:B------:R-:W-:Y:S05]  /*21490*/  BSYNC B1 ;  /* 0x0000000000017941 */ /* 0x000fea0003800000 */
.L_x_18308:
        /* <DEDUP_REMOVED lines=44> */
.L_x_18307:
[----:B------:R-:W-:Y:S05]  /*21760*/  BSYNC B0 ;  /* 0x0000000000007941 */ /* 0x000fea0003800000 */
.L_x_18306:
        /* <DEDUP_REMOVED lines=12> */
.L_x_18310:
        /* <DEDUP_REMOVED lines=12> */
.L_x_18313:
[----:B------:R-:W-:Y:S02]  /*218f0*/  MOV R42, R178 ;  /* 0x000000b2002a7202 */ /* 0x000fe40000000f00 */
.L_x_18314:
[----:B------:R-:W-:Y:S05]  /*21900*/  BSYNC B0 ;  /* 0x0000000000007941 */ /* 0x000fea0003800000 */
.L_x_18312:
        /* <DEDUP_REMOVED lines=16> */
.L_x_18318:
[----:B------:R-:W-:Y:S05]  /*21a10*/  BSYNC B1 ;  /* 0x0000000000017941 */ /* 0x000fea0003800000 */
.L_x_18317:
        /* <DEDUP_REMOVED lines=44> */
.L_x_18316:
[----:B------:R-:W-:Y:S05]  /*21ce0*/  BSYNC B0 ;  /* 0x0000000000007941 */ /* 0x000fea0003800000 */
.L_x_18315:
        /* <DEDUP_REMOVED lines=9> */
.L_x_18311:
        /* <DEDUP_REMOVED lines=12> */
.L_x_18320:
[----:B------:R-:W-:Y:S02]  /*21e40*/  MOV R42, R178 ;  /* 0x000000b2002a7202 */ /* 0x000fe40000000f00 */
.L_x_18321:
[----:B------:R-:W-:Y:S05]  /*21e50*/  BSYNC B0 ;  /* 0x0000000000007941 */ /* 0x000fea0003800000 */
.L_x_18319:
        /* <DEDUP_REMOVED lines=16> */
.L_x_18325:
[----:B------:R-:W-:Y:S05]  /*21f60*/  BSYNC B1 ;  /* 0x0000000000017941 */ /* 0x000fea0003800000 */
.L_x_18324:
        /* <DEDUP_REMOVED lines=44> */
.L_x_18323:
[----:B------:R-:W-:Y:S05]  /*22230*/  BSYNC B0 ;  /* 0x0000000000007941 */ /* 0x000fea0003800000 */
.L_x_18322:
        /* <DEDUP_REMOVED lines=13> */
.L_x_18326:
        /* <DEDUP_REMOVED lines=12> */
.L_x_18329:
[----:B------:R-:W-:Y:S02]  /*223d0*/  IMAD.MOV.U32 R174, RZ, RZ, R178 ;  /* 0x000000ffffae7224 */ /* 0x000fe400078e00b2 */
.L_x_18330:
[----:B------:R-:W-:Y:S05]  /*223e0*/  BSYNC B0 ;  /* 0x0000000000007941 */ /* 0x000fea0003800000 */
.L_x_18328:
        /* <DEDUP_REMOVED lines=18> */
.L_x_18334:
[----:B------:R-:W-:Y:S05]  /*22510*/  BSYNC B1 ;  /* 0x0000000000017941 */ /* 0x000fea0003800000 */
.L_x_18333:
        /* <DEDUP_REMOVED lines=44> */
.L_x_18332:
[----:B------:R-:W-:Y:S05]  /*227e0*/  BSYNC B0 ;  /* 0x0000000000007941 */ /* 0x000fea0003800000 */
.L_x_18331:
        /* <DEDUP_REMOVED lines=9> */
.L_x_18327:
        /* <DEDUP_REMOVED lines=26> */
[----:B------:R-:W-:-:S06]  /*22a20*/  IMAD.WIDE.U32 R134, R208, R175, c[0x0][0x170] ;  /* 0x00005c00d0867625 */ /* 0x000fcc00078e00af */
[----:B------:R-:W-:-:S04]  /*22a30*/  @P6 IMAD.WIDE.U32 R176, R208, R175, c[0x0][0x178] ;  /* 0x00005e00d0b06625 */ /* 0x000fc800078e00af */
        /* <DEDUP_REMOVED lines=21> */
.L_x_18335:
[----:B0-----:R0:W5:Y:S04]  /*22b90*/  @P6 LDG.E.128 R100, [R176.64] ;  /* 0x00000004b0646981 */ /* 0x001168000c1e1d00 */
[----:B------:R0:W5:Y:S04]  /*22ba0*/  @P0 LDG.E.128 R96, [R174.64] ;  /* 0x00000004ae600981 */ /* 0x000168000c1e1d00 */
[----:B------:R0:W5:Y:S04]  /*22bb0*/  @P0 LDG.E.128 R92, [R174.64+0x10] ;  /* 0x00001004ae5c0981 */ /* 0x000168000c1e1d00 */
[----:B------:R-:W5:Y:S01]  /*22bc0*/  LDG.E.128 R132, [R134.64] ;  /* 0x0000000486847981 */ /* 0x000f62000c1e1d00 */
[C---:B------:R-:W-:Y:S01]  /*22bd0*/  ISETP.NE.AND P1, PT, R198.reuse, 0x1, PT ;  /* 0x00000001c600780c */ /* 0x040fe20003f25270 */
[----:B------:R-:W-:Y:S01]  /*22be0*/  BSSY B0, `(.L_x_18336) ;  /* 0x000000c000007945 */ /* 0x000fe20003800000 */
        /* <DEDUP_REMOVED lines=10> */
.L_x_18337:
[----:B0-----:R-:W-:Y:S02]  /*22c90*/  IMAD.MOV.U32 R176, RZ, RZ, R178 ;  /* 0x000000ffffb07224 */ /* 0x001fe400078e00b2 */
.L_x_18338:
[----:B------:R-:W-:Y:S05]  /*22ca0*/  BSYNC B0 ;  /* 0x0000000000007941 */ /* 0x000fea0003800000 */
.L_x_18336:
        /* <DEDUP_REMOVED lines=16> */
.L_x_18342:
[----:B------:R-:W-:Y:S05]  /*22db0*/  BSYNC B1 ;  /* 0x0000000000017941 */ /* 0x000fea0003800000 */
.L_x_18341:
        /* <DEDUP_REMOVED lines=44> */
.L_x_18340:
[----:B------:R-:W-:Y:S05]  /*23080*/  BSYNC B0 ;  /* 0x0000000000007941 */ /* 0x000fea0003800000 */
.L_x_18339:
        /* <DEDUP_REMOVED lines=15> */
.L_x_18343:
        /* <DEDUP_REMOVED lines=12> */
.L_x_18346:
[----:B------:R-:W-:Y:S02]  /*23240*/  IMAD.MOV.U32 R41, RZ, RZ, R178 ;  /* 0x000000ffff297224 */ /* 0x000fe400078e00b2 */
.L_x_18347:
[----:B------:R-:W-:Y:S05]  /*23250*/  BSYNC B0 ;  /* 0x0000000000007941 */ /* 0x000fea0003800000 */
.L_x_18345:
        /* <DEDUP_REMOVED lines=16> */
.L_x_18351:
[----:B------:R-:W-:Y:S05]  /*23360*/  BSYNC B1 ;  /* 0x0000000000017941 */ /* 0x000fea0003800000 */
.L_x_18350:
        /* <DEDUP_REMOVED lines=44> */
.L_x_18349:
[----:B------:R-:W-:Y:S05]  /*23630*/  BSYNC B0 ;  /* 0x0000000000007941 */ /* 0x000fea0003800000 */
.L_x_18348:
        /* <DEDUP_REMOVED lines=9> */
.L_x_18344:
        /* <DEDUP_REMOVED lines=12> */
.L_x_18353:
[----:B------:R-:W-:Y:S02]  /*23790*/  IMAD.MOV.U32 R198, RZ, RZ, R178 ;  /* 0x000000ffffc67224 */ /* 0x000fe400078e00b2 */
.L_x_18354:
[----:B------:R-:W-:Y:S05]  /*237a0*/  BSYNC B0 ;  /* 0x0000000000007941 */ /* 0x000fea0003800000 */
.L_x_18352:
        /* <DEDUP_REMOVED lines=16> */
.L_x_18358:
[----:B------:R-:W-:Y:S05]  /*238b0*/  BSYNC B1 ;  /* 0x0000000000017941 */ /* 0x000fea0003800000 */
.L_x_18357:
        /* <DEDUP_REMOVED lines=44> */
.L_x_18356:
[----:B------:R-:W-:Y:S05]  /*23b80*/  BSYNC B0 ;  /* 0x0000000000007941 */ /* 0x000fea0003800000 */
.L_x_18355:
        /* <DEDUP_REMOVED lines=14> */
.L_x_18359:
        /* <DEDUP_REMOVED lines=12> */
.L_x_18362:
[----:B------:R-:W-:Y:S02]  /*23d30*/  IMAD.MOV.U32 R132, RZ, RZ, R178 ;  /* 0x000000ffff847224 */ /* 0x000fe400078e00b2 */
.L_x_18363:
[----:B------:R-:W-:Y:S05]  /*23d40*/  BSYNC B0 ;  /* 0x0000000000007941 */ /* 0x000fea0003800000 */
.L_x_18361:
        /* <DEDUP_REMOVED lines=16> */
.L_x_18367:
[----:B------:R-:W-:Y:S05]  /*23e50*/  BSYNC B1 ;  /* 0x0000000000017941 */ /* 0x000fea0003800000 */
.L_x_18366:
        /* <DEDUP_REMOVED lines=44> */
.L_x_18365:
[----:B------:R-:W-:Y:S05]  /*24120*/  BSYNC B0 ;  /* 0x0000000000007941 */ /* 0x000fea0003800000 */
.L_x_18364:
        /* <DEDUP_REMOVED lines=9> */
.L_x_18360:
        /* <DEDUP_REMOVED lines=12> */
.L_x_18369:
[----:B------:R-:W-:Y:S02]  /*24280*/  IMAD.MOV.U32 R132, RZ, RZ, R178 ;  /* 0x000000ffff847224 */ /* 0x000fe400078e00b2 */
.L_x_18370:
[----:B------:R-:W-:Y:S05]  /*24290*/  BSYNC B0 ;  /* 0x0000000000007941 */ /* 0x000fea0003800000 */
.L_x_18368:
        /* <DEDUP_REMOVED lines=16> */
.L_x_18374:
[----:B------:R-:W-:Y:S05]  /*243a0*/  BSYNC B1 ;  /* 0x0000000000017941 */ /* 0x000fea0003800000 */
.L_x_18373:
        /* <DEDUP_REMOVED lines=44> */
.L_x_18372:
[----:B------:R-:W-:Y:S05]  /*24670*/  BSYNC B0 ;  /* 0x0000000000007941 */ /* 0x000fea0003800000 */
.L_x_18371:
        /* <DEDUP_REMOVED lines=14> */
.L_x_18375:
        /* <DEDUP_REMOVED lines=12> */
.L_x_18378:
[----:B------:R-:W-:Y:S02]  /*24820*/  IMAD.MOV.U32 R43, RZ, RZ, R178 ;  /* 0x000000ffff2b7224 */ /* 0x000fe400078e00b2 */
.L_x_18379:
[----:B------:R-:W-:Y:S05]  /*24830*/  BSYNC B0 ;  /* 0x0000000000007941 */ /* 0x000fea0003800000 */
.L_x_18377:
        /* <DEDUP_REMOVED lines=16> */
.L_x_18383:
[----:B------:R-:W-:Y:S05]  /*24940*/  BSYNC B1 ;  /* 0x0000000000017941 */ /* 0x000fea0003800000 */
.L_x_18382:
        /* <DEDUP_REMOVED lines=44> */
.L_x_18381:
[----:B------:R-:W-:Y:S05]  /*24c10*/  BSYNC B0 ;  /* 0x0000000000007941 */ /* 0x000fea0003800000 */
.L_x_18380:
        /* <DEDUP_REMOVED lines=9> */
.L_x_18376:
        /* <DEDUP_REMOVED lines=12> */
.L_x_18385:
[----:B------:R-:W-:Y:S02]  /*24d70*/  IMAD.MOV.U32 R132, RZ, RZ, R178 ;  /* 0x000000ffff847224 */ /* 0x000fe400078e00b2 */
.L_x_18386:
[----:B------:R-:W-:Y:S05]  /*24d80*/  BSYNC B0 ;  /* 0x0000000000007941 */ /* 0x000fea0003800000 */
.L_x_18384:
        /* <DEDUP_REMOVED lines=16> */
.L_x_18390:
[----:B------:R-:W-:Y:S05]  /*24e90*/  BSYNC B1 ;  /* 0x0000000000017941 */ /* 0x000fea0003800000 */
.L_x_18389:
        /* <DEDUP_REMOVED lines=44> */
.L_x_18388:
[----:B------:R-:W-:Y:S05]  /*25160*/  BSYNC B0 ;  /* 0x0000000000007941 */ /* 0x000fea0003800000 */
.L_x_18387:
        /* <DEDUP_REMOVED lines=12> */
.L_x_18391:
        /* <DEDUP_REMOVED lines=12> */
.L_x_18394:
[----:B------:R-:W-:Y:S02]  /*252f0*/  IMAD.MOV.U32 R198, RZ, RZ, R178 ;  /* 0x000000ffffc67224 */ /* 0x000fe400078e00b2 */
.L_x_18395:
[----:B------:R-:W-:Y:S05]  /*25300*/  BSYNC B0 ;  /* 0x0000000000007941 */ /* 0x000fea0003800000 */
.L_x_18393:
        /* <DEDUP_REMOVED lines=16> */
.L_x_18399:
[----:B------:R-:W-:Y:S05]  /*25410*/  BSYNC B1 ;  /* 0x0000000000017941 */ /* 0x000fea0003800000 */
.L_x_18398:
        /* <DEDUP_REMOVED lines=44> */
.L_x_18397:
[----:B------:R-:W-:Y:S05]  /*256e0*/  BSYNC B0 ;  /* 0x0000000000007941 */ /* 0x000fea0003800000 */
.L_x_18396:
        /* <DEDUP_REMOVED lines=9> */
.L_x_18392:
        /* <DEDUP_REMOVED lines=12> */
.L_x_18401:
[----:B------:R-:W-:Y:S02]  /*25840*/  IMAD.MOV.U32 R198, RZ, RZ, R178 ;  /* 0x000000ffffc67224 */ /* 0x000fe400078e00b2 */
.L_x_18402:
[----:B------:R-:W-:Y:S05]  /*25850*/  BSYNC B0 ;  /* 0x0000000000007941 */ /* 0x000fea0003800000 */
.L_x_18400:
        /* <DEDUP_REMOVED lines=16> */
.L_x_18406:
[----:B------:R-:W-:Y:S05]  /*25960*/  BSYNC B1 ;  /* 0x0000000000017941 */ /* 0x000fea0003800000 */
.L_x_18405:
        /* <DEDUP_REMOVED lines=44> */
.L_x_18404:
[----:B------:R-:W-:Y:S05]  /*25c30*/  BSYNC B0 ;  /* 0x0000000000007941 */ /* 0x000fea0003800000 */
.L_x_18403:
        /* <DEDUP_REMOVED lines=12> */
.L_x_18407:
        /* <DEDUP_REMOVED lines=12> */
.L_x_18410:
[----:B------:R-:W-:Y:S02]  /*25dc0*/  IMAD.MOV.U32 R133, RZ, RZ, R178 ;  /* 0x000000ffff857224 */ /* 0x000fe400078e00b2 */
.L_x_18411:
[----:B------:R-:W-:Y:S05]  /*25dd0*/  BSYNC B0 ;  /* 0x0000000000007941 */ /* 0x000fea0003800000 */
.L_x_18409:
        /* <DEDUP_REMOVED lines=16> */
.L_x_18415:
[----:B------:R-:W-:Y:S05]  /*25ee0*/  BSYNC B1 ;  /* 0x0000000000017941 */ /* 0x000fea0003800000 */
.L_x_18414:
        /* <DEDUP_REMOVED lines=44> */
.L_x_18413:
[----:B------:R-:W-:Y:S05]  /*261b0*/  BSYNC B0 ;  /* 0x0000000000007941 */ /* 0x000fea0003800000 */
.L_x_18412:
        /* <DEDUP_REMOVED lines=9> */
.L_x_18408:
        /* <DEDUP_REMOVED lines=12> */
.L_x_18417:
[----:B------:R-:W-:Y:S02]  /*26310*/  IMAD.MOV.U32 R203, RZ, RZ, R178 ;  /* 0x000000ffffcb7224 */ /* 0x000fe400078e00b2 */
.L_x_18418:
[----:B------:R-:W-:Y:S05]  /*26320*/  BSYNC B0 ;  /* 0x0000000000007941 */ /* 0x000fea0003800000 */
.L_x_18416:
        /* <DEDUP_REMOVED lines=16> */
.L_x_18422:
[----:B------:R-:W-:Y:S05]  /*26430*/  BSYNC B1 ;  /* 0x0000000000017941 */ /* 0x000fea0003800000 */
.L_x_18421:
        /* <DEDUP_REMOVED lines=44> */
.L_x_18420:
[----:B------:R-:W-:Y:S05]  /*26700*/  BSYNC B0 ;  /* 0x0000000000007941 */ /* 0x000fea0003800000 */
.L_x_18419:
        /* <DEDUP_REMOVED lines=12> */
.L_x_18423:
        /* <DEDUP_REMOVED lines=12> */
.L_x_18426:
[----:B------:R-:W-:Y:S02]  /*26890*/  IMAD.MOV.U32 R134, RZ, RZ, R178 ;  /* 0x000000ffff867224 */ /* 0x000fe400078e00b2 */
.L_x_18427:
[----:B------:R-:W-:Y:S05]  /*268a0*/  BSYNC B0 ;  /* 0x0000000000007941 */ /* 0x000fea0003800000 */
.L_x_18425:
        /* <DEDUP_REMOVED lines=16> */
.L_x_18431:
[----:B------:R-:W-:Y:S05]  /*269b0*/  BSYNC B1 ;  /* 0x0000000000017941 */ /* 0x000fea0003800000 */
.L_x_18430:
        /* <DEDUP_REMOVED lines=44> */
.L_x_18429:
[----:B------:R-:W-:Y:S05]  /*26c80*/  BSYNC B0 ;  /* 0x0000000000007941 */ /* 0x000fea0003800000 */
.L_x_18428:
        /* <DEDUP_REMOVED lines=9> */
.L_x_18424:
        /* <DEDUP_REMOVED lines=12> */
.L_x_18433:
[----:B------:R-:W-:Y:S02]  /*26de0*/  IMAD.MOV.U32 R203, RZ, RZ, R178 ;  /* 0x000000ffffcb7224 */ /* 0x000fe400078e00b2 */
.L_x_18434:
[----:B------:R-:W-:Y:S05]  /*26df0*/  BSYNC B0 ;  /* 0x0000000000007941 */ /* 0x000fea0003800000 */
.L_x_18432:
        /* <DEDUP_REMOVED lines=16> */
.L_x_18438:
[----:B------:R-:W-:Y:S05]  /*26f00*/  BSYNC B1 ;  /* 0x0000000000017941 */ /* 0x000fea0003800000 */
.L_x_18437:
        /* <DEDUP_REMOVED lines=44> */
.L_x_18436:
[----:B------:R-:W-:Y:S05]  /*271d0*/  BSYNC B0 ;  /* 0x0000000000007941 */ /* 0x000fea0003800000 */
.L_x_18435:
        /* <DEDUP_REMOVED lines=12> */
.L_x_18439:
        /* <DEDUP_REMOVED lines=12> */
.L_x_18442:
[----:B------:R-:W-:Y:S02]  /*27360*/  IMAD.MOV.U32 R203, RZ, RZ, R178 ;  /* 0x000000ffffcb7224 */ /* 0x000fe400078e00b2 */
.L_x_18443:
[----:B------:R-:W-:Y:S05]  /*27370*/  BSYNC B0 ;  /* 0x0000000000007941 */ /* 0x000fea0003800000 */
.L_x_18441:
        /* <DEDUP_REMOVED lines=16> */
.L_x_18447:
[----:B------:R-:W-:Y:S05]  /*27480*/  BSYNC B1 ;  /* 0x0000000000017941 */ /* 0x000fea0003800000 */
.L_x_18446:
        /* <DEDUP_REMOVED lines=44> */
.L_x_18445:
[----:B------:R-:W-:Y:S05]  /*27750*/  BSYNC B0 ;  /* 0x0000000000007941 */ /* 0x000fea0003800000 */
.L_x_18444:
        /* <DEDUP_REMOVED lines=9> */
.L_x_18440:
        /* <DEDUP_REMOVED lines=12> */
.L_x_18449:
[----:B------:R-:W-:Y:S02]  /*278b0*/  IMAD.MOV.U32 R203, RZ, RZ, R178 ;  /* 0x000000ffffcb7224 */ /* 0x000fe400078e00b2 */
.L_x_18450:
[----:B------:R-:W-:Y:S05]  /*278c0*/  BSYNC B0 ;  /* 0x0000000000007941 */ /* 0x000fea0003800000 */
.L_x_18448:
        /* <DEDUP_REMOVED lines=16> */
.L_x_18454:
[----:B------:R-:W-:Y:S05]  /*279d0*/  BSYNC B1 ;  /* 0x0000000000017941 */ /* 0x000fea0003800000 */
.L_x_18453:
        /* <DEDUP_REMOVED lines=44> */
.L_x_18452:
[----:B------:R-:W-:Y:S05]  /*27ca0*/  BSYNC B0 ;  /* 0x0000000000007941 */ /* 0x000fea0003800000 */
.L_x_18451:
        /* <DEDUP_REMOVED lines=13> */
.L_x_18455:
        /* <DEDUP_REMOVED lines=12> */
.L_x_18458:
[----:B------:R-:W-:Y:S02]  /*27e40*/  IMAD.MOV.U32 R210, RZ, RZ, R178 ;  /* 0x000000ffffd27224 */ /* 0x000fe400078e00b2 */
.L_x_18459:
[----:B------:R-:W-:Y:S05]  /*27e50*/  BSYNC B0 ;  /* 0x0000000000007941 */ /* 0x000fea0003800000 */
.L_x_18457:
        /* <DEDUP_REMOVED lines=18> */
.L_x_18463:
[----:B------:R-:W-:Y:S05]  /*27f80*/  BSYNC B1 ;  /* 0x0000000000017941 */ /* 0x000fea0003800000 */
.L_x_18462:
        /* <DEDUP_REMOVED lines=44> */
.L_x_18461:
[----:B------:R-:W-:Y:S05]  /*28250*/  BSYNC B0 ;  /* 0x0000000000007941 */ /* 0x000fea0003800000 */
.L_x_18460:
        /* <DEDUP_REMOVED lines=9> */
.L_x_18456:
[----:B------:R-:W-:Y:S01]  /*282f0*/  FADD.FTZ R174, RZ, R88 ;  /* 0x00000058ffae7221 */ /* 0x000fe20000010000 */
[----:B------:R-:W-:Y:S02]  /*28300*/  SEL R176, RZ, 0x1000000, P5 ;  /* 0x01000000ffb07807 */ /* 0x000fe40002800000 */
[----:B------:R-:W-:Y:S01]  /*28310*/  SEL R177, RZ, 0x10000, P4 ;  /* 0x00010000ffb17807 */ /* 0x000fe20002000000 */
[----:B------:R-:W-:Y:S01]  /*28320*/  FADD.FTZ R175, R174, R89 ;  /* 0x00000059aeaf7221 */ /* 0x000fe20000010000 */
[----:B------:R-:W-:Y:S02]  /*28330*/  SEL R210, RZ, 0x100, P3 ;  /* 0x00000100ffd27807 */ /* 0x000fe40001800000 */
[C---:B------:R-:W-:Y:S01]  /*28340*/  LOP3.LUT P5, RZ, R188.reuse, 0x4, RZ, 0xc0, !PT ;  /* 0x00000004bcff7812 */ /* 0x040fe200078ac0ff */
[----:B------:R-:W-:Y:S01]  /*28350*/  FADD.FTZ R174, R175, R90 ;  /* 0x0000005aafae7221 */ /* 0x000fe20000010000 */
[----:B------:R-:W-:Y:S02]  /*28360*/  LOP3.LUT P4, RZ, R188, 0x2, RZ, 0xc0, !PT ;  /* 0x00000002bcff7812 */ /* 0x000fe4000788c0ff */
[----:B------:R-:W-:Y:S01]  /*28370*/  SEL R198, RZ, 0x1, P1 ;  /* 0x00000001ffc67807 */ /* 0x000fe20000800000 */
[----:B------:R-:W-:Y:S01]  /*28380*/  FADD.FTZ R175, R174, R91 ;  /* 0x0000005baeaf7221 */ /* 0x000fe20000010000 */
[----:B------:R-:W-:-:S02]  /*28390*/  LOP3.LUT R210, R210, R176, R177, 0xfe, !PT ;  /* 0x000000b0d2d27212 */ /* 0x000fc400078efeb1 */
[----:B------:R-:W-:Y:S01]  /*283a0*/  SEL R176, RZ, 0x1, P4 ;  /* 0x00000001ffb07807 */ /* 0x000fe20002000000 */
[----:B------:R-:W-:Y:S01]  /*283b0*/  FADD.FTZ R174, R175, R84 ;  /* 0x00000054afae7221 */ /* 0x000fe20000010000 */
[----:B------:R-:W-:Y:S01]  /*283c0*/  SEL R215, RZ, 0x1, P2 ;  /* 0x00000001ffd77807 */ /* 0x000fe20001000000 */
[----:B------:R-:W-:Y:S01]  /*283d0*/  IMAD.WIDE.U32 R198, R198, 0x1000000, RZ ;  /* 0x01000000c6c67825 */ /* 0x000fe200078e00ff */
[C---:B------:R-:W-:Y:S02]  /*283e0*/  LOP3.LUT P0, RZ, R188.reuse, 0x8, RZ, 0xc0, !PT ;  /* 0x00000008bcff7812 */ /* 0x040fe4000780c0ff */
[----:B------:R-:W-:Y:S01]  /*283f0*/  LOP3.LUT P6, RZ, R188, 0x20, RZ, 0xc0, !PT ;  /* 0x00000020bcff7812 */ /* 0x000fe200078cc0ff */
[----:B------:R-:W-:Y:S01]  /*28400*/  FADD.FTZ R175, R174, R85 ;  /* 0x00000055aeaf7221 */ /* 0x000fe20000010000 */
[----:B------:R-:W-:Y:S01]  /*28410*/  LOP3.LUT R215, R199, R210, R215, 0xfe, !PT ;  /* 0x000000d2c7d77212 */ /* 0x000fe200078efed7 */
[----:B------:R-:W-:Y:S01]  /*28420*/  IMAD.WIDE.U32 R176, R176, 0x10000, RZ ;  /* 0x00010000b0b07825 */ /* 0x000fe200078e00ff */
[----:B------:R-:W-:-:S02]  /*28430*/  SEL R213, RZ, 0x1, P0 ;  /* 0x00000001ffd57807 */ /* 0x000fc40000000000 */
[----:B------:R-:W-:Y:S01]  /*28440*/  LOP3.LUT P0, RZ, R149, 0x1f, RZ, 0xc0, !PT ;  /* 0x0000001f95ff7812 */ /* 0x000fe2000780c0ff */
        /* <DEDUP_REMOVED lines=41> */
[----:B------:R-:W-:-:S03]  /*286e0*/  SEL R174, RZ, 0x1, P5 ;  /* 0x00000001ffae7807 */ /* 0x000fc60002800000 */
[----:B------:R-:W-:Y:S02]  /*286f0*/  FADD.FTZ R206, R175, R46 ;  /* 0x0000002eafce7221 */ /* 0x000fe40000010000 */
[----:B------:R-:W-:-:S04]  /*28700*/  IMAD.WIDE.U32 R174, R174, 0x100, RZ ;  /* 0x00000100aeae7825 */ /* 0x000fc800078e00ff */
[----:B------:R-:W-:Y:S01]  /*28710*/  FADD.FTZ R211, R206, R47 ;  /* 0x0000002fced37221 */ /* 0x000fe20000010000 */
[----:B------:R-:W-:Y:S01]  /*28720*/  LOP3.LUT R174, R174, R198, R176, 0xfe, !PT ;  /* 0x000000c6aeae7212 */ /* 0x000fe200078efeb0 */
[----:B------:R-:W-:Y:S01]  /*28730*/  IMAD.WIDE.U32 R198, R208, R209, c[0x0][0x188] ;  /* 0x00006200d0c67625 */ /* 0x000fe200078e00d1 */
[----:B------:R-:W-:Y:S02]  /*28740*/  LOP3.LUT R175, R175, R215, R177, 0xfe, !PT ;  /* 0x000000d7afaf7212 */ /* 0x000fe400078efeb1 */
[----:B------:R-:W-:Y:S01]  /*28750*/  LOP3.LUT R174, R174, R213, RZ, 0xfc, !PT ;  /* 0x000000d5aeae7212 */ /* 0x000fe200078efcff */
[----:B------:R-:W-:Y:S01]  /*28760*/  IMAD.WIDE.U32 R176, R208, R207, c[0x0][0x190] ;  /* 0x00006400d0b07625 */ /* 0x000fe200078e00cf */
[----:B------:R0:W-:Y:S03]  /*28770*/  STG.E.128 [R198.64], R40 ;  /* 0x00000028c6007986 */ /* 0x0001e6000c101d04 */
[----:B------:R-:W-:Y:S01]  /*28780*/  FADD.FTZ R206, R211, R40 ;  /* 0x00000028d3ce7221 */ /* 0x000fe20000010000 */
[----:B------:R0:W-:Y:S03]  /*28790*/  STG.E.128 [R198.64+0x10], R132 ;  /* 0x00001084c6007986 */ /* 0x0001e6000c101d04 */
[----:B------:R-:W-:Y:S01]  /*287a0*/  FADD.FTZ R211, R206, R41 ;  /* 0x00000029ced37221 */ /* 0x000fe20000010000 */
[----:B------:R0:W-:Y:S03]  /*287b0*/  STG.E.64 [R176.64], R174 ;  /* 0x000000aeb0007986 */ /* 0x0001e6000c101b04 */
[----:B------:R-:W-:-:S04]  /*287c0*/  FADD.FTZ R206, R211, R42 ;  /* 0x0000002ad3ce7221 */ /* 0x000fc80000010000 */
[----:B------:R-:W-:Y:S01]  /*287d0*/  FADD.FTZ R209, R206, R43 ;  /* 0x0000002bced17221 */ /* 0x000fe20000010000 */
[----:B------:R-:W-:-:S03]  /*287e0*/  SHF.R.U32.HI R206, RZ, 0x5, R149 ;  /* 0x00000005ffce7819 */ /* 0x000fc60000011695 */
[----:B------:R-:W-:Y:S01]  /*287f0*/  FADD.FTZ R210, R209, R132 ;  /* 0x00000084d1d27221 */ /* 0x000fe20000010000 */
[----:B------:R-:W-:-:S03]  /*28800*/  LOP3.LUT R206, R206, 0x7fffffc, RZ, 0xc0, !PT ;  /* 0x07fffffccece7812 */ /* 0x000fc600078ec0ff */
[----:B------:R-:W-:-:S04]  /*28810*/  FADD.FTZ R209, R210, R133 ;  /* 0x00000085d2d17221 */ /* 0x000fc80000010000 */
        /* <DEDUP_REMOVED lines=16> */
[----:B------:R-:W-:Y:S02]  /*28920*/  LOP3.LUT R174, R174, R198, R176, 0xfe, !PT ;  /* 0x000000c6aeae7212 */ /* 0x000fe400078efeb0 */
[----:B------:R-:W-:Y:S01]  /*28930*/  LOP3.LUT R175, R209, R175, RZ, 0xfc, !PT ;  /* 0x000000afd1af7212 */ /* 0x000fe200078efcff */
[----:B------:R-:W-:Y:S01]  /*28940*/  IMAD.WIDE.U32 R208, R208, R207, c[0x0][0x198] ;  /* 0x00006600d0d07625 */ /* 0x000fe200078e00cf */
[----:B------:R-:W-:-:S05]  /*28950*/  LOP3.LUT R174, R174, 0xff, R189, 0xf8, !PT ;  /* 0x000000ffaeae7812 */ /* 0x000fca00078ef8bd */
[----:B------:R0:W-:Y:S02]  /*28960*/  STG.E.64 [R208.64], R174 ;  /* 0x000000aed0007986 */ /* 0x0001e4000c101b04 */
.L_x_18464:
[----:B0-----:R-:W-:Y:S01]  /*28970*/  @!P1 IADD3 R206, R206, 0x4, RZ ;  /* 0x00000004cece9810 */ /* 0x001fe20007ffe0ff */
[----:B------:R-:W-:Y:S01]  /*28980*/  FADD.FTZ R208, R210, R135 ;  /* 0x00000087d2d07221 */ /* 0x000fe20000010000 */
[----:B------:R-:W-:Y:S05]  /*28990*/  BRA.DIV ~URZ, `(.L_x_18465) ;  /* 0x00001da27f007947 */ /* 0x000fea000b800000 */
[----:B------:R0:W1:Y:S02]  /*289a0*/  SHFL.BFLY PT, R174, R208, 0x1, 0x1f ;  /* 0x0c201f00d0ae7f89 */ /* 0x00006400000e0000 */
.L_x_18469:
        /* <DEDUP_REMOVED lines=132> */
.L_x_18470:
[----:B------:R-:W-:Y:S01]  /*291f0*/  SHF.R.U32.HI R198, RZ, 0x5, R149 ;  /* 0x00000005ffc67819 */ /* 0x000fe20000011695 */
[----:B-1----:R-:W-:Y:S01]  /*29200*/  FADD.FTZ R175, R199, R208 ;  /* 0x000000d0c7af7221 */ /* 0x002fe20000010000 */
[----:B------:R-:W-:Y:S01]  /*29210*/  WARPSYNC 0xffffffff ;  /* 0xffffffff00007948 */ /* 0x000fe20003800000 */
[----:B------:R-:W-:Y:S02]  /*29220*/  LOP3.LUT R177, R149, 0x1f, RZ, 0xc0, !PT ;  /* 0x0000001f95b17812 */ /* 0x000fe400078ec0ff */
[----:B------:R-:W-:Y:S02]  /*29230*/  LOP3.LUT R198, R198, 0x3, RZ, 0xc0, !PT ;  /* 0x00000003c6c67812 */ /* 0x000fe400078ec0ff */
[----:B------:R-:W-:-:S03]  /*29240*/  ISETP.GT.U32.AND P1, PT, R177, 0x3, PT ;  /* 0x00000003b100780c */ /* 0x000fc60003f24070 */
[----:B------:R-:W-:-:S05]  /*29250*/  @!P0 IMAD.IADD R199, R206, 0x1, R198 ;  /* 0x00000001cec78824 */ /* 0x000fca00078e02c6 */
[----:B------:R-:W-:Y:S04]  /*29260*/  @!P0 STS.64 [R199.X8], R174 ;  /* 0x000000aec7008388 */ /* 0x000fe80000008a00 */
[----:B------:R-:W-:Y:S01]  /*29270*/  BAR.SYNC.DEFER_BLOCKING 0x0 ;  /* 0x0000000000007b1d */ /* 0x000fe20000010000 */
[----:B------:R-:W-:Y:S01]  /*29280*/  @!P1 IMAD.IADD R207, R206, 0x1, R177 ;  /* 0x00000001cecf9824 */ /* 0x000fe200078e02b1 */
[----:B------:R-:W-:Y:S01]  /*29290*/  LOP3.LUT P0, RZ, R198, 0x1f, R149, 0xf8, !PT ;  /* 0x0000001fc6ff7812 */ /* 0x000fe2000780f895 */
[----:B------:R-:W-:Y:S01]  /*292a0*/  CS2R R176, SRZ ;  /* 0x0000000000b07805 */ /* 0x000fe2000001ff00 */
[----:B------:R-:W-:Y:S01]  /*292b0*/  IMAD.MOV.U32 R206, RZ, RZ, RZ ;  /* 0x000000ffffce7224 */ /* 0x000fe200078e00ff */
[----:B------:R-:W-:-:S04]  /*292c0*/  @!P1 MOV R206, 0x700 ;  /* 0x0000070000ce9802 */ /* 0x000fc80000000f00 */
[----:B------:R-:W-:Y:S01]  /*292d0*/  I2F R213, R206 ;  /* 0x000000ce00d57306 */ /* 0x000fe20000201400 */
[----:B------:R-:W1:Y:S04]  /*292e0*/  SHFL.DOWN PT, R209, R206, 0x2, 0x1f ;  /* 0x08401f00ced17f89 */ /* 0x000e6800000e0000 */
[----:B------:R-:W-:Y:S01]  /*292f0*/  @!P1 LDS.64 R176, [R207.X8] ;  /* 0x00000000cfb09984 */ /* 0x000fe20000008a00 */
[----:B------:R-:W-:Y:S01]  /*29300*/  ISETP.NE.AND P1, PT, RZ, UR6, PT ;  /* 0x00000006ff007c0c */ /* 0x000fe2000bf25270 */
[----:B01----:R-:W-:Y:S02]  /*29310*/  IMAD.IADD R208, R209, 0x1, R206 ;  /* 0x00000001d1d07824 */ /* 0x003fe400078e02ce */
[----:B------:R-:W-:Y:S03]  /*29320*/  I2F R209, R209 ;  /* 0x000000d100d17306 */ /* 0x000fe60000201400 */
[----:B------:R-:W0:Y:S05]  /*29330*/  SHFL.DOWN PT, R215, R208, 0x1, 0x1f ;  /* 0x08201f00d0d77f89 */ /* 0x000e2a00000e0000 */
[----:B------:R-:W1:Y:S08]  /*29340*/  I2F R210, R208 ;  /* 0x000000d000d27306 */ /* 0x000e700000201400 */
[----:B-1----:R-:W-:Y:S01]  /*29350*/  MUFU.RCP R175, R210 ;  /* 0x000000d200af7308 */ /* 0x002fe20000001000 */
[----:B0-----:R-:W-:Y:S01]  /*29360*/  IMAD.IADD R207, R208, 0x1, R215 ;  /* 0x00000001d0cf7824 */ /* 0x001fe200078e02d7 */
[----:B------:R-:W0:Y:S06]  /*29370*/  SHFL.DOWN PT, R211, R176, 0x2, 0x1f ;  /* 0x08401f00b0d37f89 */ /* 0x000e2c00000e0000 */
[----:B------:R-:W-:Y:S08]  /*29380*/  I2F R215, R215 ;  /* 0x000000d700d77306 */ /* 0x000ff00000201400 */
[----:B------:R-:W1:Y:S01]  /*29390*/  I2F R207, R207 ;  /* 0x000000cf00cf7306 */ /* 0x000e620000201400 */
[----:B0-----:R-:W-:-:S04]  /*293a0*/  FMUL.FTZ R174, R211, R209 ;  /* 0x000000d1d3ae7220 */ /* 0x001fc80000410000 */
[----:B------:R-:W-:-:S03]  /*293b0*/  FFMA.FTZ R174, R213, R176, R174 ;  /* 0x000000b0d5ae7223 */ /* 0x000fc600000100ae */
[----:B-1----:R0:W1:Y:S01]  /*293c0*/  MUFU.RCP R208, R207 ;  /* 0x000000cf00d07308 */ /* 0x0020620000001000 */
[----:B------:R-:W-:Y:S02]  /*293d0*/  FADD.FTZ R176, -R211, R176 ;  /* 0x000000b0d3b07221 */ /* 0x000fe40000010100 */
[----:B------:R-:W-:Y:S02]  /*293e0*/  FMUL.FTZ R199, R175, R174 ;  /* 0x000000aeafc77220 */ /* 0x000fe40000410000 */
[----:B------:R-:W2:Y:S01]  /*293f0*/  SHFL.DOWN PT, R174, R177, 0x2, 0x1f ;  /* 0x08401f00b1ae7f89 */ /* 0x000ea200000e0000 */
[----:B------:R-:W-:-:S03]  /*29400*/  FMUL.FTZ R176, R176, R176 ;  /* 0x000000b0b0b07220 */ /* 0x000fc60000410000 */
[----:B------:R-:W3:Y:S01]  /*29410*/  SHFL.DOWN PT, R206, R199, 0x1, 0x1f ;  /* 0x08201f00c7ce7f89 */ /* 0x000ee200000e0000 */
[----:B------:R-:W-:Y:S02]  /*29420*/  FMUL.FTZ R176, R176, R213 ;  /* 0x000000d5b0b07220 */ /* 0x000fe40000410000 */
[----:B0-----:R-:W-:Y:S02]  /*29430*/  @!P0 IMAD.MOV.U32 R207, RZ, RZ, 0x4 ;  /* 0x00000004ffcf8424 */ /* 0x001fe400078e00ff */
[----:B------:R-:W-:Y:S02]  /*29440*/  FMUL.FTZ R176, R176, R209 ;  /* 0x000000d1b0b07220 */ /* 0x000fe40000410000 */
[----:B--2---:R-:W-:-:S04]  /*29450*/  FADD.FTZ R174, R174, R177 ;  /* 0x000000b1aeae7221 */ /* 0x004fc80000010000 */
[----:B------:R-:W-:Y:S02]  /*29460*/  FFMA.FTZ R176, R175, R176, R174 ;  /* 0x000000b0afb07223 */ /* 0x000fe400000100ae */
[----:B---3--:R-:W-:-:S03]  /*29470*/  FMUL.FTZ R211, R206, R215 ;  /* 0x000000d7ced37220 */ /* 0x008fc60000410000 */
[----:B------:R-:W0:Y:S01]  /*29480*/  SHFL.DOWN PT, R175, R176, 0x1, 0x1f ;  /* 0x08201f00b0af7f89 */ /* 0x000e2200000e0000 */
[----:B------:R-:W-:Y:S02]  /*29490*/  FFMA.FTZ R211, R210, R199, R211 ;  /* 0x000000c7d2d37223 */ /* 0x000fe400000100d3 */
[----:B------:R-:W-:Y:S02]  /*294a0*/  FADD.FTZ R199, R199, -R206 ;  /* 0x800000cec7c77221 */ /* 0x000fe40000010000 */
[----:B-1----:R-:W-:Y:S02]  /*294b0*/  FMUL.FTZ R211, R208, R211 ;  /* 0x000000d3d0d37220 */ /* 0x002fe40000410000 */
[----:B------:R-:W-:-:S04]  /*294c0*/  FMUL.FTZ R199, R199, R199 ;  /* 0x000000c7c7c77220 */ /* 0x000fc80000410000 */
[----:B------:R-:W-:Y:S01]  /*294d0*/  FMUL.FTZ R199, R210, R199 ;  /* 0x000000c7d2c77220 */ /* 0x000fe20000410000 */
[----:B------:R-:W1:Y:S03]  /*294e0*/  SHFL.IDX PT, R211, R211, RZ, 0x1f ;  /* 0x00001fffd3d37589 */ /* 0x000e6600000e0000 */
[----:B------:R-:W-:Y:S02]  /*294f0*/  FMUL.FTZ R199, R199, R215 ;  /* 0x000000d7c7c77220 */ /* 0x000fe40000410000 */
[----:B0-----:R-:W-:Y:S02]  /*29500*/  FADD.FTZ R177, R176, R175 ;  /* 0x000000afb0b17221 */ /* 0x001fe40000010000 */
[----:B------:R-:W-:-:S04]  /*29510*/  @!P0 IMAD.WIDE R174, R148, R207, c[0x0][0x1a0] ;  /* 0x0000680094ae8625 */ /* 0x000fc800078e02cf */
[----:B------:R-:W-:Y:S01]  /*29520*/  FFMA.FTZ R177, R208, R199, R177 ;  /* 0x000000c7d0b17223 */ /* 0x000fe200000100b1 */
[----:B------:R-:W-:-:S04]  /*29530*/  PRMT R199, RZ, 0x7610, R112 ;  /* 0x00007610ffc77816 */ /* 0x000fc80000000070 */
[----:B------:R0:W2:Y:S01]  /*29540*/  SHFL.IDX PT, R210, R177, RZ, 0x1f ;  /* 0x00001fffb1d27589 */ /* 0x0000a200000e0000 */
[----:B-1----:R-:W-:-:S03]  /*29550*/  FSEL R176, R211, RZ, !P1 ;  /* 0x000000ffd3b07208 */ /* 0x002fc60004800000 */
[----:B------:R1:W-:Y:S02]  /*29560*/  @!P0 STG.E [R174.64], R211 ;  /* 0x000000d3ae008986 */ /* 0x0003e4000c101904 */
[C---:B------:R-:W-:Y:S02]  /*29570*/  FADD.FTZ R226, -R176.reuse, R60 ;  /* 0x0000003cb0e27221 */ /* 0x040fe40000010100 */
[----:B------:R-:W-:Y:S01]  /*29580*/  FMUL.FTZ R60, R211, R211 ;  /* 0x000000d3d33c7220 */ /* 0x000fe20000410000 */
[----:B0-----:R-:W-:Y:S01]  /*29590*/  PRMT R177, RZ, 0x7610, R113 ;  /* 0x00007610ffb17816 */ /* 0x001fe20000000071 */
[C---:B------:R-:W-:Y:S02]  /*295a0*/  FADD.FTZ R232, -R176.reuse, R61 ;  /* 0x0000003db0e87221 */ /* 0x040fe40000010100 */
[----:B------:R-:W-:Y:S02]  /*295b0*/  IMAD.MOV.U32 R61, RZ, RZ, c[0x0][0x1e0] ;  /* 0x00007800ff3d7624 */ /* 0x000fe400078e00ff */
[----:B------:R-:W-:Y:S01]  /*295c0*/  FADD.FTZ R228, -R176, R62 ;  /* 0x0000003eb0e47221 */ /* 0x000fe20000010100 */
[----:B------:R-:W-:Y:S01]  /*295d0*/  FSEL R62, R60, RZ, P1 ;  /* 0x000000ff3c3e7208 */ /* 0x000fe20000800000 */
[C---:B------:R-:W-:Y:S01]  /*295e0*/  FADD.FTZ R230, -R176.reuse, R56 ;  /* 0x00000038b0e67221 */ /* 0x040fe20000010100 */
[----:B------:R-:W-:Y:S01]  /*295f0*/  LOP3.LUT P1, RZ, R171, 0xff, RZ, 0xc0, !PT ;  /* 0x000000ffabff7812 */ /* 0x000fe2000782c0ff */
[----:B------:R-:W-:-:S02]  /*29600*/  FADD.FTZ R56, -R176, R57 ;  /* 0x00000039b0387221 */ /* 0x000fc40000010100 */
[C---:B------:R-:W-:Y:S01]  /*29610*/  FADD.FTZ R222, -R176.reuse, R48 ;  /* 0x00000030b0de7221 */ /* 0x040fe20000010100 */
[----:B------:R-:W-:Y:S01]  /*29620*/  SEL R171, RZ, 0x1, P1 ;  /* 0x00000001ffab7807 */ /* 0x000fe20000800000 */
[----:B------:R-:W-:Y:S02]  /*29630*/  FADD.FTZ R48, -R176, R49 ;  /* 0x00000031b0307221 */ /* 0x000fe40000010100 */
[----:B--2---:R-:W-:Y:S02]  /*29640*/  FFMA.FTZ R57, R210, R61, c[0x0][0x228] ;  /* 0x00008a00d2397623 */ /* 0x004fe4000001003d */
[C---:B------:R-:W-:Y:S02]  /*29650*/  FADD.FTZ R210, -R176.reuse, R44 ;  /* 0x0000002cb0d27221 */ /* 0x040fe40000010100 */
[----:B------:R-:W-:Y:S02]  /*29660*/  FADD.FTZ R57, R57, R62 ;  /* 0x0000003e39397221 */ /* 0x000fe40000010000 */
[----:B------:R-:W-:-:S02]  /*29670*/  FADD.FTZ R44, -R176, R41 ;  /* 0x00000029b02c7221 */ /* 0x000fc40000010100 */
[----:B------:R-:W0:Y:S01]  /*29680*/  MUFU.RSQ R49, R57 ;  /* 0x0000003900317308 */ /* 0x000e220000001400 */
        /* <DEDUP_REMOVED lines=8> */
[C---:B0-----:R-:W-:Y:S01]  /*29710*/  FMUL.FTZ R67, R49.reuse, R44 ;  /* 0x0000002c31437220 */ /* 0x041fe20000410000 */
        /* <DEDUP_REMOVED lines=9> */
[----:B------:R-:W-:Y:S02]  /*297b0*/  FMUL.FTZ R78, R49, R78 ;  /* 0x0000004e314e7220 */ /* 0x000fe40000410000 */
[----:B------:R-:W-:Y:S02]  /*297c0*/  FADD.FTZ R79, -R176, R79 ;  /* 0x0000004fb04f7221 */ /* 0x000fe40000010100 */
[----:B------:R-:W-:Y:S01]  /*297d0*/  FFMA.FTZ R91, R91, R44, R30 ;  /* 0x0000002c5b5b7223 */ /* 0x000fe2000001001e */
[----:B------:R-:W-:Y:S01]  /*297e0*/  PRMT R44, RZ, 0x7610, R128 ;  /* 0x00007610ff2c7816 */ /* 0x000fe20000000080 */
[----:B------:R-:W-:-:S02]  /*297f0*/  FMUL.FTZ R85, R49, R79 ;  /* 0x0000004f31557220 */ /* 0x000fc40000410000 */
[C---:B------:R-:W-:Y:S02]  /*29800*/  FADD.FTZ R77, -R176.reuse, R77 ;  /* 0x0000004db04d7221 */ /* 0x040fe40000010100 */
[----:B------:R-:W-:Y:S01]  /*29810*/  FFMA.FTZ R89, R89, R44, R32 ;  /* 0x0000002c59597223 */ /* 0x000fe20000010020 */
[----:B------:R-:W-:Y:S01]  /*29820*/  PRMT R44, RZ, 0x5410, R127 ;  /* 0x00005410ff2c7816 */ /* 0x000fe2000000007f */
[C---:B------:R-:W-:Y:S02]  /*29830*/  FMUL.FTZ R77, R49.reuse, R77 ;  /* 0x0000004d314d7220 */ /* 0x040fe40000410000 */
[----:B------:R-:W-:Y:S02]  /*29840*/  FADD.FTZ R82, -R176, R82 ;  /* 0x00000052b0527221 */ /* 0x000fe40000010100 */
[----:B------:R-:W-:Y:S01]  /*29850*/  FFMA.FTZ R78, R78, R44, R19 ;  /* 0x0000002c4e4e7223 */ /* 0x000fe20000010013 */
[----:B------:R-:W-:Y:S01]  /*29860*/  PRMT R44, RZ, 0x7610, R127 ;  /* 0x00007610ff2c7816 */ /* 0x000fe2000000007f */
[----:B------:R-:W-:-:S02]  /*29870*/  FMUL.FTZ R82, R49, R82 ;  /* 0x0000005231527220 */ /* 0x000fc40000410000 */
[C---:B------:R-:W-:Y:S02]  /*29880*/  FADD.FTZ R83, -R176.reuse, R83 ;  /* 0x00000053b0537221 */ /* 0x040fe40000010100 */
[----:B------:R-:W-:Y:S01]  /*29890*/  FFMA.FTZ R85, R85, R44, R18 ;  /* 0x0000002c55557223 */ /* 0x000fe20000010012 */
[----:B------:R-:W-:Y:S01]  /*298a0*/  PRMT R44, RZ, 0x7610, R126 ;  /* 0x00007610ff2c7816 */ /* 0x000fe2000000007e */
[----:B------:R-:W-:Y:S02]  /*298b0*/  FMUL.FTZ R83, R49, R83 ;  /* 0x0000005331537220 */ /* 0x000fe40000410000 */
[----:B------:R-:W-:Y:S02]  /*298c0*/  FADD.FTZ R81, -R176, R81 ;  /* 0x00000051b0517221 */ /* 0x000fe40000010100 */
[----:B------:R-:W-:Y:S01]  /*298d0*/  FFMA.FTZ R77, R77, R44, R20 ;  /* 0x0000002c4d4d7223 */ /* 0x000fe20000010014 */
[----:B------:R-:W-:Y:S01]  /*298e0*/  PRMT R44, RZ, 0x5410, R125 ;  /* 0x00005410ff2c7816 */ /* 0x000fe2000000007d */
[----:B------:R-:W-:-:S02]  /*298f0*/  FMUL.FTZ R81, R49, R81 ;  /* 0x0000005131517220 */ /* 0x000fc40000410000 */
[----:B------:R-:W-:Y:S02]  /*29900*/  FADD.FTZ R206, -R176, R70 ;  /* 0x00000046b0ce7221 */ /* 0x000fe40000010100 */
[----:B------:R-:W-:Y:S01]  /*29910*/  FFMA.FTZ R82, R82, R44, R23 ;  /* 0x0000002c52527223 */ /* 0x000fe20000010017 */
[----:B------:R-:W-:Y:S01]  /*29920*/  PRMT R44, RZ, 0x7610, R125 ;  /* 0x00007610ff2c7816 */ /* 0x000fe2000000007d */
[----:B------:R-:W-:Y:S02]  /*29930*/  FMUL.FTZ R206, R49, R206 ;  /* 0x000000ce31ce7220 */ /* 0x000fe40000410000 */
[C---:B------:R-:W-:Y:S02]  /*29940*/  FADD.FTZ R70, -R176.reuse, R71 ;  /* 0x00000047b0467221 */ /* 0x040fe40000010100 */
[----:B------:R-:W-:Y:S01]  /*29950*/  FFMA.FTZ R83, R83, R44, R22 ;  /* 0x0000002c53537223 */ /* 0x000fe20000010016 */
[----:B------:R-:W-:Y:S01]  /*29960*/  PRMT R44, RZ, 0x7610, R124 ;  /* 0x00007610ff2c7816 */ /* 0x000fe2000000007c */
[----:B------:R-:W-:Y:S01]  /*29970*/  FMUL.FTZ R79, R49, R70 ;  /* 0x00000046314f7220 */ /* 0x000fe20000410000 */
[----:B------:R-:W-:Y:S01]  /*29980*/  PRMT R70, RZ, 0x5410, R112 ;  /* 0x00005410ff467816 */ /* 0x000fe20000000070 */
[----:B------:R-:W-:-:S02]  /*29990*/  FADD.FTZ R68, -R176, R68 ;  /* 0x00000044b0447221 */ /* 0x000fc40000010100 */
[----:B------:R-:W-:Y:S01]  /*299a0*/  FFMA.FTZ R81, R81, R44, R24 ;  /* 0x0000002c51517223 */ /* 0x000fe20000010018 */
[----:B------:R-:W-:Y:S01]  /*299b0*/  PRMT R44, RZ, 0x5410, R123 ;  /* 0x00005410ff2c7816 */ /* 0x000fe2000000007b */
[----:B------:R-:W-:Y:S02]  /*299c0*/  FMUL.FTZ R68, R49, R68 ;  /* 0x0000004431447220 */ /* 0x000fe40000410000 */
[----:B------:R-:W-:Y:S02]  /*299d0*/  FADD.FTZ R198, -R176, R69 ;  /* 0x00000045b0c67221 */ /* 0x000fe40000010100 */
[----:B------:R-:W-:Y:S01]  /*299e0*/  FFMA.FTZ R206, R206, R44, R11 ;  /* 0x0000002ccece7223 */ /* 0x000fe2000001000b */
[----:B------:R-:W-:Y:S01]  /*299f0*/  PRMT R44, RZ, 0x7610, R123 ;  /* 0x00007610ff2c7816 */ /* 0x000fe2000000007b */
[C---:B------:R-:W-:Y:S02]  /*29a00*/  FADD.FTZ R236, -R176.reuse, R64 ;  /* 0x00000040b0ec7221 */ /* 0x040fe40000010100 */
        /* <DEDUP_REMOVED lines=11> */
[C---:B------:R-:W-:Y:S02]  /*29ac0*/  FMUL.FTZ R74, R49.reuse, R74 ;  /* 0x0000004a314a7220 */ /* 0x040fe40000410000 */
[----:B------:R-:W-:Y:S02]  /*29ad0*/  FMUL.FTZ R51, R49, R230 ;  /* 0x000000e631337220 */ /* 0x000fe40000410000 */
[C---:B-1----:R-:W-:Y:S02]  /*29ae0*/  FADD.FTZ R174, -R176.reuse, R75 ;  /* 0x0000004bb0ae7221 */ /* 0x042fe40000010100 */
[----:B------:R-:W-:Y:S02]  /*29af0*/  FADD.FTZ R212, -R176, R46 ;  /* 0x0000002eb0d47221 */ /* 0x000fe40000010100 */
[----:B------:R-:W-:Y:S01]  /*29b00*/  FFMA.FTZ R74, R74, R44, R15 ;  /* 0x0000002c4a4a7223 */ /* 0x000fe2000001000f */
[----:B------:R-:W-:Y:S01]  /*29b10*/  PRMT R44, RZ, 0x7610, R121 ;  /* 0x00007610ff2c7816 */ /* 0x000fe20000000079 */
[----:B------:R-:W-:Y:S01]  /*29b20*/  FFMA.FTZ R70, R51, R70, R0 ;  /* 0x0000004633467223 */ /* 0x000fe20000010000 */
[----:B------:R-:W-:Y:S01]  /*29b30*/  PRMT R51, RZ, 0x5410, R111 ;  /* 0x00005410ff337816 */ /* 0x000fe2000000006f */
[----:B------:R-:W-:-:S02]  /*29b40*/  FADD.FTZ R238, -R176, R43 ;  /* 0x0000002bb0ee7221 */ /* 0x000fc40000010100 */
[C---:B------:R-:W-:Y:S02]  /*29b50*/  FADD.FTZ R218, -R176.reuse, R52 ;  /* 0x00000034b0da7221 */ /* 0x040fe40000010100 */
[C---:B------:R-:W-:Y:S02]  /*29b60*/  FMUL.FTZ R43, R49.reuse, R174 ;  /* 0x000000ae312b7220 */ /* 0x040fe40000410000 */
[----:B------:R-:W-:Y:S02]  /*29b70*/  FMUL.FTZ R212, R49, R212 ;  /* 0x000000d431d47220 */ /* 0x000fe40000410000 */
[C---:B------:R-:W-:Y:S02]  /*29b80*/  FADD.FTZ R52, -R176.reuse, R45 ;  /* 0x0000002db0347221 */ /* 0x040fe40000010100 */
[C---:B------:R-:W-:Y:S02]  /*29b90*/  FADD.FTZ R208, -R176.reuse, R72 ;  /* 0x00000048b0d07221 */ /* 0x040fe40000010100 */
[----:B------:R-:W-:-:S02]  /*29ba0*/  FADD.FTZ R46, -R176, R47 ;  /* 0x0000002fb02e7221 */ /* 0x000fc40000010100 */
[----:B------:R-:W-:Y:S02]  /*29bb0*/  @!P0 IMAD.MOV.U32 R45, RZ, RZ, 0x4 ;  /* 0x00000004ff2d8424 */ /* 0x000fe400078e00ff */
[----:B------:R-:W-:Y:S01]  /*29bc0*/  FFMA.FTZ R43, R43, R44, R14 ;  /* 0x0000002c2b2b7223 */ /* 0x000fe2000001000e */
[----:B------:R-:W-:Y:S01]  /*29bd0*/  PRMT R44, RZ, 0x5410, R120 ;  /* 0x00005410ff2c7816 */ /* 0x000fe20000000078 */
[----:B------:R-:W-:Y:S01]  /*29be0*/  FFMA.FTZ R212, R212, R51, R163 ;  /* 0x00000033d4d47223 */ /* 0x000fe200000100a3 */
[----:B------:R-:W-:Y:S01]  /*29bf0*/  PRMT R51, RZ, 0x7610, R111 ;  /* 0x00007610ff337816 */ /* 0x000fe2000000006f */
[----:B------:R-:W-:Y:S02]  /*29c00*/  FADD.FTZ R214, -R176, R40 ;  /* 0x00000028b0d67221 */ /* 0x000fe40000010100 */
[C---:B------:R-:W-:Y:S01]  /*29c10*/  @!P0 IMAD.WIDE R40, R148.reuse, R45, c[0x0][0x1a8] ;  /* 0x00006a0094288625 */ /* 0x040fe200078e022d */
[----:B------:R-:W-:-:S03]  /*29c20*/  IADD3 R148, R148, c[0x0][0x160], RZ ;  /* 0x0000580094947a10 */ /* 0x000fc60007ffe0ff */
[C---:B------:R-:W-:Y:S01]  /*29c30*/  FMUL.FTZ R208, R49.reuse, R208 ;  /* 0x000000d031d07220 */ /* 0x040fe20000410000 */
[----:B------:R0:W-:Y:S01]  /*29c40*/  @!P0 STG.E [R40.64], R49 ;  /* 0x0000003128008986 */ /* 0x0001e2000c101904 */
[----:B------:R-:W-:Y:S01]  /*29c50*/  FMUL.FTZ R71, R49, R46 ;  /* 0x0000002e31477220 */ /* 0x000fe20000410000 */
[----:B------:R-:W-:Y:S01]  /*29c60*/  PRMT R46, RZ, 0x5410, R114 ;  /* 0x00005410ff2e7816 */ /* 0x000fe20000000072 */
[----:B------:R-:W-:Y:S02]  /*29c70*/  FADD.FTZ R72, -R176, R73 ;  /* 0x00000049b0487221 */ /* 0x000fe40000010100 */
[----:B------:R-:W-:Y:S01]  /*29c80*/  FFMA.FTZ R208, R208, R44, R17 ;  /* 0x0000002cd0d07223 */ /* 0x000fe20000010011 */
[----:B------:R-:W-:Y:S01]  /*29c90*/  PRMT R44, RZ, 0x7610, R120 ;  /* 0x00007610ff2c7816 */ /* 0x000fe20000000078 */
[----:B------:R-:W-:Y:S01]  /*29ca0*/  FFMA.FTZ R71, R71, R51, R164 ;  /* 0x0000003347477223 */ /* 0x000fe200000100a4 */
[----:B------:R-:W-:Y:S01]  /*29cb0*/  PRMT R51, RZ, 0x5410, R110 ;  /* 0x00005410ff337816 */ /* 0x000fe2000000006e */
[----:B------:R-:W-:-:S02]  /*29cc0*/  FMUL.FTZ R210, R49, R210 ;  /* 0x000000d231d27220 */ /* 0x000fc40000410000 */
[C---:B------:R-:W-:Y:S01]  /*29cd0*/  FMUL.FTZ R228, R49.reuse, R228 ;  /* 0x000000e431e47220 */ /* 0x040fe20000410000 */
[----:B0-----:R-:W-:Y:S01]  /*29ce0*/  PRMT R40, RZ, 0x5410, R131 ;  /* 0x00005410ff287816 */ /* 0x001fe20000000083 */
[----:B------:R-:W-:Y:S02]  /*29cf0*/  FMUL.FTZ R41, R49, R72 ;  /* 0x0000004831297220 */ /* 0x000fe40000410000 */
[----:B------:R-:W-:Y:S01]  /*29d00*/  FFMA.FTZ R210, R210, R51, R161 ;  /* 0x00000033d2d27223 */ /* 0x000fe200000100a1 */
[----:B------:R-:W-:Y:S01]  /*29d10*/  PRMT R51, RZ, 0x7610, R110 ;  /* 0x00007610ff337816 */ /* 0x000fe2000000006e */
[----:B------:R-:W-:Y:S01]  /*29d20*/  FFMA.FTZ R41, R41, R44, R16 ;  /* 0x0000002c29297223 */ /* 0x000fe20000010010 */
[----:B------:R-:W-:Y:S01]  /*29d30*/  PRMT R44, RZ, 0x5410, R119 ;  /* 0x00005410ff2c7816 */ /* 0x000fe20000000077 */
[----:B------:R-:W-:Y:S01]  /*29d40*/  FMUL.FTZ R61, R49, R52 ;  /* 0x00000034313d7220 */ /* 0x000fe20000410000 */
[----:B------:R-:W-:Y:S01]  /*29d50*/  PRMT R52, RZ, 0x5410, R124 ;  /* 0x00005410ff347816 */ /* 0x000fe2000000007c */
[----:B------:R-:W-:-:S02]  /*29d60*/  FADD.FTZ R234, -R176, R63 ;  /* 0x0000003fb0ea7221 */ /* 0x000fc40000010100 */
[----:B------:R-:W-:Y:S01]  /*29d70*/  FFMA.FTZ R228, R228, R44, R3 ;  /* 0x0000002ce4e47223 */ /* 0x000fe20000010003 */
[----:B------:R-:W-:Y:S01]  /*29d80*/  PRMT R44, RZ, 0x7610, R119 ;  /* 0x00007610ff2c7816 */ /* 0x000fe20000000077 */
[----:B------:R-:W-:Y:S01]  /*29d90*/  FFMA.FTZ R211, R61, R51, R162 ;  /* 0x000000333dd37223 */ /* 0x000fe200000100a2 */
[----:B------:R-:W-:Y:S01]  /*29da0*/  PRMT R51, RZ, 0x5410, R109 ;  /* 0x00005410ff337816 */ /* 0x000fe2000000006d */
[C---:B------:R-:W-:Y:S02]  /*29db0*/  FMUL.FTZ R75, R49.reuse, R234 ;  /* 0x000000ea314b7220 */ /* 0x040fe40000410000 */
[----:B------:R-:W-:Y:S02]  /*29dc0*/  FMUL.FTZ R62, R49, R62 ;  /* 0x0000003e313e7220 */ /* 0x000fe40000410000 */
[----:B------:R-:W-:Y:S01]  /*29dd0*/  FFMA.FTZ R75, R75, R44, R2 ;  /* 0x0000002c4b4b7223 */ /* 0x000fe20000010002 */
[----:B------:R-:W-:Y:S01]  /*29de0*/  PRMT R44, RZ, 0x5410, R118 ;  /* 0x00005410ff2c7816 */ /* 0x000fe20000000076 */
[----:B------:R-:W-:Y:S01]  /*29df0*/  FFMA.FTZ R72, R62, R51, R159 ;  /* 0x000000333e487223 */ /* 0x000fe2000001009f */
[----:B------:R-:W-:Y:S01]  /*29e00*/  PRMT R51, RZ, 0x7610, R109 ;  /* 0x00007610ff337816 */ /* 0x000fe2000000006d */
[----:B------:R-:W-:-:S02]  /*29e10*/  FMUL.FTZ R226, R49, R226 ;  /* 0x000000e231e27220 */ /* 0x000fc40000410000 */
[----:B------:R-:W-:Y:S01]  /*29e20*/  FMUL.FTZ R57, R49, R50 ;  /* 0x0000003231397220 */ /* 0x000fe20000410000 */
        /* <DEDUP_REMOVED lines=9> */
[----:B------:R-:W-:-:S02]  /*29ec0*/  FADD.FTZ R220, -R176, R54 ;  /* 0x00000036b0dc7221 */ /* 0x000fc40000010100 */
[----:B------:R-:W-:Y:S01]  /*29ed0*/  FFMA.FTZ R224, R224, R44, R7 ;  /* 0x0000002ce0e07223 */ /* 0x000fe20000010007 */
[----:B------:R-:W-:Y:S01]  /*29ee0*/  PRMT R44, RZ, 0x7610, R117 ;  /* 0x00007610ff2c7816 */ /* 0x000fe20000000075 */
[----:B------:R-:W-:Y:S01]  /*29ef0*/  FFMA.FTZ R222, R222, R51, R157 ;  /* 0x00000033dede7223 */ /* 0x000fe2000001009d */
[----:B------:R-:W-:Y:S01]  /*29f00*/  PRMT R51, RZ, 0x7610, R108 ;  /* 0x00007610ff337816 */ /* 0x000fe2000000006c */
[C---:B------:R-:W-:Y:S02]  /*29f10*/  FADD.FTZ R54, -R176.reuse, R55 ;  /* 0x00000037b0367221 */ /* 0x040fe40000010100 */
[C---:B------:R-:W-:Y:S01]  /*29f20*/  FMUL.FTZ R47, R49.reuse, R66 ;  /* 0x00000042312f7220 */ /* 0x040fe20000410000 */
[----:B------:R-:W-:Y:S01]  /*29f30*/  PRMT R66, RZ, 0x5410, R113 ;  /* 0x00005410ff427816 */ /* 0x000fe20000000071 */
[----:B------:R-:W-:Y:S01]  /*29f40*/  FMUL.FTZ R55, R49, R48 ;  /* 0x0000003031377220 */ /* 0x000fe20000410000 */
[----:B------:R-:W-:Y:S01]  /*29f50*/  PRMT R48, RZ, 0x5410, R128 ;  /* 0x00005410ff307816 */ /* 0x000fe20000000080 */
        /* <DEDUP_REMOVED lines=12> */
[----:B------:R-:W-:Y:S01]  /*2a020*/  FFMA.FTZ R47, R47, R44, R6 ;  /* 0x0000002c2f2f7223 */ /* 0x000fe20000010006 */
[----:B------:R-:W-:Y:S01]  /*2a030*/  PRMT R44, RZ, 0x5410, R116 ;  /* 0x00005410ff2c7816 */ /* 0x000fe20000000074 */
[----:B------:R-:W-:Y:S01]  /*2a040*/  FFMA.FTZ R207, R55, R51, R158 ;  /* 0x0000003337cf7223 */ /* 0x000fe2000001009e */
[----:B------:R-:W-:Y:S01]  /*2a050*/  PRMT R51, RZ, 0x5410, R107 ;  /* 0x00005410ff337816 */ /* 0x000fe2000000006b */
[----:B------:R-:W-:Y:S01]  /*2a060*/  FADD.FTZ R176, -R176, R135 ;  /* 0x00000087b0b07221 */ /* 0x000fe20000010100 */
[----:B------:R-:W-:Y:S01]  /*2a070*/  F2FP.BF16.PACK_AB R55, R85, R78 ;  /* 0x0000004e5537723e */ /* 0x000fe200000010ff */
[----:B------:R-:W-:-:S02]  /*2a080*/  FMUL.FTZ R84, R49, R84 ;  /* 0x0000005431547220 */ /* 0x000fc40000410000 */
[C---:B------:R-:W-:Y:S02]  /*2a090*/  FMUL.FTZ R236, R49.reuse, R236 ;  /* 0x000000ec31ec7220 */ /* 0x040fe40000410000 */
[----:B------:R-:W-:Y:S02]  /*2a0a0*/  FMUL.FTZ R135, R49, R134 ;  /* 0x0000008631877220 */ /* 0x000fe40000410000 */
[----:B------:R-:W-:Y:S02]  /*2a0b0*/  FFMA.FTZ R50, R84, R50, R29 ;  /* 0x0000003254327223 */ /* 0x000fe4000001001d */
[----:B------:R-:W-:Y:S01]  /*2a0c0*/  FFMA.FTZ R236, R236, R44, R9 ;  /* 0x0000002cecec7223 */ /* 0x000fe20000010009 */
[----:B------:R-:W-:Y:S01]  /*2a0d0*/  PRMT R44, RZ, 0x7610, R116 ;  /* 0x00007610ff2c7816 */ /* 0x000fe20000000074 */
[----:B------:R-:W-:Y:S01]  /*2a0e0*/  FFMA.FTZ R84, R135, R51, R186 ;  /* 0x0000003387547223 */ /* 0x000fe200000100ba */
[----:B------:R-:W-:Y:S01]  /*2a0f0*/  PRMT R51, RZ, 0x7610, R107 ;  /* 0x00007610ff337816 */ /* 0x000fe2000000006b */
[----:B------:R-:W-:Y:S01]  /*2a100*/  FMUL.FTZ R45, R49, R64 ;  /* 0x00000040312d7220 */ /* 0x000fe20000410000 */
[----:B------:R-:W-:Y:S01]  /*2a110*/  F2FP.BF16.PACK_AB R50, R133, R50 ;  /* 0x000000328532723e */ /* 0x000fe200000010ff */
[----:B------:R-:W-:-:S02]  /*2a120*/  FMUL.FTZ R176, R49, R176 ;  /* 0x000000b031b07220 */ /* 0x000fc40000410000 */
[----:B------:R-:W-:Y:S01]  /*2a130*/  FFMA.FTZ R45, R45, R44, R8 ;  /* 0x0000002c2d2d7223 */ /* 0x000fe20000010008 */
[----:B------:R-:W-:Y:S01]  /*2a140*/  PRMT R44, RZ, 0x5410, R115 ;  /* 0x00005410ff2c7816 */ /* 0x000fe20000000073 */
[----:B------:R-:W-:Y:S01]  /*2a150*/  FFMA.FTZ R213, R176, R51, R187 ;  /* 0x00000033b0d57223 */ /* 0x000fe200000100bb */
[----:B------:R-:W-:Y:S01]  /*2a160*/  PRMT R51, RZ, 0x5410, R106 ;  /* 0x00005410ff337816 */ /* 0x000fe2000000006a */
[C---:B------:R-:W-:Y:S02]  /*2a170*/  FMUL.FTZ R175, R49.reuse, R87 ;  /* 0x0000005731af7220 */ /* 0x040fe40000410000 */
        /* <DEDUP_REMOVED lines=8> */
[C---:B------:R-:W-:Y:S01]  /*2a200*/  FMUL.FTZ R73, R49.reuse, R54 ;  /* 0x0000003631497220 */ /* 0x040fe20000410000 */
[----:B------:R-:W-:Y:S01]  /*2a210*/  PRMT R54, RZ, 0x5410, R126 ;  /* 0x00005410ff367816 */ /* 0x000fe2000000007e */
[----:B------:R-:W-:Y:S01]  /*2a220*/  FMUL.FTZ R240, R49, R240 ;  /* 0x000000f031f07220 */ /* 0x000fe20000410000 */
[----:B------:R-:W-:Y:S01]  /*2a230*/  F2FP.BF16.PACK_AB R52, R81, R52 ;  /* 0x000000345134723e */ /* 0x000fe200000010ff */
        /* <DEDUP_REMOVED lines=20> */
[----:B------:R-:W-:Y:S01]  /*2a380*/  PRMT R175, RZ, 0x7610, R118 ;  /* 0x00007610ffaf7816 */ /* 0x000fe20000000076 */
[----:B------:R-:W-:Y:S01]  /*2a390*/  FFMA.FTZ R48, R88, R48, R33 ;  /* 0x0000003058307223 */ /* 0x000fe20000010021 */
[----:B------:R-:W-:Y:S01]  /*2a3a0*/  F2FP.BF16.PACK_AB R54, R77, R54 ;  /* 0x000000364d36723e */ /* 0x000fe200000010ff */
[----:B------:R-:W-:Y:S01]  /*2a3b0*/  FFMA.FTZ R73, R60, R73, R155 ;  /* 0x000000493c497223 */ /* 0x000fe2000001009b */
[----:B------:R-:W-:Y:S01]  /*2a3c0*/  LEA R60, P0, R197, c[0x0][0x208], 0x4 ;  /* 0x00008200c53c7a11 */ /* 0x000fe200078020ff */
[----:B------:R-:W-:Y:S01]  /*2a3d0*/  FFMA.FTZ R76, R42, R51, R173 ;  /* 0x000000332a4c7223 */ /* 0x000fe200000100ad */
[----:B------:R-:W-:Y:S01]  /*2a3e0*/  PRMT R42, RZ, 0x7610, R105 ;  /* 0x00007610ff2a7816 */ /* 0x000fe20000000069 */
[----:B------:R-:W-:Y:S01]  /*2a3f0*/  IMAD.MOV.U32 R77, RZ, RZ, 0x10 ;  /* 0x00000010ff4d7424 */ /* 0x000fe200078e00ff */
[----:B------:R-:W-:Y:S01]  /*2a400*/  F2FP.BF16.PACK_AB R51, R49, R40 ;  /* 0x000000283133723e */ /* 0x000fe200000010ff */
[----:B------:R-:W-:Y:S01]  /*2a410*/  FFMA.FTZ R175, R63, R175, R4 ;  /* 0x000000af3faf7223 */ /* 0x000fe20000010004 */
[----:B------:R-:W-:Y:S01]  /*2a420*/  F2FP.BF16.PACK_AB R49, R91, R90 ;  /* 0x0000005a5b31723e */ /* 0x000fe200000010ff */
[----:B------:R-:W-:Y:S01]  /*2a430*/  FFMA.FTZ R66, R53, R66, R150 ;  /* 0x0000004235427223 */ /* 0x000fe20000010096 */
        /* <DEDUP_REMOVED lines=13> */
[-C--:B------:R-:W-:Y:S01]  /*2a510*/  IMAD.WIDE.U32 R64, R205, R77.reuse, c[0x0][0x208] ;  /* 0x00008200cd407625 */ /* 0x080fe200078e004d */
[----:B------:R-:W-:Y:S01]  /*2a520*/  PRMT R40, RZ, 0x7610, R104 ;  /* 0x00007610ff287816 */ /* 0x000fe20000000068 */
[----:B------:R-:W-:Y:S01]  /*2a530*/  STG.E.128 [R62.64], R52 ;  /* 0x000000343e007986 */ /* 0x000fe2000c101d04 */
[----:B------:R-:W-:Y:S01]  /*2a540*/  IADD3 R197, R197, 0x300, RZ ;  /* 0x00000300c5c57810 */ /* 0x000fe20007ffe0ff */
[----:B------:R-:W-:Y:S01]  /*2a550*/  FFMA.FTZ R214, R214, R42, R167 ;  /* 0x0000002ad6d67223 */ /* 0x000fe200000100a7 */
[----:B------:R-:W-:Y:S01]  /*2a560*/  F2FP.BF16.PACK_AB R41, R47, R224 ;  /* 0x000000e02f29723e */ /* 0x000fe200000010ff */
[----:B------:R-:W-:Y:S01]  /*2a570*/  FFMA.FTZ R67, R67, R40, R172 ;  /* 0x0000002843437223 */ /* 0x000fe200000100ac */
[----:B------:R1:W-:Y:S01]  /*2a580*/  STG.E.128 [R64.64], R56 ;  /* 0x0000003840007986 */ /* 0x0003e2000c101d04 */
[----:B------:R-:W-:Y:S01]  /*2a590*/  F2FP.BF16.PACK_AB R42, R175, R226 ;  /* 0x000000e2af2a723e */ /* 0x000fe200000010ff */
[----:B------:R-:W-:Y:S01]  /*2a5a0*/  IMAD.WIDE.U32 R204, R204, R77, c[0x0][0x208] ;  /* 0x00008200cccc7625 */ /* 0x000fe200078e004d */
[----:B------:R-:W-:-:S02]  /*2a5b0*/  F2FP.BF16.PACK_AB R40, R45, R236 ;  /* 0x000000ec2d28723e */ /* 0x000fc400000010ff */
[----:B------:R-:W-:Y:S02]  /*2a5c0*/  F2FP.BF16.PACK_AB R47, R44, R69 ;  /* 0x000000452c2f723e */ /* 0x000fe400000010ff */
[----:B------:R-:W-:Y:S02]  /*2a5d0*/  F2FP.BF16.PACK_AB R46, R73, R46 ;  /* 0x0000002e492e723e */ /* 0x000fe400000010ff */
[----:B------:R-:W-:Y:S01]  /*2a5e0*/  F2FP.BF16.PACK_AB R45, R177, R66 ;  /* 0x00000042b12d723e */ /* 0x000fe200000010ff */
[----:B0-----:R-:W-:Y:S01]  /*2a5f0*/  IMAD.WIDE.U32 R60, R201, R77, c[0x0][0x208] ;  /* 0x00008200c93c7625 */ /* 0x001fe200078e004d */
[----:B------:R-:W-:Y:S02]  /*2a600*/  F2FP.BF16.PACK_AB R44, R199, R70 ;  /* 0x00000046c72c723e */ /* 0x000fe400000010ff */
[----:B------:R-:W-:Y:S02]  /*2a610*/  F2FP.BF16.PACK_AB R51, R71, R212 ;  /* 0x000000d44733723e */ /* 0x000fe400000010ff */
[----:B------:R-:W-:-:S02]  /*2a620*/  F2FP.BF16.PACK_AB R50, R211, R210 ;  /* 0x000000d2d332723e */ /* 0x000fc400000010ff */
[----:B------:R-:W-:Y:S01]  /*2a630*/  F2FP.BF16.PACK_AB R49, R209, R72 ;  /* 0x00000048d131723e */ /* 0x000fe200000010ff */
[----:B-1----:R-:W-:Y:S01]  /*2a640*/  IMAD.WIDE.U32 R58, R200, R77, c[0x0][0x208] ;  /* 0x00008200c83a7625 */ /* 0x002fe200078e004d */
[----:B------:R-:W-:Y:S02]  /*2a650*/  LEA R56, P0, R197, c[0x0][0x208], 0x4 ;  /* 0x00008200c5387a11 */ /* 0x000fe400078020ff */
[----:B------:R-:W-:Y:S02]  /*2a660*/  F2FP.BF16.PACK_AB R48, R207, R222 ;  /* 0x000000decf30723e */ /* 0x000fe400000010ff */
[----:B------:R-:W-:Y:S01]  /*2a670*/  F2FP.BF16.PACK_AB R55, R213, R84 ;  /* 0x00000054d537723e */ /* 0x000fe200000010ff */
[----:B------:R0:W-:Y:S01]  /*2a680*/  STG.E.128 [R58.64], R40 ;  /* 0x000000283a007986 */ /* 0x0001e2000c101d04 */
[----:B------:R-:W-:Y:S02]  /*2a690*/  F2FP.BF16.PACK_AB R54, R135, R80 ;  /* 0x000000508736723e */ /* 0x000fe400000010ff */
[----:B------:R-:W-:Y:S01]  /*2a6a0*/  F2FP.BF16.PACK_AB R53, R87, R76 ;  /* 0x0000004c5735723e */ /* 0x000fe200000010ff */
[----:B------:R0:W-:Y:S01]  /*2a6b0*/  STG.E.128 [R60.64], R44 ;  /* 0x0000002c3c007986 */ /* 0x0001e2000c101d04 */
[----:B------:R-:W-:-:S02]  /*2a6c0*/  LEA.HI.X R57, R197, c[0x0][0x20c], RZ, 0x4, P0 ;  /* 0x00008300c5397a11 */ /* 0x000fc400000f24ff */
[----:B------:R-:W-:Y:S01]  /*2a6d0*/  F2FP.BF16.PACK_AB R52, R67, R214 ;  /* 0x000000d64334723e */ /* 0x000fe200000010ff */
[----:B------:R0:W-:Y:S01]  /*2a6e0*/  STG.E.128 [R204.64], R48 ;  /* 0x00000030cc007986 */ /* 0x0001e2000c101d04 */
[----:B------:R-:W-:-:S03]  /*2a6f0*/  ISETP.GE.AND P0, PT, R148, c[0x0][0x164], PT ;  /* 0x0000590094007a0c */ /* 0x000fc60003f06270 */
[----:B------:R0:W-:Y:S10]  /*2a700*/  STG.E.128 [R56.64], R52 ;  /* 0x0000003438007986 */ /* 0x0001f4000c101d04 */
[----:B0-----:R-:W-:Y:S01]  /*2a710*/  @P0 CALL.REL.NOINC `(.L_x_18467) ;  /* 0x0000001000000944 */ /* 0x001fe20003c00000 */
[----:B------:R-:W-:Y:S05]  /*2a720*/  BRA `(.L_x_18468) ;  /* 0xfffd640000007947 */ /* 0x000fea000383ffff */
.L_x_18467:
[----:B------:R-:W-:Y:S05]  /*2a730*/  EXIT ;  /* 0x000000000000794d */ /* 0x000fea0003800000 */
.L_x_18465:
[----:B------:R-:W-:Y:S01]  /*2a740*/  IMAD.MOV.U32 R199, RZ, RZ, 0x1 ;  /* 0x00000001ffc77424 */ /* 0x000fe200078e00ff */
[----:B------:R-:W-:Y:S01]  /*2a750*/  MOV R176, 0x2a790 ;  /* 0x0002a79000b07802 */ /* 0x000fe20000000f00 */
[----:B------:R-:W-:-:S02]  /*2a760*/  IMAD.MOV.U32 R175, RZ, RZ, 0x1f ;  /* 0x0000001fffaf7424 */ /* 0x000fc400078e00ff */
[----:B------:R-:W-:Y:S02]  /*2a770*/  IMAD.MOV.U32 R198, RZ, RZ, -0x1 ;  /* 0xffffffffffc67424 */ /* 0x000fe400078e00ff */
[----:B------:R-:W-:Y:S05]  /*2a780*/  CALL.REL.NOINC `($__internal_31_$__cuda_sm70_shflsync_bfly_p) ;  /* 0x00000a9000007944 */ /* 0x000fea0003c00000 */
[----:B-1----:R-:W-:Y:S01]  /*2a790*/  MOV R174, R199 ;  /* 0x000000c700ae7202 */ /* 0x002fe20000000f00 */
[----:B0-----:R-:W-:Y:S05]  /*2a7a0*/  BRA `(.L_x_18469) ;  /* 0xffffe20000007947 */ /* 0x001fea000383ffff */
.L_x_18466:
[----:B------:R-:W-:Y:S01]  /*2a7b0*/  IMAD.MOV.U32 R199, RZ, RZ, 0x2 ;  /* 0x00000002ffc77424 */ /* 0x000fe200078e00ff */
[----:B------:R-:W-:Y:S01]  /*2a7c0*/  MOV R176, 0x2a800 ;  /* 0x0002a80000b07802 */ /* 0x000fe20000000f00 */
[----:B------:R-:W-:Y:S02]  /*2a7d0*/  IMAD.MOV.U32 R175, RZ, RZ, 0x1f ;  /* 0x0000001fffaf7424 */ /* 0x000fe400078e00ff */
[----:B------:R-:W-:Y:S02]  /*2a7e0*/  IMAD.MOV.U32 R198, RZ, RZ, -0x1 ;  /* 0xffffffffffc67424 */ /* 0x000fe400078e00ff */
[----:B------:R-:W-:Y:S05]  /*2a7f0*/  CALL.REL.NOINC `($__internal_31_$__cuda_sm70_shflsync_bfly_p) ;  /* 0x00000a2000007944 */ /* 0x000fea0003c00000 */
[----:B01----:R-:W-:Y:S01]  /*2a800*/  FADD.FTZ R208, R208, R199 ;  /* 0x000000c7d0d07221 */ /* 0x003fe20000010000 */
[----:B------:R-:W-:Y:S01]  /*2a810*/  MOV R176, 0x2a860 ;  /* 0x0002a86000b07802 */ /* 0x000fe20000000f00 */
[----:B------:R-:W-:Y:S02]  /*2a820*/  IMAD.MOV.U32 R199, RZ, RZ, 0x4 ;  /* 0x00000004ffc77424 */ /* 0x000fe400078e00ff */
[----:B------:R-:W-:Y:S02]  /*2a830*/  IMAD.MOV.U32 R175, RZ, RZ, 0x1f ;  /* 0x0000001fffaf7424 */ /* 0x000fe400078e00ff */
[----:B------:R-:W-:-:S02]  /*2a840*/  IMAD.MOV.U32 R198, RZ, RZ, -0x1 ;  /* 0xffffffffffc67424 */ /* 0x000fc400078e00ff */
[----:B------:R-:W-:Y:S05]  /*2a850*/  CALL.REL.NOINC `($__internal_31_$__cuda_sm70_shflsync_bfly_p) ;  /* 0x000009c000007944 */ /* 0x000fea0003c00000 */
[----:B01----:R-:W-:Y:S01]  /*2a860*/  FADD.FTZ R208, R208, R199 ;  /* 0x000000c7d0d07221 */ /* 0x003fe20000010000 */
[----:B------:R-:W-:Y:S01]  /*2a870*/  MOV R176, 0x2a8c0 ;  /* 0x0002a8c000b07802 */ /* 0x000fe20000000f00 */
[----:B------:R-:W-:-:S02]  /*2a880*/  IMAD.MOV.U32 R199, RZ, RZ, 0x8 ;  /* 0x00000008ffc77424 */ /* 0x000fc400078e00ff */
[----:B------:R-:W-:Y:S02]  /*2a890*/  IMAD.MOV.U32 R175, RZ, RZ, 0x1f ;  /* 0x0000001fffaf7424 */ /* 0x000fe400078e00ff */
[----:B------:R-:W-:Y:S02]  /*2a8a0*/  IMAD.MOV.U32 R198, RZ, RZ, -0x1 ;  /* 0xffffffffffc67424 */ /* 0x000fe400078e00ff */
[----:B------:R-:W-:Y:S05]  /*2a8b0*/  CALL.REL.NOINC `($__internal_31_$__cuda_sm70_shflsync_bfly_p) ;  /* 0x0000096000007944 */ /* 0x000fea0003c00000 */
[----:B01----:R-:W-:Y:S01]  /*2a8c0*/  FADD.FTZ R208, R208, R199 ;  /* 0x000000c7d0d07221 */ /* 0x003fe20000010000 */
[----:B------:R-:W-:Y:S01]  /*2a8d0*/  HFMA2.MMA R199, -RZ, RZ, 0, 9.5367431640625e-07 ;  /* 0x00000010ffc77435 */ /* 0x000fe200000001ff */
[----:B------:R-:W-:Y:S01]  /*2a8e0*/  IMAD.MOV.U32 R175, RZ, RZ, 0x1f ;  /* 0x0000001fffaf7424 */ /* 0x000fe200078e00ff */
[----:B------:R-:W-:Y:S01]  /*2a8f0*/  MOV R176, 0x2a920 ;  /* 0x0002a92000b07802 */ /* 0x000fe20000000f00 */
[----:B------:R-:W-:-:S03]  /*2a900*/  IMAD.MOV.U32 R198, RZ, RZ, -0x1 ;  /* 0xffffffffffc67424 */ /* 0x000fc600078e00ff */
[----:B------:R-:W-:Y:S05]  /*2a910*/  CALL.REL.NOINC `($__internal_31_$__cuda_sm70_shflsync_bfly_p) ;  /* 0x0000090000007944 */ /* 0x000fea0003c00000 */
        /* <DEDUP_REMOVED lines=126> */
[----:B------:R-:W-:Y:S01]  /*2b100*/  MOV R175, 0x1f ;  /* 0x0000001f00af7802 */ /* 0x000fe20000000f00 */
[----:B------:R-:W-:Y:S01]  /*2b110*/  IMAD.MOV.U32 R199, RZ, RZ, 0x4 ;  /* 0x00000004ffc77424 */ /* 0x000fe200078e00ff */
[----:B------:R-:W-:Y:S01]  /*2b120*/  MOV R176, 0x2b150 ;  /* 0x0002b15000b07802 */ /* 0x000fe20000000f00 */
[----:B------:R-:W-:Y:S02]  /*2b130*/  IMAD.MOV.U32 R198, RZ, RZ, -0x1 ;  /* 0xffffffffffc67424 */ /* 0x000fe400078e00ff */
[----:B------:R-:W-:Y:S05]  /*2b140*/  CALL.REL.NOINC `($__internal_31_$__cuda_sm70_shflsync_bfly_p) ;  /* 0x000000d000007944 */ /* 0x000fea0003c00000 */
[----:B01----:R-:W-:Y:S01]  /*2b150*/  FADD.FTZ R208, R208, R199 ;  /* 0x000000c7d0d07221 */ /* 0x003fe20000010000 */
[----:B------:R-:W-:Y:S01]  /*2b160*/  MOV R176, 0x2b1b0 ;  /* 0x0002b1b000b07802 */ /* 0x000fe20000000f00 */
[----:B------:R-:W-:Y:S02]  /*2b170*/  IMAD.MOV.U32 R199, RZ, RZ, 0x8 ;  /* 0x00000008ffc77424 */ /* 0x000fe400078e00ff */
[----:B------:R-:W-:-:S02]  /*2b180*/  IMAD.MOV.U32 R175, RZ, RZ, 0x1f ;  /* 0x0000001fffaf7424 */ /* 0x000fc400078e00ff */
[----:B------:R-:W-:Y:S02]  /*2b190*/  IMAD.MOV.U32 R198, RZ, RZ, -0x1 ;  /* 0xffffffffffc67424 */ /* 0x000fe400078e00ff */
[----:B------:R-:W-:Y:S05]  /*2b1a0*/  CALL.REL.NOINC `($__internal_31_$__cuda_sm70_shflsync_bfly_p) ;  /* 0x0000007000007944 */ /* 0x000fea0003c00000 */
[----:B01----:R-:W-:Y:S01]  /*2b1b0*/  FADD.FTZ R208, R208, R199 ;  /* 0x000000c7d0d07221 */ /* 0x003fe20000010000 */
[----:B------:R-:W-:Y:S01]  /*2b1c0*/  MOV R176, 0x2b210 ;  /* 0x0002b21000b07802 */ /* 0x000fe20000000f00 */
[----:B------:R-:W-:Y:S02]  /*2b1d0*/  IMAD.MOV.U32 R199, RZ, RZ, 0x10 ;  /* 0x00000010ffc77424 */ /* 0x000fe400078e00ff */
[----:B------:R-:W-:Y:S02]  /*2b1e0*/  IMAD.MOV.U32 R175, RZ, RZ, 0x1f ;  /* 0x0000001fffaf7424 */ /* 0x000fe400078e00ff */
[----:B------:R-:W-:Y:S02]  /*2b1f0*/  IMAD.MOV.U32 R198, RZ, RZ, -0x1 ;  /* 0xffffffffffc67424 */ /* 0x000fe400078e00ff */
[----:B------:R-:W-:Y:S05]  /*2b200*/  CALL.REL.NOINC `($__internal_31_$__cuda_sm70_shflsync_bfly_p) ;  /* 0x0000001000007944 */ /* 0x000fea0003c00000 */
[----:B01----:R-:W-:Y:S05]  /*2b210*/  BRA `(.L_x_18470) ;  /* 0xffffdfd000007947 */ /* 0x003fea000383ffff */
        .weak           $__internal_31_$__cuda_sm70_shflsync_bfly_p
        .type           $__internal_31_$__cuda_sm70_shflsync_bfly_p,@function
        .size           $__internal_31_$__cuda_sm70_shflsync_bfly_p,(.L_x_41059 - $__internal_31_$__cuda_sm70_shflsync_bfly_p)
$__internal_31_$__cuda_sm70_shflsync_bfly_p:
[----:B------:R-:W-:Y:S01]  /*2b220*/  IMAD.MOV.U32 R177, RZ, RZ, 0x0 ;  /* 0x00000000ffb17424 */ /* 0x000fe200078e00ff */
[----:B------:R-:W-:Y:S04]  /*2b230*/  WARPSYNC R198 ;  /* 0x000000c600007348 */ /* 0x000fe80003800000 */
[----:B------:R0:W1:Y:S01]  /*2b240*/  SHFL.BFLY PT, R199, R208, R199, R175 ;  /* 0x0c0000c7d0c77389 */ /* 0x00006200000e00af */
[----:B------:R-:W-:Y:S05]  /*2b250*/  RET.REL.NODEC R176 `(_ZN10layer_norm31ln_parallel_residual_fwd_kernelINS_13Kernel_traitsI13__nv_bfloat16S2_fS2_fjLj7168ELj1ELj1ELj4ELj16ENS_18Kernel_traits_baseILj7168ES2_S2_fS2_fjLj128EEEEELb1ELb1ELb1EEEvNS_9FwdParamsE) ;  /* 0xfffd4da0b0007950 */ /* 0x000fea0003c3ffff */
.L_x_18471:
        /* <DEDUP_REMOVED lines=10> */
.L_x_41059:


//--------------------- .text._ZN10layer_norm31ln_parallel_residual_fwd_kernelINS_13Kernel_traitsIf13__nv_bfloat16fS2_fjLj7168ELj1ELj1ELj4ELj16ENS_18Kernel_traits_baseILj7168EfS2_fS2_fjLj128EEEEELb0ELb0ELb0EEEvNS_9FwdParamsE --------------------------
	.section	.text._ZN10layer_norm31ln_parallel_residual_fwd_kernelINS_13Kernel_traitsIf13__nv_bfloat16fS2_fjLj7168ELj1ELj1ELj4ELj16ENS_18Kernel_traits_baseILj7168EfS2_fS2_fjLj128EEEEELb0ELb0ELb0EEEvNS_9FwdParamsE,"ax",@progbits
	.sectioninfo	@"SHI_REGISTERS=255"
	.align	128
        .global         _ZN10layer_norm31ln_parallel_residual_fwd_kernelINS_13Kernel_traitsIf13__nv_bfloat16fS2_fjLj7168ELj1ELj1ELj4ELj16ENS_18Kernel_traits_baseILj7168EfS2_fS2_fjLj128EEEEELb0ELb0ELb0EEEvNS_9FwdParamsE
        .type           _ZN10layer_norm31ln_parallel_residual_fwd_kernelINS_13Kernel_traitsIf13__nv_bfloat16fS2_fjLj7168ELj1ELj1ELj4ELj16ENS_18Kernel_traits_baseILj7168EfS2_fS2_fjLj128EEEEELb0ELb0ELb0EEEvNS_9FwdParamsE,@function
        .size           _ZN10layer_norm31ln_parallel_residual_fwd_kernelINS_13Kernel_traitsIf13__nv_bfloat16fS2_fjLj7168ELj1ELj1ELj4ELj16ENS_18Kernel_traits_baseILj7168EfS2_fS2_fjLj128EEEEELb0ELb0ELb0EEEvNS_9FwdParamsE,(.L_x_41060 - _ZN10layer_norm31ln_parallel_residual_fwd_kernelINS_13Kernel_traitsIf13__nv_bfloat16fS2_fjLj7168ELj1ELj1ELj4ELj16ENS_18Kernel_traits_baseILj7168EfS2_fS2_fjLj128EEEEELb0ELb0ELb0EEEvNS_9FwdParamsE)
        .other          _ZN10layer_norm31ln_parallel_residual_fwd_kernelINS_13Kernel_traitsIf13__nv_bfloat16fS2_fjLj7168ELj1ELj1ELj4ELj16ENS_18Kernel_traits_baseILj7168EfS2_fS2_fjLj128EEEEELb0ELb0ELb0EEEvNS_9FwdParamsE,@"STO_CUDA_ENTRY STV_DEFAULT"
_ZN10layer_norm31ln_parallel_residual_fwd_kernelINS_13Kernel_traitsIf13__nv_bfloat16fS2_fjLj7168ELj1ELj1ELj4ELj16ENS_18Kernel_traits_baseILj7168EfS2_fS2_fjLj128EEEEELb0ELb0ELb0EEEvNS_9FwdParamsE:
.text._ZN10layer_norm31ln_parallel_residual_fwd_kernelINS_13Kernel_traitsIf13__nv_bfloat16fS2_fjLj7168ELj1ELj1ELj4ELj16ENS_18Kernel_traits_baseILj7168EfS2_fS2_fjLj128EEEEELb0ELb0ELb0EEEvNS_9FwdParamsE:
        /* <DEDUP_REMOVED lines=9> */
[----:B0-----:R-:W-:-:S04]  /*0090*/  LOP3.LUT R3, R172, 0x7f, RZ, 0xc, !PT ;  /* 0x0000007fac037812 */ /* 0x001fc800078e0cff */
[----:B------:R-:W-:Y:S02]  /*00a0*/  LEA.HI.SX32 R0, R2, R3, 0x1d ;  /* 0x0000000302007211 */ /* 0x000fe400078feaff */
[----:B------:R-:W-:Y:S02]  /*00b0*/  LOP3.LUT R3, R172, 0x7f, RZ, 0xc0, !PT ;  /* 0x0000007fac037812 */ /* 0x000fe400078ec0ff */
        /* <DEDUP_REMOVED lines=18> */
[----:B------:R-:W-:-:S09]  /*01e0*/  SHF.L.U32 R24, R3, 0x5, RZ ;  /* 0x0000000503187819 */ /* 0x000fd200000006ff */
[----:B------:R-:W-:-:S04]  /*01f0*/  @P1 LEA R6, P3, R3, c[0x0][0x218], 0x5 ;  /* 0x0000860003061a11 */ /* 0x000fc800078628ff */
[C---:B------:R-:W-:Y:S01]  /*0200*/  @P1 LEA.HI.X R7, R3.reuse, c[0x0][0x21c], RZ, 0x5, P3 ;  /* 0x0000870003071a11 */ /* 0x040fe200018f2cff */
[----:B------:R-:W-:Y:S01]  /*0210*/  HFMA2.MMA R4, -RZ, RZ, 0, 1.9073486328125e-06 ;  /* 0x00000020ff047435 */ /* 0x000fe200000001ff */
[----:B------:R-:W-:Y:S02]  /*0220*/  SHF.L.U64.HI R25, R3, 0x5, RZ ;  /* 0x0000000503197819 */ /* 0x000fe400000102ff */
[C---:B------:R-:W-:Y:S01]  /*0230*/  @P2 IADD3 R26, P3, R24.reuse, c[0x0][0x220], RZ ;  /* 0x00008800181a2a10 */ /* 0x040fe20007f7e0ff */
[----:B------:R0:W5:Y:S04]  /*0240*/  @P1 LDG.E.128 R8, [R6.64] ;  /* 0x0000000406081981 */ /* 0x000168000c1e1d00 */
[----:B------:R0:W5:Y:S01]  /*0250*/  @P1 LDG.E.128 R12, [R6.64+0x10] ;  /* 0x00001004060c1981 */ /* 0x000162000c1e1d00 */
[----:B------:R-:W-:Y:S01]  /*0260*/  IADD3 R24, P1, R24, c[0x0][0x1b8], RZ ;  /* 0x00006e0018187a10 */ /* 0x000fe20007f3e0ff */
[----:B------:R-:W-:Y:S01]  /*0270*/  CS2R R18, SRZ ;  /* 0x0000000000127805 */ /* 0x000fe2000001ff00 */
[----:B------:R-:W-:Y:S01]  /*0280*/  CS2R R16, SRZ ;  /* 0x0000000000107805 */ /* 0x000fe2000001ff00 */
[----:B------:R-:W-:Y:S01]  /*0290*/  CS2R R22, SRZ ;  /* 0x0000000000167805 */ /* 0x000fe2000001ff00 */
[C---:B------:R-:W-:Y:S01]  /*02a0*/  @P2 IADD3.X R27, R25.reuse, c[0x0][0x224], RZ, P3, !PT ;  /* 0x00008900191b2a10 */ /* 0x040fe20001ffe4ff */
[----:B------:R-:W-:Y:S01]  /*02b0*/  CS2R R20, SRZ ;  /* 0x0000000000147805 */ /* 0x000fe2000001ff00 */
[----:B------:R-:W-:Y:S01]  /*02c0*/  IADD3.X R25, R25, c[0x0][0x1bc], RZ, P1, !PT ;  /* 0x00006f0019197a10 */ /* 0x000fe20000ffe4ff */
[----:B0-----:R-:W-:-:S02]  /*02d0*/  IMAD.WIDE.U32 R6, R3, R4, c[0x0][0x1b0] ;  /* 0x00006c0003067625 */ /* 0x001fc400078e0004 */
[----:B------:R0:W5:Y:S04]  /*02e0*/  @P2 LDG.E.128 R16, [R26.64] ;  /* 0x000000041a102981 */ /* 0x000168000c1e1d00 */
[----:B------:R0:W5:Y:S04]  /*02f0*/  @P2 LDG.E.128 R20, [R26.64+0x10] ;  /* 0x000010041a142981 */ /* 0x000168000c1e1d00 */
[----:B------:R0:W2:Y:S04]  /*0300*/  LDG.E.128 R28, [R24.64] ;  /* 0x00000004181c7981 */ /* 0x0000a8000c1e1d00 */
[----:B------:R-:W3:Y:S04]  /*0310*/  LDG.E.128 R32, [R6.64+0x10] ;  /* 0x0000100406207981 */ /* 0x000ee8000c1e1d00 */
[----:B------:R-:W4:Y:S04]  /*0320*/  LDG.E.128 R36, [R6.64] ;  /* 0x0000000406247981 */ /* 0x000f28000c1e1d00 */
[----:B0-----:R-:W2:Y:S01]  /*0330*/  LDG.E.128 R24, [R24.64+0x10] ;  /* 0x0000100418187981 */ /* 0x001ea2000c1e1d00 */
[----:B------:R-:W-:-:S03]  /*0340*/  LOP3.LUT R3, R3, 0x80, RZ, 0xfc, !PT ;  /* 0x0000008003037812 */ /* 0x000fc600078efcff */
[----:B--2---:R0:W-:Y:S04]  /*0350*/  STL.64 [R1+0xb0], R24 ;  /* 0x0000b01801007387 */ /* 0x0041e80000100a00 */
[----:B------:R0:W-:Y:S04]  /*0360*/  STL.64 [R1+0xb8], R26 ;  /* 0x0000b81a01007387 */ /* 0x0001e80000100a00 */
[----:B------:R0:W-:Y:S04]  /*0370*/  STL.64 [R1+0xc0], R28 ;  /* 0x0000c01c01007387 */ /* 0x0001e80000100a00 */
[----:B------:R0:W-:Y:S04]  /*0380*/  STL.64 [R1+0xc8], R30 ;  /* 0x0000c81e01007387 */ /* 0x0001e80000100a00 */
[----:B---3--:R0:W-:Y:S04]  /*0390*/  STL.64 [R1+0xd0], R32 ;  /* 0x0000d02001007387 */ /* 0x0081e80000100a00 */
[----:B------:R0:W-:Y:S04]  /*03a0*/  STL.64 [R1+0xd8], R34 ;  /* 0x0000d82201007387 */ /* 0x0001e80000100a00 */
[----:B----4-:R0:W-:Y:S04]  /*03b0*/  STL.64 [R1+0xe0], R36 ;  /* 0x0000e02401007387 */ /* 0x0101e80000100a00 */
[----:B------:R0:W-:Y:S02]  /*03c0*/  STL.64 [R1+0xe8], R38 ;  /* 0x0000e82601007387 */ /* 0x0001e40000100a00 */
.L_x_18473:
[----:B------:R-:W-:Y:S05]  /*03d0*/  BSYNC B0 ;  /* 0x0000000000007941 */ /* 0x000fea0003800000 */
.L_x_18472:
[----:B------:R-:W-:Y:S01]  /*03e0*/  BSSY B0, `(.L_x_18474) ;  /* 0x0000025000007945 */ /* 0x000fe20003800000 */
[----:B------:R-:W-:Y:S05]  /*03f0*/  @!P6 BRA `(.L_x_18475) ;  /* 0x000002300000e947 */ /* 0x000fea0003800000 */
[----:B------:R-:W-:Y:S01]  /*0400*/  ISETP.NE.U32.AND P1, PT, RZ, c[0x0][0x218], PT ;  /* 0x00008600ff007a0c */ /* 0x000fe20003f25070 */
[----:B0-----:R-:W-:Y:S01]  /*0410*/  CS2R R26, SRZ ;  /* 0x00000000001a7805 */ /* 0x001fe2000001ff00 */
        /* <DEDUP_REMOVED lines=8> */
[C---:B------:R-:W-:Y:S02]  /*04a0*/  @P1 LEA.HI.X R7, R3.reuse, c[0x0][0x21c], RZ, 0x5, P3 ;  /* 0x0000870003071a11 */ /* 0x040fe400018f2cff */
[----:B------:R-:W-:Y:S02]  /*04b0*/  MOV R50, 0x20 ;  /* 0x0000002000327802 */ /* 0x000fe40000000f00 */
[----:B------:R-:W-:Y:S01]  /*04c0*/  SHF.L.U64.HI R4, R3, 0x5, RZ ;  /* 0x0000000503047819 */ /* 0x000fe200000102ff */
[----:B------:R0:W5:Y:S01]  /*04d0*/  @P1 LDG.E.128 R24, [R6.64] ;  /* 0x0000000406181981 */ /* 0x000162000c1e1d00 */
[----:B------:R-:W-:-:S03]  /*04e0*/  @P2 IADD3 R48, P3, R36, c[0x0][0x220], RZ ;  /* 0x0000880024302a10 */ /* 0x000fc60007f7e0ff */
[----:B------:R0:W5:Y:S01]  /*04f0*/  @P1 LDG.E.128 R28, [R6.64+0x10] ;  /* 0x00001004061c1981 */ /* 0x000162000c1e1d00 */
[----:B------:R-:W-:Y:S01]  /*0500*/  CS2R R34, SRZ ;  /* 0x0000000000227805 */ /* 0x000fe2000001ff00 */
[----:B------:R-:W-:Y:S01]  /*0510*/  CS2R R32, SRZ ;  /* 0x0000000000207805 */ /* 0x000fe2000001ff00 */
[----:B------:R-:W-:Y:S01]  /*0520*/  CS2R R38, SRZ ;  /* 0x0000000000267805 */ /* 0x000fe2000001ff00 */
[----:B------:R-:W-:Y:S01]  /*0530*/  @P2 IADD3.X R49, R4, c[0x0][0x224], RZ, P3, !PT ;  /* 0x0000890004312a10 */ /* 0x000fe20001ffe4ff */
[----:B------:R-:W-:-:S04]  /*0540*/  IMAD.WIDE.U32 R50, R3, R50, c[0x0][0x1b0] ;  /* 0x00006c0003327625 */ /* 0x000fc800078e0032 */
[----:B------:R1:W5:Y:S01]  /*0550*/  @P2 LDG.E.128 R32, [R48.64] ;  /* 0x0000000430202981 */ /* 0x000362000c1e1d00 */
[----:B0-----:R-:W-:Y:S02]  /*0560*/  IADD3 R6, P1, R36, c[0x0][0x1b8], RZ ;  /* 0x00006e0024067a10 */ /* 0x001fe40007f3e0ff */
[----:B------:R-:W-:Y:S01]  /*0570*/  CS2R R36, SRZ ;  /* 0x0000000000247805 */ /* 0x000fe2000001ff00 */
[----:B------:R1:W5:Y:S01]  /*0580*/  LDG.E.128 R40, [R50.64] ;  /* 0x0000000432287981 */ /* 0x000362000c1e1d00 */
[----:B------:R-:W-:-:S03]  /*0590*/  IADD3.X R7, R4, c[0x0][0x1bc], RZ, P1, !PT ;  /* 0x00006f0004077a10 */ /* 0x000fc60000ffe4ff */
[----:B------:R1:W5:Y:S04]  /*05a0*/  LDG.E.128 R44, [R50.64+0x10] ;  /* 0x00001004322c7981 */ /* 0x000368000c1e1d00 */
[----:B------:R1:W5:Y:S04]  /*05b0*/  @P2 LDG.E.128 R36, [R48.64+0x10] ;  /* 0x0000100430242981 */ /* 0x000368000c1e1d00 */
[----:B------:R-:W2:Y:S04]  /*05c0*/  LDG.E.128 R52, [R6.64] ;  /* 0x0000000406347981 */ /* 0x000ea8000c1e1d00 */
[----:B-1----:R-:W3:Y:S01]  /*05d0*/  LDG.E.128 R48, [R6.64+0x10] ;  /* 0x0000100406307981 */ /* 0x002ee2000c1e1d00 */
[----:B------:R-:W-:-:S03]  /*05e0*/  IADD3 R3, R3, 0x80, RZ ;  /* 0x0000008003037810 */ /* 0x000fc60007ffe0ff */
[----:B---3--:R0:W-:Y:S04]  /*05f0*/  STL.64 [R1+0x90], R48 ;  /* 0x0000903001007387 */ /* 0x0081e80000100a00 */
[----:B------:R0:W-:Y:S04]  /*0600*/  STL.64 [R1+0x98], R50 ;  /* 0x0000983201007387 */ /* 0x0001e80000100a00 */
[----:B--2---:R0:W-:Y:S04]  /*0610*/  STL.64 [R1+0xa0], R52 ;  /* 0x0000a03401007387 */ /* 0x0041e80000100a00 */
[----:B------:R0:W-:Y:S02]  /*0620*/  STL.64 [R1+0xa8], R54 ;  /* 0x0000a83601007387 */ /* 0x0001e40000100a00 */
.L_x_18475:
[----:B------:R-:W-:Y:S05]  /*0630*/  BSYNC B0 ;  /* 0x0000000000007941 */ /* 0x000fea0003800000 */
.L_x_18474:
        /* <DEDUP_REMOVED lines=10> */
[----:B------:R-:W-:Y:S01]  /*06e0*/  HFMA2.MMA R74, -RZ, RZ, 0, 1.9073486328125e-06 ;  /* 0x00000020ff4a7435 */ /* 0x000fe200000001ff */
[----:B------:R-:W-:-:S08]  /*06f0*/  SHF.L.U32 R60, R3, 0x5, RZ ;  /* 0x00000005033c7819 */ /* 0x000fd000000006ff */
[----:B------:R-:W-:-:S04]  /*0700*/  @P1 LEA R6, P3, R3, c[0x0][0x218], 0x5 ;  /* 0x0000860003061a11 */ /* 0x000fc800078628ff */
[C---:B------:R-:W-:Y:S02]  /*0710*/  @P1 LEA.HI.X R7, R3.reuse, c[0x0][0x21c], RZ, 0x5, P3 ;  /* 0x0000870003071a11 */ /* 0x040fe400018f2cff */
[----:B------:R-:W-:Y:S02]  /*0720*/  SHF.L.U64.HI R4, R3, 0x5, RZ ;  /* 0x0000000503047819 */ /* 0x000fe400000102ff */
[----:B------:R-:W-:Y:S01]  /*0730*/  @P2 IADD3 R72, P3, R60, c[0x0][0x220], RZ ;  /* 0x000088003c482a10 */ /* 0x000fe20007f7e0ff */
[----:B------:R0:W5:Y:S01]  /*0740*/  @P1 LDG.E.128 R48, [R6.64] ;  /* 0x0000000406301981 */ /* 0x000162000c1e1d00 */
[----:B------:R-:W-:-:S03]  /*0750*/  CS2R R58, SRZ ;  /* 0x00000000003a7805 */ /* 0x000fc6000001ff00 */
[----:B------:R0:W5:Y:S01]  /*0760*/  @P1 LDG.E.128 R52, [R6.64+0x10] ;  /* 0x0000100406341981 */ /* 0x000162000c1e1d00 */
        /* <DEDUP_REMOVED lines=18> */
.L_x_18477:
[----:B------:R-:W-:Y:S05]  /*0890*/  BSYNC B0 ;  /* 0x0000000000007941 */ /* 0x000fea0003800000 */
.L_x_18476:
        /* <DEDUP_REMOVED lines=37> */
.L_x_18479:
[----:B------:R-:W-:Y:S05]  /*0af0*/  BSYNC B0 ;  /* 0x0000000000007941 */ /* 0x000fea0003800000 */
.L_x_18478:
[----:B------:R-:W-:Y:S01]  /*0b00*/  ISETP.GE.U32.AND P1, PT, R0, 0x280, PT ;  /* 0x000002800000780c */ /* 0x000fe20003f26070 */
[----:B------:R-:W-:Y:S01]  /*0b10*/  BSSY B0, `(.L_x_18480) ;  /* 0x0000027000007945 */ /* 0x000fe20003800000 */
[----:B------:R-:W-:-:S11]  /*0b20*/  LOP3.LUT R5, R5, 0xfffffffb, RZ, 0xc0, !PT ;  /* 0xfffffffb05057812 */ /* 0x000fd600078ec0ff */
[----:B------:R-:W-:Y:S01]  /*0b30*/  @P1 LOP3.LUT R5, R5, 0x4, RZ, 0xfc, !PT ;  /* 0x0000000405051812 */ /* 0x000fe200078efcff */
[----:B------:R-:W-:Y:S05]  /*0b40*/  @!P1 BRA `(.L_x_18481) ;  /* 0x0000023000009947 */ /* 0x000fea0003800000 */
[----:B------:R-:W-:Y:S01]  /*0b50*/  ISETP.NE.U32.AND P1, PT, RZ, c[0x0][0x218], PT ;  /* 0x00008600ff007a0c */ /* 0x000fe20003f25070 */
[----:B0-----:R-:W-:Y:S01]  /*0b60*/  CS2R R98, SRZ ;  /* 0x0000000000627805 */ /* 0x001fe2000001ff00 */
[----:B------:R-:W-:Y:S01]  /*0b70*/  CS2R R96, SRZ ;  /* 0x0000000000607805 */ /* 0x000fe2000001ff00 */
[----:B------:R-:W-:Y:S01]  /*0b80*/  CS2R R102, SRZ ;  /* 0x0000000000667805 */ /* 0x000fe2000001ff00 */
[----:B------:R-:W-:Y:S01]  /*0b90*/  ISETP.NE.AND.EX P1, PT, RZ, c[0x0][0x21c], PT, P1 ;  /* 0x00008700ff007a0c */ /* 0x000fe20003f25310 */
[----:B------:R-:W-:Y:S01]  /*0ba0*/  CS2R R100, SRZ ;  /* 0x0000000000647805 */ /* 0x000fe2000001ff00 */
[----:B------:R-:W-:-:S11]  /*0bb0*/  SHF.L.U32 R122, R3, 0x5, RZ ;  /* 0x00000005037a7819 */ /* 0x000fd600000006ff */
[----:B------:R-:W-:-:S04]  /*0bc0*/  @P1 LEA R6, P2, R3, c[0x0][0x218], 0x5 ;  /* 0x0000860003061a11 */ /* 0x000fc800078428ff */
[C---:B------:R-:W-:Y:S02]  /*0bd0*/  @P1 LEA.HI.X R7, R3.reuse, c[0x0][0x21c], RZ, 0x5, P2 ;  /* 0x0000870003071a11 */ /* 0x040fe400010f2cff */
[----:B------:R-:W-:Y:S02]  /*0be0*/  ISETP.NE.U32.AND P2, PT, RZ, c[0x0][0x220], PT ;  /* 0x00008800ff007a0c */ /* 0x000fe40003f45070 */
[----:B------:R-:W-:Y:S01]  /*0bf0*/  SHF.L.U64.HI R4, R3, 0x5, RZ ;  /* 0x0000000503047819 */ /* 0x000fe200000102ff */
[----:B------:R0:W5:Y:S01]  /*0c00*/  @P1 LDG.E.128 R96, [R6.64] ;  /* 0x0000000406601981 */ /* 0x000162000c1e1d00 */
[----:B------:R-:W-:-:S03]  /*0c10*/  ISETP.NE.AND.EX P2, PT, RZ, c[0x0][0x224], PT, P2 ;  /* 0x00008900ff007a0c */ /* 0x000fc60003f45320 */
[----:B------:R0:W5:Y:S01]  /*0c20*/  @P1 LDG.E.128 R100, [R6.64+0x10] ;  /* 0x0000100406641981 */ /* 0x000162000c1e1d00 */
[----:B------:R-:W-:-:S04]  /*0c30*/  IADD3 R120, P1, R122, c[0x0][0x1b8], RZ ;  /* 0x00006e007a787a10 */ /* 0x000fc80007f3e0ff */
[----:B------:R-:W-:Y:S01]  /*0c40*/  IADD3.X R121, R4, c[0x0][0x1bc], RZ, P1, !PT ;  /* 0x00006f0004797a10 */ /* 0x000fe20000ffe4ff */
[----:B------:R-:W-:Y:S01]  /*0c50*/  CS2R R106, SRZ ;  /* 0x00000000006a7805 */ /* 0x000fe2000001ff00 */
[----:B------:R-:W-:-:S03]  /*0c60*/  CS2R R104, SRZ ;  /* 0x0000000000687805 */ /* 0x000fc6000001ff00 */
[----:B------:R-:W-:Y:S01]  /*0c70*/  @P2 IADD3 R122, P1, R122, c[0x0][0x220], RZ ;  /* 0x000088007a7a2a10 */ /* 0x000fe20007f3e0ff */
[----:B------:R-:W-:Y:S01]  /*0c80*/  CS2R R110, SRZ ;  /* 0x00000000006e7805 */ /* 0x000fe2000001ff00 */
[----:B------:R-:W-:Y:S01]  /*0c90*/  CS2R R108, SRZ ;  /* 0x00000000006c7805 */ /* 0x000fe2000001ff00 */
[----:B------:R1:W2:Y:S01]  /*0ca0*/  LDG.E.128 R124, [R120.64] ;  /* 0x00000004787c7981 */ /* 0x0002a2000c1e1d00 */
[----:B------:R-:W-:-:S05]  /*0cb0*/  @P2 IADD3.X R123, R4, c[0x0][0x224], RZ, P1, !PT ;  /* 0x00008900047b2a10 */ /* 0x000fca0000ffe4ff */
[----:B------:R1:W5:Y:S04]  /*0cc0*/  @P2 LDG.E.128 R104, [R122.64] ;  /* 0x000000047a682981 */ /* 0x000368000c1e1d00 */
[----:B------:R1:W5:Y:S04]  /*0cd0*/  @P2 LDG.E.128 R108, [R122.64+0x10] ;  /* 0x000010047a6c2981 */ /* 0x000368000c1e1d00 */
[----:B-1----:R-:W3:Y:S01]  /*0ce0*/  LDG.E.128 R120, [R120.64+0x10] ;  /* 0x0000100478787981 */ /* 0x002ee2000c1e1d00 */
[----:B------:R-:W-:-:S10]  /*0cf0*/  HFMA2.MMA R112, -RZ, RZ, 0, 1.9073486328125e-06 ;  /* 0x00000020ff707435 */ /* 0x000fd400000001ff */
[----:B0-----:R-:W-:-:S05]  /*0d00*/  IMAD.WIDE.U32 R6, R3, R112, c[0x0][0x1b0] ;  /* 0x00006c0003067625 */ /* 0x001fca00078e0070 */
[----:B------:R0:W5:Y:S04]  /*0d10*/  LDG.E.128 R112, [R6.64] ;  /* 0x0000000406707981 */ /* 0x000168000c1e1d00 */
[----:B------:R0:W5:Y:S01]  /*0d20*/  LDG.E.128 R116, [R6.64+0x10] ;  /* 0x0000100406747981 */ /* 0x000162000c1e1d00 */
[----:B------:R-:W-:-:S03]  /*0d30*/  IADD3 R3, R3, 0x80, RZ ;  /* 0x0000008003037810 */ /* 0x000fc60007ffe0ff */
[----:B---3--:R0:W-:Y:S04]  /*0d40*/  STL.64 [R1+0x30], R120 ;  /* 0x0000307801007387 */ /* 0x0081e80000100a00 */
[----:B------:R0:W-:Y:S04]  /*0d50*/  STL.64 [R1+0x38], R122 ;  /* 0x0000387a01007387 */ /* 0x0001e80000100a00 */
[----:B--2---:R0:W-:Y:S04]  /*0d60*/  STL.64 [R1+0x40], R124 ;  /* 0x0000407c01007387 */ /* 0x0041e80000100a00 */
[----:B------:R0:W-:Y:S02]  /*0d70*/  STL.64 [R1+0x48], R126 ;  /* 0x0000487e01007387 */ /* 0x0001e40000100a00 */
.L_x_18481:
[----:B------:R-:W-:Y:S05]  /*0d80*/  BSYNC B0 ;  /* 0x0000000000007941 */ /* 0x000fea0003800000 */
.L_x_18480:
        /* <DEDUP_REMOVED lines=14> */
[----:B------:R-:W-:-:S03]  /*0e70*/  SHF.L.U64.HI R4, R3, 0x5, RZ ;  /* 0x0000000503047819 */ /* 0x000fc600000102ff */
        /* <DEDUP_REMOVED lines=9> */
[----:B------:R1:W2:Y:S01]  /*0f10*/  LDG.E.128 R148, [R144.64] ;  /* 0x0000000490947981 */ /* 0x0002a2000c1e1d00 */
[----:B------:R-:W-:-:S13]  /*0f20*/  ISETP.NE.AND.EX P1, PT, RZ, c[0x0][0x224], PT, P1 ;  /* 0x00008900ff007a0c */ /* 0x000fda0003f25310 */
[----:B------:R-:W-:-:S04]  /*0f30*/  @P1 IADD3 R146, P2, R146, c[0x0][0x220], RZ ;  /* 0x0000880092921a10 */ /* 0x000fc80007f5e0ff */
[----:B------:R-:W-:Y:S02]  /*0f40*/  @P1 IADD3.X R147, R4, c[0x0][0x224], RZ, P2, !PT ;  /* 0x0000890004931a10 */ /* 0x000fe400017fe4ff */
[----:B------:R-:W-:-:S03]  /*0f50*/  MOV R4, 0x20 ;  /* 0x0000002000047802 */ /* 0x000fc60000000f00 */
[----:B------:R1:W5:Y:S02]  /*0f60*/  @P1 LDG.E.128 R128, [R146.64] ;  /* 0x0000000492801981 */ /* 0x000364000c1e1d00 */
[C---:B0-----:R-:W-:Y:S02]  /*0f70*/  IMAD.WIDE.U32 R6, R3.reuse, R4, c[0x0][0x1b0] ;  /* 0x00006c0003067625 */ /* 0x041fe400078e0004 */
[----:B------:R1:W5:Y:S04]  /*0f80*/  @P1 LDG.E.128 R132, [R146.64+0x10] ;  /* 0x0000100492841981 */ /* 0x000368000c1e1d00 */
[----:B------:R0:W5:Y:S04]  /*0f90*/  LDG.E.128 R136, [R6.64] ;  /* 0x0000000406887981 */ /* 0x000168000c1e1d00 */
[----:B------:R0:W5:Y:S04]  /*0fa0*/  LDG.E.128 R140, [R6.64+0x10] ;  /* 0x00001004068c7981 */ /* 0x000168000c1e1d00 */
[----:B-1----:R-:W3:Y:S01]  /*0fb0*/  LDG.E.128 R144, [R144.64+0x10] ;  /* 0x0000100490907981 */ /* 0x002ee2000c1e1d00 */
[----:B------:R-:W-:-:S03]  /*0fc0*/  IADD3 R3, R3, 0x80, RZ ;  /* 0x0000008003037810 */ /* 0x000fc60007ffe0ff */
[----:B---3--:R0:W-:Y:S04]  /*0fd0*/  STL.64 [R1], R144 ;  /* 0x0000009001007387 */ /* 0x0081e80000100a00 */
[----:B------:R0:W-:Y:S04]  /*0fe0*/  STL.64 [R1+0x8], R146 ;  /* 0x0000089201007387 */ /* 0x0001e80000100a00 */
[----:B--2---:R0:W-:Y:S04]  /*0ff0*/  STL.64 [R1+0x10], R148 ;  /* 0x0000109401007387 */ /* 0x0041e80000100a00 */
[----:B------:R0:W-:Y:S02]  /*1000*/  STL.64 [R1+0x18], R150 ;  /* 0x0000189601007387 */ /* 0x0001e40000100a00 */
.L_x_18483:
[----:B------:R-:W-:Y:S05]  /*1010*/  BSYNC B0 ;  /* 0x0000000000007941 */ /* 0x000fea0003800000 */
.L_x_18482:
        /* <DEDUP_REMOVED lines=11> */
[----:B------:R-:W-:Y:S02]  /*10d0*/  SHF.L.U32 R168, R3, 0x5, RZ ;  /* 0x0000000503a87819 */ /* 0x000fe400000006ff */
[----:B------:R-:W-:-:S09]  /*10e0*/  SHF.R.U32.HI R4, RZ, 0x1b, R3 ;  /* 0x0000001bff047819 */ /* 0x000fd20000011603 */
[----:B------:R-:W-:-:S04]  /*10f0*/  @P1 LEA R6, P2, R3, c[0x0][0x218], 0x5 ;  /* 0x0000860003061a11 */ /* 0x000fc800078428ff */
[----:B------:R-:W-:Y:S02]  /*1100*/  @P1 LEA.HI.X R7, R3, c[0x0][0x21c], RZ, 0x5, P2 ;  /* 0x0000870003071a11 */ /* 0x000fe400010f2cff */
[----:B------:R-:W-:-:S03]  /*1110*/  ISETP.NE.U32.AND P2, PT, RZ, c[0x0][0x220], PT ;  /* 0x00008800ff007a0c */ /* 0x000fc60003f45070 */
[----:B------:R0:W5:Y:S01]  /*1120*/  @P1 LDG.E.128 R144, [R6.64] ;  /* 0x0000000406901981 */ /* 0x000162000c1e1d00 */
[----:B------:R-:W-:-:S03]  /*1130*/  ISETP.NE.AND.EX P2, PT, RZ, c[0x0][0x224], PT, P2 ;  /* 0x00008900ff007a0c */ /* 0x000fc60003f45320 */
[----:B------:R0:W5:Y:S01]  /*1140*/  @P1 LDG.E.128 R148, [R6.64+0x10] ;  /* 0x0000100406941981 */ /* 0x000162000c1e1d00 */
[----:B------:R-:W-:Y:S01]  /*1150*/  CS2R R154, SRZ ;  /* 0x00000000009a7805 */ /* 0x000fe2000001ff00 */
[----:B0-----:R-:W-:-:S08]  /*1160*/  HFMA2.MMA R6, -RZ, RZ, 0, 1.9073486328125e-06 ;  /* 0x00000020ff067435 */ /* 0x001fd000000001ff */
[C---:B------:R-:W-:Y:S02]  /*1170*/  @P2 IADD3 R170, P3, R168.reuse, c[0x0][0x220], RZ ;  /* 0x00008800a8aa2a10 */ /* 0x040fe40007f7e0ff */
[----:B------:R-:W-:Y:S01]  /*1180*/  IADD3 R168, P1, R168, c[0x0][0x1b8], RZ ;  /* 0x00006e00a8a87a10 */ /* 0x000fe20007f3e0ff */
[----:B------:R-:W-:Y:S01]  /*1190*/  CS2R R152, SRZ ;  /* 0x0000000000987805 */ /* 0x000fe2000001ff00 */
[----:B------:R-:W-:Y:S01]  /*11a0*/  CS2R R158, SRZ ;  /* 0x00000000009e7805 */ /* 0x000fe2000001ff00 */
[----:B------:R-:W-:Y:S01]  /*11b0*/  CS2R R156, SRZ ;  /* 0x00000000009c7805 */ /* 0x000fe2000001ff00 */
[C---:B------:R-:W-:Y:S02]  /*11c0*/  @P2 IADD3.X R171, R4.reuse, c[0x0][0x224], RZ, P3, !PT ;  /* 0x0000890004ab2a10 */ /* 0x040fe40001ffe4ff */
[----:B------:R-:W-:Y:S01]  /*11d0*/  IADD3.X R169, R4, c[0x0][0x1bc], RZ, P1, !PT ;  /* 0x00006f0004a97a10 */ /* 0x000fe20000ffe4ff */
[----:B------:R-:W-:Y:S02]  /*11e0*/  IMAD.WIDE.U32 R6, R3, R6, c[0x0][0x1b0] ;  /* 0x00006c0003067625 */ /* 0x000fe400078e0006 */
[----:B------:R0:W5:Y:S04]  /*11f0*/  @P2 LDG.E.128 R152, [R170.64] ;  /* 0x00000004aa982981 */ /* 0x000168000c1e1d00 */
[----:B------:R0:W5:Y:S04]  /*1200*/  @P2 LDG.E.128 R156, [R170.64+0x10] ;  /* 0x00001004aa9c2981 */ /* 0x000168000c1e1d00 */
[----:B------:R0:W5:Y:S04]  /*1210*/  LDG.E.128 R244, [R6.64] ;  /* 0x0000000406f47981 */ /* 0x000168000c1e1d00 */
[----:B------:R0:W5:Y:S04]  /*1220*/  LDG.E.128 R240, [R6.64+0x10] ;  /* 0x0000100406f07981 */ /* 0x000168000c1e1d00 */
[----:B------:R0:W5:Y:S04]  /*1230*/  LDG.E.128 R160, [R168.64] ;  /* 0x00000004a8a07981 */ /* 0x000168000c1e1d00 */
[----:B------:R0:W5:Y:S02]  /*1240*/  LDG.E.128 R164, [R168.64+0x10] ;  /* 0x00001004a8a47981 */ /* 0x000164000c1e1d00 */
.L_x_18485:
[----:B------:R-:W-:Y:S05]  /*1250*/  BSYNC B0 ;  /* 0x0000000000007941 */ /* 0x000fea0003800000 */
.L_x_18484:
[----:B------:R-:W1:Y:S02]  /*1260*/  S2UR UR6, SR_CTAID.X ;  /* 0x00000000000679c3 */ /* 0x000e640000002500 */
[----:B01----:R-:W-:-:S04]  /*1270*/  LEA.HI R6, R172, UR6, RZ, 0x19 ;  /* 0x00000006ac067c11 */ /* 0x003fc8000f8fc8ff */
[----:B------:R-:W-:-:S13]  /*1280*/  ISETP.GE.AND P1, PT, R6, c[0x0][0x164], PT ;  /* 0x0000590006007a0c */ /* 0x000fda0003f26270 */
[----:B------:R-:W-:Y:S05]  /*1290*/  @P1 EXIT ;  /* 0x000000000000194d */ /* 0x000fea0003800000 */
[----:B------:R-:W-:Y:S01]  /*12a0*/  SHF.R.S32.HI R2, RZ, 0x3, R2 ;  /* 0x00000003ff027819 */ /* 0x000fe20000011402 */
[----:B------:R-:W-:Y:S01]  /*12b0*/  ULDC.U8 UR6, c[0x0][0x1f0] ;  /* 0x00007c0000067ab9 */ /* 0x000fe20000000000 */
[----:B------:R-:W-:Y:S02]  /*12c0*/  LOP3.LUT R4, R172, 0x60, RZ, 0xc0, !PT ;  /* 0x00000060ac047812 */ /* 0x000fe400078ec0ff */
[----:B------:R-:W-:Y:S02]  /*12d0*/  LOP3.LUT R3, R2, 0x7f, RZ, 0xc0, !PT ;  /* 0x0000007f02037812 */ /* 0x000fe400078ec0ff */
[----:B------:R-:W-:Y:S02]  /*12e0*/  SHF.R.U32.HI R2, RZ, 0x2, R2 ;  /* 0x00000002ff027819 */ /* 0x000fe40000011602 */
[----:B------:R-:W-:Y:S02]  /*12f0*/  IADD3 R4, R3, -R4, RZ ;  /* 0x8000000403047210 */ /* 0x000fe40007ffe0ff */
[----:B------:R-:W-:-:S02]  /*1300*/  LOP3.LUT R7, R2, 0x3fffffe0, RZ, 0xc0, !PT ;  /* 0x3fffffe002077812 */ /* 0x000fc400078ec0ff */
[----:B------:R-:W-:Y:S02]  /*1310*/  IMNMX R4, RZ, R4, !PT ;  /* 0x00000004ff047217 */ /* 0x000fe40007800200 */
[----:B------:R-:W-:Y:S02]  /*1320*/  SHF.L.U32 R2, R172, 0x5, RZ ;  /* 0x00000005ac027819 */ /* 0x000fe400000006ff */
[----:B------:R-:W-:Y:S02]  /*1330*/  IMNMX R4, R4, 0x20, PT ;  /* 0x0000002004047817 */ /* 0x000fe40003800200 */
[----:B------:R-:W-:Y:S02]  /*1340*/  LOP3.LUT R2, R2, 0x3e0, RZ, 0xc0, !PT ;  /* 0x000003e002027812 */ /* 0x000fe400078ec0ff */
[----:B------:R-:W-:Y:S02]  /*1350*/  IADD3 R4, R4, R7, RZ ;  /* 0x0000000704047210 */ /* 0x000fe40007ffe0ff */
[----:B------:R-:W-:-:S02]  /*1360*/  IADD3 R2, R3, -R2, RZ ;  /* 0x8000000203027210 */ /* 0x000fc40007ffe0ff */
[----:B------:R-:W-:Y:S02]  /*1370*/  SHF.L.U32 R4, R4, 0x3, RZ ;  /* 0x0000000304047819 */ /* 0x000fe400000006ff */
[----:B------:R-:W-:Y:S02]  /*1380*/  IMNMX R2, RZ, R2, !PT ;  /* 0x00000002ff027217 */ /* 0x000fe40007800200 */
[----:B------:R-:W-:Y:S02]  /*1390*/  MOV R3, 0x1 ;  /* 0x0000000100037802 */ /* 0x000fe40000000f00 */
[----:B------:R-:W0:Y:S01]  /*13a0*/  I2F.U32 R4, R4 ;  /* 0x0000000400047306 */ /* 0x000e220000201000 */
[----:B------:R-:W-:-:S04]  /*13b0*/  IMNMX R2, R2, 0x20, PT ;  /* 0x0000002002027817 */ /* 0x000fc80003800200 */
[----:B------:R-:W-:-:S04]  /*13c0*/  IADD3 R2, R7, R2, RZ ;  /* 0x0000000207027210 */ /* 0x000fc80007ffe0ff */
[----:B------:R-:W-:Y:S01]  /*13d0*/  SHF.L.U32 R2, R2, 0x3, RZ ;  /* 0x0000000302027819 */ /* 0x000fe200000006ff */
[----:B0-----:R-:W0:Y:S02]  /*13e0*/  MUFU.RCP R4, R4 ;  /* 0x0000000400047308 */ /* 0x001e240000001000 */
[----:B0-----:R0:W-:Y:S04]  /*13f0*/  STL [R1+0x24], R4 ;  /* 0x0000240401007387 */ /* 0x0011e80000100800 */
[----:B------:R0:W-:Y:S04]  /*1400*/  STL.S16 [R1+0x20], R3 ;  /* 0x0000200301007387 */ /* 0x0001e80000100600 */
[----:B------:R0:W-:Y:S02]  /*1410*/  STL [R1+0x28], R2 ;  /* 0x0000280201007387 */ /* 0x0001e40000100800 */
.L_x_18629:
[----:B------:R-:W1:Y:S01]  /*1420*/  S2R R238, SR_TID.X ;  /* 0x0000000000ee7919 */ /* 0x000e620000002100 */
[----:B0-----:R-:W-:Y:S01]  /*1430*/  IMAD R2, R6, c[0x0][0x168], RZ ;  /* 0x00005a0006027a24 */ /* 0x001fe200078e02ff */
[----:B------:R-:W-:Y:S04]  /*1440*/  BSSY B0, `(.L_x_18486) ;  /* 0x000005c000007945 */ /* 0x000fe80003800000 */
[----:B------:R-:W-:-:S04]  /*1450*/  SHF.R.S32.HI R3, RZ, 0x1f, R2 ;  /* 0x0000001fff037819 */ /* 0x000fc80000011402 */
[----:B------:R-:W-:Y:S02]  /*1460*/  LEA.HI R3, R3, R2, RZ, 0x3 ;  /* 0x0000000203037211 */ /* 0x000fe400078f18ff */
[----:B-1----:R-:W-:-:S04]  /*1470*/  LOP3.LUT R4, R238, 0x7f, RZ, 0xc0, !PT ;  /* 0x0000007fee047812 */ /* 0x002fc800078ec0ff */
        /* <DEDUP_REMOVED lines=12> */
[----:B------:R0:W5:Y:S04]  /*1540*/  @P1 LDG.E.128 R172, [R2.64] ;  /* 0x0000000402ac1981 */ /* 0x000168000c1e1d00 */
[----:B------:R0:W5:Y:S02]  /*1550*/  @P1 LDG.E.128 R176, [R2.64+0x10] ;  /* 0x0000100402b01981 */ /* 0x000164000c1e1d00 */
[----:B0-----:R-:W-:-:S10]  /*1560*/  HFMA2.MMA R2, -RZ, RZ, 0, 9.5367431640625e-07 ;  /* 0x00000010ff027435 */ /* 0x001fd400000001ff */
[----:B------:R-:W-:-:S05]  /*1570*/  IMAD.WIDE.U32 R2, R4, R2, c[0x0][0x170] ;  /* 0x00005c0004027625 */ /* 0x000fca00078e0002 */
[----:B------:R-:W2:Y:S01]  /*1580*/  LDG.E.128 R184, [R2.64] ;  /* 0x0000000402b87981 */ /* 0x000ea2000c1e1d00 */
[----:B------:R-:W-:-:S04]  /*1590*/  ISETP.NE.U32.AND P2, PT, RZ, c[0x0][0x178], PT ;  /* 0x00005e00ff007a0c */ /* 0x000fc80003f45070 */
[----:B------:R-:W-:Y:S02]  /*15a0*/  ISETP.NE.AND.EX P2, PT, RZ, c[0x0][0x17c], PT, P2 ;  /* 0x00005f00ff007a0c */ /* 0x000fe40003f45320 */
[----:B--2---:R-:W-:-:S11]  /*15b0*/  PRMT R180, RZ, 0x5410, R184 ;  /* 0x00005410ffb47816 */ /* 0x004fd600000000b8 */
[----:B------:R-:W-:Y:S05]  /*15c0*/  @P2 BRA `(.L_x_18488) ;  /* 0x0000003000002947 */ /* 0x000fea0003800000 */
[----:B------:R-:W-:Y:S05]  /*15d0*/  @!P1 BRA `(.L_x_18489) ;  /* 0x0000005000009947 */ /* 0x000fea0003800000 */
[----:B-----5:R-:W-:Y:S01]  /*15e0*/  FADD.FTZ R180, R172, R180 ;  /* 0x000000b4acb47221 */ /* 0x020fe20000010000 */
[----:B------:R-:W-:Y:S05]  /*15f0*/  BRA `(.L_x_18489) ;  /* 0x0000003000007947 */ /* 0x000fea0003800000 */
.L_x_18488:
[----:B-----5:R-:W-:-:S05]  /*1600*/  PRMT R2, RZ, 0x5410, R168 ;  /* 0x00005410ff027816 */ /* 0x020fca00000000a8 */
[----:B------:R-:W-:-:S04]  /*1610*/  FADD.FTZ R180, R2, R180 ;  /* 0x000000b402b47221 */ /* 0x000fc80000010000 */
[----:B------:R-:W-:Y:S02]  /*1620*/  @P1 FADD.FTZ R180, R172, R180 ;  /* 0x000000b4acb41221 */ /* 0x000fe40000010000 */
.L_x_18489:
[----:B------:R-:W-:Y:S01]  /*1630*/  PRMT R181, RZ, 0x7610, R184 ;  /* 0x00007610ffb57816 */ /* 0x000fe200000000b8 */
[----:B------:R-:W-:Y:S05]  /*1640*/  @P2 BRA `(.L_x_18490) ;  /* 0x0000003000002947 */ /* 0x000fea0003800000 */
[----:B------:R-:W-:Y:S05]  /*1650*/  @!P1 BRA `(.L_x_18491) ;  /* 0x0000005000009947 */ /* 0x000fea0003800000 */
[----:B-----5:R-:W-:Y:S01]  /*1660*/  FADD.FTZ R181, R173, R181 ;  /* 0x000000b5adb57221 */ /* 0x020fe20000010000 */
[----:B------:R-:W-:Y:S05]  /*1670*/  BRA `(.L_x_18491) ;  /* 0x0000003000007947 */ /* 0x000fea0003800000 */
.L_x_18490:
[----:B-----5:R-:W-:-:S05]  /*1680*/  PRMT R2, RZ, 0x7610, R168 ;  /* 0x00007610ff027816 */ /* 0x020fca00000000a8 */
[----:B------:R-:W-:-:S04]  /*1690*/  FADD.FTZ R181, R2, R181 ;  /* 0x000000b502b57221 */ /* 0x000fc80000010000 */
[----:B------:R-:W-:Y:S02]  /*16a0*/  @P1 FADD.FTZ R181, R173, R181 ;  /* 0x000000b5adb51221 */ /* 0x000fe40000010000 */
.L_x_18491:
[----:B------:R-:W-:Y:S01]  /*16b0*/  PRMT R182, RZ, 0x5410, R185 ;  /* 0x00005410ffb67816 */ /* 0x000fe200000000b9 */
[----:B------:R-:W-:Y:S05]  /*16c0*/  @P2 BRA `(.L_x_18492) ;  /* 0x0000003000002947 */ /* 0x000fea0003800000 */
[----:B------:R-:W-:Y:S05]  /*16d0*/  @!P1 BRA `(.L_x_18493) ;  /* 0x0000005000009947 */ /* 0x000fea0003800000 */
[----:B-----5:R-:W-:Y:S01]  /*16e0*/  FADD.FTZ R182, R174, R182 ;  /* 0x000000b6aeb67221 */ /* 0x020fe20000010000 */
[----:B------:R-:W-:Y:S05]  /*16f0*/  BRA `(.L_x_18493) ;  /* 0x0000003000007947 */ /* 0x000fea0003800000 */
.L_x_18492:
[----:B-----5:R-:W-:-:S05]  /*1700*/  PRMT R2, RZ, 0x5410, R169 ;  /* 0x00005410ff027816 */ /* 0x020fca00000000a9 */
[----:B------:R-:W-:-:S04]  /*1710*/  FADD.FTZ R182, R2, R182 ;  /* 0x000000b602b67221 */ /* 0x000fc80000010000 */
[----:B------:R-:W-:Y:S02]  /*1720*/  @P1 FADD.FTZ R182, R174, R182 ;  /* 0x000000b6aeb61221 */ /* 0x000fe40000010000 */
.L_x_18493:
[----:B------:R-:W-:Y:S01]  /*1730*/  PRMT R183, RZ, 0x7610, R185 ;  /* 0x00007610ffb77816 */ /* 0x000fe200000000b9 */
[----:B------:R-:W-:Y:S05]  /*1740*/  @P2 BRA `(.L_x_18494) ;  /* 0x0000003000002947 */ /* 0x000fea0003800000 */
[----:B------:R-:W-:Y:S05]  /*1750*/  @!P1 BRA `(.L_x_18495) ;  /* 0x0000005000009947 */ /* 0x000fea0003800000 */
[----:B-----5:R-:W-:Y:S01]  /*1760*/  FADD.FTZ R183, R175, R183 ;  /* 0x000000b7afb77221 */ /* 0x020fe20000010000 */
[----:B------:R-:W-:Y:S05]  /*1770*/  BRA `(.L_x_18495) ;  /* 0x0000003000007947 */ /* 0x000fea0003800000 */
.L_x_18494:
[----:B-----5:R-:W-:-:S05]  /*1780*/  PRMT R2, RZ, 0x7610, R169 ;  /* 0x00007610ff027816 */ /* 0x020fca00000000a9 */
[----:B------:R-:W-:-:S04]  /*1790*/  FADD.FTZ R183, R2, R183 ;  /* 0x000000b702b77221 */ /* 0x000fc80000010000 */
[----:B------:R-:W-:Y:S02]  /*17a0*/  @P1 FADD.FTZ R183, R175, R183 ;  /* 0x000000b7afb71221 */ /* 0x000fe40000010000 */
.L_x_18495:
[----:B------:R-:W-:Y:S01]  /*17b0*/  PRMT R184, RZ, 0x5410, R186 ;  /* 0x00005410ffb87816 */ /* 0x000fe200000000ba */
[----:B------:R-:W-:Y:S05]  /*17c0*/  @P2 BRA `(.L_x_18496) ;  /* 0x0000003000002947 */ /* 0x000fea0003800000 */
[----:B------:R-:W-:Y:S05]  /*17d0*/  @!P1 BRA `(.L_x_18497) ;  /* 0x0000005000009947 */ /* 0x000fea0003800000 */
[----:B-----5:R-:W-:Y:S01]  /*17e0*/  FADD.FTZ R184, R176, R184 ;  /* 0x000000b8b0b87221 */ /* 0x020fe20000010000 */
[----:B------:R-:W-:Y:S05]  /*17f0*/  BRA `(.L_x_18497) ;  /* 0x0000003000007947 */ /* 0x000fea0003800000 */
.L_x_18496:
[----:B-----5:R-:W-:-:S05]  /*1800*/  PRMT R2, RZ, 0x5410, R170 ;  /* 0x00005410ff027816 */ /* 0x020fca00000000aa */
[----:B------:R-:W-:-:S04]  /*1810*/  FADD.FTZ R184, R2, R184 ;  /* 0x000000b802b87221 */ /* 0x000fc80000010000 */
[----:B------:R-:W-:Y:S02]  /*1820*/  @P1 FADD.FTZ R184, R176, R184 ;  /* 0x000000b8b0b81221 */ /* 0x000fe40000010000 */
.L_x_18497:
[----:B------:R-:W-:Y:S01]  /*1830*/  PRMT R185, RZ, 0x7610, R186 ;  /* 0x00007610ffb97816 */ /* 0x000fe200000000ba */
[----:B------:R-:W-:Y:S05]  /*1840*/  @P2 BRA `(.L_x_18498) ;  /* 0x0000003000002947 */ /* 0x000fea0003800000 */
[----:B------:R-:W-:Y:S05]  /*1850*/  @!P1 BRA `(.L_x_18499) ;  /* 0x0000005000009947 */ /* 0x000fea0003800000 */
[----:B-----5:R-:W-:Y:S01]  /*1860*/  FADD.FTZ R185, R177, R185 ;  /* 0x000000b9b1b97221 */ /* 0x020fe20000010000 */
[----:B------:R-:W-:Y:S05]  /*1870*/  BRA `(.L_x_18499) ;  /* 0x0000003000007947 */ /* 0x000fea0003800000 */
.L_x_18498:
[----:B-----5:R-:W-:-:S05]  /*1880*/  PRMT R2, RZ, 0x7610, R170 ;  /* 0x00007610ff027816 */ /* 0x020fca00000000aa */
[----:B------:R-:W-:-:S04]  /*1890*/  FADD.FTZ R185, R2, R185 ;  /* 0x000000b902b97221 */ /* 0x000fc80000010000 */
[----:B------:R-:W-:Y:S02]  /*18a0*/  @P1 FADD.FTZ R185, R177, R185 ;  /* 0x000000b9b1b91221 */ /* 0x000fe40000010000 */
.L_x_18499:
[----:B------:R-:W-:Y:S01]  /*18b0*/  PRMT R186, RZ, 0x5410, R187 ;  /* 0x00005410ffba7816 */ /* 0x000fe200000000bb */
[----:B------:R-:W-:Y:S05]  /*18c0*/  @P2 BRA `(.L_x_18500) ;  /* 0x0000003000002947 */ /* 0x000fea0003800000 */
[----:B------:R-:W-:Y:S05]  /*18d0*/  @!P1 BRA `(.L_x_18501) ;  /* 0x0000005000009947 */ /* 0x000fea0003800000 */
[----:B-----5:R-:W-:Y:S01]  /*18e0*/  FADD.FTZ R186, R178, R186 ;  /* 0x000000bab2ba7221 */ /* 0x020fe20000010000 */
[----:B------:R-:W-:Y:S05]  /*18f0*/  BRA `(.L_x_18501) ;  /* 0x0000003000007947 */ /* 0x000fea0003800000 */
.L_x_18500:
[----:B-----5:R-:W-:-:S05]  /*1900*/  PRMT R2, RZ, 0x5410, R171 ;  /* 0x00005410ff027816 */ /* 0x020fca00000000ab */
[----:B------:R-:W-:-:S04]  /*1910*/  FADD.FTZ R186, R2, R186 ;  /* 0x000000ba02ba7221 */ /* 0x000fc80000010000 */
[----:B------:R-:W-:Y:S02]  /*1920*/  @P1 FADD.FTZ R186, R178, R186 ;  /* 0x000000bab2ba1221 */ /* 0x000fe40000010000 */
.L_x_18501:
[----:B------:R-:W-:Y:S01]  /*1930*/  PRMT R187, RZ, 0x7610, R187 ;  /* 0x00007610ffbb7816 */ /* 0x000fe200000000bb */
[----:B------:R-:W-:Y:S05]  /*1940*/  @P2 BRA `(.L_x_18502) ;  /* 0x0000003000002947 */ /* 0x000fea0003800000 */
[----:B------:R-:W-:Y:S05]  /*1950*/  @!P1 BRA `(.L_x_18503) ;  /* 0x0000005000009947 */ /* 0x000fea0003800000 */
[----:B-----5:R-:W-:Y:S01]  /*1960*/  FADD.FTZ R187, R179, R187 ;  /* 0x000000bbb3bb7221 */ /* 0x020fe20000010000 */
[----:B------:R-:W-:Y:S05]  /*1970*/  BRA `(.L_x_18503) ;  /* 0x0000003000007947 */ /* 0x000fea0003800000 */
.L_x_18502:
[----:B-----5:R-:W-:-:S05]  /*1980*/  PRMT R2, RZ, 0x7610, R171 ;  /* 0x00007610ff027816 */ /* 0x020fca00000000ab */
[----:B------:R-:W-:-:S04]  /*1990*/  FADD.FTZ R187, R2, R187 ;  /* 0x000000bb02bb7221 */ /* 0x000fc80000010000 */
[----:B------:R-:W-:Y:S02]  /*19a0*/  @P1 FADD.FTZ R187, R179, R187 ;  /* 0x000000bbb3bb1221 */ /* 0x000fe40000010000 */
.L_x_18503:
[----:B------:R-:W-:-:S04]  /*19b0*/  LEA R2, P1, R4, c[0x0][0x188], 0x5 ;  /* 0x0000620004027a11 */ /* 0x000fc800078228ff */
[----:B------:R-:W-:-:S05]  /*19c0*/  LEA.HI.X R3, R4, c[0x0][0x18c], RZ, 0x5, P1 ;  /* 0x0000630004037a11 */ /* 0x000fca00008f2cff */
[----:B------:R-:W-:Y:S04]  /*19d0*/  STG.E.128 [R2.64], R180 ;  /* 0x000000b402007986 */ /* 0x000fe8000c101d04 */
[----:B------:R0:W-:Y:S02]  /*19e0*/  STG.E.128 [R2.64+0x10], R184 ;  /* 0x000010b802007986 */ /* 0x0001e4000c101d04 */
[----:B0-----:R-:W-:Y:S02]  /*19f0*/  IADD3 R2, R4, 0x80, RZ ;  /* 0x0000008004027810 */ /* 0x001fe40007ffe0ff */
.L_x_18487:
[----:B------:R-:W-:Y:S05]  /*1a00*/  BSYNC B0 ;  /* 0x0000000000007941 */ /* 0x000fea0003800000 */
.L_x_18486:
        /* <DEDUP_REMOVED lines=10> */
[----:B0-----:R-:W-:-:S04]  /*1ab0*/  @P1 LEA R188, P2, R2, c[0x0][0x180], 0x5 ;  /* 0x0000600002bc1a11 */ /* 0x001fc800078428ff */
[----:B------:R-:W-:-:S05]  /*1ac0*/  @P1 LEA.HI.X R189, R2, c[0x0][0x184], RZ, 0x5, P2 ;  /* 0x0000610002bd1a11 */ /* 0x000fca00010f2cff */
[----:B------:R0:W5:Y:S04]  /*1ad0*/  @P1 LDG.E.128 R172, [R188.64] ;  /* 0x00000004bcac1981 */ /* 0x000168000c1e1d00 */
[----:B------:R0:W5:Y:S02]  /*1ae0*/  @P1 LDG.E.128 R176, [R188.64+0x10] ;  /* 0x00001004bcb01981 */ /* 0x000164000c1e1d00 */
[----:B0-----:R-:W-:-:S05]  /*1af0*/  MOV R188, 0x10 ;  /* 0x0000001000bc7802 */ /* 0x001fca0000000f00 */
        /* <DEDUP_REMOVED lines=9> */
.L_x_18506:
[----:B-----5:R-:W-:-:S05]  /*1b90*/  PRMT R3, RZ, 0x5410, R168 ;  /* 0x00005410ff037816 */ /* 0x020fca00000000a8 */
[----:B------:R-:W-:-:S04]  /*1ba0*/  FADD.FTZ R188, R3, R188 ;  /* 0x000000bc03bc7221 */ /* 0x000fc80000010000 */
[----:B------:R-:W-:Y:S02]  /*1bb0*/  @P1 FADD.FTZ R188, R172, R188 ;  /* 0x000000bcacbc1221 */ /* 0x000fe40000010000 */
.L_x_18507:
[----:B------:R-:W-:Y:S01]  /*1bc0*/  PRMT R189, RZ, 0x7610, R192 ;  /* 0x00007610ffbd7816 */ /* 0x000fe200000000c0 */
[----:B------:R-:W-:Y:S05]  /*1bd0*/  @P2 BRA `(.L_x_18508) ;  /* 0x0000003000002947 */ /* 0x000fea0003800000 */
[----:B------:R-:W-:Y:S05]  /*1be0*/  @!P1 BRA `(.L_x_18509) ;  /* 0x0000005000009947 */ /* 0x000fea0003800000 */
[----:B-----5:R-:W-:Y:S01]  /*1bf0*/  FADD.FTZ R189, R173, R189 ;  /* 0x000000bdadbd7221 */ /* 0x020fe20000010000 */
[----:B------:R-:W-:Y:S05]  /*1c00*/  BRA `(.L_x_18509) ;  /* 0x0000003000007947 */ /* 0x000fea0003800000 */
.L_x_18508:
[----:B-----5:R-:W-:-:S05]  /*1c10*/  PRMT R3, RZ, 0x7610, R168 ;  /* 0x00007610ff037816 */ /* 0x020fca00000000a8 */
[----:B------:R-:W-:-:S04]  /*1c20*/  FADD.FTZ R189, R3, R189 ;  /* 0x000000bd03bd7221 */ /* 0x000fc80000010000 */
[----:B------:R-:W-:Y:S02]  /*1c30*/  @P1 FADD.FTZ R189, R173, R189 ;  /* 0x000000bdadbd1221 */ /* 0x000fe40000010000 */
.L_x_18509:
[----:B------:R-:W-:Y:S01]  /*1c40*/  PRMT R190, RZ, 0x5410, R193 ;  /* 0x00005410ffbe7816 */ /* 0x000fe200000000c1 */
[----:B------:R-:W-:Y:S05]  /*1c50*/  @P2 BRA `(.L_x_18510) ;  /* 0x0000003000002947 */ /* 0x000fea0003800000 */
[----:B------:R-:W-:Y:S05]  /*1c60*/  @!P1 BRA `(.L_x_18511) ;  /* 0x0000005000009947 */ /* 0x000fea0003800000 */
[----:B-----5:R-:W-:Y:S01]  /*1c70*/  FADD.FTZ R190, R174, R190 ;  /* 0x000000beaebe7221 */ /* 0x020fe20000010000 */
[----:B------:R-:W-:Y:S05]  /*1c80*/  BRA `(.L_x_18511) ;  /* 0x0000003000007947 */ /* 0x000fea0003800000 */
.L_x_18510:
[----:B-----5:R-:W-:-:S05]  /*1c90*/  PRMT R3, RZ, 0x5410, R169 ;  /* 0x00005410ff037816 */ /* 0x020fca00000000a9 */
[----:B------:R-:W-:-:S04]  /*1ca0*/  FADD.FTZ R190, R3, R190 ;  /* 0x000000be03be7221 */ /* 0x000fc80000010000 */
[----:B------:R-:W-:Y:S02]  /*1cb0*/  @P1 FADD.FTZ R190, R174, R190 ;  /* 0x000000beaebe1221 */ /* 0x000fe40000010000 */
.L_x_18511:
[----:B------:R-:W-:Y:S01]  /*1cc0*/  PRMT R191, RZ, 0x7610, R193 ;  /* 0x00007610ffbf7816 */ /* 0x000fe200000000c1 */
[----:B------:R-:W-:Y:S05]  /*1cd0*/  @P2 BRA `(.L_x_18512) ;  /* 0x0000003000002947 */ /* 0x000fea0003800000 */
[----:B------:R-:W-:Y:S05]  /*1ce0*/  @!P1 BRA `(.L_x_18513) ;  /* 0x0000005000009947 */ /* 0x000fea0003800000 */
[----:B-----5:R-:W-:Y:S01]  /*1cf0*/  FADD.FTZ R191, R175, R191 ;  /* 0x000000bfafbf7221 */ /* 0x020fe20000010000 */
[----:B------:R-:W-:Y:S05]  /*1d00*/  BRA `(.L_x_18513) ;  /* 0x0000003000007947 */ /* 0x000fea0003800000 */
.L_x_18512:
[----:B-----5:R-:W-:-:S05]  /*1d10*/  PRMT R3, RZ, 0x7610, R169 ;  /* 0x00007610ff037816 */ /* 0x020fca00000000a9 */
[----:B------:R-:W-:-:S04]  /*1d20*/  FADD.FTZ R191, R3, R191 ;  /* 0x000000bf03bf7221 */ /* 0x000fc80000010000 */
[----:B------:R-:W-:Y:S02]  /*1d30*/  @P1 FADD.FTZ R191, R175, R191 ;  /* 0x000000bfafbf1221 */ /* 0x000fe40000010000 */
.L_x_18513:
[----:B------:R-:W-:Y:S01]  /*1d40*/  PRMT R192, RZ, 0x5410, R194 ;  /* 0x00005410ffc07816 */ /* 0x000fe200000000c2 */
[----:B------:R-:W-:Y:S05]  /*1d50*/  @P2 BRA `(.L_x_18514) ;  /* 0x0000003000002947 */ /* 0x000fea0003800000 */
[----:B------:R-:W-:Y:S05]  /*1d60*/  @!P1 BRA `(.L_x_18515) ;  /* 0x0000005000009947 */ /* 0x000fea0003800000 */
[----:B-----5:R-:W-:Y:S01]  /*1d70*/  FADD.FTZ R192, R176, R192 ;  /* 0x000000c0b0c07221 */ /* 0x020fe20000010000 */
[----:B------:R-:W-:Y:S05]  /*1d80*/  BRA `(.L_x_18515) ;  /* 0x0000003000007947 */ /* 0x000fea0003800000 */
.L_x_18514:
[----:B-----5:R-:W-:-:S05]  /*1d90*/  PRMT R3, RZ, 0x5410, R170 ;  /* 0x00005410ff037816 */ /* 0x020fca00000000aa */
[----:B------:R-:W-:-:S04]  /*1da0*/  FADD.FTZ R192, R3, R192 ;  /* 0x000000c003c07221 */ /* 0x000fc80000010000 */
[----:B------:R-:W-:Y:S02]  /*1db0*/  @P1 FADD.FTZ R192, R176, R192 ;  /* 0x000000c0b0c01221 */ /* 0x000fe40000010000 */
.L_x_18515:
[----:B------:R-:W-:Y:S01]  /*1dc0*/  PRMT R193, RZ, 0x7610, R194 ;  /* 0x00007610ffc17816 */ /* 0x000fe200000000c2 */
[----:B------:R-:W-:Y:S05]  /*1dd0*/  @P2 BRA `(.L_x_18516) ;  /* 0x0000003000002947 */ /* 0x000fea0003800000 */
[----:B------:R-:W-:Y:S05]  /*1de0*/  @!P1 BRA `(.L_x_18517) ;  /* 0x0000005000009947 */ /* 0x000fea0003800000 */
[----:B-----5:R-:W-:Y:S01]  /*1df0*/  FADD.FTZ R193, R177, R193 ;  /* 0x000000c1b1c17221 */ /* 0x020fe20000010000 */
[----:B------:R-:W-:Y:S05]  /*1e00*/  BRA `(.L_x_18517) ;  /* 0x0000003000007947 */ /* 0x000fea0003800000 */
.L_x_18516:
[----:B-----5:R-:W-:-:S05]  /*1e10*/  PRMT R3, RZ, 0x7610, R170 ;  /* 0x00007610ff037816 */ /* 0x020fca00000000aa */
[----:B------:R-:W-:-:S04]  /*1e20*/  FADD.FTZ R193, R3, R193 ;  /* 0x000000c103c17221 */ /* 0x000fc80000010000 */
[----:B------:R-:W-:Y:S02]  /*1e30*/  @P1 FADD.FTZ R193, R177, R193 ;  /* 0x000000c1b1c11221 */ /* 0x000fe40000010000 */
.L_x_18517:
[----:B------:R-:W-:Y:S01]  /*1e40*/  PRMT R194, RZ, 0x5410, R195 ;  /* 0x00005410ffc27816 */ /* 0x000fe200000000c3 */
[----:B------:R-:W-:Y:S05]  /*1e50*/  @P2 BRA `(.L_x_18518) ;  /* 0x0000003000002947 */ /* 0x000fea0003800000 */
[----:B------:R-:W-:Y:S05]  /*1e60*/  @!P1 BRA `(.L_x_18519) ;  /* 0x0000005000009947 */ /* 0x000fea0003800000 */
[----:B-----5:R-:W-:Y:S01]  /*1e70*/  FADD.FTZ R194, R178, R194 ;  /* 0x000000c2b2c27221 */ /* 0x020fe20000010000 */
[----:B------:R-:W-:Y:S05]  /*1e80*/  BRA `(.L_x_18519) ;  /* 0x0000003000007947 */ /* 0x000fea0003800000 */
.L_x_18518:
[----:B-----5:R-:W-:-:S05]  /*1e90*/  PRMT R3, RZ, 0x5410, R171 ;  /* 0x00005410ff037816 */ /* 0x020fca00000000ab */
[----:B------:R-:W-:-:S04]  /*1ea0*/  FADD.FTZ R194, R3, R194 ;  /* 0x000000c203c27221 */ /* 0x000fc80000010000 */
[----:B------:R-:W-:Y:S02]  /*1eb0*/  @P1 FADD.FTZ R194, R178, R194 ;  /* 0x000000c2b2c21221 */ /* 0x000fe40000010000 */
.L_x_18519:
[----:B------:R-:W-:Y:S01]  /*1ec0*/  PRMT R195, RZ, 0x7610, R195 ;  /* 0x00007610ffc37816 */ /* 0x000fe200000000c3 */
[----:B------:R-:W-:Y:S05]  /*1ed0*/  @P2 BRA `(.L_x_18520) ;  /* 0x0000003000002947 */ /* 0x000fea0003800000 */
[----:B------:R-:W-:Y:S05]  /*1ee0*/  @!P1 BRA `(.L_x_18521) ;  /* 0x0000005000009947 */ /* 0x000fea0003800000 */
[----:B-----5:R-:W-:Y:S01]  /*1ef0*/  FADD.FTZ R195, R179, R195 ;  /* 0x000000c3b3c37221 */ /* 0x020fe20000010000 */
[----:B------:R-:W-:Y:S05]  /*1f00*/  BRA `(.L_x_18521) ;  /* 0x0000003000007947 */ /* 0x000fea0003800000 */
.L_x_18520:
[----:B-----5:R-:W-:-:S05]  /*1f10*/  PRMT R3, RZ, 0x7610, R171 ;  /* 0x00007610ff037816 */ /* 0x020fca00000000ab */
[----:B------:R-:W-:-:S04]  /*1f20*/  FADD.FTZ R195, R3, R195 ;  /* 0x000000c303c37221 */ /* 0x000fc80000010000 */
[----:B------:R-:W-:Y:S02]  /*1f30*/  @P1 FADD.FTZ R195, R179, R195 ;  /* 0x000000c3b3c31221 */ /* 0x000fe40000010000 */
.L_x_18521:
[----:B------:R-:W-:-:S04]  /*1f40*/  LEA R236, P1, R2, c[0x0][0x188], 0x5 ;  /* 0x0000620002ec7a11 */ /* 0x000fc800078228ff */
[C---:B------:R-:W-:Y:S02]  /*1f50*/  LEA.HI.X R237, R2.reuse, c[0x0][0x18c], RZ, 0x5, P1 ;  /* 0x0000630002ed7a11 */ /* 0x040fe400008f2cff */
[----:B------:R-:W-:-:S03]  /*1f60*/  IADD3 R2, R2, 0x80, RZ ;  /* 0x0000008002027810 */ /* 0x000fc60007ffe0ff */
[----:B------:R0:W-:Y:S04]  /*1f70*/  STG.E.128 [R236.64], R188 ;  /* 0x000000bcec007986 */ /* 0x0001e8000c101d04 */
[----:B------:R0:W-:Y:S02]  /*1f80*/  STG.E.128 [R236.64+0x10], R192 ;  /* 0x000010c0ec007986 */ /* 0x0001e4000c101d04 */
.L_x_18505:
[----:B------:R-:W-:Y:S05]  /*1f90*/  BSYNC B0 ;  /* 0x0000000000007941 */ /* 0x000fea0003800000 */
.L_x_18504:
        /* <DEDUP_REMOVED lines=10> */
[----:B-1----:R-:W-:-:S04]  /*2040*/  @P1 LEA R196, P2, R2, c[0x0][0x180], 0x5 ;  /* 0x0000600002c41a11 */ /* 0x002fc800078428ff */
[----:B------:R-:W-:-:S05]  /*2050*/  @P1 LEA.HI.X R197, R2, c[0x0][0x184], RZ, 0x5, P2 ;  /* 0x0000610002c51a11 */ /* 0x000fca00010f2cff */
[----:B------:R1:W5:Y:S04]  /*2060*/  @P1 LDG.E.128 R172, [R196.64] ;  /* 0x00000004c4ac1981 */ /* 0x000368000c1e1d00 */
[----:B------:R1:W5:Y:S02]  /*2070*/  @P1 LDG.E.128 R176, [R196.64+0x10] ;  /* 0x00001004c4b01981 */ /* 0x000364000c1e1d00 */
[----:B-1----:R-:W-:-:S10]  /*2080*/  HFMA2.MMA R196, -RZ, RZ, 0, 9.5367431640625e-07 ;  /* 0x00000010ffc47435 */ /* 0x002fd400000001ff */
        /* <DEDUP_REMOVED lines=9> */
.L_x_18524:
[----:B-----5:R-:W-:-:S05]  /*2120*/  PRMT R3, RZ, 0x5410, R168 ;  /* 0x00005410ff037816 */ /* 0x020fca00000000a8 */
[----:B------:R-:W-:-:S04]  /*2130*/  FADD.FTZ R196, R3, R196 ;  /* 0x000000c403c47221 */ /* 0x000fc80000010000 */
[----:B------:R-:W-:Y:S02]  /*2140*/  @P1 FADD.FTZ R196, R172, R196 ;  /* 0x000000c4acc41221 */ /* 0x000fe40000010000 */
.L_x_18525:
[----:B------:R-:W-:Y:S01]  /*2150*/  PRMT R197, RZ, 0x7610, R200 ;  /* 0x00007610ffc57816 */ /* 0x000fe200000000c8 */
[----:B------:R-:W-:Y:S05]  /*2160*/  @P2 BRA `(.L_x_18526) ;  /* 0x0000003000002947 */ /* 0x000fea0003800000 */
[----:B------:R-:W-:Y:S05]  /*2170*/  @!P1 BRA `(.L_x_18527) ;  /* 0x0000005000009947 */ /* 0x000fea0003800000 */
[----:B-----5:R-:W-:Y:S01]  /*2180*/  FADD.FTZ R197, R173, R197 ;  /* 0x000000c5adc57221 */ /* 0x020fe20000010000 */
[----:B------:R-:W-:Y:S05]  /*2190*/  BRA `(.L_x_18527) ;  /* 0x0000003000007947 */ /* 0x000fea0003800000 */
.L_x_18526:
[----:B-----5:R-:W-:-:S05]  /*21a0*/  PRMT R3, RZ, 0x7610, R168 ;  /* 0x00007610ff037816 */ /* 0x020fca00000000a8 */
[----:B------:R-:W-:-:S04]  /*21b0*/  FADD.FTZ R197, R3, R197 ;  /* 0x000000c503c57221 */ /* 0x000fc80000010000 */
[----:B------:R-:W-:Y:S02]  /*21c0*/  @P1 FADD.FTZ R197, R173, R197 ;  /* 0x000000c5adc51221 */ /* 0x000fe40000010000 */
.L_x_18527:
[----:B------:R-:W-:Y:S01]  /*21d0*/  PRMT R198, RZ, 0x5410, R201 ;  /* 0x00005410ffc67816 */ /* 0x000fe200000000c9 */
[----:B------:R-:W-:Y:S05]  /*21e0*/  @P2 BRA `(.L_x_18528) ;  /* 0x0000003000002947 */ /* 0x000fea0003800000 */
[----:B------:R-:W-:Y:S05]  /*21f0*/  @!P1 BRA `(.L_x_18529) ;  /* 0x0000005000009947 */ /* 0x000fea0003800000 */
[----:B-----5:R-:W-:Y:S01]  /*2200*/  FADD.FTZ R198, R174, R198 ;  /* 0x000000c6aec67221 */ /* 0x020fe20000010000 */
[----:B------:R-:W-:Y:S05]  /*2210*/  BRA `(.L_x_18529) ;  /* 0x0000003000007947 */ /* 0x000fea0003800000 */
.L_x_18528:
[----:B-----5:R-:W-:-:S05]  /*2220*/  PRMT R3, RZ, 0x5410, R169 ;  /* 0x00005410ff037816 */ /* 0x020fca00000000a9 */
[----:B------:R-:W-:-:S04]  /*2230*/  FADD.FTZ R198, R3, R198 ;  /* 0x000000c603c67221 */ /* 0x000fc80000010000 */
[----:B------:R-:W-:Y:S02]  /*2240*/  @P1 FADD.FTZ R198, R174, R198 ;  /* 0x000000c6aec61221 */ /* 0x000fe40000010000 */
.L_x_18529:
[----:B------:R-:W-:Y:S01]  /*2250*/  PRMT R199, RZ, 0x7610, R201 ;  /* 0x00007610ffc77816 */ /* 0x000fe200000000c9 */
[----:B------:R-:W-:Y:S05]  /*2260*/  @P2 BRA `(.L_x_18530) ;  /* 0x0000003000002947 */ /* 0x000fea0003800000 */
[----:B------:R-:W-:Y:S05]  /*2270*/  @!P1 BRA `(.L_x_18531) ;  /* 0x0000005000009947 */ /* 0x000fea0003800000 */
[----:B-----5:R-:W-:Y:S01]  /*2280*/  FADD.FTZ R199, R175, R199 ;  /* 0x000000c7afc77221 */ /* 0x020fe20000010000 */
[----:B------:R-:W-:Y:S05]  /*2290*/  BRA `(.L_x_18531) ;  /* 0x0000003000007947 */ /* 0x000fea0003800000 */
.L_x_18530:
[----:B-----5:R-:W-:-:S05]  /*22a0*/  PRMT R3, RZ, 0x7610, R169 ;  /* 0x00007610ff037816 */ /* 0x020fca00000000a9 */
[----:B------:R-:W-:-:S04]  /*22b0*/  FADD.FTZ R199, R3, R199 ;  /* 0x000000c703c77221 */ /* 0x000fc80000010000 */
[----:B------:R-:W-:Y:S02]  /*22c0*/  @P1 FADD.FTZ R199, R175, R199 ;  /* 0x000000c7afc71221 */ /* 0x000fe40000010000 */
.L_x_18531:
[----:B------:R-:W-:Y:S01]  /*22d0*/  PRMT R200, RZ, 0x5410, R202 ;  /* 0x00005410ffc87816 */ /* 0x000fe200000000ca */
[----:B------:R-:W-:Y:S05]  /*22e0*/  @P2 BRA `(.L_x_18532) ;  /* 0x0000003000002947 */ /* 0x000fea0003800000 */
[----:B------:R-:W-:Y:S05]  /*22f0*/  @!P1 BRA `(.L_x_18533) ;  /* 0x0000005000009947 */ /* 0x000fea0003800000 */
[----:B-----5:R-:W-:Y:S01]  /*2300*/  FADD.FTZ R200, R176, R200 ;  /* 0x000000c8b0c87221 */ /* 0x020fe20000010000 */
[----:B------:R-:W-:Y:S05]  /*2310*/  BRA `(.L_x_18533) ;  /* 0x0000003000007947 */ /* 0x000fea0003800000 */
.L_x_18532:
[----:B-----5:R-:W-:-:S05]  /*2320*/  PRMT R3, RZ, 0x5410, R170 ;  /* 0x00005410ff037816 */ /* 0x020fca00000000aa */
[----:B------:R-:W-:-:S04]  /*2330*/  FADD.FTZ R200, R3, R200 ;  /* 0x000000c803c87221 */ /* 0x000fc80000010000 */
[----:B------:R-:W-:Y:S02]  /*2340*/  @P1 FADD.FTZ R200, R176, R200 ;  /* 0x000000c8b0c81221 */ /* 0x000fe40000010000 */
.L_x_18533:
[----:B------:R-:W-:Y:S01]  /*2350*/  PRMT R201, RZ, 0x7610, R202 ;  /* 0x00007610ffc97816 */ /* 0x000fe200000000ca */
[----:B------:R-:W-:Y:S05]  /*2360*/  @P2 BRA `(.L_x_18534) ;  /* 0x0000003000002947 */ /* 0x000fea0003800000 */
[----:B------:R-:W-:Y:S05]  /*2370*/  @!P1 BRA `(.L_x_18535) ;  /* 0x0000005000009947 */ /* 0x000fea0003800000 */
[----:B-----5:R-:W-:Y:S01]  /*2380*/  FADD.FTZ R201, R177, R201 ;  /* 0x000000c9b1c97221 */ /* 0x020fe20000010000 */
[----:B------:R-:W-:Y:S05]  /*2390*/  BRA `(.L_x_18535) ;  /* 0x0000003000007947 */ /* 0x000fea0003800000 */
.L_x_18534:
[----:B-----5:R-:W-:-:S05]  /*23a0*/  PRMT R3, RZ, 0x7610, R170 ;  /* 0x00007610ff037816 */ /* 0x020fca00000000aa */
[----:B------:R-:W-:-:S04]  /*23b0*/  FADD.FTZ R201, R3, R201 ;  /* 0x000000c903c97221 */ /* 0x000fc80000010000 */
[----:B------:R-:W-:Y:S02]  /*23c0*/  @P1 FADD.FTZ R201, R177, R201 ;  /* 0x000000c9b1c91221 */ /* 0x000fe40000010000 */
.L_x_18535:
[----:B------:R-:W-:Y:S01]  /*23d0*/  PRMT R202, RZ, 0x5410, R203 ;  /* 0x00005410ffca7816 */ /* 0x000fe200000000cb */
[----:B------:R-:W-:Y:S05]  /*23e0*/  @P2 BRA `(.L_x_18536) ;  /* 0x0000003000002947 */ /* 0x000fea0003800000 */
[----:B------:R-:W-:Y:S05]  /*23f0*/  @!P1 BRA `(.L_x_18537) ;  /* 0x0000005000009947 */ /* 0x000fea0003800000 */
[----:B-----5:R-:W-:Y:S01]  /*2400*/  FADD.FTZ R202, R178, R202 ;  /* 0x000000cab2ca7221 */ /* 0x020fe20000010000 */
[----:B------:R-:W-:Y:S05]  /*2410*/  BRA `(.L_x_18537) ;  /* 0x0000003000007947 */ /* 0x000fea0003800000 */
.L_x_18536:
[----:B-----5:R-:W-:-:S05]  /*2420*/  PRMT R3, RZ, 0x5410, R171 ;  /* 0x00005410ff037816 */ /* 0x020fca00000000ab */
[----:B------:R-:W-:-:S04]  /*2430*/  FADD.FTZ R202, R3, R202 ;  /* 0x000000ca03ca7221 */ /* 0x000fc80000010000 */
[----:B------:R-:W-:Y:S02]  /*2440*/  @P1 FADD.FTZ R202, R178, R202 ;  /* 0x000000cab2ca1221 */ /* 0x000fe40000010000 */
.L_x_18537:
[----:B------:R-:W-:Y:S01]  /*2450*/  PRMT R203, RZ, 0x7610, R203 ;  /* 0x00007610ffcb7816 */ /* 0x000fe200000000cb */
[----:B------:R-:W-:Y:S05]  /*2460*/  @P2 BRA `(.L_x_18538) ;  /* 0x0000003000002947 */ /* 0x000fea0003800000 */
[----:B------:R-:W-:Y:S05]  /*2470*/  @!P1 BRA `(.L_x_18539) ;  /* 0x0000005000009947 */ /* 0x000fea0003800000 */
[----:B-----5:R-:W-:Y:S01]  /*2480*/  FADD.FTZ R203, R179, R203 ;  /* 0x000000cbb3cb7221 */ /* 0x020fe20000010000 */
[----:B------:R-:W-:Y:S05]  /*2490*/  BRA `(.L_x_18539) ;  /* 0x0000003000007947 */ /* 0x000fea0003800000 */
.L_x_18538:
[----:B-----5:R-:W-:-:S05]  /*24a0*/  PRMT R3, RZ, 0x7610, R171 ;  /* 0x00007610ff037816 */ /* 0x020fca00000000ab */
[----:B------:R-:W-:-:S04]  /*24b0*/  FADD.FTZ R203, R3, R203 ;  /* 0x000000cb03cb7221 */ /* 0x000fc80000010000 */
[----:B------:R-:W-:Y:S02]  /*24c0*/  @P1 FADD.FTZ R203, R179, R203 ;  /* 0x000000cbb3cb1221 */ /* 0x000fe40000010000 */
.L_x_18539:
[----:B0-----:R-:W-:-:S04]  /*24d0*/  LEA R236, P1, R2, c[0x0][0x188], 0x5 ;  /* 0x0000620002ec7a11 */ /* 0x001fc800078228ff */
[C---:B------:R-:W-:Y:S02]  /*24e0*/  LEA.HI.X R237, R2.reuse, c[0x0][0x18c], RZ, 0x5, P1 ;  /* 0x0000630002ed7a11 */ /* 0x040fe400008f2cff */
[----:B------:R-:W-:-:S03]  /*24f0*/  IADD3 R2, R2, 0x80, RZ ;  /* 0x0000008002027810 */ /* 0x000fc60007ffe0ff */
[----:B------:R0:W-:Y:S04]  /*2500*/  STG.E.128 [R236.64], R196 ;  /* 0x000000c4ec007986 */ /* 0x0001e8000c101d04 */
[----:B------:R0:W-:Y:S02]  /*2510*/  STG.E.128 [R236.64+0x10], R200 ;  /* 0x000010c8ec007986 */ /* 0x0001e4000c101d04 */
.L_x_18523:
[----:B------:R-:W-:Y:S05]  /*2520*/  BSYNC B0 ;  /* 0x0000000000007941 */ /* 0x000fea0003800000 */
.L_x_18522:
        /* <DEDUP_REMOVED lines=14> */
[----:B-1----:R-:W-:-:S05]  /*2610*/  MOV R204, 0x10 ;  /* 0x0000001000cc7802 */ /* 0x002fca0000000f00 */
        /* <DEDUP_REMOVED lines=9> */
.L_x_18542:
[----:B-----5:R-:W-:-:S05]  /*26b0*/  PRMT R3, RZ, 0x5410, R168 ;  /* 0x00005410ff037816 */ /* 0x020fca00000000a8 */
[----:B------:R-:W-:-:S04]  /*26c0*/  FADD.FTZ R204, R3, R204 ;  /* 0x000000cc03cc7221 */ /* 0x000fc80000010000 */
[----:B------:R-:W-:Y:S02]  /*26d0*/  @P1 FADD.FTZ R204, R172, R204 ;  /* 0x000000ccaccc1221 */ /* 0x000fe40000010000 */
.L_x_18543:
[----:B------:R-:W-:Y:S01]  /*26e0*/  PRMT R205, RZ, 0x7610, R208 ;  /* 0x00007610ffcd7816 */ /* 0x000fe200000000d0 */
[----:B------:R-:W-:Y:S05]  /*26f0*/  @P2 BRA `(.L_x_18544) ;  /* 0x0000003000002947 */ /* 0x000fea0003800000 */
[----:B------:R-:W-:Y:S05]  /*2700*/  @!P1 BRA `(.L_x_18545) ;  /* 0x0000005000009947 */ /* 0x000fea0003800000 */
[----:B-----5:R-:W-:Y:S01]  /*2710*/  FADD.FTZ R205, R173, R205 ;  /* 0x000000cdadcd7221 */ /* 0x020fe20000010000 */
[----:B------:R-:W-:Y:S05]  /*2720*/  BRA `(.L_x_18545) ;  /* 0x0000003000007947 */ /* 0x000fea0003800000 */
.L_x_18544:
[----:B-----5:R-:W-:-:S05]  /*2730*/  PRMT R3, RZ, 0x7610, R168 ;  /* 0x00007610ff037816 */ /* 0x020fca00000000a8 */
[----:B------:R-:W-:-:S04]  /*2740*/  FADD.FTZ R205, R3, R205 ;  /* 0x000000cd03cd7221 */ /* 0x000fc80000010000 */
[----:B------:R-:W-:Y:S02]  /*2750*/  @P1 FADD.FTZ R205, R173, R205 ;  /* 0x000000cdadcd1221 */ /* 0x000fe40000010000 */
.L_x_18545:
[----:B------:R-:W-:Y:S01]  /*2760*/  PRMT R206, RZ, 0x5410, R209 ;  /* 0x00005410ffce7816 */ /* 0x000fe200000000d1 */
[----:B------:R-:W-:Y:S05]  /*2770*/  @P2 BRA `(.L_x_18546) ;  /* 0x0000003000002947 */ /* 0x000fea0003800000 */
[----:B------:R-:W-:Y:S05]  /*2780*/  @!P1 BRA `(.L_x_18547) ;  /* 0x0000005000009947 */ /* 0x000fea0003800000 */
[----:B-----5:R-:W-:Y:S01]  /*2790*/  FADD.FTZ R206, R174, R206 ;  /* 0x000000ceaece7221 */ /* 0x020fe20000010000 */
[----:B------:R-:W-:Y:S05]  /*27a0*/  BRA `(.L_x_18547) ;  /* 0x0000003000007947 */ /* 0x000fea0003800000 */
.L_x_18546:
[----:B-----5:R-:W-:-:S05]  /*27b0*/  PRMT R3, RZ, 0x5410, R169 ;  /* 0x00005410ff037816 */ /* 0x020fca00000000a9 */
[----:B------:R-:W-:-:S04]  /*27c0*/  FADD.FTZ R206, R3, R206 ;  /* 0x000000ce03ce7221 */ /* 0x000fc80000010000 */
[----:B------:R-:W-:Y:S02]  /*27d0*/  @P1 FADD.FTZ R206, R174, R206 ;  /* 0x000000ceaece1221 */ /* 0x000fe40000010000 */
.L_x_18547:
[----:B------:R-:W-:Y:S01]  /*27e0*/  PRMT R207, RZ, 0x7610, R209 ;  /* 0x00007610ffcf7816 */ /* 0x000fe200000000d1 */
[----:B------:R-:W-:Y:S05]  /*27f0*/  @P2 BRA `(.L_x_18548) ;  /* 0x0000003000002947 */ /* 0x000fea0003800000 */
[----:B------:R-:W-:Y:S05]  /*2800*/  @!P1 BRA `(.L_x_18549) ;  /* 0x0000005000009947 */ /* 0x000fea0003800000 */
[----:B-----5:R-:W-:Y:S01]  /*2810*/  FADD.FTZ R207, R175, R207 ;  /* 0x000000cfafcf7221 */ /* 0x020fe20000010000 */
[----:B------:R-:W-:Y:S05]  /*2820*/  BRA `(.L_x_18549) ;  /* 0x0000003000007947 */ /* 0x000fea0003800000 */
.L_x_18548:
[----:B-----5:R-:W-:-:S05]  /*2830*/  PRMT R3, RZ, 0x7610, R169 ;  /* 0x00007610ff037816 */ /* 0x020fca00000000a9 */
[----:B------:R-:W-:-:S04]  /*2840*/  FADD.FTZ R207, R3, R207 ;  /* 0x000000cf03cf7221 */ /* 0x000fc80000010000 */
[----:B------:R-:W-:Y:S02]  /*2850*/  @P1 FADD.FTZ R207, R175, R207 ;  /* 0x000000cfafcf1221 */ /* 0x000fe40000010000 */
.L_x_18549:
[----:B------:R-:W-:Y:S01]  /*2860*/  PRMT R208, RZ, 0x5410, R210 ;  /* 0x00005410ffd07816 */ /* 0x000fe200000000d2 */
[----:B------:R-:W-:Y:S05]  /*2870*/  @P2 BRA `(.L_x_18550) ;  /* 0x0000003000002947 */ /* 0x000fea0003800000 */
[----:B------:R-:W-:Y:S05]  /*2880*/  @!P1 BRA `(.L_x_18551) ;  /* 0x0000005000009947 */ /* 0x000fea0003800000 */
[----:B-----5:R-:W-:Y:S01]  /*2890*/  FADD.FTZ R208, R176, R208 ;  /* 0x000000d0b0d07221 */ /* 0x020fe20000010000 */
[----:B------:R-:W-:Y:S05]  /*28a0*/  BRA `(.L_x_18551) ;  /* 0x0000003000007947 */ /* 0x000fea0003800000 */
.L_x_18550:
[----:B-----5:R-:W-:-:S05]  /*28b0*/  PRMT R3, RZ, 0x5410, R170 ;  /* 0x00005410ff037816 */ /* 0x020fca00000000aa */
[----:B------:R-:W-:-:S04]  /*28c0*/  FADD.FTZ R208, R3, R208 ;  /* 0x000000d003d07221 */ /* 0x000fc80000010000 */
[----:B------:R-:W-:Y:S02]  /*28d0*/  @P1 FADD.FTZ R208, R176, R208 ;  /* 0x000000d0b0d01221 */ /* 0x000fe40000010000 */
.L_x_18551:
[----:B------:R-:W-:Y:S01]  /*28e0*/  PRMT R209, RZ, 0x7610, R210 ;  /* 0x00007610ffd17816 */ /* 0x000fe200000000d2 */
[----:B------:R-:W-:Y:S05]  /*28f0*/  @P2 BRA `(.L_x_18552) ;  /* 0x0000003000002947 */ /* 0x000fea0003800000 */
[----:B------:R-:W-:Y:S05]  /*2900*/  @!P1 BRA `(.L_x_18553) ;  /* 0x0000005000009947 */ /* 0x000fea0003800000 */
[----:B-----5:R-:W-:Y:S01]  /*2910*/  FADD.FTZ R209, R177, R209 ;  /* 0x000000d1b1d17221 */ /* 0x020fe20000010000 */
[----:B------:R-:W-:Y:S05]  /*2920*/  BRA `(.L_x_18553) ;  /* 0x0000003000007947 */ /* 0x000fea0003800000 */
.L_x_18552:
[----:B-----5:R-:W-:-:S05]  /*2930*/  PRMT R3, RZ, 0x7610, R170 ;  /* 0x00007610ff037816 */ /* 0x020fca00000000aa */
[----:B------:R-:W-:-:S04]  /*2940*/  FADD.FTZ R209, R3, R209 ;  /* 0x000000d103d17221 */ /* 0x000fc80000010000 */
[----:B------:R-:W-:Y:S02]  /*2950*/  @P1 FADD.FTZ R209, R177, R209 ;  /* 0x000000d1b1d11221 */ /* 0x000fe40000010000 */
.L_x_18553:
[----:B------:R-:W-:Y:S01]  /*2960*/  PRMT R210, RZ, 0x5410, R211 ;  /* 0x00005410ffd27816 */ /* 0x000fe200000000d3 */
[----:B------:R-:W-:Y:S05]  /*2970*/  @P2 BRA `(.L_x_18554) ;  /* 0x0000003000002947 */ /* 0x000fea0003800000 */
[----:B------:R-:W-:Y:S05]  /*2980*/  @!P1 BRA `(.L_x_18555) ;  /* 0x0000005000009947 */ /* 0x000fea0003800000 */
[----:B-----5:R-:W-:Y:S01]  /*2990*/  FADD.FTZ R210, R178, R210 ;  /* 0x000000d2b2d27221 */ /* 0x020fe20000010000 */
[----:B------:R-:W-:Y:S05]  /*29a0*/  BRA `(.L_x_18555) ;  /* 0x0000003000007947 */ /* 0x000fea0003800000 */
.L_x_18554:
[----:B-----5:R-:W-:-:S05]  /*29b0*/  PRMT R3, RZ, 0x5410, R171 ;  /* 0x00005410ff037816 */ /* 0x020fca00000000ab */
[----:B------:R-:W-:-:S04]  /*29c0*/  FADD.FTZ R210, R3, R210 ;  /* 0x000000d203d27221 */ /* 0x000fc80000010000 */
[----:B------:R-:W-:Y:S02]  /*29d0*/  @P1 FADD.FTZ R210, R178, R210 ;  /* 0x000000d2b2d21221 */ /* 0x000fe40000010000 */
.L_x_18555:
[----:B------:R-:W-:Y:S01]  /*29e0*/  PRMT R211, RZ, 0x7610, R211 ;  /* 0x00007610ffd37816 */ /* 0x000fe200000000d3 */
[----:B------:R-:W-:Y:S05]  /*29f0*/  @P2 BRA `(.L_x_18556) ;  /* 0x0000003000002947 */ /* 0x000fea0003800000 */
[----:B------:R-:W-:Y:S05]  /*2a00*/  @!P1 BRA `(.L_x_18557) ;  /* 0x0000005000009947 */ /* 0x000fea0003800000 */
[----:B-----5:R-:W-:Y:S01]  /*2a10*/  FADD.FTZ R211, R179, R211 ;  /* 0x000000d3b3d37221 */ /* 0x020fe20000010000 */
[----:B------:R-:W-:Y:S05]  /*2a20*/  BRA `(.L_x_18557) ;  /* 0x0000003000007947 */ /* 0x000fea0003800000 */
.L_x_18556:
[----:B-----5:R-:W-:-:S05]  /*2a30*/  PRMT R3, RZ, 0x7610, R171 ;  /* 0x00007610ff037816 */ /* 0x020fca00000000ab */
[----:B------:R-:W-:-:S04]  /*2a40*/  FADD.FTZ R211, R3, R211 ;  /* 0x000000d303d37221 */ /* 0x000fc80000010000 */
[----:B------:R-:W-:Y:S02]  /*2a50*/  @P1 FADD.FTZ R211, R179, R211 ;  /* 0x000000d3b3d31221 */ /* 0x000fe40000010000 */
.L_x_18557:
[----:B0-----:R-:W-:-:S04]  /*2a60*/  LEA R236, P1, R2, c[0x0][0x188], 0x5 ;  /* 0x0000620002ec7a11 */ /* 0x001fc800078228ff */
[C---:B------:R-:W-:Y:S02]  /*2a70*/  LEA.HI.X R237, R2.reuse, c[0x0][0x18c], RZ, 0x5, P1 ;  /* 0x0000630002ed7a11 */ /* 0x040fe400008f2cff */
[----:B------:R-:W-:-:S03]  /*2a80*/  IADD3 R2, R2, 0x80, RZ ;  /* 0x0000008002027810 */ /* 0x000fc60007ffe0ff */
[----:B------:R0:W-:Y:S04]  /*2a90*/  STG.E.128 [R236.64], R204 ;  /* 0x000000ccec007986 */ /* 0x0001e8000c101d04 */
[----:B------:R0:W-:Y:S02]  /*2aa0*/  STG.E.128 [R236.64+0x10], R208 ;  /* 0x000010d0ec007986 */ /* 0x0001e4000c101d04 */
.L_x_18541:
[----:B------:R-:W-:Y:S05]  /*2ab0*/  BSYNC B0 ;  /* 0x0000000000007941 */ /* 0x000fea0003800000 */
.L_x_18540:
        /* <DEDUP_REMOVED lines=24> */
.L_x_18560:
[----:B-----5:R-:W-:-:S05]  /*2c40*/  PRMT R3, RZ, 0x5410, R168 ;  /* 0x00005410ff037816 */ /* 0x020fca00000000a8 */
[----:B------:R-:W-:-:S04]  /*2c50*/  FADD.FTZ R212, R3, R212 ;  /* 0x000000d403d47221 */ /* 0x000fc80000010000 */
[----:B------:R-:W-:Y:S02]  /*2c60*/  @P1 FADD.FTZ R212, R172, R212 ;  /* 0x000000d4acd41221 */ /* 0x000fe40000010000 */
.L_x_18561:
[----:B------:R-:W-:Y:S01]  /*2c70*/  PRMT R213, RZ, 0x7610, R216 ;  /* 0x00007610ffd57816 */ /* 0x000fe200000000d8 */
[----:B------:R-:W-:Y:S05]  /*2c80*/  @P2 BRA `(.L_x_18562) ;  /* 0x0000003000002947 */ /* 0x000fea0003800000 */
[----:B------:R-:W-:Y:S05]  /*2c90*/  @!P1 BRA `(.L_x_18563) ;  /* 0x0000005000009947 */ /* 0x000fea0003800000 */
[----:B-----5:R-:W-:Y:S01]  /*2ca0*/  FADD.FTZ R213, R173, R213 ;  /* 0x000000d5add57221 */ /* 0x020fe20000010000 */
[----:B------:R-:W-:Y:S05]  /*2cb0*/  BRA `(.L_x_18563) ;  /* 0x0000003000007947 */ /* 0x000fea0003800000 */
.L_x_18562:
[----:B-----5:R-:W-:-:S05]  /*2cc0*/  PRMT R3, RZ, 0x7610, R168 ;  /* 0x00007610ff037816 */ /* 0x020fca00000000a8 */
[----:B------:R-:W-:-:S04]  /*2cd0*/  FADD.FTZ R213, R3, R213 ;  /* 0x000000d503d57221 */ /* 0x000fc80000010000 */
[----:B------:R-:W-:Y:S02]  /*2ce0*/  @P1 FADD.FTZ R213, R173, R213 ;  /* 0x000000d5add51221 */ /* 0x000fe40000010000 */
.L_x_18563:
[----:B------:R-:W-:Y:S01]  /*2cf0*/  PRMT R214, RZ, 0x5410, R217 ;  /* 0x00005410ffd67816 */ /* 0x000fe200000000d9 */
[----:B------:R-:W-:Y:S05]  /*2d00*/  @P2 BRA `(.L_x_18564) ;  /* 0x0000003000002947 */ /* 0x000fea0003800000 */
[----:B------:R-:W-:Y:S05]  /*2d10*/  @!P1 BRA `(.L_x_18565) ;  /* 0x0000005000009947 */ /* 0x000fea0003800000 */
[----:B-----5:R-:W-:Y:S01]  /*2d20*/  FADD.FTZ R214, R174, R214 ;  /* 0x000000d6aed67221 */ /* 0x020fe20000010000 */
[----:B------:R-:W-:Y:S05]  /*2d30*/  BRA `(.L_x_18565) ;  /* 0x0000003000007947 */ /* 0x000fea0003800000 */
.L_x_18564:
[----:B-----5:R-:W-:-:S05]  /*2d40*/  PRMT R3, RZ, 0x5410, R169 ;  /* 0x00005410ff037816 */ /* 0x020fca00000000a9 */
[----:B------:R-:W-:-:S04]  /*2d50*/  FADD.FTZ R214, R3, R214 ;  /* 0x000000d603d67221 */ /* 0x000fc80000010000 */
[----:B------:R-:W-:Y:S02]  /*2d60*/  @P1 FADD.FTZ R214, R174, R214 ;  /* 0x000000d6aed61221 */ /* 0x000fe40000010000 */
.L_x_18565:
[----:B------:R-:W-:Y:S01]  /*2d70*/  PRMT R215, RZ, 0x7610, R217 ;  /* 0x00007610ffd77816 */ /* 0x000fe200000000d9 */
[----:B------:R-:W-:Y:S05]  /*2d80*/  @P2 BRA `(.L_x_18566) ;  /* 0x0000003000002947 */ /* 0x000fea0003800000 */
[----:B------:R-:W-:Y:S05]  /*2d90*/  @!P1 BRA `(.L_x_18567) ;  /* 0x0000005000009947 */ /* 0x000fea0003800000 */
[----:B-----5:R-:W-:Y:S01]  /*2da0*/  FADD.FTZ R215, R175, R215 ;  /* 0x000000d7afd77221 */ /* 0x020fe20000010000 */
[----:B------:R-:W-:Y:S05]  /*2db0*/  BRA `(.L_x_18567) ;  /* 0x0000003000007947 */ /* 0x000fea0003800000 */
.L_x_18566:
[----:B-----5:R-:W-:-:S05]  /*2dc0*/  PRMT R3, RZ, 0x7610, R169 ;  /* 0x00007610ff037816 */ /* 0x020fca00000000a9 */
[----:B------:R-:W-:-:S04]  /*2dd0*/  FADD.FTZ R215, R3, R215 ;  /* 0x000000d703d77221 */ /* 0x000fc80000010000 */
[----:B------:R-:W-:Y:S02]  /*2de0*/  @P1 FADD.FTZ R215, R175, R215 ;  /* 0x000000d7afd71221 */ /* 0x000fe40000010000 */
.L_x_18567:
[----:B------:R-:W-:Y:S01]  /*2df0*/  PRMT R216, RZ, 0x5410, R218 ;  /* 0x00005410ffd87816 */ /* 0x000fe200000000da */
[----:B------:R-:W-:Y:S05]  /*2e00*/  @P2 BRA `(.L_x_18568) ;  /* 0x0000003000002947 */ /* 0x000fea0003800000 */
[----:B------:R-:W-:Y:S05]  /*2e10*/  @!P1 BRA `(.L_x_18569) ;  /* 0x0000005000009947 */ /* 0x000fea0003800000 */
[----:B-----5:R-:W-:Y:S01]  /*2e20*/  FADD.FTZ R216, R176, R216 ;  /* 0x000000d8b0d87221 */ /* 0x020fe20000010000 */
[----:B------:R-:W-:Y:S05]  /*2e30*/  BRA `(.L_x_18569) ;  /* 0x0000003000007947 */ /* 0x000fea0003800000 */
.L_x_18568:
[----:B-----5:R-:W-:-:S05]  /*2e40*/  PRMT R3, RZ, 0x5410, R170 ;  /* 0x00005410ff037816 */ /* 0x020fca00000000aa */
[----:B------:R-:W-:-:S04]  /*2e50*/  FADD.FTZ R216, R3, R216 ;  /* 0x000000d803d87221 */ /* 0x000fc80000010000 */
[----:B------:R-:W-:Y:S02]  /*2e60*/  @P1 FADD.FTZ R216, R176, R216 ;  /* 0x000000d8b0d81221 */ /* 0x000fe40000010000 */
.L_x_18569:
[----:B------:R-:W-:Y:S01]  /*2e70*/  PRMT R217, RZ, 0x7610, R218 ;  /* 0x00007610ffd97816 */ /* 0x000fe200000000da */
[----:B------:R-:W-:Y:S05]  /*2e80*/  @P2 BRA `(.L_x_18570) ;  /* 0x0000003000002947 */ /* 0x000fea0003800000 */
[----:B------:R-:W-:Y:S05]  /*2e90*/  @!P1 BRA `(.L_x_18571) ;  /* 0x0000005000009947 */ /* 0x000fea0003800000 */
[----:B-----5:R-:W-:Y:S01]  /*2ea0*/  FADD.FTZ R217, R177, R217 ;  /* 0x000000d9b1d97221 */ /* 0x020fe20000010000 */
[----:B------:R-:W-:Y:S05]  /*2eb0*/  BRA `(.L_x_18571) ;  /* 0x0000003000007947 */ /* 0x000fea0003800000 */
.L_x_18570:
[----:B-----5:R-:W-:-:S05]  /*2ec0*/  PRMT R3, RZ, 0x7610, R170 ;  /* 0x00007610ff037816 */ /* 0x020fca00000000aa */
[----:B------:R-:W-:-:S04]  /*2ed0*/  FADD.FTZ R217, R3, R217 ;  /* 0x000000d903d97221 */ /* 0x000fc80000010000 */
[----:B------:R-:W-:Y:S02]  /*2ee0*/  @P1 FADD.FTZ R217, R177, R217 ;  /* 0x000000d9b1d91221 */ /* 0x000fe40000010000 */
.L_x_18571:
[----:B------:R-:W-:Y:S01]  /*2ef0*/  PRMT R218, RZ, 0x5410, R219 ;  /* 0x00005410ffda7816 */ /* 0x000fe200000000db */
[----:B------:R-:W-:Y:S05]  /*2f00*/  @P2 BRA `(.L_x_18572) ;  /* 0x0000003000002947 */ /* 0x000fea0003800000 */
[----:B------:R-:W-:Y:S05]  /*2f10*/  @!P1 BRA `(.L_x_18573) ;  /* 0x0000005000009947 */ /* 0x000fea0003800000 */
[----:B-----5:R-:W-:Y:S01]  /*2f20*/  FADD.FTZ R218, R178, R218 ;  /* 0x000000dab2da7221 */ /* 0x020fe20000010000 */
[----:B------:R-:W-:Y:S05]  /*2f30*/  BRA `(.L_x_18573) ;  /* 0x0000003000007947 */ /* 0x000fea0003800000 */
.L_x_18572:
[----:B-----5:R-:W-:-:S05]  /*2f40*/  PRMT R3, RZ, 0x5410, R171 ;  /* 0x00005410ff037816 */ /* 0x020fca00000000ab */
[----:B------:R-:W-:-:S04]  /*2f50*/  FADD.FTZ R218, R3, R218 ;  /* 0x000000da03da7221 */ /* 0x000fc80000010000 */
[----:B------:R-:W-:Y:S02]  /*2f60*/  @P1 FADD.FTZ R218, R178, R218 ;  /* 0x000000dab2da1221 */ /* 0x000fe40000010000 */
.L_x_18573:
[----:B------:R-:W-:Y:S01]  /*2f70*/  PRMT R219, RZ, 0x7610, R219 ;  /* 0x00007610ffdb7816 */ /* 0x000fe200000000db */
[----:B------:R-:W-:Y:S05]  /*2f80*/  @P2 BRA `(.L_x_18574) ;  /* 0x0000003000002947 */ /* 0x000fea0003800000 */
[----:B------:R-:W-:Y:S05]  /*2f90*/  @!P1 BRA `(.L_x_18575) ;  /* 0x0000005000009947 */ /* 0x000fea0003800000 */
[----:B-----5:R-:W-:Y:S01]  /*2fa0*/  FADD.FTZ R219, R179, R219 ;  /* 0x000000dbb3db7221 */ /* 0x020fe20000010000 */
[----:B------:R-:W-:Y:S05]  /*2fb0*/  BRA `(.L_x_18575) ;  /* 0x0000003000007947 */ /* 0x000fea0003800000 */
.L_x_18574:
[----:B-----5:R-:W-:-:S05]  /*2fc0*/  PRMT R3, RZ, 0x7610, R171 ;  /* 0x00007610ff037816 */ /* 0x020fca00000000ab */
[----:B------:R-:W-:-:S04]  /*2fd0*/  FADD.FTZ R219, R3, R219 ;  /* 0x000000db03db7221 */ /* 0x000fc80000010000 */
[----:B------:R-:W-:Y:S02]  /*2fe0*/  @P1 FADD.FTZ R219, R179, R219 ;  /* 0x000000dbb3db1221 */ /* 0x000fe40000010000 */
.L_x_18575:
[----:B0-----:R-:W-:-:S04]  /*2ff0*/  LEA R236, P1, R2, c[0x0][0x188], 0x5 ;  /* 0x0000620002ec7a11 */ /* 0x001fc800078228ff */
[C---:B------:R-:W-:Y:S02]  /*3000*/  LEA.HI.X R237, R2.reuse, c[0x0][0x18c], RZ, 0x5, P1 ;  /* 0x0000630002ed7a11 */ /* 0x040fe400008f2cff */
[----:B------:R-:W-:-:S03]  /*3010*/  IADD3 R2, R2, 0x80, RZ ;  /* 0x0000008002027810 */ /* 0x000fc60007ffe0ff */
[----:B------:R0:W-:Y:S04]  /*3020*/  STG.E.128 [R236.64], R212 ;  /* 0x000000d4ec007986 */ /* 0x0001e8000c101d04 */
[----:B------:R0:W-:Y:S02]  /*3030*/  STG.E.128 [R236.64+0x10], R216 ;  /* 0x000010d8ec007986 */ /* 0x0001e4000c101d04 */
.L_x_18559:
[----:B------:R-:W-:Y:S05]  /*3040*/  BSYNC B0 ;  /* 0x0000000000007941 */ /* 0x000fea0003800000 */
.L_x_18558:
        /* <DEDUP_REMOVED lines=24> */
.L_x_18578:
[----:B-----5:R-:W-:-:S05]  /*31d0*/  PRMT R3, RZ, 0x5410, R168 ;  /* 0x00005410ff037816 */ /* 0x020fca00000000a8 */
[----:B------:R-:W-:-:S04]  /*31e0*/  FADD.FTZ R220, R3, R220 ;  /* 0x000000dc03dc7221 */ /* 0x000fc80000010000 */
[----:B------:R-:W-:Y:S02]  /*31f0*/  @P1 FADD.FTZ R220, R172, R220 ;  /* 0x000000dcacdc1221 */ /* 0x000fe40000010000 */
.L_x_18579:
[----:B------:R-:W-:Y:S01]  /*3200*/  PRMT R221, RZ, 0x7610, R224 ;  /* 0x00007610ffdd7816 */ /* 0x000fe200000000e0 */
[----:B------:R-:W-:Y:S05]  /*3210*/  @P2 BRA `(.L_x_18580) ;  /* 0x0000003000002947 */ /* 0x000fea0003800000 */
[----:B------:R-:W-:Y:S05]  /*3220*/  @!P1 BRA `(.L_x_18581) ;  /* 0x0000005000009947 */ /* 0x000fea0003800000 */
[----:B-----5:R-:W-:Y:S01]  /*3230*/  FADD.FTZ R221, R173, R221 ;  /* 0x000000ddaddd7221 */ /* 0x020fe20000010000 */
[----:B------:R-:W-:Y:S05]  /*3240*/  BRA `(.L_x_18581) ;  /* 0x0000003000007947 */ /* 0x000fea0003800000 */
.L_x_18580:
[----:B-----5:R-:W-:-:S05]  /*3250*/  PRMT R3, RZ, 0x7610, R168 ;  /* 0x00007610ff037816 */ /* 0x020fca00000000a8 */
[----:B------:R-:W-:-:S04]  /*3260*/  FADD.FTZ R221, R3, R221 ;  /* 0x000000dd03dd7221 */ /* 0x000fc80000010000 */
[----:B------:R-:W-:Y:S02]  /*3270*/  @P1 FADD.FTZ R221, R173, R221 ;  /* 0x000000ddaddd1221 */ /* 0x000fe40000010000 */
.L_x_18581:
[----:B------:R-:W-:Y:S01]  /*3280*/  PRMT R222, RZ, 0x5410, R225 ;  /* 0x00005410ffde7816 */ /* 0x000fe200000000e1 */
[----:B------:R-:W-:Y:S05]  /*3290*/  @P2 BRA `(.L_x_18582) ;  /* 0x0000003000002947 */ /* 0x000fea0003800000 */
[----:B------:R-:W-:Y:S05]  /*32a0*/  @!P1 BRA `(.L_x_18583) ;  /* 0x0000005000009947 */ /* 0x000fea0003800000 */
[----:B-----5:R-:W-:Y:S01]  /*32b0*/  FADD.FTZ R222, R174, R222 ;  /* 0x000000deaede7221 */ /* 0x020fe20000010000 */
[----:B------:R-:W-:Y:S05]  /*32c0*/  BRA `(.L_x_18583) ;  /* 0x0000003000007947 */ /* 0x000fea0003800000 */
.L_x_18582:
[----:B-----5:R-:W-:-:S05]  /*32d0*/  PRMT R3, RZ, 0x5410, R169 ;  /* 0x00005410ff037816 */ /* 0x020fca00000000a9 */
[----:B------:R-:W-:-:S04]  /*32e0*/  FADD.FTZ R222, R3, R222 ;  /* 0x000000de03de7221 */ /* 0x000fc80000010000 */
[----:B------:R-:W-:Y:S02]  /*32f0*/  @P1 FADD.FTZ R222, R174, R222 ;  /* 0x000000deaede1221 */ /* 0x000fe40000010000 */
.L_x_18583:
[----:B------:R-:W-:Y:S01]  /*3300*/  PRMT R223, RZ, 0x7610, R225 ;  /* 0x00007610ffdf7816 */ /* 0x000fe200000000e1 */
[----:B------:R-:W-:Y:S05]  /*3310*/  @P2 BRA `(.L_x_18584) ;  /* 0x0000003000002947 */ /* 0x000fea0003800000 */
[----:B------:R-:W-:Y:S05]  /*3320*/  @!P1 BRA `(.L_x_18585) ;  /* 0x0000005000009947 */ /* 0x000fea0003800000 */
[----:B-----5:R-:W-:Y:S01]  /*3330*/  FADD.FTZ R223, R175, R223 ;  /* 0x000000dfafdf7221 */ /* 0x020fe20000010000 */
[----:B------:R-:W-:Y:S05]  /*3340*/  BRA `(.L_x_18585) ;  /* 0x0000003000007947 */ /* 0x000fea0003800000 */
.L_x_18584:
[----:B-----5:R-:W-:-:S05]  /*3350*/  PRMT R3, RZ, 0x7610, R169 ;  /* 0x00007610ff037816 */ /* 0x020fca00000000a9 */
[----:B------:R-:W-:-:S04]  /*3360*/  FADD.FTZ R223, R3, R223 ;  /* 0x000000df03df7221 */ /* 0x000fc80000010000 */
[----:B------:R-:W-:Y:S02]  /*3370*/  @P1 FADD.FTZ R223, R175, R223 ;  /* 0x000000dfafdf1221 */ /* 0x000fe40000010000 */
.L_x_18585:
[----:B------:R-:W-:Y:S01]  /*3380*/  PRMT R224, RZ, 0x5410, R226 ;  /* 0x00005410ffe07816 */ /* 0x000fe200000000e2 */
[----:B------:R-:W-:Y:S05]  /*3390*/  @P2 BRA `(.L_x_18586) ;  /* 0x0000003000002947 */ /* 0x000fea0003800000 */
[----:B------:R-:W-:Y:S05]  /*33a0*/  @!P1 BRA `(.L_x_18587) ;  /* 0x0000005000009947 */ /* 0x000fea0003800000 */
[----:B-----5:R-:W-:Y:S01]  /*33b0*/  FADD.FTZ R224, R176, R224 ;  /* 0x000000e0b0e07221 */ /* 0x020fe20000010000 */
[----:B------:R-:W-:Y:S05]  /*33c0*/  BRA `(.L_x_18587) ;  /* 0x0000003000007947 */ /* 0x000fea0003800000 */
.L_x_18586:
[----:B-----5:R-:W-:-:S05]  /*33d0*/  PRMT R3, RZ, 0x5410, R170 ;  /* 0x00005410ff037816 */ /* 0x020fca00000000aa */
[----:B------:R-:W-:-:S04]  /*33e0*/  FADD.FTZ R224, R3, R224 ;  /* 0x000000e003e07221 */ /* 0x000fc80000010000 */
[----:B------:R-:W-:Y:S02]  /*33f0*/  @P1 FADD.FTZ R224, R176, R224 ;  /* 0x000000e0b0e01221 */ /* 0x000fe40000010000 */
.L_x_18587:
[----:B------:R-:W-:Y:S01]  /*3400*/  PRMT R225, RZ, 0x7610, R226 ;  /* 0x00007610ffe17816 */ /* 0x000fe200000000e2 */
[----:B------:R-:W-:Y:S05]  /*3410*/  @P2 BRA `(.L_x_18588) ;  /* 0x0000003000002947 */ /* 0x000fea0003800000 */
[----:B------:R-:W-:Y:S05]  /*3420*/  @!P1 BRA `(.L_x_18589) ;  /* 0x0000005000009947 */ /* 0x000fea0003800000 */
[----:B-----5:R-:W-:Y:S01]  /*3430*/  FADD.FTZ R225, R177, R225 ;  /* 0x000000e1b1e17221 */ /* 0x020fe20000010000 */
[----:B------:R-:W-:Y:S05]  /*3440*/  BRA `(.L_x_18589) ;  /* 0x0000003000007947 */ /* 0x000fea0003800000 */
.L_x_18588:
[----:B-----5:R-:W-:-:S05]  /*3450*/  PRMT R3, RZ, 0x7610, R170 ;  /* 0x00007610ff037816 */ /* 0x020fca00000000aa */
[----:B------:R-:W-:-:S04]  /*3460*/  FADD.FTZ R225, R3, R225 ;  /* 0x000000e103e17221 */ /* 0x000fc80000010000 */
[----:B------:R-:W-:Y:S02]  /*3470*/  @P1 FADD.FTZ R225, R177, R225 ;  /* 0x000000e1b1e11221 */ /* 0x000fe40000010000 */
.L_x_18589:
[----:B------:R-:W-:Y:S01]  /*3480*/  PRMT R226, RZ, 0x5410, R227 ;  /* 0x00005410ffe27816 */ /* 0x000fe200000000e3 */
[----:B------:R-:W-:Y:S05]  /*3490*/  @P2 BRA `(.L_x_18590) ;  /* 0x0000003000002947 */ /* 0x000fea0003800000 */
[----:B------:R-:W-:Y:S05]  /*34a0*/  @!P1 BRA `(.L_x_18591) ;  /* 0x0000005000009947 */ /* 0x000fea0003800000 */
[----:B-----5:R-:W-:Y:S01]  /*34b0*/  FADD.FTZ R226, R178, R226 ;  /* 0x000000e2b2e27221 */ /* 0x020fe20000010000 */
[----:B------:R-:W-:Y:S05]  /*34c0*/  BRA `(.L_x_18591) ;  /* 0x0000003000007947 */ /* 0x000fea0003800000 */
.L_x_18590:
[----:B-----5:R-:W-:-:S05]  /*34d0*/  PRMT R3, RZ, 0x5410, R171 ;  /* 0x00005410ff037816 */ /* 0x020fca00000000ab */
[----:B------:R-:W-:-:S04]  /*34e0*/  FADD.FTZ R226, R3, R226 ;  /* 0x000000e203e27221 */ /* 0x000fc80000010000 */
[----:B------:R-:W-:Y:S02]  /*34f0*/  @P1 FADD.FTZ R226, R178, R226 ;  /* 0x000000e2b2e21221 */ /* 0x000fe40000010000 */
.L_x_18591:
[----:B------:R-:W-:Y:S01]  /*3500*/  PRMT R227, RZ, 0x7610, R227 ;  /* 0x00007610ffe37816 */ /* 0x000fe200000000e3 */
[----:B------:R-:W-:Y:S05]  /*3510*/  @P2 BRA `(.L_x_18592) ;  /* 0x0000003000002947 */ /* 0x000fea0003800000 */
[----:B------:R-:W-:Y:S05]  /*3520*/  @!P1 BRA `(.L_x_18593) ;  /* 0x0000005000009947 */ /* 0x000fea0003800000 */
[----:B-----5:R-:W-:Y:S01]  /*3530*/  FADD.FTZ R227, R179, R227 ;  /* 0x000000e3b3e37221 */ /* 0x020fe20000010000 */
[----:B------:R-:W-:Y:S05]  /*3540*/  BRA `(.L_x_18593) ;  /* 0x0000003000007947 */ /* 0x000fea0003800000 */
.L_x_18592:
[----:B-----5:R-:W-:-:S05]  /*3550*/  PRMT R3, RZ, 0x7610, R171 ;  /* 0x00007610ff037816 */ /* 0x020fca00000000ab */
[----:B------:R-:W-:-:S04]  /*3560*/  FADD.FTZ R227, R3, R227 ;  /* 0x000000e303e37221 */ /* 0x000fc80000010000 */
[----:B------:R-:W-:Y:S02]  /*3570*/  @P1 FADD.FTZ R227, R179, R227 ;  /* 0x000000e3b3e31221 */ /* 0x000fe40000010000 */
.L_x_18593:
[----:B0-----:R-:W-:-:S04]  /*3580*/  LEA R236, P1, R2, c[0x0][0x188], 0x5 ;  /* 0x0000620002ec7a11 */ /* 0x001fc800078228ff */
[C---:B------:R-:W-:Y:S02]  /*3590*/  LEA.HI.X R237, R2.reuse, c[0x0][0x18c], RZ, 0x5, P1 ;  /* 0x0000630002ed7a11 */ /* 0x040fe400008f2cff */
[----:B------:R-:W-:-:S03]  /*35a0*/  IADD3 R2, R2, 0x80, RZ ;  /* 0x0000008002027810 */ /* 0x000fc60007ffe0ff */
[----:B------:R0:W-:Y:S04]  /*35b0*/  STG.E.128 [R236.64], R220 ;  /* 0x000000dcec007986 */ /* 0x0001e8000c101d04 */
[----:B------:R0:W-:Y:S02]  /*35c0*/  STG.E.128 [R236.64+0x10], R224 ;  /* 0x000010e0ec007986 */ /* 0x0001e4000c101d04 */
.L_x_18577:
[----:B------:R-:W-:Y:S05]  /*35d0*/  BSYNC B0 ;  /* 0x0000000000007941 */ /* 0x000fea0003800000 */
.L_x_18576:
        /* <DEDUP_REMOVED lines=24> */
.L_x_18596:
[----:B-----5:R-:W-:-:S05]  /*3760*/  PRMT R3, RZ, 0x5410, R168 ;  /* 0x00005410ff037816 */ /* 0x020fca00000000a8 */
[----:B------:R-:W-:-:S04]  /*3770*/  FADD.FTZ R228, R3, R228 ;  /* 0x000000e403e47221 */ /* 0x000fc80000010000 */
[----:B------:R-:W-:Y:S02]  /*3780*/  @P1 FADD.FTZ R228, R172, R228 ;  /* 0x000000e4ace41221 */ /* 0x000fe40000010000 */
.L_x_18597:
[----:B------:R-:W-:Y:S01]  /*3790*/  PRMT R229, RZ, 0x7610, R232 ;  /* 0x00007610ffe57816 */ /* 0x000fe200000000e8 */
[----:B------:R-:W-:Y:S05]  /*37a0*/  @P2 BRA `(.L_x_18598) ;  /* 0x0000003000002947 */ /* 0x000fea0003800000 */
[----:B------:R-:W-:Y:S05]  /*37b0*/  @!P1 BRA `(.L_x_18599) ;  /* 0x0000005000009947 */ /* 0x000fea0003800000 */
[----:B-----5:R-:W-:Y:S01]  /*37c0*/  FADD.FTZ R229, R173, R229 ;  /* 0x000000e5ade57221 */ /* 0x020fe20000010000 */
[----:B------:R-:W-:Y:S05]  /*37d0*/  BRA `(.L_x_18599) ;  /* 0x0000003000007947 */ /* 0x000fea0003800000 */
.L_x_18598:
[----:B-----5:R-:W-:-:S05]  /*37e0*/  PRMT R3, RZ, 0x7610, R168 ;  /* 0x00007610ff037816 */ /* 0x020fca00000000a8 */
[----:B------:R-:W-:-:S04]  /*37f0*/  FADD.FTZ R229, R3, R229 ;  /* 0x000000e503e57221 */ /* 0x000fc80000010000 */
[----:B------:R-:W-:Y:S02]  /*3800*/  @P1 FADD.FTZ R229, R173, R229 ;  /* 0x000000e5ade51221 */ /* 0x000fe40000010000 */
.L_x_18599:
[----:B------:R-:W-:Y:S01]  /*3810*/  PRMT R230, RZ, 0x5410, R233 ;  /* 0x00005410ffe67816 */ /* 0x000fe200000000e9 */
[----:B------:R-:W-:Y:S05]  /*3820*/  @P2 BRA `(.L_x_18600) ;  /* 0x0000003000002947 */ /* 0x000fea0003800000 */
[----:B------:R-:W-:Y:S05]  /*3830*/  @!P1 BRA `(.L_x_18601) ;  /* 0x0000005000009947 */ /* 0x000fea0003800000 */
[----:B-----5:R-:W-:Y:S01]  /*3840*/  FADD.FTZ R230, R174, R230 ;  /* 0x000000e6aee67221 */ /* 0x020fe20000010000 */
[----:B------:R-:W-:Y:S05]  /*3850*/  BRA `(.L_x_18601) ;  /* 0x0000003000007947 */ /* 0x000fea0003800000 */
.L_x_18600:
[----:B-----5:R-:W-:-:S05]  /*3860*/  PRMT R3, RZ, 0x5410, R169 ;  /* 0x00005410ff037816 */ /* 0x020fca00000000a9 */
[----:B------:R-:W-:-:S04]  /*3870*/  FADD.FTZ R230, R3, R230 ;  /* 0x000000e603e67221 */ /* 0x000fc80000010000 */
[----:B------:R-:W-:Y:S02]  /*3880*/  @P1 FADD.FTZ R230, R174, R230 ;  /* 0x000000e6aee61221 */ /* 0x000fe40000010000 */
.L_x_18601:
[----:B------:R-:W-:Y:S01]  /*3890*/  PRMT R231, RZ, 0x7610, R233 ;  /* 0x00007610ffe77816 */ /* 0x000fe200000000e9 */
[----:B------:R-:W-:Y:S05]  /*38a0*/  @P2 BRA `(.L_x_18602) ;  /* 0x0000003000002947 */ /* 0x000fea0003800000 */
[----:B------:R-:W-:Y:S05]  /*38b0*/  @!P1 BRA `(.L_x_18603) ;  /* 0x0000005000009947 */ /* 0x000fea0003800000 */
[----:B-----5:R-:W-:Y:S01]  /*38c0*/  FADD.FTZ R231, R175, R231 ;  /* 0x000000e7afe77221 */ /* 0x020fe20000010000 */
[----:B------:R-:W-:Y:S05]  /*38d0*/  BRA `(.L_x_18603) ;  /* 0x0000003000007947 */ /* 0x000fea0003800000 */
.L_x_18602:
[----:B-----5:R-:W-:-:S05]  /*38e0*/  PRMT R3, RZ, 0x7610, R169 ;  /* 0x00007610ff037816 */ /* 0x020fca00000000a9 */
[----:B------:R-:W-:-:S04]  /*38f0*/  FADD.FTZ R231, R3, R231 ;  /* 0x000000e703e77221 */ /* 0x000fc80000010000 */
[----:B------:R-:W-:Y:S02]  /*3900*/  @P1 FADD.FTZ R231, R175, R231 ;  /* 0x000000e7afe71221 */ /* 0x000fe40000010000 */
.L_x_18603:
[----:B------:R-:W-:Y:S01]  /*3910*/  PRMT R232, RZ, 0x5410, R234 ;  /* 0x00005410ffe87816 */ /* 0x000fe200000000ea */
[----:B------:R-:W-:Y:S05]  /*3920*/  @P2 BRA `(.L_x_18604) ;  /* 0x0000003000002947 */ /* 0x000fea0003800000 */
[----:B------:R-:W-:Y:S05]  /*3930*/  @!P1 BRA `(.L_x_18605) ;  /* 0x0000005000009947 */ /* 0x000fea0003800000 */
[----:B-----5:R-:W-:Y:S01]  /*3940*/  FADD.FTZ R232, R176, R232 ;  /* 0x000000e8b0e87221 */ /* 0x020fe20000010000 */
[----:B------:R-:W-:Y:S05]  /*3950*/  BRA `(.L_x_18605) ;  /* 0x0000003000007947 */ /* 0x000fea0003800000 */
.L_x_18604:
[----:B-----5:R-:W-:-:S05]  /*3960*/  PRMT R3, RZ, 0x5410, R170 ;  /* 0x00005410ff037816 */ /* 0x020fca00000000aa */
[----:B------:R-:W-:-:S04]  /*3970*/  FADD.FTZ R232, R3, R232 ;  /* 0x000000e803e87221 */ /* 0x000fc80000010000 */
[----:B------:R-:W-:Y:S02]  /*3980*/  @P1 FADD.FTZ R232, R176, R232 ;  /* 0x000000e8b0e81221 */ /* 0x000fe40000010000 */
.L_x_18605:
[----:B------:R-:W-:Y:S01]  /*3990*/  PRMT R233, RZ, 0x7610, R234 ;  /* 0x00007610ffe97816 */ /* 0x000fe200000000ea */
[----:B------:R-:W-:Y:S05]  /*39a0*/  @P2 BRA `(.L_x_18606) ;  /* 0x0000003000002947 */ /* 0x000fea0003800000 */
[----:B------:R-:W-:Y:S05]  /*39b0*/  @!P1 BRA `(.L_x_18607) ;  /* 0x0000005000009947 */ /* 0x000fea0003800000 */
[----:B-----5:R-:W-:Y:S01]  /*39c0*/  FADD.FTZ R233, R177, R233 ;  /* 0x000000e9b1e97221 */ /* 0x020fe20000010000 */
[----:B------:R-:W-:Y:S05]  /*39d0*/  BRA `(.L_x_18607) ;  /* 0x0000003000007947 */ /* 0x000fea0003800000 */
.L_x_18606:
[----:B-----5:R-:W-:-:S05]  /*39e0*/  PRMT R3, RZ, 0x7610, R170 ;  /* 0x00007610ff037816 */ /* 0x020fca00000000aa */
[----:B------:R-:W-:-:S04]  /*39f0*/  FADD.FTZ R233, R3, R233 ;  /* 0x000000e903e97221 */ /* 0x000fc80000010000 */
[----:B------:R-:W-:Y:S02]  /*3a00*/  @P1 FADD.FTZ R233, R177, R233 ;  /* 0x000000e9b1e91221 */ /* 0x000fe40000010000 */
.L_x_18607:
[----:B------:R-:W-:Y:S01]  /*3a10*/  PRMT R234, RZ, 0x5410, R235 ;  /* 0x00005410ffea7816 */ /* 0x000fe200000000eb */
[----:B------:R-:W-:Y:S05]  /*3a20*/  @P2 BRA `(.L_x_18608) ;  /* 0x0000003000002947 */ /* 0x000fea0003800000 */
[----:B------:R-:W-:Y:S05]  /*3a30*/  @!P1 BRA `(.L_x_18609) ;  /* 0x0000005000009947 */ /* 0x000fea0003800000 */
[----:B-----5:R-:W-:Y:S01]  /*3a40*/  FADD.FTZ R234, R178, R234 ;  /* 0x000000eab2ea7221 */ /* 0x020fe20000010000 */
[----:B------:R-:W-:Y:S05]  /*3a50*/  BRA `(.L_x_18609) ;  /* 0x0000003000007947 */ /* 0x000fea0003800000 */
.L_x_18608:
[----:B-----5:R-:W-:-:S05]  /*3a60*/  PRMT R3, RZ, 0x5410, R171 ;  /* 0x00005410ff037816 */ /* 0x020fca00000000ab */
[----:B------:R-:W-:-:S04]  /*3a70*/  FADD.FTZ R234, R3, R234 ;  /* 0x000000ea03ea7221 */ /* 0x000fc80000010000 */
[----:B------:R-:W-:Y:S02]  /*3a80*/  @P1 FADD.FTZ R234, R178, R234 ;  /* 0x000000eab2ea1221 */ /* 0x000fe40000010000 */
.L_x_18609:
[----:B------:R-:W-:Y:S01]  /*3a90*/  PRMT R235, RZ, 0x7610, R235 ;  /* 0x00007610ffeb7816 */ /* 0x000fe200000000eb */
[----:B------:R-:W-:Y:S05]  /*3aa0*/  @P2 BRA `(.L_x_18610) ;  /* 0x0000003000002947 */ /* 0x000fea0003800000 */
[----:B------:R-:W-:Y:S05]  /*3ab0*/  @!P1 BRA `(.L_x_18611) ;  /* 0x0000005000009947 */ /* 0x000fea0003800000 */
[----:B-----5:R-:W-:Y:S01]  /*3ac0*/  FADD.FTZ R235, R179, R235 ;  /* 0x000000ebb3eb7221 */ /* 0x020fe20000010000 */
[----:B------:R-:W-:Y:S05]  /*3ad0*/  BRA `(.L_x_18611) ;  /* 0x0000003000007947 */ /* 0x000fea0003800000 */
.L_x_18610:
[----:B-----5:R-:W-:-:S05]  /*3ae0*/  PRMT R3, RZ, 0x7610, R171 ;  /* 0x00007610ff037816 */ /* 0x020fca00000000ab */
[----:B------:R-:W-:-:S04]  /*3af0*/  FADD.FTZ R235, R3, R235 ;  /* 0x000000eb03eb7221 */ /* 0x000fc80000010000 */
[----:B------:R-:W-:Y:S02]  /*3b00*/  @P1 FADD.FTZ R235, R179, R235 ;  /* 0x000000ebb3eb1221 */ /* 0x000fe40000010000 */
.L_x_18611:
[----:B0-----:R-:W-:-:S04]  /*3b10*/  LEA R236, P1, R2, c[0x0][0x188], 0x5 ;  /* 0x0000620002ec7a11 */ /* 0x001fc800078228ff */
[----:B------:R-:W-:-:S05]  /*3b20*/  LEA.HI.X R237, R2, c[0x0][0x18c], RZ, 0x5, P1 ;  /* 0x0000630002ed7a11 */ /* 0x000fca00008f2cff */
[----:B------:R0:W-:Y:S04]  /*3b30*/  STG.E.128 [R236.64], R228 ;  /* 0x000000e4ec007986 */ /* 0x0001e8000c101d04 */
[----:B------:R0:W-:Y:S02]  /*3b40*/  STG.E.128 [R236.64+0x10], R232 ;  /* 0x000010e8ec007986 */ /* 0x0001e4000c101d04 */
.L_x_18595:
[----:B------:R-:W-:Y:S05]  /*3b50*/  BSYNC B0 ;  /* 0x0000000000007941 */ /* 0x000fea0003800000 */
.L_x_18594:
[----:B------:R-:W2:Y:S01]  /*3b60*/  LDL R3, [R1+0x20] ;  /* 0x0000200001037983 */ /* 0x000ea20000100800 */
[----:B------:R-:W-:Y:S01]  /*3b70*/  FADD.FTZ R2, RZ, R180 ;  /* 0x000000b4ff027221 */ /* 0x000fe20000010000 */
[C---:B------:R-:W-:Y:S02]  /*3b80*/  ISETP.GT.U32.AND P1, PT, R0.reuse, 0xff, PT ;  /* 0x000000ff0000780c */ /* 0x040fe40003f24070 */
[C---:B------:R-:W-:Y:S01]  /*3b90*/  ISETP.GT.U32.AND P2, PT, R0.reuse, 0x17f, PT ;  /* 0x0000017f0000780c */ /* 0x040fe20003f44070 */
[----:B------:R-:W-:Y:S01]  /*3ba0*/  FADD.FTZ R2, R181, R2 ;  /* 0x00000002b5027221 */ /* 0x000fe20000010000 */
[----:B------:R-:W-:-:S02]  /*3bb0*/  ISETP.GT.U32.AND P3, PT, R0, 0x1ff, PT ;  /* 0x000001ff0000780c */ /* 0x000fc40003f64070 */
[----:B------:R-:W-:Y:S01]  /*3bc0*/  ISETP.GT.U32.AND P4, PT, R0, 0x27f, PT ;  /* 0x0000027f0000780c */ /* 0x000fe20003f84070 */
[----:B------:R-:W-:Y:S01]  /*3bd0*/  FADD.FTZ R2, R182, R2 ;  /* 0x00000002b6027221 */ /* 0x000fe20000010000 */
[C---:B------:R-:W-:Y:S02]  /*3be0*/  ISETP.GT.U32.AND P5, PT, R0.reuse, 0x2ff, PT ;  /* 0x000002ff0000780c */ /* 0x040fe40003fa4070 */
[----:B------:R-:W-:Y:S01]  /*3bf0*/  ISETP.GT.U32.AND P6, PT, R0, 0x37f, PT ;  /* 0x0000037f0000780c */ /* 0x000fe20003fc4070 */
[----:B------:R-:W-:Y:S01]  /*3c00*/  FADD.FTZ R2, R183, R2 ;  /* 0x00000002b7027221 */ /* 0x000fe20000010000 */
[----:B------:R-:W-:-:S03]  /*3c10*/  LOP3.LUT R5, R5, 0xffffff7f, RZ, 0xc0, !PT ;  /* 0xffffff7f05057812 */ /* 0x000fc600078ec0ff */
[----:B------:R-:W-:Y:S01]  /*3c20*/  FADD.FTZ R2, R184, R2 ;  /* 0x00000002b8027221 */ /* 0x000fe20000010000 */
[----:B------:R-:W-:-:S03]  /*3c30*/  @P0 LOP3.LUT R5, R5, 0x80, RZ, 0xfc, !PT ;  /* 0x0000008005050812 */ /* 0x000fc600078efcff */
        /* <DEDUP_REMOVED lines=52> */
[----:B------:R-:W-:-:S04]  /*3f80*/  SHF.R.U32.HI R2, RZ, 0x5, R238 ;  /* 0x00000005ff027819 */ /* 0x000fc800000116ee */
[----:B------:R-:W-:Y:S02]  /*3f90*/  LOP3.LUT R2, R2, 0x7fffffc, RZ, 0xc0, !PT ;  /* 0x07fffffc02027812 */ /* 0x000fe400078ec0ff */
[----:B--2---:R-:W-:-:S13]  /*3fa0*/  LOP3.LUT P0, RZ, R3, 0xff, RZ, 0xc0, !PT ;  /* 0x000000ff03ff7812 */ /* 0x004fda000780c0ff */
[----:B------:R-:W-:Y:S02]  /*3fb0*/  @!P0 IADD3 R2, R2, 0x4, RZ ;  /* 0x0000000402028810 */ /* 0x000fe40007ffe0ff */
[----:B------:R-:W-:Y:S01]  /*3fc0*/  LOP3.LUT P0, RZ, R5, 0x80, RZ, 0xc0, !PT ;  /* 0x0000008005ff7812 */ /* 0x000fe2000780c0ff */
[----:B------:R-:W-:Y:S10]  /*3fd0*/  BRA.DIV ~URZ, `(.L_x_18612) ;  /* 0x00002ae27f007947 */ /* 0x000ff4000b800000 */
[----:B------:R1:W2:Y:S02]  /*3fe0*/  SHFL.BFLY PT, R3, R7, 0x1, 0x1f ;  /* 0x0c201f0007037f89 */ /* 0x0002a400000e0000 */
.L_x_18630:
[----:B-12---:R-:W-:Y:S01]  /*3ff0*/  FADD.FTZ R7, R7, R3 ;  /* 0x0000000307077221 */ /* 0x006fe20000010000 */
[----:B------:R-:W-:Y:S05]  /*4000*/  BRA.DIV ~URZ, `(.L_x_18613) ;  /* 0x00002b127f007947 */ /* 0x000fea000b800000 */
[----:B0-----:R-:W2:Y:S04]  /*4010*/  LDL R237, [R1+0x24] ;  /* 0x0000240001ed7983 */ /* 0x001ea80000100800 */
        /* <DEDUP_REMOVED lines=131> */
.L_x_18631:
[----:B------:R-:W2:Y:S01]  /*4850*/  S2R R249, SR_TID.X ;  /* 0x0000000000f97919 */ /* 0x000ea20000002100 */
[----:B-1----:R-:W-:Y:S01]  /*4860*/  FADD.FTZ R237, R3, R7 ;  /* 0x0000000703ed7221 */ /* 0x002fe20000010000 */
[----:B------:R-:W-:Y:S01]  /*4870*/  WARPSYNC 0xffffffff ;  /* 0xffffffff00007948 */ /* 0x000fe20003800000 */
[----:B--2---:R-:W-:Y:S02]  /*4880*/  LOP3.LUT P1, RZ, R249, 0x1f, RZ, 0xc0, !PT ;  /* 0x0000001ff9ff7812 */ /* 0x004fe4000782c0ff */
[----:B0-----:R-:W-:-:S04]  /*4890*/  SHF.R.U32.HI R7, RZ, 0x5, R249 ;  /* 0x00000005ff077819 */ /* 0x001fc800000116f9 */
[----:B------:R-:W-:-:S07]  /*48a0*/  LOP3.LUT R7, R7, 0x3, RZ, 0xc0, !PT ;  /* 0x0000000307077812 */ /* 0x000fce00078ec0ff */
[----:B------:R-:W-:-:S05]  /*48b0*/  @!P1 IADD3 R3, R2, R7, RZ ;  /* 0x0000000702039210 */ /* 0x000fca0007ffe0ff */
[----:B------:R0:W-:Y:S02]  /*48c0*/  @!P1 STS.64 [R3.X8], R236 ;  /* 0x000000ec03009388 */ /* 0x0001e40000008a00 */
[----:B0-----:R-:W-:-:S04]  /*48d0*/  LOP3.LUT R236, R249, 0x1f, RZ, 0xc0, !PT ;  /* 0x0000001ff9ec7812 */ /* 0x001fc800078ec0ff */
[----:B------:R-:W-:-:S12]  /*48e0*/  ISETP.GT.U32.AND P1, PT, R236, 0x3, PT ;  /* 0x00000003ec00780c */ /* 0x000fd80003f24070 */
[----:B------:R-:W2:Y:S01]  /*48f0*/  LDL R238, [R1+0x28] ;  /* 0x0000280001ee7983 */ /* 0x000ea20000100800 */
[----:B------:R-:W-:Y:S01]  /*4900*/  @!P1 IADD3 R236, R2, R236, RZ ;  /* 0x000000ec02ec9210 */ /* 0x000fe20007ffe0ff */
[----:B------:R-:W-:Y:S01]  /*4910*/  BSSY B0, `(.L_x_18614) ;  /* 0x0000082000007945 */ /* 0x000fe20003800000 */
[----:B------:R-:W-:Y:S01]  /*4920*/  CS2R R2, SRZ ;  /* 0x0000000000027805 */ /* 0x000fe2000001ff00 */
[----:B------:R-:W-:Y:S01]  /*4930*/  BAR.SYNC.DEFER_BLOCKING 0x0 ;  /* 0x0000000000007b1d */ /* 0x000fe20000010000 */
[----:B------:R-:W-:Y:S02]  /*4940*/  MOV R239, RZ ;  /* 0x000000ff00ef7202 */ /* 0x000fe40000000f00 */
[----:B------:R-:W-:-:S03]  /*4950*/  ISETP.NE.AND P2, PT, RZ, UR6, PT ;  /* 0x00000006ff007c0c */ /* 0x000fc6000bf45270 */
[----:B------:R-:W0:Y:S01]  /*4960*/  @!P1 LDS.64 R2, [R236.X8] ;  /* 0x00000000ec029984 */ /* 0x000e220000008a00 */
[----:B--2---:R-:W-:-:S03]  /*4970*/  @!P1 MOV R239, R238 ;  /* 0x000000ee00ef9202 */ /* 0x004fc60000000f00 */
[----:B0-----:R-:W0:Y:S01]  /*4980*/  SHFL.DOWN PT, R238, R2, 0x2, 0x1f ;  /* 0x08401f0002ee7f89 */ /* 0x001e2200000e0000 */
[----:B------:R-:W-:Y:S01]  /*4990*/  LOP3.LUT P1, RZ, R7, 0x1f, R249, 0xf8, !PT ;  /* 0x0000001f07ff7812 */ /* 0x000fe2000782f8f9 */
[----:B------:R1:W2:Y:S02]  /*49a0*/  I2F R237, R239 ;  /* 0x000000ef00ed7306 */ /* 0x0002a40000201400 */
[----:B------:R-:W1:Y:S01]  /*49b0*/  SHFL.DOWN PT, R248, R239, 0x2, 0x1f ;  /* 0x08401f00eff87f89 */ /* 0x000e6200000e0000 */
[----:B0-----:R-:W-:Y:S01]  /*49c0*/  FADD.FTZ R236, -R238, R2 ;  /* 0x00000002eeec7221 */ /* 0x001fe20000010100 */
[----:B-1----:R-:W-:-:S03]  /*49d0*/  IADD3 R239, R248, R239, RZ ;  /* 0x000000eff8ef7210 */ /* 0x002fc60007ffe0ff */
[----:B------:R-:W-:Y:S01]  /*49e0*/  FMUL.FTZ R236, R236, R236 ;  /* 0x000000ececec7220 */ /* 0x000fe20000410000 */
[----:B------:R-:W0:Y:S03]  /*49f0*/  I2F R248, R248 ;  /* 0x000000f800f87306 */ /* 0x000e260000201400 */
[----:B--2---:R-:W-:Y:S02]  /*4a00*/  FMUL.FTZ R236, R236, R237 ;  /* 0x000000edecec7220 */ /* 0x004fe40000410000 */
[-C--:B0-----:R-:W-:Y:S02]  /*4a10*/  FMUL.FTZ R238, R238, R248.reuse ;  /* 0x000000f8eeee7220 */ /* 0x081fe40000410000 */
[----:B------:R-:W-:Y:S02]  /*4a20*/  FMUL.FTZ R236, R236, R248 ;  /* 0x000000f8ecec7220 */ /* 0x000fe40000410000 */
[----:B------:R-:W-:-:S02]  /*4a30*/  FFMA.FTZ R237, R237, R2, R238 ;  /* 0x00000002eded7223 */ /* 0x000fc400000100ee */
[----:B------:R-:W0:Y:S02]  /*4a40*/  SHFL.DOWN PT, R2, R3, 0x2, 0x1f ;  /* 0x08401f0003027f89 */ /* 0x000e2400000e0000 */
[----:B0-----:R-:W-:Y:S02]  /*4a50*/  FADD.FTZ R3, R2, R3 ;  /* 0x0000000302037221 */ /* 0x001fe40000010000 */
[----:B------:R-:W0:Y:S08]  /*4a60*/  I2F R2, R239 ;  /* 0x000000ef00027306 */ /* 0x000e300000201400 */
[----:B0-----:R-:W0:Y:S02]  /*4a70*/  MUFU.RCP R238, R2 ;  /* 0x0000000200ee7308 */ /* 0x001e240000001000 */
[----:B0-----:R-:W-:-:S02]  /*4a80*/  FFMA.FTZ R3, R238, R236, R3 ;  /* 0x000000ecee037223 */ /* 0x001fc40000010003 */
[----:B------:R-:W-:Y:S02]  /*4a90*/  FMUL.FTZ R236, R238, R237 ;  /* 0x000000edeeec7220 */ /* 0x000fe40000410000 */
[----:B------:R-:W0:Y:S04]  /*4aa0*/  SHFL.DOWN PT, R238, R239, 0x1, 0x1f ;  /* 0x08201f00efee7f89 */ /* 0x000e2800000e0000 */
[----:B------:R-:W1:Y:S01]  /*4ab0*/  SHFL.DOWN PT, R237, R236, 0x1, 0x1f ;  /* 0x08201f00eced7f89 */ /* 0x000e6200000e0000 */
[----:B0-----:R-:W-:Y:S02]  /*4ac0*/  IADD3 R239, R239, R238, RZ ;  /* 0x000000eeefef7210 */ /* 0x001fe40007ffe0ff */
[----:B------:R-:W0:Y:S01]  /*4ad0*/  I2F R238, R238 ;  /* 0x000000ee00ee7306 */ /* 0x000e220000201400 */
[----:B-1----:R-:W-:-:S04]  /*4ae0*/  FADD.FTZ R248, R236, -R237 ;  /* 0x800000edecf87221 */ /* 0x002fc80000010000 */
[----:B------:R-:W-:-:S04]  /*4af0*/  FMUL.FTZ R248, R248, R248 ;  /* 0x000000f8f8f87220 */ /* 0x000fc80000410000 */
[----:B------:R-:W-:Y:S02]  /*4b00*/  FMUL.FTZ R248, R2, R248 ;  /* 0x000000f802f87220 */ /* 0x000fe40000410000 */
        /* <DEDUP_REMOVED lines=8> */
[----:B------:R-:W-:-:S03]  /*4b90*/  FFMA.FTZ R3, R236, R248, R3 ;  /* 0x000000f8ec037223 */ /* 0x000fc60000010003 */
[----:B------:R0:W1:Y:S04]  /*4ba0*/  SHFL.IDX PT, R238, R2, RZ, 0x1f ;  /* 0x00001fff02ee7589 */ /* 0x00006800000e0000 */
[----:B------:R2:W3:Y:S01]  /*4bb0*/  SHFL.IDX PT, R236, R3, RZ, 0x1f ;  /* 0x00001fff03ec7589 */ /* 0x0004e200000e0000 */
[----:B0-----:R-:W-:-:S05]  /*4bc0*/  @!P1 MOV R2, 0x4 ;  /* 0x0000000400029802 */ /* 0x001fca0000000f00 */
[----:B--2---:R-:W-:-:S05]  /*4bd0*/  @!P1 IMAD.WIDE R2, R6, R2, c[0x0][0x1a0] ;  /* 0x0000680006029625 */ /* 0x004fca00078e0202 */
[----:B-1----:R0:W-:Y:S02]  /*4be0*/  @!P1 STG.E [R2.64], R238 ;  /* 0x000000ee02009986 */ /* 0x0021e4000c101904 */
[----:B0-----:R-:W-:Y:S01]  /*4bf0*/  FMUL.FTZ R3, R238, R238 ;  /* 0x000000eeee037220 */ /* 0x001fe20000410000 */
[----:B------:R-:W-:-:S04]  /*4c00*/  MOV R2, c[0x0][0x1e0] ;  /* 0x0000780000027a02 */ /* 0x000fc80000000f00 */
[----:B------:R-:W-:Y:S01]  /*4c10*/  FSEL R3, R3, RZ, P2 ;  /* 0x000000ff03037208 */ /* 0x000fe20001000000 */
[----:B---3--:R-:W-:-:S04]  /*4c20*/  FFMA.FTZ R2, R236, R2, c[0x0][0x228] ;  /* 0x00008a00ec027623 */ /* 0x008fc80000010002 */
[----:B------:R-:W-:Y:S01]  /*4c30*/  FADD.FTZ R3, R2, R3 ;  /* 0x0000000302037221 */ /* 0x000fe20000010000 */
[----:B------:R-:W-:-:S05]  /*4c40*/  @!P1 MOV R2, 0x4 ;  /* 0x0000000400029802 */ /* 0x000fca0000000f00 */
[----:B------:R-:W0:Y:S01]  /*4c50*/  MUFU.RSQ R3, R3 ;  /* 0x0000000300037308 */ /* 0x000e220000001400 */
[----:B------:R-:W-:Y:S01]  /*4c60*/  @!P1 IMAD.WIDE R236, R6, R2, c[0x0][0x1a8] ;  /* 0x00006a0006ec9625 */ /* 0x000fe200078e0202 */
[----:B------:R-:W-:-:S04]  /*4c70*/  FSEL R2, R238, RZ, !P2 ;  /* 0x000000ffee027208 */ /* 0x000fc80005000000 */
[----:B0-----:R0:W-:Y:S01]  /*4c80*/  @!P1 STG.E [R236.64], R3 ;  /* 0x00000003ec009986 */ /* 0x0011e2000c101904 */
[----:B------:R-:W-:Y:S05]  /*4c90*/  @!P0 BRA `(.L_x_18615) ;  /* 0x0000049000008947 */ /* 0x000fea0003800000 */
[--C-:B0-----:R-:W-:Y:S01]  /*4ca0*/  FADD.FTZ R237, R181, -R2.reuse ;  /* 0x80000002b5ed7221 */ /* 0x101fe20000010000 */
[----:B------:R-:W2:Y:S04]  /*4cb0*/  LDL R238, [R1+0xe4] ;  /* 0x0000e40001ee7983 */ /* 0x000ea80000100800 */
[----:B------:R-:W3:Y:S04]  /*4cc0*/  LDL R251, [R1+0xe8] ;  /* 0x0000e80001fb7983 */ /* 0x000ee80000100800 */
[----:B------:R-:W4:Y:S04]  /*4cd0*/  LDL R239, [R1+0xec] ;  /* 0x0000ec0001ef7983 */ /* 0x000f280000100800 */
[----:B------:R-:W4:Y:S04]  /*4ce0*/  LDL R249, [R1+0xd0] ;  /* 0x0000d00001f97983 */ /* 0x000f280000100800 */
[----:B------:R-:W4:Y:S01]  /*4cf0*/  LDL R248, [R1+0xd4] ;  /* 0x0000d40001f87983 */ /* 0x000f220000100800 */
[----:B------:R-:W-:-:S02]  /*4d00*/  FADD.FTZ R236, R182, -R2 ;  /* 0x80000002b6ec7221 */ /* 0x000fc40000010000 */
[--C-:B------:R-:W-:Y:S01]  /*4d10*/  FADD.FTZ R7, R183, -R2.reuse ;  /* 0x80000002b7077221 */ /* 0x100fe20000010000 */
[----:B------:R0:W-:Y:S02]  /*4d20*/  STL [R1+0xf0], R0 ;  /* 0x0000f00001007387 */ /* 0x0001e40000100800 */
[C---:B0-----:R-:W-:Y:S02]  /*4d30*/  FMUL.FTZ R0, R3.reuse, R237 ;  /* 0x000000ed03007220 */ /* 0x041fe40000410000 */
[----:B------:R-:W4:Y:S01]  /*4d40*/  LDL R237, [R1+0xe0] ;  /* 0x0000e00001ed7983 */ /* 0x000f220000100800 */
[C---:B------:R-:W-:Y:S02]  /*4d50*/  FMUL.FTZ R252, R3.reuse, R236 ;  /* 0x000000ec03fc7220 */ /* 0x040fe40000410000 */
[----:B------:R-:W-:Y:S02]  /*4d60*/  FADD.FTZ R236, R180, -R2 ;  /* 0x80000002b4ec7221 */ /* 0x000fe40000010000 */
[----:B------:R-:W-:-:S02]  /*4d70*/  FMUL.FTZ R250, R3, R7 ;  /* 0x0000000703fa7220 */ /* 0x000fc40000410000 */
[----:B------:R-:W-:Y:S02]  /*4d80*/  FMUL.FTZ R236, R3, R236 ;  /* 0x000000ec03ec7220 */ /* 0x000fe40000410000 */
[----:B--2--5:R-:W-:Y:S02]  /*4d90*/  FFMA.FTZ R238, R238, R0, R9 ;  /* 0x00000000eeee7223 */ /* 0x024fe40000010009 */
[----:B------:R-:W2:Y:S01]  /*4da0*/  LDL R0, [R1+0xdc] ;  /* 0x0000dc0001007983 */ /* 0x000ea20000100800 */
[----:B---3--:R-:W-:Y:S02]  /*4db0*/  FFMA.FTZ R7, R251, R252, R10 ;  /* 0x000000fcfb077223 */ /* 0x008fe4000001000a */
[----:B----4-:R-:W-:Y:S02]  /*4dc0*/  FFMA.FTZ R236, R237, R236, R8 ;  /* 0x000000ecedec7223 */ /* 0x010fe40000010008 */
[----:B------:R-:W-:Y:S02]  /*4dd0*/  FFMA.FTZ R237, R239, R250, R11 ;  /* 0x000000faefed7223 */ /* 0x000fe4000001000b */
[----:B------:R-:W-:-:S04]  /*4de0*/  FADD.FTZ R239, R186, -R2 ;  /* 0x80000002baef7221 */ /* 0x000fc80000010000 */
[----:B------:R-:W-:Y:S02]  /*4df0*/  FMUL.FTZ R251, R3, R239 ;  /* 0x000000ef03fb7220 */ /* 0x000fe40000410000 */
[----:B------:R-:W3:Y:S01]  /*4e00*/  LDL R239, [R1+0xd8] ;  /* 0x0000d80001ef7983 */ /* 0x000ee20000100800 */
[----:B------:R-:W-:Y:S01]  /*4e10*/  F2FP.BF16.PACK_AB R236, R238, R236 ;  /* 0x000000eceeec723e */ /* 0x000fe200000010ff */
[--C-:B------:R-:W-:Y:S01]  /*4e20*/  FADD.FTZ R238, R185, -R2.reuse ;  /* 0x80000002b9ee7221 */ /* 0x100fe20000010000 */
[----:B------:R-:W-:Y:S01]  /*4e30*/  F2FP.BF16.PACK_AB R237, R237, R7 ;  /* 0x00000007eded723e */ /* 0x000fe200000010ff */
[----:B------:R-:W-:Y:S02]  /*4e40*/  FADD.FTZ R7, R184, -R2 ;  /* 0x80000002b8077221 */ /* 0x000fe40000010000 */
[C---:B------:R-:W-:Y:S02]  /*4e50*/  FMUL.FTZ R250, R3.reuse, R238 ;  /* 0x000000ee03fa7220 */ /* 0x040fe40000410000 */
[----:B------:R-:W-:-:S02]  /*4e60*/  FMUL.FTZ R7, R3, R7 ;  /* 0x0000000703077220 */ /* 0x000fc40000410000 */
[----:B------:R-:W-:Y:S02]  /*4e70*/  FADD.FTZ R238, R187, -R2 ;  /* 0x80000002bbee7221 */ /* 0x000fe40000010000 */
[----:B------:R-:W-:Y:S02]  /*4e80*/  FFMA.FTZ R249, R249, R7, R12 ;  /* 0x00000007f9f97223 */ /* 0x000fe4000001000c */
[----:B------:R-:W-:Y:S02]  /*4e90*/  FFMA.FTZ R248, R248, R250, R13 ;  /* 0x000000faf8f87223 */ /* 0x000fe4000001000d */
[----:B------:R-:W-:-:S03]  /*4ea0*/  FMUL.FTZ R252, R3, R238 ;  /* 0x000000ee03fc7220 */ /* 0x000fc60000410000 */
[----:B------:R-:W-:Y:S01]  /*4eb0*/  F2FP.BF16.PACK_AB R238, R248, R249 ;  /* 0x000000f9f8ee723e */ /* 0x000fe200000010ff */
[----:B------:R-:W-:Y:S01]  /*4ec0*/  HFMA2.MMA R249, -RZ, RZ, 0, 9.5367431640625e-07 ;  /* 0x00000010fff97435 */ /* 0x000fe200000001ff */
[----:B---3--:R-:W-:Y:S02]  /*4ed0*/  FFMA.FTZ R248, R239, R251, R14 ;  /* 0x000000fbeff87223 */ /* 0x008fe4000001000e */
[----:B--2---:R-:W-:Y:S02]  /*4ee0*/  FFMA.FTZ R239, R0, R252, R15 ;  /* 0x000000fc00ef7223 */ /* 0x004fe4000001000f */
[----:B------:R-:W2:Y:S03]  /*4ef0*/  LDL R0, [R1+0xb0] ;  /* 0x0000b00001007983 */ /* 0x000ea60000100800 */
[----:B------:R-:W-:Y:S02]  /*4f00*/  F2FP.BF16.PACK_AB R239, R239, R248 ;  /* 0x000000f8efef723e */ /* 0x000fe400000010ff */
[----:B------:R-:W-:-:S05]  /*4f10*/  IMAD.WIDE.U32 R248, R4, R249, c[0x0][0x208] ;  /* 0x0000820004f87625 */ /* 0x000fca00078e00f9 */
[----:B------:R0:W-:Y:S04]  /*4f20*/  STG.E.128 [R248.64], R236 ;  /* 0x000000ecf8007986 */ /* 0x0001e8000c101d04 */
[----:B0-----:R-:W3:Y:S04]  /*4f30*/  LDL R236, [R1+0xbc] ;  /* 0x0000bc0001ec7983 */ /* 0x001ee80000100800 */
[----:B------:R-:W4:Y:S04]  /*4f40*/  LDL R239, [R1+0xb8] ;  /* 0x0000b80001ef7983 */ /* 0x000f280000100800 */
[----:B------:R-:W4:Y:S04]  /*4f50*/  LDL R237, [R1+0xc8] ;  /* 0x0000c80001ed7983 */ /* 0x000f280000100800 */
[----:B------:R-:W4:Y:S04]  /*4f60*/  LDL R248, [R1+0xcc] ;  /* 0x0000cc0001f87983 */ /* 0x000f280000100800 */
[----:B------:R-:W4:Y:S04]  /*4f70*/  LDL R249, [R1+0xc4] ;  /* 0x0000c40001f97983 */ /* 0x000f280000100800 */
[----:B------:R-:W4:Y:S01]  /*4f80*/  LDL R238, [R1+0xb4] ;  /* 0x0000b40001ee7983 */ /* 0x000f220000100800 */
[----:B---3--:R-:W-:-:S03]  /*4f90*/  FFMA.FTZ R236, R236, R252, R23 ;  /* 0x000000fcecec7223 */ /* 0x008fc60000010017 */
[----:B------:R-:W3:Y:S01]  /*4fa0*/  LDL R252, [R1+0xc0] ;  /* 0x0000c00001fc7983 */ /* 0x000ee20000100800 */
[----:B--2---:R-:W-:-:S03]  /*4fb0*/  FFMA.FTZ R7, R0, R7, R20 ;  /* 0x0000000700077223 */ /* 0x004fc60000010014 */
[----:B------:R0:W5:Y:S01]  /*4fc0*/  LDL.LU R0, [R1+0xf0] ;  /* 0x0000f00001007983 */ /* 0x0001620000300800 */
[----:B----4-:R-:W-:Y:S02]  /*4fd0*/  FFMA.FTZ R239, R239, R251, R22 ;  /* 0x000000fbefef7223 */ /* 0x010fe40000010016 */
[----:B------:R-:W-:-:S03]  /*4fe0*/  FADD.FTZ R251, R182, -R2 ;  /* 0x80000002b6fb7221 */ /* 0x000fc60000010000 */
[----:B------:R-:W-:Y:S01]  /*4ff0*/  F2FP.BF16.PACK_AB R239, R236, R239 ;  /* 0x000000efecef723e */ /* 0x000fe200000010ff */
[----:B------:R-:W-:Y:S02]  /*5000*/  FADD.FTZ R236, R180, -R2 ;  /* 0x80000002b4ec7221 */ /* 0x000fe40000010000 */
[C---:B------:R-:W-:Y:S02]  /*5010*/  FMUL.FTZ R251, R3.reuse, R251 ;  /* 0x000000fb03fb7220 */ /* 0x040fe40000410000 */
[----:B------:R-:W-:Y:S02]  /*5020*/  FMUL.FTZ R236, R3, R236 ;  /* 0x000000ec03ec7220 */ /* 0x000fe40000410000 */
[----:B------:R-:W-:Y:S02]  /*5030*/  FFMA.FTZ R237, R237, R251, R18 ;  /* 0x000000fbeded7223 */ /* 0x000fe40000010012 */
[----:B------:R-:W-:-:S04]  /*5040*/  FADD.FTZ R251, R181, -R2 ;  /* 0x80000002b5fb7221 */ /* 0x000fc80000010000 */
[----:B------:R-:W-:Y:S02]  /*5050*/  FMUL.FTZ R251, R3, R251 ;  /* 0x000000fb03fb7220 */ /* 0x000fe40000410000 */
[----:B------:R-:W-:Y:S02]  /*5060*/  FFMA.FTZ R238, R238, R250, R21 ;  /* 0x000000faeeee7223 */ /* 0x000fe40000010015 */
[----:B------:R-:W-:Y:S01]  /*5070*/  FFMA.FTZ R249, R249, R251, R17 ;  /* 0x000000fbf9f97223 */ /* 0x000fe20000010011 */
[----:B------:R-:W-:Y:S02]  /*5080*/  MOV R251, 0x10 ;  /* 0x0000001000fb7802 */ /* 0x000fe40000000f00 */
[----:B------:R-:W-:Y:S01]  /*5090*/  F2FP.BF16.PACK_AB R238, R238, R7 ;  /* 0x00000007eeee723e */ /* 0x000fe200000010ff */
[----:B---3--:R-:W-:Y:S02]  /*50a0*/  FFMA.FTZ R236, R252, R236, R16 ;  /* 0x000000ecfcec7223 */ /* 0x008fe40000010010 */
[----:B------:R-:W-:-:S04]  /*50b0*/  FADD.FTZ R252, R183, -R2 ;  /* 0x80000002b7fc7221 */ /* 0x000fc80000010000 */
[----:B------:R-:W-:-:S04]  /*50c0*/  FMUL.FTZ R252, R3, R252 ;  /* 0x000000fc03fc7220 */ /* 0x000fc80000410000 */
[----:B------:R-:W-:Y:S01]  /*50d0*/  FFMA.FTZ R248, R248, R252, R19 ;  /* 0x000000fcf8f87223 */ /* 0x000fe20000010013 */
[----:B------:R-:W-:-:S04]  /*50e0*/  F2FP.BF16.PACK_AB R236, R249, R236 ;  /* 0x000000ecf9ec723e */ /* 0x000fc800000010ff */
[----:B------:R-:W-:Y:S01]  /*50f0*/  F2FP.BF16.PACK_AB R237, R248, R237 ;  /* 0x000000edf8ed723e */ /* 0x000fe200000010ff */
[----:B------:R-:W-:-:S05]  /*5100*/  IMAD.WIDE.U32 R248, R4, R251, c[0x0][0x210] ;  /* 0x0000840004f87625 */ /* 0x000fca00078e00fb */
[----:B------:R0:W-:Y:S01]  /*5110*/  STG.E.128 [R248.64], R236 ;  /* 0x000000ecf8007986 */ /* 0x0001e2000c101d04 */
[----:B------:R-:W-:-:S03]  /*5120*/  IADD3 R4, R4, 0x80, RZ ;  /* 0x0000008004047810 */ /* 0x000fc60007ffe0ff */
.L_x_18615:
[----:B------:R-:W-:Y:S05]  /*5130*/  BSYNC B0 ;  /* 0x0000000000007941 */ /* 0x000fea0003800000 */
.L_x_18614:
[----:B-----5:R-:W-:Y:S01]  /*5140*/  ISETP.GE.U32.AND P1, PT, R0, 0x100, PT ;  /* 0x000001000000780c */ /* 0x020fe20003f26070 */
[----:B------:R-:W-:-:S12]  /*5150*/  BSSY B0, `(.L_x_18616) ;  /* 0x0000043000007945 */ /* 0x000fd80003800000 */
[----:B------:R-:W-:Y:S05]  /*5160*/  @!P1 BRA `(.L_x_18617) ;  /* 0x0000041000009947 */ /* 0x000fea0003800000 */
[--C-:B------:R-:W-:Y:S01]  /*5170*/  FADD.FTZ R7, R188, -R2.reuse ;  /* 0x80000002bc077221 */ /* 0x100fe20000010000 */
[----:B------:R1:W-:Y:S01]  /*5180*/  STL [R1+0xf0], R0 ;  /* 0x0000f00001007387 */ /* 0x0003e20000100800 */
[--C-:B0-----:R-:W-:Y:S02]  /*5190*/  FADD.FTZ R237, R189, -R2.reuse ;  /* 0x80000002bded7221 */ /* 0x101fe40000010000 */
[----:B------:R-:W-:Y:S02]  /*51a0*/  FMUL.FTZ R249, R3, R7 ;  /* 0x0000000703f97220 */ /* 0x000fe40000410000 */
[--C-:B------:R-:W-:Y:S02]  /*51b0*/  FADD.FTZ R236, R190, -R2.reuse ;  /* 0x80000002beec7221 */ /* 0x100fe40000010000 */
[----:B------:R-:W-:Y:S02]  /*51c0*/  FADD.FTZ R7, R191, -R2 ;  /* 0x80000002bf077221 */ /* 0x000fe40000010000 */
[C---:B------:R-:W-:Y:S01]  /*51d0*/  FMUL.FTZ R238, R3.reuse, R237 ;  /* 0x000000ed03ee7220 */ /* 0x040fe20000410000 */
[----:B-1----:R-:W2:Y:S01]  /*51e0*/  LDL R0, [R1+0x90] ;  /* 0x0000900001007983 */ /* 0x002ea20000100800 */
[----:B------:R-:W-:-:S02]  /*51f0*/  FMUL.FTZ R248, R3, R236 ;  /* 0x000000ec03f87220 */ /* 0x000fc40000410000 */
[----:B------:R-:W-:Y:S02]  /*5200*/  FMUL.FTZ R239, R3, R7 ;  /* 0x0000000703ef7220 */ /* 0x000fe40000410000 */
[----:B------:R-:W-:Y:S02]  /*5210*/  FFMA.FTZ R236, R40, R249, R24 ;  /* 0x000000f928ec7223 */ /* 0x000fe40000010018 */
        /* <DEDUP_REMOVED lines=28> */
[----:B--2---:R-:W-:-:S02]  /*53e0*/  FFMA.FTZ R7, R0, R7, R36 ;  /* 0x0000000700077223 */ /* 0x004fc40000010024 */
[----:B---3--:R-:W-:Y:S02]  /*53f0*/  FFMA.FTZ R236, R236, R252, R39 ;  /* 0x000000fcecec7223 */ /* 0x008fe40000010027 */
[----:B------:R-:W2:Y:S04]  /*5400*/  LDL R252, [R1+0xa0] ;  /* 0x0000a00001fc7983 */ /* 0x000ea80000100800 */
        /* <DEDUP_REMOVED lines=14> */
[----:B--2---:R-:W-:Y:S02]  /*54f0*/  FFMA.FTZ R236, R252, R236, R32 ;  /* 0x000000ecfcec7223 */ /* 0x004fe40000010020 */
        /* <DEDUP_REMOVED lines=8> */
.L_x_18617:
[----:B------:R-:W-:Y:S05]  /*5580*/  BSYNC B0 ;  /* 0x0000000000007941 */ /* 0x000fea0003800000 */
.L_x_18616:
        /* <DEDUP_REMOVED lines=68> */
.L_x_18619:
[----:B------:R-:W-:Y:S05]  /*59d0*/  BSYNC B0 ;  /* 0x0000000000007941 */ /* 0x000fea0003800000 */
.L_x_18618:
        /* <DEDUP_REMOVED lines=68> */
.L_x_18621:
[----:B------:R-:W-:Y:S05]  /*5e20*/  BSYNC B0 ;  /* 0x0000000000007941 */ /* 0x000fea0003800000 */
.L_x_18620:
        /* <DEDUP_REMOVED lines=68> */
.L_x_18623:
[----:B------:R-:W-:Y:S05]  /*6270*/  BSYNC B0 ;  /* 0x0000000000007941 */ /* 0x000fea0003800000 */
.L_x_18622:
        /* <DEDUP_REMOVED lines=10> */
[----:B-1----:R-:W2:Y:S01]  /*6320*/  LDL R0, [R1] ;  /* 0x0000000001007983 */ /* 0x002ea20000100800 */
        /* <DEDUP_REMOVED lines=57> */
.L_x_18625:
[----:B------:R-:W-:Y:S05]  /*66c0*/  BSYNC B0 ;  /* 0x0000000000007941 */ /* 0x000fea0003800000 */
.L_x_18624:
[----:B-----5:R-:W-:Y:S01]  /*66d0*/  ISETP.GE.U32.AND P1, PT, R0, 0x380, PT ;  /* 0x000003800000780c */ /* 0x020fe20003f26070 */
[----:B------:R-:W-:-:S12]  /*66e0*/  BSSY B0, `(.L_x_18626) ;  /* 0x0000034000007945 */ /* 0x000fd80003800000 */
[----:B------:R-:W-:Y:S05]  /*66f0*/  @!P1 BRA `(.L_x_18627) ;  /* 0x0000032000009947 */ /* 0x000fea0003800000 */
[--C-:B0-----:R-:W-:Y:S01]  /*6700*/  FADD.FTZ R249, R228, -R2.reuse ;  /* 0x80000002e4f97221 */ /* 0x101fe20000010000 */
[----:B------:R0:W-:Y:S01]  /*6710*/  STL [R1+0xf4], R5 ;  /* 0x0000f40501007387 */ /* 0x0001e20000100800 */
[--C-:B------:R-:W-:Y:S02]  /*6720*/  FADD.FTZ R248, R229, -R2.reuse ;  /* 0x80000002e5f87221 */ /* 0x100fe40000010000 */
[--C-:B------:R-:W-:Y:S01]  /*6730*/  FADD.FTZ R239, R230, -R2.reuse ;  /* 0x80000002e6ef7221 */ /* 0x100fe20000010000 */
[----:B------:R1:W-:Y:S01]  /*6740*/  STL [R1+0xf0], R0 ;  /* 0x0000f00001007387 */ /* 0x0003e20000100800 */
[--C-:B------:R-:W-:Y:S02]  /*6750*/  FADD.FTZ R7, R231, -R2.reuse ;  /* 0x80000002e7077221 */ /* 0x100fe40000010000 */
[--C-:B------:R-:W-:Y:S02]  /*6760*/  FADD.FTZ R238, R232, -R2.reuse ;  /* 0x80000002e8ee7221 */ /* 0x100fe40000010000 */
[----:B------:R-:W-:-:S02]  /*6770*/  FADD.FTZ R237, R233, -R2 ;  /* 0x80000002e9ed7221 */ /* 0x000fc40000010000 */
[--C-:B------:R-:W-:Y:S02]  /*6780*/  FADD.FTZ R236, R234, -R2.reuse ;  /* 0x80000002eaec7221 */ /* 0x100fe40000010000 */
[----:B------:R-:W-:Y:S02]  /*6790*/  FADD.FTZ R2, R235, -R2 ;  /* 0x80000002eb027221 */ /* 0x000fe40000010000 */
[C---:B0-----:R-:W-:Y:S02]  /*67a0*/  FMUL.FTZ R5, R3.reuse, R249 ;  /* 0x000000f903057220 */ /* 0x041fe40000410000 */
[C---:B-1----:R-:W-:Y:S02]  /*67b0*/  FMUL.FTZ R0, R3.reuse, R248 ;  /* 0x000000f803007220 */ /* 0x042fe40000410000 */
        /* <DEDUP_REMOVED lines=10> */
[----:B------:R-:W-:-:S04]  /*6860*/  F2FP.BF16.PACK_AB R236, R237, R236 ;  /* 0x000000ecedec723e */ /* 0x000fc800000010ff */
[----:B------:R-:W-:Y:S01]  /*6870*/  F2FP.BF16.PACK_AB R237, R3, R2 ;  /* 0x0000000203ed723e */ /* 0x000fe200000010ff */
[----:B------:R-:W-:Y:S02]  /*6880*/  FFMA.FTZ R2, R240, R249, R148 ;  /* 0x000000f9f0027223 */ /* 0x000fe40000010094 */
[----:B------:R-:W-:-:S05]  /*6890*/  FFMA.FTZ R3, R241, R250, R149 ;  /* 0x000000faf1037223 */ /* 0x000fca0000010095 */
[----:B------:R-:W-:Y:S01]  /*68a0*/  F2FP.BF16.PACK_AB R238, R3, R2 ;  /* 0x0000000203ee723e */ /* 0x000fe200000010ff */
[----:B------:R-:W-:Y:S02]  /*68b0*/  FFMA.FTZ R3, R242, R251, R150 ;  /* 0x000000fbf2037223 */ /* 0x000fe40000010096 */
[----:B------:R-:W-:-:S05]  /*68c0*/  FFMA.FTZ R2, R243, R252, R151 ;  /* 0x000000fcf3027223 */ /* 0x000fca0000010097 */
[----:B------:R-:W-:Y:S01]  /*68d0*/  F2FP.BF16.PACK_AB R239, R2, R3 ;  /* 0x0000000302ef723e */ /* 0x000fe200000010ff */
[----:B------:R-:W-:-:S10]  /*68e0*/  HFMA2.MMA R2, -RZ, RZ, 0, 9.5367431640625e-07 ;  /* 0x00000010ff027435 */ /* 0x000fd400000001ff */
[----:B------:R-:W-:-:S05]  /*68f0*/  IMAD.WIDE.U32 R2, R4, R2, c[0x0][0x208] ;  /* 0x0000820004027625 */ /* 0x000fca00078e0002 */
[----:B------:R0:W-:Y:S02]  /*6900*/  STG.E.128 [R2.64], R236 ;  /* 0x000000ec02007986 */ /* 0x0001e4000c101d04 */
[----:B0-----:R-:W-:Y:S02]  /*6910*/  FFMA.FTZ R2, R166, R251, R158 ;  /* 0x000000fba6027223 */ /* 0x001fe4000001009e */
[----:B------:R-:W-:-:S05]  /*6920*/  FFMA.FTZ R3, R167, R252, R159 ;  /* 0x000000fca7037223 */ /* 0x000fca000001009f */
[----:B------:R-:W-:Y:S01]  /*6930*/  F2FP.BF16.PACK_AB R239, R3, R2 ;  /* 0x0000000203ef723e */ /* 0x000fe200000010ff */
[----:B------:R-:W-:Y:S02]  /*6940*/  FFMA.FTZ R2, R160, R5, R152 ;  /* 0x00000005a0027223 */ /* 0x000fe40000010098 */
[----:B------:R-:W-:Y:S01]  /*6950*/  FFMA.FTZ R3, R162, R248, R154 ;  /* 0x000000f8a2037223 */ /* 0x000fe2000001009a */
[----:B------:R0:W5:Y:S01]  /*6960*/  LDL.LU R5, [R1+0xf4] ;  /* 0x0000f40001057983 */ /* 0x0001620000300800 */
[----:B------:R-:W-:Y:S02]  /*6970*/  FFMA.FTZ R248, R161, R0, R153 ;  /* 0x00000000a1f87223 */ /* 0x000fe40000010099 */
[----:B------:R-:W-:Y:S01]  /*6980*/  FFMA.FTZ R238, R164, R249, R156 ;  /* 0x000000f9a4ee7223 */ /* 0x000fe2000001009c */
[----:B------:R0:W5:Y:S01]  /*6990*/  LDL.LU R0, [R1+0xf0] ;  /* 0x0000f00001007983 */ /* 0x0001620000300800 */
[----:B------:R-:W-:Y:S01]  /*69a0*/  FFMA.FTZ R236, R165, R250, R157 ;  /* 0x000000faa5ec7223 */ /* 0x000fe2000001009d */
[----:B------:R-:W-:Y:S01]  /*69b0*/  MOV R251, 0x10 ;  /* 0x0000001000fb7802 */ /* 0x000fe20000000f00 */
[----:B------:R-:W-:-:S03]  /*69c0*/  FFMA.FTZ R7, R163, R7, R155 ;  /* 0x00000007a3077223 */ /* 0x000fc6000001009b */
[----:B------:R-:W-:Y:S02]  /*69d0*/  F2FP.BF16.PACK_AB R238, R236, R238 ;  /* 0x000000eeecee723e */ /* 0x000fe400000010ff */
[----:B------:R-:W-:Y:S02]  /*69e0*/  F2FP.BF16.PACK_AB R237, R7, R3 ;  /* 0x0000000307ed723e */ /* 0x000fe400000010ff */
[----:B------:R-:W-:Y:S01]  /*69f0*/  F2FP.BF16.PACK_AB R236, R248, R2 ;  /* 0x00000002f8ec723e */ /* 0x000fe200000010ff */
[----:B------:R-:W-:-:S05]  /*6a00*/  IMAD.WIDE.U32 R2, R4, R251, c[0x0][0x210] ;  /* 0x0000840004027625 */ /* 0x000fca00078e00fb */
[----:B------:R0:W-:Y:S02]  /*6a10*/  STG.E.128 [R2.64], R236 ;  /* 0x000000ec02007986 */ /* 0x0001e4000c101d04 */
.L_x_18627:
[----:B------:R-:W-:Y:S05]  /*6a20*/  BSYNC B0 ;  /* 0x0000000000007941 */ /* 0x000fea0003800000 */
.L_x_18626:
[----:B0-----:R-:W2:Y:S01]  /*6a30*/  LDL.LU R2, [R1+0x20] ;  /* 0x0000200001027983 */ /* 0x001ea20000300800 */
[----:B------:R-:W-:Y:S02]  /*6a40*/  IADD3 R6, R6, c[0x0][0x160], RZ ;  /* 0x0000580006067a10 */ /* 0x000fe40007ffe0ff */
[----:B--2---:R-:W-:-:S04]  /*6a50*/  LOP3.LUT P1, RZ, R2, 0xff, RZ, 0xc0, !PT ;  /* 0x000000ff02ff7812 */ /* 0x004fc8000782c0ff */
[----:B------:R-:W-:Y:S02]  /*6a60*/  SEL R2, RZ, 0x1, P1 ;  /* 0x00000001ff027807 */ /* 0x000fe40000800000 */
[----:B------:R-:W-:-:S03]  /*6a70*/  ISETP.GE.AND P1, PT, R6, c[0x0][0x164], PT ;  /* 0x0000590006007a0c */ /* 0x000fc60003f26270 */
[----:B------:R0:W-:Y:S10]  /*6a80*/  STL.S16 [R1+0x20], R2 ;  /* 0x0000200201007387 */ /* 0x0001f40000100600 */
[----:B0----5:R-:W-:Y:S01]  /*6a90*/  @P1 CALL.REL.NOINC `(.L_x_18628) ;  /* 0x0000001000001944 */ /* 0x021fe20003c00000 */
[----:B------:R-:W-:Y:S05]  /*6aa0*/  BRA `(.L_x_18629) ;  /* 0xffffa97000007947 */ /* 0x000fea000383ffff */
.L_x_18628:
[----:B------:R-:W-:Y:S05]  /*6ab0*/  EXIT ;  /* 0x000000000000794d */ /* 0x000fea0003800000 */
.L_x_18612:
[----:B------:R-:W-:Y:S01]  /*6ac0*/  HFMA2.MMA R3, -RZ, RZ, 0, 5.9604644775390625e-08 ;  /* 0x00000001ff037435 */ /* 0x000fe200000001ff */
[----:B------:R-:W-:-:S02]  /*6ad0*/  MOV R248, 0x1f ;  /* 0x0000001f00f87802 */ /* 0x000fc40000000f00 */
[----:B0-----:R-:W-:Y:S02]  /*6ae0*/  MOV R237, 0xffffffff ;  /* 0xffffffff00ed7802 */ /* 0x001fe40000000f00 */
[----:B------:R-:W-:Y:S02]  /*6af0*/  MOV R238, 0x6b10 ;  /* 0x00006b1000ee7802 */ /* 0x000fe40000000f00 */
[----:B-----5:R-:W-:Y:S05]  /*6b00*/  CALL.REL.NOINC `($__internal_32_$__cuda_sm70_shflsync_bfly_p) ;  /* 0x00000aa000007944 */ /* 0x020fea0003c00000 */
[----:B01----:R-:W-:Y:S05]  /*6b10*/  BRA `(.L_x_18630) ;  /* 0xffffd4d000007947 */ /* 0x003fea000383ffff */
.L_x_18613:
[----:B------:R-:W-:Y:S01]  /*6b20*/  HFMA2.MMA R3, -RZ, RZ, 0, 1.1920928955078125e-07 ;  /* 0x00000002ff037435 */ /* 0x000fe200000001ff */
[----:B------:R-:W-:Y:S02]  /*6b30*/  MOV R248, 0x1f ;  /* 0x0000001f00f87802 */ /* 0x000fe40000000f00 */
[----:B0-----:R-:W-:Y:S02]  /*6b40*/  MOV R237, 0xffffffff ;  /* 0xffffffff00ed7802 */ /* 0x001fe40000000f00 */
[----:B------:R-:W-:Y:S02]  /*6b50*/  MOV R238, 0x6b70 ;  /* 0x00006b7000ee7802 */ /* 0x000fe40000000f00 */
[----:B-----5:R-:W-:Y:S05]  /*6b60*/  CALL.REL.NOINC `($__internal_32_$__cuda_sm70_shflsync_bfly_p) ;  /* 0x00000a4000007944 */ /* 0x020fea0003c00000 */
[----:B01----:R-:W-:Y:S01]  /*6b70*/  FADD.FTZ R7, R7, R3 ;  /* 0x0000000307077221 */ /* 0x003fe20000010000 */
[----:B------:R-:W-:Y:S01]  /*6b80*/  HFMA2.MMA R3, -RZ, RZ, 0, 2.384185791015625e-07 ;  /* 0x00000004ff037435 */ /* 0x000fe200000001ff */
[----:B------:R-:W-:Y:S02]  /*6b90*/  MOV R248, 0x1f ;  /* 0x0000001f00f87802 */ /* 0x000fe40000000f00 */
[----:B------:R-:W-:-:S02]  /*6ba0*/  MOV R237, 0xffffffff ;  /* 0xffffffff00ed7802 */ /* 0x000fc40000000f00 */
[----:B------:R-:W-:Y:S02]  /*6bb0*/  MOV R238, 0x6bd0 ;  /* 0x00006bd000ee7802 */ /* 0x000fe40000000f00 */
[----:B------:R-:W-:Y:S05]  /*6bc0*/  CALL.REL.NOINC `($__internal_32_$__cuda_sm70_shflsync_bfly_p) ;  /* 0x000009e000007944 */ /* 0x000fea0003c00000 */
[----:B01----:R-:W-:Y:S01]  /*6bd0*/  FADD.FTZ R7, R7, R3 ;  /* 0x0000000307077221 */ /* 0x003fe20000010000 */
[----:B------:R-:W-:Y:S01]  /*6be0*/  HFMA2.MMA R3, -RZ, RZ, 0, 4.76837158203125e-07 ;  /* 0x00000008ff037435 */ /* 0x000fe200000001ff */
[----:B------:R-:W-:Y:S02]  /*6bf0*/  MOV R248, 0x1f ;  /* 0x0000001f00f87802 */ /* 0x000fe40000000f00 */
[----:B------:R-:W-:Y:S02]  /*6c00*/  MOV R237, 0xffffffff ;  /* 0xffffffff00ed7802 */ /* 0x000fe40000000f00 */
[----:B------:R-:W-:Y:S02]  /*6c10*/  MOV R238, 0x6c30 ;  /* 0x00006c3000ee7802 */ /* 0x000fe40000000f00 */
[----:B------:R-:W-:Y:S05]  /*6c20*/  CALL.REL.NOINC `($__internal_32_$__cuda_sm70_shflsync_bfly_p) ;  /* 0x0000098000007944 */ /* 0x000fea0003c00000 */
[----:B01----:R-:W-:Y:S01]  /*6c30*/  FADD.FTZ R7, R7, R3 ;  /* 0x0000000307077221 */ /* 0x003fe20000010000 */
[----:B------:R-:W-:Y:S01]  /*6c40*/  HFMA2.MMA R3, -RZ, RZ, 0, 9.5367431640625e-07 ;  /* 0x00000010ff037435 */ /* 0x000fe200000001ff */
[----:B------:R-:W-:Y:S02]  /*6c50*/  MOV R248, 0x1f ;  /* 0x0000001f00f87802 */ /* 0x000fe40000000f00 */
[----:B------:R-:W-:-:S02]  /*6c60*/  MOV R237, 0xffffffff ;  /* 0xffffffff00ed7802 */ /* 0x000fc40000000f00 */
[----:B------:R-:W-:Y:S02]  /*6c70*/  MOV R238, 0x6c90 ;  /* 0x00006c9000ee7802 */ /* 0x000fe40000000f00 */
[----:B------:R-:W-:Y:S05]  /*6c80*/  CALL.REL.NOINC `($__internal_32_$__cuda_sm70_shflsync_bfly_p) ;  /* 0x0000092000007944 */ /* 0x000fea0003c00000 */
[----:B------:R-:W2:Y:S01]  /*6c90*/  LDL R236, [R1+0x24] ;  /* 0x0000240001ec7983 */ /* 0x000ea20000100800 */
[----:B-1----:R-:W-:Y:S01]  /*6ca0*/  FADD.FTZ R3, R7, R3 ;  /* 0x0000000307037221 */ /* 0x002fe20000010000 */
[----:B0-----:R-:W-:Y:S02]  /*6cb0*/  MOV R248, 0x1f ;  /* 0x0000001f00f87802 */ /* 0x001fe40000000f00 */
[----:B------:R-:W-:Y:S01]  /*6cc0*/  MOV R238, 0x7420 ;  /* 0x0000742000ee7802 */ /* 0x000fe20000000f00 */
        /* <DEDUP_REMOVED lines=17> */
[----:B------:R-:W-:-:S05]  /*6de0*/  FFMA.FTZ R3, R7, R7, R3 ;  /* 0x0000000707037223 */ /* 0x000fca0000010003 */
        /* <DEDUP_REMOVED lines=98> */
[----:B------:R-:W-:Y:S05]  /*7410*/  CALL.REL.NOINC `($__internal_32_$__cuda_sm70_shflsync_bfly_p) ;  /* 0x0000019000007944 */ /* 0x000fea0003c00000 */
[----:B01----:R-:W-:Y:S01]  /*7420*/  FADD.FTZ R7, R7, R3 ;  /* 0x0000000307077221 */ /* 0x003fe20000010000 */
[----:B------:R-:W-:Y:S01]  /*7430*/  HFMA2.MMA R3, -RZ, RZ, 0, 1.1920928955078125e-07 ;  /* 0x00000002ff037435 */ /* 0x000fe200000001ff */
[----:B------:R-:W-:Y:S02]  /*7440*/  MOV R248, 0x1f ;  /* 0x0000001f00f87802 */ /* 0x000fe40000000f00 */
[----:B------:R-:W-:Y:S02]  /*7450*/  MOV R237, 0xffffffff ;  /* 0xffffffff00ed7802 */ /* 0x000fe40000000f00 */
[----:B------:R-:W-:Y:S02]  /*7460*/  MOV R238, 0x7480 ;  /* 0x0000748000ee7802 */ /* 0x000fe40000000f00 */
[----:B------:R-:W-:Y:S05]  /*7470*/  CALL.REL.NOINC `($__internal_32_$__cuda_sm70_shflsync_bfly_p) ;  /* 0x0000013000007944 */ /* 0x000fea0003c00000 */
[----:B01----:R-:W-:Y:S01]  /*7480*/  FADD.FTZ R7, R7, R3 ;  /* 0x0000000307077221 */ /* 0x003fe20000010000 */
[----:B------:R-:W-:Y:S01]  /*7490*/  HFMA2.MMA R3, -RZ, RZ, 0, 2.384185791015625e-07 ;  /* 0x00000004ff037435 */ /* 0x000fe200000001ff */
[----:B------:R-:W-:-:S02]  /*74a0*/  MOV R248, 0x1f ;  /* 0x0000001f00f87802 */ /* 0x000fc40000000f00 */
[----:B------:R-:W-:Y:S02]  /*74b0*/  MOV R237, 0xffffffff ;  /* 0xffffffff00ed7802 */ /* 0x000fe40000000f00 */
        /* <DEDUP_REMOVED lines=10> */
[----:B------:R-:W-:-:S02]  /*7560*/  MOV R248, 0x1f ;  /* 0x0000001f00f87802 */ /* 0x000fc40000000f00 */
[----:B------:R-:W-:Y:S02]  /*7570*/  MOV R237, 0xffffffff ;  /* 0xffffffff00ed7802 */ /* 0x000fe40000000f00 */
[----:B------:R-:W-:Y:S02]  /*7580*/  MOV R238, 0x75a0 ;  /* 0x000075a000ee7802 */ /* 0x000fe40000000f00 */
[----:B------:R-:W-:Y:S05]  /*7590*/  CALL.REL.NOINC `($__internal_32_$__cuda_sm70_shflsync_bfly_p) ;  /* 0x0000001000007944 */ /* 0x000fea0003c00000 */
[----:B01----:R-:W-:Y:S05]  /*75a0*/  BRA `(.L_x_18631) ;  /* 0xffffd2a000007947 */ /* 0x003fea000383ffff */
        .weak           $__internal_32_$__cuda_sm70_shflsync_bfly_p
        .type           $__internal_32_$__cuda_sm70_shflsync_bfly_p,@function
        .size           $__internal_32_$__cuda_sm70_shflsync_bfly_p,(.L_x_41060 - $__internal_32_$__cuda_sm70_shflsync_bfly_p)
$__internal_32_$__cuda_sm70_shflsync_bfly_p:
[----:B------:R-:W-:Y:S01]  /*75b0*/  HFMA2.MMA R239, -RZ, RZ, 0, 0 ;  /* 0x00000000ffef7435 */ /* 0x000fe200000001ff */
[----:B------:R-:W-:Y:S04]  /*75c0*/  WARPSYNC R237 ;  /* 0x000000ed00007348 */ /* 0x000fe80003800000 */
[----:B------:R0:W1:Y:S01]  /*75d0*/  SHFL.BFLY PT, R3, R7, R3, R248 ;  /* 0x0c00000307037389 */ /* 0x00006200000e00f8 */
[----:B------:R-:W-:Y:S05]  /*75e0*/  RET.REL.NODEC R238 `(_ZN10layer_norm31ln_parallel_residual_fwd_kernelINS_13Kernel_traitsIf13__nv_bfloat16fS2_fjLj7168ELj1ELj1ELj4ELj16ENS_18Kernel_traits_baseILj7168EfS2_fS2_fjLj128EEEEELb0ELb0ELb0EEEvNS_9FwdParamsE) ;  /* 0xffff8a10ee007950 */ /* 0x000fea0003c3ffff */
.L_x_18632:
        /* <DEDUP_REMOVED lines=9> */
.L_x_41060:


//--------------------- .text._ZN10layer_norm31ln_parallel_residual_fwd_kernelINS_13Kernel_traitsIf13__nv_bfloat16fS2_fjLj7168ELj1ELj1ELj4ELj16ENS_18Kernel_traits_baseILj7168EfS2_fS2_fjLj128EEEEELb0ELb0ELb1EEEvNS_9FwdParamsE --------------------------
	.section	.text._ZN10layer_norm31ln_parallel_residual_fwd_kernelINS_13Kernel_traitsIf13__nv_bfloat16fS2_fjLj7168ELj1ELj1ELj4ELj16ENS_18Kernel_traits_baseILj7168EfS2_fS2_fjLj128EEEEELb0ELb0ELb1EEEvNS_9FwdParamsE,"ax",@progbits
	.sectioninfo	@"SHI_REGISTERS=255"
	.align	128
        .global         _ZN10layer_norm31ln_parallel_residual_fwd_kernelINS_13Kernel_traitsIf13__nv_bfloat16fS2_fjLj7168ELj1ELj1ELj4ELj16ENS_18Kernel_traits_baseILj7168EfS2_fS2_fjLj128EEEEELb0ELb0ELb1EEEvNS_9FwdParamsE
        .type           _ZN10layer_norm31ln_parallel_residual_fwd_kernelINS_13Kernel_traitsIf13__nv_bfloat16fS2_fjLj7168ELj1ELj1ELj4ELj16ENS_18Kernel_traits_baseILj7168EfS2_fS2_fjLj128EEEEELb0ELb0ELb1EEEvNS_9FwdParamsE,@function
        .size           _ZN10layer_norm31ln_parallel_residual_fwd_kernelINS_13Kernel_traitsIf13__nv_bfloat16fS2_fjLj7168ELj1ELj1ELj4ELj16ENS_18Kernel_traits_baseILj7168EfS2_fS2_fjLj128EEEEELb0ELb0ELb1EEEvNS_9FwdParamsE,(.L_x_41061 - _ZN10layer_norm31ln_parallel_residual_fwd_kernelINS_13Kernel_traitsIf13__nv_bfloat16fS2_fjLj7168ELj1ELj1ELj4ELj16ENS_18Kernel_traits_baseILj7168EfS2_fS2_fjLj128EEEEELb0ELb0ELb1EEEvNS_9FwdParamsE)
        .other          _ZN10layer_norm31ln_parallel_residual_fwd_kernelINS_13Kernel_traitsIf13__nv_bfloat16fS2_fjLj7168ELj1ELj1ELj4ELj16ENS_18Kernel_traits_baseILj7168EfS2_fS2_fjLj128EEEEELb0ELb0ELb1EEEvNS_9FwdParamsE,@"STO_CUDA_ENTRY STV_DEFAULT"
_ZN10layer_norm31ln_parallel_residual_fwd_kernelINS_13Kernel_traitsIf13__nv_bfloat16fS2_fjLj7168ELj1ELj1ELj4ELj16ENS_18Kernel_traits_baseILj7168EfS2_fS2_fjLj128EEEEELb0ELb0ELb1EEEvNS_9FwdParamsE:
.text._ZN10layer_norm31ln_parallel_residual_fwd_kernelINS_13Kernel_traitsIf13__nv_bfloat16fS2_fjLj7168ELj1ELj1ELj4ELj16ENS_18Kernel_traits_baseILj7168EfS2_fS2_fjLj128EEEEELb0ELb0ELb1EEEvNS_9FwdParamsE:
        /* <DEDUP_REMOVED lines=62> */
[----:B0-----:R-:W-:Y:S01]  /*03e0*/  IADD3 R2, P1, R112, c[0x0][0x1b0], RZ ;  /* 0x00006c0070027a10 */ /* 0x001fe20007f3e0ff */
        /* <DEDUP_REMOVED lines=23> */
[----:B------:R-:W-:Y:S01]  /*0560*/  IADD3.X R117, RZ, c[0x0][0x224], RZ, P3, !PT ;  /* 0x00008900ff757a10 */ /* 0x000fe20001ffe4ff */
[----:B------:R-:W0:Y:S01]  /*0570*/  S2UR UR6, SR_CTAID.X ;  /* 0x00000000000679c3 */ /* 0x000e220000002500 */
[----:B------:R-:W-:-:S02]  /*0580*/  IADD3 R176, P2, R176, c[0x0][0x1b8], RZ ;  /* 0x00006e00b0b07a10 */ /* 0x000fc40007f5e0ff */
[----:B------:R-:W-:Y:S01]  /*0590*/  IADD3.X R3, RZ, c[0x0][0x1b4], RZ, P1, !PT ;  /* 0x00006d00ff037a10 */ /* 0x000fe20000ffe4ff */
[----:B------:R1:W5:Y:S01]  /*05a0*/  @P0 LDG.E.128 R60, [R116.64] ;  /* 0x00000004743c0981 */ /* 0x000362000c1e1d00 */
[----:B------:R-:W-:-:S03]  /*05b0*/  IADD3.X R177, RZ, c[0x0][0x1bc], RZ, P2, !PT ;  /* 0x00006f00ffb17a10 */ /* 0x000fc600017fe4ff */
[----:B------:R1:W5:Y:S04]  /*05c0*/  @P0 LDG.E.128 R64, [R116.64+0x10] ;  /* 0x0000100474400981 */ /* 0x000368000c1e1d00 */
        /* <DEDUP_REMOVED lines=18> */
[----:B------:R-:W4:Y:S04]  /*06f0*/  LDG.E.128 R180, [R176.64+0x2010] ;  /* 0x00201004b0b47981 */ /* 0x000f28000c1e1d00 */
        /* <DEDUP_REMOVED lines=17> */
[----:B-1----:R0:W5:Y:S04]  /*0810*/  LDG.E.128 R116, [R2.64+0x3010] ;  /* 0x0030100402747981 */ /* 0x002168000c1e1d00 */
[----:B------:R0:W5:Y:S04]  /*0820*/  LDG.E.128 R120, [R2.64+0x4000] ;  /* 0x0040000402787981 */ /* 0x000168000c1e1d00 */
[----:B------:R0:W5:Y:S04]  /*0830*/  LDG.E.128 R124, [R2.64+0x4010] ;  /* 0x00401004027c7981 */ /* 0x000168000c1e1d00 */
[----:B------:R0:W5:Y:S04]  /*0840*/  LDG.E.128 R128, [R2.64+0x5000] ;  /* 0x0050000402807981 */ /* 0x000168000c1e1d00 */
[----:B------:R0:W5:Y:S04]  /*0850*/  LDG.E.128 R132, [R2.64+0x5010] ;  /* 0x0050100402847981 */ /* 0x000168000c1e1d00 */
[----:B------:R0:W5:Y:S04]  /*0860*/  LDG.E.128 R136, [R2.64+0x6000] ;  /* 0x0060000402887981 */ /* 0x000168000c1e1d00 */
[----:B------:R0:W5:Y:S02]  /*0870*/  LDG.E.128 R140, [R2.64+0x6010] ;  /* 0x00601004028c7981 */ /* 0x000164000c1e1d00 */
[----:B0-----:R-:W-:Y:S01]  /*0880*/  HFMA2.MMA R3, -RZ, RZ, 0, 5.9604644775390625e-08 ;  /* 0x00000001ff037435 */ /* 0x001fe200000001ff */
[----:B------:R-:W-:Y:S01]  /*0890*/  MOV R2, R178 ;  /* 0x000000b200027202 */ /* 0x000fe20000000f00 */
[----:B------:R-:W-:Y:S01]  /*08a0*/  ULDC.U8 UR6, c[0x0][0x1f0] ;  /* 0x00007c0000067ab9 */ /* 0x000fe20000000000 */
[----:B--2---:R0:W-:Y:S04]  /*08b0*/  STL.64 [R1+0xc8], R228 ;  /* 0x0000c8e401007387 */ /* 0x0041e80000100a00 */
[----:B------:R0:W-:Y:S04]  /*08c0*/  STL.64 [R1+0xd0], R230 ;  /* 0x0000d0e601007387 */ /* 0x0001e80000100a00 */
[----:B---3--:R0:W-:Y:S04]  /*08d0*/  STL.64 [R1+0xb8], R224 ;  /* 0x0000b8e001007387 */ /* 0x0081e80000100a00 */
[----:B------:R0:W-:Y:S04]  /*08e0*/  STL.64 [R1+0xc0], R226 ;  /* 0x0000c0e201007387 */ /* 0x0001e80000100a00 */
[----:B------:R0:W-:Y:S04]  /*08f0*/  STL.S16 [R1+0x4], R3 ;  /* 0x0000040301007387 */ /* 0x0001e80000100600 */
        /* <DEDUP_REMOVED lines=22> */
.L_x_18748:
[----:B0-----:R-:W-:Y:S01]  /*0a60*/  IMAD R3, R2, c[0x0][0x168], RZ ;  /* 0x00005a0002037a24 */ /* 0x001fe200078e02ff */
[----:B------:R-:W-:-:S02]  /*0a70*/  ISETP.NE.U32.AND P0, PT, RZ, c[0x0][0x180], PT ;  /* 0x00006000ff007a0c */ /* 0x000fc40003f05070 */
[----:B------:R-:W-:Y:S02]  /*0a80*/  ISETP.NE.U32.AND P1, PT, RZ, c[0x0][0x178], PT ;  /* 0x00005e00ff007a0c */ /* 0x000fe40003f25070 */
[----:B------:R-:W-:Y:S02]  /*0a90*/  ISETP.NE.AND.EX P0, PT, RZ, c[0x0][0x184], PT, P0 ;  /* 0x00006100ff007a0c */ /* 0x000fe40003f05300 */
[----:B------:R-:W-:Y:S02]  /*0aa0*/  SHF.R.S32.HI R188, RZ, 0x1f, R3 ;  /* 0x0000001fffbc7819 */ /* 0x000fe40000011403 */
[----:B------:R-:W-:Y:S02]  /*0ab0*/  ISETP.NE.AND.EX P1, PT, RZ, c[0x0][0x17c], PT, P1 ;  /* 0x00005f00ff007a0c */ /* 0x000fe40003f25310 */
[----:B------:R-:W-:Y:S02]  /*0ac0*/  LEA.HI R3, R188, R3, RZ, 0x3 ;  /* 0x00000003bc037211 */ /* 0x000fe400078f18ff */
[----:B------:R-:W-:-:S02]  /*0ad0*/  MOV R190, 0x10 ;  /* 0x0000001000be7802 */ /* 0x000fc40000000f00 */
[----:B------:R-:W-:-:S03]  /*0ae0*/  LEA.HI.SX32 R0, R3, R0, 0x1d ;  /* 0x0000000003007211 */ /* 0x000fc600078feaff */
[----:B------:R-:W-:Y:S02]  /*0af0*/  @P0 MOV R193, 0x20 ;  /* 0x0000002000c10802 */ /* 0x000fe40000000f00 */
[----:B------:R-:W-:-:S04]  /*0b00*/  IMAD.WIDE.U32 R236, R0, R190, c[0x0][0x170] ;  /* 0x00005c0000ec7625 */ /* 0x000fc800078e00be */
[C---:B------:R-:W-:Y:S02]  /*0b10*/  @P0 IMAD.WIDE.U32 R192, R0.reuse, R193, c[0x0][0x180] ;  /* 0x0000600000c00625 */ /* 0x040fe400078e00c1 */
[----:B------:R-:W2:Y:S02]  /*0b20*/  LDG.E.128 R236, [R236.64] ;  /* 0x00000004ecec7981 */ /* 0x000ea4000c1e1d00 */
[----:B------:R-:W-:Y:S02]  /*0b30*/  @P1 IMAD.WIDE.U32 R188, R0, R190, c[0x0][0x178] ;  /* 0x00005e0000bc1625 */ /* 0x000fe400078e00be */
[----:B-----5:R0:W5:Y:S04]  /*0b40*/  @P0 LDG.E.128 R176, [R192.64] ;  /* 0x00000004c0b00981 */ /* 0x020168000c1e1d00 */
[----:B------:R0:W5:Y:S04]  /*0b50*/  @P0 LDG.E.128 R180, [R192.64+0x10] ;  /* 0x00001004c0b40981 */ /* 0x000168000c1e1d00 */
[----:B------:R0:W5:Y:S01]  /*0b60*/  @P1 LDG.E.128 R184, [R188.64] ;  /* 0x00000004bcb81981 */ /* 0x000162000c1e1d00 */
[----:B------:R-:W-:-:S04]  /*0b70*/  ISETP.NE.U32.AND P2, PT, RZ, c[0x0][0x178], PT ;  /* 0x00005e00ff007a0c */ /* 0x000fc80003f45070 */
[----:B------:R-:W-:Y:S02]  /*0b80*/  ISETP.NE.AND.EX P2, PT, RZ, c[0x0][0x17c], PT, P2 ;  /* 0x00005f00ff007a0c */ /* 0x000fe40003f45320 */
[----:B--2---:R-:W-:-:S11]  /*0b90*/  PRMT R240, RZ, 0x5410, R236 ;  /* 0x00005410fff07816 */ /* 0x004fd600000000ec */
[----:B------:R-:W-:Y:S05]  /*0ba0*/  @P2 BRA `(.L_x_18633) ;  /* 0x0000003000002947 */ /* 0x000fea0003800000 */
[----:B0-----:R-:W-:Y:S05]  /*0bb0*/  @!P0 BRA `(.L_x_18634) ;  /* 0x0000005000008947 */ /* 0x001fea0003800000 */
[----:B-----5:R-:W-:Y:S01]  /*0bc0*/  FADD.FTZ R240, R176, R240 ;  /* 0x000000f0b0f07221 */ /* 0x020fe20000010000 */
[----:B------:R-:W-:Y:S05]  /*0bd0*/  BRA `(.L_x_18634) ;  /* 0x0000003000007947 */ /* 0x000fea0003800000 */
.L_x_18633:
[----:B0----5:R-:W-:-:S05]  /*0be0*/  PRMT R3, RZ, 0x5410, R184 ;  /* 0x00005410ff037816 */ /* 0x021fca00000000b8 */
[----:B------:R-:W-:-:S04]  /*0bf0*/  FADD.FTZ R240, R240, R3 ;  /* 0x00000003f0f07221 */ /* 0x000fc80000010000 */
[----:B------:R-:W-:Y:S02]  /*0c00*/  @P0 FADD.FTZ R240, R176, R240 ;  /* 0x000000f0b0f00221 */ /* 0x000fe40000010000 */
.L_x_18634:
[----:B------:R-:W-:Y:S01]  /*0c10*/  PRMT R241, RZ, 0x7610, R236 ;  /* 0x00007610fff17816 */ /* 0x000fe200000000ec */
[----:B------:R-:W-:Y:S05]  /*0c20*/  @P2 BRA `(.L_x_18635) ;  /* 0x0000003000002947 */ /* 0x000fea0003800000 */
[----:B------:R-:W-:Y:S05]  /*0c30*/  @!P0 BRA `(.L_x_18636) ;  /* 0x0000005000008947 */ /* 0x000fea0003800000 */
[----:B-----5:R-:W-:Y:S01]  /*0c40*/  FADD.FTZ R241, R177, R241 ;  /* 0x000000f1b1f17221 */ /* 0x020fe20000010000 */
[----:B------:R-:W-:Y:S05]  /*0c50*/  BRA `(.L_x_18636) ;  /* 0x0000003000007947 */ /* 0x000fea0003800000 */
.L_x_18635:
[----:B-----5:R-:W-:-:S05]  /*0c60*/  PRMT R188, RZ, 0x7610, R184 ;  /* 0x00007610ffbc7816 */ /* 0x020fca00000000b8 */
[----:B------:R-:W-:-:S04]  /*0c70*/  FADD.FTZ R241, R241, R188 ;  /* 0x000000bcf1f17221 */ /* 0x000fc80000010000 */
[----:B------:R-:W-:Y:S02]  /*0c80*/  @P0 FADD.FTZ R241, R177, R241 ;  /* 0x000000f1b1f10221 */ /* 0x000fe40000010000 */
.L_x_18636:
[----:B------:R-:W-:Y:S01]  /*0c90*/  PRMT R242, RZ, 0x5410, R237 ;  /* 0x00005410fff27816 */ /* 0x000fe200000000ed */
[----:B------:R-:W-:Y:S05]  /*0ca0*/  @P2 BRA `(.L_x_18637) ;  /* 0x0000003000002947 */ /* 0x000fea0003800000 */
[----:B------:R-:W-:Y:S05]  /*0cb0*/  @!P0 BRA `(.L_x_18638) ;  /* 0x0000005000008947 */ /* 0x000fea0003800000 */
[----:B-----5:R-:W-:Y:S01]  /*0cc0*/  FADD.FTZ R242, R178, R242 ;  /* 0x000000f2b2f27221 */ /* 0x020fe20000010000 */
[----:B------:R-:W-:Y:S05]  /*0cd0*/  BRA `(.L_x_18638) ;  /* 0x0000003000007947 */ /* 0x000fea0003800000 */
.L_x_18637:
[----:B-----5:R-:W-:-:S05]  /*0ce0*/  PRMT R3, RZ, 0x5410, R185 ;  /* 0x00005410ff037816 */ /* 0x020fca00000000b9 */
[----:B------:R-:W-:-:S04]  /*0cf0*/  FADD.FTZ R242, R242, R3 ;  /* 0x00000003f2f27221 */ /* 0x000fc80000010000 */
[----:B------:R-:W-:Y:S02]  /*0d00*/  @P0 FADD.FTZ R242, R178, R242 ;  /* 0x000000f2b2f20221 */ /* 0x000fe40000010000 */
.L_x_18638:
[----:B------:R-:W-:Y:S01]  /*0d10*/  PRMT R243, RZ, 0x7610, R237 ;  /* 0x00007610fff37816 */ /* 0x000fe200000000ed */
[----:B------:R-:W-:Y:S05]  /*0d20*/  @P2 BRA `(.L_x_18639) ;  /* 0x0000003000002947 */ /* 0x000fea0003800000 */
[----:B------:R-:W-:Y:S05]  /*0d30*/  @!P0 BRA `(.L_x_18640) ;  /* 0x0000005000008947 */ /* 0x000fea0003800000 */
[----:B-----5:R-:W-:Y:S01]  /*0d40*/  FADD.FTZ R243, R179, R243 ;  /* 0x000000f3b3f37221 */ /* 0x020fe20000010000 */
[----:B------:R-:W-:Y:S05]  /*0d50*/  BRA `(.L_x_18640) ;  /* 0x0000003000007947 */ /* 0x000fea0003800000 */
.L_x_18639:
[----:B-----5:R-:W-:-:S05]  /*0d60*/  PRMT R188, RZ, 0x7610, R185 ;  /* 0x00007610ffbc7816 */ /* 0x020fca00000000b9 */
[----:B------:R-:W-:-:S04]  /*0d70*/  FADD.FTZ R243, R243, R188 ;  /* 0x000000bcf3f37221 */ /* 0x000fc80000010000 */
[----:B------:R-:W-:Y:S02]  /*0d80*/  @P0 FADD.FTZ R243, R179, R243 ;  /* 0x000000f3b3f30221 */ /* 0x000fe40000010000 */
.L_x_18640:
[----:B------:R-:W-:Y:S01]  /*0d90*/  PRMT R236, RZ, 0x5410, R238 ;  /* 0x00005410ffec7816 */ /* 0x000fe200000000ee */
[----:B------:R-:W-:Y:S05]  /*0da0*/  @P2 BRA `(.L_x_18641) ;  /* 0x0000003000002947 */ /* 0x000fea0003800000 */
[----:B------:R-:W-:Y:S05]  /*0db0*/  @!P0 BRA `(.L_x_18642) ;  /* 0x0000005000008947 */ /* 0x000fea0003800000 */
[----:B-----5:R-:W-:Y:S01]  /*0dc0*/  FADD.FTZ R236, R180, R236 ;  /* 0x000000ecb4ec7221 */ /* 0x020fe20000010000 */
[----:B------:R-:W-:Y:S05]  /*0dd0*/  BRA `(.L_x_18642) ;  /* 0x0000003000007947 */ /* 0x000fea0003800000 */
.L_x_18641:
[----:B-----5:R-:W-:-:S05]  /*0de0*/  PRMT R3, RZ, 0x5410, R186 ;  /* 0x00005410ff037816 */ /* 0x020fca00000000ba */
[----:B------:R-:W-:-:S04]  /*0df0*/  FADD.FTZ R236, R236, R3 ;  /* 0x00000003ecec7221 */ /* 0x000fc80000010000 */
[----:B------:R-:W-:Y:S02]  /*0e00*/  @P0 FADD.FTZ R236, R180, R236 ;  /* 0x000000ecb4ec0221 */ /* 0x000fe40000010000 */
.L_x_18642:
[----:B------:R-:W-:Y:S01]  /*0e10*/  PRMT R237, RZ, 0x7610, R238 ;  /* 0x00007610ffed7816 */ /* 0x000fe200000000ee */
[----:B------:R-:W-:Y:S05]  /*0e20*/  @P2 BRA `(.L_x_18643) ;  /* 0x0000003000002947 */ /* 0x000fea0003800000 */
[----:B------:R-:W-:Y:S05]  /*0e30*/  @!P0 BRA `(.L_x_18644) ;  /* 0x0000005000008947 */ /* 0x000fea0003800000 */
[----:B-----5:R-:W-:Y:S01]  /*0e40*/  FADD.FTZ R237, R181, R237 ;  /* 0x000000edb5ed7221 */ /* 0x020fe20000010000 */
[----:B------:R-:W-:Y:S05]  /*0e50*/  BRA `(.L_x_18644) ;  /* 0x0000003000007947 */ /* 0x000fea0003800000 */
.L_x_18643:
[----:B-----5:R-:W-:-:S05]  /*0e60*/  PRMT R188, RZ, 0x7610, R186 ;  /* 0x00007610ffbc7816 */ /* 0x020fca00000000ba */
[----:B------:R-:W-:-:S04]  /*0e70*/  FADD.FTZ R237, R237, R188 ;  /* 0x000000bceded7221 */ /* 0x000fc80000010000 */
[----:B------:R-:W-:Y:S02]  /*0e80*/  @P0 FADD.FTZ R237, R181, R237 ;  /* 0x000000edb5ed0221 */ /* 0x000fe40000010000 */
.L_x_18644:
[----:B------:R-:W-:Y:S01]  /*0e90*/  PRMT R238, RZ, 0x5410, R239 ;  /* 0x00005410ffee7816 */ /* 0x000fe200000000ef */
[----:B------:R-:W-:Y:S05]  /*0ea0*/  @P2 BRA `(.L_x_18645) ;  /* 0x0000003000002947 */ /* 0x000fea0003800000 */
[----:B------:R-:W-:Y:S05]  /*0eb0*/  @!P0 BRA `(.L_x_18646) ;  /* 0x0000005000008947 */ /* 0x000fea0003800000 */
[----:B-----5:R-:W-:Y:S01]  /*0ec0*/  FADD.FTZ R238, R182, R238 ;  /* 0x000000eeb6ee7221 */ /* 0x020fe20000010000 */
[----:B------:R-:W-:Y:S05]  /*0ed0*/  BRA `(.L_x_18646) ;  /* 0x0000003000007947 */ /* 0x000fea0003800000 */
.L_x_18645:
[----:B-----5:R-:W-:-:S05]  /*0ee0*/  PRMT R3, RZ, 0x5410, R187 ;  /* 0x00005410ff037816 */ /* 0x020fca00000000bb */
[----:B------:R-:W-:-:S04]  /*0ef0*/  FADD.FTZ R238, R238, R3 ;  /* 0x00000003eeee7221 */ /* 0x000fc80000010000 */
[----:B------:R-:W-:Y:S02]  /*0f00*/  @P0 FADD.FTZ R238, R182, R238 ;  /* 0x000000eeb6ee0221 */ /* 0x000fe40000010000 */
.L_x_18646:
[----:B------:R-:W-:Y:S01]  /*0f10*/  PRMT R239, RZ, 0x7610, R239 ;  /* 0x00007610ffef7816 */ /* 0x000fe200000000ef */
[----:B------:R-:W-:Y:S05]  /*0f20*/  @P2 BRA `(.L_x_18647) ;  /* 0x0000003000002947 */ /* 0x000fea0003800000 */
[----:B------:R-:W-:Y:S05]  /*0f30*/  @!P0 BRA `(.L_x_18648) ;  /* 0x0000005000008947 */ /* 0x000fea0003800000 */
[----:B-----5:R-:W-:Y:S01]  /*0f40*/  FADD.FTZ R239, R183, R239 ;  /* 0x000000efb7ef7221 */ /* 0x020fe20000010000 */
[----:B------:R-:W-:Y:S05]  /*0f50*/  BRA `(.L_x_18648) ;  /* 0x0000003000007947 */ /* 0x000fea0003800000 */
.L_x_18647:
[----:B-----5:R-:W-:-:S05]  /*0f60*/  PRMT R188, RZ, 0x7610, R187 ;  /* 0x00007610ffbc7816 */ /* 0x020fca00000000bb */
[----:B------:R-:W-:-:S04]  /*0f70*/  FADD.FTZ R239, R239, R188 ;  /* 0x000000bcefef7221 */ /* 0x000fc80000010000 */
[----:B------:R-:W-:Y:S02]  /*0f80*/  @P0 FADD.FTZ R239, R183, R239 ;  /* 0x000000efb7ef0221 */ /* 0x000fe40000010000 */
.L_x_18648:
[----:B------:R-:W-:Y:S01]  /*0f90*/  HFMA2.MMA R246, -RZ, RZ, 0, 1.9073486328125e-06 ;  /* 0x00000020fff67435 */ /* 0x000fe200000001ff */
[----:B------:R-:W-:-:S09]  /*0fa0*/  IADD3 R3, R0, 0x80, RZ ;  /* 0x0000008000037810 */ /* 0x000fd20007ffe0ff */
[----:B------:R-:W-:-:S05]  /*0fb0*/  IMAD.WIDE.U32 R188, R0, R246, c[0x0][0x188] ;  /* 0x0000620000bc7625 */ /* 0x000fca00078e00f6 */
[----:B------:R-:W-:Y:S04]  /*0fc0*/  STG.E.128 [R188.64], R240 ;  /* 0x000000f0bc007986 */ /* 0x000fe8000c101d04 */
[----:B------:R0:W-:Y:S02]  /*0fd0*/  STG.E.128 [R188.64+0x10], R236 ;  /* 0x000010ecbc007986 */ /* 0x0001e4000c101d04 */
[----:B0-----:R-:W-:-:S05]  /*0fe0*/  @P0 IMAD.WIDE.U32 R188, R3, R246, c[0x0][0x180] ;  /* 0x0000600003bc0625 */ /* 0x001fca00078e00f6 */
[----:B-----5:R0:W5:Y:S04]  /*0ff0*/  @P0 LDG.E.128 R176, [R188.64] ;  /* 0x00000004bcb00981 */ /* 0x020168000c1e1d00 */
[----:B------:R0:W5:Y:S02]  /*1000*/  @P0 LDG.E.128 R180, [R188.64+0x10] ;  /* 0x00001004bcb40981 */ /* 0x000164000c1e1d00 */
[----:B0-----:R-:W-:-:S05]  /*1010*/  @P1 IMAD.WIDE.U32 R188, R3, R190, c[0x0][0x178] ;  /* 0x00005e0003bc1625 */ /* 0x001fca00078e00be */
[----:B------:R0:W5:Y:S02]  /*1020*/  @P1 LDG.E.128 R184, [R188.64] ;  /* 0x00000004bcb81981 */ /* 0x000164000c1e1d00 */
[----:B0-----:R-:W-:-:S05]  /*1030*/  IMAD.WIDE.U32 R188, R3, R190, c[0x0][0x170] ;  /* 0x00005c0003bc7625 */ /* 0x001fca00078e00be */
[----:B------:R-:W2:Y:S04]  /*1040*/  LDG.E.128 R228, [R188.64] ;  /* 0x00000004bce47981 */ /* 0x000ea8000c1e1d00 */
[----:B------:R-:W0:Y:S01]  /*1050*/  S2R R248, SR_TID.X ;  /* 0x0000000000f87919 */ /* 0x000e220000002100 */
[----:B--2---:R-:W-:Y:S01]  /*1060*/  PRMT R232, RZ, 0x5410, R228 ;  /* 0x00005410ffe87816 */ /* 0x004fe200000000e4 */
[----:B------:R-:W-:Y:S05]  /*1070*/  @P2 BRA `(.L_x_18649) ;  /* 0x0000003000002947 */ /* 0x000fea0003800000 */
[----:B0-----:R-:W-:Y:S05]  /*1080*/  @!P0 BRA `(.L_x_18650) ;  /* 0x0000005000008947 */ /* 0x001fea0003800000 */
[----:B-----5:R-:W-:Y:S01]  /*1090*/  FADD.FTZ R232, R176, R232 ;  /* 0x000000e8b0e87221 */ /* 0x020fe20000010000 */
[----:B------:R-:W-:Y:S05]  /*10a0*/  BRA `(.L_x_18650) ;  /* 0x0000003000007947 */ /* 0x000fea0003800000 */
.L_x_18649:
[----:B0----5:R-:W-:-:S05]  /*10b0*/  PRMT R188, RZ, 0x5410, R184 ;  /* 0x00005410ffbc7816 */ /* 0x021fca00000000b8 */
[----:B------:R-:W-:-:S04]  /*10c0*/  FADD.FTZ R232, R188, R232 ;  /* 0x000000e8bce87221 */ /* 0x000fc80000010000 */
[----:B------:R-:W-:Y:S02]  /*10d0*/  @P0 FADD.FTZ R232, R176, R232 ;  /* 0x000000e8b0e80221 */ /* 0x000fe40000010000 */
.L_x_18650:
[----:B------:R-:W-:Y:S01]  /*10e0*/  PRMT R233, RZ, 0x7610, R228 ;  /* 0x00007610ffe97816 */ /* 0x000fe200000000e4 */
[----:B------:R-:W-:Y:S05]  /*10f0*/  @P2 BRA `(.L_x_18651) ;  /* 0x0000003000002947 */ /* 0x000fea0003800000 */
[----:B------:R-:W-:Y:S05]  /*1100*/  @!P0 BRA `(.L_x_18652) ;  /* 0x0000005000008947 */ /* 0x000fea0003800000 */
[----:B-----5:R-:W-:Y:S01]  /*1110*/  FADD.FTZ R233, R177, R233 ;  /* 0x000000e9b1e97221 */ /* 0x020fe20000010000 */
[----:B------:R-:W-:Y:S05]  /*1120*/  BRA `(.L_x_18652) ;  /* 0x0000003000007947 */ /* 0x000fea0003800000 */
.L_x_18651:
[----:B-----5:R-:W-:-:S05]  /*1130*/  PRMT R188, RZ, 0x7610, R184 ;  /* 0x00007610ffbc7816 */ /* 0x020fca00000000b8 */
[----:B------:R-:W-:-:S04]  /*1140*/  FADD.FTZ R233, R188, R233 ;  /* 0x000000e9bce97221 */ /* 0x000fc80000010000 */
[----:B------:R-:W-:Y:S02]  /*1150*/  @P0 FADD.FTZ R233, R177, R233 ;  /* 0x000000e9b1e90221 */ /* 0x000fe40000010000 */
.L_x_18652:
[----:B------:R-:W-:Y:S01]  /*1160*/  PRMT R234, RZ, 0x5410, R229 ;  /* 0x00005410ffea7816 */ /* 0x000fe200000000e5 */
[----:B------:R-:W-:Y:S05]  /*1170*/  @P2 BRA `(.L_x_18653) ;  /* 0x0000003000002947 */ /* 0x000fea0003800000 */
[----:B------:R-:W-:Y:S05]  /*1180*/  @!P0 BRA `(.L_x_18654) ;  /* 0x0000005000008947 */ /* 0x000fea0003800000 */
[----:B-----5:R-:W-:Y:S01]  /*1190*/  FADD.FTZ R234, R178, R234 ;  /* 0x000000eab2ea7221 */ /* 0x020fe20000010000 */
[----:B------:R-:W-:Y:S05]  /*11a0*/  BRA `(.L_x_18654) ;  /* 0x0000003000007947 */ /* 0x000fea0003800000 */
.L_x_18653:
[----:B-----5:R-:W-:-:S05]  /*11b0*/  PRMT R188, RZ, 0x5410, R185 ;  /* 0x00005410ffbc7816 */ /* 0x020fca00000000b9 */
[----:B------:R-:W-:-:S04]  /*11c0*/  FADD.FTZ R234, R188, R234 ;  /* 0x000000eabcea7221 */ /* 0x000fc80000010000 */
[----:B------:R-:W-:Y:S02]  /*11d0*/  @P0 FADD.FTZ R234, R178, R234 ;  /* 0x000000eab2ea0221 */ /* 0x000fe40000010000 */
.L_x_18654:
[----:B------:R-:W-:Y:S01]  /*11e0*/  PRMT R235, RZ, 0x7610, R229 ;  /* 0x00007610ffeb7816 */ /* 0x000fe200000000e5 */
[----:B------:R-:W-:Y:S05]  /*11f0*/  @P2 BRA `(.L_x_18655) ;  /* 0x0000003000002947 */ /* 0x000fea0003800000 */
[----:B------:R-:W-:Y:S05]  /*1200*/  @!P0 BRA `(.L_x_18656) ;  /* 0x0000005000008947 */ /* 0x000fea0003800000 */
[----:B-----5:R-:W-:Y:S01]  /*1210*/  FADD.FTZ R235, R179, R235 ;  /* 0x000000ebb3eb7221 */ /* 0x020fe20000010000 */
[----:B------:R-:W-:Y:S05]  /*1220*/  BRA `(.L_x_18656) ;  /* 0x0000003000007947 */ /* 0x000fea0003800000 */
.L_x_18655:
[----:B-----5:R-:W-:-:S05]  /*1230*/  PRMT R188, RZ, 0x7610, R185 ;  /* 0x00007610ffbc7816 */ /* 0x020fca00000000b9 */
[----:B------:R-:W-:-:S04]  /*1240*/  FADD.FTZ R235, R188, R235 ;  /* 0x000000ebbceb7221 */ /* 0x000fc80000010000 */
[----:B------:R-:W-:Y:S02]  /*1250*/  @P0 FADD.FTZ R235, R179, R235 ;  /* 0x000000ebb3eb0221 */ /* 0x000fe40000010000 */
.L_x_18656:
[----:B------:R-:W-:Y:S01]  /*1260*/  PRMT R228, RZ, 0x5410, R230 ;  /* 0x00005410ffe47816 */ /* 0x000fe200000000e6 */
[----:B------:R-:W-:Y:S05]  /*1270*/  @P2 BRA `(.L_x_18657) ;  /* 0x0000003000002947 */ /* 0x000fea0003800000 */
[----:B------:R-:W-:Y:S05]  /*1280*/  @!P0 BRA `(.L_x_18658) ;  /* 0x0000005000008947 */ /* 0x000fea0003800000 */
[----:B-----5:R-:W-:Y:S01]  /*1290*/  FADD.FTZ R228, R180, R228 ;  /* 0x000000e4b4e47221 */ /* 0x020fe20000010000 */
[----:B------:R-:W-:Y:S05]  /*12a0*/  BRA `(.L_x_18658) ;  /* 0x0000003000007947 */ /* 0x000fea0003800000 */
.L_x_18657:
[----:B-----5:R-:W-:-:S05]  /*12b0*/  PRMT R188, RZ, 0x5410, R186 ;  /* 0x00005410ffbc7816 */ /* 0x020fca00000000ba */
[----:B------:R-:W-:-:S04]  /*12c0*/  FADD.FTZ R228, R188, R228 ;  /* 0x000000e4bce47221 */ /* 0x000fc80000010000 */
[----:B------:R-:W-:Y:S02]  /*12d0*/  @P0 FADD.FTZ R228, R180, R228 ;  /* 0x000000e4b4e40221 */ /* 0x000fe40000010000 */
.L_x_18658:
[----:B------:R-:W-:Y:S01]  /*12e0*/  PRMT R229, RZ, 0x7610, R230 ;  /* 0x00007610ffe57816 */ /* 0x000fe200000000e6 */
[----:B------:R-:W-:Y:S05]  /*12f0*/  @P2 BRA `(.L_x_18659) ;  /* 0x0000003000002947 */ /* 0x000fea0003800000 */
[----:B------:R-:W-:Y:S05]  /*1300*/  @!P0 BRA `(.L_x_18660) ;  /* 0x0000005000008947 */ /* 0x000fea0003800000 */
[----:B-----5:R-:W-:Y:S01]  /*1310*/  FADD.FTZ R229, R181, R229 ;  /* 0x000000e5b5e57221 */ /* 0x020fe20000010000 */
[----:B------:R-:W-:Y:S05]  /*1320*/  BRA `(.L_x_18660) ;  /* 0x0000003000007947 */ /* 0x000fea0003800000 */
.L_x_18659:
[----:B-----5:R-:W-:-:S05]  /*1330*/  PRMT R188, RZ, 0x7610, R186 ;  /* 0x00007610ffbc7816 */ /* 0x020fca00000000ba */
[----:B------:R-:W-:-:S04]  /*1340*/  FADD.FTZ R229, R188, R229 ;  /* 0x000000e5bce57221 */ /* 0x000fc80000010000 */
[----:B------:R-:W-:Y:S02]  /*1350*/  @P0 FADD.FTZ R229, R181, R229 ;  /* 0x000000e5b5e50221 */ /* 0x000fe40000010000 */
.L_x_18660:
[----:B------:R-:W-:Y:S01]  /*1360*/  PRMT R230, RZ, 0x5410, R231 ;  /* 0x00005410ffe67816 */ /* 0x000fe200000000e7 */
[----:B------:R-:W-:Y:S05]  /*1370*/  @P2 BRA `(.L_x_18661) ;  /* 0x0000003000002947 */ /* 0x000fea0003800000 */
[----:B------:R-:W-:Y:S05]  /*1380*/  @!P0 BRA `(.L_x_18662) ;  /* 0x0000005000008947 */ /* 0x000fea0003800000 */
[----:B-----5:R-:W-:Y:S01]  /*1390*/  FADD.FTZ R230, R182, R230 ;  /* 0x000000e6b6e67221 */ /* 0x020fe20000010000 */
[----:B------:R-:W-:Y:S05]  /*13a0*/  BRA `(.L_x_18662) ;  /* 0x0000003000007947 */ /* 0x000fea0003800000 */
.L_x_18661:
[----:B-----5:R-:W-:-:S05]  /*13b0*/  PRMT R188, RZ, 0x5410, R187 ;  /* 0x00005410ffbc7816 */ /* 0x020fca00000000bb */
[----:B------:R-:W-:-:S04]  /*13c0*/  FADD.FTZ R230, R188, R230 ;  /* 0x000000e6bce67221 */ /* 0x000fc80000010000 */
[----:B------:R-:W-:Y:S02]  /*13d0*/  @P0 FADD.FTZ R230, R182, R230 ;  /* 0x000000e6b6e60221 */ /* 0x000fe40000010000 */
.L_x_18662:
[----:B------:R-:W-:Y:S01]  /*13e0*/  PRMT R231, RZ, 0x7610, R231 ;  /* 0x00007610ffe77816 */ /* 0x000fe200000000e7 */
[----:B------:R-:W-:Y:S05]  /*13f0*/  @P2 BRA `(.L_x_18663) ;  /* 0x0000003000002947 */ /* 0x000fea0003800000 */
[----:B------:R-:W-:Y:S05]  /*1400*/  @!P0 BRA `(.L_x_18664) ;  /* 0x0000005000008947 */ /* 0x000fea0003800000 */
[----:B-----5:R-:W-:Y:S01]  /*1410*/  FADD.FTZ R231, R183, R231 ;  /* 0x000000e7b7e77221 */ /* 0x020fe20000010000 */
[----:B------:R-:W-:Y:S05]  /*1420*/  BRA `(.L_x_18664) ;  /* 0x0000003000007947 */ /* 0x000fea0003800000 */
.L_x_18663:
[----:B-----5:R-:W-:-:S05]  /*1430*/  PRMT R188, RZ, 0x7610, R187 ;  /* 0x00007610ffbc7816 */ /* 0x020fca00000000bb */
[----:B------:R-:W-:-:S04]  /*1440*/  FADD.FTZ R231, R188, R231 ;  /* 0x000000e7bce77221 */ /* 0x000fc80000010000 */
[----:B------:R-:W-:Y:S02]  /*1450*/  @P0 FADD.FTZ R231, R183, R231 ;  /* 0x000000e7b7e70221 */ /* 0x000fe40000010000 */
.L_x_18664:
[----:B------:R-:W-:Y:S01]  /*1460*/  IMAD.WIDE.U32 R188, R3, R246, c[0x0][0x188] ;  /* 0x0000620003bc7625 */ /* 0x000fe200078e00f6 */
[----:B------:R-:W-:-:S04]  /*1470*/  IADD3 R250, R0, 0x100, RZ ;  /* 0x0000010000fa7810 */ /* 0x000fc80007ffe0ff */
        /* <DEDUP_REMOVED lines=8> */
[----:B------:R-:W2:Y:S02]  /*1500*/  LDG.E.128 R220, [R188.64] ;  /* 0x00000004bcdc7981 */ /* 0x000ea4000c1e1d00 */
[----:B--2---:R-:W-:Y:S01]  /*1510*/  PRMT R224, RZ, 0x5410, R220 ;  /* 0x00005410ffe07816 */ /* 0x004fe200000000dc */
[----:B------:R-:W-:Y:S05]  /*1520*/  @P2 BRA `(.L_x_18665) ;  /* 0x0000003000002947 */ /* 0x000fea0003800000 */
[----:B------:R-:W-:Y:S05]  /*1530*/  @!P0 BRA `(.L_x_18666) ;  /* 0x0000005000008947 */ /* 0x000fea0003800000 */
[----:B-----5:R-:W-:Y:S01]  /*1540*/  FADD.FTZ R224, R176, R224 ;  /* 0x000000e0b0e07221 */ /* 0x020fe20000010000 */
[----:B------:R-:W-:Y:S05]  /*1550*/  BRA `(.L_x_18666) ;  /* 0x0000003000007947 */ /* 0x000fea0003800000 */
.L_x_18665:
[----:B-----5:R-:W-:-:S05]  /*1560*/  PRMT R3, RZ, 0x5410, R184 ;  /* 0x00005410ff037816 */ /* 0x020fca00000000b8 */
[----:B------:R-:W-:-:S04]  /*1570*/  FADD.FTZ R224, R3, R224 ;  /* 0x000000e003e07221 */ /* 0x000fc80000010000 */
[----:B------:R-:W-:Y:S02]  /*1580*/  @P0 FADD.FTZ R224, R176, R224 ;  /* 0x000000e0b0e00221 */ /* 0x000fe40000010000 */
.L_x_18666:
[----:B------:R-:W-:Y:S01]  /*1590*/  PRMT R225, RZ, 0x7610, R220 ;  /* 0x00007610ffe17816 */ /* 0x000fe200000000dc */
[----:B------:R-:W-:Y:S05]  /*15a0*/  @P2 BRA `(.L_x_18667) ;  /* 0x0000003000002947 */ /* 0x000fea0003800000 */
[----:B------:R-:W-:Y:S05]  /*15b0*/  @!P0 BRA `(.L_x_18668) ;  /* 0x0000005000008947 */ /* 0x000fea0003800000 */
[----:B-----5:R-:W-:Y:S01]  /*15c0*/  FADD.FTZ R225, R177, R225 ;  /* 0x000000e1b1e17221 */ /* 0x020fe20000010000 */
[----:B------:R-:W-:Y:S05]  /*15d0*/  BRA `(.L_x_18668) ;  /* 0x0000003000007947 */ /* 0x000fea0003800000 */
.L_x_18667:
[----:B-----5:R-:W-:-:S05]  /*15e0*/  PRMT R3, RZ, 0x7610, R184 ;  /* 0x00007610ff037816 */ /* 0x020fca00000000b8 */
[----:B------:R-:W-:-:S04]  /*15f0*/  FADD.FTZ R225, R3, R225 ;  /* 0x000000e103e17221 */ /* 0x000fc80000010000 */
[----:B------:R-:W-:Y:S02]  /*1600*/  @P0 FADD.FTZ R225, R177, R225 ;  /* 0x000000e1b1e10221 */ /* 0x000fe40000010000 */
.L_x_18668:
[----:B------:R-:W-:Y:S01]  /*1610*/  PRMT R226, RZ, 0x5410, R221 ;  /* 0x00005410ffe27816 */ /* 0x000fe200000000dd */
[----:B------:R-:W-:Y:S05]  /*1620*/  @P2 BRA `(.L_x_18669) ;  /* 0x0000003000002947 */ /* 0x000fea0003800000 */
[----:B------:R-:W-:Y:S05]  /*1630*/  @!P0 BRA `(.L_x_18670) ;  /* 0x0000005000008947 */ /* 0x000fea0003800000 */
[----:B-----5:R-:W-:Y:S01]  /*1640*/  FADD.FTZ R226, R178, R226 ;  /* 0x000000e2b2e27221 */ /* 0x020fe20000010000 */
[----:B------:R-:W-:Y:S05]  /*1650*/  BRA `(.L_x_18670) ;  /* 0x0000003000007947 */ /* 0x000fea0003800000 */
.L_x_18669:
[----:B-----5:R-:W-:-:S05]  /*1660*/  PRMT R3, RZ, 0x5410, R185 ;  /* 0x00005410ff037816 */ /* 0x020fca00000000b9 */
[----:B------:R-:W-:-:S04]  /*1670*/  FADD.FTZ R226, R3, R226 ;  /* 0x000000e203e27221 */ /* 0x000fc80000010000 */
[----:B------:R-:W-:Y:S02]  /*1680*/  @P0 FADD.FTZ R226, R178, R226 ;  /* 0x000000e2b2e20221 */ /* 0x000fe40000010000 */
.L_x_18670:
[----:B------:R-:W-:Y:S01]  /*1690*/  PRMT R227, RZ, 0x7610, R221 ;  /* 0x00007610ffe37816 */ /* 0x000fe200000000dd */
[----:B------:R-:W-:Y:S05]  /*16a0*/  @P2 BRA `(.L_x_18671) ;  /* 0x0000003000002947 */ /* 0x000fea0003800000 */
[----:B------:R-:W-:Y:S05]  /*16b0*/  @!P0 BRA `(.L_x_18672) ;  /* 0x0000005000008947 */ /* 0x000fea0003800000 */
[----:B-----5:R-:W-:Y:S01]  /*16c0*/  FADD.FTZ R227, R179, R227 ;  /* 0x000000e3b3e37221 */ /* 0x020fe20000010000 */
[----:B------:R-:W-:Y:S05]  /*16d0*/  BRA `(.L_x_18672) ;  /* 0x0000003000007947 */ /* 0x000fea0003800000 */
.L_x_18671:
[----:B-----5:R-:W-:-:S05]  /*16e0*/  PRMT R3, RZ, 0x7610, R185 ;  /* 0x00007610ff037816 */ /* 0x020fca00000000b9 */
[----:B------:R-:W-:-:S04]  /*16f0*/  FADD.FTZ R227, R3, R227 ;  /* 0x000000e303e37221 */ /* 0x000fc80000010000 */
[----:B------:R-:W-:Y:S02]  /*1700*/  @P0 FADD.FTZ R227, R179, R227 ;  /* 0x000000e3b3e30221 */ /* 0x000fe40000010000 */
.L_x_18672:
[----:B------:R-:W-:Y:S01]  /*1710*/  PRMT R220, RZ, 0x5410, R222 ;  /* 0x00005410ffdc7816 */ /* 0x000fe200000000de */
[----:B------:R-:W-:Y:S05]  /*1720*/  @P2 BRA `(.L_x_18673) ;  /* 0x0000003000002947 */ /* 0x000fea0003800000 */
[----:B------:R-:W-:Y:S05]  /*1730*/  @!P0 BRA `(.L_x_18674) ;  /* 0x0000005000008947 */ /* 0x000fea0003800000 */
[----:B-----5:R-:W-:Y:S01]  /*1740*/  FADD.FTZ R220, R180, R220 ;  /* 0x000000dcb4dc7221 */ /* 0x020fe20000010000 */
[----:B------:R-:W-:Y:S05]  /*1750*/  BRA `(.L_x_18674) ;  /* 0x0000003000007947 */ /* 0x000fea0003800000 */
.L_x_18673:
[----:B-----5:R-:W-:-:S05]  /*1760*/  PRMT R3, RZ, 0x5410, R186 ;  /* 0x00005410ff037816 */ /* 0x020fca00000000ba */
[----:B------:R-:W-:-:S04]  /*1770*/  FADD.FTZ R220, R3, R220 ;  /* 0x000000dc03dc7221 */ /* 0x000fc80000010000 */
[----:B------:R-:W-:Y:S02]  /*1780*/  @P0 FADD.FTZ R220, R180, R220 ;  /* 0x000000dcb4dc0221 */ /* 0x000fe40000010000 */
.L_x_18674:
[----:B------:R-:W-:Y:S01]  /*1790*/  PRMT R221, RZ, 0x7610, R222 ;  /* 0x00007610ffdd7816 */ /* 0x000fe200000000de */
[----:B------:R-:W-:Y:S05]  /*17a0*/  @P2 BRA `(.L_x_18675) ;  /* 0x0000003000002947 */ /* 0x000fea0003800000 */
[----:B------:R-:W-:Y:S05]  /*17b0*/  @!P0 BRA `(.L_x_18676) ;  /* 0x0000005000008947 */ /* 0x000fea0003800000 */
[----:B-----5:R-:W-:Y:S01]  /*17c0*/  FADD.FTZ R221, R181, R221 ;  /* 0x000000ddb5dd7221 */ /* 0x020fe20000010000 */
[----:B------:R-:W-:Y:S05]  /*17d0*/  BRA `(.L_x_18676) ;  /* 0x0000003000007947 */ /* 0x000fea0003800000 */
.L_x_18675:
[----:B-----5:R-:W-:-:S05]  /*17e0*/  PRMT R3, RZ, 0x7610, R186 ;  /* 0x00007610ff037816 */ /* 0x020fca00000000ba */
[----:B------:R-:W-:-:S04]  /*17f0*/  FADD.FTZ R221, R3, R221 ;  /* 0x000000dd03dd7221 */ /* 0x000fc80000010000 */
[----:B------:R-:W-:Y:S02]  /*1800*/  @P0 FADD.FTZ R221, R181, R221 ;  /* 0x000000ddb5dd0221 */ /* 0x000fe40000010000 */
.L_x_18676:
[----:B------:R-:W-:Y:S01]  /*1810*/  PRMT R222, RZ, 0x5410, R223 ;  /* 0x00005410ffde7816 */ /* 0x000fe200000000df */
[----:B------:R-:W-:Y:S05]  /*1820*/  @P2 BRA `(.L_x_18677) ;  /* 0x0000003000002947 */ /* 0x000fea0003800000 */
[----:B------:R-:W-:Y:S05]  /*1830*/  @!P0 BRA `(.L_x_18678) ;  /* 0x0000005000008947 */ /* 0x000fea0003800000 */
[----:B-----5:R-:W-:Y:S01]  /*1840*/  FADD.FTZ R222, R182, R222 ;  /* 0x000000deb6de7221 */ /* 0x020fe20000010000 */
[----:B------:R-:W-:Y:S05]  /*1850*/  BRA `(.L_x_18678) ;  /* 0x0000003000007947 */ /* 0x000fea0003800000 */
.L_x_18677:
[----:B-----5:R-:W-:-:S05]  /*1860*/  PRMT R3, RZ, 0x5410, R187 ;  /* 0x00005410ff037816 */ /* 0x020fca00000000bb */
[----:B------:R-:W-:-:S04]  /*1870*/  FADD.FTZ R222, R3, R222 ;  /* 0x000000de03de7221 */ /* 0x000fc80000010000 */
[----:B------:R-:W-:Y:S02]  /*1880*/  @P0 FADD.FTZ R222, R182, R222 ;  /* 0x000000deb6de0221 */ /* 0x000fe40000010000 */
.L_x_18678:
[----:B------:R-:W-:Y:S01]  /*1890*/  PRMT R223, RZ, 0x7610, R223 ;  /* 0x00007610ffdf7816 */ /* 0x000fe200000000df */
[----:B------:R-:W-:Y:S05]  /*18a0*/  @P2 BRA `(.L_x_18679) ;  /* 0x0000003000002947 */ /* 0x000fea0003800000 */
[----:B------:R-:W-:Y:S05]  /*18b0*/  @!P0 BRA `(.L_x_18680) ;  /* 0x0000005000008947 */ /* 0x000fea0003800000 */
[----:B-----5:R-:W-:Y:S01]  /*18c0*/  FADD.FTZ R223, R183, R223 ;  /* 0x000000dfb7df7221 */ /* 0x020fe20000010000 */
[----:B------:R-:W-:Y:S05]  /*18d0*/  BRA `(.L_x_18680) ;  /* 0x0000003000007947 */ /* 0x000fea0003800000 */
.L_x_18679:
[----:B-----5:R-:W-:-:S05]  /*18e0*/  PRMT R3, RZ, 0x7610, R187 ;  /* 0x00007610ff037816 */ /* 0x020fca00000000bb */
[----:B------:R-:W-:-:S04]  /*18f0*/  FADD.FTZ R223, R3, R223 ;  /* 0x000000df03df7221 */ /* 0x000fc80000010000 */
[----:B------:R-:W-:Y:S02]  /*1900*/  @P0 FADD.FTZ R223, R183, R223 ;  /* 0x000000dfb7df0221 */ /* 0x000fe40000010000 */
.L_x_18680:
[C---:B------:R-:W-:Y:S02]  /*1910*/  IADD3 R3, R0.reuse, 0x100, RZ ;  /* 0x0000010000037810 */ /* 0x040fe40007ffe0ff */
[----:B------:R-:W-:-:S03]  /*1920*/  IADD3 R191, R0, 0x180, RZ ;  /* 0x0000018000bf7810 */ /* 0x000fc60007ffe0ff */
[-C--:B------:R-:W-:Y:S02]  /*1930*/  IMAD.WIDE.U32 R188, R3, R246.reuse, c[0x0][0x188] ;  /* 0x0000620003bc7625 */ /* 0x080fe400078e00f6 */
[----:B------:R-:W-:Y:S04]  /*1940*/  STL [R1], R191 ;  /* 0x000000bf01007387 */ /* 0x000fe80000100800 */
        /* <DEDUP_REMOVED lines=14> */
.L_x_18681:
[----:B-----5:R-:W-:-:S05]  /*1a30*/  PRMT R3, RZ, 0x5410, R184 ;  /* 0x00005410ff037816 */ /* 0x020fca00000000b8 */
[----:B------:R-:W-:-:S04]  /*1a40*/  FADD.FTZ R216, R3, R216 ;  /* 0x000000d803d87221 */ /* 0x000fc80000010000 */
[----:B------:R-:W-:Y:S02]  /*1a50*/  @P0 FADD.FTZ R216, R176, R216 ;  /* 0x000000d8b0d80221 */ /* 0x000fe40000010000 */
.L_x_18682:
[----:B------:R-:W-:Y:S01]  /*1a60*/  PRMT R217, RZ, 0x7610, R208 ;  /* 0x00007610ffd97816 */ /* 0x000fe200000000d0 */
[----:B------:R-:W-:Y:S05]  /*1a70*/  @P2 BRA `(.L_x_18683) ;  /* 0x0000003000002947 */ /* 0x000fea0003800000 */
[----:B------:R-:W-:Y:S05]  /*1a80*/  @!P0 BRA `(.L_x_18684) ;  /* 0x0000005000008947 */ /* 0x000fea0003800000 */
[----:B-----5:R-:W-:Y:S01]  /*1a90*/  FADD.FTZ R217, R177, R217 ;  /* 0x000000d9b1d97221 */ /* 0x020fe20000010000 */
[----:B------:R-:W-:Y:S05]  /*1aa0*/  BRA `(.L_x_18684) ;  /* 0x0000003000007947 */ /* 0x000fea0003800000 */
.L_x_18683:
[----:B-----5:R-:W-:-:S05]  /*1ab0*/  PRMT R3, RZ, 0x7610, R184 ;  /* 0x00007610ff037816 */ /* 0x020fca00000000b8 */
[----:B------:R-:W-:-:S04]  /*1ac0*/  FADD.FTZ R217, R3, R217 ;  /* 0x000000d903d97221 */ /* 0x000fc80000010000 */
[----:B------:R-:W-:Y:S02]  /*1ad0*/  @P0 FADD.FTZ R217, R177, R217 ;  /* 0x000000d9b1d90221 */ /* 0x000fe40000010000 */
.L_x_18684:
[----:B------:R-:W-:Y:S01]  /*1ae0*/  PRMT R218, RZ, 0x5410, R209 ;  /* 0x00005410ffda7816 */ /* 0x000fe200000000d1 */
[----:B------:R-:W-:Y:S05]  /*1af0*/  @P2 BRA `(.L_x_18685) ;  /* 0x0000003000002947 */ /* 0x000fea0003800000 */
[----:B------:R-:W-:Y:S05]  /*1b00*/  @!P0 BRA `(.L_x_18686) ;  /* 0x0000005000008947 */ /* 0x000fea0003800000 */
[----:B-----5:R-:W-:Y:S01]  /*1b10*/  FADD.FTZ R218, R178, R218 ;  /* 0x000000dab2da7221 */ /* 0x020fe20000010000 */
[----:B------:R-:W-:Y:S05]  /*1b20*/  BRA `(.L_x_18686) ;  /* 0x0000003000007947 */ /* 0x000fea0003800000 */
.L_x_18685:
[----:B-----5:R-:W-:-:S05]  /*1b30*/  PRMT R3, RZ, 0x5410, R185 ;  /* 0x00005410ff037816 */ /* 0x020fca00000000b9 */
[----:B------:R-:W-:-:S04]  /*1b40*/  FADD.FTZ R218, R3, R218 ;  /* 0x000000da03da7221 */ /* 0x000fc80000010000 */
[----:B------:R-:W-:Y:S02]  /*1b50*/  @P0 FADD.FTZ R218, R178, R218 ;  /* 0x000000dab2da0221 */ /* 0x000fe40000010000 */
.L_x_18686:
[----:B------:R-:W-:Y:S01]  /*1b60*/  PRMT R219, RZ, 0x7610, R209 ;  /* 0x00007610ffdb7816 */ /* 0x000fe200000000d1 */
[----:B------:R-:W-:Y:S05]  /*1b70*/  @P2 BRA `(.L_x_18687) ;  /* 0x0000003000002947 */ /* 0x000fea0003800000 */
[----:B------:R-:W-:Y:S05]  /*1b80*/  @!P0 BRA `(.L_x_18688) ;  /* 0x0000005000008947 */ /* 0x000fea0003800000 */
[----:B-----5:R-:W-:Y:S01]  /*1b90*/  FADD.FTZ R219, R179, R219 ;  /* 0x000000dbb3db7221 */ /* 0x020fe20000010000 */
[----:B------:R-:W-:Y:S05]  /*1ba0*/  BRA `(.L_x_18688) ;  /* 0x0000003000007947 */ /* 0x000fea0003800000 */
.L_x_18687:
[----:B-----5:R-:W-:-:S05]  /*1bb0*/  PRMT R3, RZ, 0x7610, R185 ;  /* 0x00007610ff037816 */ /* 0x020fca00000000b9 */
[----:B------:R-:W-:-:S04]  /*1bc0*/  FADD.FTZ R219, R3, R219 ;  /* 0x000000db03db7221 */ /* 0x000fc80000010000 */
[----:B------:R-:W-:Y:S02]  /*1bd0*/  @P0 FADD.FTZ R219, R179, R219 ;  /* 0x000000dbb3db0221 */ /* 0x000fe40000010000 */
.L_x_18688:
[----:B------:R-:W-:Y:S01]  /*1be0*/  PRMT R208, RZ, 0x5410, R210 ;  /* 0x00005410ffd07816 */ /* 0x000fe200000000d2 */
[----:B------:R-:W-:Y:S05]  /*1bf0*/  @P2 BRA `(.L_x_18689) ;  /* 0x0000003000002947 */ /* 0x000fea0003800000 */
[----:B------:R-:W-:Y:S05]  /*1c00*/  @!P0 BRA `(.L_x_18690) ;  /* 0x0000005000008947 */ /* 0x000fea0003800000 */
[----:B-----5:R-:W-:Y:S01]  /*1c10*/  FADD.FTZ R208, R180, R208 ;  /* 0x000000d0b4d07221 */ /* 0x020fe20000010000 */
[----:B------:R-:W-:Y:S05]  /*1c20*/  BRA `(.L_x_18690) ;  /* 0x0000003000007947 */ /* 0x000fea0003800000 */
.L_x_18689:
[----:B-----5:R-:W-:-:S05]  /*1c30*/  PRMT R3, RZ, 0x5410, R186 ;  /* 0x00005410ff037816 */ /* 0x020fca00000000ba */
[----:B------:R-:W-:-:S04]  /*1c40*/  FADD.FTZ R208, R3, R208 ;  /* 0x000000d003d07221 */ /* 0x000fc80000010000 */
[----:B------:R-:W-:Y:S02]  /*1c50*/  @P0 FADD.FTZ R208, R180, R208 ;  /* 0x000000d0b4d00221 */ /* 0x000fe40000010000 */
.L_x_18690:
[----:B------:R-:W-:Y:S01]  /*1c60*/  PRMT R209, RZ, 0x7610, R210 ;  /* 0x00007610ffd17816 */ /* 0x000fe200000000d2 */
[----:B------:R-:W-:Y:S05]  /*1c70*/  @P2 BRA `(.L_x_18691) ;  /* 0x0000003000002947 */ /* 0x000fea0003800000 */
[----:B------:R-:W-:Y:S05]  /*1c80*/  @!P0 BRA `(.L_x_18692) ;  /* 0x0000005000008947 */ /* 0x000fea0003800000 */
[----:B-----5:R-:W-:Y:S01]  /*1c90*/  FADD.FTZ R209, R181, R209 ;  /* 0x000000d1b5d17221 */ /* 0x020fe20000010000 */
[----:B------:R-:W-:Y:S05]  /*1ca0*/  BRA `(.L_x_18692) ;  /* 0x0000003000007947 */ /* 0x000fea0003800000 */
.L_x_18691:
[----:B-----5:R-:W-:-:S05]  /*1cb0*/  PRMT R3, RZ, 0x7610, R186 ;  /* 0x00007610ff037816 */ /* 0x020fca00000000ba */
[----:B------:R-:W-:-:S04]  /*1cc0*/  FADD.FTZ R209, R3, R209 ;  /* 0x000000d103d17221 */ /* 0x000fc80000010000 */
[----:B------:R-:W-:Y:S02]  /*1cd0*/  @P0 FADD.FTZ R209, R181, R209 ;  /* 0x000000d1b5d10221 */ /* 0x000fe40000010000 */
.L_x_18692:
[----:B------:R-:W-:Y:S01]  /*1ce0*/  PRMT R210, RZ, 0x5410, R211 ;  /* 0x00005410ffd27816 */ /* 0x000fe200000000d3 */
[----:B------:R-:W-:Y:S05]  /*1cf0*/  @P2 BRA `(.L_x_18693) ;  /* 0x0000003000002947 */ /* 0x000fea0003800000 */
[----:B------:R-:W-:Y:S05]  /*1d00*/  @!P0 BRA `(.L_x_18694) ;  /* 0x0000005000008947 */ /* 0x000fea0003800000 */
[----:B-----5:R-:W-:Y:S01]  /*1d10*/  FADD.FTZ R210, R182, R210 ;  /* 0x000000d2b6d27221 */ /* 0x020fe20000010000 */
[----:B------:R-:W-:Y:S05]  /*1d20*/  BRA `(.L_x_18694) ;  /* 0x0000003000007947 */ /* 0x000fea0003800000 */
.L_x_18693:
[----:B-----5:R-:W-:-:S05]  /*1d30*/  PRMT R3, RZ, 0x5410, R187 ;  /* 0x00005410ff037816 */ /* 0x020fca00000000bb */
[----:B------:R-:W-:-:S04]  /*1d40*/  FADD.FTZ R210, R3, R210 ;  /* 0x000000d203d27221 */ /* 0x000fc80000010000 */
[----:B------:R-:W-:Y:S02]  /*1d50*/  @P0 FADD.FTZ R210, R182, R210 ;  /* 0x000000d2b6d20221 */ /* 0x000fe40000010000 */
.L_x_18694:
[----:B------:R-:W-:Y:S01]  /*1d60*/  PRMT R211, RZ, 0x7610, R211 ;  /* 0x00007610ffd37816 */ /* 0x000fe200000000d3 */
[----:B------:R-:W-:Y:S05]  /*1d70*/  @P2 BRA `(.L_x_18695) ;  /* 0x0000003000002947 */ /* 0x000fea0003800000 */
[----:B------:R-:W-:Y:S05]  /*1d80*/  @!P0 BRA `(.L_x_18696) ;  /* 0x0000005000008947 */ /* 0x000fea0003800000 */
[----:B-----5:R-:W-:Y:S01]  /*1d90*/  FADD.FTZ R211, R183, R211 ;  /* 0x000000d3b7d37221 */ /* 0x020fe20000010000 */
[----:B------:R-:W-:Y:S05]  /*1da0*/  BRA `(.L_x_18696) ;  /* 0x0000003000007947 */ /* 0x000fea0003800000 */
.L_x_18695:
[----:B-----5:R-:W-:-:S05]  /*1db0*/  PRMT R3, RZ, 0x7610, R187 ;  /* 0x00007610ff037816 */ /* 0x020fca00000000bb */
[----:B------:R-:W-:-:S04]  /*1dc0*/  FADD.FTZ R211, R3, R211 ;  /* 0x000000d303d37221 */ /* 0x000fc80000010000 */
[----:B------:R-:W-:Y:S02]  /*1dd0*/  @P0 FADD.FTZ R211, R183, R211 ;  /* 0x000000d3b7d30221 */ /* 0x000fe40000010000 */
.L_x_18696:
        /* <DEDUP_REMOVED lines=17> */
.L_x_18697:
[----:B-----5:R-:W-:-:S05]  /*1ef0*/  PRMT R3, RZ, 0x5410, R184 ;  /* 0x00005410ff037816 */ /* 0x020fca00000000b8 */
[----:B------:R-:W-:-:S04]  /*1f00*/  FADD.FTZ R212, R3, R212 ;  /* 0x000000d403d47221 */ /* 0x000fc80000010000 */
[----:B------:R-:W-:Y:S02]  /*1f10*/  @P0 FADD.FTZ R212, R176, R212 ;  /* 0x000000d4b0d40221 */ /* 0x000fe40000010000 */
.L_x_18698:
[----:B------:R-:W-:Y:S01]  /*1f20*/  PRMT R213, RZ, 0x7610, R200 ;  /* 0x00007610ffd57816 */ /* 0x000fe200000000c8 */
[----:B------:R-:W-:Y:S05]  /*1f30*/  @P2 BRA `(.L_x_18699) ;  /* 0x0000003000002947 */ /* 0x000fea0003800000 */
[----:B------:R-:W-:Y:S05]  /*1f40*/  @!P0 BRA `(.L_x_18700) ;  /* 0x0000005000008947 */ /* 0x000fea0003800000 */
[----:B-----5:R-:W-:Y:S01]  /*1f50*/  FADD.FTZ R213, R177, R213 ;  /* 0x000000d5b1d57221 */ /* 0x020fe20000010000 */
[----:B------:R-:W-:Y:S05]  /*1f60*/  BRA `(.L_x_18700) ;  /* 0x0000003000007947 */ /* 0x000fea0003800000 */
.L_x_18699:
[----:B-----5:R-:W-:-:S05]  /*1f70*/  PRMT R3, RZ, 0x7610, R184 ;  /* 0x00007610ff037816 */ /* 0x020fca00000000b8 */
[----:B------:R-:W-:-:S04]  /*1f80*/  FADD.FTZ R213, R3, R213 ;  /* 0x000000d503d57221 */ /* 0x000fc80000010000 */
[----:B------:R-:W-:Y:S02]  /*1f90*/  @P0 FADD.FTZ R213, R177, R213 ;  /* 0x000000d5b1d50221 */ /* 0x000fe40000010000 */
.L_x_18700:
[----:B------:R-:W-:Y:S01]  /*1fa0*/  PRMT R214, RZ, 0x5410, R201 ;  /* 0x00005410ffd67816 */ /* 0x000fe200000000c9 */
[----:B------:R-:W-:Y:S05]  /*1fb0*/  @P2 BRA `(.L_x_18701) ;  /* 0x0000003000002947 */ /* 0x000fea0003800000 */
[----:B------:R-:W-:Y:S05]  /*1fc0*/  @!P0 BRA `(.L_x_18702) ;  /* 0x0000005000008947 */ /* 0x000fea0003800000 */
[----:B-----5:R-:W-:Y:S01]  /*1fd0*/  FADD.FTZ R214, R178, R214 ;  /* 0x000000d6b2d67221 */ /* 0x020fe20000010000 */
[----:B------:R-:W-:Y:S05]  /*1fe0*/  BRA `(.L_x_18702) ;  /* 0x0000003000007947 */ /* 0x000fea0003800000 */
.L_x_18701:
[----:B-----5:R-:W-:-:S05]  /*1ff0*/  PRMT R3, RZ, 0x5410, R185 ;  /* 0x00005410ff037816 */ /* 0x020fca00000000b9 */
[----:B------:R-:W-:-:S04]  /*2000*/  FADD.FTZ R214, R3, R214 ;  /* 0x000000d603d67221 */ /* 0x000fc80000010000 */
[----:B------:R-:W-:Y:S02]  /*2010*/  @P0 FADD.FTZ R214, R178, R214 ;  /* 0x000000d6b2d60221 */ /* 0x000fe40000010000 */
.L_x_18702:
[----:B------:R-:W-:Y:S01]  /*2020*/  PRMT R215, RZ, 0x7610, R201 ;  /* 0x00007610ffd77816 */ /* 0x000fe200000000c9 */
[----:B------:R-:W-:Y:S05]  /*2030*/  @P2 BRA `(.L_x_18703) ;  /* 0x0000003000002947 */ /* 0x000fea0003800000 */
[----:B------:R-:W-:Y:S05]  /*2040*/  @!P0 BRA `(.L_x_18704) ;  /* 0x0000005000008947 */ /* 0x000fea0003800000 */
[----:B-----5:R-:W-:Y:S01]  /*2050*/  FADD.FTZ R215, R179, R215 ;  /* 0x000000d7b3d77221 */ /* 0x020fe20000010000 */
[----:B------:R-:W-:Y:S05]  /*2060*/  BRA `(.L_x_18704) ;  /* 0x0000003000007947 */ /* 0x000fea0003800000 */
.L_x_18703:
[----:B-----5:R-:W-:-:S05]  /*2070*/  PRMT R3, RZ, 0x7610, R185 ;  /* 0x00007610ff037816 */ /* 0x020fca00000000b9 */
[----:B------:R-:W-:-:S04]  /*2080*/  FADD.FTZ R215, R3, R215 ;  /* 0x000000d703d77221 */ /* 0x000fc80000010000 */
[----:B------:R-:W-:Y:S02]  /*2090*/  @P0 FADD.FTZ R215, R179, R215 ;  /* 0x000000d7b3d70221 */ /* 0x000fe40000010000 */
.L_x_18704:
[----:B------:R-:W-:Y:S01]  /*20a0*/  PRMT R200, RZ, 0x5410, R202 ;  /* 0x00005410ffc87816 */ /* 0x000fe200000000ca */
[----:B------:R-:W-:Y:S05]  /*20b0*/  @P2 BRA `(.L_x_18705) ;  /* 0x0000003000002947 */ /* 0x000fea0003800000 */
[----:B------:R-:W-:Y:S05]  /*20c0*/  @!P0 BRA `(.L_x_18706) ;  /* 0x0000005000008947 */ /* 0x000fea0003800000 */
[----:B-----5:R-:W-:Y:S01]  /*20d0*/  FADD.FTZ R200, R180, R200 ;  /* 0x000000c8b4c87221 */ /* 0x020fe20000010000 */
[----:B------:R-:W-:Y:S05]  /*20e0*/  BRA `(.L_x_18706) ;  /* 0x0000003000007947 */ /* 0x000fea0003800000 */
.L_x_18705:
[----:B-----5:R-:W-:-:S05]  /*20f0*/  PRMT R3, RZ, 0x5410, R186 ;  /* 0x00005410ff037816 */ /* 0x020fca00000000ba */
[----:B------:R-:W-:-:S04]  /*2100*/  FADD.FTZ R200, R3, R200 ;  /* 0x000000c803c87221 */ /* 0x000fc80000010000 */
[----:B------:R-:W-:Y:S02]  /*2110*/  @P0 FADD.FTZ R200, R180, R200 ;  /* 0x000000c8b4c80221 */ /* 0x000fe40000010000 */
.L_x_18706:
[----:B------:R-:W-:Y:S01]  /*2120*/  PRMT R201, RZ, 0x7610, R202 ;  /* 0x00007610ffc97816 */ /* 0x000fe200000000ca */
[----:B------:R-:W-:Y:S05]  /*2130*/  @P2 BRA `(.L_x_18707) ;  /* 0x0000003000002947 */ /* 0x000fea0003800000 */
[----:B------:R-:W-:Y:S05]  /*2140*/  @!P0 BRA `(.L_x_18708) ;  /* 0x0000005000008947 */ /* 0x000fea0003800000 */
[----:B-----5:R-:W-:Y:S01]  /*2150*/  FADD.FTZ R201, R181, R201 ;  /* 0x000000c9b5c97221 */ /* 0x020fe20000010000 */
[----:B------:R-:W-:Y:S05]  /*2160*/  BRA `(.L_x_18708) ;  /* 0x0000003000007947 */ /* 0x000fea0003800000 */
.L_x_18707:
[----:B-----5:R-:W-:-:S05]  /*2170*/  PRMT R3, RZ, 0x7610, R186 ;  /* 0x00007610ff037816 */ /* 0x020fca00000000ba */
[----:B------:R-:W-:-:S04]  /*2180*/  FADD.FTZ R201, R3, R201 ;  /* 0x000000c903c97221 */ /* 0x000fc80000010000 */
[----:B------:R-:W-:Y:S02]  /*2190*/  @P0 FADD.FTZ R201, R181, R201 ;  /* 0x000000c9b5c90221 */ /* 0x000fe40000010000 */
.L_x_18708:
[----:B------:R-:W-:Y:S01]  /*21a0*/  PRMT R202, RZ, 0x5410, R203 ;  /* 0x00005410ffca7816 */ /* 0x000fe200000000cb */
[----:B------:R-:W-:Y:S05]  /*21b0*/  @P2 BRA `(.L_x_18709) ;  /* 0x0000003000002947 */ /* 0x000fea0003800000 */
[----:B------:R-:W-:Y:S05]  /*21c0*/  @!P0 BRA `(.L_x_18710) ;  /* 0x0000005000008947 */ /* 0x000fea0003800000 */
[----:B-----5:R-:W-:Y:S01]  /*21d0*/  FADD.FTZ R202, R182, R202 ;  /* 0x000000cab6ca7221 */ /* 0x020fe20000010000 */
[----:B------:R-:W-:Y:S05]  /*21e0*/  BRA `(.L_x_18710) ;  /* 0x0000003000007947 */ /* 0x000fea0003800000 */
.L_x_18709:
[----:B-----5:R-:W-:-:S05]  /*21f0*/  PRMT R3, RZ, 0x5410, R187 ;  /* 0x00005410ff037816 */ /* 0x020fca00000000bb */
[----:B------:R-:W-:-:S04]  /*2200*/  FADD.FTZ R202, R3, R202 ;  /* 0x000000ca03ca7221 */ /* 0x000fc80000010000 */
[----:B------:R-:W-:Y:S02]  /*2210*/  @P0 FADD.FTZ R202, R182, R202 ;  /* 0x000000cab6ca0221 */ /* 0x000fe40000010000 */
.L_x_18710:
[----:B------:R-:W-:Y:S01]  /*2220*/  PRMT R203, RZ, 0x7610, R203 ;  /* 0x00007610ffcb7816 */ /* 0x000fe200000000cb */
[----:B------:R-:W-:Y:S05]  /*2230*/  @P2 BRA `(.L_x_18711) ;  /* 0x0000003000002947 */ /* 0x000fea0003800000 */
[----:B------:R-:W-:Y:S05]  /*2240*/  @!P0 BRA `(.L_x_18712) ;  /* 0x0000005000008947 */ /* 0x000fea0003800000 */
[----:B-----5:R-:W-:Y:S01]  /*2250*/  FADD.FTZ R203, R183, R203 ;  /* 0x000000cbb7cb7221 */ /* 0x020fe20000010000 */
[----:B------:R-:W-:Y:S05]  /*2260*/  BRA `(.L_x_18712) ;  /* 0x0000003000007947 */ /* 0x000fea0003800000 */
.L_x_18711:
[----:B-----5:R-:W-:-:S05]  /*2270*/  PRMT R3, RZ, 0x7610, R187 ;  /* 0x00007610ff037816 */ /* 0x020fca00000000bb */
[----:B------:R-:W-:-:S04]  /*2280*/  FADD.FTZ R203, R3, R203 ;  /* 0x000000cb03cb7221 */ /* 0x000fc80000010000 */
[----:B------:R-:W-:Y:S02]  /*2290*/  @P0 FADD.FTZ R203, R183, R203 ;  /* 0x000000cbb7cb0221 */ /* 0x000fe40000010000 */
.L_x_18712:
        /* <DEDUP_REMOVED lines=17> */
.L_x_18713:
[----:B-----5:R-:W-:-:S05]  /*23b0*/  PRMT R3, RZ, 0x5410, R184 ;  /* 0x00005410ff037816 */ /* 0x020fca00000000b8 */
[----:B------:R-:W-:-:S04]  /*23c0*/  FADD.FTZ R204, R3, R204 ;  /* 0x000000cc03cc7221 */ /* 0x000fc80000010000 */
[----:B------:R-:W-:Y:S02]  /*23d0*/  @P0 FADD.FTZ R204, R176, R204 ;  /* 0x000000ccb0cc0221 */ /* 0x000fe40000010000 */
.L_x_18714:
[----:B------:R-:W-:Y:S01]  /*23e0*/  PRMT R205, RZ, 0x7610, R192 ;  /* 0x00007610ffcd7816 */ /* 0x000fe200000000c0 */
[----:B------:R-:W-:Y:S05]  /*23f0*/  @P2 BRA `(.L_x_18715) ;  /* 0x0000003000002947 */ /* 0x000fea0003800000 */
[----:B------:R-:W-:Y:S05]  /*2400*/  @!P0 BRA `(.L_x_18716) ;  /* 0x0000005000008947 */ /* 0x000fea0003800000 */
[----:B-----5:R-:W-:Y:S01]  /*2410*/  FADD.FTZ R205, R177, R205 ;  /* 0x000000cdb1cd7221 */ /* 0x020fe20000010000 */
[----:B------:R-:W-:Y:S05]  /*2420*/  BRA `(.L_x_18716) ;  /* 0x0000003000007947 */ /* 0x000fea0003800000 */
.L_x_18715:
[----:B-----5:R-:W-:-:S05]  /*2430*/  PRMT R3, RZ, 0x7610, R184 ;  /* 0x00007610ff037816 */ /* 0x020fca00000000b8 */
[----:B------:R-:W-:-:S04]  /*2440*/  FADD.FTZ R205, R3, R205 ;  /* 0x000000cd03cd7221 */ /* 0x000fc80000010000 */
[----:B------:R-:W-:Y:S02]  /*2450*/  @P0 FADD.FTZ R205, R177, R205 ;  /* 0x000000cdb1cd0221 */ /* 0x000fe40000010000 */
.L_x_18716:
[----:B------:R-:W-:Y:S01]  /*2460*/  PRMT R206, RZ, 0x5410, R193 ;  /* 0x00005410ffce7816 */ /* 0x000fe200000000c1 */
[----:B------:R-:W-:Y:S05]  /*2470*/  @P2 BRA `(.L_x_18717) ;  /* 0x0000003000002947 */ /* 0x000fea0003800000 */
[----:B------:R-:W-:Y:S05]  /*2480*/  @!P0 BRA `(.L_x_18718) ;  /* 0x0000005000008947 */ /* 0x000fea0003800000 */
[----:B-----5:R-:W-:Y:S01]  /*2490*/  FADD.FTZ R206, R178, R206 ;  /* 0x000000ceb2ce7221 */ /* 0x020fe20000010000 */
[----:B------:R-:W-:Y:S05]  /*24a0*/  BRA `(.L_x_18718) ;  /* 0x0000003000007947 */ /* 0x000fea0003800000 */
.L_x_18717:
[----:B-----5:R-:W-:-:S05]  /*24b0*/  PRMT R3, RZ, 0x5410, R185 ;  /* 0x00005410ff037816 */ /* 0x020fca00000000b9 */
[----:B------:R-:W-:-:S04]  /*24c0*/  FADD.FTZ R206, R3, R206 ;  /* 0x000000ce03ce7221 */ /* 0x000fc80000010000 */
[----:B------:R-:W-:Y:S02]  /*24d0*/  @P0 FADD.FTZ R206, R178, R206 ;  /* 0x000000ceb2ce0221 */ /* 0x000fe40000010000 */
.L_x_18718:
[----:B------:R-:W-:Y:S01]  /*24e0*/  PRMT R207, RZ, 0x7610, R193 ;  /* 0x00007610ffcf7816 */ /* 0x000fe200000000c1 */
[----:B------:R-:W-:Y:S05]  /*24f0*/  @P2 BRA `(.L_x_18719) ;  /* 0x0000003000002947 */ /* 0x000fea0003800000 */
[----:B------:R-:W-:Y:S05]  /*2500*/  @!P0 BRA `(.L_x_18720) ;  /* 0x0000005000008947 */ /* 0x000fea0003800000 */
[----:B-----5:R-:W-:Y:S01]  /*2510*/  FADD.FTZ R207, R179, R207 ;  /* 0x000000cfb3cf7221 */ /* 0x020fe20000010000 */
[----:B------:R-:W-:Y:S05]  /*2520*/  BRA `(.L_x_18720) ;  /* 0x0000003000007947 */ /* 0x000fea0003800000 */
.L_x_18719:
[----:B-----5:R-:W-:-:S05]  /*2530*/  PRMT R3, RZ, 0x7610, R185 ;  /* 0x00007610ff037816 */ /* 0x020fca00000000b9 */
[----:B------:R-:W-:-:S04]  /*2540*/  FADD.FTZ R207, R3, R207 ;  /* 0x000000cf03cf7221 */ /* 0x000fc80000010000 */
[----:B------:R-:W-:Y:S02]  /*2550*/  @P0 FADD.FTZ R207, R179, R207 ;  /* 0x000000cfb3cf0221 */ /* 0x000fe40000010000 */
.L_x_18720:
[----:B------:R-:W-:Y:S01]  /*2560*/  PRMT R192, RZ, 0x5410, R194 ;  /* 0x00005410ffc07816 */ /* 0x000fe200000000c2 */
[----:B------:R-:W-:Y:S05]  /*2570*/  @P2 BRA `(.L_x_18721) ;  /* 0x0000003000002947 */ /* 0x000fea0003800000 */
[----:B------:R-:W-:Y:S05]  /*2580*/  @!P0 BRA `(.L_x_18722) ;  /* 0x0000005000008947 */ /* 0x000fea0003800000 */
[----:B-----5:R-:W-:Y:S01]  /*2590*/  FADD.FTZ R192, R180, R192 ;  /* 0x000000c0b4c07221 */ /* 0x020fe20000010000 */
[----:B------:R-:W-:Y:S05]  /*25a0*/  BRA `(.L_x_18722) ;  /* 0x0000003000007947 */ /* 0x000fea0003800000 */
.L_x_18721:
[----:B-----5:R-:W-:-:S05]  /*25b0*/  PRMT R3, RZ, 0x5410, R186 ;  /* 0x00005410ff037816 */ /* 0x020fca00000000ba */
[----:B------:R-:W-:-:S04]  /*25c0*/  FADD.FTZ R192, R3, R192 ;  /* 0x000000c003c07221 */ /* 0x000fc80000010000 */
[----:B------:R-:W-:Y:S02]  /*25d0*/  @P0 FADD.FTZ R192, R180, R192 ;  /* 0x000000c0b4c00221 */ /* 0x000fe40000010000 */
.L_x_18722:
[----:B------:R-:W-:Y:S01]  /*25e0*/  PRMT R193, RZ, 0x7610, R194 ;  /* 0x00007610ffc17816 */ /* 0x000fe200000000c2 */
[----:B------:R-:W-:Y:S05]  /*25f0*/  @P2 BRA `(.L_x_18723) ;  /* 0x0000003000002947 */ /* 0x000fea0003800000 */
[----:B------:R-:W-:Y:S05]  /*2600*/  @!P0 BRA `(.L_x_18724) ;  /* 0x0000005000008947 */ /* 0x000fea0003800000 */
[----:B-----5:R-:W-:Y:S01]  /*2610*/  FADD.FTZ R193, R181, R193 ;  /* 0x000000c1b5c17221 */ /* 0x020fe20000010000 */
[----:B------:R-:W-:Y:S05]  /*2620*/  BRA `(.L_x_18724) ;  /* 0x0000003000007947 */ /* 0x000fea0003800000 */
.L_x_18723:
[----:B-----5:R-:W-:-:S05]  /*2630*/  PRMT R3, RZ, 0x7610, R186 ;  /* 0x00007610ff037816 */ /* 0x020fca00000000ba */
[----:B------:R-:W-:-:S04]  /*2640*/  FADD.FTZ R193, R3, R193 ;  /* 0x000000c103c17221 */ /* 0x000fc80000010000 */
[----:B------:R-:W-:Y:S02]  /*2650*/  @P0 FADD.FTZ R193, R181, R193 ;  /* 0x000000c1b5c10221 */ /* 0x000fe40000010000 */
.L_x_18724:
[----:B------:R-:W-:Y:S01]  /*2660*/  PRMT R194, RZ, 0x5410, R195 ;  /* 0x00005410ffc27816 */ /* 0x000fe200000000c3 */
[----:B------:R-:W-:Y:S05]  /*2670*/  @P2 BRA `(.L_x_18725) ;  /* 0x0000003000002947 */ /* 0x000fea0003800000 */
[----:B------:R-:W-:Y:S05]  /*2680*/  @!P0 BRA `(.L_x_18726) ;  /* 0x0000005000008947 */ /* 0x000fea0003800000 */
[----:B-----5:R-:W-:Y:S01]  /*2690*/  FADD.FTZ R194, R182, R194 ;  /* 0x000000c2b6c27221 */ /* 0x020fe20000010000 */
[----:B------:R-:W-:Y:S05]  /*26a0*/  BRA `(.L_x_18726) ;  /* 0x0000003000007947 */ /* 0x000fea0003800000 */
.L_x_18725:
[----:B-----5:R-:W-:-:S05]  /*26b0*/  PRMT R3, RZ, 0x5410, R187 ;  /* 0x00005410ff037816 */ /* 0x020fca00000000bb */
[----:B------:R-:W-:-:S04]  /*26c0*/  FADD.FTZ R194, R3, R194 ;  /* 0x000000c203c27221 */ /* 0x000fc80000010000 */
[----:B------:R-:W-:Y:S02]  /*26d0*/  @P0 FADD.FTZ R194, R182, R194 ;  /* 0x000000c2b6c20221 */ /* 0x000fe40000010000 */
.L_x_18726:
[----:B------:R-:W-:Y:S01]  /*26e0*/  PRMT R195, RZ, 0x7610, R195 ;  /* 0x00007610ffc37816 */ /* 0x000fe200000000c3 */
[----:B------:R-:W-:Y:S05]  /*26f0*/  @P2 BRA `(.L_x_18727) ;  /* 0x0000003000002947 */ /* 0x000fea0003800000 */
[----:B------:R-:W-:Y:S05]  /*2700*/  @!P0 BRA `(.L_x_18728) ;  /* 0x0000005000008947 */ /* 0x000fea0003800000 */
[----:B-----5:R-:W-:Y:S01]  /*2710*/  FADD.FTZ R195, R183, R195 ;  /* 0x000000c3b7c37221 */ /* 0x020fe20000010000 */
[----:B------:R-:W-:Y:S05]  /*2720*/  BRA `(.L_x_18728) ;  /* 0x0000003000007947 */ /* 0x000fea0003800000 */
.L_x_18727:
[----:B-----5:R-:W-:-:S05]  /*2730*/  PRMT R3, RZ, 0x7610, R187 ;  /* 0x00007610ff037816 */ /* 0x020fca00000000bb */
[----:B------:R-:W-:-:S04]  /*2740*/  FADD.FTZ R195, R3, R195 ;  /* 0x000000c303c37221 */ /* 0x000fc80000010000 */
[----:B------:R-:W-:Y:S02]  /*2750*/  @P0 FADD.FTZ R195, R183, R195 ;  /* 0x000000c3b7c30221 */ /* 0x000fe40000010000 */
.L_x_18728:
[C---:B------:R-:W-:Y:S02]  /*2760*/  IADD3 R3, R0.reuse, 0x280, RZ ;  /* 0x0000028000037810 */ /* 0x040fe40007ffe0ff */
[----:B------:R-:W-:-:S03]  /*2770*/  IADD3 R251, R0, 0x300, RZ ;  /* 0x0000030000fb7810 */ /* 0x000fc60007ffe0ff */
[----:B------:R-:W-:-:S04]  /*2780*/  IMAD.WIDE.U32 R196, R3, R246, c[0x0][0x188] ;  /* 0x0000620003c47625 */ /* 0x000fc800078e00f6 */
[C---:B------:R-:W-:Y:S01]  /*2790*/  @P0 IMAD.WIDE.U32 R188, R251.reuse, R246, c[0x0][0x180] ;  /* 0x00006000fbbc0625 */ /* 0x040fe200078e00f6 */
[----:B------:R-:W-:Y:S04]  /*27a0*/  STG.E.128 [R196.64], R204 ;  /* 0x000000ccc4007986 */ /* 0x000fe8000c101d04 */
[----:B------:R0:W-:Y:S04]  /*27b0*/  STG.E.128 [R196.64+0x10], R192 ;  /* 0x000010c0c4007986 */ /* 0x0001e8000c101d04 */
[----:B-----5:R1:W5:Y:S04]  /*27c0*/  @P0 LDG.E.128 R176, [R188.64] ;  /* 0x00000004bcb00981 */ /* 0x020368000c1e1d00 */
[----:B------:R1:W5:Y:S02]  /*27d0*/  @P0 LDG.E.128 R180, [R188.64+0x10] ;  /* 0x00001004bcb40981 */ /* 0x000364000c1e1d00 */
[----:B-1----:R-:W-:-:S05]  /*27e0*/  @P1 IMAD.WIDE.U32 R188, R251, R190, c[0x0][0x178] ;  /* 0x00005e00fbbc1625 */ /* 0x002fca00078e00be */
[----:B------:R1:W5:Y:S02]  /*27f0*/  @P1 LDG.E.128 R184, [R188.64] ;  /* 0x00000004bcb81981 */ /* 0x000364000c1e1d00 */
[----:B-1----:R-:W-:-:S06]  /*2800*/  IMAD.WIDE.U32 R188, R251, R190, c[0x0][0x170] ;  /* 0x00005c00fbbc7625 */ /* 0x002fcc00078e00be */
[----:B------:R-:W0:Y:S02]  /*2810*/  LDG.E.128 R188, [R188.64] ;  /* 0x00000004bcbc7981 */ /* 0x000e24000c1e1d00 */
[----:B0-----:R-:W-:Y:S01]  /*2820*/  PRMT R196, RZ, 0x5410, R188 ;  /* 0x00005410ffc47816 */ /* 0x001fe200000000bc */
[----:B------:R-:W-:Y:S05]  /*2830*/  @P2 BRA `(.L_x_18729) ;  /* 0x0000003000002947 */ /* 0x000fea0003800000 */
[----:B------:R-:W-:Y:S05]  /*2840*/  @!P0 BRA `(.L_x_18730) ;  /* 0x0000005000008947 */ /* 0x000fea0003800000 */
[----:B-----5:R-:W-:Y:S01]  /*2850*/  FADD.FTZ R196, R176, R196 ;  /* 0x000000c4b0c47221 */ /* 0x020fe20000010000 */
[----:B------:R-:W-:Y:S05]  /*2860*/  BRA `(.L_x_18730) ;  /* 0x0000003000007947 */ /* 0x000fea0003800000 */
.L_x_18729:
[----:B-----5:R-:W-:-:S05]  /*2870*/  PRMT R3, RZ, 0x5410, R184 ;  /* 0x00005410ff037816 */ /* 0x020fca00000000b8 */
[----:B------:R-:W-:-:S04]  /*2880*/  FADD.FTZ R196, R3, R196 ;  /* 0x000000c403c47221 */ /* 0x000fc80000010000 */
[----:B------:R-:W-:Y:S02]  /*2890*/  @P0 FADD.FTZ R196, R176, R196 ;  /* 0x000000c4b0c40221 */ /* 0x000fe40000010000 */
.L_x_18730:
[----:B------:R-:W-:Y:S01]  /*28a0*/  PRMT R197, RZ, 0x7610, R188 ;  /* 0x00007610ffc57816 */ /* 0x000fe200000000bc */
[----:B------:R-:W-:Y:S05]  /*28b0*/  @P2 BRA `(.L_x_18731) ;  /* 0x0000003000002947 */ /* 0x000fea0003800000 */
[----:B------:R-:W-:Y:S05]  /*28c0*/  @!P0 BRA `(.L_x_18732) ;  /* 0x0000005000008947 */ /* 0x000fea0003800000 */
[----:B-----5:R-:W-:Y:S01]  /*28d0*/  FADD.FTZ R197, R177, R197 ;  /* 0x000000c5b1c57221 */ /* 0x020fe20000010000 */
[----:B------:R-:W-:Y:S05]  /*28e0*/  BRA `(.L_x_18732) ;  /* 0x0000003000007947 */ /* 0x000fea0003800000 */
.L_x_18731:
[----:B-----5:R-:W-:-:S05]  /*28f0*/  PRMT R3, RZ, 0x7610, R184 ;  /* 0x00007610ff037816 */ /* 0x020fca00000000b8 */
[----:B------:R-:W-:-:S04]  /*2900*/  FADD.FTZ R197, R3, R197 ;  /* 0x000000c503c57221 */ /* 0x000fc80000010000 */
[----:B------:R-:W-:Y:S02]  /*2910*/  @P0 FADD.FTZ R197, R177, R197 ;  /* 0x000000c5b1c50221 */ /* 0x000fe40000010000 */
.L_x_18732:
[----:B------:R-:W-:Y:S01]  /*2920*/  PRMT R198, RZ, 0x5410, R189 ;  /* 0x00005410ffc67816 */ /* 0x000fe200000000bd */
[----:B------:R-:W-:Y:S05]  /*2930*/  @P2 BRA `(.L_x_18733) ;  /* 0x0000003000002947 */ /* 0x000fea0003800000 */
[----:B------:R-:W-:Y:S05]  /*2940*/  @!P0 BRA `(.L_x_18734) ;  /* 0x0000005000008947 */ /* 0x000fea0003800000 */
[----:B-----5:R-:W-:Y:S01]  /*2950*/  FADD.FTZ R198, R178, R198 ;  /* 0x000000c6b2c67221 */ /* 0x020fe20000010000 */
[----:B------:R-:W-:Y:S05]  /*2960*/  BRA `(.L_x_18734) ;  /* 0x0000003000007947 */ /* 0x000fea0003800000 */
.L_x_18733:
[----:B-----5:R-:W-:-:S05]  /*2970*/  PRMT R3, RZ, 0x5410, R185 ;  /* 0x00005410ff037816 */ /* 0x020fca00000000b9 */
[----:B------:R-:W-:-:S04]  /*2980*/  FADD.FTZ R198, R3, R198 ;  /* 0x000000c603c67221 */ /* 0x000fc80000010000 */
[----:B------:R-:W-:Y:S02]  /*2990*/  @P0 FADD.FTZ R198, R178, R198 ;  /* 0x000000c6b2c60221 */ /* 0x000fe40000010000 */
.L_x_18734:
[----:B------:R-:W-:Y:S01]  /*29a0*/  PRMT R199, RZ, 0x7610, R189 ;  /* 0x00007610ffc77816 */ /* 0x000fe200000000bd */
[----:B------:R-:W-:Y:S05]  /*29b0*/  @P2 BRA `(.L_x_18735) ;  /* 0x0000003000002947 */ /* 0x000fea0003800000 */
[----:B------:R-:W-:Y:S05]  /*29c0*/  @!P0 BRA `(.L_x_18736) ;  /* 0x0000005000008947 */ /* 0x000fea0003800000 */
[----:B-----5:R-:W-:Y:S01]  /*29d0*/  FADD.FTZ R199, R179, R199 ;  /* 0x000000c7b3c77221 */ /* 0x020fe20000010000 */
[----:B------:R-:W-:Y:S05]  /*29e0*/  BRA `(.L_x_18736) ;  /* 0x0000003000007947 */ /* 0x000fea0003800000 */
.L_x_18735:
[----:B-----5:R-:W-:-:S05]  /*29f0*/  PRMT R3, RZ, 0x7610, R185 ;  /* 0x00007610ff037816 */ /* 0x020fca00000000b9 */
[----:B------:R-:W-:-:S04]  /*2a00*/  FADD.FTZ R199, R3, R199 ;  /* 0x000000c703c77221 */ /* 0x000fc80000010000 */
[----:B------:R-:W-:Y:S02]  /*2a10*/  @P0 FADD.FTZ R199, R179, R199 ;  /* 0x000000c7b3c70221 */ /* 0x000fe40000010000 */
.L_x_18736:
[----:B------:R-:W-:Y:S01]  /*2a20*/  PRMT R188, RZ, 0x5410, R190 ;  /* 0x00005410ffbc7816 */ /* 0x000fe200000000be */
[----:B------:R-:W-:Y:S05]  /*2a30*/  @P2 BRA `(.L_x_18737) ;  /* 0x0000003000002947 */ /* 0x000fea0003800000 */
[----:B------:R-:W-:Y:S05]  /*2a40*/  @!P0 BRA `(.L_x_18738) ;  /* 0x0000005000008947 */ /* 0x000fea0003800000 */
[----:B-----5:R-:W-:Y:S01]  /*2a50*/  FADD.FTZ R188, R180, R188 ;  /* 0x000000bcb4bc7221 */ /* 0x020fe20000010000 */
[----:B------:R-:W-:Y:S05]  /*2a60*/  BRA `(.L_x_18738) ;  /* 0x0000003000007947 */ /* 0x000fea0003800000 */
.L_x_18737:
[----:B-----5:R-:W-:-:S05]  /*2a70*/  PRMT R3, RZ, 0x5410, R186 ;  /* 0x00005410ff037816 */ /* 0x020fca00000000ba */
[----:B------:R-:W-:-:S04]  /*2a80*/  FADD.FTZ R188, R3, R188 ;  /* 0x000000bc03bc7221 */ /* 0x000fc80000010000 */
[----:B------:R-:W-:Y:S02]  /*2a90*/  @P0 FADD.FTZ R188, R180, R188 ;  /* 0x000000bcb4bc0221 */ /* 0x000fe40000010000 */
.L_x_18738:
[----:B------:R-:W-:Y:S01]  /*2aa0*/  PRMT R189, RZ, 0x7610, R190 ;  /* 0x00007610ffbd7816 */ /* 0x000fe200000000be */
[----:B------:R-:W-:Y:S05]  /*2ab0*/  @P2 BRA `(.L_x_18739) ;  /* 0x0000003000002947 */ /* 0x000fea0003800000 */
[----:B------:R-:W-:Y:S05]  /*2ac0*/  @!P0 BRA `(.L_x_18740) ;  /* 0x0000005000008947 */ /* 0x000fea0003800000 */
[----:B-----5:R-:W-:Y:S01]  /*2ad0*/  FADD.FTZ R189, R181, R189 ;  /* 0x000000bdb5bd7221 */ /* 0x020fe20000010000 */
[----:B------:R-:W-:Y:S05]  /*2ae0*/  BRA `(.L_x_18740) ;  /* 0x0000003000007947 */ /* 0x000fea0003800000 */
.L_x_18739:
[----:B-----5:R-:W-:-:S05]  /*2af0*/  PRMT R3, RZ, 0x7610, R186 ;  /* 0x00007610ff037816 */ /* 0x020fca00000000ba */
[----:B------:R-:W-:-:S04]  /*2b00*/  FADD.FTZ R189, R3, R189 ;  /* 0x000000bd03bd7221 */ /* 0x000fc80000010000 */
[----:B------:R-:W-:Y:S02]  /*2b10*/  @P0 FADD.FTZ R189, R181, R189 ;  /* 0x000000bdb5bd0221 */ /* 0x000fe40000010000 */
.L_x_18740:
[----:B------:R-:W-:Y:S01]  /*2b20*/  PRMT R190, RZ, 0x5410, R191 ;  /* 0x00005410ffbe7816 */ /* 0x000fe200000000bf */
[----:B------:R-:W-:Y:S05]  /*2b30*/  @P2 BRA `(.L_x_18741) ;  /* 0x0000003000002947 */ /* 0x000fea0003800000 */
[----:B------:R-:W-:Y:S05]  /*2b40*/  @!P0 BRA `(.L_x_18742) ;  /* 0x0000005000008947 */ /* 0x000fea0003800000 */
[----:B-----5:R-:W-:Y:S01]  /*2b50*/  FADD.FTZ R190, R182, R190 ;  /* 0x000000beb6be7221 */ /* 0x020fe20000010000 */
[----:B------:R-:W-:Y:S05]  /*2b60*/  BRA `(.L_x_18742) ;  /* 0x0000003000007947 */ /* 0x000fea0003800000 */
.L_x_18741:
[----:B-----5:R-:W-:-:S05]  /*2b70*/  PRMT R3, RZ, 0x5410, R187 ;  /* 0x00005410ff037816 */ /* 0x020fca00000000bb */
[----:B------:R-:W-:-:S04]  /*2b80*/  FADD.FTZ R190, R3, R190 ;  /* 0x000000be03be7221 */ /* 0x000fc80000010000 */
[----:B------:R-:W-:Y:S02]  /*2b90*/  @P0 FADD.FTZ R190, R182, R190 ;  /* 0x000000beb6be0221 */ /* 0x000fe40000010000 */
.L_x_18742:
[----:B------:R-:W-:Y:S01]  /*2ba0*/  PRMT R191, RZ, 0x7610, R191 ;  /* 0x00007610ffbf7816 */ /* 0x000fe200000000bf */
[----:B------:R-:W-:Y:S05]  /*2bb0*/  @P2 BRA `(.L_x_18743) ;  /* 0x0000003000002947 */ /* 0x000fea0003800000 */
[----:B------:R-:W-:Y:S05]  /*2bc0*/  @!P0 BRA `(.L_x_18744) ;  /* 0x0000005000008947 */ /* 0x000fea0003800000 */
[----:B-----5:R-:W-:Y:S01]  /*2bd0*/  FADD.FTZ R191, R183, R191 ;  /* 0x000000bfb7bf7221 */ /* 0x020fe20000010000 */
[----:B------:R-:W-:Y:S05]  /*2be0*/  BRA `(.L_x_18744) ;  /* 0x0000003000007947 */ /* 0x000fea0003800000 */
.L_x_18743:
[----:B-----5:R-:W-:-:S05]  /*2bf0*/  PRMT R3, RZ, 0x7610, R187 ;  /* 0x00007610ff037816 */ /* 0x020fca00000000bb */
[----:B------:R-:W-:-:S04]  /*2c00*/  FADD.FTZ R191, R3, R191 ;  /* 0x000000bf03bf7221 */ /* 0x000fc80000010000 */
[----:B------:R-:W-:Y:S02]  /*2c10*/  @P0 FADD.FTZ R191, R183, R191 ;  /* 0x000000bfb7bf0221 */ /* 0x000fe40000010000 */
.L_x_18744:
[----:B------:R-:W2:Y:S01]  /*2c20*/  LDL R244, [R1+0x4] ;  /* 0x0000040001f47983 */ /* 0x000ea20000100800 */
[----:B------:R-:W-:Y:S02]  /*2c30*/  IADD3 R3, R0, 0x300, RZ ;  /* 0x0000030000037810 */ /* 0x000fe40007ffe0ff */
[----:B------:R-:W-:-:S03]  /*2c40*/  LOP3.LUT P0, RZ, R248, 0x1f, RZ, 0xc0, !PT ;  /* 0x0000001ff8ff7812 */ /* 0x000fc6000780c0ff */
[----:B------:R-:W-:-:S04]  /*2c50*/  IMAD.WIDE.U32 R246, R3, R246, c[0x0][0x188] ;  /* 0x0000620003f67625 */ /* 0x000fc800078e00f6 */
[----:B------:R-:W-:Y:S01]  /*2c60*/  FADD.FTZ R3, RZ, R240 ;  /* 0x000000f0ff037221 */ /* 0x000fe20000010000 */
[----:B------:R-:W-:Y:S03]  /*2c70*/  STG.E.128 [R246.64], R196 ;  /* 0x000000c4f6007986 */ /* 0x000fe6000c101d04 */
[----:B------:R-:W-:Y:S01]  /*2c80*/  FADD.FTZ R3, R3, R241 ;  /* 0x000000f103037221 */ /* 0x000fe20000010000 */
[----:B------:R0:W-:Y:S03]  /*2c90*/  STG.E.128 [R246.64+0x10], R188 ;  /* 0x000010bcf6007986 */ /* 0x0001e6000c101d04 */
        /* <DEDUP_REMOVED lines=53> */
[----:B0-----:R-:W-:Y:S01]  /*2ff0*/  FADD.FTZ R246, R3, R191 ;  /* 0x000000bf03f67221 */ /* 0x001fe20000010000 */
[----:B--2---:R-:W-:Y:S02]  /*3000*/  LOP3.LUT P1, RZ, R244, 0xff, RZ, 0xc0, !PT ;  /* 0x000000fff4ff7812 */ /* 0x004fe4000782c0ff */
[----:B------:R-:W-:-:S04]  /*3010*/  SHF.R.U32.HI R244, RZ, 0x5, R248 ;  /* 0x00000005fff47819 */ /* 0x000fc800000116f8 */
[----:B------:R-:W-:-:S07]  /*3020*/  LOP3.LUT R244, R244, 0x7fffffc, RZ, 0xc0, !PT ;  /* 0x07fffffcf4f47812 */ /* 0x000fce00078ec0ff */
[----:B------:R-:W-:Y:S01]  /*3030*/  @!P1 IADD3 R244, R244, 0x4, RZ ;  /* 0x00000004f4f49810 */ /* 0x000fe20007ffe0ff */
[----:B------:R-:W-:Y:S05]  /*3040*/  BRA.DIV ~URZ, `(.L_x_18745) ;  /* 0x000024c27f007947 */ /* 0x000fea000b800000 */
[----:B------:R0:W1:Y:S02]  /*3050*/  SHFL.BFLY PT, R3, R246, 0x1, 0x1f ;  /* 0x0c201f00f6037f89 */ /* 0x00006400000e0000 */
.L_x_18749:
        /* <DEDUP_REMOVED lines=132> */
.L_x_18750:
[----:B-----5:R-:W-:Y:S04]  /*38a0*/  STL [R1+0xe4], R179 ;  /* 0x0000e4b301007387 */ /* 0x020fe80000100800 */
[----:B------:R2:W-:Y:S04]  /*38b0*/  STL [R1+0xe0], R178 ;  /* 0x0000e0b201007387 */ /* 0x0005e80000100800 */
[----:B--2---:R-:W2:Y:S01]  /*38c0*/  LDL.LU R178, [R1+0x4] ;  /* 0x0000040001b27983 */ /* 0x004ea20000300800 */
[----:B01----:R-:W-:Y:S01]  /*38d0*/  FADD.FTZ R247, R3, R247 ;  /* 0x000000f703f77221 */ /* 0x003fe20000010000 */
[----:B------:R-:W-:Y:S02]  /*38e0*/  WARPSYNC 0xffffffff ;  /* 0xffffffff00007948 */ /* 0x000fe40003800000 */
[----:B------:R-:W0:Y:S04]  /*38f0*/  S2R R249, SR_TID.X ;  /* 0x0000000000f97919 */ /* 0x000e280000002100 */
[----:B------:R-:W1:Y:S04]  /*3900*/  S2R R179, SR_TID.X ;  /* 0x0000000000b37919 */ /* 0x000e680000002100 */
[----:B------:R-:W-:Y:S04]  /*3910*/  STL [R1+0xdc], R177 ;  /* 0x0000dcb101007387 */ /* 0x000fe80000100800 */
[----:B------:R-:W-:Y:S01]  /*3920*/  STL [R1+0xd8], R176 ;  /* 0x0000d8b001007387 */ /* 0x000fe20000100800 */
[----:B0-----:R-:W-:-:S04]  /*3930*/  @!P0 SHF.R.U32.HI R3, RZ, 0x5, R249 ;  /* 0x00000005ff038819 */ /* 0x001fc800000116f9 */
[----:B------:R-:W-:Y:S02]  /*3940*/  @!P0 LOP3.LUT R3, R3, 0x3, RZ, 0xc0, !PT ;  /* 0x0000000303038812 */ /* 0x000fe400078ec0ff */
[----:B-1----:R-:W-:Y:S02]  /*3950*/  LOP3.LUT R248, R179, 0x1f, RZ, 0xc0, !PT ;  /* 0x0000001fb3f87812 */ /* 0x002fe400078ec0ff */
[----:B------:R-:W-:Y:S02]  /*3960*/  @!P0 IADD3 R3, R244, R3, RZ ;  /* 0x00000003f4038210 */ /* 0x000fe40007ffe0ff */
[----:B------:R-:W-:-:S03]  /*3970*/  ISETP.GT.U32.AND P1, PT, R248, 0x3, PT ;  /* 0x00000003f800780c */ /* 0x000fc60003f24070 */
[----:B------:R0:W-:Y:S02]  /*3980*/  @!P0 STS.64 [R3.X8], R246 ;  /* 0x000000f603008388 */ /* 0x0001e40000008a00 */
[----:B0-----:R-:W-:-:S08]  /*3990*/  CS2R R246, SRZ ;  /* 0x0000000000f67805 */ /* 0x001fd0000001ff00 */
[----:B------:R-:W-:Y:S01]  /*39a0*/  @!P1 IADD3 R3, R244, R248, RZ ;  /* 0x000000f8f4039210 */ /* 0x000fe20007ffe0ff */
[----:B------:R-:W-:Y:S06]  /*39b0*/  BAR.SYNC.DEFER_BLOCKING 0x0 ;  /* 0x0000000000007b1d */ /* 0x000fec0000010000 */
[----:B------:R0:W-:Y:S02]  /*39c0*/  @!P1 LDS.64 R246, [R3.X8] ;  /* 0x0000000003f69984 */ /* 0x0001e40000008a00 */
[----:B0-----:R-:W-:Y:S02]  /*39d0*/  MOV R3, RZ ;  /* 0x000000ff00037202 */ /* 0x001fe40000000f00 */
[----:B------:R-:W-:-:S04]  /*39e0*/  @!P1 MOV R3, 0x700 ;  /* 0x0000070000039802 */ /* 0x000fc80000000f00 */
[----:B------:R0:W1:Y:S01]  /*39f0*/  I2F R248, R3 ;  /* 0x0000000300f87306 */ /* 0x0000620000201400 */
[----:B------:R-:W3:Y:S07]  /*3a00*/  SHFL.DOWN PT, R249, R3, 0x2, 0x1f ;  /* 0x08401f0003f97f89 */ /* 0x000eee00000e0000 */
[----:B---3--:R-:W3:Y:S01]  /*3a10*/  I2F R177, R249 ;  /* 0x000000f900b17306 */ /* 0x008ee20000201400 */
[----:B------:R-:W0:Y:S01]  /*3a20*/  SHFL.DOWN PT, R244, R246, 0x2, 0x1f ;  /* 0x08401f00f6f47f89 */ /* 0x000e2200000e0000 */
[----:B------:R-:W-:Y:S01]  /*3a30*/  IADD3 R176, R249, R3, RZ ;  /* 0x00000003f9b07210 */ /* 0x000fe20007ffe0ff */
[----:B0-----:R-:W-:-:S04]  /*3a40*/  FADD.FTZ R3, -R244, R246 ;  /* 0x000000f6f4037221 */ /* 0x001fc80000010100 */
[----:B------:R-:W-:-:S04]  /*3a50*/  FMUL.FTZ R3, R3, R3 ;  /* 0x0000000303037220 */ /* 0x000fc80000410000 */
[----:B-1----:R-:W-:-:S04]  /*3a60*/  FMUL.FTZ R3, R3, R248 ;  /* 0x000000f803037220 */ /* 0x002fc80000410000 */
[-C--:B---3--:R-:W-:Y:S02]  /*3a70*/  FMUL.FTZ R249, R3, R177.reuse ;  /* 0x000000b103f97220 */ /* 0x088fe40000410000 */
[----:B------:R-:W-:Y:S02]  /*3a80*/  FMUL.FTZ R3, R244, R177 ;  /* 0x000000b1f4037220 */ /* 0x000fe40000410000 */
[----:B------:R-:W0:Y:S02]  /*3a90*/  SHFL.DOWN PT, R244, R247, 0x2, 0x1f ;  /* 0x08401f00f7f47f89 */ /* 0x000e2400000e0000 */
[----:B------:R-:W-:Y:S02]  /*3aa0*/  FFMA.FTZ R246, R248, R246, R3 ;  /* 0x000000f6f8f67223 */ /* 0x000fe40000010003 */
        /* <DEDUP_REMOVED lines=8> */
[----:B------:R1:W0:Y:S08]  /*3b30*/  I2F R176, R247 ;  /* 0x000000f700b07306 */ /* 0x0002300000201400 */
[----:B------:R-:W3:Y:S01]  /*3b40*/  I2F R249, R249 ;  /* 0x000000f900f97306 */ /* 0x000ee20000201400 */
[----:B-1----:R-:W-:-:S04]  /*3b50*/  FADD.FTZ R247, R246, -R248 ;  /* 0x800000f8f6f77221 */ /* 0x002fc80000010000 */
[----:B------:R-:W-:Y:S02]  /*3b60*/  FMUL.FTZ R247, R247, R247 ;  /* 0x000000f7f7f77220 */ /* 0x000fe40000410000 */
[----:B0-----:R-:W-:Y:S02]  /*3b70*/  FMUL.FTZ R248, R248, R176 ;  /* 0x000000b0f8f87220 */ /* 0x001fe40000410000 */
[C---:B------:R-:W-:Y:S02]  /*3b80*/  FMUL.FTZ R247, R3.reuse, R247 ;  /* 0x000000f703f77220 */ /* 0x040fe40000410000 */
[----:B------:R-:W-:Y:S02]  /*3b90*/  FFMA.FTZ R3, R3, R246, R248 ;  /* 0x000000f603037223 */ /* 0x000fe400000100f8 */
[----:B------:R-:W0:Y:S01]  /*3ba0*/  SHFL.DOWN PT, R246, R244, 0x1, 0x1f ;  /* 0x08201f00f4f67f89 */ /* 0x000e2200000e0000 */
[----:B------:R-:W-:Y:S01]  /*3bb0*/  FMUL.FTZ R247, R247, R176 ;  /* 0x000000b0f7f77220 */ /* 0x000fe20000410000 */
[----:B---3--:R-:W1:Y:S02]  /*3bc0*/  MUFU.RCP R249, R249 ;  /* 0x000000f900f97308 */ /* 0x008e640000001000 */
[----:B------:R-:W3:Y:S01]  /*3bd0*/  LDL R248, [R1+0xcc] ;  /* 0x0000cc0001f87983 */ /* 0x000ee20000100800 */
[----:B-1----:R-:W-:-:S02]  /*3be0*/  FMUL.FTZ R3, R249, R3 ;  /* 0x00000003f9037220 */ /* 0x002fc40000410000 */
[----:B0-----:R-:W-:-:S03]  /*3bf0*/  FADD.FTZ R246, R244, R246 ;  /* 0x000000f6f4f67221 */ /* 0x001fc60000010000 */
[----:B------:R0:W1:Y:S01]  /*3c00*/  SHFL.IDX PT, R244, R3, RZ, 0x1f ;  /* 0x00001fff03f47589 */ /* 0x00006200000e0000 */
[----:B------:R-:W-:-:S03]  /*3c10*/  FFMA.FTZ R246, R249, R247, R246 ;  /* 0x000000f7f9f67223 */ /* 0x000fc600000100f6 */
[----:B------:R-:W4:Y:S01]  /*3c20*/  LDL R249, [R1+0xc8] ;  /* 0x0000c80001f97983 */ /* 0x000f220000100800 */
[----:B0-----:R-:W-:-:S03]  /*3c30*/  SHF.R.U32.HI R3, RZ, 0x5, R179 ;  /* 0x00000005ff037819 */ /* 0x001fc600000116b3 */
[----:B------:R-:W0:Y:S01]  /*3c40*/  SHFL.IDX PT, R246, R246, RZ, 0x1f ;  /* 0x00001ffff6f67589 */ /* 0x000e2200000e0000 */
[----:B------:R-:W-:-:S04]  /*3c50*/  LOP3.LUT R3, R3, 0x3, RZ, 0xc0, !PT ;  /* 0x0000000303037812 */ /* 0x000fc800078ec0ff */
[----:B------:R-:W-:Y:S02]  /*3c60*/  LOP3.LUT P0, RZ, R3, 0x1f, R179, 0xf8, !PT ;  /* 0x0000001f03ff7812 */ /* 0x000fe4000780f8b3 */
[----:B------:R-:W4:Y:S01]  /*3c70*/  LDL R179, [R1+0xd0] ;  /* 0x0000d00001b37983 */ /* 0x000f220000100800 */
[----:B--2---:R-:W-:-:S03]  /*3c80*/  LOP3.LUT P2, RZ, R178, 0xff, RZ, 0xc0, !PT ;  /* 0x000000ffb2ff7812 */ /* 0x004fc6000784c0ff */
[----:B------:R-:W2:Y:S01]  /*3c90*/  LDL R178, [R1+0xd4] ;  /* 0x0000d40001b27983 */ /* 0x000ea20000100800 */
[----:B-1----:R-:W-:Y:S01]  /*3ca0*/  FMUL.FTZ R3, R244, R244 ;  /* 0x000000f4f4037220 */ /* 0x002fe20000410000 */
[----:B------:R-:W-:Y:S02]  /*3cb0*/  ISETP.NE.AND P1, PT, RZ, UR6, PT ;  /* 0x00000006ff007c0c */ /* 0x000fe4000bf25270 */
[----:B------:R-:W-:Y:S02]  /*3cc0*/  MOV R247, c[0x0][0x1e0] ;  /* 0x0000780000f77a02 */ /* 0x000fe40000000f00 */
[----:B------:R-:W-:-:S03]  /*3cd0*/  FSEL R3, R3, RZ, P1 ;  /* 0x000000ff03037208 */ /* 0x000fc60000800000 */
[----:B0-----:R-:W-:-:S04]  /*3ce0*/  FFMA.FTZ R246, R246, R247, c[0x0][0x228] ;  /* 0x00008a00f6f67623 */ /* 0x001fc800000100f7 */
[----:B------:R-:W-:Y:S01]  /*3cf0*/  FADD.FTZ R3, R246, R3 ;  /* 0x00000003f6037221 */ /* 0x000fe20000010000 */
[----:B------:R-:W-:-:S05]  /*3d00*/  @!P0 MOV R246, 0x4 ;  /* 0x0000000400f68802 */ /* 0x000fca0000000f00 */
[----:B------:R-:W0:Y:S01]  /*3d10*/  MUFU.RSQ R3, R3 ;  /* 0x0000000300037308 */ /* 0x000e220000001400 */
[----:B------:R-:W-:-:S05]  /*3d20*/  @!P0 IMAD.WIDE R246, R2, R246, c[0x0][0x1a0] ;  /* 0x0000680002f68625 */ /* 0x000fca00078e02f6 */
[----:B------:R1:W-:Y:S02]  /*3d30*/  @!P0 STG.E [R246.64], R244 ;  /* 0x000000f4f6008986 */ /* 0x0003e4000c101904 */
[----:B-1----:R-:W-:-:S05]  /*3d40*/  FSEL R244, R244, RZ, !P1 ;  /* 0x000000fff4f47208 */ /* 0x002fca0004800000 */
[C---:B------:R-:W-:Y:S02]  /*3d50*/  FADD.FTZ R240, -R244.reuse, R240 ;  /* 0x000000f0f4f07221 */ /* 0x040fe40000010100 */
[C---:B------:R-:W-:Y:S02]  /*3d60*/  FADD.FTZ R241, -R244.reuse, R241 ;  /* 0x000000f1f4f17221 */ /* 0x040fe40000010100 */
[C---:B0-----:R-:W-:Y:S02]  /*3d70*/  FMUL.FTZ R177, R3.reuse, R240 ;  /* 0x000000f003b17220 */ /* 0x041fe40000410000 */
[----:B------:R-:W-:Y:S01]  /*3d80*/  FMUL.FTZ R176, R3, R241 ;  /* 0x000000f103b07220 */ /* 0x000fe20000410000 */
[----:B------:R-:W-:Y:S01]  /*3d90*/  @!P0 MOV R246, 0x4 ;  /* 0x0000000400f68802 */ /* 0x000fe20000000f00 */
[C---:B------:R-:W-:Y:S02]  /*3da0*/  FADD.FTZ R242, -R244.reuse, R242 ;  /* 0x000000f2f4f27221 */ /* 0x040fe40000010100 */
[----:B------:R-:W-:-:S02]  /*3db0*/  FADD.FTZ R243, -R244, R243 ;  /* 0x000000f3f4f37221 */ /* 0x000fc40000010100 */
[----:B------:R-:W-:-:S04]  /*3dc0*/  @!P0 IMAD.WIDE R246, R2, R246, c[0x0][0x1a8] ;  /* 0x00006a0002f68625 */ /* 0x000fc800078e02f6 */
[----:B------:R-:W-:Y:S01]  /*3dd0*/  FADD.FTZ R236, -R244, R236 ;  /* 0x000000ecf4ec7221 */ /* 0x000fe20000010100 */
[----:B------:R0:W-:Y:S03]  /*3de0*/  @!P0 STG.E [R246.64], R3 ;  /* 0x00000003f6008986 */ /* 0x0001e6000c101904 */
[C---:B0-----:R-:W-:Y:S02]  /*3df0*/  FMUL.FTZ R246, R3.reuse, R236 ;  /* 0x000000ec03f67220 */ /* 0x041fe40000410000 */
[----:B------:R-:W2:Y:S01]  /*3e00*/  LDL R236, [R1+0xb8] ;  /* 0x0000b80001ec7983 */ /* 0x000ea20000100800 */
[----:B---3--:R-:W-:Y:S02]  /*3e10*/  FFMA.FTZ R241, R248, R176, R5 ;  /* 0x000000b0f8f17223 */ /* 0x008fe40000010005 */
[----:B------:R-:W-:Y:S02]  /*3e20*/  FMUL.FTZ R248, R3, R243 ;  /* 0x000000f303f87220 */ /* 0x000fe40000410000 */
[----:B------:R-:W-:Y:S01]  /*3e30*/  FADD.FTZ R237, -R244, R237 ;  /* 0x000000edf4ed7221 */ /* 0x000fe20000010100 */
[----:B------:R-:W3:Y:S01]  /*3e40*/  LDL R243, [R1+0xc4] ;  /* 0x0000c40001f37983 */ /* 0x000ee20000100800 */
[----:B----4-:R-:W-:-:S02]  /*3e50*/  FFMA.FTZ R240, R249, R177, R4 ;  /* 0x000000b1f9f07223 */ /* 0x010fc40000010004 */
[----:B------:R-:W-:-:S03]  /*3e60*/  FMUL.FTZ R249, R3, R242 ;  /* 0x000000f203f97220 */ /* 0x000fc60000410000 */
[----:B------:R-:W-:Y:S01]  /*3e70*/  F2FP.BF16.PACK_AB R240, R241, R240 ;  /* 0x000000f0f1f0723e */ /* 0x000fe200000010ff */
[----:B------:R-:W-:Y:S02]  /*3e80*/  FFMA.FTZ R242, R179, R249, R6 ;  /* 0x000000f9b3f27223 */ /* 0x000fe40000010006 */
[----:B------:R-:W-:Y:S01]  /*3e90*/  FMUL.FTZ R247, R3, R237 ;  /* 0x000000ed03f77220 */ /* 0x000fe20000410000 */
[----:B------:R-:W4:Y:S01]  /*3ea0*/  LDL R179, [R1+0xa0] ;  /* 0x0000a00001b37983 */ /* 0x000f220000100800 */
[----:B--2---:R-:W-:Y:S02]  /*3eb0*/  FFMA.FTZ R241, R178, R248, R7 ;  /* 0x000000f8b2f17223 */ /* 0x004fe40000010007 */
[----:B------:R-:W-:Y:S01]  /*3ec0*/  FADD.FTZ R238, -R244, R238 ;  /* 0x000000eef4ee7221 */ /* 0x000fe20000010100 */
[----:B------:R-:W2:Y:S02]  /*3ed0*/  LDL R178, [R1+0xa4] ;  /* 0x0000a40001b27983 */ /* 0x000ea40000100800 */
[----:B------:R-:W-:-:S02]  /*3ee0*/  F2FP.BF16.PACK_AB R241, R241, R242 ;  /* 0x000000f2f1f1723e */ /* 0x000fc400000010ff */
[----:B------:R-:W2:Y:S01]  /*3ef0*/  LDL R242, [R1+0xbc] ;  /* 0x0000bc0001f27983 */ /* 0x000ea20000100800 */
[----:B------:R-:W-:Y:S02]  /*3f00*/  FFMA.FTZ R237, R236, R246, R8 ;  /* 0x000000f6eced7223 */ /* 0x000fe40000010008 */
[----:B--2---:R-:W-:-:S05]  /*3f10*/  FFMA.FTZ R236, R242, R247, R9 ;  /* 0x000000f7f2ec7223 */ /* 0x004fca0000010009 */
[----:B------:R-:W-:Y:S02]  /*3f20*/  F2FP.BF16.PACK_AB R242, R236, R237 ;  /* 0x000000edecf2723e */ /* 0x000fe400000010ff */
[----:B------:R-:W2:Y:S01]  /*3f30*/  LDL R236, [R1+0xc0] ;  /* 0x0000c00001ec7983 */ /* 0x000ea20000100800 */
[----:B------:R-:W-:Y:S02]  /*3f40*/  FADD.FTZ R239, -R244, R239 ;  /* 0x000000eff4ef7221 */ /* 0x000fe40000010100 */
[C---:B------:R-:W-:Y:S02]  /*3f50*/  FMUL.FTZ R238, R3.reuse, R238 ;  /* 0x000000ee03ee7220 */ /* 0x040fe40000410000 */
[----:B------:R-:W-:Y:S02]  /*3f60*/  FMUL.FTZ R239, R3, R239 ;  /* 0x000000ef03ef7220 */ /* 0x000fe40000410000 */
[----:B--2---:R-:W-:Y:S02]  /*3f70*/  FFMA.FTZ R237, R236, R238, R10 ;  /* 0x000000eeeced7223 */ /* 0x004fe4000001000a */
[----:B---3--:R-:W-:-:S05]  /*3f80*/  FFMA.FTZ R236, R243, R239, R11 ;  /* 0x000000eff3ec7223 */ /* 0x008fca000001000b */
[----:B------:R-:W-:Y:S01]  /*3f90*/  F2FP.BF16.PACK_AB R243, R236, R237 ;  /* 0x000000edecf3723e */ /* 0x000fe200000010ff */
[----:B------:R-:W-:-:S10]  /*3fa0*/  HFMA2.MMA R236, -RZ, RZ, 0, 9.5367431640625e-07 ;  /* 0x00000010ffec7435 */ /* 0x000fd400000001ff */
[----:B------:R-:W-:-:S05]  /*3fb0*/  IMAD.WIDE.U32 R236, R0, R236, c[0x0][0x208] ;  /* 0x0000820000ec7625 */ /* 0x000fca00078e00ec */
[----:B------:R0:W-:Y:S04]  /*3fc0*/  STG.E.128 [R236.64], R240 ;  /* 0x000000f0ec007986 */ /* 0x0001e8000c101d04 */
[----:B0-----:R-:W2:Y:S04]  /*3fd0*/  LDL R240, [R1+0x98] ;  /* 0x0000980001f07983 */ /* 0x001ea80000100800 */
[----:B------:R-:W3:Y:S04]  /*3fe0*/  LDL R241, [R1+0x9c] ;  /* 0x00009c0001f17983 */ /* 0x000ee80000100800 */
[----:B------:R-:W3:Y:S04]  /*3ff0*/  LDL R236, [R1+0xa8] ;  /* 0x0000a80001ec7983 */ /* 0x000ee80000100800 */
[----:B------:R-:W3:Y:S04]  /*4000*/  LDL R242, [R1+0xb4] ;  /* 0x0000b40001f27983 */ /* 0x000ee80000100800 */
[----:B------:R-:W3:Y:S04]  /*4010*/  LDL R243, [R1+0xac] ;  /* 0x0000ac0001f37983 */ /* 0x000ee80000100800 */
[----:B------:R-:W3:Y:S01]  /*4020*/  LDL R237, [R1+0xb0] ;  /* 0x0000b00001ed7983 */ /* 0x000ee20000100800 */
[----:B----4-:R-:W-:-:S02]  /*4030*/  FFMA.FTZ R238, R179, R238, R66 ;  /* 0x000000eeb3ee7223 */ /* 0x010fc40000010042 */
[----:B------:R-:W-:Y:S01]  /*4040*/  FFMA.FTZ R239, R178, R239, R67 ;  /* 0x000000efb2ef7223 */ /* 0x000fe20000010043 */
[----:B------:R0:W5:Y:S04]  /*4050*/  LDL.LU R179, [R1+0xe4] ;  /* 0x0000e40001b37983 */ /* 0x0001680000300800 */
[----:B------:R-:W-:Y:S01]  /*4060*/  F2FP.BF16.PACK_AB R239, R239, R238 ;  /* 0x000000eeefef723e */ /* 0x000fe200000010ff */
[----:B------:R0:W5:Y:S01]  /*4070*/  LDL.LU R178, [R1+0xe0] ;  /* 0x0000e00001b27983 */ /* 0x0001620000300800 */
[----:B--2---:R-:W-:Y:S02]  /*4080*/  FFMA.FTZ R238, R240, R246, R64 ;  /* 0x000000f6f0ee7223 */ /* 0x004fe40000010040 */
[----:B---3--:R-:W-:Y:S02]  /*4090*/  FFMA.FTZ R240, R241, R247, R65 ;  /* 0x000000f7f1f07223 */ /* 0x008fe40000010041 */
[----:B------:R-:W-:-:S02]  /*40a0*/  FFMA.FTZ R236, R236, R177, R60 ;  /* 0x000000b1ecec7223 */ /* 0x000fc4000001003c */
[----:B------:R0:W5:Y:S01]  /*40b0*/  LDL.LU R177, [R1+0xdc] ;  /* 0x0000dc0001b17983 */ /* 0x0001620000300800 */
[----:B------:R-:W-:Y:S02]  /*40c0*/  FFMA.FTZ R241, R242, R248, R63 ;  /* 0x000000f8f2f17223 */ /* 0x000fe4000001003f */
[----:B------:R-:W-:Y:S02]  /*40d0*/  FFMA.FTZ R242, R243, R176, R61 ;  /* 0x000000b0f3f27223 */ /* 0x000fe4000001003d */
[----:B------:R0:W5:Y:S04]  /*40e0*/  LDL.LU R176, [R1+0xd8] ;  /* 0x0000d80001b07983 */ /* 0x0001680000300800 */
[----:B------:R-:W2:Y:S04]  /*40f0*/  LDL R248, [R1+0x8c] ;  /* 0x00008c0001f87983 */ /* 0x000ea80000100800 */
[----:B------:R-:W3:Y:S04]  /*4100*/  LDL R247, [R1+0x90] ;  /* 0x0000900001f77983 */ /* 0x000ee80000100800 */
[----:B------:R-:W4:Y:S01]  /*4110*/  LDL R246, [R1+0x94] ;  /* 0x0000940001f67983 */ /* 0x000f220000100800 */
[----:B------:R-:W-:-:S03]  /*4120*/  FFMA.FTZ R237, R237, R249, R62 ;  /* 0x000000f9eded7223 */ /* 0x000fc6000001003e */
[----:B------:R-:W4:Y:S01]  /*4130*/  LDL R249, [R1+0x88] ;  /* 0x0000880001f97983 */ /* 0x000f220000100800 */
[----:B------:R-:W-:Y:S02]  /*4140*/  MOV R243, 0x10 ;  /* 0x0000001000f37802 */ /* 0x000fe40000000f00 */
[----:B------:R-:W-:Y:S02]  /*4150*/  F2FP.BF16.PACK_AB R238, R240, R238 ;  /* 0x000000eef0ee723e */ /* 0x000fe400000010ff */
[----:B------:R-:W-:Y:S01]  /*4160*/  F2FP.BF16.PACK_AB R237, R241, R237 ;  /* 0x000000edf1ed723e */ /* 0x000fe200000010ff */
[----:B------:R-:W-:Y:S01]  /*4170*/  IMAD.WIDE.U32 R240, R0, R243, c[0x0][0x210] ;  /* 0x0000840000f07625 */ /* 0x000fe200078e00f3 */
[----:B------:R-:W-:-:S03]  /*4180*/  F2FP.BF16.PACK_AB R236, R242, R236 ;  /* 0x000000ecf2ec723e */ /* 0x000fc600000010ff */
[----:B------:R-:W-:Y:S02]  /*4190*/  IMAD R0, R2, c[0x0][0x168], RZ ;  /* 0x00005a0002007a24 */ /* 0x000fe400078e02ff */
[C---:B------:R-:W-:Y:S01]  /*41a0*/  FADD.FTZ R233, -R244.reuse, R233 ;  /* 0x000000e9f4e97221 */ /* 0x040fe20000010100 */
[----:B------:R1:W-:Y:S01]  /*41b0*/  STG.E.128 [R240.64], R236 ;  /* 0x000000ecf0007986 */ /* 0x0003e2000c101d04 */
[----:B------:R-:W-:Y:S01]  /*41c0*/  FADD.FTZ R235, -R244, R235 ;  /* 0x000000ebf4eb7221 */ /* 0x000fe20000010100 */
[----:B-1----:R-:W-:Y:S01]  /*41d0*/  SHF.R.S32.HI R236, RZ, 0x1f, R0 ;  /* 0x0000001fffec7819 */ /* 0x002fe20000011400 */
[----:B------:R-:W-:-:S03]  /*41e0*/  FMUL.FTZ R237, R3, R233 ;  /* 0x000000e903ed7220 */ /* 0x000fc60000410000 */
[----:B------:R-:W-:Y:S01]  /*41f0*/  LEA.HI R240, R236, R0, RZ, 0x3 ;  /* 0x00000000ecf07211 */ /* 0x000fe200078f18ff */
[C---:B------:R-:W-:Y:S02]  /*4200*/  FMUL.FTZ R236, R3.reuse, R235 ;  /* 0x000000eb03ec7220 */ /* 0x040fe40000410000 */
[C---:B------:R-:W-:Y:S02]  /*4210*/  FADD.FTZ R234, -R244.reuse, R234 ;  /* 0x000000eaf4ea7221 */ /* 0x040fe40000010100 */
[----:B------:R-:W-:Y:S02]  /*4220*/  FADD.FTZ R0, -R244, R232 ;  /* 0x000000e8f4007221 */ /* 0x000fe40000010100 */
[C---:B------:R-:W-:Y:S02]  /*4230*/  FMUL.FTZ R239, R3.reuse, R234 ;  /* 0x000000ea03ef7220 */ /* 0x040fe40000410000 */
[----:B------:R-:W-:Y:S02]  /*4240*/  FMUL.FTZ R238, R3, R0 ;  /* 0x0000000003ee7220 */ /* 0x000fe40000410000 */
[----:B--2---:R-:W-:-:S02]  /*4250*/  FFMA.FTZ R235, R248, R237, R13 ;  /* 0x000000edf8eb7223 */ /* 0x004fc4000001000d */
[----:B------:R-:W1:Y:S01]  /*4260*/  S2R R248, SR_TID.X ;  /* 0x0000000000f87919 */ /* 0x000e620000002100 */
[----:B---3--:R-:W-:-:S03]  /*4270*/  FFMA.FTZ R233, R247, R239, R14 ;  /* 0x000000eff7e97223 */ /* 0x008fc6000001000e */
[----:B------:R-:W2:Y:S01]  /*4280*/  LDL R247, [R1+0x80] ;  /* 0x0000800001f77983 */ /* 0x000ea20000100800 */
[----:B----4-:R-:W-:-:S03]  /*4290*/  FFMA.FTZ R234, R246, R236, R15 ;  /* 0x000000ecf6ea7223 */ /* 0x010fc6000001000f */
[----:B------:R-:W3:Y:S02]  /*42a0*/  LDL R246, [R1+0x84] ;  /* 0x0000840001f67983 */ /* 0x000ee40000100800 */
[----:B------:R-:W-:Y:S01]  /*42b0*/  F2FP.BF16.PACK_AB R233, R234, R233 ;  /* 0x000000e9eae9723e */ /* 0x000fe200000010ff */
[----:B------:R-:W-:Y:S02]  /*42c0*/  FFMA.FTZ R232, R249, R238, R12 ;  /* 0x000000eef9e87223 */ /* 0x000fe4000001000c */
[----:B------:R-:W4:Y:S01]  /*42d0*/  LDL R249, [R1+0x7c] ;  /* 0x00007c0001f97983 */ /* 0x000f220000100800 */
[----:B-1----:R-:W-:Y:S01]  /*42e0*/  LOP3.LUT R0, R248, 0x7f, RZ, 0xc0, !PT ;  /* 0x0000007ff8007812 */ /* 0x002fe200078ec0ff */
[C---:B------:R-:W-:Y:S01]  /*42f0*/  FADD.FTZ R228, -R244.reuse, R228 ;  /* 0x000000e4f4e47221 */ /* 0x040fe20000010100 */
[----:B------:R-:W-:Y:S01]  /*4300*/  F2FP.BF16.PACK_AB R232, R235, R232 ;  /* 0x000000e8ebe8723e */ /* 0x000fe200000010ff */
[----:B------:R-:W-:Y:S01]  /*4310*/  FADD.FTZ R229, -R244, R229 ;  /* 0x000000e5f4e57221 */ /* 0x000fe20000010100 */
[----:B------:R-:W-:Y:S01]  /*4320*/  LEA.HI.SX32 R234, R240, R0, 0x1d ;  /* 0x00000000f0ea7211 */ /* 0x000fe200078feaff */
[----:B------:R-:W-:Y:S01]  /*4330*/  FADD.FTZ R242, -R244, R231 ;  /* 0x000000e7f4f27221 */ /* 0x000fe20000010100 */
[----:B------:R-:W4:Y:S02]  /*4340*/  LDL R248, [R1+0x5c] ;  /* 0x00005c0001f87983 */ /* 0x000f240000100800 */
[----:B------:R-:W-:-:S02]  /*4350*/  IADD3 R240, R234, 0x80, RZ ;  /* 0x00000080eaf07810 */ /* 0x000fc40007ffe0ff */
[----:B------:R-:W4:Y:S01]  /*4360*/  LDL R234, [R1+0x78] ;  /* 0x0000780001ea7983 */ /* 0x000f220000100800 */
[----:B------:R-:W-:Y:S02]  /*4370*/  FADD.FTZ R235, -R244, R230 ;  /* 0x000000e6f4eb7221 */ /* 0x000fe40000010100 */
[C---:B------:R-:W-:Y:S02]  /*4380*/  FMUL.FTZ R230, R3.reuse, R228 ;  /* 0x000000e403e67220 */ /* 0x040fe40000410000 */
[C---:B------:R-:W-:Y:S02]  /*4390*/  FMUL.FTZ R241, R3.reuse, R229 ;  /* 0x000000e503f17220 */ /* 0x040fe40000410000 */
[C---:B------:R-:W-:Y:S02]  /*43a0*/  FMUL.FTZ R231, R3.reuse, R235 ;  /* 0x000000eb03e77220 */ /* 0x040fe40000410000 */
[----:B------:R-:W-:Y:S02]  /*43b0*/  FMUL.FTZ R242, R3, R242 ;  /* 0x000000f203f27220 */ /* 0x000fe40000410000 */
[----:B--2---:R-:W-:-:S02]  /*43c0*/  FFMA.FTZ R228, R247, R231, R18 ;  /* 0x000000e7f7e47223 */ /* 0x004fc40000010012 */
[----:B------:R-:W2:Y:S01]  /*43d0*/  LDL R247, [R1+0x50] ;  /* 0x0000500001f77983 */ /* 0x000ea20000100800 */
[----:B---3--:R-:W-:-:S03]  /*43e0*/  FFMA.FTZ R229, R246, R242, R19 ;  /* 0x000000f2f6e57223 */ /* 0x008fc60000010013 */
[----:B------:R-:W3:Y:S01]  /*43f0*/  LDL R246, [R1+0x54] ;  /* 0x0000540001f67983 */ /* 0x000ee20000100800 */
[----:B----4-:R-:W-:-:S03]  /*4400*/  FFMA.FTZ R235, R249, R241, R17 ;  /* 0x000000f1f9eb7223 */ /* 0x010fc60000010011 */
[----:B------:R-:W4:Y:S01]  /*4410*/  LDL R249, [R1+0x6c] ;  /* 0x00006c0001f97983 */ /* 0x000f220000100800 */
[----:B------:R-:W-:-:S05]  /*4420*/  FFMA.FTZ R234, R234, R230, R16 ;  /* 0x000000e6eaea7223 */ /* 0x000fca0000010010 */
[----:B------:R-:W-:Y:S02]  /*4430*/  F2FP.BF16.PACK_AB R234, R235, R234 ;  /* 0x000000eaebea723e */ /* 0x000fe400000010ff */
[----:B------:R-:W-:Y:S01]  /*4440*/  F2FP.BF16.PACK_AB R235, R229, R228 ;  /* 0x000000e4e5eb723e */ /* 0x000fe200000010ff */
[----:B------:R-:W-:-:S05]  /*4450*/  IMAD.WIDE.U32 R228, R240, R243, c[0x0][0x208] ;  /* 0x00008200f0e47625 */ /* 0x000fca00078e00f3 */
[----:B------:R1:W-:Y:S04]  /*4460*/  STG.E.128 [R228.64], R232 ;  /* 0x000000e8e4007986 */ /* 0x0003e8000c101d04 */
[----:B-1----:R-:W2:Y:S04]  /*4470*/  LDL R232, [R1+0x60] ;  /* 0x0000600001e87983 */ /* 0x002ea80000100800 */
[----:B------:R-:W3:Y:S04]  /*4480*/  LDL R228, [R1+0x64] ;  /* 0x0000640001e47983 */ /* 0x000ee80000100800 */
[----:B------:R-:W4:Y:S04]  /*4490*/  LDL R229, [R1+0x70] ;  /* 0x0000700001e57983 */ /* 0x000f280000100800 */
[----:B------:R-:W4:Y:S04]  /*44a0*/  LDL R233, [R1+0x68] ;  /* 0x0000680001e97983 */ /* 0x000f280000100800 */
[----:B------:R-:W4:Y:S04]  /*44b0*/  LDL R234, [R1+0x58] ;  /* 0x0000580001ea7983 */ /* 0x000f280000100800 */
[----:B------:R-:W4:Y:S01]  /*44c0*/  LDL R235, [R1+0x74] ;  /* 0x0000740001eb7983 */ /* 0x000f220000100800 */
[----:B--2---:R-:W-:-:S02]  /*44d0*/  FFMA.FTZ R231, R232, R231, R74 ;  /* 0x000000e7e8e77223 */ /* 0x004fc4000001004a */
[----:B------:R-:W-:Y:S02]  /*44e0*/  FFMA.FTZ R232, R248, R241, R73 ;  /* 0x000000f1f8e87223 */ /* 0x000fe40000010049 */
[----:B------:R-:W2:Y:S01]  /*44f0*/  LDL R248, [R1+0x48] ;  /* 0x0000480001f87983 */ /* 0x000ea20000100800 */
[----:B---3--:R-:W-:Y:S02]  /*4500*/  FFMA.FTZ R228, R228, R242, R75 ;  /* 0x000000f2e4e47223 */ /* 0x008fe4000001004b */
[----:B----4-:R-:W-:Y:S01]  /*4510*/  FFMA.FTZ R229, R229, R239, R70 ;  /* 0x000000efe5e57223 */ /* 0x010fe20000010046 */
[----:B------:R-:W3:Y:S04]  /*4520*/  LDL R242, [R1+0x4c] ;  /* 0x00004c0001f27983 */ /* 0x000ee80000100800 */
[----:B------:R-:W4:Y:S01]  /*4530*/  LDL R239, [R1+0x38] ;  /* 0x0000380001ef7983 */ /* 0x000f220000100800 */
[----:B------:R-:W-:Y:S01]  /*4540*/  F2FP.BF16.PACK_AB R231, R228, R231 ;  /* 0x000000e7e4e7723e */ /* 0x000fe200000010ff */
[----:B------:R-:W-:-:S02]  /*4550*/  FFMA.FTZ R228, R233, R238, R68 ;  /* 0x000000eee9e47223 */ /* 0x000fc40000010044 */
[----:B------:R-:W-:Y:S01]  /*4560*/  FFMA.FTZ R230, R234, R230, R72 ;  /* 0x000000e6eae67223 */ /* 0x000fe20000010048 */
[----:B------:R-:W3:Y:S01]  /*4570*/  LDL R238, [R1+0x3c] ;  /* 0x00003c0001ee7983 */ /* 0x000ee20000100800 */
[----:B------:R-:W-:Y:S02]  /*4580*/  FFMA.FTZ R234, R249, R237, R69 ;  /* 0x000000edf9ea7223 */ /* 0x000fe40000010045 */
[----:B------:R-:W-:Y:S01]  /*4590*/  FFMA.FTZ R233, R235, R236, R71 ;  /* 0x000000ecebe97223 */ /* 0x000fe20000010047 */
[----:B------:R-:W-:Y:S01]  /*45a0*/  F2FP.BF16.PACK_AB R230, R232, R230 ;  /* 0x000000e6e8e6723e */ /* 0x000fe200000010ff */
[----:B------:R-:W3:Y:S01]  /*45b0*/  LDL R236, [R1+0x40] ;  /* 0x0000400001ec7983 */ /* 0x000ee20000100800 */
[----:B------:R-:W-:Y:S02]  /*45c0*/  F2FP.BF16.PACK_AB R228, R234, R228 ;  /* 0x000000e4eae4723e */ /* 0x000fe400000010ff */
[----:B------:R-:W-:Y:S01]  /*45d0*/  F2FP.BF16.PACK_AB R229, R233, R229 ;  /* 0x000000e5e9e5723e */ /* 0x000fe200000010ff */
[----:B------:R-:W4:Y:S01]  /*45e0*/  LDL R235, [R1+0x44] ;  /* 0x0000440001eb7983 */ /* 0x000f220000100800 */
[----:B------:R-:W-:-:S03]  /*45f0*/  IMAD.WIDE.U32 R232, R240, R243, c[0x0][0x210] ;  /* 0x00008400f0e87625 */ /* 0x000fc600078e00f3 */
[----:B------:R-:W4:Y:S01]  /*4600*/  LDL R241, [R1+0x1c] ;  /* 0x00001c0001f17983 */ /* 0x000f220000100800 */
[----:B------:R-:W-:-:S03]  /*4610*/  FADD.FTZ R224, -R244, R224 ;  /* 0x000000e0f4e07221 */ /* 0x000fc60000010100 */
[----:B------:R1:W-:Y:S01]  /*4620*/  STG.E.128 [R232.64], R228 ;  /* 0x000000e4e8007986 */ /* 0x0003e2000c101d04 */
[C---:B------:R-:W-:Y:S02]  /*4630*/  FADD.FTZ R226, -R244.reuse, R226 ;  /* 0x000000e2f4e27221 */ /* 0x040fe40000010100 */
[C---:B------:R-:W-:Y:S01]  /*4640*/  FADD.FTZ R227, -R244.reuse, R227 ;  /* 0x000000e3f4e37221 */ /* 0x040fe20000010100 */
[----:B------:R-:W4:Y:S01]  /*4650*/  LDL R249, [R1+0x28] ;  /* 0x0000280001f97983 */ /* 0x000f220000100800 */
[C---:B------:R-:W-:Y:S02]  /*4660*/  FADD.FTZ R225, -R244.reuse, R225 ;  /* 0x000000e1f4e17221 */ /* 0x040fe40000010100 */
[C---:B------:R-:W-:Y:S01]  /*4670*/  FADD.FTZ R220, -R244.reuse, R220 ;  /* 0x000000dcf4dc7221 */ /* 0x040fe20000010100 */
[----:B------:R-:W4:Y:S01]  /*4680*/  LDL R240, [R1+0x34] ;  /* 0x0000340001f07983 */ /* 0x000f220000100800 */
[C---:B------:R-:W-:Y:S02]  /*4690*/  FADD.FTZ R222, -R244.reuse, R222 ;  /* 0x000000def4de7221 */ /* 0x040fe40000010100 */
[----:B------:R-:W-:Y:S01]  /*46a0*/  FADD.FTZ R223, -R244, R223 ;  /* 0x000000dff4df7221 */ /* 0x000fe20000010100 */
[----:B------:R-:W4:Y:S01]  /*46b0*/  LDL R237, [R1+0xc] ;  /* 0x00000c0001ed7983 */ /* 0x000f220000100800 */
[----:B-1----:R-:W-:-:S04]  /*46c0*/  FMUL.FTZ R228, R3, R224 ;  /* 0x000000e003e47220 */ /* 0x002fc80000410000 */
[----:B--2---:R-:W-:Y:S02]  /*46d0*/  FFMA.FTZ R224, R248, R228, R20 ;  /* 0x000000e4f8e07223 */ /* 0x004fe40000010014 */
[----:B------:R-:W2:Y:S01]  /*46e0*/  LDL R248, [R1+0x30] ;  /* 0x0000300001f87983 */ /* 0x000ea20000100800 */
[C---:B------:R-:W-:Y:S02]  /*46f0*/  FMUL.FTZ R231, R3.reuse, R226 ;  /* 0x000000e203e77220 */ /* 0x040fe40000410000 */
[C---:B------:R-:W-:Y:S02]  /*4700*/  FMUL.FTZ R230, R3.reuse, R227 ;  /* 0x000000e303e67220 */ /* 0x040fe40000410000 */
[----:B------:R-:W-:Y:S02]  /*4710*/  FMUL.FTZ R229, R3, R225 ;  /* 0x000000e103e57220 */ /* 0x000fe40000410000 */
[----:B------:R-:W-:Y:S02]  /*4720*/  FFMA.FTZ R225, R247, R231, R22 ;  /* 0x000000e7f7e17223 */ /* 0x000fe40000010016 */
[----:B------:R-:W-:Y:S01]  /*4730*/  FFMA.FTZ R226, R246, R230, R23 ;  /* 0x000000e6f6e27223 */ /* 0x000fe20000010017 */
[----:B------:R-:W2:Y:S04]  /*4740*/  LDL R247, [R1+0x18] ;  /* 0x0000180001f77983 */ /* 0x000ea80000100800 */
[----:B------:R-:W-:Y:S01]  /*4750*/  F2FP.BF16.PACK_AB R225, R226, R225 ;  /* 0x000000e1e2e1723e */ /* 0x000fe200000010ff */
[----:B------:R-:W-:Y:S01]  /*4760*/  FADD.FTZ R226, -R244, R221 ;  /* 0x000000ddf4e27221 */ /* 0x000fe20000010100 */
[----:B------:R-:W2:Y:S01]  /*4770*/  LDL R246, [R1+0x20] ;  /* 0x0000200001f67983 */ /* 0x000ea20000100800 */
[----:B------:R-:W-:-:S02]  /*4780*/  FMUL.FTZ R221, R3, R220 ;  /* 0x000000dc03dd7220 */ /* 0x000fc40000410000 */
[----:B---3--:R-:W-:Y:S02]  /*4790*/  FFMA.FTZ R227, R242, R229, R21 ;  /* 0x000000e5f2e37223 */ /* 0x008fe40000010015 */
[----:B------:R-:W-:Y:S01]  /*47a0*/  FMUL.FTZ R220, R3, R226 ;  /* 0x000000e203dc7220 */ /* 0x000fe20000410000 */
[----:B------:R-:W3:Y:S01]  /*47b0*/  LDL R242, [R1+0x24] ;  /* 0x0000240001f27983 */ /* 0x000ee20000100800 */
[----:B----4-:R-:W-:-:S03]  /*47c0*/  FFMA.FTZ R226, R239, R221, R24 ;  /* 0x000000ddefe27223 */ /* 0x010fc60000010018 */
[----:B------:R-:W4:Y:S01]  /*47d0*/  LDL R239, [R1+0x2c] ;  /* 0x00002c0001ef7983 */ /* 0x000f220000100800 */
[C---:B------:R-:W-:Y:S02]  /*47e0*/  FMUL.FTZ R232, R3.reuse, R222 ;  /* 0x000000de03e87220 */ /* 0x040fe40000410000 */
[----:B------:R-:W-:Y:S01]  /*47f0*/  FMUL.FTZ R233, R3, R223 ;  /* 0x000000df03e97220 */ /* 0x000fe20000410000 */
[----:B------:R-:W-:Y:S01]  /*4800*/  F2FP.BF16.PACK_AB R224, R227, R224 ;  /* 0x000000e0e3e0723e */ /* 0x000fe200000010ff */
[----:B------:R-:W-:Y:S02]  /*4810*/  FFMA.FTZ R227, R238, R220, R25 ;  /* 0x000000dceee37223 */ /* 0x000fe40000010019 */
[----:B------:R-:W-:Y:S01]  /*4820*/  FFMA.FTZ R222, R236, R232, R26 ;  /* 0x000000e8ecde7223 */ /* 0x000fe2000001001a */
[----:B------:R-:W4:Y:S01]  /*4830*/  LDL R238, [R1+0x8] ;  /* 0x0000080001ee7983 */ /* 0x000f220000100800 */
[----:B------:R-:W-:Y:S01]  /*4840*/  FFMA.FTZ R223, R235, R233, R27 ;  /* 0x000000e9ebdf7223 */ /* 0x000fe2000001001b */
[----:B------:R-:W-:-:S02]  /*4850*/  F2FP.BF16.PACK_AB R226, R227, R226 ;  /* 0x000000e2e3e2723e */ /* 0x000fc400000010ff */
[----:B------:R-:W4:Y:S02]  /*4860*/  LDL R236, [R1+0x10] ;  /* 0x0000100001ec7983 */ /* 0x000f240000100800 */
[----:B------:R-:W-:Y:S02]  /*4870*/  F2FP.BF16.PACK_AB R227, R223, R222 ;  /* 0x000000dedfe3723e */ /* 0x000fe400000010ff */
[----:B------:R-:W4:Y:S01]  /*4880*/  LDL R235, [R1+0x14] ;  /* 0x0000140001eb7983 */ /* 0x000f220000100800 */
[----:B------:R-:W-:-:S05]  /*4890*/  IMAD.WIDE.U32 R222, R250, R243, c[0x0][0x208] ;  /* 0x00008200fade7625 */ /* 0x000fca00078e00f3 */
[----:B------:R1:W-:Y:S02]  /*48a0*/  STG.E.128 [R222.64], R224 ;  /* 0x000000e0de007986 */ /* 0x0003e4000c101d04 */
[----:B-1----:R-:W-:Y:S02]  /*48b0*/  FADD.FTZ R223, -R244, R193 ;  /* 0x000000c1f4df7221 */ /* 0x002fe40000010100 */
[----:B--2---:R-:W-:Y:S02]  /*48c0*/  FFMA.FTZ R193, R248, R231, R78 ;  /* 0x000000e7f8c17223 */ /* 0x004fe4000001004e */
[----:B------:R-:W2:Y:S01]  /*48d0*/  LDL.LU R231, [R1] ;  /* 0x0000000001e77983 */ /* 0x000ea20000300800 */
        /* <DEDUP_REMOVED lines=8> */
[----:B------:R-:W-:-:S02]  /*4960*/  FFMA.FTZ R194, R247, R221, R80 ;  /* 0x000000ddf7c27223 */ /* 0x000fc40000010050 */
[----:B------:R-:W-:Y:S02]  /*4970*/  FFMA.FTZ R195, R246, R232, R82 ;  /* 0x000000e8f6c37223 */ /* 0x000fe40000010052 */
[----:B---3--:R-:W-:Y:S02]  /*4980*/  FFMA.FTZ R196, R242, R233, R83 ;  /* 0x000000e9f2c47223 */ /* 0x008fe40000010053 */
[----:B------:R-:W-:Y:S02]  /*4990*/  FFMA.FTZ R197, R241, R220, R81 ;  /* 0x000000dcf1c57223 */ /* 0x000fe40000010051 */
[----:B------:R-:W-:Y:S02]  /*49a0*/  FFMA.FTZ R192, R249, R228, R76 ;  /* 0x000000e4f9c07223 */ /* 0x000fe4000001004c */
[----:B------:R-:W-:Y:S02]  /*49b0*/  FFMA.FTZ R198, R240, R230, R79 ;  /* 0x000000e6f0c67223 */ /* 0x000fe4000001004f */
[----:B----4-:R-:W-:Y:S01]  /*49c0*/  FFMA.FTZ R221, R239, R229, R77 ;  /* 0x000000e5efdd7223 */ /* 0x010fe2000001004d */
[----:B------:R-:W-:-:S02]  /*49d0*/  F2FP.BF16.PACK_AB R195, R196, R195 ;  /* 0x000000c3c4c3723e */ /* 0x000fc400000010ff */
[----:B------:R-:W-:Y:S01]  /*49e0*/  F2FP.BF16.PACK_AB R194, R197, R194 ;  /* 0x000000c2c5c2723e */ /* 0x000fe200000010ff */
[----:B------:R-:W-:Y:S01]  /*49f0*/  IMAD.WIDE.U32 R196, R250, R243, c[0x0][0x210] ;  /* 0x00008400fac47625 */ /* 0x000fe200078e00f3 */
[----:B------:R-:W-:Y:S02]  /*4a00*/  F2FP.BF16.PACK_AB R193, R198, R193 ;  /* 0x000000c1c6c1723e */ /* 0x000fe400000010ff */
[----:B------:R-:W-:Y:S01]  /*4a10*/  F2FP.BF16.PACK_AB R192, R221, R192 ;  /* 0x000000c0ddc0723e */ /* 0x000fe200000010ff */
[C---:B------:R-:W-:Y:S02]  /*4a20*/  FADD.FTZ R216, -R244.reuse, R216 ;  /* 0x000000d8f4d87221 */ /* 0x040fe40000010100 */
[C---:B------:R-:W-:Y:S02]  /*4a30*/  FADD.FTZ R217, -R244.reuse, R217 ;  /* 0x000000d9f4d97221 */ /* 0x040fe40000010100 */
[C---:B------:R-:W-:Y:S02]  /*4a40*/  FADD.FTZ R211, -R244.reuse, R211 ;  /* 0x000000d3f4d37221 */ /* 0x040fe40000010100 */
[----:B------:R-:W-:-:S02]  /*4a50*/  FADD.FTZ R208, -R244, R208 ;  /* 0x000000d0f4d07221 */ /* 0x000fc40000010100 */
[C---:B------:R-:W-:Y:S01]  /*4a60*/  FADD.FTZ R209, -R244.reuse, R209 ;  /* 0x000000d1f4d17221 */ /* 0x040fe20000010100 */
[----:B------:R1:W-:Y:S01]  /*4a70*/  STG.E.128 [R196.64], R192 ;  /* 0x000000c0c4007986 */ /* 0x0003e2000c101d04 */
[C---:B------:R-:W-:Y:S02]  /*4a80*/  FADD.FTZ R210, -R244.reuse, R210 ;  /* 0x000000d2f4d27221 */ /* 0x040fe40000010100 */
[C---:B------:R-:W-:Y:S02]  /*4a90*/  FADD.FTZ R220, -R244.reuse, R199 ;  /* 0x000000c7f4dc7221 */ /* 0x040fe40000010100 */
[C---:B------:R-:W-:Y:S02]  /*4aa0*/  FADD.FTZ R218, -R244.reuse, R218 ;  /* 0x000000daf4da7221 */ /* 0x040fe40000010100 */
[----:B------:R-:W-:Y:S02]  /*4ab0*/  FADD.FTZ R219, -R244, R219 ;  /* 0x000000dbf4db7221 */ /* 0x000fe40000010100 */
[----:B------:R-:W-:-:S02]  /*4ac0*/  FMUL.FTZ R198, R3, R216 ;  /* 0x000000d803c67220 */ /* 0x000fc40000410000 */
[C---:B------:R-:W-:Y:S02]  /*4ad0*/  FMUL.FTZ R199, R3.reuse, R217 ;  /* 0x000000d903c77220 */ /* 0x040fe40000410000 */
[C---:B------:R-:W-:Y:S02]  /*4ae0*/  FADD.FTZ R216, -R244.reuse, R190 ;  /* 0x000000bef4d87221 */ /* 0x040fe40000010100 */
[----:B------:R-:W-:Y:S02]  /*4af0*/  FADD.FTZ R217, -R244, R191 ;  /* 0x000000bff4d97221 */ /* 0x000fe40000010100 */
[C---:B------:R-:W-:Y:S02]  /*4b00*/  FMUL.FTZ R191, R3.reuse, R208 ;  /* 0x000000d003bf7220 */ /* 0x040fe40000410000 */
[C---:B-1----:R-:W-:Y:S02]  /*4b10*/  FMUL.FTZ R192, R3.reuse, R211 ;  /* 0x000000d303c07220 */ /* 0x042fe40000410000 */
[----:B------:R-:W-:-:S02]  /*4b20*/  FMUL.FTZ R190, R3, R209 ;  /* 0x000000d103be7220 */ /* 0x000fc40000410000 */
[C---:B------:R-:W-:Y:S02]  /*4b30*/  FMUL.FTZ R195, R3.reuse, R210 ;  /* 0x000000d203c37220 */ /* 0x040fe40000410000 */
[C---:B------:R-:W-:Y:S02]  /*4b40*/  FMUL.FTZ R218, R3.reuse, R218 ;  /* 0x000000da03da7220 */ /* 0x040fe40000410000 */
[----:B------:R-:W-:Y:S02]  /*4b50*/  FMUL.FTZ R219, R3, R219 ;  /* 0x000000db03db7220 */ /* 0x000fe40000410000 */
[C---:B------:R-:W-:Y:S02]  /*4b60*/  FADD.FTZ R200, -R244.reuse, R200 ;  /* 0x000000c8f4c87221 */ /* 0x040fe40000010100 */
[C---:B------:R-:W-:Y:S02]  /*4b70*/  FADD.FTZ R201, -R244.reuse, R201 ;  /* 0x000000c9f4c97221 */ /* 0x040fe40000010100 */
[----:B------:R-:W-:-:S02]  /*4b80*/  FADD.FTZ R202, -R244, R202 ;  /* 0x000000caf4ca7221 */ /* 0x000fc40000010100 */
[-C--:B------:R-:W-:Y:S02]  /*4b90*/  FFMA.FTZ R208, R119, R192.reuse, R35 ;  /* 0x000000c077d07223 */ /* 0x080fe40000010023 */
[----:B------:R-:W-:Y:S02]  /*4ba0*/  FFMA.FTZ R197, R151, R192, R91 ;  /* 0x000000c097c57223 */ /* 0x000fe4000001005b */
[C---:B------:R-:W-:Y:S02]  /*4bb0*/  FADD.FTZ R212, -R244.reuse, R212 ;  /* 0x000000d4f4d47221 */ /* 0x040fe40000010100 */
[C---:B------:R-:W-:Y:S02]  /*4bc0*/  FADD.FTZ R213, -R244.reuse, R213 ;  /* 0x000000d5f4d57221 */ /* 0x040fe40000010100 */
[C---:B------:R-:W-:Y:S02]  /*4bd0*/  FADD.FTZ R214, -R244.reuse, R214 ;  /* 0x000000d6f4d67221 */ /* 0x040fe40000010100 */
[----:B------:R-:W-:-:S02]  /*4be0*/  FADD.FTZ R215, -R244, R215 ;  /* 0x000000d7f4d77221 */ /* 0x000fc40000010100 */
[-C--:B------:R-:W-:Y:S02]  /*4bf0*/  FFMA.FTZ R209, R116, R191.reuse, R32 ;  /* 0x000000bf74d17223 */ /* 0x080fe40000010020 */
[----:B------:R-:W-:Y:S02]  /*4c00*/  FFMA.FTZ R194, R148, R191, R88 ;  /* 0x000000bf94c27223 */ /* 0x000fe40000010058 */
[-C--:B------:R-:W-:Y:S02]  /*4c10*/  FFMA.FTZ R210, R117, R190.reuse, R33 ;  /* 0x000000be75d27223 */ /* 0x080fe40000010021 */
[----:B------:R-:W-:Y:S02]  /*4c20*/  FFMA.FTZ R192, R149, R190, R89 ;  /* 0x000000be95c07223 */ /* 0x000fe40000010059 */
[----:B------:R-:W-:Y:S02]  /*4c30*/  FADD.FTZ R228, -R244, R189 ;  /* 0x000000bdf4e47221 */ /* 0x000fe40000010100 */
[----:B------:R-:W-:-:S02]  /*4c40*/  FFMA.FTZ R191, R118, R195, R34 ;  /* 0x000000c376bf7223 */ /* 0x000fc40000010022 */
[-C--:B------:R-:W-:Y:S02]  /*4c50*/  FFMA.FTZ R189, R236, R218.reuse, R30 ;  /* 0x000000daecbd7223 */ /* 0x080fe4000001001e */
[----:B------:R-:W-:Y:S02]  /*4c60*/  FFMA.FTZ R229, R235, R219, R31 ;  /* 0x000000dbebe57223 */ /* 0x000fe4000001001f */
[----:B------:R-:W-:Y:S02]  /*4c70*/  FFMA.FTZ R193, R146, R218, R86 ;  /* 0x000000da92c17223 */ /* 0x000fe40000010056 */
[----:B------:R-:W-:Y:S02]  /*4c80*/  FFMA.FTZ R195, R150, R195, R90 ;  /* 0x000000c396c37223 */ /* 0x000fe4000001005a */
[----:B------:R-:W-:Y:S02]  /*4c90*/  FFMA.FTZ R196, R147, R219, R87 ;  /* 0x000000db93c47223 */ /* 0x000fe40000010057 */
[----:B------:R-:W-:-:S02]  /*4ca0*/  FMUL.FTZ R218, R3, R200 ;  /* 0x000000c803da7220 */ /* 0x000fc40000410000 */
[C---:B------:R-:W-:Y:S02]  /*4cb0*/  FMUL.FTZ R219, R3.reuse, R201 ;  /* 0x000000c903db7220 */ /* 0x040fe40000410000 */
[C---:B------:R-:W-:Y:S02]  /*4cc0*/  FMUL.FTZ R202, R3.reuse, R202 ;  /* 0x000000ca03ca7220 */ /* 0x040fe40000410000 */
[C---:B------:R-:W-:Y:S01]  /*4cd0*/  FMUL.FTZ R222, R3.reuse, R222 ;  /* 0x000000de03de7220 */ /* 0x040fe20000410000 */
[----:B------:R-:W-:Y:S01]  /*4ce0*/  F2FP.BF16.PACK_AB R190, R210, R209 ;  /* 0x000000d1d2be723e */ /* 0x000fe200000010ff */
[C---:B------:R-:W-:Y:S01]  /*4cf0*/  FMUL.FTZ R212, R3.reuse, R212 ;  /* 0x000000d403d47220 */ /* 0x040fe20000410000 */
[----:B------:R-:W-:Y:S01]  /*4d00*/  F2FP.BF16.PACK_AB R194, R192, R194 ;  /* 0x000000c2c0c2723e */ /* 0x000fe200000010ff */
[C---:B------:R-:W-:Y:S02]  /*4d10*/  FMUL.FTZ R213, R3.reuse, R213 ;  /* 0x000000d503d57220 */ /* 0x040fe40000410000 */
[----:B------:R-:W-:-:S02]  /*4d20*/  FMUL.FTZ R214, R3, R214 ;  /* 0x000000d603d67220 */ /* 0x000fc40000410000 */
[----:B------:R-:W-:Y:S02]  /*4d30*/  FMUL.FTZ R215, R3, R215 ;  /* 0x000000d703d77220 */ /* 0x000fe40000410000 */
[----:B------:R-:W-:Y:S01]  /*4d40*/  FADD.FTZ R221, -R244, R188 ;  /* 0x000000bcf4dd7221 */ /* 0x000fe20000010100 */
[----:B------:R-:W-:Y:S01]  /*4d50*/  F2FP.BF16.PACK_AB R191, R208, R191 ;  /* 0x000000bfd0bf723e */ /* 0x000fe200000010ff */
[-C--:B------:R-:W-:Y:S01]  /*4d60*/  FFMA.FTZ R188, R238, R198.reuse, R28 ;  /* 0x000000c6eebc7223 */ /* 0x080fe2000001001c */
[----:B------:R-:W-:Y:S01]  /*4d70*/  F2FP.BF16.PACK_AB R195, R197, R195 ;  /* 0x000000c3c5c3723e */ /* 0x000fe200000010ff */
[----:B------:R-:W-:Y:S01]  /*4d80*/  FFMA.FTZ R230, R237, R199, R29 ;  /* 0x000000c7ede67223 */ /* 0x000fe2000001001d */
[----:B------:R-:W-:Y:S01]  /*4d90*/  F2FP.BF16.PACK_AB R193, R196, R193 ;  /* 0x000000c1c4c1723e */ /* 0x000fe200000010ff */
[----:B------:R-:W-:Y:S02]  /*4da0*/  FFMA.FTZ R192, R144, R198, R84 ;  /* 0x000000c690c07223 */ /* 0x000fe40000010054 */
[----:B------:R-:W-:-:S02]  /*4db0*/  FFMA.FTZ R210, R145, R199, R85 ;  /* 0x000000c791d27223 */ /* 0x000fc40000010055 */
[----:B------:R-:W-:Y:S02]  /*4dc0*/  FFMA.FTZ R198, R124, R218, R40 ;  /* 0x000000da7cc67223 */ /* 0x000fe40000010028 */
[----:B------:R-:W-:Y:S02]  /*4dd0*/  FFMA.FTZ R201, R125, R219, R41 ;  /* 0x000000db7dc97223 */ /* 0x000fe40000010029 */
[----:B------:R-:W-:Y:S02]  /*4de0*/  FFMA.FTZ R199, R126, R202, R42 ;  /* 0x000000ca7ec77223 */ /* 0x000fe4000001002a */
[----:B------:R-:W-:Y:S02]  /*4df0*/  FFMA.FTZ R200, R127, R222, R43 ;  /* 0x000000de7fc87223 */ /* 0x000fe4000001002b */
[----:B------:R-:W-:Y:S02]  /*4e00*/  FFMA.FTZ R196, R120, R212, R36 ;  /* 0x000000d478c47223 */ /* 0x000fe40000010024 */
[----:B------:R-:W-:-:S02]  /*4e10*/  FFMA.FTZ R209, R121, R213, R37 ;  /* 0x000000d579d17223 */ /* 0x000fc40000010025 */
[----:B------:R-:W-:Y:S02]  /*4e20*/  FFMA.FTZ R197, R122, R214, R38 ;  /* 0x000000d67ac57223 */ /* 0x000fe40000010026 */
[----:B------:R-:W-:Y:S01]  /*4e30*/  FFMA.FTZ R208, R123, R215, R39 ;  /* 0x000000d77bd07223 */ /* 0x000fe20000010027 */
[----:B------:R-:W-:Y:S02]  /*4e40*/  F2FP.BF16.PACK_AB R198, R201, R198 ;  /* 0x000000c6c9c6723e */ /* 0x000fe400000010ff */
[----:B------:R-:W-:Y:S01]  /*4e50*/  F2FP.BF16.PACK_AB R199, R200, R199 ;  /* 0x000000c7c8c7723e */ /* 0x000fe200000010ff */
[----:B------:R-:W-:Y:S01]  /*4e60*/  FADD.FTZ R205, -R244, R205 ;  /* 0x000000cdf4cd7221 */ /* 0x000fe20000010100 */
[----:B------:R-:W-:Y:S02]  /*4e70*/  F2FP.BF16.PACK_AB R188, R230, R188 ;  /* 0x000000bce6bc723e */ /* 0x000fe400000010ff */
[----:B------:R-:W-:Y:S02]  /*4e80*/  F2FP.BF16.PACK_AB R189, R229, R189 ;  /* 0x000000bde5bd723e */ /* 0x000fe400000010ff */
[----:B------:R-:W-:-:S02]  /*4e90*/  F2FP.BF16.PACK_AB R196, R209, R196 ;  /* 0x000000c4d1c4723e */ /* 0x000fc400000010ff */
[----:B------:R-:W-:Y:S02]  /*4ea0*/  F2FP.BF16.PACK_AB R197, R208, R197 ;  /* 0x000000c5d0c5723e */ /* 0x000fe400000010ff */
[----:B------:R-:W-:Y:S01]  /*4eb0*/  F2FP.BF16.PACK_AB R192, R210, R192 ;  /* 0x000000c0d2c0723e */ /* 0x000fe200000010ff */
[----:B------:R-:W-:-:S04]  /*4ec0*/  IMAD.WIDE.U32 R210, R245, R243, c[0x0][0x208] ;  /* 0x00008200f5d27625 */ /* 0x000fc800078e00f3 */
[C---:B------:R-:W-:Y:S02]  /*4ed0*/  FMUL.FTZ R203, R3.reuse, R203 ;  /* 0x000000cb03cb7220 */ /* 0x040fe40000410000 */
[C---:B------:R-:W-:Y:S02]  /*4ee0*/  FMUL.FTZ R205, R3.reuse, R205 ;  /* 0x000000cd03cd7220 */ /* 0x040fe40000410000 */
[C---:B------:R-:W-:Y:S02]  /*4ef0*/  FADD.FTZ R206, -R244.reuse, R206 ;  /* 0x000000cef4ce7221 */ /* 0x040fe40000010100 */
[----:B------:R-:W-:Y:S02]  /*4f00*/  FADD.FTZ R207, -R244, R207 ;  /* 0x000000cff4cf7221 */ /* 0x000fe40000010100 */
        /* <DEDUP_REMOVED lines=11> */
[----:B------:R-:W-:-:S04]  /*4fc0*/  IADD3 R2, R2, c[0x0][0x160], RZ ;  /* 0x0000580002027a10 */ /* 0x000fc80007ffe0ff */
[----:B------:R-:W-:Y:S01]  /*4fd0*/  ISETP.GE.AND P0, PT, R2, c[0x0][0x164], PT ;  /* 0x0000590002007a0c */ /* 0x000fe20003f06270 */
[----:B--2---:R-:W-:-:S04]  /*4fe0*/  IMAD.WIDE.U32 R200, R231, R243, c[0x0][0x208] ;  /* 0x00008200e7c87625 */ /* 0x004fc800078e00f3 */
[----:B------:R-:W-:Y:S01]  /*4ff0*/  IMAD.WIDE.U32 R208, R231, R243, c[0x0][0x210] ;  /* 0x00008400e7d07625 */ /* 0x000fe200078e00f3 */
[----:B------:R1:W-:Y:S04]  /*5000*/  STG.E.128 [R200.64], R188 ;  /* 0x000000bcc8007986 */ /* 0x0003e8000c101d04 */
[----:B------:R2:W-:Y:S01]  /*5010*/  STG.E.128 [R208.64], R192 ;  /* 0x000000c0d0007986 */ /* 0x0005e2000c101d04 */
[----:B------:R-:W-:-:S03]  /*5020*/  FMUL.FTZ R231, R3, R224 ;  /* 0x000000e003e77220 */ /* 0x000fc60000410000 */
[----:B------:R3:W-:Y:S01]  /*5030*/  STG.E.128 [R210.64], R196 ;  /* 0x000000c4d2007986 */ /* 0x0007e2000c101d04 */
[----:B-1----:R-:W-:Y:S02]  /*5040*/  FFMA.FTZ R188, R152, R212, R92 ;  /* 0x000000d498bc7223 */ /* 0x002fe4000001005c */
[----:B------:R-:W-:Y:S02]  /*5050*/  FFMA.FTZ R189, R154, R214, R94 ;  /* 0x000000d69abd7223 */ /* 0x000fe4000001005e */
[----:B--2---:R-:W-:Y:S02]  /*5060*/  FFMA.FTZ R192, R153, R213, R93 ;  /* 0x000000d599c07223 */ /* 0x004fe4000001005d */
[----:B------:R-:W-:Y:S02]  /*5070*/  FFMA.FTZ R190, R156, R218, R96 ;  /* 0x000000da9cbe7223 */ /* 0x000fe40000010060 */
[----:B------:R-:W-:Y:S02]  /*5080*/  FFMA.FTZ R191, R158, R202, R98 ;  /* 0x000000ca9ebf7223 */ /* 0x000fe40000010062 */
[----:B------:R-:W-:-:S02]  /*5090*/  FFMA.FTZ R195, R159, R222, R99 ;  /* 0x000000de9fc37223 */ /* 0x000fc40000010063 */
[----:B---3--:R-:W-:Y:S02]  /*50a0*/  FFMA.FTZ R196, R157, R219, R97 ;  /* 0x000000db9dc47223 */ /* 0x008fe40000010061 */
        /* <DEDUP_REMOVED lines=10> */
[-C--:B------:R-:W-:Y:S01]  /*5150*/  FFMA.FTZ R196, R135, R232.reuse, R51 ;  /* 0x000000e887c47223 */ /* 0x080fe20000010033 */
[----:B------:R-:W-:Y:S01]  /*5160*/  F2FP.BF16.PACK_AB R192, R194, R193 ;  /* 0x000000c1c2c0723e */ /* 0x000fe200000010ff */
[----:B------:R-:W-:-:S02]  /*5170*/  FFMA.FTZ R197, R167, R232, R107 ;  /* 0x000000e8a7c57223 */ /* 0x000fc4000001006b */
[----:B------:R-:W-:Y:S02]  /*5180*/  FFMA.FTZ R200, R165, R230, R105 ;  /* 0x000000e6a5c87223 */ /* 0x000fe40000010069 */
[----:B------:R-:W-:Y:S02]  /*5190*/  FFMA.FTZ R193, R130, R206, R46 ;  /* 0x000000ce82c17223 */ /* 0x000fe4000001002e */
[----:B------:R-:W-:Y:S02]  /*51a0*/  FFMA.FTZ R202, R131, R207, R47 ;  /* 0x000000cf83ca7223 */ /* 0x000fe4000001002f */
[----:B------:R-:W-:Y:S02]  /*51b0*/  FFMA.FTZ R194, R132, R229, R48 ;  /* 0x000000e584c27223 */ /* 0x000fe40000010030 */
[----:B------:R-:W-:Y:S01]  /*51c0*/  FFMA.FTZ R201, R133, R230, R49 ;  /* 0x000000e685c97223 */ /* 0x000fe20000010031 */
[----:B------:R-:W-:Y:S01]  /*51d0*/  F2FP.BF16.PACK_AB R195, R196, R195 ;  /* 0x000000c3c4c3723e */ /* 0x000fe200000010ff */
        /* <DEDUP_REMOVED lines=14> */
[----:B------:R-:W-:-:S02]  /*52c0*/  FFMA.FTZ R205, R139, R220, R55 ;  /* 0x000000dc8bcd7223 */ /* 0x000fc40000010037 */
        /* <DEDUP_REMOVED lines=24> */
[----:B------:R-:W-:Y:S01]  /*5450*/  SEL R3, RZ, 0x1, P2 ;  /* 0x00000001ff037807 */ /* 0x000fe20001000000 */
[----:B------:R0:W-:Y:S02]  /*5460*/  STG.E.128 [R208.64], R188 ;  /* 0x000000bcd0007986 */ /* 0x0001e4000c101d04 */
[CC--:B------:R-:W-:Y:S02]  /*5470*/  IMAD.WIDE.U32 R212, R251.reuse, R243.reuse, c[0x0][0x208] ;  /* 0x00008200fbd47625 */ /* 0x0c0fe400078e00f3 */
[----:B------:R0:W-:Y:S02]  /*5480*/  STG.E.128 [R210.64], R192 ;  /* 0x000000c0d2007986 */ /* 0x0001e4000c101d04 */
[----:B------:R-:W-:Y:S02]  /*5490*/  IMAD.WIDE.U32 R216, R251, R243, c[0x0][0x210] ;  /* 0x00008400fbd87625 */ /* 0x000fe400078e00f3 */
[----:B------:R0:W-:Y:S04]  /*54a0*/  STG.E.128 [R214.64], R196 ;  /* 0x000000c4d6007986 */ /* 0x0001e8000c101d04 */
[----:B------:R0:W-:Y:S04]  /*54b0*/  STG.E.128 [R212.64], R200 ;  /* 0x000000c8d4007986 */ /* 0x0001e8000c101d04 */
[----:B------:R0:W-:Y:S04]  /*54c0*/  STG.E.128 [R216.64], R204 ;  /* 0x000000ccd8007986 */ /* 0x0001e8000c101d04 */
[----:B------:R0:W-:Y:S02]  /*54d0*/  STL.S16 [R1+0x4], R3 ;  /* 0x0000040301007387 */ /* 0x0001e40000100600 */
[----:B0----5:R-:W-:Y:S01]  /*54e0*/  @P0 CALL.REL.NOINC `(.L_x_18747) ;  /* 0x0000001000000944 */ /* 0x021fe20003c00000 */
[----:B------:R-:W-:Y:S05]  /*54f0*/  BRA `(.L_x_18748) ;  /* 0xffffb56000007947 */ /* 0x000fea000383ffff */
.L_x_18747:
[----:B------:R-:W-:Y:S05]  /*5500*/  EXIT ;  /* 0x000000000000794d */ /* 0x000fea0003800000 */
.L_x_18745:
[----:B------:R-:W-:Y:S01]  /*5510*/  HFMA2.MMA R3, -RZ, RZ, 0, 5.9604644775390625e-08 ;  /* 0x00000001ff037435 */ /* 0x000fe200000001ff */
[----:B------:R-:W-:-:S02]  /*5520*/  MOV R247, R246 ;  /* 0x000000f600f77202 */ /* 0x000fc40000000f00 */
[----:B------:R-:W-:Y:S02]  /*5530*/  MOV R249, 0xffffffff ;  /* 0xffffffff00f97802 */ /* 0x000fe40000000f00 */
[----:B------:R-:W-:Y:S02]  /*5540*/  MOV R248, 0x5560 ;  /* 0x0000556000f87802 */ /* 0x000fe40000000f00 */
[----:B-----5:R-:W-:Y:S05]  /*5550*/  CALL.REL.NOINC `($__internal_33_$__cuda_sm70_shflsync_bfly_p) ;  /* 0x00000a3000007944 */ /* 0x020fea0003c00000 */
[----:B01---5:R-:W-:Y:S05]  /*5560*/  BRA `(.L_x_18749) ;  /* 0xffffdaf000007947 */ /* 0x023fea000383ffff */
.L_x_18746:
[----:B------:R-:W-:Y:S01]  /*5570*/  HFMA2.MMA R3, -RZ, RZ, 0, 1.1920928955078125e-07 ;  /* 0x00000002ff037435 */ /* 0x000fe200000001ff */
[----:B------:R-:W-:Y:S02]  /*5580*/  MOV R247, R246 ;  /* 0x000000f600f77202 */ /* 0x000fe40000000f00 */
[----:B------:R-:W-:Y:S02]  /*5590*/  MOV R249, 0xffffffff ;  /* 0xffffffff00f97802 */ /* 0x000fe40000000f00 */
[----:B------:R-:W-:Y:S02]  /*55a0*/  MOV R248, 0x55c0 ;  /* 0x000055c000f87802 */ /* 0x000fe40000000f00 */
[----:B-----5:R-:W-:Y:S05]  /*55b0*/  CALL.REL.NOINC `($__internal_33_$__cuda_sm70_shflsync_bfly_p) ;  /* 0x000009d000007944 */ /* 0x020fea0003c00000 */
[----:B-1----:R-:W-:Y:S01]  /*55c0*/  FADD.FTZ R246, R246, R3 ;  /* 0x00000003f6f67221 */ /* 0x002fe20000010000 */
[----:B------:R-:W-:Y:S01]  /*55d0*/  HFMA2.MMA R3, -RZ, RZ, 0, 2.384185791015625e-07 ;  /* 0x00000004ff037435 */ /* 0x000fe200000001ff */
[----:B------:R-:W-:Y:S02]  /*55e0*/  MOV R249, 0xffffffff ;  /* 0xffffffff00f97802 */ /* 0x000fe40000000f00 */
[----:B------:R-:W-:-:S02]  /*55f0*/  MOV R248, 0x5620 ;  /* 0x0000562000f87802 */ /* 0x000fc40000000f00 */
[----:B------:R-:W-:Y:S02]  /*5600*/  MOV R247, R246 ;  /* 0x000000f600f77202 */ /* 0x000fe40000000f00 */
[----:B0----5:R-:W-:Y:S05]  /*5610*/  CALL.REL.NOINC `($__internal_33_$__cuda_sm70_shflsync_bfly_p) ;  /* 0x0000097000007944 */ /* 0x021fea0003c00000 */
[----:B-1----:R-:W-:Y:S01]  /*5620*/  FADD.FTZ R246, R246, R3 ;  /* 0x00000003f6f67221 */ /* 0x002fe20000010000 */
[----:B------:R-:W-:Y:S01]  /*5630*/  HFMA2.MMA R3, -RZ, RZ, 0, 4.76837158203125e-07 ;  /* 0x00000008ff037435 */ /* 0x000fe200000001ff */
[----:B------:R-:W-:Y:S02]  /*5640*/  MOV R249, 0xffffffff ;  /* 0xffffffff00f97802 */ /* 0x000fe40000000f00 */
[----:B------:R-:W-:Y:S02]  /*5650*/  MOV R248, 0x5680 ;  /* 0x0000568000f87802 */ /* 0x000fe40000000f00 */
[----:B------:R-:W-:Y:S02]  /*5660*/  MOV R247, R246 ;  /* 0x000000f600f77202 */ /* 0x000fe40000000f00 */
[----:B0----5:R-:W-:Y:S05]  /*5670*/  CALL.REL.NOINC `($__internal_33_$__cuda_sm70_shflsync_bfly_p) ;  /* 0x0000091000007944 */ /* 0x021fea0003c00000 */
[----:B-1----:R-:W-:Y:S01]  /*5680*/  FADD.FTZ R246, R246, R3 ;  /* 0x00000003f6f67221 */ /* 0x002fe20000010000 */
[----:B------:R-:W-:Y:S01]  /*5690*/  HFMA2.MMA R3, -RZ, RZ, 0, 9.5367431640625e-07 ;  /* 0x00000010ff037435 */ /* 0x000fe200000001ff */
[----:B------:R-:W-:Y:S02]  /*56a0*/  MOV R249, 0xffffffff ;  /* 0xffffffff00f97802 */ /* 0x000fe40000000f00 */
[----:B------:R-:W-:-:S02]  /*56b0*/  MOV R248, 0x56e0 ;  /* 0x000056e000f87802 */ /* 0x000fc40000000f00 */
[----:B------:R-:W-:Y:S02]  /*56c0*/  MOV R247, R246 ;  /* 0x000000f600f77202 */ /* 0x000fe40000000f00 */
[----:B0----5:R-:W-:Y:S05]  /*56d0*/  CALL.REL.NOINC `($__internal_33_$__cuda_sm70_shflsync_bfly_p) ;  /* 0x000008b000007944 */ /* 0x021fea0003c00000 */
        /* <DEDUP_REMOVED lines=116> */
[----:B------:R-:W-:-:S06]  /*5e20*/  HFMA2.MMA R3, -RZ, RZ, 0, 5.9604644775390625e-08 ;  /* 0x00000001ff037435 */ /* 0x000fcc00000001ff */
[----:B0----5:R-:W-:Y:S05]  /*5e30*/  CALL.REL.NOINC `($__internal_33_$__cuda_sm70_shflsync_bfly_p) ;  /* 0x0000015000007944 */ /* 0x021fea0003c00000 */
[----:B-1----:R-:W-:Y:S01]  /*5e40*/  FADD.FTZ R247, R247, R3 ;  /* 0x00000003f7f77221 */ /* 0x002fe20000010000 */
[----:B------:R-:W-:Y:S01]  /*5e50*/  HFMA2.MMA R3, -RZ, RZ, 0, 1.1920928955078125e-07 ;  /* 0x00000002ff037435 */ /* 0x000fe200000001ff */
[----:B------:R-:W-:Y:S02]  /*5e60*/  MOV R249, 0xffffffff ;  /* 0xffffffff00f97802 */ /* 0x000fe40000000f00 */
[----:B------:R-:W-:-:S03]  /*5e70*/  MOV R248, 0x5e90 ;  /* 0x00005e9000f87802 */ /* 0x000fc60000000f00 */
[----:B0----5:R-:W-:Y:S05]  /*5e80*/  CALL.REL.NOINC `($__internal_33_$__cuda_sm70_shflsync_bfly_p) ;  /* 0x0000010000007944 */ /* 0x021fea0003c00000 */
[----:B-1----:R-:W-:Y:S01]  /*5e90*/  FADD.FTZ R247, R247, R3 ;  /* 0x00000003f7f77221 */ /* 0x002fe20000010000 */
[----:B------:R-:W-:Y:S01]  /*5ea0*/  HFMA2.MMA R3, -RZ, RZ, 0, 2.384185791015625e-07 ;  /* 0x00000004ff037435 */ /* 0x000fe200000001ff */
[----:B------:R-:W-:Y:S02]  /*5eb0*/  MOV R249, 0xffffffff ;  /* 0xffffffff00f97802 */ /* 0x000fe40000000f00 */
[----:B------:R-:W-:-:S03]  /*5ec0*/  MOV R248, 0x5ee0 ;  /* 0x00005ee000f87802 */ /* 0x000fc60000000f00 */
[----:B0----5:R-:W-:Y:S05]  /*5ed0*/  CALL.REL.NOINC `($__internal_33_$__cuda_sm70_shflsync_bfly_p) ;  /* 0x000000b000007944 */ /* 0x021fea0003c00000 */
[----:B-1----:R-:W-:Y:S01]  /*5ee0*/  FADD.FTZ R247, R247, R3 ;  /* 0x00000003f7f77221 */ /* 0x002fe20000010000 */
[----:B------:R-:W-:Y:S01]  /*5ef0*/  HFMA2.MMA R3, -RZ, RZ, 0, 4.76837158203125e-07 ;  /* 0x00000008ff037435 */ /* 0x000fe200000001ff */
[----:B------:R-:W-:-:S02]  /*5f00*/  MOV R249, 0xffffffff ;  /* 0xffffffff00f97802 */ /* 0x000fc40000000f00 */
[----:B------:R-:W-:-:S03]  /*5f10*/  MOV R248, 0x5f30 ;  /* 0x00005f3000f87802 */ /* 0x000fc60000000f00 */
[----:B0----5:R-:W-:Y:S05]  /*5f20*/  CALL.REL.NOINC `($__internal_33_$__cuda_sm70_shflsync_bfly_p) ;  /* 0x0000006000007944 */ /* 0x021fea0003c00000 */
[----:B-1----:R-:W-:Y:S01]  /*5f30*/  FADD.FTZ R247, R247, R3 ;  /* 0x00000003f7f77221 */ /* 0x002fe20000010000 */
[----:B------:R-:W-:Y:S01]  /*5f40*/  HFMA2.MMA R3, -RZ, RZ, 0, 9.5367431640625e-07 ;  /* 0x00000010ff037435 */ /* 0x000fe200000001ff */
[----:B------:R-:W-:Y:S02]  /*5f50*/  MOV R249, 0xffffffff ;  /* 0xffffffff00f97802 */ /* 0x000fe40000000f00 */
[----:B------:R-:W-:-:S03]  /*5f60*/  MOV R248, 0x5f80 ;  /* 0x00005f8000f87802 */ /* 0x000fc60000000f00 */
[----:B0----5:R-:W-:Y:S05]  /*5f70*/  CALL.REL.NOINC `($__internal_33_$__cuda_sm70_shflsync_bfly_p) ;  /* 0x0000001000007944 */ /* 0x021fea0003c00000 */
[----:B01---5:R-:W-:Y:S05]  /*5f80*/  BRA `(.L_x_18750) ;  /* 0xffffd91000007947 */ /* 0x023fea000383ffff */
        .weak           $__internal_33_$__cuda_sm70_shflsync_bfly_p
        .type           $__internal_33_$__cuda_sm70_shflsync_bfly_p,@function
        .size           $__internal_33_$__cuda_sm70_shflsync_bfly_p,(.L_x_41061 - $__internal_33_$__cuda_sm70_shflsync_bfly_p)
$__internal_33_$__cuda_sm70_shflsync_bfly_p:
[----:B------:R0:W-:Y:S01]  /*5f90*/  STL [R1+0xd8], R0 ;  /* 0x0000d80001007387 */ /* 0x0001e20000100800 */
[----:B------:R-:W-:Y:S04]  /*5fa0*/  WARPSYNC R249 ;  /* 0x000000f900007348 */ /* 0x000fe80003800000 */
[----:B0-----:R-:W-:-:S07]  /*5fb0*/  HFMA2.MMA R0, -RZ, RZ, 0, 1.847743988037109375e-06 ;  /* 0x0000001fff007435 */ /* 0x001fce00000001ff */
[----:B------:R0:W1:Y:S04]  /*5fc0*/  SHFL.BFLY PT, R3, R247, R3, R0 ;  /* 0x0c000003f7037389 */ /* 0x00006800000e0000 */
[----:B0-----:R0:W5:Y:S01]  /*5fd0*/  LDL.LU R0, [R1+0xd8] ;  /* 0x0000d80001007983 */ /* 0x0011620000300800 */
[----:B------:R-:W-:-:S04]  /*5fe0*/  MOV R249, 0x0 ;  /* 0x0000000000f97802 */ /* 0x000fc80000000f00 */
[----:B------:R-:W-:Y:S05]  /*5ff0*/  RET.REL.NODEC R248 `(_ZN10layer_norm31ln_parallel_residual_fwd_kernelINS_13Kernel_traitsIf13__nv_bfloat16fS2_fjLj7168ELj1ELj1ELj4ELj16ENS_18Kernel_traits_baseILj7168EfS2_fS2_fjLj128EEEEELb0ELb0ELb1EEEvNS_9FwdParamsE) ;  /* 0xffffa000f8007950 */ /* 0x000fea0003c3ffff */
.L_x_18751:
        /* <DEDUP_REMOVED lines=16> */
.L_x_41061:


//--------------------- .text._ZN10layer_norm31ln_parallel_residual_fwd_kernelINS_13Kernel_traitsIf13__nv_bfloat16fS2_fjLj7168ELj1ELj1ELj4ELj16ENS_18Kernel_traits_baseILj7168EfS2_fS2_fjLj128EEEEELb0ELb1ELb0EEEvNS_9FwdParamsE --------------------------
	.section	.text._ZN10layer_norm31ln_parallel_residual_fwd_kernelINS_13Kernel_traitsIf13__nv_bfloat16fS2_fjLj7168ELj1ELj1ELj4ELj16ENS_18Kernel_traits_baseILj7168EfS2_fS2_fjLj128EEEEELb0ELb1ELb0EEEvNS_9FwdParamsE,"ax",@progbits
	.sectioninfo	@"SHI_REGISTERS=210"
	.align	128
        .global         _ZN10layer_norm31ln_parallel_residual_fwd_kernelINS_13Kernel_traitsIf13__nv_bfloat16fS2_fjLj7168ELj1ELj1ELj4ELj16ENS_18Kernel_traits_baseILj7168EfS2_fS2_fjLj128EEEEELb0ELb1ELb0EEEvNS_9FwdParamsE
        .type           _ZN10layer_norm31ln_parallel_residual_fwd_kernelINS_13Kernel_traitsIf13__nv_bfloat16fS2_fjLj7168ELj1ELj1ELj4ELj16ENS_18Kernel_traits_baseILj7168EfS2_fS2_fjLj128EEEEELb0ELb1ELb0EEEvNS_9FwdParamsE,@function
        .size           _ZN10layer_norm31ln_parallel_residual_fwd_kernelINS_13Kernel_traitsIf13__nv_bfloat16fS2_fjLj7168ELj1ELj1ELj4ELj16ENS_18Kernel_traits_baseILj7168EfS2_fS2_fjLj128EEEEELb0ELb1ELb0EEEvNS_9FwdParamsE,(.L_x_41062 - _ZN10layer_norm31ln_parallel_residual_fwd_kernelINS_13Kernel_traitsIf13__nv_bfloat16fS2_fjLj7168ELj1ELj1ELj4ELj16ENS_18Kernel_traits_baseILj7168EfS2_fS2_fjLj128EEEEELb0ELb1ELb0EEEvNS_9FwdParamsE)
        .other          _ZN10layer_norm31ln_parallel_residual_fwd_kernelINS_13Kernel_traitsIf13__nv_bfloat16fS2_fjLj7168ELj1ELj1ELj4ELj16ENS_18Kernel_traits_baseILj7168EfS2_fS2_fjLj128EEEEELb0ELb1ELb0EEEvNS_9FwdParamsE,@"STO_CUDA_ENTRY STV_DEFAULT"
_ZN10layer_norm31ln_parallel_residual_fwd_kernelINS_13Kernel_traitsIf13__nv_bfloat16fS2_fjLj7168ELj1ELj1ELj4ELj16ENS_18Kernel_traits_baseILj7168EfS2_fS2_fjLj128EEEEELb0ELb1ELb0EEEvNS_9FwdParamsE:
.text._ZN10layer_norm31ln_parallel_residual_fwd_kernelINS_13Kernel_traitsIf13__nv_bfloat16fS2_fjLj7168ELj1ELj1ELj4ELj16ENS_18Kernel_traits_baseILj7168EfS2_fS2_fjLj128EEEEELb0ELb1ELb0EEEvNS_9FwdParamsE:
        /* <DEDUP_REMOVED lines=35> */
.L_x_18753:
[----:B------:R-:W-:Y:S05]  /*0230*/  BSYNC B0 ;  /* 0x0000000000007941 */ /* 0x000fea0003800000 */
.L_x_18752:
[----:B------:R-:W-:Y:S01]  /*0240*/  BSSY B0, `(.L_x_18754) ;  /* 0x0000011000007945 */ /* 0x000fe20003800000 */
[----:B------:R-:W-:Y:S05]  /*0250*/  @!P6 BRA `(.L_x_18755) ;  /* 0x000000f00000e947 */ /* 0x000fea0003800000 */
[----:B------:R-:W-:Y:S01]  /*0260*/  ISETP.NE.U32.AND P1, PT, RZ, c[0x0][0x218], PT ;  /* 0x00008600ff007a0c */ /* 0x000fe20003f25070 */
[----:B0-----:R-:W-:Y:S01]  /*0270*/  CS2R R22, SRZ ;  /* 0x0000000000167805 */ /* 0x001fe2000001ff00 */
[----:B------:R-:W-:Y:S01]  /*0280*/  MOV R39, 0x20 ;  /* 0x0000002000277802 */ /* 0x000fe20000000f00 */
        /* <DEDUP_REMOVED lines=12> */
.L_x_18755:
[----:B------:R-:W-:Y:S05]  /*0350*/  BSYNC B0 ;  /* 0x0000000000007941 */ /* 0x000fea0003800000 */
.L_x_18754:
[----:B------:R-:W-:Y:S01]  /*0360*/  BSSY B0, `(.L_x_18756) ;  /* 0x0000011000007945 */ /* 0x000fe20003800000 */
[----:B------:R-:W-:Y:S05]  /*0370*/  @!P5 BRA `(.L_x_18757) ;  /* 0x000000f00000d947 */ /* 0x000fea0003800000 */
[----:B------:R-:W-:Y:S01]  /*0380*/  ISETP.NE.U32.AND P1, PT, RZ, c[0x0][0x218], PT ;  /* 0x00008600ff007a0c */ /* 0x000fe20003f25070 */
[----:B------:R-:W-:Y:S01]  /*0390*/  HFMA2.MMA R55, -RZ, RZ, 0, 1.9073486328125e-06 ;  /* 0x00000020ff377435 */ /* 0x000fe200000001ff */
[----:B0-----:R-:W-:Y:S01]  /*03a0*/  CS2R R38, SRZ ;  /* 0x0000000000267805 */ /* 0x001fe2000001ff00 */
        /* <DEDUP_REMOVED lines=11> */
[----:B------:R-:W-:-:S03]  /*0460*/  IADD3 R116, R116, 0x80, RZ ;  /* 0x0000008074747810 */ /* 0x000fc60007ffe0ff */
.L_x_18757:
[----:B------:R-:W-:Y:S05]  /*0470*/  BSYNC B0 ;  /* 0x0000000000007941 */ /* 0x000fea0003800000 */
.L_x_18756:
        /* <DEDUP_REMOVED lines=17> */
.L_x_18759:
[----:B------:R-:W-:Y:S05]  /*0590*/  BSYNC B0 ;  /* 0x0000000000007941 */ /* 0x000fea0003800000 */
.L_x_18758:
        /* <DEDUP_REMOVED lines=17> */
.L_x_18761:
[----:B------:R-:W-:Y:S05]  /*06b0*/  BSYNC B0 ;  /* 0x0000000000007941 */ /* 0x000fea0003800000 */
.L_x_18760:
[----:B------:R-:W-:Y:S01]  /*06c0*/  ISETP.GE.U32.AND P1, PT, R2, 0x300, PT ;  /* 0x000003000200780c */ /* 0x000fe20003f26070 */
[----:B------:R-:W-:Y:S03]  /*06d0*/  BSSY B0, `(.L_x_18762) ;  /* 0x0000012000007945 */ /* 0x000fe60003800000 */
[----:B0-----:R-:W-:-:S09]  /*06e0*/  P2R R84, PR, RZ, 0x2 ;  /* 0x00000002ff547803 */ /* 0x001fd20000000000 */
[----:B------:R-:W-:Y:S05]  /*06f0*/  @!P1 BRA `(.L_x_18763) ;  /* 0x000000f000009947 */ /* 0x000fea0003800000 */
[----:B------:R-:W-:Y:S01]  /*0700*/  ISETP.NE.U32.AND P1, PT, RZ, c[0x0][0x218], PT ;  /* 0x00008600ff007a0c */ /* 0x000fe20003f25070 */
[----:B------:R-:W-:Y:S01]  /*0710*/  CS2R R86, SRZ ;  /* 0x0000000000567805 */ /* 0x000fe2000001ff00 */
        /* <DEDUP_REMOVED lines=13> */
.L_x_18763:
[----:B------:R-:W-:Y:S05]  /*07f0*/  BSYNC B0 ;  /* 0x0000000000007941 */ /* 0x000fea0003800000 */
.L_x_18762:
        /* <DEDUP_REMOVED lines=11> */
[----:B------:R-:W-:-:S04]  /*08b0*/  @P1 LEA R118, P2, R116, c[0x0][0x218], 0x5 ;  /* 0x0000860074761a11 */ /* 0x000fc800078428ff */
[C---:B------:R-:W-:Y:S01]  /*08c0*/  @P1 LEA.HI.X R119, R116.reuse, c[0x0][0x21c], RZ, 0x5, P2 ;  /* 0x0000870074771a11 */ /* 0x040fe200010f2cff */
[----:B------:R-:W-:-:S04]  /*08d0*/  IMAD.WIDE.U32 R116, R116, R117, c[0x0][0x1b0] ;  /* 0x00006c0074747625 */ /* 0x000fc800078e0075 */
[----:B------:R0:W5:Y:S04]  /*08e0*/  @P1 LDG.E.128 R100, [R118.64] ;  /* 0x0000000476641981 */ /* 0x000168000c1e1d00 */
[----:B------:R0:W5:Y:S04]  /*08f0*/  @P1 LDG.E.128 R104, [R118.64+0x10] ;  /* 0x0000100476681981 */ /* 0x000168000c1e1d00 */
[----:B------:R0:W5:Y:S04]  /*0900*/  LDG.E.128 R108, [R116.64] ;  /* 0x00000004746c7981 */ /* 0x000168000c1e1d00 */
[----:B------:R0:W5:Y:S02]  /*0910*/  LDG.E.128 R112, [R116.64+0x10] ;  /* 0x0000100474707981 */ /* 0x000164000c1e1d00 */
.L_x_18765:
[----:B------:R-:W-:Y:S05]  /*0920*/  BSYNC B0 ;  /* 0x0000000000007941 */ /* 0x000fea0003800000 */
.L_x_18764:
        /* <DEDUP_REMOVED lines=19> */
[----:B------:R-:W0:Y:S01]  /*0a60*/  I2F.U32 R3, R117 ;  /* 0x0000007500037306 */ /* 0x000e220000201000 */
[----:B------:R-:W-:Y:S02]  /*0a70*/  MOV R181, 0x1 ;  /* 0x0000000100b57802 */ /* 0x000fe40000000f00 */
[----:B------:R-:W-:-:S04]  /*0a80*/  IMNMX R119, R119, 0x20, PT ;  /* 0x0000002077777817 */ /* 0x000fc80003800200 */
[----:B------:R-:W-:-:S04]  /*0a90*/  IADD3 R119, R118, R119, RZ ;  /* 0x0000007776777210 */ /* 0x000fc80007ffe0ff */
[----:B------:R-:W-:Y:S01]  /*0aa0*/  SHF.L.U32 R182, R119, 0x3, RZ ;  /* 0x0000000377b67819 */ /* 0x000fe200000006ff */
[----:B0-----:R-:W0:Y:S06]  /*0ab0*/  MUFU.RCP R3, R3 ;  /* 0x0000000300037308 */ /* 0x001e2c0000001000 */
.L_x_18909:
        /* <DEDUP_REMOVED lines=20> */
[----:B------:R1:W5:Y:S04]  /*0c00*/  @P1 LDG.E.128 R116, [R126.64] ;  /* 0x000000047e741981 */ /* 0x000368000c1e1d00 */
[----:B------:R1:W5:Y:S01]  /*0c10*/  @P1 LDG.E.128 R120, [R126.64+0x10] ;  /* 0x000010047e781981 */ /* 0x000362000c1e1d00 */
[----:B------:R-:W-:-:S04]  /*0c20*/  ISETP.NE.U32.AND P2, PT, RZ, c[0x0][0x178], PT ;  /* 0x00005e00ff007a0c */ /* 0x000fc80003f45070 */
[----:B------:R-:W-:Y:S02]  /*0c30*/  ISETP.NE.AND.EX P2, PT, RZ, c[0x0][0x17c], PT, P2 ;  /* 0x00005f00ff007a0c */ /* 0x000fe40003f45320 */
[----:B--2---:R-:W-:-:S11]  /*0c40*/  PRMT R124, RZ, 0x5410, R184 ;  /* 0x00005410ff7c7816 */ /* 0x004fd600000000b8 */
[----:B------:R-:W-:Y:S05]  /*0c50*/  @P2 BRA `(.L_x_18768) ;  /* 0x0000003000002947 */ /* 0x000fea0003800000 */
[----:B-1----:R-:W-:Y:S05]  /*0c60*/  @!P1 BRA `(.L_x_18769) ;  /* 0x0000005000009947 */ /* 0x002fea0003800000 */
[----:B-----5:R-:W-:Y:S01]  /*0c70*/  FADD.FTZ R124, R116, R124 ;  /* 0x0000007c747c7221 */ /* 0x020fe20000010000 */
[----:B------:R-:W-:Y:S05]  /*0c80*/  BRA `(.L_x_18769) ;  /* 0x0000003000007947 */ /* 0x000fea0003800000 */
.L_x_18768:
[----:B-1---5:R-:W-:-:S05]  /*0c90*/  PRMT R125, RZ, 0x5410, R192 ;  /* 0x00005410ff7d7816 */ /* 0x022fca00000000c0 */
[----:B------:R-:W-:-:S04]  /*0ca0*/  FADD.FTZ R124, R125, R124 ;  /* 0x0000007c7d7c7221 */ /* 0x000fc80000010000 */
[----:B------:R-:W-:Y:S02]  /*0cb0*/  @P1 FADD.FTZ R124, R116, R124 ;  /* 0x0000007c747c1221 */ /* 0x000fe40000010000 */
.L_x_18769:
[----:B------:R-:W-:Y:S01]  /*0cc0*/  PRMT R125, RZ, 0x7610, R184 ;  /* 0x00007610ff7d7816 */ /* 0x000fe200000000b8 */
[----:B------:R-:W-:Y:S05]  /*0cd0*/  @P2 BRA `(.L_x_18770) ;  /* 0x0000003000002947 */ /* 0x000fea0003800000 */
[----:B------:R-:W-:Y:S05]  /*0ce0*/  @!P1 BRA `(.L_x_18771) ;  /* 0x0000005000009947 */ /* 0x000fea0003800000 */
[----:B-----5:R-:W-:Y:S01]  /*0cf0*/  FADD.FTZ R125, R117, R125 ;  /* 0x0000007d757d7221 */ /* 0x020fe20000010000 */
[----:B------:R-:W-:Y:S05]  /*0d00*/  BRA `(.L_x_18771) ;  /* 0x0000003000007947 */ /* 0x000fea0003800000 */
.L_x_18770:
[----:B-----5:R-:W-:-:S05]  /*0d10*/  PRMT R126, RZ, 0x7610, R192 ;  /* 0x00007610ff7e7816 */ /* 0x020fca00000000c0 */
[----:B------:R-:W-:-:S04]  /*0d20*/  FADD.FTZ R125, R126, R125 ;  /* 0x0000007d7e7d7221 */ /* 0x000fc80000010000 */
[----:B------:R-:W-:Y:S02]  /*0d30*/  @P1 FADD.FTZ R125, R117, R125 ;  /* 0x0000007d757d1221 */ /* 0x000fe40000010000 */
.L_x_18771:
[----:B------:R-:W-:Y:S01]  /*0d40*/  PRMT R126, RZ, 0x5410, R185 ;  /* 0x00005410ff7e7816 */ /* 0x000fe200000000b9 */
[----:B------:R-:W-:Y:S05]  /*0d50*/  @P2 BRA `(.L_x_18772) ;  /* 0x0000003000002947 */ /* 0x000fea0003800000 */
[----:B------:R-:W-:Y:S05]  /*0d60*/  @!P1 BRA `(.L_x_18773) ;  /* 0x0000005000009947 */ /* 0x000fea0003800000 */
[----:B-----5:R-:W-:Y:S01]  /*0d70*/  FADD.FTZ R126, R118, R126 ;  /* 0x0000007e767e7221 */ /* 0x020fe20000010000 */
[----:B------:R-:W-:Y:S05]  /*0d80*/  BRA `(.L_x_18773) ;  /* 0x0000003000007947 */ /* 0x000fea0003800000 */
.L_x_18772:
[----:B-----5:R-:W-:-:S05]  /*0d90*/  PRMT R127, RZ, 0x5410, R193 ;  /* 0x00005410ff7f7816 */ /* 0x020fca00000000c1 */
[----:B------:R-:W-:-:S04]  /*0da0*/  FADD.FTZ R126, R127, R126 ;  /* 0x0000007e7f7e7221 */ /* 0x000fc80000010000 */
[----:B------:R-:W-:Y:S02]  /*0db0*/  @P1 FADD.FTZ R126, R118, R126 ;  /* 0x0000007e767e1221 */ /* 0x000fe40000010000 */
.L_x_18773:
[----:B------:R-:W-:Y:S01]  /*0dc0*/  PRMT R127, RZ, 0x7610, R185 ;  /* 0x00007610ff7f7816 */ /* 0x000fe200000000b9 */
[----:B------:R-:W-:Y:S05]  /*0dd0*/  @P2 BRA `(.L_x_18774) ;  /* 0x0000003000002947 */ /* 0x000fea0003800000 */
[----:B------:R-:W-:Y:S05]  /*0de0*/  @!P1 BRA `(.L_x_18775) ;  /* 0x0000005000009947 */ /* 0x000fea0003800000 */
[----:B-----5:R-:W-:Y:S01]  /*0df0*/  FADD.FTZ R127, R119, R127 ;  /* 0x0000007f777f7221 */ /* 0x020fe20000010000 */
[----:B------:R-:W-:Y:S05]  /*0e00*/  BRA `(.L_x_18775) ;  /* 0x0000003000007947 */ /* 0x000fea0003800000 */
.L_x_18774:
[----:B-----5:R-:W-:-:S05]  /*0e10*/  PRMT R128, RZ, 0x7610, R193 ;  /* 0x00007610ff807816 */ /* 0x020fca00000000c1 */
[----:B------:R-:W-:-:S04]  /*0e20*/  FADD.FTZ R127, R128, R127 ;  /* 0x0000007f807f7221 */ /* 0x000fc80000010000 */
[----:B------:R-:W-:Y:S02]  /*0e30*/  @P1 FADD.FTZ R127, R119, R127 ;  /* 0x0000007f777f1221 */ /* 0x000fe40000010000 */
.L_x_18775:
[----:B------:R-:W-:Y:S01]  /*0e40*/  PRMT R128, RZ, 0x5410, R186 ;  /* 0x00005410ff807816 */ /* 0x000fe200000000ba */
[----:B------:R-:W-:Y:S05]  /*0e50*/  @P2 BRA `(.L_x_18776) ;  /* 0x0000003000002947 */ /* 0x000fea0003800000 */
[----:B------:R-:W-:Y:S05]  /*0e60*/  @!P1 BRA `(.L_x_18777) ;  /* 0x0000005000009947 */ /* 0x000fea0003800000 */
[----:B-----5:R-:W-:Y:S01]  /*0e70*/  FADD.FTZ R128, R120, R128 ;  /* 0x0000008078807221 */ /* 0x020fe20000010000 */
[----:B------:R-:W-:Y:S05]  /*0e80*/  BRA `(.L_x_18777) ;  /* 0x0000003000007947 */ /* 0x000fea0003800000 */
.L_x_18776:
[----:B-----5:R-:W-:-:S05]  /*0e90*/  PRMT R129, RZ, 0x5410, R194 ;  /* 0x00005410ff817816 */ /* 0x020fca00000000c2 */
[----:B------:R-:W-:-:S04]  /*0ea0*/  FADD.FTZ R128, R129, R128 ;  /* 0x0000008081807221 */ /* 0x000fc80000010000 */
[----:B------:R-:W-:Y:S02]  /*0eb0*/  @P1 FADD.FTZ R128, R120, R128 ;  /* 0x0000008078801221 */ /* 0x000fe40000010000 */
.L_x_18777:
[----:B------:R-:W-:Y:S01]  /*0ec0*/  PRMT R129, RZ, 0x7610, R186 ;  /* 0x00007610ff817816 */ /* 0x000fe200000000ba */
[----:B------:R-:W-:Y:S05]  /*0ed0*/  @P2 BRA `(.L_x_18778) ;  /* 0x0000003000002947 */ /* 0x000fea0003800000 */
[----:B------:R-:W-:Y:S05]  /*0ee0*/  @!P1 BRA `(.L_x_18779) ;  /* 0x0000005000009947 */ /* 0x000fea0003800000 */
[----:B-----5:R-:W-:Y:S01]  /*0ef0*/  FADD.FTZ R129, R121, R129 ;  /* 0x0000008179817221 */ /* 0x020fe20000010000 */
[----:B------:R-:W-:Y:S05]  /*0f00*/  BRA `(.L_x_18779) ;  /* 0x0000003000007947 */ /* 0x000fea0003800000 */
.L_x_18778:
[----:B-----5:R-:W-:-:S05]  /*0f10*/  PRMT R130, RZ, 0x7610, R194 ;  /* 0x00007610ff827816 */ /* 0x020fca00000000c2 */
[----:B------:R-:W-:-:S04]  /*0f20*/  FADD.FTZ R129, R130, R129 ;  /* 0x0000008182817221 */ /* 0x000fc80000010000 */
[----:B------:R-:W-:Y:S02]  /*0f30*/  @P1 FADD.FTZ R129, R121, R129 ;  /* 0x0000008179811221 */ /* 0x000fe40000010000 */
.L_x_18779:
[----:B------:R-:W-:Y:S01]  /*0f40*/  PRMT R130, RZ, 0x5410, R187 ;  /* 0x00005410ff827816 */ /* 0x000fe200000000bb */
[----:B------:R-:W-:Y:S05]  /*0f50*/  @P2 BRA `(.L_x_18780) ;  /* 0x0000003000002947 */ /* 0x000fea0003800000 */
[----:B------:R-:W-:Y:S05]  /*0f60*/  @!P1 BRA `(.L_x_18781) ;  /* 0x0000005000009947 */ /* 0x000fea0003800000 */
[----:B-----5:R-:W-:Y:S01]  /*0f70*/  FADD.FTZ R130, R122, R130 ;  /* 0x000000827a827221 */ /* 0x020fe20000010000 */
[----:B------:R-:W-:Y:S05]  /*0f80*/  BRA `(.L_x_18781) ;  /* 0x0000003000007947 */ /* 0x000fea0003800000 */
.L_x_18780:
[----:B-----5:R-:W-:-:S05]  /*0f90*/  PRMT R131, RZ, 0x5410, R195 ;  /* 0x00005410ff837816 */ /* 0x020fca00000000c3 */
[----:B------:R-:W-:-:S04]  /*0fa0*/  FADD.FTZ R130, R131, R130 ;  /* 0x0000008283827221 */ /* 0x000fc80000010000 */
[----:B------:R-:W-:Y:S02]  /*0fb0*/  @P1 FADD.FTZ R130, R122, R130 ;  /* 0x000000827a821221 */ /* 0x000fe40000010000 */
.L_x_18781:
[----:B------:R-:W-:Y:S01]  /*0fc0*/  PRMT R131, RZ, 0x7610, R187 ;  /* 0x00007610ff837816 */ /* 0x000fe200000000bb */
[----:B------:R-:W-:Y:S05]  /*0fd0*/  @P2 BRA `(.L_x_18782) ;  /* 0x0000003000002947 */ /* 0x000fea0003800000 */
[----:B------:R-:W-:Y:S05]  /*0fe0*/  @!P1 BRA `(.L_x_18783) ;  /* 0x0000005000009947 */ /* 0x000fea0003800000 */
[----:B-----5:R-:W-:Y:S01]  /*0ff0*/  FADD.FTZ R131, R123, R131 ;  /* 0x000000837b837221 */ /* 0x020fe20000010000 */
[----:B------:R-:W-:Y:S05]  /*1000*/  BRA `(.L_x_18783) ;  /* 0x0000003000007947 */ /* 0x000fea0003800000 */
.L_x_18782:
[----:B-----5:R-:W-:-:S05]  /*1010*/  PRMT R184, RZ, 0x7610, R195 ;  /* 0x00007610ffb87816 */ /* 0x020fca00000000c3 */
[----:B------:R-:W-:-:S04]  /*1020*/  FADD.FTZ R131, R184, R131 ;  /* 0x00000083b8837221 */ /* 0x000fc80000010000 */
[----:B------:R-:W-:Y:S02]  /*1030*/  @P1 FADD.FTZ R131, R123, R131 ;  /* 0x000000837b831221 */ /* 0x000fe40000010000 */
.L_x_18783:
[C---:B------:R-:W-:Y:S02]  /*1040*/  LEA R186, P1, R183.reuse, c[0x0][0x188], 0x5 ;  /* 0x00006200b7ba7a11 */ /* 0x040fe400078228ff */
[C---:B------:R-:W-:Y:S02]  /*1050*/  IADD3 R184, R183.reuse, 0x80, RZ ;  /* 0x00000080b7b87810 */ /* 0x040fe40007ffe0ff */
[----:B------:R-:W-:-:S05]  /*1060*/  LEA.HI.X R187, R183, c[0x0][0x18c], RZ, 0x5, P1 ;  /* 0x00006300b7bb7a11 */ /* 0x000fca00008f2cff */
[----:B------:R1:W-:Y:S04]  /*1070*/  STG.E.128 [R186.64], R124 ;  /* 0x0000007cba007986 */ /* 0x0003e8000c101d04 */
[----:B------:R1:W-:Y:S02]  /*1080*/  STG.E.128 [R186.64+0x10], R128 ;  /* 0x00001080ba007986 */ /* 0x0003e4000c101d04 */
.L_x_18767:
[----:B------:R-:W-:Y:S05]  /*1090*/  BSYNC B0 ;  /* 0x0000000000007941 */ /* 0x000fea0003800000 */
.L_x_18766:
        /* <DEDUP_REMOVED lines=8> */
[----:B------:R-:W-:Y:S01]  /*1120*/  MOV R133, 0x10 ;  /* 0x0000001000857802 */ /* 0x000fe20000000f00 */
[----:B-----5:R2:W5:Y:S01]  /*1130*/  @P2 LDG.E.128 R192, [R136.64] ;  /* 0x0000000488c02981 */ /* 0x020562000c1e1d00 */
[----:B------:R-:W-:-:S03]  /*1140*/  ISETP.NE.AND.EX P1, PT, RZ, c[0x0][0x184], PT, P1 ;  /* 0x00006100ff007a0c */ /* 0x000fc60003f25310 */
[----:B------:R-:W-:-:S05]  /*1150*/  IMAD.WIDE.U32 R132, R184, R133, c[0x0][0x170] ;  /* 0x00005c00b8847625 */ /* 0x000fca00078e0085 */
[----:B------:R-:W3:Y:S05]  /*1160*/  LDG.E.128 R188, [R132.64] ;  /* 0x0000000484bc7981 */ /* 0x000eea000c1e1d00 */
[----:B------:R-:W-:-:S04]  /*1170*/  @P1 LEA R134, P3, R184, c[0x0][0x180], 0x5 ;  /* 0x00006000b8861a11 */ /* 0x000fc800078628ff */
[----:B------:R-:W-:-:S05]  /*1180*/  @P1 LEA.HI.X R135, R184, c[0x0][0x184], RZ, 0x5, P3 ;  /* 0x00006100b8871a11 */ /* 0x000fca00018f2cff */
[----:B------:R2:W5:Y:S04]  /*1190*/  @P1 LDG.E.128 R116, [R134.64] ;  /* 0x0000000486741981 */ /* 0x000568000c1e1d00 */
[----:B------:R2:W5:Y:S01]  /*11a0*/  @P1 LDG.E.128 R120, [R134.64+0x10] ;  /* 0x0000100486781981 */ /* 0x000562000c1e1d00 */
[----:B------:R-:W-:-:S04]  /*11b0*/  ISETP.NE.U32.AND P2, PT, RZ, c[0x0][0x178], PT ;  /* 0x00005e00ff007a0c */ /* 0x000fc80003f45070 */
[----:B------:R-:W-:Y:S02]  /*11c0*/  ISETP.NE.AND.EX P2, PT, RZ, c[0x0][0x17c], PT, P2 ;  /* 0x00005f00ff007a0c */ /* 0x000fe40003f45320 */
[----:B---3--:R-:W-:-:S11]  /*11d0*/  PRMT R132, RZ, 0x5410, R188 ;  /* 0x00005410ff847816 */ /* 0x008fd600000000bc */
[----:B------:R-:W-:Y:S05]  /*11e0*/  @P2 BRA `(.L_x_18786) ;  /* 0x0000003000002947 */ /* 0x000fea0003800000 */
[----:B--2---:R-:W-:Y:S05]  /*11f0*/  @!P1 BRA `(.L_x_18787) ;  /* 0x0000005000009947 */ /* 0x004fea0003800000 */
[----:B-----5:R-:W-:Y:S01]  /*1200*/  FADD.FTZ R132, R116, R132 ;  /* 0x0000008474847221 */ /* 0x020fe20000010000 */
[----:B------:R-:W-:Y:S05]  /*1210*/  BRA `(.L_x_18787) ;  /* 0x0000003000007947 */ /* 0x000fea0003800000 */
.L_x_18786:
[----:B--2--5:R-:W-:-:S05]  /*1220*/  PRMT R133, RZ, 0x5410, R192 ;  /* 0x00005410ff857816 */ /* 0x024fca00000000c0 */
[----:B------:R-:W-:-:S04]  /*1230*/  FADD.FTZ R132, R133, R132 ;  /* 0x0000008485847221 */ /* 0x000fc80000010000 */
[----:B------:R-:W-:Y:S02]  /*1240*/  @P1 FADD.FTZ R132, R116, R132 ;  /* 0x0000008474841221 */ /* 0x000fe40000010000 */
.L_x_18787:
[----:B------:R-:W-:Y:S01]  /*1250*/  PRMT R133, RZ, 0x7610, R188 ;  /* 0x00007610ff857816 */ /* 0x000fe200000000bc */
[----:B------:R-:W-:Y:S05]  /*1260*/  @P2 BRA `(.L_x_18788) ;  /* 0x0000003000002947 */ /* 0x000fea0003800000 */
[----:B------:R-:W-:Y:S05]  /*1270*/  @!P1 BRA `(.L_x_18789) ;  /* 0x0000005000009947 */ /* 0x000fea0003800000 */
[----:B-----5:R-:W-:Y:S01]  /*1280*/  FADD.FTZ R133, R117, R133 ;  /* 0x0000008575857221 */ /* 0x020fe20000010000 */
[----:B------:R-:W-:Y:S05]  /*1290*/  BRA `(.L_x_18789) ;  /* 0x0000003000007947 */ /* 0x000fea0003800000 */
.L_x_18788:
[----:B-----5:R-:W-:-:S05]  /*12a0*/  PRMT R134, RZ, 0x7610, R192 ;  /* 0x00007610ff867816 */ /* 0x020fca00000000c0 */
[----:B------:R-:W-:-:S04]  /*12b0*/  FADD.FTZ R133, R134, R133 ;  /* 0x0000008586857221 */ /* 0x000fc80000010000 */
[----:B------:R-:W-:Y:S02]  /*12c0*/  @P1 FADD.FTZ R133, R117, R133 ;  /* 0x0000008575851221 */ /* 0x000fe40000010000 */
.L_x_18789:
[----:B------:R-:W-:Y:S01]  /*12d0*/  PRMT R134, RZ, 0x5410, R189 ;  /* 0x00005410ff867816 */ /* 0x000fe200000000bd */
[----:B------:R-:W-:Y:S05]  /*12e0*/  @P2 BRA `(.L_x_18790) ;  /* 0x0000003000002947 */ /* 0x000fea0003800000 */
[----:B------:R-:W-:Y:S05]  /*12f0*/  @!P1 BRA `(.L_x_18791) ;  /* 0x0000005000009947 */ /* 0x000fea0003800000 */
[----:B-----5:R-:W-:Y:S01]  /*1300*/  FADD.FTZ R134, R118, R134 ;  /* 0x0000008676867221 */ /* 0x020fe20000010000 */
[----:B------:R-:W-:Y:S05]  /*1310*/  BRA `(.L_x_18791) ;  /* 0x0000003000007947 */ /* 0x000fea0003800000 */
.L_x_18790:
[----:B-----5:R-:W-:-:S05]  /*1320*/  PRMT R135, RZ, 0x5410, R193 ;  /* 0x00005410ff877816 */ /* 0x020fca00000000c1 */
[----:B------:R-:W-:-:S04]  /*1330*/  FADD.FTZ R134, R135, R134 ;  /* 0x0000008687867221 */ /* 0x000fc80000010000 */
[----:B------:R-:W-:Y:S02]  /*1340*/  @P1 FADD.FTZ R134, R118, R134 ;  /* 0x0000008676861221 */ /* 0x000fe40000010000 */
.L_x_18791:
[----:B------:R-:W-:Y:S01]  /*1350*/  PRMT R135, RZ, 0x7610, R189 ;  /* 0x00007610ff877816 */ /* 0x000fe200000000bd */
[----:B------:R-:W-:Y:S05]  /*1360*/  @P2 BRA `(.L_x_18792) ;  /* 0x0000003000002947 */ /* 0x000fea0003800000 */
[----:B------:R-:W-:Y:S05]  /*1370*/  @!P1 BRA `(.L_x_18793) ;  /* 0x0000005000009947 */ /* 0x000fea0003800000 */
[----:B-----5:R-:W-:Y:S01]  /*1380*/  FADD.FTZ R135, R119, R135 ;  /* 0x0000008777877221 */ /* 0x020fe20000010000 */
[----:B------:R-:W-:Y:S05]  /*1390*/  BRA `(.L_x_18793) ;  /* 0x0000003000007947 */ /* 0x000fea0003800000 */
.L_x_18792:
[----:B-----5:R-:W-:-:S05]  /*13a0*/  PRMT R136, RZ, 0x7610, R193 ;  /* 0x00007610ff887816 */ /* 0x020fca00000000c1 */
[----:B------:R-:W-:-:S04]  /*13b0*/  FADD.FTZ R135, R136, R135 ;  /* 0x0000008788877221 */ /* 0x000fc80000010000 */
[----:B------:R-:W-:Y:S02]  /*13c0*/  @P1 FADD.FTZ R135, R119, R135 ;  /* 0x0000008777871221 */ /* 0x000fe40000010000 */
.L_x_18793:
[----:B------:R-:W-:Y:S01]  /*13d0*/  PRMT R136, RZ, 0x5410, R190 ;  /* 0x00005410ff887816 */ /* 0x000fe200000000be */
[----:B------:R-:W-:Y:S05]  /*13e0*/  @P2 BRA `(.L_x_18794) ;  /* 0x0000003000002947 */ /* 0x000fea0003800000 */
[----:B------:R-:W-:Y:S05]  /*13f0*/  @!P1 BRA `(.L_x_18795) ;  /* 0x0000005000009947 */ /* 0x000fea0003800000 */
[----:B-----5:R-:W-:Y:S01]  /*1400*/  FADD.FTZ R136, R120, R136 ;  /* 0x0000008878887221 */ /* 0x020fe20000010000 */
[----:B------:R-:W-:Y:S05]  /*1410*/  BRA `(.L_x_18795) ;  /* 0x0000003000007947 */ /* 0x000fea0003800000 */
.L_x_18794:
[----:B-----5:R-:W-:-:S05]  /*1420*/  PRMT R137, RZ, 0x5410, R194 ;  /* 0x00005410ff897816 */ /* 0x020fca00000000c2 */
[----:B------:R-:W-:-:S04]  /*1430*/  FADD.FTZ R136, R137, R136 ;  /* 0x0000008889887221 */ /* 0x000fc80000010000 */
[----:B------:R-:W-:Y:S02]  /*1440*/  @P1 FADD.FTZ R136, R120, R136 ;  /* 0x0000008878881221 */ /* 0x000fe40000010000 */
.L_x_18795:
[----:B------:R-:W-:Y:S01]  /*1450*/  PRMT R137, RZ, 0x7610, R190 ;  /* 0x00007610ff897816 */ /* 0x000fe200000000be */
[----:B------:R-:W-:Y:S05]  /*1460*/  @P2 BRA `(.L_x_18796) ;  /* 0x0000003000002947 */ /* 0x000fea0003800000 */
[----:B------:R-:W-:Y:S05]  /*1470*/  @!P1 BRA `(.L_x_18797) ;  /* 0x0000005000009947 */ /* 0x000fea0003800000 */
[----:B-----5:R-:W-:Y:S01]  /*1480*/  FADD.FTZ R137, R121, R137 ;  /* 0x0000008979897221 */ /* 0x020fe20000010000 */
[----:B------:R-:W-:Y:S05]  /*1490*/  BRA `(.L_x_18797) ;  /* 0x0000003000007947 */ /* 0x000fea0003800000 */
.L_x_18796:
[----:B-----5:R-:W-:-:S05]  /*14a0*/  PRMT R138, RZ, 0x7610, R194 ;  /* 0x00007610ff8a7816 */ /* 0x020fca00000000c2 */
[----:B------:R-:W-:-:S04]  /*14b0*/  FADD.FTZ R137, R138, R137 ;  /* 0x000000898a897221 */ /* 0x000fc80000010000 */
[----:B------:R-:W-:Y:S02]  /*14c0*/  @P1 FADD.FTZ R137, R121, R137 ;  /* 0x0000008979891221 */ /* 0x000fe40000010000 */
.L_x_18797:
[----:B------:R-:W-:Y:S01]  /*14d0*/  PRMT R138, RZ, 0x5410, R191 ;  /* 0x00005410ff8a7816 */ /* 0x000fe200000000bf */
[----:B------:R-:W-:Y:S05]  /*14e0*/  @P2 BRA `(.L_x_18798) ;  /* 0x0000003000002947 */ /* 0x000fea0003800000 */
[----:B------:R-:W-:Y:S05]  /*14f0*/  @!P1 BRA `(.L_x_18799) ;  /* 0x0000005000009947 */ /* 0x000fea0003800000 */
[----:B-----5:R-:W-:Y:S01]  /*1500*/  FADD.FTZ R138, R122, R138 ;  /* 0x0000008a7a8a7221 */ /* 0x020fe20000010000 */
[----:B------:R-:W-:Y:S05]  /*1510*/  BRA `(.L_x_18799) ;  /* 0x0000003000007947 */ /* 0x000fea0003800000 */
.L_x_18798:
[----:B-----5:R-:W-:-:S05]  /*1520*/  PRMT R139, RZ, 0x5410, R195 ;  /* 0x00005410ff8b7816 */ /* 0x020fca00000000c3 */
[----:B------:R-:W-:-:S04]  /*1530*/  FADD.FTZ R138, R139, R138 ;  /* 0x0000008a8b8a7221 */ /* 0x000fc80000010000 */
[----:B------:R-:W-:Y:S02]  /*1540*/  @P1 FADD.FTZ R138, R122, R138 ;  /* 0x0000008a7a8a1221 */ /* 0x000fe40000010000 */
.L_x_18799:
[----:B------:R-:W-:Y:S01]  /*1550*/  PRMT R139, RZ, 0x7610, R191 ;  /* 0x00007610ff8b7816 */ /* 0x000fe200000000bf */
[----:B------:R-:W-:Y:S05]  /*1560*/  @P2 BRA `(.L_x_18800) ;  /* 0x0000003000002947 */ /* 0x000fea0003800000 */
[----:B------:R-:W-:Y:S05]  /*1570*/  @!P1 BRA `(.L_x_18801) ;  /* 0x0000005000009947 */ /* 0x000fea0003800000 */
[----:B-----5:R-:W-:Y:S01]  /*1580*/  FADD.FTZ R139, R123, R139 ;  /* 0x0000008b7b8b7221 */ /* 0x020fe20000010000 */
[----:B------:R-:W-:Y:S05]  /*1590*/  BRA `(.L_x_18801) ;  /* 0x0000003000007947 */ /* 0x000fea0003800000 */
.L_x_18800:
[----:B-1---5:R-:W-:-:S05]  /*15a0*/  PRMT R186, RZ, 0x7610, R195 ;  /* 0x00007610ffba7816 */ /* 0x022fca00000000c3 */
[----:B------:R-:W-:-:S04]  /*15b0*/  FADD.FTZ R139, R186, R139 ;  /* 0x0000008bba8b7221 */ /* 0x000fc80000010000 */
[----:B------:R-:W-:Y:S02]  /*15c0*/  @P1 FADD.FTZ R139, R123, R139 ;  /* 0x0000008b7b8b1221 */ /* 0x000fe40000010000 */
.L_x_18801:
[----:B-1----:R-:W-:-:S04]  /*15d0*/  LEA R186, P1, R184, c[0x0][0x188], 0x5 ;  /* 0x00006200b8ba7a11 */ /* 0x002fc800078228ff */
[C---:B------:R-:W-:Y:S02]  /*15e0*/  LEA.HI.X R187, R184.reuse, c[0x0][0x18c], RZ, 0x5, P1 ;  /* 0x00006300b8bb7a11 */ /* 0x040fe400008f2cff */
[----:B------:R-:W-:-:S03]  /*15f0*/  IADD3 R184, R184, 0x80, RZ ;  /* 0x00000080b8b87810 */ /* 0x000fc60007ffe0ff */
[----:B------:R1:W-:Y:S04]  /*1600*/  STG.E.128 [R186.64], R132 ;  /* 0x00000084ba007986 */ /* 0x0003e8000c101d04 */
[----:B------:R1:W-:Y:S02]  /*1610*/  STG.E.128 [R186.64+0x10], R136 ;  /* 0x00001088ba007986 */ /* 0x0003e4000c101d04 */
.L_x_18785:
[----:B------:R-:W-:Y:S05]  /*1620*/  BSYNC B0 ;  /* 0x0000000000007941 */ /* 0x000fea0003800000 */
.L_x_18784:
        /* <DEDUP_REMOVED lines=21> */
[----:B---3--:R-:W-:Y:S05]  /*1780*/  @!P1 BRA `(.L_x_18805) ;  /* 0x0000005000009947 */ /* 0x008fea0003800000 */
[----:B-----5:R-:W-:Y:S01]  /*1790*/  FADD.FTZ R140, R116, R140 ;  /* 0x0000008c748c7221 */ /* 0x020fe20000010000 */
[----:B------:R-:W-:Y:S05]  /*17a0*/  BRA `(.L_x_18805) ;  /* 0x0000003000007947 */ /* 0x000fea0003800000 */
.L_x_18804:
[----:B---3-5:R-:W-:-:S05]  /*17b0*/  PRMT R141, RZ, 0x5410, R192 ;  /* 0x00005410ff8d7816 */ /* 0x028fca00000000c0 */
[----:B------:R-:W-:-:S04]  /*17c0*/  FADD.FTZ R140, R141, R140 ;  /* 0x0000008c8d8c7221 */ /* 0x000fc80000010000 */
[----:B------:R-:W-:Y:S02]  /*17d0*/  @P1 FADD.FTZ R140, R116, R140 ;  /* 0x0000008c748c1221 */ /* 0x000fe40000010000 */
.L_x_18805:
[----:B------:R-:W-:Y:S01]  /*17e0*/  PRMT R141, RZ, 0x7610, R144 ;  /* 0x00007610ff8d7816 */ /* 0x000fe20000000090 */
[----:B------:R-:W-:Y:S05]  /*17f0*/  @P2 BRA `(.L_x_18806) ;  /* 0x0000003000002947 */ /* 0x000fea0003800000 */
[----:B------:R-:W-:Y:S05]  /*1800*/  @!P1 BRA `(.L_x_18807) ;  /* 0x0000005000009947 */ /* 0x000fea0003800000 */
[----:B-----5:R-:W-:Y:S01]  /*1810*/  FADD.FTZ R141, R117, R141 ;  /* 0x0000008d758d7221 */ /* 0x020fe20000010000 */
[----:B------:R-:W-:Y:S05]  /*1820*/  BRA `(.L_x_18807) ;  /* 0x0000003000007947 */ /* 0x000fea0003800000 */
.L_x_18806:
[----:B-----5:R-:W-:-:S05]  /*1830*/  PRMT R142, RZ, 0x7610, R192 ;  /* 0x00007610ff8e7816 */ /* 0x020fca00000000c0 */
[----:B------:R-:W-:-:S04]  /*1840*/  FADD.FTZ R141, R142, R141 ;  /* 0x0000008d8e8d7221 */ /* 0x000fc80000010000 */
[----:B------:R-:W-:Y:S02]  /*1850*/  @P1 FADD.FTZ R141, R117, R141 ;  /* 0x0000008d758d1221 */ /* 0x000fe40000010000 */
.L_x_18807:
[----:B------:R-:W-:Y:S01]  /*1860*/  PRMT R142, RZ, 0x5410, R145 ;  /* 0x00005410ff8e7816 */ /* 0x000fe20000000091 */
[----:B------:R-:W-:Y:S05]  /*1870*/  @P2 BRA `(.L_x_18808) ;  /* 0x0000003000002947 */ /* 0x000fea0003800000 */
[----:B------:R-:W-:Y:S05]  /*1880*/  @!P1 BRA `(.L_x_18809) ;  /* 0x0000005000009947 */ /* 0x000fea0003800000 */
[----:B-----5:R-:W-:Y:S01]  /*1890*/  FADD.FTZ R142, R118, R142 ;  /* 0x0000008e768e7221 */ /* 0x020fe20000010000 */
[----:B------:R-:W-:Y:S05]  /*18a0*/  BRA `(.L_x_18809) ;  /* 0x0000003000007947 */ /* 0x000fea0003800000 */
.L_x_18808:
[----:B-----5:R-:W-:-:S05]  /*18b0*/  PRMT R143, RZ, 0x5410, R193 ;  /* 0x00005410ff8f7816 */ /* 0x020fca00000000c1 */
[----:B------:R-:W-:-:S04]  /*18c0*/  FADD.FTZ R142, R143, R142 ;  /* 0x0000008e8f8e7221 */ /* 0x000fc80000010000 */
[----:B------:R-:W-:Y:S02]  /*18d0*/  @P1 FADD.FTZ R142, R118, R142 ;  /* 0x0000008e768e1221 */ /* 0x000fe40000010000 */
.L_x_18809:
[----:B------:R-:W-:Y:S01]  /*18e0*/  PRMT R143, RZ, 0x7610, R145 ;  /* 0x00007610ff8f7816 */ /* 0x000fe20000000091 */
[----:B------:R-:W-:Y:S05]  /*18f0*/  @P2 BRA `(.L_x_18810) ;  /* 0x0000003000002947 */ /* 0x000fea0003800000 */
[----:B------:R-:W-:Y:S05]  /*1900*/  @!P1 BRA `(.L_x_18811) ;  /* 0x0000005000009947 */ /* 0x000fea0003800000 */
[----:B-----5:R-:W-:Y:S01]  /*1910*/  FADD.FTZ R143, R119, R143 ;  /* 0x0000008f778f7221 */ /* 0x020fe20000010000 */
[----:B------:R-:W-:Y:S05]  /*1920*/  BRA `(.L_x_18811) ;  /* 0x0000003000007947 */ /* 0x000fea0003800000 */
.L_x_18810:
[----:B-----5:R-:W-:-:S05]  /*1930*/  PRMT R144, RZ, 0x7610, R193 ;  /* 0x00007610ff907816 */ /* 0x020fca00000000c1 */
[----:B------:R-:W-:-:S04]  /*1940*/  FADD.FTZ R143, R144, R143 ;  /* 0x0000008f908f7221 */ /* 0x000fc80000010000 */
[----:B------:R-:W-:Y:S02]  /*1950*/  @P1 FADD.FTZ R143, R119, R143 ;  /* 0x0000008f778f1221 */ /* 0x000fe40000010000 */
.L_x_18811:
[----:B------:R-:W-:Y:S01]  /*1960*/  PRMT R144, RZ, 0x5410, R146 ;  /* 0x00005410ff907816 */ /* 0x000fe20000000092 */
[----:B------:R-:W-:Y:S05]  /*1970*/  @P2 BRA `(.L_x_18812) ;  /* 0x0000003000002947 */ /* 0x000fea0003800000 */
[----:B------:R-:W-:Y:S05]  /*1980*/  @!P1 BRA `(.L_x_18813) ;  /* 0x0000005000009947 */ /* 0x000fea0003800000 */
[----:B-----5:R-:W-:Y:S01]  /*1990*/  FADD.FTZ R144, R120, R144 ;  /* 0x0000009078907221 */ /* 0x020fe20000010000 */
[----:B------:R-:W-:Y:S05]  /*19a0*/  BRA `(.L_x_18813) ;  /* 0x0000003000007947 */ /* 0x000fea0003800000 */
.L_x_18812:
[----:B-----5:R-:W-:-:S05]  /*19b0*/  PRMT R145, RZ, 0x5410, R194 ;  /* 0x00005410ff917816 */ /* 0x020fca00000000c2 */
[----:B------:R-:W-:-:S04]  /*19c0*/  FADD.FTZ R144, R145, R144 ;  /* 0x0000009091907221 */ /* 0x000fc80000010000 */
[----:B------:R-:W-:Y:S02]  /*19d0*/  @P1 FADD.FTZ R144, R120, R144 ;  /* 0x0000009078901221 */ /* 0x000fe40000010000 */
.L_x_18813:
[----:B------:R-:W-:Y:S01]  /*19e0*/  PRMT R145, RZ, 0x7610, R146 ;  /* 0x00007610ff917816 */ /* 0x000fe20000000092 */
[----:B------:R-:W-:Y:S05]  /*19f0*/  @P2 BRA `(.L_x_18814) ;  /* 0x0000003000002947 */ /* 0x000fea0003800000 */
[----:B------:R-:W-:Y:S05]  /*1a00*/  @!P1 BRA `(.L_x_18815) ;  /* 0x0000005000009947 */ /* 0x000fea0003800000 */
[----:B-----5:R-:W-:Y:S01]  /*1a10*/  FADD.FTZ R145, R121, R145 ;  /* 0x0000009179917221 */ /* 0x020fe20000010000 */
[----:B------:R-:W-:Y:S05]  /*1a20*/  BRA `(.L_x_18815) ;  /* 0x0000003000007947 */ /* 0x000fea0003800000 */
.L_x_18814:
[----:B-----5:R-:W-:-:S05]  /*1a30*/  PRMT R146, RZ, 0x7610, R194 ;  /* 0x00007610ff927816 */ /* 0x020fca00000000c2 */
[----:B------:R-:W-:-:S04]  /*1a40*/  FADD.FTZ R145, R146, R145 ;  /* 0x0000009192917221 */ /* 0x000fc80000010000 */
[----:B------:R-:W-:Y:S02]  /*1a50*/  @P1 FADD.FTZ R145, R121, R145 ;  /* 0x0000009179911221 */ /* 0x000fe40000010000 */
.L_x_18815:
[----:B------:R-:W-:Y:S01]  /*1a60*/  PRMT R146, RZ, 0x5410, R147 ;  /* 0x00005410ff927816 */ /* 0x000fe20000000093 */
[----:B------:R-:W-:Y:S05]  /*1a70*/  @P2 BRA `(.L_x_18816) ;  /* 0x0000003000002947 */ /* 0x000fea0003800000 */
[----:B------:R-:W-:Y:S05]  /*1a80*/  @!P1 BRA `(.L_x_18817) ;  /* 0x0000005000009947 */ /* 0x000fea0003800000 */
[----:B-----5:R-:W-:Y:S01]  /*1a90*/  FADD.FTZ R146, R122, R146 ;  /* 0x000000927a927221 */ /* 0x020fe20000010000 */
[----:B------:R-:W-:Y:S05]  /*1aa0*/  BRA `(.L_x_18817) ;  /* 0x0000003000007947 */ /* 0x000fea0003800000 */
.L_x_18816:
[----:B-----5:R-:W-:-:S05]  /*1ab0*/  PRMT R185, RZ, 0x5410, R195 ;  /* 0x00005410ffb97816 */ /* 0x020fca00000000c3 */
[----:B------:R-:W-:-:S04]  /*1ac0*/  FADD.FTZ R146, R185, R146 ;  /* 0x00000092b9927221 */ /* 0x000fc80000010000 */
[----:B------:R-:W-:Y:S02]  /*1ad0*/  @P1 FADD.FTZ R146, R122, R146 ;  /* 0x000000927a921221 */ /* 0x000fe40000010000 */
.L_x_18817:
[----:B------:R-:W-:Y:S01]  /*1ae0*/  PRMT R147, RZ, 0x7610, R147 ;  /* 0x00007610ff937816 */ /* 0x000fe20000000093 */
[----:B------:R-:W-:Y:S05]  /*1af0*/  @P2 BRA `(.L_x_18818) ;  /* 0x0000003000002947 */ /* 0x000fea0003800000 */
[----:B------:R-:W-:Y:S05]  /*1b00*/  @!P1 BRA `(.L_x_18819) ;  /* 0x0000005000009947 */ /* 0x000fea0003800000 */
[----:B-----5:R-:W-:Y:S01]  /*1b10*/  FADD.FTZ R147, R123, R147 ;  /* 0x000000937b937221 */ /* 0x020fe20000010000 */
[----:B------:R-:W-:Y:S05]  /*1b20*/  BRA `(.L_x_18819) ;  /* 0x0000003000007947 */ /* 0x000fea0003800000 */
.L_x_18818:
[----:B-1---5:R-:W-:-:S05]  /*1b30*/  PRMT R186, RZ, 0x7610, R195 ;  /* 0x00007610ffba7816 */ /* 0x022fca00000000c3 */
[----:B------:R-:W-:-:S04]  /*1b40*/  FADD.FTZ R147, R186, R147 ;  /* 0x00000093ba937221 */ /* 0x000fc80000010000 */
[----:B------:R-:W-:Y:S02]  /*1b50*/  @P1 FADD.FTZ R147, R123, R147 ;  /* 0x000000937b931221 */ /* 0x000fe40000010000 */
.L_x_18819:
[----:B-1----:R-:W-:-:S04]  /*1b60*/  LEA R186, P1, R184, c[0x0][0x188], 0x5 ;  /* 0x00006200b8ba7a11 */ /* 0x002fc800078228ff */
[C---:B------:R-:W-:Y:S02]  /*1b70*/  LEA.HI.X R187, R184.reuse, c[0x0][0x18c], RZ, 0x5, P1 ;  /* 0x00006300b8bb7a11 */ /* 0x040fe400008f2cff */
[----:B------:R-:W-:-:S03]  /*1b80*/  IADD3 R184, R184, 0x80, RZ ;  /* 0x00000080b8b87810 */ /* 0x000fc60007ffe0ff */
[----:B------:R1:W-:Y:S04]  /*1b90*/  STG.E.128 [R186.64], R140 ;  /* 0x0000008cba007986 */ /* 0x0003e8000c101d04 */
[----:B------:R1:W-:Y:S02]  /*1ba0*/  STG.E.128 [R186.64+0x10], R144 ;  /* 0x00001090ba007986 */ /* 0x0003e4000c101d04 */
.L_x_18803:
[----:B------:R-:W-:Y:S05]  /*1bb0*/  BSYNC B0 ;  /* 0x0000000000007941 */ /* 0x000fea0003800000 */
.L_x_18802:
        /* <DEDUP_REMOVED lines=24> */
.L_x_18822:
[----:B---3-5:R-:W-:-:S05]  /*1d40*/  PRMT R149, RZ, 0x5410, R192 ;  /* 0x00005410ff957816 */ /* 0x028fca00000000c0 */
[----:B------:R-:W-:-:S04]  /*1d50*/  FADD.FTZ R148, R149, R148 ;  /* 0x0000009495947221 */ /* 0x000fc80000010000 */
[----:B------:R-:W-:Y:S02]  /*1d60*/  @P1 FADD.FTZ R148, R116, R148 ;  /* 0x0000009474941221 */ /* 0x000fe40000010000 */
.L_x_18823:
[----:B------:R-:W-:Y:S01]  /*1d70*/  PRMT R149, RZ, 0x7610, R152 ;  /* 0x00007610ff957816 */ /* 0x000fe20000000098 */
[----:B------:R-:W-:Y:S05]  /*1d80*/  @P2 BRA `(.L_x_18824) ;  /* 0x0000003000002947 */ /* 0x000fea0003800000 */
[----:B------:R-:W-:Y:S05]  /*1d90*/  @!P1 BRA `(.L_x_18825) ;  /* 0x0000005000009947 */ /* 0x000fea0003800000 */
[----:B-----5:R-:W-:Y:S01]  /*1da0*/  FADD.FTZ R149, R117, R149 ;  /* 0x0000009575957221 */ /* 0x020fe20000010000 */
[----:B------:R-:W-:Y:S05]  /*1db0*/  BRA `(.L_x_18825) ;  /* 0x0000003000007947 */ /* 0x000fea0003800000 */
.L_x_18824:
[----:B-----5:R-:W-:-:S05]  /*1dc0*/  PRMT R150, RZ, 0x7610, R192 ;  /* 0x00007610ff967816 */ /* 0x020fca00000000c0 */
[----:B------:R-:W-:-:S04]  /*1dd0*/  FADD.FTZ R149, R150, R149 ;  /* 0x0000009596957221 */ /* 0x000fc80000010000 */
[----:B------:R-:W-:Y:S02]  /*1de0*/  @P1 FADD.FTZ R149, R117, R149 ;  /* 0x0000009575951221 */ /* 0x000fe40000010000 */
.L_x_18825:
[----:B------:R-:W-:Y:S01]  /*1df0*/  PRMT R150, RZ, 0x5410, R153 ;  /* 0x00005410ff967816 */ /* 0x000fe20000000099 */
[----:B------:R-:W-:Y:S05]  /*1e00*/  @P2 BRA `(.L_x_18826) ;  /* 0x0000003000002947 */ /* 0x000fea0003800000 */
[----:B------:R-:W-:Y:S05]  /*1e10*/  @!P1 BRA `(.L_x_18827) ;  /* 0x0000005000009947 */ /* 0x000fea0003800000 */
[----:B-----5:R-:W-:Y:S01]  /*1e20*/  FADD.FTZ R150, R118, R150 ;  /* 0x0000009676967221 */ /* 0x020fe20000010000 */
[----:B------:R-:W-:Y:S05]  /*1e30*/  BRA `(.L_x_18827) ;  /* 0x0000003000007947 */ /* 0x000fea0003800000 */
.L_x_18826:
[----:B-----5:R-:W-:-:S05]  /*1e40*/  PRMT R151, RZ, 0x5410, R193 ;  /* 0x00005410ff977816 */ /* 0x020fca00000000c1 */
[----:B------:R-:W-:-:S04]  /*1e50*/  FADD.FTZ R150, R151, R150 ;  /* 0x0000009697967221 */ /* 0x000fc80000010000 */
[----:B------:R-:W-:Y:S02]  /*1e60*/  @P1 FADD.FTZ R150, R118, R150 ;  /* 0x0000009676961221 */ /* 0x000fe40000010000 */
.L_x_18827:
[----:B------:R-:W-:Y:S01]  /*1e70*/  PRMT R151, RZ, 0x7610, R153 ;  /* 0x00007610ff977816 */ /* 0x000fe20000000099 */
[----:B------:R-:W-:Y:S05]  /*1e80*/  @P2 BRA `(.L_x_18828) ;  /* 0x0000003000002947 */ /* 0x000fea0003800000 */
[----:B------:R-:W-:Y:S05]  /*1e90*/  @!P1 BRA `(.L_x_18829) ;  /* 0x0000005000009947 */ /* 0x000fea0003800000 */
[----:B-----5:R-:W-:Y:S01]  /*1ea0*/  FADD.FTZ R151, R119, R151 ;  /* 0x0000009777977221 */ /* 0x020fe20000010000 */
[----:B------:R-:W-:Y:S05]  /*1eb0*/  BRA `(.L_x_18829) ;  /* 0x0000003000007947 */ /* 0x000fea0003800000 */
.L_x_18828:
[----:B-----5:R-:W-:-:S05]  /*1ec0*/  PRMT R152, RZ, 0x7610, R193 ;  /* 0x00007610ff987816 */ /* 0x020fca00000000c1 */
[----:B------:R-:W-:-:S04]  /*1ed0*/  FADD.FTZ R151, R152, R151 ;  /* 0x0000009798977221 */ /* 0x000fc80000010000 */
[----:B------:R-:W-:Y:S02]  /*1ee0*/  @P1 FADD.FTZ R151, R119, R151 ;  /* 0x0000009777971221 */ /* 0x000fe40000010000 */
.L_x_18829:
[----:B------:R-:W-:Y:S01]  /*1ef0*/  PRMT R152, RZ, 0x5410, R154 ;  /* 0x00005410ff987816 */ /* 0x000fe2000000009a */
[----:B------:R-:W-:Y:S05]  /*1f00*/  @P2 BRA `(.L_x_18830) ;  /* 0x0000003000002947 */ /* 0x000fea0003800000 */
[----:B------:R-:W-:Y:S05]  /*1f10*/  @!P1 BRA `(.L_x_18831) ;  /* 0x0000005000009947 */ /* 0x000fea0003800000 */
[----:B-----5:R-:W-:Y:S01]  /*1f20*/  FADD.FTZ R152, R120, R152 ;  /* 0x0000009878987221 */ /* 0x020fe20000010000 */
[----:B------:R-:W-:Y:S05]  /*1f30*/  BRA `(.L_x_18831) ;  /* 0x0000003000007947 */ /* 0x000fea0003800000 */
.L_x_18830:
[----:B-----5:R-:W-:-:S05]  /*1f40*/  PRMT R153, RZ, 0x5410, R194 ;  /* 0x00005410ff997816 */ /* 0x020fca00000000c2 */
[----:B------:R-:W-:-:S04]  /*1f50*/  FADD.FTZ R152, R153, R152 ;  /* 0x0000009899987221 */ /* 0x000fc80000010000 */
[----:B------:R-:W-:Y:S02]  /*1f60*/  @P1 FADD.FTZ R152, R120, R152 ;  /* 0x0000009878981221 */ /* 0x000fe40000010000 */
.L_x_18831:
[----:B------:R-:W-:Y:S01]  /*1f70*/  PRMT R153, RZ, 0x7610, R154 ;  /* 0x00007610ff997816 */ /* 0x000fe2000000009a */
[----:B------:R-:W-:Y:S05]  /*1f80*/  @P2 BRA `(.L_x_18832) ;  /* 0x0000003000002947 */ /* 0x000fea0003800000 */
[----:B------:R-:W-:Y:S05]  /*1f90*/  @!P1 BRA `(.L_x_18833) ;  /* 0x0000005000009947 */ /* 0x000fea0003800000 */
[----:B-----5:R-:W-:Y:S01]  /*1fa0*/  FADD.FTZ R153, R121, R153 ;  /* 0x0000009979997221 */ /* 0x020fe20000010000 */
[----:B------:R-:W-:Y:S05]  /*1fb0*/  BRA `(.L_x_18833) ;  /* 0x0000003000007947 */ /* 0x000fea0003800000 */
.L_x_18832:
[----:B-----5:R-:W-:-:S05]  /*1fc0*/  PRMT R154, RZ, 0x7610, R194 ;  /* 0x00007610ff9a7816 */ /* 0x020fca00000000c2 */
[----:B------:R-:W-:-:S04]  /*1fd0*/  FADD.FTZ R153, R154, R153 ;  /* 0x000000999a997221 */ /* 0x000fc80000010000 */
[----:B------:R-:W-:Y:S02]  /*1fe0*/  @P1 FADD.FTZ R153, R121, R153 ;  /* 0x0000009979991221 */ /* 0x000fe40000010000 */
.L_x_18833:
[----:B------:R-:W-:Y:S01]  /*1ff0*/  PRMT R154, RZ, 0x5410, R155 ;  /* 0x00005410ff9a7816 */ /* 0x000fe2000000009b */
[----:B------:R-:W-:Y:S05]  /*2000*/  @P2 BRA `(.L_x_18834) ;  /* 0x0000003000002947 */ /* 0x000fea0003800000 */
[----:B------:R-:W-:Y:S05]  /*2010*/  @!P1 BRA `(.L_x_18835) ;  /* 0x0000005000009947 */ /* 0x000fea0003800000 */
[----:B-----5:R-:W-:Y:S01]  /*2020*/  FADD.FTZ R154, R122, R154 ;  /* 0x0000009a7a9a7221 */ /* 0x020fe20000010000 */
[----:B------:R-:W-:Y:S05]  /*2030*/  BRA `(.L_x_18835) ;  /* 0x0000003000007947 */ /* 0x000fea0003800000 */
.L_x_18834:
[----:B-----5:R-:W-:-:S05]  /*2040*/  PRMT R185, RZ, 0x5410, R195 ;  /* 0x00005410ffb97816 */ /* 0x020fca00000000c3 */
[----:B------:R-:W-:-:S04]  /*2050*/  FADD.FTZ R154, R185, R154 ;  /* 0x0000009ab99a7221 */ /* 0x000fc80000010000 */
[----:B------:R-:W-:Y:S02]  /*2060*/  @P1 FADD.FTZ R154, R122, R154 ;  /* 0x0000009a7a9a1221 */ /* 0x000fe40000010000 */
.L_x_18835:
[----:B------:R-:W-:Y:S01]  /*2070*/  PRMT R155, RZ, 0x7610, R155 ;  /* 0x00007610ff9b7816 */ /* 0x000fe2000000009b */
[----:B------:R-:W-:Y:S05]  /*2080*/  @P2 BRA `(.L_x_18836) ;  /* 0x0000003000002947 */ /* 0x000fea0003800000 */
[----:B------:R-:W-:Y:S05]  /*2090*/  @!P1 BRA `(.L_x_18837) ;  /* 0x0000005000009947 */ /* 0x000fea0003800000 */
[----:B-----5:R-:W-:Y:S01]  /*20a0*/  FADD.FTZ R155, R123, R155 ;  /* 0x0000009b7b9b7221 */ /* 0x020fe20000010000 */
[----:B------:R-:W-:Y:S05]  /*20b0*/  BRA `(.L_x_18837) ;  /* 0x0000003000007947 */ /* 0x000fea0003800000 */
.L_x_18836:
[----:B-1---5:R-:W-:-:S05]  /*20c0*/  PRMT R186, RZ, 0x7610, R195 ;  /* 0x00007610ffba7816 */ /* 0x022fca00000000c3 */
[----:B------:R-:W-:-:S04]  /*20d0*/  FADD.FTZ R155, R186, R155 ;  /* 0x0000009bba9b7221 */ /* 0x000fc80000010000 */
[----:B------:R-:W-:Y:S02]  /*20e0*/  @P1 FADD.FTZ R155, R123, R155 ;  /* 0x0000009b7b9b1221 */ /* 0x000fe40000010000 */
.L_x_18837:
[----:B-1----:R-:W-:-:S04]  /*20f0*/  LEA R186, P1, R184, c[0x0][0x188], 0x5 ;  /* 0x00006200b8ba7a11 */ /* 0x002fc800078228ff */
[C---:B------:R-:W-:Y:S02]  /*2100*/  LEA.HI.X R187, R184.reuse, c[0x0][0x18c], RZ, 0x5, P1 ;  /* 0x00006300b8bb7a11 */ /* 0x040fe400008f2cff */
[----:B------:R-:W-:-:S03]  /*2110*/  IADD3 R184, R184, 0x80, RZ ;  /* 0x00000080b8b87810 */ /* 0x000fc60007ffe0ff */
[----:B------:R1:W-:Y:S04]  /*2120*/  STG.E.128 [R186.64], R148 ;  /* 0x00000094ba007986 */ /* 0x0003e8000c101d04 */
[----:B------:R1:W-:Y:S02]  /*2130*/  STG.E.128 [R186.64+0x10], R152 ;  /* 0x00001098ba007986 */ /* 0x0003e4000c101d04 */
.L_x_18821:
[----:B------:R-:W-:Y:S05]  /*2140*/  BSYNC B0 ;  /* 0x0000000000007941 */ /* 0x000fea0003800000 */
.L_x_18820:
        /* <DEDUP_REMOVED lines=24> */
.L_x_18840:
[----:B---3-5:R-:W-:-:S05]  /*22d0*/  PRMT R157, RZ, 0x5410, R192 ;  /* 0x00005410ff9d7816 */ /* 0x028fca00000000c0 */
[----:B------:R-:W-:-:S04]  /*22e0*/  FADD.FTZ R156, R157, R156 ;  /* 0x0000009c9d9c7221 */ /* 0x000fc80000010000 */
[----:B------:R-:W-:Y:S02]  /*22f0*/  @P1 FADD.FTZ R156, R116, R156 ;  /* 0x0000009c749c1221 */ /* 0x000fe40000010000 */
.L_x_18841:
[----:B------:R-:W-:Y:S01]  /*2300*/  PRMT R157, RZ, 0x7610, R160 ;  /* 0x00007610ff9d7816 */ /* 0x000fe200000000a0 */
[----:B------:R-:W-:Y:S05]  /*2310*/  @P2 BRA `(.L_x_18842) ;  /* 0x0000003000002947 */ /* 0x000fea0003800000 */
[----:B------:R-:W-:Y:S05]  /*2320*/  @!P1 BRA `(.L_x_18843) ;  /* 0x0000005000009947 */ /* 0x000fea0003800000 */
[----:B-----5:R-:W-:Y:S01]  /*2330*/  FADD.FTZ R157, R117, R157 ;  /* 0x0000009d759d7221 */ /* 0x020fe20000010000 */
[----:B------:R-:W-:Y:S05]  /*2340*/  BRA `(.L_x_18843) ;  /* 0x0000003000007947 */ /* 0x000fea0003800000 */
.L_x_18842:
[----:B-----5:R-:W-:-:S05]  /*2350*/  PRMT R158, RZ, 0x7610, R192 ;  /* 0x00007610ff9e7816 */ /* 0x020fca00000000c0 */
[----:B------:R-:W-:-:S04]  /*2360*/  FADD.FTZ R157, R158, R157 ;  /* 0x0000009d9e9d7221 */ /* 0x000fc80000010000 */
[----:B------:R-:W-:Y:S02]  /*2370*/  @P1 FADD.FTZ R157, R117, R157 ;  /* 0x0000009d759d1221 */ /* 0x000fe40000010000 */
.L_x_18843:
[----:B------:R-:W-:Y:S01]  /*2380*/  PRMT R158, RZ, 0x5410, R161 ;  /* 0x00005410ff9e7816 */ /* 0x000fe200000000a1 */
[----:B------:R-:W-:Y:S05]  /*2390*/  @P2 BRA `(.L_x_18844) ;  /* 0x0000003000002947 */ /* 0x000fea0003800000 */
[----:B------:R-:W-:Y:S05]  /*23a0*/  @!P1 BRA `(.L_x_18845) ;  /* 0x0000005000009947 */ /* 0x000fea0003800000 */
[----:B-----5:R-:W-:Y:S01]  /*23b0*/  FADD.FTZ R158, R118, R158 ;  /* 0x0000009e769e7221 */ /* 0x020fe20000010000 */
[----:B------:R-:W-:Y:S05]  /*23c0*/  BRA `(.L_x_18845) ;  /* 0x0000003000007947 */ /* 0x000fea0003800000 */
.L_x_18844:
[----:B-----5:R-:W-:-:S05]  /*23d0*/  PRMT R159, RZ, 0x5410, R193 ;  /* 0x00005410ff9f7816 */ /* 0x020fca00000000c1 */
[----:B------:R-:W-:-:S04]  /*23e0*/  FADD.FTZ R158, R159, R158 ;  /* 0x0000009e9f9e7221 */ /* 0x000fc80000010000 */
[----:B------:R-:W-:Y:S02]  /*23f0*/  @P1 FADD.FTZ R158, R118, R158 ;  /* 0x0000009e769e1221 */ /* 0x000fe40000010000 */
.L_x_18845:
[----:B------:R-:W-:Y:S01]  /*2400*/  PRMT R159, RZ, 0x7610, R161 ;  /* 0x00007610ff9f7816 */ /* 0x000fe200000000a1 */
[----:B------:R-:W-:Y:S05]  /*2410*/  @P2 BRA `(.L_x_18846) ;  /* 0x0000003000002947 */ /* 0x000fea0003800000 */
[----:B------:R-:W-:Y:S05]  /*2420*/  @!P1 BRA `(.L_x_18847) ;  /* 0x0000005000009947 */ /* 0x000fea0003800000 */
[----:B-----5:R-:W-:Y:S01]  /*2430*/  FADD.FTZ R159, R119, R159 ;  /* 0x0000009f779f7221 */ /* 0x020fe20000010000 */
[----:B------:R-:W-:Y:S05]  /*2440*/  BRA `(.L_x_18847) ;  /* 0x0000003000007947 */ /* 0x000fea0003800000 */
.L_x_18846:
[----:B-----5:R-:W-:-:S05]  /*2450*/  PRMT R160, RZ, 0x7610, R193 ;  /* 0x00007610ffa07816 */ /* 0x020fca00000000c1 */
[----:B------:R-:W-:-:S04]  /*2460*/  FADD.FTZ R159, R160, R159 ;  /* 0x0000009fa09f7221 */ /* 0x000fc80000010000 */
[----:B------:R-:W-:Y:S02]  /*2470*/  @P1 FADD.FTZ R159, R119, R159 ;  /* 0x0000009f779f1221 */ /* 0x000fe40000010000 */
.L_x_18847:
[----:B------:R-:W-:Y:S01]  /*2480*/  PRMT R160, RZ, 0x5410, R162 ;  /* 0x00005410ffa07816 */ /* 0x000fe200000000a2 */
[----:B------:R-:W-:Y:S05]  /*2490*/  @P2 BRA `(.L_x_18848) ;  /* 0x0000003000002947 */ /* 0x000fea0003800000 */
[----:B------:R-:W-:Y:S05]  /*24a0*/  @!P1 BRA `(.L_x_18849) ;  /* 0x0000005000009947 */ /* 0x000fea0003800000 */
[----:B-----5:R-:W-:Y:S01]  /*24b0*/  FADD.FTZ R160, R120, R160 ;  /* 0x000000a078a07221 */ /* 0x020fe20000010000 */
[----:B------:R-:W-:Y:S05]  /*24c0*/  BRA `(.L_x_18849) ;  /* 0x0000003000007947 */ /* 0x000fea0003800000 */
.L_x_18848:
[----:B-----5:R-:W-:-:S05]  /*24d0*/  PRMT R161, RZ, 0x5410, R194 ;  /* 0x00005410ffa17816 */ /* 0x020fca00000000c2 */
[----:B------:R-:W-:-:S04]  /*24e0*/  FADD.FTZ R160, R161, R160 ;  /* 0x000000a0a1a07221 */ /* 0x000fc80000010000 */
[----:B------:R-:W-:Y:S02]  /*24f0*/  @P1 FADD.FTZ R160, R120, R160 ;  /* 0x000000a078a01221 */ /* 0x000fe40000010000 */
.L_x_18849:
[----:B------:R-:W-:Y:S01]  /*2500*/  PRMT R161, RZ, 0x7610, R162 ;  /* 0x00007610ffa17816 */ /* 0x000fe200000000a2 */
[----:B------:R-:W-:Y:S05]  /*2510*/  @P2 BRA `(.L_x_18850) ;  /* 0x0000003000002947 */ /* 0x000fea0003800000 */
[----:B------:R-:W-:Y:S05]  /*2520*/  @!P1 BRA `(.L_x_18851) ;  /* 0x0000005000009947 */ /* 0x000fea0003800000 */
[----:B-----5:R-:W-:Y:S01]  /*2530*/  FADD.FTZ R161, R121, R161 ;  /* 0x000000a179a17221 */ /* 0x020fe20000010000 */
[----:B------:R-:W-:Y:S05]  /*2540*/  BRA `(.L_x_18851) ;  /* 0x0000003000007947 */ /* 0x000fea0003800000 */
.L_x_18850:
[----:B-----5:R-:W-:-:S05]  /*2550*/  PRMT R162, RZ, 0x7610, R194 ;  /* 0x00007610ffa27816 */ /* 0x020fca00000000c2 */
[----:B------:R-:W-:-:S04]  /*2560*/  FADD.FTZ R161, R162, R161 ;  /* 0x000000a1a2a17221 */ /* 0x000fc80000010000 */
[----:B------:R-:W-:Y:S02]  /*2570*/  @P1 FADD.FTZ R161, R121, R161 ;  /* 0x000000a179a11221 */ /* 0x000fe40000010000 */
.L_x_18851:
[----:B------:R-:W-:Y:S01]  /*2580*/  PRMT R162, RZ, 0x5410, R163 ;  /* 0x00005410ffa27816 */ /* 0x000fe200000000a3 */
[----:B------:R-:W-:Y:S05]  /*2590*/  @P2 BRA `(.L_x_18852) ;  /* 0x0000003000002947 */ /* 0x000fea0003800000 */
[----:B------:R-:W-:Y:S05]  /*25a0*/  @!P1 BRA `(.L_x_18853) ;  /* 0x0000005000009947 */ /* 0x000fea0003800000 */
[----:B-----5:R-:W-:Y:S01]  /*25b0*/  FADD.FTZ R162, R122, R162 ;  /* 0x000000a27aa27221 */ /* 0x020fe20000010000 */
[----:B------:R-:W-:Y:S05]  /*25c0*/  BRA `(.L_x_18853) ;  /* 0x0000003000007947 */ /* 0x000fea0003800000 */
.L_x_18852:
[----:B-----5:R-:W-:-:S05]  /*25d0*/  PRMT R185, RZ, 0x5410, R195 ;  /* 0x00005410ffb97816 */ /* 0x020fca00000000c3 */
[----:B------:R-:W-:-:S04]  /*25e0*/  FADD.FTZ R162, R185, R162 ;  /* 0x000000a2b9a27221 */ /* 0x000fc80000010000 */
[----:B------:R-:W-:Y:S02]  /*25f0*/  @P1 FADD.FTZ R162, R122, R162 ;  /* 0x000000a27aa21221 */ /* 0x000fe40000010000 */
.L_x_18853:
[----:B------:R-:W-:Y:S01]  /*2600*/  PRMT R163, RZ, 0x7610, R163 ;  /* 0x00007610ffa37816 */ /* 0x000fe200000000a3 */
[----:B------:R-:W-:Y:S05]  /*2610*/  @P2 BRA `(.L_x_18854) ;  /* 0x0000003000002947 */ /* 0x000fea0003800000 */
[----:B------:R-:W-:Y:S05]  /*2620*/  @!P1 BRA `(.L_x_18855) ;  /* 0x0000005000009947 */ /* 0x000fea0003800000 */
[----:B-----5:R-:W-:Y:S01]  /*2630*/  FADD.FTZ R163, R123, R163 ;  /* 0x000000a37ba37221 */ /* 0x020fe20000010000 */
[----:B------:R-:W-:Y:S05]  /*2640*/  BRA `(.L_x_18855) ;  /* 0x0000003000007947 */ /* 0x000fea0003800000 */
.L_x_18854:
[----:B-1---5:R-:W-:-:S05]  /*2650*/  PRMT R186, RZ, 0x7610, R195 ;  /* 0x00007610ffba7816 */ /* 0x022fca00000000c3 */
[----:B------:R-:W-:-:S04]  /*2660*/  FADD.FTZ R163, R186, R163 ;  /* 0x000000a3baa37221 */ /* 0x000fc80000010000 */
[----:B------:R-:W-:Y:S02]  /*2670*/  @P1 FADD.FTZ R163, R123, R163 ;  /* 0x000000a37ba31221 */ /* 0x000fe40000010000 */
.L_x_18855:
[----:B-1----:R-:W-:-:S04]  /*2680*/  LEA R186, P1, R184, c[0x0][0x188], 0x5 ;  /* 0x00006200b8ba7a11 */ /* 0x002fc800078228ff */
[C---:B------:R-:W-:Y:S02]  /*2690*/  LEA.HI.X R187, R184.reuse, c[0x0][0x18c], RZ, 0x5, P1 ;  /* 0x00006300b8bb7a11 */ /* 0x040fe400008f2cff */
[----:B------:R-:W-:-:S03]  /*26a0*/  IADD3 R184, R184, 0x80, RZ ;  /* 0x00000080b8b87810 */ /* 0x000fc60007ffe0ff */
[----:B------:R1:W-:Y:S04]  /*26b0*/  STG.E.128 [R186.64], R156 ;  /* 0x0000009cba007986 */ /* 0x0003e8000c101d04 */
[----:B------:R1:W-:Y:S02]  /*26c0*/  STG.E.128 [R186.64+0x10], R160 ;  /* 0x000010a0ba007986 */ /* 0x0003e4000c101d04 */
.L_x_18839:
[----:B------:R-:W-:Y:S05]  /*26d0*/  BSYNC B0 ;  /* 0x0000000000007941 */ /* 0x000fea0003800000 */
.L_x_18838:
        /* <DEDUP_REMOVED lines=24> */
.L_x_18858:
[----:B---3-5:R-:W-:-:S05]  /*2860*/  PRMT R165, RZ, 0x5410, R192 ;  /* 0x00005410ffa57816 */ /* 0x028fca00000000c0 */
[----:B------:R-:W-:-:S04]  /*2870*/  FADD.FTZ R164, R165, R164 ;  /* 0x000000a4a5a47221 */ /* 0x000fc80000010000 */
[----:B------:R-:W-:Y:S02]  /*2880*/  @P1 FADD.FTZ R164, R116, R164 ;  /* 0x000000a474a41221 */ /* 0x000fe40000010000 */
.L_x_18859:
[----:B------:R-:W-:Y:S01]  /*2890*/  PRMT R165, RZ, 0x7610, R168 ;  /* 0x00007610ffa57816 */ /* 0x000fe200000000a8 */
[----:B------:R-:W-:Y:S05]  /*28a0*/  @P2 BRA `(.L_x_18860) ;  /* 0x0000003000002947 */ /* 0x000fea0003800000 */
[----:B------:R-:W-:Y:S05]  /*28b0*/  @!P1 BRA `(.L_x_18861) ;  /* 0x0000005000009947 */ /* 0x000fea0003800000 */
[----:B-----5:R-:W-:Y:S01]  /*28c0*/  FADD.FTZ R165, R117, R165 ;  /* 0x000000a575a57221 */ /* 0x020fe20000010000 */
[----:B------:R-:W-:Y:S05]  /*28d0*/  BRA `(.L_x_18861) ;  /* 0x0000003000007947 */ /* 0x000fea0003800000 */
.L_x_18860:
[----:B-----5:R-:W-:-:S05]  /*28e0*/  PRMT R166, RZ, 0x7610, R192 ;  /* 0x00007610ffa67816 */ /* 0x020fca00000000c0 */
[----:B------:R-:W-:-:S04]  /*28f0*/  FADD.FTZ R165, R166, R165 ;  /* 0x000000a5a6a57221 */ /* 0x000fc80000010000 */
[----:B------:R-:W-:Y:S02]  /*2900*/  @P1 FADD.FTZ R165, R117, R165 ;  /* 0x000000a575a51221 */ /* 0x000fe40000010000 */
.L_x_18861:
[----:B------:R-:W-:Y:S01]  /*2910*/  PRMT R166, RZ, 0x5410, R169 ;  /* 0x00005410ffa67816 */ /* 0x000fe200000000a9 */
[----:B------:R-:W-:Y:S05]  /*2920*/  @P2 BRA `(.L_x_18862) ;  /* 0x0000003000002947 */ /* 0x000fea0003800000 */
[----:B------:R-:W-:Y:S05]  /*2930*/  @!P1 BRA `(.L_x_18863) ;  /* 0x0000005000009947 */ /* 0x000fea0003800000 */
[----:B-----5:R-:W-:Y:S01]  /*2940*/  FADD.FTZ R166, R118, R166 ;  /* 0x000000a676a67221 */ /* 0x020fe20000010000 */
[----:B------:R-:W-:Y:S05]  /*2950*/  BRA `(.L_x_18863) ;  /* 0x0000003000007947 */ /* 0x000fea0003800000 */
.L_x_18862:
[----:B-----5:R-:W-:-:S05]  /*2960*/  PRMT R167, RZ, 0x5410, R193 ;  /* 0x00005410ffa77816 */ /* 0x020fca00000000c1 */
[----:B------:R-:W-:-:S04]  /*2970*/  FADD.FTZ R166, R167, R166 ;  /* 0x000000a6a7a67221 */ /* 0x000fc80000010000 */
[----:B------:R-:W-:Y:S02]  /*2980*/  @P1 FADD.FTZ R166, R118, R166 ;  /* 0x000000a676a61221 */ /* 0x000fe40000010000 */
.L_x_18863:
[----:B------:R-:W-:Y:S01]  /*2990*/  PRMT R167, RZ, 0x7610, R169 ;  /* 0x00007610ffa77816 */ /* 0x000fe200000000a9 */
[----:B------:R-:W-:Y:S05]  /*29a0*/  @P2 BRA `(.L_x_18864) ;  /* 0x0000003000002947 */ /* 0x000fea0003800000 */
[----:B------:R-:W-:Y:S05]  /*29b0*/  @!P1 BRA `(.L_x_18865) ;  /* 0x0000005000009947 */ /* 0x000fea0003800000 */
[----:B-----5:R-:W-:Y:S01]  /*29c0*/  FADD.FTZ R167, R119, R167 ;  /* 0x000000a777a77221 */ /* 0x020fe20000010000 */
[----:B------:R-:W-:Y:S05]  /*29d0*/  BRA `(.L_x_18865) ;  /* 0x0000003000007947 */ /* 0x000fea0003800000 */
.L_x_18864:
[----:B-----5:R-:W-:-:S05]  /*29e0*/  PRMT R168, RZ, 0x7610, R193 ;  /* 0x00007610ffa87816 */ /* 0x020fca00000000c1 */
[----:B------:R-:W-:-:S04]  /*29f0*/  FADD.FTZ R167, R168, R167 ;  /* 0x000000a7a8a77221 */ /* 0x000fc80000010000 */
[----:B------:R-:W-:Y:S02]  /*2a00*/  @P1 FADD.FTZ R167, R119, R167 ;  /* 0x000000a777a71221 */ /* 0x000fe40000010000 */
.L_x_18865:
[----:B------:R-:W-:Y:S01]  /*2a10*/  PRMT R168, RZ, 0x5410, R170 ;  /* 0x00005410ffa87816 */ /* 0x000fe200000000aa */
[----:B------:R-:W-:Y:S05]  /*2a20*/  @P2 BRA `(.L_x_18866) ;  /* 0x0000003000002947 */ /* 0x000fea0003800000 */
[----:B------:R-:W-:Y:S05]  /*2a30*/  @!P1 BRA `(.L_x_18867) ;  /* 0x0000005000009947 */ /* 0x000fea0003800000 */
[----:B-----5:R-:W-:Y:S01]  /*2a40*/  FADD.FTZ R168, R120, R168 ;  /* 0x000000a878a87221 */ /* 0x020fe20000010000 */
[----:B------:R-:W-:Y:S05]  /*2a50*/  BRA `(.L_x_18867) ;  /* 0x0000003000007947 */ /* 0x000fea0003800000 */
.L_x_18866:
[----:B-----5:R-:W-:-:S05]  /*2a60*/  PRMT R169, RZ, 0x5410, R194 ;  /* 0x00005410ffa97816 */ /* 0x020fca00000000c2 */
[----:B------:R-:W-:-:S04]  /*2a70*/  FADD.FTZ R168, R169, R168 ;  /* 0x000000a8a9a87221 */ /* 0x000fc80000010000 */
[----:B------:R-:W-:Y:S02]  /*2a80*/  @P1 FADD.FTZ R168, R120, R168 ;  /* 0x000000a878a81221 */ /* 0x000fe40000010000 */
.L_x_18867:
[----:B------:R-:W-:Y:S01]  /*2a90*/  PRMT R169, RZ, 0x7610, R170 ;  /* 0x00007610ffa97816 */ /* 0x000fe200000000aa */
[----:B------:R-:W-:Y:S05]  /*2aa0*/  @P2 BRA `(.L_x_18868) ;  /* 0x0000003000002947 */ /* 0x000fea0003800000 */
[----:B------:R-:W-:Y:S05]  /*2ab0*/  @!P1 BRA `(.L_x_18869) ;  /* 0x0000005000009947 */ /* 0x000fea0003800000 */
[----:B-----5:R-:W-:Y:S01]  /*2ac0*/  FADD.FTZ R169, R121, R169 ;  /* 0x000000a979a97221 */ /* 0x020fe20000010000 */
[----:B------:R-:W-:Y:S05]  /*2ad0*/  BRA `(.L_x_18869) ;  /* 0x0000003000007947 */ /* 0x000fea0003800000 */
.L_x_18868:
[----:B-----5:R-:W-:-:S05]  /*2ae0*/  PRMT R170, RZ, 0x7610, R194 ;  /* 0x00007610ffaa7816 */ /* 0x020fca00000000c2 */
[----:B------:R-:W-:-:S04]  /*2af0*/  FADD.FTZ R169, R170, R169 ;  /* 0x000000a9aaa97221 */ /* 0x000fc80000010000 */
[----:B------:R-:W-:Y:S02]  /*2b00*/  @P1 FADD.FTZ R169, R121, R169 ;  /* 0x000000a979a91221 */ /* 0x000fe40000010000 */
.L_x_18869:
[----:B------:R-:W-:Y:S01]  /*2b10*/  PRMT R170, RZ, 0x5410, R171 ;  /* 0x00005410ffaa7816 */ /* 0x000fe200000000ab */
[----:B------:R-:W-:Y:S05]  /*2b20*/  @P2 BRA `(.L_x_18870) ;  /* 0x0000003000002947 */ /* 0x000fea0003800000 */
[----:B------:R-:W-:Y:S05]  /*2b30*/  @!P1 BRA `(.L_x_18871) ;  /* 0x0000005000009947 */ /* 0x000fea0003800000 */
[----:B-----5:R-:W-:Y:S01]  /*2b40*/  FADD.FTZ R170, R122, R170 ;  /* 0x000000aa7aaa7221 */ /* 0x020fe20000010000 */
[----:B------:R-:W-:Y:S05]  /*2b50*/  BRA `(.L_x_18871) ;  /* 0x0000003000007947 */ /* 0x000fea0003800000 */
.L_x_18870:
[----:B-----5:R-:W-:-:S05]  /*2b60*/  PRMT R185, RZ, 0x5410, R195 ;  /* 0x00005410ffb97816 */ /* 0x020fca00000000c3 */
[----:B------:R-:W-:-:S04]  /*2b70*/  FADD.FTZ R170, R185, R170 ;  /* 0x000000aab9aa7221 */ /* 0x000fc80000010000 */
[----:B------:R-:W-:Y:S02]  /*2b80*/  @P1 FADD.FTZ R170, R122, R170 ;  /* 0x000000aa7aaa1221 */ /* 0x000fe40000010000 */
.L_x_18871:
[----:B------:R-:W-:Y:S01]  /*2b90*/  PRMT R171, RZ, 0x7610, R171 ;  /* 0x00007610ffab7816 */ /* 0x000fe200000000ab */
[----:B------:R-:W-:Y:S05]  /*2ba0*/  @P2 BRA `(.L_x_18872) ;  /* 0x0000003000002947 */ /* 0x000fea0003800000 */
[----:B------:R-:W-:Y:S05]  /*2bb0*/  @!P1 BRA `(.L_x_18873) ;  /* 0x0000005000009947 */ /* 0x000fea0003800000 */
[----:B-----5:R-:W-:Y:S01]  /*2bc0*/  FADD.FTZ R171, R123, R171 ;  /* 0x000000ab7bab7221 */ /* 0x020fe20000010000 */
[----:B------:R-:W-:Y:S05]  /*2bd0*/  BRA `(.L_x_18873) ;  /* 0x0000003000007947 */ /* 0x000fea0003800000 */
.L_x_18872:
[----:B-1---5:R-:W-:-:S05]  /*2be0*/  PRMT R186, RZ, 0x7610, R195 ;  /* 0x00007610ffba7816 */ /* 0x022fca00000000c3 */
[----:B------:R-:W-:-:S04]  /*2bf0*/  FADD.FTZ R171, R186, R171 ;  /* 0x000000abbaab7221 */ /* 0x000fc80000010000 */
[----:B------:R-:W-:Y:S02]  /*2c00*/  @P1 FADD.FTZ R171, R123, R171 ;  /* 0x000000ab7bab1221 */ /* 0x000fe40000010000 */
.L_x_18873:
[----:B-1----:R-:W-:-:S04]  /*2c10*/  LEA R186, P1, R184, c[0x0][0x188], 0x5 ;  /* 0x00006200b8ba7a11 */ /* 0x002fc800078228ff */
[C---:B------:R-:W-:Y:S02]  /*2c20*/  LEA.HI.X R187, R184.reuse, c[0x0][0x18c], RZ, 0x5, P1 ;  /* 0x00006300b8bb7a11 */ /* 0x040fe400008f2cff */
[----:B------:R-:W-:-:S03]  /*2c30*/  IADD3 R184, R184, 0x80, RZ ;  /* 0x00000080b8b87810 */ /* 0x000fc60007ffe0ff */
[----:B------:R1:W-:Y:S04]  /*2c40*/  STG.E.128 [R186.64], R164 ;  /* 0x000000a4ba007986 */ /* 0x0003e8000c101d04 */
[----:B------:R1:W-:Y:S02]  /*2c50*/  STG.E.128 [R186.64+0x10], R168 ;  /* 0x000010a8ba007986 */ /* 0x0003e4000c101d04 */
.L_x_18857:
[----:B------:R-:W-:Y:S05]  /*2c60*/  BSYNC B0 ;  /* 0x0000000000007941 */ /* 0x000fea0003800000 */
.L_x_18856:
[----:B------:R-:W-:Y:S01]  /*2c70*/  ISETP.GE.U32.AND P1, PT, R2, 0x380, PT ;  /* 0x000003800200780c */ /* 0x000fe20003f26070 */
[----:B------:R-:W-:-:S12]  /*2c80*/  BSSY B0, `(.L_x_18874) ;  /* 0x0000056000007945 */ /* 0x000fd80003800000 */
        /* <DEDUP_REMOVED lines=8> */
[----:B-----5:R2:W5:Y:S01]  /*2d10*/  @P2 LDG.E.128 R192, [R176.64] ;  /* 0x00000004b0c02981 */ /* 0x020562000c1e1d00 */
[----:B------:R-:W-:-:S03]  /*2d20*/  ISETP.NE.AND.EX P1, PT, RZ, c[0x0][0x184], PT, P1 ;  /* 0x00006100ff007a0c */ /* 0x000fc60003f25310 */
[----:B------:R-:W3:Y:S10]  /*2d30*/  LDG.E.128 R188, [R172.64] ;  /* 0x00000004acbc7981 */ /* 0x000ef4000c1e1d00 */
        /* <DEDUP_REMOVED lines=11> */
.L_x_18876:
[----:B--2--5:R-:W-:-:S05]  /*2df0*/  PRMT R173, RZ, 0x5410, R192 ;  /* 0x00005410ffad7816 */ /* 0x024fca00000000c0 */
[----:B------:R-:W-:-:S04]  /*2e00*/  FADD.FTZ R172, R173, R172 ;  /* 0x000000acadac7221 */ /* 0x000fc80000010000 */
[----:B------:R-:W-:Y:S02]  /*2e10*/  @P1 FADD.FTZ R172, R116, R172 ;  /* 0x000000ac74ac1221 */ /* 0x000fe40000010000 */
.L_x_18877:
[----:B------:R-:W-:Y:S01]  /*2e20*/  PRMT R173, RZ, 0x7610, R188 ;  /* 0x00007610ffad7816 */ /* 0x000fe200000000bc */
[----:B------:R-:W-:Y:S05]  /*2e30*/  @P2 BRA `(.L_x_18878) ;  /* 0x0000003000002947 */ /* 0x000fea0003800000 */
[----:B------:R-:W-:Y:S05]  /*2e40*/  @!P1 BRA `(.L_x_18879) ;  /* 0x0000005000009947 */ /* 0x000fea0003800000 */
[----:B-----5:R-:W-:Y:S01]  /*2e50*/  FADD.FTZ R173, R117, R173 ;  /* 0x000000ad75ad7221 */ /* 0x020fe20000010000 */
[----:B------:R-:W-:Y:S05]  /*2e60*/  BRA `(.L_x_18879) ;  /* 0x0000003000007947 */ /* 0x000fea0003800000 */
.L_x_18878:
[----:B-----5:R-:W-:-:S05]  /*2e70*/  PRMT R174, RZ, 0x7610, R192 ;  /* 0x00007610ffae7816 */ /* 0x020fca00000000c0 */
[----:B------:R-:W-:-:S04]  /*2e80*/  FADD.FTZ R173, R174, R173 ;  /* 0x000000adaead7221 */ /* 0x000fc80000010000 */
[----:B------:R-:W-:Y:S02]  /*2e90*/  @P1 FADD.FTZ R173, R117, R173 ;  /* 0x000000ad75ad1221 */ /* 0x000fe40000010000 */
.L_x_18879:
[----:B------:R-:W-:Y:S01]  /*2ea0*/  PRMT R174, RZ, 0x5410, R189 ;  /* 0x00005410ffae7816 */ /* 0x000fe200000000bd */
[----:B------:R-:W-:Y:S05]  /*2eb0*/  @P2 BRA `(.L_x_18880) ;  /* 0x0000003000002947 */ /* 0x000fea0003800000 */
[----:B------:R-:W-:Y:S05]  /*2ec0*/  @!P1 BRA `(.L_x_18881) ;  /* 0x0000005000009947 */ /* 0x000fea0003800000 */
[----:B-----5:R-:W-:Y:S01]  /*2ed0*/  FADD.FTZ R174, R118, R174 ;  /* 0x000000ae76ae7221 */ /* 0x020fe20000010000 */
[----:B------:R-:W-:Y:S05]  /*2ee0*/  BRA `(.L_x_18881) ;  /* 0x0000003000007947 */ /* 0x000fea0003800000 */
.L_x_18880:
[----:B-----5:R-:W-:-:S05]  /*2ef0*/  PRMT R175, RZ, 0x5410, R193 ;  /* 0x00005410ffaf7816 */ /* 0x020fca00000000c1 */
[----:B------:R-:W-:-:S04]  /*2f00*/  FADD.FTZ R174, R175, R174 ;  /* 0x000000aeafae7221 */ /* 0x000fc80000010000 */
[----:B------:R-:W-:Y:S02]  /*2f10*/  @P1 FADD.FTZ R174, R118, R174 ;  /* 0x000000ae76ae1221 */ /* 0x000fe40000010000 */
.L_x_18881:
[----:B------:R-:W-:Y:S01]  /*2f20*/  PRMT R175, RZ, 0x7610, R189 ;  /* 0x00007610ffaf7816 */ /* 0x000fe200000000bd */
[----:B------:R-:W-:Y:S05]  /*2f30*/  @P2 BRA `(.L_x_18882) ;  /* 0x0000003000002947 */ /* 0x000fea0003800000 */
[----:B------:R-:W-:Y:S05]  /*2f40*/  @!P1 BRA `(.L_x_18883) ;  /* 0x0000005000009947 */ /* 0x000fea0003800000 */
[----:B-----5:R-:W-:Y:S01]  /*2f50*/  FADD.FTZ R175, R119, R175 ;  /* 0x000000af77af7221 */ /* 0x020fe20000010000 */
[----:B------:R-:W-:Y:S05]  /*2f60*/  BRA `(.L_x_18883) ;  /* 0x0000003000007947 */ /* 0x000fea0003800000 */
.L_x_18882:
[----:B-----5:R-:W-:-:S05]  /*2f70*/  PRMT R176, RZ, 0x7610, R193 ;  /* 0x00007610ffb07816 */ /* 0x020fca00000000c1 */
[----:B------:R-:W-:-:S04]  /*2f80*/  FADD.FTZ R175, R176, R175 ;  /* 0x000000afb0af7221 */ /* 0x000fc80000010000 */
[----:B------:R-:W-:Y:S02]  /*2f90*/  @P1 FADD.FTZ R175, R119, R175 ;  /* 0x000000af77af1221 */ /* 0x000fe40000010000 */
.L_x_18883:
[----:B------:R-:W-:Y:S01]  /*2fa0*/  PRMT R176, RZ, 0x5410, R190 ;  /* 0x00005410ffb07816 */ /* 0x000fe200000000be */
[----:B------:R-:W-:Y:S05]  /*2fb0*/  @P2 BRA `(.L_x_18884) ;  /* 0x0000003000002947 */ /* 0x000fea0003800000 */
[----:B------:R-:W-:Y:S05]  /*2fc0*/  @!P1 BRA `(.L_x_18885) ;  /* 0x0000005000009947 */ /* 0x000fea0003800000 */
[----:B-----5:R-:W-:Y:S01]  /*2fd0*/  FADD.FTZ R176, R120, R176 ;  /* 0x000000b078b07221 */ /* 0x020fe20000010000 */
[----:B------:R-:W-:Y:S05]  /*2fe0*/  BRA `(.L_x_18885) ;  /* 0x0000003000007947 */ /* 0x000fea0003800000 */
.L_x_18884:
[----:B-----5:R-:W-:-:S05]  /*2ff0*/  PRMT R177, RZ, 0x5410, R194 ;  /* 0x00005410ffb17816 */ /* 0x020fca00000000c2 */
[----:B------:R-:W-:-:S04]  /*3000*/  FADD.FTZ R176, R177, R176 ;  /* 0x000000b0b1b07221 */ /* 0x000fc80000010000 */
[----:B------:R-:W-:Y:S02]  /*3010*/  @P1 FADD.FTZ R176, R120, R176 ;  /* 0x000000b078b01221 */ /* 0x000fe40000010000 */
.L_x_18885:
[----:B------:R-:W-:Y:S01]  /*3020*/  PRMT R177, RZ, 0x7610, R190 ;  /* 0x00007610ffb17816 */ /* 0x000fe200000000be */
[----:B------:R-:W-:Y:S05]  /*3030*/  @P2 BRA `(.L_x_18886) ;  /* 0x0000003000002947 */ /* 0x000fea0003800000 */
[----:B------:R-:W-:Y:S05]  /*3040*/  @!P1 BRA `(.L_x_18887) ;  /* 0x0000005000009947 */ /* 0x000fea0003800000 */
[----:B-----5:R-:W-:Y:S01]  /*3050*/  FADD.FTZ R177, R121, R177 ;  /* 0x000000b179b17221 */ /* 0x020fe20000010000 */
[----:B------:R-:W-:Y:S05]  /*3060*/  BRA `(.L_x_18887) ;  /* 0x0000003000007947 */ /* 0x000fea0003800000 */
.L_x_18886:
[----:B-----5:R-:W-:-:S05]  /*3070*/  PRMT R178, RZ, 0x7610, R194 ;  /* 0x00007610ffb27816 */ /* 0x020fca00000000c2 */
[----:B------:R-:W-:-:S04]  /*3080*/  FADD.FTZ R177, R178, R177 ;  /* 0x000000b1b2b17221 */ /* 0x000fc80000010000 */
[----:B------:R-:W-:Y:S02]  /*3090*/  @P1 FADD.FTZ R177, R121, R177 ;  /* 0x000000b179b11221 */ /* 0x000fe40000010000 */
.L_x_18887:
[----:B------:R-:W-:Y:S01]  /*30a0*/  PRMT R178, RZ, 0x5410, R191 ;  /* 0x00005410ffb27816 */ /* 0x000fe200000000bf */
[----:B------:R-:W-:Y:S05]  /*30b0*/  @P2 BRA `(.L_x_18888) ;  /* 0x0000003000002947 */ /* 0x000fea0003800000 */
[----:B------:R-:W-:Y:S05]  /*30c0*/  @!P1 BRA `(.L_x_18889) ;  /* 0x0000005000009947 */ /* 0x000fea0003800000 */
[----:B-----5:R-:W-:Y:S01]  /*30d0*/  FADD.FTZ R178, R122, R178 ;  /* 0x000000b27ab27221 */ /* 0x020fe20000010000 */
[----:B------:R-:W-:Y:S05]  /*30e0*/  BRA `(.L_x_18889) ;  /* 0x0000003000007947 */ /* 0x000fea0003800000 */
.L_x_18888:
[----:B-----5:R-:W-:-:S05]  /*30f0*/  PRMT R179, RZ, 0x5410, R195 ;  /* 0x00005410ffb37816 */ /* 0x020fca00000000c3 */
[----:B------:R-:W-:-:S04]  /*3100*/  FADD.FTZ R178, R179, R178 ;  /* 0x000000b2b3b27221 */ /* 0x000fc80000010000 */
[----:B------:R-:W-:Y:S02]  /*3110*/  @P1 FADD.FTZ R178, R122, R178 ;  /* 0x000000b27ab21221 */ /* 0x000fe40000010000 */
.L_x_18889:
[----:B------:R-:W-:Y:S01]  /*3120*/  PRMT R179, RZ, 0x7610, R191 ;  /* 0x00007610ffb37816 */ /* 0x000fe200000000bf */
[----:B------:R-:W-:Y:S05]  /*3130*/  @P2 BRA `(.L_x_18890) ;  /* 0x0000003000002947 */ /* 0x000fea0003800000 */
[----:B------:R-:W-:Y:S05]  /*3140*/  @!P1 BRA `(.L_x_18891) ;  /* 0x0000005000009947 */ /* 0x000fea0003800000 */
[----:B-----5:R-:W-:Y:S01]  /*3150*/  FADD.FTZ R179, R123, R179 ;  /* 0x000000b37bb37221 */ /* 0x020fe20000010000 */
[----:B------:R-:W-:Y:S05]  /*3160*/  BRA `(.L_x_18891) ;  /* 0x0000003000007947 */ /* 0x000fea0003800000 */
.L_x_18890:
[----:B-1---5:R-:W-:-:S05]  /*3170*/  PRMT R186, RZ, 0x7610, R195 ;  /* 0x00007610ffba7816 */ /* 0x022fca00000000c3 */
[----:B------:R-:W-:-:S04]  /*3180*/  FADD.FTZ R179, R186, R179 ;  /* 0x000000b3bab37221 */ /* 0x000fc80000010000 */
[----:B------:R-:W-:Y:S02]  /*3190*/  @P1 FADD.FTZ R179, R123, R179 ;  /* 0x000000b37bb31221 */ /* 0x000fe40000010000 */
.L_x_18891:
[----:B-1----:R-:W-:-:S04]  /*31a0*/  LEA R186, P1, R184, c[0x0][0x188], 0x5 ;  /* 0x00006200b8ba7a11 */ /* 0x002fc800078228ff */
[----:B------:R-:W-:-:S05]  /*31b0*/  LEA.HI.X R187, R184, c[0x0][0x18c], RZ, 0x5, P1 ;  /* 0x00006300b8bb7a11 */ /* 0x000fca00008f2cff */
[----:B------:R1:W-:Y:S04]  /*31c0*/  STG.E.128 [R186.64], R172 ;  /* 0x000000acba007986 */ /* 0x0003e8000c101d04 */
[----:B------:R1:W-:Y:S02]  /*31d0*/  STG.E.128 [R186.64+0x10], R176 ;  /* 0x000010b0ba007986 */ /* 0x0003e4000c101d04 */
.L_x_18875:
[----:B------:R-:W-:Y:S05]  /*31e0*/  BSYNC B0 ;  /* 0x0000000000007941 */ /* 0x000fea0003800000 */
.L_x_18874:
[----:B-1----:R-:W-:Y:S01]  /*31f0*/  FADD.FTZ R186, RZ, R124 ;  /* 0x0000007cffba7221 */ /* 0x002fe20000010000 */
        /* <DEDUP_REMOVED lines=68> */
.L_x_18910:
[----:B--2---:R-:W-:Y:S01]  /*3640*/  FADD.FTZ R191, R185, R186 ;  /* 0x000000bab9bf7221 */ /* 0x004fe20000010000 */
[----:B------:R-:W-:Y:S05]  /*3650*/  BRA.DIV ~URZ, `(.L_x_18893) ;  /* 0x00001cc27f007947 */ /* 0x000fea000b800000 */
[----:B-1----:R-:W1:Y:S02]  /*3660*/  SHFL.BFLY PT, R185, R191, 0x2, 0x1f ;  /* 0x0c401f00bfb97f89 */ /* 0x002e6400000e0000 */
        /* <DEDUP_REMOVED lines=130> */
.L_x_18911:
        /* <DEDUP_REMOVED lines=21> */
[----:B------:R-:W0:Y:S04]  /*3fe0*/  SHFL.DOWN PT, R201, R188, 0x1, 0x1f ;  /* 0x08201f00bcc97f89 */ /* 0x000e2800000e0000 */
[----:B------:R-:W2:Y:S08]  /*3ff0*/  I2F R190, R188 ;  /* 0x000000bc00be7306 */ /* 0x000eb00000201400 */
[----:B--2---:R-:W-:Y:S01]  /*4000*/  MUFU.RCP R196, R190 ;  /* 0x000000be00c47308 */ /* 0x004fe20000001000 */
[----:B-1----:R-:W1:Y:S01]  /*4010*/  SHFL.DOWN PT, R197, R186, 0x2, 0x1f ;  /* 0x08401f00bac57f89 */ /* 0x002e6200000e0000 */
[----:B0-----:R-:W-:-:S06]  /*4020*/  IADD3 R202, R188, R201, RZ ;  /* 0x000000c9bcca7210 */ /* 0x001fcc0007ffe0ff */
[----:B------:R-:W-:Y:S01]  /*4030*/  I2F R201, R201 ;  /* 0x000000c900c97306 */ /* 0x000fe20000201400 */
[----:B------:R-:W-:Y:S07]  /*4040*/  SHFL.DOWN PT, R188, R187, 0x2, 0x1f ;  /* 0x08401f00bbbc7f89 */ /* 0x000fee00000e0000 */
        /* <DEDUP_REMOVED lines=10> */
[----:B-1----:R-:W-:-:S04]  /*40f0*/  FMUL.FTZ R184, R200, R201 ;  /* 0x000000c9c8b87220 */ /* 0x002fc80000410000 */
[----:B------:R-:W-:Y:S02]  /*4100*/  FFMA.FTZ R184, R190, R191, R184 ;  /* 0x000000bfbeb87223 */ /* 0x000fe400000100b8 */
[----:B------:R-:W-:Y:S02]  /*4110*/  FADD.FTZ R191, R191, -R200 ;  /* 0x800000c8bfbf7221 */ /* 0x000fe40000010000 */
[----:B0-----:R-:W-:Y:S02]  /*4120*/  FMUL.FTZ R204, R203, R184 ;  /* 0x000000b8cbcc7220 */ /* 0x001fe40000410000 */
[----:B------:R-:W-:-:S03]  /*4130*/  FMUL.FTZ R191, R191, R191 ;  /* 0x000000bfbfbf7220 */ /* 0x000fc60000410000 */
[----:B------:R-:W0:Y:S01]  /*4140*/  SHFL.IDX PT, R207, R204, RZ, 0x1f ;  /* 0x00001fffcccf7589 */ /* 0x000e2200000e0000 */
[----:B------:R-:W-:-:S04]  /*4150*/  FMUL.FTZ R191, R190, R191 ;  /* 0x000000bfbebf7220 */ /* 0x000fc80000410000 */
[----:B------:R-:W-:Y:S02]  /*4160*/  FMUL.FTZ R191, R191, R201 ;  /* 0x000000c9bfbf7220 */ /* 0x000fe40000410000 */
[C---:B0-----:R-:W-:Y:S01]  /*4170*/  FMUL.FTZ R185, R207.reuse, R207 ;  /* 0x000000cfcfb97220 */ /* 0x041fe20000410000 */
[----:B------:R-:W-:-:S04]  /*4180*/  FSEL R184, R207, RZ, !P1 ;  /* 0x000000ffcfb87208 */ /* 0x000fc80004800000 */
[----:B------:R-:W-:Y:S01]  /*4190*/  FSEL R205, R185, RZ, P1 ;  /* 0x000000ffb9cd7208 */ /* 0x000fe20000800000 */
[----:B------:R-:W-:Y:S01]  /*41a0*/  FADD.FTZ R185, R188, R187 ;  /* 0x000000bbbcb97221 */ /* 0x000fe20000010000 */
[----:B------:R-:W-:-:S03]  /*41b0*/  LOP3.LUT P1, RZ, R189, 0x1f, R0, 0xf8, !PT ;  /* 0x0000001fbdff7812 */ /* 0x000fc6000782f800 */
[----:B------:R-:W-:-:S05]  /*41c0*/  FFMA.FTZ R185, R196, R186, R185 ;  /* 0x000000bac4b97223 */ /* 0x000fca00000100b9 */
[----:B------:R-:W0:Y:S05]  /*41d0*/  SHFL.DOWN PT, R186, R185, 0x1, 0x1f ;  /* 0x08201f00b9ba7f89 */ /* 0x000e2a00000e0000 */
[----:B------:R-:W-:Y:S02]  /*41e0*/  @!P1 MOV R187, 0x4 ;  /* 0x0000000400bb9802 */ /* 0x000fe40000000f00 */
[----:B------:R-:W-:-:S05]  /*41f0*/  @!P1 MOV R189, 0x4 ;  /* 0x0000000400bd9802 */ /* 0x000fca0000000f00 */
[----:B------:R-:W-:-:S04]  /*4200*/  @!P1 IMAD.WIDE R188, R180, R189, c[0x0][0x1a8] ;  /* 0x00006a00b4bc9625 */ /* 0x000fc800078e02bd */
[----:B0-----:R-:W-:-:S04]  /*4210*/  FADD.FTZ R186, R185, R186 ;  /* 0x000000bab9ba7221 */ /* 0x001fc80000010000 */
[----:B------:R-:W-:Y:S01]  /*4220*/  FFMA.FTZ R191, R203, R191, R186 ;  /* 0x000000bfcbbf7223 */ /* 0x000fe200000100ba */
[----:B------:R-:W-:-:S05]  /*4230*/  MOV R186, c[0x0][0x1e0] ;  /* 0x0000780000ba7a02 */ /* 0x000fca0000000f00 */
[----:B------:R-:W0:Y:S02]  /*4240*/  SHFL.IDX PT, R191, R191, RZ, 0x1f ;  /* 0x00001fffbfbf7589 */ /* 0x000e2400000e0000 */
[----:B0-----:R-:W-:-:S04]  /*4250*/  FFMA.FTZ R186, R191, R186, c[0x0][0x228] ;  /* 0x00008a00bfba7623 */ /* 0x001fc800000100ba */
[----:B------:R-:W-:Y:S02]  /*4260*/  FADD.FTZ R205, R186, R205 ;  /* 0x000000cdbacd7221 */ /* 0x000fe40000010000 */
[----:B------:R-:W-:Y:S02]  /*4270*/  @!P1 IMAD.WIDE R186, R180, R187, c[0x0][0x1a0] ;  /* 0x00006800b4ba9625 */ /* 0x000fe400078e02bb */
[----:B------:R-:W0:Y:S03]  /*4280*/  MUFU.RSQ R185, R205 ;  /* 0x000000cd00b97308 */ /* 0x000e260000001400 */
[----:B------:R1:W-:Y:S04]  /*4290*/  @!P1 STG.E [R186.64], R207 ;  /* 0x000000cfba009986 */ /* 0x0003e8000c101904 */
[----:B0-----:R1:W-:Y:S01]  /*42a0*/  @!P1 STG.E [R188.64], R185 ;  /* 0x000000b9bc009986 */ /* 0x0013e2000c101904 */
[----:B------:R-:W-:Y:S05]  /*42b0*/  @!P0 BRA `(.L_x_18895) ;  /* 0x0000020000008947 */ /* 0x000fea0003800000 */
[--C-:B-1----:R-:W-:Y:S02]  /*42c0*/  FADD.FTZ R186, R124, -R184.reuse ;  /* 0x800000b87cba7221 */ /* 0x102fe40000010000 */
[----:B------:R-:W-:-:S02]  /*42d0*/  FADD.FTZ R198, R128, -R184 ;  /* 0x800000b880c67221 */ /* 0x000fc40000010000 */
[--C-:B------:R-:W-:Y:S02]  /*42e0*/  FADD.FTZ R188, R125, -R184.reuse ;  /* 0x800000b87dbc7221 */ /* 0x100fe40000010000 */
[--C-:B------:R-:W-:Y:S02]  /*42f0*/  FADD.FTZ R200, R129, -R184.reuse ;  /* 0x800000b881c87221 */ /* 0x100fe40000010000 */
[--C-:B------:R-:W-:Y:S02]  /*4300*/  FADD.FTZ R190, R126, -R184.reuse ;  /* 0x800000b87ebe7221 */ /* 0x100fe40000010000 */
[--C-:B------:R-:W-:Y:S02]  /*4310*/  FADD.FTZ R196, R127, -R184.reuse ;  /* 0x800000b87fc47221 */ /* 0x100fe40000010000 */
[--C-:B------:R-:W-:Y:S02]  /*4320*/  FADD.FTZ R202, R130, -R184.reuse ;  /* 0x800000b882ca7221 */ /* 0x100fe40000010000 */
[----:B------:R-:W-:-:S02]  /*4330*/  FADD.FTZ R204, R131, -R184 ;  /* 0x800000b883cc7221 */ /* 0x000fc40000010000 */
[C---:B------:R-:W-:Y:S01]  /*4340*/  FMUL.FTZ R187, R185.reuse, R186 ;  /* 0x000000bab9bb7220 */ /* 0x040fe20000410000 */
[----:B------:R-:W-:Y:S01]  /*4350*/  HFMA2.MMA R186, -RZ, RZ, 0, 9.5367431640625e-07 ;  /* 0x00000010ffba7435 */ /* 0x000fe200000001ff */
[C---:B------:R-:W-:Y:S02]  /*4360*/  FMUL.FTZ R191, R185.reuse, R198 ;  /* 0x000000c6b9bf7220 */ /* 0x040fe40000410000 */
[C---:B------:R-:W-:Y:S02]  /*4370*/  FMUL.FTZ R188, R185.reuse, R188 ;  /* 0x000000bcb9bc7220 */ /* 0x040fe40000410000 */
[C---:B------:R-:W-:Y:S02]  /*4380*/  FMUL.FTZ R200, R185.reuse, R200 ;  /* 0x000000c8b9c87220 */ /* 0x040fe40000410000 */
[C---:B------:R-:W-:Y:S02]  /*4390*/  FMUL.FTZ R189, R185.reuse, R190 ;  /* 0x000000beb9bd7220 */ /* 0x040fe40000410000 */
[----:B------:R-:W-:-:S02]  /*43a0*/  FMUL.FTZ R196, R185, R196 ;  /* 0x000000c4b9c47220 */ /* 0x000fc40000410000 */
[C---:B------:R-:W-:Y:S02]  /*43b0*/  FMUL.FTZ R197, R185.reuse, R202 ;  /* 0x000000cab9c57220 */ /* 0x040fe40000410000 */
[----:B------:R-:W-:Y:S02]  /*43c0*/  FMUL.FTZ R204, R185, R204 ;  /* 0x000000ccb9cc7220 */ /* 0x000fe40000410000 */
[----:B-----5:R-:W-:Y:S02]  /*43d0*/  FFMA.FTZ R190, R16, R191, R8 ;  /* 0x000000bf10be7223 */ /* 0x020fe40000010008 */
[----:B------:R-:W-:Y:S02]  /*43e0*/  FFMA.FTZ R187, R12, R187, R4 ;  /* 0x000000bb0cbb7223 */ /* 0x000fe40000010004 */
[----:B------:R-:W-:Y:S02]  /*43f0*/  FFMA.FTZ R188, R13, R188, R5 ;  /* 0x000000bc0dbc7223 */ /* 0x000fe40000010005 */
[----:B------:R-:W-:-:S02]  /*4400*/  FFMA.FTZ R191, R17, R200, R9 ;  /* 0x000000c811bf7223 */ /* 0x000fc40000010009 */
[----:B------:R-:W-:Y:S01]  /*4410*/  FFMA.FTZ R189, R14, R189, R6 ;  /* 0x000000bd0ebd7223 */ /* 0x000fe20000010006 */
[----:B------:R-:W-:Y:S01]  /*4420*/  F2FP.BF16.PACK_AB R188, R188, R187 ;  /* 0x000000bbbcbc723e */ /* 0x000fe200000010ff */
[----:B------:R-:W-:Y:S01]  /*4430*/  FFMA.FTZ R196, R15, R196, R7 ;  /* 0x000000c40fc47223 */ /* 0x000fe20000010007 */
[----:B------:R-:W-:Y:S01]  /*4440*/  F2FP.BF16.PACK_AB R190, R191, R190 ;  /* 0x000000bebfbe723e */ /* 0x000fe200000010ff */
[----:B------:R-:W-:Y:S02]  /*4450*/  FFMA.FTZ R197, R18, R197, R10 ;  /* 0x000000c512c57223 */ /* 0x000fe4000001000a */
[----:B------:R-:W-:Y:S01]  /*4460*/  FFMA.FTZ R204, R19, R204, R11 ;  /* 0x000000cc13cc7223 */ /* 0x000fe2000001000b */
[----:B------:R-:W-:Y:S01]  /*4470*/  F2FP.BF16.PACK_AB R189, R196, R189 ;  /* 0x000000bdc4bd723e */ /* 0x000fe200000010ff */
[C---:B------:R-:W-:Y:S01]  /*4480*/  IMAD.WIDE.U32 R186, R183.reuse, R186, c[0x0][0x208] ;  /* 0x00008200b7ba7625 */ /* 0x040fe200078e00ba */
[----:B------:R-:W-:Y:S02]  /*4490*/  IADD3 R183, R183, 0x80, RZ ;  /* 0x00000080b7b77810 */ /* 0x000fe40007ffe0ff */
[----:B------:R-:W-:-:S05]  /*44a0*/  F2FP.BF16.PACK_AB R191, R204, R197 ;  /* 0x000000c5ccbf723e */ /* 0x000fca00000010ff */
[----:B------:R0:W-:Y:S02]  /*44b0*/  STG.E.128 [R186.64], R188 ;  /* 0x000000bcba007986 */ /* 0x0001e4000c101d04 */
.L_x_18895:
[----:B------:R-:W-:Y:S05]  /*44c0*/  BSYNC B0 ;  /* 0x0000000000007941 */ /* 0x000fea0003800000 */
.L_x_18894:
[----:B------:R-:W-:Y:S01]  /*44d0*/  ISETP.GE.U32.AND P1, PT, R2, 0x100, PT ;  /* 0x000001000200780c */ /* 0x000fe20003f26070 */
[----:B------:R-:W-:-:S12]  /*44e0*/  BSSY B0, `(.L_x_18896) ;  /* 0x0000022000007945 */ /* 0x000fd80003800000 */
[----:B------:R-:W-:Y:S05]  /*44f0*/  @!P1 BRA `(.L_x_18897) ;  /* 0x0000020000009947 */ /* 0x000fea0003800000 */
[--C-:B------:R-:W-:Y:S02]  /*4500*/  FADD.FTZ R198, R136, -R184.reuse ;  /* 0x800000b888c67221 */ /* 0x100fe40000010000 */
[--C-:B01----:R-:W-:Y:S02]  /*4510*/  FADD.FTZ R186, R132, -R184.reuse ;  /* 0x800000b884ba7221 */ /* 0x103fe40000010000 */
        /* <DEDUP_REMOVED lines=8> */
[----:B------:R-:W-:Y:S01]  /*45a0*/  MOV R186, 0x10 ;  /* 0x0000001000ba7802 */ /* 0x000fe20000000f00 */
        /* <DEDUP_REMOVED lines=21> */
.L_x_18897:
[----:B------:R-:W-:Y:S05]  /*4700*/  BSYNC B0 ;  /* 0x0000000000007941 */ /* 0x000fea0003800000 */
.L_x_18896:
        /* <DEDUP_REMOVED lines=11> */
[C---:B------:R-:W-:Y:S01]  /*47c0*/  FMUL.FTZ R187, R185.reuse, R186 ;  /* 0x000000bab9bb7220 */ /* 0x040fe20000410000 */
[----:B------:R-:W-:Y:S01]  /*47d0*/  HFMA2.MMA R186, -RZ, RZ, 0, 9.5367431640625e-07 ;  /* 0x00000010ffba7435 */ /* 0x000fe200000001ff */
        /* <DEDUP_REMOVED lines=22> */
.L_x_18899:
[----:B------:R-:W-:Y:S05]  /*4940*/  BSYNC B0 ;  /* 0x0000000000007941 */ /* 0x000fea0003800000 */
.L_x_18898:
        /* <DEDUP_REMOVED lines=35> */
.L_x_18901:
[----:B------:R-:W-:Y:S05]  /*4b80*/  BSYNC B0 ;  /* 0x0000000000007941 */ /* 0x000fea0003800000 */
.L_x_18900:
        /* <DEDUP_REMOVED lines=35> */
.L_x_18903:
[----:B------:R-:W-:Y:S05]  /*4dc0*/  BSYNC B0 ;  /* 0x0000000000007941 */ /* 0x000fea0003800000 */
.L_x_18902:
        /* <DEDUP_REMOVED lines=35> */
.L_x_18905:
[----:B------:R-:W-:Y:S05]  /*5000*/  BSYNC B0 ;  /* 0x0000000000007941 */ /* 0x000fea0003800000 */
.L_x_18904:
        /* <DEDUP_REMOVED lines=30> */
[----:B------:R-:W-:Y:S01]  /*51f0*/  IMAD.WIDE.U32 R184, R183, R186, c[0x0][0x208] ;  /* 0x00008200b7b87625 */ /* 0x000fe200078e00ba */
[----:B------:R-:W-:Y:S02]  /*5200*/  F2FP.BF16.PACK_AB R198, R200, R191 ;  /* 0x000000bfc8c6723e */ /* 0x000fe400000010ff */
[----:B------:R-:W-:-:S05]  /*5210*/  F2FP.BF16.PACK_AB R196, R188, R187 ;  /* 0x000000bbbcc4723e */ /* 0x000fca00000010ff */
[----:B------:R0:W-:Y:S02]  /*5220*/  STG.E.128 [R184.64], R196 ;  /* 0x000000c4b8007986 */ /* 0x0001e4000c101d04 */
.L_x_18907:
[----:B------:R-:W-:Y:S05]  /*5230*/  BSYNC B0 ;  /* 0x0000000000007941 */ /* 0x000fea0003800000 */
.L_x_18906:
[----:B------:R-:W-:Y:S02]  /*5240*/  LOP3.LUT P1, RZ, R181, 0xff, RZ, 0xc0, !PT ;  /* 0x000000ffb5ff7812 */ /* 0x000fe4000782c0ff */
[----:B------:R-:W-:Y:S02]  /*5250*/  IADD3 R180, R180, c[0x0][0x160], RZ ;  /* 0x00005800b4b47a10 */ /* 0x000fe40007ffe0ff */
[----:B------:R-:W-:Y:S02]  /*5260*/  SEL R181, RZ, 0x1, P1 ;  /* 0x00000001ffb57807 */ /* 0x000fe40000800000 */
[----:B------:R-:W-:-:S13]  /*5270*/  ISETP.GE.AND P1, PT, R180, c[0x0][0x164], PT ;  /* 0x00005900b4007a0c */ /* 0x000fda0003f26270 */
[----:B01---5:R-:W-:Y:S01]  /*5280*/  @P1 CALL.REL.NOINC `(.L_x_18908) ;  /* 0x0000001000001944 */ /* 0x023fe20003c00000 */
[----:B------:R-:W-:Y:S05]  /*5290*/  BRA `(.L_x_18909) ;  /* 0xffffb82000007947 */ /* 0x000fea000383ffff */
.L_x_18908:
[----:B------:R-:W-:Y:S05]  /*52a0*/  EXIT ;  /* 0x000000000000794d */ /* 0x000fea0003800000 */
.L_x_18892:
[----:B------:R-:W-:Y:S01]  /*52b0*/  HFMA2.MMA R187, -RZ, RZ, 0, 1.847743988037109375e-06 ;  /* 0x0000001fffbb7435 */ /* 0x000fe200000001ff */
[----:B------:R-:W-:Y:S02]  /*52c0*/  MOV R196, 0x1 ;  /* 0x0000000100c47802 */ /* 0x000fe40000000f00 */
[----:B------:R-:W-:Y:S02]  /*52d0*/  MOV R190, 0xffffffff ;  /* 0xffffffff00be7802 */ /* 0x000fe40000000f00 */
[----:B------:R-:W-:Y:S02]  /*52e0*/  MOV R188, 0x5300 ;  /* 0x0000530000bc7802 */ /* 0x000fe40000000f00 */
[----:B0----5:R-:W-:Y:S05]  /*52f0*/  CALL.REL.NOINC `($__internal_34_$__cuda_sm70_shflsync_bfly_p) ;  /* 0x00000ac000007944 */ /* 0x021fea0003c00000 */
[----:B-1----:R-:W-:Y:S01]  /*5300*/  MOV R186, R196 ;  /* 0x000000c400ba7202 */ /* 0x002fe20000000f00 */
[----:B0-----:R-:W-:Y:S05]  /*5310*/  BRA `(.L_x_18910) ;  /* 0xffffe32000007947 */ /* 0x001fea000383ffff */
.L_x_18893:
[----:B------:R-:W-:Y:S01]  /*5320*/  HFMA2.MMA R196, -RZ, RZ, 0, 1.1920928955078125e-07 ;  /* 0x00000002ffc47435 */ /* 0x000fe200000001ff */
[----:B-1----:R-:W-:Y:S02]  /*5330*/  MOV R185, R191 ;  /* 0x000000bf00b97202 */ /* 0x002fe40000000f00 */
[----:B------:R-:W-:Y:S02]  /*5340*/  MOV R187, 0x1f ;  /* 0x0000001f00bb7802 */ /* 0x000fe40000000f00 */
[----:B------:R-:W-:-:S02]  /*5350*/  MOV R190, 0xffffffff ;  /* 0xffffffff00be7802 */ /* 0x000fc40000000f00 */
[----:B------:R-:W-:Y:S02]  /*5360*/  MOV R188, 0x5380 ;  /* 0x0000538000bc7802 */ /* 0x000fe40000000f00 */
[----:B0----5:R-:W-:Y:S05]  /*5370*/  CALL.REL.NOINC `($__internal_34_$__cuda_sm70_shflsync_bfly_p) ;  /* 0x00000a4000007944 */ /* 0x021fea0003c00000 */
[----:B01----:R-:W-:Y:S01]  /*5380*/  FADD.FTZ R185, R191, R196 ;  /* 0x000000c4bfb97221 */ /* 0x003fe20000010000 */
[----:B------:R-:W-:Y:S01]  /*5390*/  HFMA2.MMA R196, -RZ, RZ, 0, 2.384185791015625e-07 ;  /* 0x00000004ffc47435 */ /* 0x000fe200000001ff */
[----:B------:R-:W-:Y:S02]  /*53a0*/  MOV R187, 0x1f ;  /* 0x0000001f00bb7802 */ /* 0x000fe40000000f00 */
[----:B------:R-:W-:Y:S02]  /*53b0*/  MOV R190, 0xffffffff ;  /* 0xffffffff00be7802 */ /* 0x000fe40000000f00 */
[----:B------:R-:W-:Y:S02]  /*53c0*/  MOV R188, 0x53e0 ;  /* 0x000053e000bc7802 */ /* 0x000fe40000000f00 */
[----:B------:R-:W-:Y:S05]  /*53d0*/  CALL.REL.NOINC `($__internal_34_$__cuda_sm70_shflsync_bfly_p) ;  /* 0x000009e000007944 */ /* 0x000fea0003c00000 */
[----:B01----:R-:W-:Y:S01]  /*53e0*/  FADD.FTZ R185, R185, R196 ;  /* 0x000000c4b9b97221 */ /* 0x003fe20000010000 */
[----:B------:R-:W-:Y:S01]  /*53f0*/  HFMA2.MMA R196, -RZ, RZ, 0, 4.76837158203125e-07 ;  /* 0x00000008ffc47435 */ /* 0x000fe200000001ff */
[----:B------:R-:W-:Y:S02]  /*5400*/  MOV R187, 0x1f ;  /* 0x0000001f00bb7802 */ /* 0x000fe40000000f00 */
[----:B------:R-:W-:-:S02]  /*5410*/  MOV R190, 0xffffffff ;  /* 0xffffffff00be7802 */ /* 0x000fc40000000f00 */
[----:B------:R-:W-:Y:S02]  /*5420*/  MOV R188, 0x5440 ;  /* 0x0000544000bc7802 */ /* 0x000fe40000000f00 */
[----:B------:R-:W-:Y:S05]  /*5430*/  CALL.REL.NOINC `($__internal_34_$__cuda_sm70_shflsync_bfly_p) ;  /* 0x0000098000007944 */ /* 0x000fea0003c00000 */
[----:B01----:R-:W-:Y:S01]  /*5440*/  FADD.FTZ R185, R185, R196 ;  /* 0x000000c4b9b97221 */ /* 0x003fe20000010000 */
[----:B------:R-:W-:Y:S01]  /*5450*/  HFMA2.MMA R196, -RZ, RZ, 0, 9.5367431640625e-07 ;  /* 0x00000010ffc47435 */ /* 0x000fe200000001ff */
[----:B------:R-:W-:Y:S02]  /*5460*/  MOV R187, 0x1f ;  /* 0x0000001f00bb7802 */ /* 0x000fe40000000f00 */
[----:B------:R-:W-:Y:S02]  /*5470*/  MOV R190, 0xffffffff ;  /* 0xffffffff00be7802 */ /* 0x000fe40000000f00 */
[----:B------:R-:W-:Y:S02]  /*5480*/  MOV R188, 0x54a0 ;  /* 0x000054a000bc7802 */ /* 0x000fe40000000f00 */
[----:B------:R-:W-:Y:S05]  /*5490*/  CALL.REL.NOINC `($__internal_34_$__cuda_sm70_shflsync_bfly_p) ;  /* 0x0000092000007944 */ /* 0x000fea0003c00000 */
[----:B-1----:R-:W-:Y:S01]  /*54a0*/  FADD.FTZ R186, R185, R196 ;  /* 0x000000c4b9ba7221 */ /* 0x002fe20000010000 */
[----:B------:R-:W-:-:S03]  /*54b0*/  HFMA2.MMA R196, -RZ, RZ, 0, 5.9604644775390625e-08 ;  /* 0x00000001ffc47435 */ /* 0x000fc600000001ff */
[----:B------:R-:W-:-:S04]  /*54c0*/  FMUL.FTZ R186, R3, R186 ;  /* 0x000000ba03ba7220 */ /* 0x000fc80000410000 */
[--C-:B0-----:R-:W-:Y:S02]  /*54d0*/  FADD.FTZ R185, R124, -R186.reuse ;  /* 0x800000ba7cb97221 */ /* 0x101fe40000010000 */
        /* <DEDUP_REMOVED lines=114> */
[----:B------:R-:W-:Y:S02]  /*5c00*/  MOV R188, 0x5c20 ;  /* 0x00005c2000bc7802 */ /* 0x000fe40000000f00 */
[----:B------:R-:W-:Y:S05]  /*5c10*/  CALL.REL.NOINC `($__internal_34_$__cuda_sm70_shflsync_bfly_p) ;  /* 0x000001a000007944 */ /* 0x000fea0003c00000 */
[----:B01----:R-:W-:Y:S01]  /*5c20*/  FADD.FTZ R185, R185, R196 ;  /* 0x000000c4b9b97221 */ /* 0x003fe20000010000 */
[----:B------:R-:W-:Y:S01]  /*5c30*/  HFMA2.MMA R196, -RZ, RZ, 0, 1.1920928955078125e-07 ;  /* 0x00000002ffc47435 */ /* 0x000fe200000001ff */
[----:B------:R-:W-:Y:S02]  /*5c40*/  MOV R187, 0x1f ;  /* 0x0000001f00bb7802 */ /* 0x000fe40000000f00 */
[----:B------:R-:W-:Y:S02]  /*5c50*/  MOV R190, 0xffffffff ;  /* 0xffffffff00be7802 */ /* 0x000fe40000000f00 */
[----:B------:R-:W-:Y:S02]  /*5c60*/  MOV R188, 0x5c80 ;  /* 0x00005c8000bc7802 */ /* 0x000fe40000000f00 */
[----:B------:R-:W-:Y:S05]  /*5c70*/  CALL.REL.NOINC `($__internal_34_$__cuda_sm70_shflsync_bfly_p) ;  /* 0x0000014000007944 */ /* 0x000fea0003c00000 */
[----:B01----:R-:W-:Y:S01]  /*5c80*/  FADD.FTZ R185, R185, R196 ;  /* 0x000000c4b9b97221 */ /* 0x003fe20000010000 */
[----:B------:R-:W-:Y:S01]  /*5c90*/  HFMA2.MMA R196, -RZ, RZ, 0, 2.384185791015625e-07 ;  /* 0x00000004ffc47435 */ /* 0x000fe200000001ff */
[----:B------:R-:W-:-:S02]  /*5ca0*/  MOV R187, 0x1f ;  /* 0x0000001f00bb7802 */ /* 0x000fc40000000f00 */
[----:B------:R-:W-:Y:S02]  /*5cb0*/  MOV R190, 0xffffffff ;  /* 0xffffffff00be7802 */ /* 0x000fe40000000f00 */
[----:B------:R-:W-:Y:S02]  /*5cc0*/  MOV R188, 0x5ce0 ;  /* 0x00005ce000bc7802 */ /* 0x000fe40000000f00 */
[----:B------:R-:W-:Y:S05]  /*5cd0*/  CALL.REL.NOINC `($__internal_34_$__cuda_sm70_shflsync_bfly_p) ;  /* 0x000000e000007944 */ /* 0x000fea0003c00000 */
[----:B01----:R-:W-:Y:S01]  /*5ce0*/  FADD.FTZ R185, R185, R196 ;  /* 0x000000c4b9b97221 */ /* 0x003fe20000010000 */
[----:B------:R-:W-:Y:S01]  /*5cf0*/  HFMA2.MMA R196, -RZ, RZ, 0, 4.76837158203125e-07 ;  /* 0x00000008ffc47435 */ /* 0x000fe200000001ff */
[----:B------:R-:W-:Y:S02]  /*5d00*/  MOV R187, 0x1f ;  /* 0x0000001f00bb7802 */ /* 0x000fe40000000f00 */
[----:B------:R-:W-:Y:S02]  /*5d10*/  MOV R190, 0xffffffff ;  /* 0xffffffff00be7802 */ /* 0x000fe40000000f00 */
[----:B------:R-:W-:Y:S02]  /*5d20*/  MOV R188, 0x5d40 ;  /* 0x00005d4000bc7802 */ /* 0x000fe40000000f00 */
[----:B------:R-:W-:Y:S05]  /*5d30*/  CALL.REL.NOINC `($__internal_34_$__cuda_sm70_shflsync_bfly_p) ;  /* 0x0000008000007944 */ /* 0x000fea0003c00000 */
[----:B-1----:R-:W-:Y:S01]  /*5d40*/  FADD.FTZ R191, R185, R196 ;  /* 0x000000c4b9bf7221 */ /* 0x002fe20000010000 */
[----:B------:R-:W-:Y:S01]  /*5d50*/  HFMA2.MMA R196, -RZ, RZ, 0, 9.5367431640625e-07 ;  /* 0x00000010ffc47435 */ /* 0x000fe200000001ff */
[----:B0-----:R-:W-:-:S02]  /*5d60*/  MOV R187, 0x1f ;  /* 0x0000001f00bb7802 */ /* 0x001fc40000000f00 */
[----:B------:R-:W-:Y:S02]  /*5d70*/  MOV R190, 0xffffffff ;  /* 0xffffffff00be7802 */ /* 0x000fe40000000f00 */
[----:B------:R-:W-:Y:S02]  /*5d80*/  MOV R185, R191 ;  /* 0x000000bf00b97202 */ /* 0x000fe40000000f00 */
[----:B------:R-:W-:Y:S02]  /*5d90*/  MOV R188, 0x5db0 ;  /* 0x00005db000bc7802 */ /* 0x000fe40000000f00 */
[----:B------:R-:W-:Y:S05]  /*5da0*/  CALL.REL.NOINC `($__internal_34_$__cuda_sm70_shflsync_bfly_p) ;  /* 0x0000001000007944 */ /* 0x000fea0003c00000 */
[----:B01----:R-:W-:Y:S05]  /*5db0*/  BRA `(.L_x_18911) ;  /* 0xffffe0d000007947 */ /* 0x003fea000383ffff */
        .weak           $__internal_34_$__cuda_sm70_shflsync_bfly_p
        .type           $__internal_34_$__cuda_sm70_shflsync_bfly_p,@function
        .size           $__internal_34_$__cuda_sm70_shflsync_bfly_p,(.L_x_41062 - $__internal_34_$__cuda_sm70_shflsync_bfly_p)
$__internal_34_$__cuda_sm70_shflsync_bfly_p:
[----:B------:R-:W-:Y:S01]  /*5dc0*/  HFMA2.MMA R189, -RZ, RZ, 0, 0 ;  /* 0x00000000ffbd7435 */ /* 0x000fe200000001ff */
[----:B------:R-:W-:Y:S04]  /*5dd0*/  WARPSYNC R190 ;  /* 0x000000be00007348 */ /* 0x000fe80003800000 */
[----:B------:R0:W1:Y:S01]  /*5de0*/  SHFL.BFLY PT, R196, R185, R196, R187 ;  /* 0x0c0000c4b9c47389 */ /* 0x00006200000e00bb */
[----:B------:R-:W-:Y:S05]  /*5df0*/  RET.REL.NODEC R188 `(_ZN10layer_norm31ln_parallel_residual_fwd_kernelINS_13Kernel_traitsIf13__nv_bfloat16fS2_fjLj7168ELj1ELj1ELj4ELj16ENS_18Kernel_traits_baseILj7168EfS2_fS2_fjLj128EEEEELb0ELb1ELb0EEEvNS_9FwdParamsE) ;  /* 0xffffa200bc007950 */ /* 0x000fea0003c3ffff */
.L_x_18912:
        /* <DEDUP_REMOVED lines=16> */
.L_x_41062:


//--------------------- .text._ZN10layer_norm31ln_parallel_residual_fwd_kernelINS_13Kernel_traitsIf13__nv_bfloat16fS2_fjLj7168ELj1ELj1ELj4ELj16ENS_18Kernel_traits_baseILj7168EfS2_fS2_fjLj128EEEEELb0ELb1ELb1EEEvNS_9FwdParamsE --------------------------
	.section	.text._ZN10layer_norm31ln_parallel_residual_fwd_kernelINS_13Kernel_traitsIf13__nv_bfloat16fS2_fjLj7168ELj1ELj1ELj4ELj16ENS_18Kernel_traits_baseILj7168EfS2_fS2_fjLj128EEEEELb0ELb1ELb1EEEvNS_9FwdParamsE,"ax",@progbits
	.sectioninfo	@"SHI_REGISTERS=219"
	.align	128
        .global         _ZN10layer_norm31ln_parallel_residual_fwd_kernelINS_13Kernel_traitsIf13__nv_bfloat16fS2_fjLj7168ELj1ELj1ELj4ELj16ENS_18Kernel_traits_baseILj7168EfS2_fS2_fjLj128EEEEELb0ELb1ELb1EEEvNS_9FwdParamsE
        .type           _ZN10layer_norm31ln_parallel_residual_fwd_kernelINS_13Kernel_traitsIf13__nv_bfloat16fS2_fjLj7168ELj1ELj1ELj4ELj16ENS_18Kernel_traits_baseILj7168EfS2_fS2_fjLj128EEEEELb0ELb1ELb1EEEvNS_9FwdParamsE,@function
        .size           _ZN10layer_norm31ln_parallel_residual_fwd_kernelINS_13Kernel_traitsIf13__nv_bfloat16fS2_fjLj7168ELj1ELj1ELj4ELj16ENS_18Kernel_traits_baseILj7168EfS2_fS2_fjLj128EEEEELb0ELb1ELb1EEEvNS_9FwdParamsE,(.L_x_41063 - _ZN10layer_norm31ln_parallel_residual_fwd_kernelINS_13Kernel_traitsIf13__nv_bfloat16fS2_fjLj7168ELj1ELj1ELj4ELj16ENS_18Kernel_traits_baseILj7168EfS2_fS2_fjLj128EEEEELb0ELb1ELb1EEEvNS_9FwdParamsE)
        .other          _ZN10layer_norm31ln_parallel_residual_fwd_kernelINS_13Kernel_traitsIf13__nv_bfloat16fS2_fjLj7168ELj1ELj1ELj4ELj16ENS_18Kernel_traits_baseILj7168EfS2_fS2_fjLj128EEEEELb0ELb1ELb1EEEvNS_9FwdParamsE,@"STO_CUDA_ENTRY STV_DEFAULT"
_ZN10layer_norm31ln_parallel_residual_fwd_kernelINS_13Kernel_traitsIf13__nv_bfloat16fS2_fjLj7168ELj1ELj1ELj4ELj16ENS_18Kernel_traits_baseILj7168EfS2_fS2_fjLj128EEEEELb0ELb1ELb1EEEvNS_9FwdParamsE:
.text._ZN10layer_norm31ln_parallel_residual_fwd_kernelINS_13Kernel_traitsIf13__nv_bfloat16fS2_fjLj7168ELj1ELj1ELj4ELj16ENS_18Kernel_traits_baseILj7168EfS2_fS2_fjLj128EEEEELb0ELb1ELb1EEEvNS_9FwdParamsE:
        /* <DEDUP_REMOVED lines=71> */
[----:B-1----:R-:W-:Y:S01]  /*0470*/  HFMA2.MMA R2, -RZ, RZ, 0, 5.9604644775390625e-08 ;  /* 0x00000001ff027435 */ /* 0x002fe200000001ff */
[----:B------:R-:W-:Y:S01]  /*0480*/  MOV R3, R118 ;  /* 0x0000007600037202 */ /* 0x000fe20000000f00 */
[----:B------:R-:W-:-:S04]  /*0490*/  ULDC.U8 UR6, c[0x0][0x1f0] ;  /* 0x00007c0000067ab9 */ /* 0x000fc80000000000 */
.L_x_19028:
[----:B------:R-:W-:Y:S01]  /*04a0*/  IMAD R128, R3, c[0x0][0x168], RZ ;  /* 0x00005a0003807a24 */ /* 0x000fe200078e02ff */
[----:B------:R-:W-:-:S02]  /*04b0*/  ISETP.NE.U32.AND P0, PT, RZ, c[0x0][0x180], PT ;  /* 0x00006000ff007a0c */ /* 0x000fc40003f05070 */
[----:B------:R-:W-:Y:S02]  /*04c0*/  ISETP.NE.U32.AND P1, PT, RZ, c[0x0][0x178], PT ;  /* 0x00005e00ff007a0c */ /* 0x000fe40003f25070 */
[----:B------:R-:W-:Y:S02]  /*04d0*/  SHF.R.S32.HI R129, RZ, 0x1f, R128 ;  /* 0x0000001fff817819 */ /* 0x000fe40000011480 */
[----:B------:R-:W-:Y:S02]  /*04e0*/  ISETP.NE.AND.EX P0, PT, RZ, c[0x0][0x184], PT, P0 ;  /* 0x00006100ff007a0c */ /* 0x000fe40003f05300 */
[----:B------:R-:W-:Y:S02]  /*04f0*/  LEA.HI R128, R129, R128, RZ, 0x3 ;  /* 0x0000008081807211 */ /* 0x000fe400078f18ff */
[----:B------:R-:W-:Y:S02]  /*0500*/  LOP3.LUT R185, R0, 0x7f, RZ, 0xc0, !PT ;  /* 0x0000007f00b97812 */ /* 0x000fe400078ec0ff */
[----:B------:R-:W-:-:S02]  /*0510*/  ISETP.NE.AND.EX P1, PT, RZ, c[0x0][0x17c], PT, P1 ;  /* 0x00005f00ff007a0c */ /* 0x000fc40003f25310 */
[----:B------:R-:W-:Y:S02]  /*0520*/  LEA.HI.SX32 R185, R128, R185, 0x1d ;  /* 0x000000b980b97211 */ /* 0x000fe400078feaff */
[----:B------:R-:W-:-:S03]  /*0530*/  MOV R128, 0x10 ;  /* 0x0000001000807802 */ /* 0x000fc60000000f00 */
[----:B------:R-:W-:Y:S02]  /*0540*/  @P0 MOV R134, 0x20 ;  /* 0x0000002000860802 */ /* 0x000fe40000000f00 */
[----:B------:R-:W-:-:S04]  /*0550*/  IMAD.WIDE.U32 R130, R185, R128, c[0x0][0x170] ;  /* 0x00005c00b9827625 */ /* 0x000fc800078e0080 */
[C---:B------:R-:W-:Y:S01]  /*0560*/  @P1 IMAD.WIDE.U32 R132, R185.reuse, R128, c[0x0][0x178] ;  /* 0x00005e00b9841625 */ /* 0x040fe200078e0080 */
[----:B------:R-:W2:Y:S03]  /*0570*/  LDG.E.128 R176, [R130.64] ;  /* 0x0000000482b07981 */ /* 0x000ea6000c1e1d00 */
[----:B------:R-:W-:Y:S01]  /*0580*/  @P0 IMAD.WIDE.U32 R134, R185, R134, c[0x0][0x180] ;  /* 0x00006000b9860625 */ /* 0x000fe200078e0086 */
[----:B0----5:R0:W5:Y:S04]  /*0590*/  @P1 LDG.E.128 R116, [R132.64] ;  /* 0x0000000484741981 */ /* 0x021168000c1e1d00 */
        /* <DEDUP_REMOVED lines=9> */
.L_x_18913:
[----:B0----5:R-:W-:-:S05]  /*0630*/  PRMT R129, RZ, 0x5410, R116 ;  /* 0x00005410ff817816 */ /* 0x021fca0000000074 */
[----:B------:R-:W-:-:S04]  /*0640*/  FADD.FTZ R188, R188, R129 ;  /* 0x00000081bcbc7221 */ /* 0x000fc80000010000 */
[----:B------:R-:W-:Y:S02]  /*0650*/  @P0 FADD.FTZ R188, R120, R188 ;  /* 0x000000bc78bc0221 */ /* 0x000fe40000010000 */
.L_x_18914:
[----:B------:R-:W-:Y:S01]  /*0660*/  PRMT R189, RZ, 0x7610, R176 ;  /* 0x00007610ffbd7816 */ /* 0x000fe200000000b0 */
[----:B------:R-:W-:Y:S05]  /*0670*/  @P2 BRA `(.L_x_18915) ;  /* 0x0000003000002947 */ /* 0x000fea0003800000 */
[----:B------:R-:W-:Y:S05]  /*0680*/  @!P0 BRA `(.L_x_18916) ;  /* 0x0000005000008947 */ /* 0x000fea0003800000 */
[----:B-----5:R-:W-:Y:S01]  /*0690*/  FADD.FTZ R189, R121, R189 ;  /* 0x000000bd79bd7221 */ /* 0x020fe20000010000 */
[----:B------:R-:W-:Y:S05]  /*06a0*/  BRA `(.L_x_18916) ;  /* 0x0000003000007947 */ /* 0x000fea0003800000 */
.L_x_18915:
[----:B-----5:R-:W-:-:S05]  /*06b0*/  PRMT R130, RZ, 0x7610, R116 ;  /* 0x00007610ff827816 */ /* 0x020fca0000000074 */
[----:B------:R-:W-:-:S04]  /*06c0*/  FADD.FTZ R189, R189, R130 ;  /* 0x00000082bdbd7221 */ /* 0x000fc80000010000 */
[----:B------:R-:W-:Y:S02]  /*06d0*/  @P0 FADD.FTZ R189, R121, R189 ;  /* 0x000000bd79bd0221 */ /* 0x000fe40000010000 */
.L_x_18916:
[----:B------:R-:W-:Y:S01]  /*06e0*/  PRMT R190, RZ, 0x5410, R177 ;  /* 0x00005410ffbe7816 */ /* 0x000fe200000000b1 */
[----:B------:R-:W-:Y:S05]  /*06f0*/  @P2 BRA `(.L_x_18917) ;  /* 0x0000003000002947 */ /* 0x000fea0003800000 */
[----:B------:R-:W-:Y:S05]  /*0700*/  @!P0 BRA `(.L_x_18918) ;  /* 0x0000005000008947 */ /* 0x000fea0003800000 */
[----:B-----5:R-:W-:Y:S01]  /*0710*/  FADD.FTZ R190, R122, R190 ;  /* 0x000000be7abe7221 */ /* 0x020fe20000010000 */
[----:B------:R-:W-:Y:S05]  /*0720*/  BRA `(.L_x_18918) ;  /* 0x0000003000007947 */ /* 0x000fea0003800000 */
.L_x_18917:
[----:B-----5:R-:W-:-:S05]  /*0730*/  PRMT R129, RZ, 0x5410, R117 ;  /* 0x00005410ff817816 */ /* 0x020fca0000000075 */
[----:B------:R-:W-:-:S04]  /*0740*/  FADD.FTZ R190, R190, R129 ;  /* 0x00000081bebe7221 */ /* 0x000fc80000010000 */
[----:B------:R-:W-:Y:S02]  /*0750*/  @P0 FADD.FTZ R190, R122, R190 ;  /* 0x000000be7abe0221 */ /* 0x000fe40000010000 */
.L_x_18918:
[----:B------:R-:W-:Y:S01]  /*0760*/  PRMT R191, RZ, 0x7610, R177 ;  /* 0x00007610ffbf7816 */ /* 0x000fe200000000b1 */
[----:B------:R-:W-:Y:S05]  /*0770*/  @P2 BRA `(.L_x_18919) ;  /* 0x0000003000002947 */ /* 0x000fea0003800000 */
[----:B------:R-:W-:Y:S05]  /*0780*/  @!P0 BRA `(.L_x_18920) ;  /* 0x0000005000008947 */ /* 0x000fea0003800000 */
[----:B-----5:R-:W-:Y:S01]  /*0790*/  FADD.FTZ R191, R123, R191 ;  /* 0x000000bf7bbf7221 */ /* 0x020fe20000010000 */
[----:B------:R-:W-:Y:S05]  /*07a0*/  BRA `(.L_x_18920) ;  /* 0x0000003000007947 */ /* 0x000fea0003800000 */
.L_x_18919:
[----:B-----5:R-:W-:-:S05]  /*07b0*/  PRMT R130, RZ, 0x7610, R117 ;  /* 0x00007610ff827816 */ /* 0x020fca0000000075 */
[----:B------:R-:W-:-:S04]  /*07c0*/  FADD.FTZ R191, R191, R130 ;  /* 0x00000082bfbf7221 */ /* 0x000fc80000010000 */
[----:B------:R-:W-:Y:S02]  /*07d0*/  @P0 FADD.FTZ R191, R123, R191 ;  /* 0x000000bf7bbf0221 */ /* 0x000fe40000010000 */
.L_x_18920:
[----:B------:R-:W-:Y:S01]  /*07e0*/  PRMT R176, RZ, 0x5410, R178 ;  /* 0x00005410ffb07816 */ /* 0x000fe200000000b2 */
[----:B------:R-:W-:Y:S05]  /*07f0*/  @P2 BRA `(.L_x_18921) ;  /* 0x0000003000002947 */ /* 0x000fea0003800000 */
[----:B------:R-:W-:Y:S05]  /*0800*/  @!P0 BRA `(.L_x_18922) ;  /* 0x0000005000008947 */ /* 0x000fea0003800000 */
[----:B-----5:R-:W-:Y:S01]  /*0810*/  FADD.FTZ R176, R124, R176 ;  /* 0x000000b07cb07221 */ /* 0x020fe20000010000 */
[----:B------:R-:W-:Y:S05]  /*0820*/  BRA `(.L_x_18922) ;  /* 0x0000003000007947 */ /* 0x000fea0003800000 */
.L_x_18921:
[----:B-----5:R-:W-:-:S05]  /*0830*/  PRMT R129, RZ, 0x5410, R118 ;  /* 0x00005410ff817816 */ /* 0x020fca0000000076 */
[----:B------:R-:W-:-:S04]  /*0840*/  FADD.FTZ R176, R176, R129 ;  /* 0x00000081b0b07221 */ /* 0x000fc80000010000 */
[----:B------:R-:W-:Y:S02]  /*0850*/  @P0 FADD.FTZ R176, R124, R176 ;  /* 0x000000b07cb00221 */ /* 0x000fe40000010000 */
.L_x_18922:
[----:B------:R-:W-:Y:S01]  /*0860*/  PRMT R177, RZ, 0x7610, R178 ;  /* 0x00007610ffb17816 */ /* 0x000fe200000000b2 */
[----:B------:R-:W-:Y:S05]  /*0870*/  @P2 BRA `(.L_x_18923) ;  /* 0x0000003000002947 */ /* 0x000fea0003800000 */
[----:B------:R-:W-:Y:S05]  /*0880*/  @!P0 BRA `(.L_x_18924) ;  /* 0x0000005000008947 */ /* 0x000fea0003800000 */
[----:B-----5:R-:W-:Y:S01]  /*0890*/  FADD.FTZ R177, R125, R177 ;  /* 0x000000b17db17221 */ /* 0x020fe20000010000 */
[----:B------:R-:W-:Y:S05]  /*08a0*/  BRA `(.L_x_18924) ;  /* 0x0000003000007947 */ /* 0x000fea0003800000 */
.L_x_18923:
[----:B-----5:R-:W-:-:S05]  /*08b0*/  PRMT R130, RZ, 0x7610, R118 ;  /* 0x00007610ff827816 */ /* 0x020fca0000000076 */
[----:B------:R-:W-:-:S04]  /*08c0*/  FADD.FTZ R177, R177, R130 ;  /* 0x00000082b1b17221 */ /* 0x000fc80000010000 */
[----:B------:R-:W-:Y:S02]  /*08d0*/  @P0 FADD.FTZ R177, R125, R177 ;  /* 0x000000b17db10221 */ /* 0x000fe40000010000 */
.L_x_18924:
[----:B------:R-:W-:Y:S01]  /*08e0*/  PRMT R178, RZ, 0x5410, R179 ;  /* 0x00005410ffb27816 */ /* 0x000fe200000000b3 */
[----:B------:R-:W-:Y:S05]  /*08f0*/  @P2 BRA `(.L_x_18925) ;  /* 0x0000003000002947 */ /* 0x000fea0003800000 */
[----:B------:R-:W-:Y:S05]  /*0900*/  @!P0 BRA `(.L_x_18926) ;  /* 0x0000005000008947 */ /* 0x000fea0003800000 */
[----:B-----5:R-:W-:Y:S01]  /*0910*/  FADD.FTZ R178, R126, R178 ;  /* 0x000000b27eb27221 */ /* 0x020fe20000010000 */
[----:B------:R-:W-:Y:S05]  /*0920*/  BRA `(.L_x_18926) ;  /* 0x0000003000007947 */ /* 0x000fea0003800000 */
.L_x_18925:
[----:B-----5:R-:W-:-:S05]  /*0930*/  PRMT R129, RZ, 0x5410, R119 ;  /* 0x00005410ff817816 */ /* 0x020fca0000000077 */
[----:B------:R-:W-:-:S04]  /*0940*/  FADD.FTZ R178, R178, R129 ;  /* 0x00000081b2b27221 */ /* 0x000fc80000010000 */
[----:B------:R-:W-:Y:S02]  /*0950*/  @P0 FADD.FTZ R178, R126, R178 ;  /* 0x000000b27eb20221 */ /* 0x000fe40000010000 */
.L_x_18926:
[----:B------:R-:W-:Y:S01]  /*0960*/  PRMT R179, RZ, 0x7610, R179 ;  /* 0x00007610ffb37816 */ /* 0x000fe200000000b3 */
[----:B------:R-:W-:Y:S05]  /*0970*/  @P2 BRA `(.L_x_18927) ;  /* 0x0000003000002947 */ /* 0x000fea0003800000 */
[----:B------:R-:W-:Y:S05]  /*0980*/  @!P0 BRA `(.L_x_18928) ;  /* 0x0000005000008947 */ /* 0x000fea0003800000 */
[----:B-----5:R-:W-:Y:S01]  /*0990*/  FADD.FTZ R179, R127, R179 ;  /* 0x000000b37fb37221 */ /* 0x020fe20000010000 */
[----:B------:R-:W-:Y:S05]  /*09a0*/  BRA `(.L_x_18928) ;  /* 0x0000003000007947 */ /* 0x000fea0003800000 */
.L_x_18927:
[----:B-----5:R-:W-:-:S05]  /*09b0*/  PRMT R130, RZ, 0x7610, R119 ;  /* 0x00007610ff827816 */ /* 0x020fca0000000077 */
[----:B------:R-:W-:-:S04]  /*09c0*/  FADD.FTZ R179, R179, R130 ;  /* 0x00000082b3b37221 */ /* 0x000fc80000010000 */
[----:B------:R-:W-:Y:S02]  /*09d0*/  @P0 FADD.FTZ R179, R127, R179 ;  /* 0x000000b37fb30221 */ /* 0x000fe40000010000 */
.L_x_18928:
[----:B------:R-:W-:Y:S01]  /*09e0*/  HFMA2.MMA R186, -RZ, RZ, 0, 1.9073486328125e-06 ;  /* 0x00000020ffba7435 */ /* 0x000fe200000001ff */
[----:B------:R-:W-:-:S05]  /*09f0*/  IADD3 R129, R185, 0x80, RZ ;  /* 0x00000080b9817810 */ /* 0x000fca0007ffe0ff */
[----:B------:R-:W-:-:S04]  /*0a00*/  IMAD.WIDE.U32 R132, R129, R128, c[0x0][0x170] ;  /* 0x00005c0081847625 */ /* 0x000fc800078e0080 */
[----:B------:R-:W-:-:S04]  /*0a10*/  IMAD.WIDE.U32 R130, R185, R186, c[0x0][0x188] ;  /* 0x00006200b9827625 */ /* 0x000fc800078e00ba */
[C---:B------:R-:W-:Y:S01]  /*0a20*/  @P1 IMAD.WIDE.U32 R134, R129.reuse, R128, c[0x0][0x178] ;  /* 0x00005e0081861625 */ /* 0x040fe200078e0080 */
[----:B------:R0:W-:Y:S03]  /*0a30*/  STG.E.128 [R130.64], R188 ;  /* 0x000000bc82007986 */ /* 0x0001e6000c101d04 */
[----:B------:R-:W-:Y:S01]  /*0a40*/  @P0 IMAD.WIDE.U32 R136, R129, R186, c[0x0][0x180] ;  /* 0x0000600081880625 */ /* 0x000fe200078e00ba */
[----:B------:R0:W-:Y:S04]  /*0a50*/  STG.E.128 [R130.64+0x10], R176 ;  /* 0x000010b082007986 */ /* 0x0001e8000c101d04 */
[----:B------:R-:W2:Y:S04]  /*0a60*/  LDG.E.128 R168, [R132.64] ;  /* 0x0000000484a87981 */ /* 0x000ea8000c1e1d00 */
[----:B-----5:R0:W5:Y:S04]  /*0a70*/  @P1 LDG.E.128 R116, [R134.64] ;  /* 0x0000000486741981 */ /* 0x020168000c1e1d00 */
[----:B------:R0:W5:Y:S04]  /*0a80*/  @P0 LDG.E.128 R120, [R136.64] ;  /* 0x0000000488780981 */ /* 0x000168000c1e1d00 */
[----:B------:R0:W5:Y:S01]  /*0a90*/  @P0 LDG.E.128 R124, [R136.64+0x10] ;  /* 0x00001004887c0981 */ /* 0x000162000c1e1d00 */
[----:B--2---:R-:W-:Y:S01]  /*0aa0*/  PRMT R172, RZ, 0x5410, R168 ;  /* 0x00005410ffac7816 */ /* 0x004fe200000000a8 */
[----:B------:R-:W-:Y:S05]  /*0ab0*/  @P2 BRA `(.L_x_18929) ;  /* 0x0000003000002947 */ /* 0x000fea0003800000 */
[----:B0-----:R-:W-:Y:S05]  /*0ac0*/  @!P0 BRA `(.L_x_18930) ;  /* 0x0000005000008947 */ /* 0x001fea0003800000 */
[----:B-----5:R-:W-:Y:S01]  /*0ad0*/  FADD.FTZ R172, R120, R172 ;  /* 0x000000ac78ac7221 */ /* 0x020fe20000010000 */
[----:B------:R-:W-:Y:S05]  /*0ae0*/  BRA `(.L_x_18930) ;  /* 0x0000003000007947 */ /* 0x000fea0003800000 */
.L_x_18929:
[----:B0----5:R-:W-:-:S05]  /*0af0*/  PRMT R131, RZ, 0x5410, R116 ;  /* 0x00005410ff837816 */ /* 0x021fca0000000074 */
[----:B------:R-:W-:-:S04]  /*0b00*/  FADD.FTZ R172, R131, R172 ;  /* 0x000000ac83ac7221 */ /* 0x000fc80000010000 */
[----:B------:R-:W-:Y:S02]  /*0b10*/  @P0 FADD.FTZ R172, R120, R172 ;  /* 0x000000ac78ac0221 */ /* 0x000fe40000010000 */
.L_x_18930:
[----:B------:R-:W-:Y:S01]  /*0b20*/  PRMT R173, RZ, 0x7610, R168 ;  /* 0x00007610ffad7816 */ /* 0x000fe200000000a8 */
[----:B------:R-:W-:Y:S05]  /*0b30*/  @P2 BRA `(.L_x_18931) ;  /* 0x0000003000002947 */ /* 0x000fea0003800000 */
[----:B------:R-:W-:Y:S05]  /*0b40*/  @!P0 BRA `(.L_x_18932) ;  /* 0x0000005000008947 */ /* 0x000fea0003800000 */
[----:B-----5:R-:W-:Y:S01]  /*0b50*/  FADD.FTZ R173, R121, R173 ;  /* 0x000000ad79ad7221 */ /* 0x020fe20000010000 */
[----:B------:R-:W-:Y:S05]  /*0b60*/  BRA `(.L_x_18932) ;  /* 0x0000003000007947 */ /* 0x000fea0003800000 */
.L_x_18931:
[----:B-----5:R-:W-:-:S05]  /*0b70*/  PRMT R130, RZ, 0x7610, R116 ;  /* 0x00007610ff827816 */ /* 0x020fca0000000074 */
[----:B------:R-:W-:-:S04]  /*0b80*/  FADD.FTZ R173, R130, R173 ;  /* 0x000000ad82ad7221 */ /* 0x000fc80000010000 */
[----:B------:R-:W-:Y:S02]  /*0b90*/  @P0 FADD.FTZ R173, R121, R173 ;  /* 0x000000ad79ad0221 */ /* 0x000fe40000010000 */
.L_x_18932:
[----:B------:R-:W-:Y:S01]  /*0ba0*/  PRMT R174, RZ, 0x5410, R169 ;  /* 0x00005410ffae7816 */ /* 0x000fe200000000a9 */
[----:B------:R-:W-:Y:S05]  /*0bb0*/  @P2 BRA `(.L_x_18933) ;  /* 0x0000003000002947 */ /* 0x000fea0003800000 */
[----:B------:R-:W-:Y:S05]  /*0bc0*/  @!P0 BRA `(.L_x_18934) ;  /* 0x0000005000008947 */ /* 0x000fea0003800000 */
[----:B-----5:R-:W-:Y:S01]  /*0bd0*/  FADD.FTZ R174, R122, R174 ;  /* 0x000000ae7aae7221 */ /* 0x020fe20000010000 */
[----:B------:R-:W-:Y:S05]  /*0be0*/  BRA `(.L_x_18934) ;  /* 0x0000003000007947 */ /* 0x000fea0003800000 */
.L_x_18933:
[----:B-----5:R-:W-:-:S05]  /*0bf0*/  PRMT R131, RZ, 0x5410, R117 ;  /* 0x00005410ff837816 */ /* 0x020fca0000000075 */
[----:B------:R-:W-:-:S04]  /*0c00*/  FADD.FTZ R174, R131, R174 ;  /* 0x000000ae83ae7221 */ /* 0x000fc80000010000 */
[----:B------:R-:W-:Y:S02]  /*0c10*/  @P0 FADD.FTZ R174, R122, R174 ;  /* 0x000000ae7aae0221 */ /* 0x000fe40000010000 */
.L_x_18934:
[----:B------:R-:W-:Y:S01]  /*0c20*/  PRMT R175, RZ, 0x7610, R169 ;  /* 0x00007610ffaf7816 */ /* 0x000fe200000000a9 */
[----:B------:R-:W-:Y:S05]  /*0c30*/  @P2 BRA `(.L_x_18935) ;  /* 0x0000003000002947 */ /* 0x000fea0003800000 */
[----:B------:R-:W-:Y:S05]  /*0c40*/  @!P0 BRA `(.L_x_18936) ;  /* 0x0000005000008947 */ /* 0x000fea0003800000 */
[----:B-----5:R-:W-:Y:S01]  /*0c50*/  FADD.FTZ R175, R123, R175 ;  /* 0x000000af7baf7221 */ /* 0x020fe20000010000 */
[----:B------:R-:W-:Y:S05]  /*0c60*/  BRA `(.L_x_18936) ;  /* 0x0000003000007947 */ /* 0x000fea0003800000 */
.L_x_18935:
[----:B-----5:R-:W-:-:S05]  /*0c70*/  PRMT R130, RZ, 0x7610, R117 ;  /* 0x00007610ff827816 */ /* 0x020fca0000000075 */
[----:B------:R-:W-:-:S04]  /*0c80*/  FADD.FTZ R175, R130, R175 ;  /* 0x000000af82af7221 */ /* 0x000fc80000010000 */
[----:B------:R-:W-:Y:S02]  /*0c90*/  @P0 FADD.FTZ R175, R123, R175 ;  /* 0x000000af7baf0221 */ /* 0x000fe40000010000 */
.L_x_18936:
[----:B------:R-:W-:Y:S01]  /*0ca0*/  PRMT R168, RZ, 0x5410, R170 ;  /* 0x00005410ffa87816 */ /* 0x000fe200000000aa */
[----:B------:R-:W-:Y:S05]  /*0cb0*/  @P2 BRA `(.L_x_18937) ;  /* 0x0000003000002947 */ /* 0x000fea0003800000 */
[----:B------:R-:W-:Y:S05]  /*0cc0*/  @!P0 BRA `(.L_x_18938) ;  /* 0x0000005000008947 */ /* 0x000fea0003800000 */
[----:B-----5:R-:W-:Y:S01]  /*0cd0*/  FADD.FTZ R168, R124, R168 ;  /* 0x000000a87ca87221 */ /* 0x020fe20000010000 */
[----:B------:R-:W-:Y:S05]  /*0ce0*/  BRA `(.L_x_18938) ;  /* 0x0000003000007947 */ /* 0x000fea0003800000 */
.L_x_18937:
[----:B-----5:R-:W-:-:S05]  /*0cf0*/  PRMT R131, RZ, 0x5410, R118 ;  /* 0x00005410ff837816 */ /* 0x020fca0000000076 */
[----:B------:R-:W-:-:S04]  /*0d00*/  FADD.FTZ R168, R131, R168 ;  /* 0x000000a883a87221 */ /* 0x000fc80000010000 */
[----:B------:R-:W-:Y:S02]  /*0d10*/  @P0 FADD.FTZ R168, R124, R168 ;  /* 0x000000a87ca80221 */ /* 0x000fe40000010000 */
.L_x_18938:
[----:B------:R-:W-:Y:S01]  /*0d20*/  PRMT R169, RZ, 0x7610, R170 ;  /* 0x00007610ffa97816 */ /* 0x000fe200000000aa */
[----:B------:R-:W-:Y:S05]  /*0d30*/  @P2 BRA `(.L_x_18939) ;  /* 0x0000003000002947 */ /* 0x000fea0003800000 */
[----:B------:R-:W-:Y:S05]  /*0d40*/  @!P0 BRA `(.L_x_18940) ;  /* 0x0000005000008947 */ /* 0x000fea0003800000 */
[----:B-----5:R-:W-:Y:S01]  /*0d50*/  FADD.FTZ R169, R125, R169 ;  /* 0x000000a97da97221 */ /* 0x020fe20000010000 */
[----:B------:R-:W-:Y:S05]  /*0d60*/  BRA `(.L_x_18940) ;  /* 0x0000003000007947 */ /* 0x000fea0003800000 */
.L_x_18939:
[----:B-----5:R-:W-:-:S05]  /*0d70*/  PRMT R130, RZ, 0x7610, R118 ;  /* 0x00007610ff827816 */ /* 0x020fca0000000076 */
[----:B------:R-:W-:-:S04]  /*0d80*/  FADD.FTZ R169, R130, R169 ;  /* 0x000000a982a97221 */ /* 0x000fc80000010000 */
[----:B------:R-:W-:Y:S02]  /*0d90*/  @P0 FADD.FTZ R169, R125, R169 ;  /* 0x000000a97da90221 */ /* 0x000fe40000010000 */
.L_x_18940:
[----:B------:R-:W-:Y:S01]  /*0da0*/  PRMT R170, RZ, 0x5410, R171 ;  /* 0x00005410ffaa7816 */ /* 0x000fe200000000ab */
[----:B------:R-:W-:Y:S05]  /*0db0*/  @P2 BRA `(.L_x_18941) ;  /* 0x0000003000002947 */ /* 0x000fea0003800000 */
[----:B------:R-:W-:Y:S05]  /*0dc0*/  @!P0 BRA `(.L_x_18942) ;  /* 0x0000005000008947 */ /* 0x000fea0003800000 */
[----:B-----5:R-:W-:Y:S01]  /*0dd0*/  FADD.FTZ R170, R126, R170 ;  /* 0x000000aa7eaa7221 */ /* 0x020fe20000010000 */
[----:B------:R-:W-:Y:S05]  /*0de0*/  BRA `(.L_x_18942) ;  /* 0x0000003000007947 */ /* 0x000fea0003800000 */
.L_x_18941:
[----:B-----5:R-:W-:-:S05]  /*0df0*/  PRMT R131, RZ, 0x5410, R119 ;  /* 0x00005410ff837816 */ /* 0x020fca0000000077 */
[----:B------:R-:W-:-:S04]  /*0e00*/  FADD.FTZ R170, R131, R170 ;  /* 0x000000aa83aa7221 */ /* 0x000fc80000010000 */
[----:B------:R-:W-:Y:S02]  /*0e10*/  @P0 FADD.FTZ R170, R126, R170 ;  /* 0x000000aa7eaa0221 */ /* 0x000fe40000010000 */
.L_x_18942:
[----:B------:R-:W-:Y:S01]  /*0e20*/  PRMT R171, RZ, 0x7610, R171 ;  /* 0x00007610ffab7816 */ /* 0x000fe200000000ab */
[----:B------:R-:W-:Y:S05]  /*0e30*/  @P2 BRA `(.L_x_18943) ;  /* 0x0000003000002947 */ /* 0x000fea0003800000 */
[----:B------:R-:W-:Y:S05]  /*0e40*/  @!P0 BRA `(.L_x_18944) ;  /* 0x0000005000008947 */ /* 0x000fea0003800000 */
[----:B-----5:R-:W-:Y:S01]  /*0e50*/  FADD.FTZ R171, R127, R171 ;  /* 0x000000ab7fab7221 */ /* 0x020fe20000010000 */
[----:B------:R-:W-:Y:S05]  /*0e60*/  BRA `(.L_x_18944) ;  /* 0x0000003000007947 */ /* 0x000fea0003800000 */
.L_x_18943:
[----:B-----5:R-:W-:-:S05]  /*0e70*/  PRMT R130, RZ, 0x7610, R119 ;  /* 0x00007610ff827816 */ /* 0x020fca0000000077 */
[----:B------:R-:W-:-:S04]  /*0e80*/  FADD.FTZ R171, R130, R171 ;  /* 0x000000ab82ab7221 */ /* 0x000fc80000010000 */
[----:B------:R-:W-:Y:S02]  /*0e90*/  @P0 FADD.FTZ R171, R127, R171 ;  /* 0x000000ab7fab0221 */ /* 0x000fe40000010000 */
.L_x_18944:
[----:B------:R-:W-:Y:S01]  /*0ea0*/  IADD3 R180, R185, 0x100, RZ ;  /* 0x00000100b9b47810 */ /* 0x000fe20007ffe0ff */
[----:B------:R-:W-:-:S04]  /*0eb0*/  IMAD.WIDE.U32 R130, R129, R186, c[0x0][0x188] ;  /* 0x0000620081827625 */ /* 0x000fc800078e00ba */
[CC--:B------:R-:W-:Y:S01]  /*0ec0*/  IMAD.WIDE.U32 R132, R180.reuse, R128.reuse, c[0x0][0x170] ;  /* 0x00005c00b4847625 */ /* 0x0c0fe200078e0080 */
[----:B------:R0:W-:Y:S03]  /*0ed0*/  STG.E.128 [R130.64], R172 ;  /* 0x000000ac82007986 */ /* 0x0001e6000c101d04 */
[C---:B------:R-:W-:Y:S01]  /*0ee0*/  @P1 IMAD.WIDE.U32 R134, R180.reuse, R128, c[0x0][0x178] ;  /* 0x00005e00b4861625 */ /* 0x040fe200078e0080 */
[----:B------:R0:W-:Y:S03]  /*0ef0*/  STG.E.128 [R130.64+0x10], R168 ;  /* 0x000010a882007986 */ /* 0x0001e6000c101d04 */
[----:B------:R-:W-:Y:S01]  /*0f00*/  @P0 IMAD.WIDE.U32 R136, R180, R186, c[0x0][0x180] ;  /* 0x00006000b4880625 */ /* 0x000fe200078e00ba */
        /* <DEDUP_REMOVED lines=9> */
.L_x_18945:
[----:B0----5:R-:W-:-:S05]  /*0fa0*/  PRMT R129, RZ, 0x5410, R116 ;  /* 0x00005410ff817816 */ /* 0x021fca0000000074 */
[----:B------:R-:W-:-:S04]  /*0fb0*/  FADD.FTZ R156, R129, R156 ;  /* 0x0000009c819c7221 */ /* 0x000fc80000010000 */
[----:B------:R-:W-:Y:S02]  /*0fc0*/  @P0 FADD.FTZ R156, R120, R156 ;  /* 0x0000009c789c0221 */ /* 0x000fe40000010000 */
.L_x_18946:
[----:B------:R-:W-:Y:S01]  /*0fd0*/  PRMT R157, RZ, 0x7610, R148 ;  /* 0x00007610ff9d7816 */ /* 0x000fe20000000094 */
[----:B------:R-:W-:Y:S05]  /*0fe0*/  @P2 BRA `(.L_x_18947) ;  /* 0x0000003000002947 */ /* 0x000fea0003800000 */
[----:B------:R-:W-:Y:S05]  /*0ff0*/  @!P0 BRA `(.L_x_18948) ;  /* 0x0000005000008947 */ /* 0x000fea0003800000 */
[----:B-----5:R-:W-:Y:S01]  /*1000*/  FADD.FTZ R157, R121, R157 ;  /* 0x0000009d799d7221 */ /* 0x020fe20000010000 */
[----:B------:R-:W-:Y:S05]  /*1010*/  BRA `(.L_x_18948) ;  /* 0x0000003000007947 */ /* 0x000fea0003800000 */
.L_x_18947:
[----:B-----5:R-:W-:-:S05]  /*1020*/  PRMT R130, RZ, 0x7610, R116 ;  /* 0x00007610ff827816 */ /* 0x020fca0000000074 */
[----:B------:R-:W-:-:S04]  /*1030*/  FADD.FTZ R157, R130, R157 ;  /* 0x0000009d829d7221 */ /* 0x000fc80000010000 */
[----:B------:R-:W-:Y:S02]  /*1040*/  @P0 FADD.FTZ R157, R121, R157 ;  /* 0x0000009d799d0221 */ /* 0x000fe40000010000 */
.L_x_18948:
[----:B------:R-:W-:Y:S01]  /*1050*/  PRMT R158, RZ, 0x5410, R149 ;  /* 0x00005410ff9e7816 */ /* 0x000fe20000000095 */
[----:B------:R-:W-:Y:S05]  /*1060*/  @P2 BRA `(.L_x_18949) ;  /* 0x0000003000002947 */ /* 0x000fea0003800000 */
[----:B------:R-:W-:Y:S05]  /*1070*/  @!P0 BRA `(.L_x_18950) ;  /* 0x0000005000008947 */ /* 0x000fea0003800000 */
[----:B-----5:R-:W-:Y:S01]  /*1080*/  FADD.FTZ R158, R122, R158 ;  /* 0x0000009e7a9e7221 */ /* 0x020fe20000010000 */
[----:B------:R-:W-:Y:S05]  /*1090*/  BRA `(.L_x_18950) ;  /* 0x0000003000007947 */ /* 0x000fea0003800000 */
.L_x_18949:
[----:B-----5:R-:W-:-:S05]  /*10a0*/  PRMT R129, RZ, 0x5410, R117 ;  /* 0x00005410ff817816 */ /* 0x020fca0000000075 */
[----:B------:R-:W-:-:S04]  /*10b0*/  FADD.FTZ R158, R129, R158 ;  /* 0x0000009e819e7221 */ /* 0x000fc80000010000 */
[----:B------:R-:W-:Y:S02]  /*10c0*/  @P0 FADD.FTZ R158, R122, R158 ;  /* 0x0000009e7a9e0221 */ /* 0x000fe40000010000 */
.L_x_18950:
[----:B------:R-:W-:Y:S01]  /*10d0*/  PRMT R159, RZ, 0x7610, R149 ;  /* 0x00007610ff9f7816 */ /* 0x000fe20000000095 */
[----:B------:R-:W-:Y:S05]  /*10e0*/  @P2 BRA `(.L_x_18951) ;  /* 0x0000003000002947 */ /* 0x000fea0003800000 */
[----:B------:R-:W-:Y:S05]  /*10f0*/  @!P0 BRA `(.L_x_18952) ;  /* 0x0000005000008947 */ /* 0x000fea0003800000 */
[----:B-----5:R-:W-:Y:S01]  /*1100*/  FADD.FTZ R159, R123, R159 ;  /* 0x0000009f7b9f7221 */ /* 0x020fe20000010000 */
[----:B------:R-:W-:Y:S05]  /*1110*/  BRA `(.L_x_18952) ;  /* 0x0000003000007947 */ /* 0x000fea0003800000 */
.L_x_18951:
[----:B-----5:R-:W-:-:S05]  /*1120*/  PRMT R130, RZ, 0x7610, R117 ;  /* 0x00007610ff827816 */ /* 0x020fca0000000075 */
[----:B------:R-:W-:-:S04]  /*1130*/  FADD.FTZ R159, R130, R159 ;  /* 0x0000009f829f7221 */ /* 0x000fc80000010000 */
[----:B------:R-:W-:Y:S02]  /*1140*/  @P0 FADD.FTZ R159, R123, R159 ;  /* 0x0000009f7b9f0221 */ /* 0x000fe40000010000 */
.L_x_18952:
[----:B------:R-:W-:Y:S01]  /*1150*/  PRMT R148, RZ, 0x5410, R150 ;  /* 0x00005410ff947816 */ /* 0x000fe20000000096 */
[----:B------:R-:W-:Y:S05]  /*1160*/  @P2 BRA `(.L_x_18953) ;  /* 0x0000003000002947 */ /* 0x000fea0003800000 */
[----:B------:R-:W-:Y:S05]  /*1170*/  @!P0 BRA `(.L_x_18954) ;  /* 0x0000005000008947 */ /* 0x000fea0003800000 */
[----:B-----5:R-:W-:Y:S01]  /*1180*/  FADD.FTZ R148, R124, R148 ;  /* 0x000000947c947221 */ /* 0x020fe20000010000 */
[----:B------:R-:W-:Y:S05]  /*1190*/  BRA `(.L_x_18954) ;  /* 0x0000003000007947 */ /* 0x000fea0003800000 */
.L_x_18953:
[----:B-----5:R-:W-:-:S05]  /*11a0*/  PRMT R129, RZ, 0x5410, R118 ;  /* 0x00005410ff817816 */ /* 0x020fca0000000076 */
[----:B------:R-:W-:-:S04]  /*11b0*/  FADD.FTZ R148, R129, R148 ;  /* 0x0000009481947221 */ /* 0x000fc80000010000 */
[----:B------:R-:W-:Y:S02]  /*11c0*/  @P0 FADD.FTZ R148, R124, R148 ;  /* 0x000000947c940221 */ /* 0x000fe40000010000 */
.L_x_18954:
[----:B------:R-:W-:Y:S01]  /*11d0*/  PRMT R149, RZ, 0x7610, R150 ;  /* 0x00007610ff957816 */ /* 0x000fe20000000096 */
[----:B------:R-:W-:Y:S05]  /*11e0*/  @P2 BRA `(.L_x_18955) ;  /* 0x0000003000002947 */ /* 0x000fea0003800000 */
[----:B------:R-:W-:Y:S05]  /*11f0*/  @!P0 BRA `(.L_x_18956) ;  /* 0x0000005000008947 */ /* 0x000fea0003800000 */
[----:B-----5:R-:W-:Y:S01]  /*1200*/  FADD.FTZ R149, R125, R149 ;  /* 0x000000957d957221 */ /* 0x020fe20000010000 */
[----:B------:R-:W-:Y:S05]  /*1210*/  BRA `(.L_x_18956) ;  /* 0x0000003000007947 */ /* 0x000fea0003800000 */
.L_x_18955:
[----:B-----5:R-:W-:-:S05]  /*1220*/  PRMT R130, RZ, 0x7610, R118 ;  /* 0x00007610ff827816 */ /* 0x020fca0000000076 */
[----:B------:R-:W-:-:S04]  /*1230*/  FADD.FTZ R149, R130, R149 ;  /* 0x0000009582957221 */ /* 0x000fc80000010000 */
[----:B------:R-:W-:Y:S02]  /*1240*/  @P0 FADD.FTZ R149, R125, R149 ;  /* 0x000000957d950221 */ /* 0x000fe40000010000 */
.L_x_18956:
[----:B------:R-:W-:Y:S01]  /*1250*/  PRMT R150, RZ, 0x5410, R151 ;  /* 0x00005410ff967816 */ /* 0x000fe20000000097 */
[----:B------:R-:W-:Y:S05]  /*1260*/  @P2 BRA `(.L_x_18957) ;  /* 0x0000003000002947 */ /* 0x000fea0003800000 */
[----:B------:R-:W-:Y:S05]  /*1270*/  @!P0 BRA `(.L_x_18958) ;  /* 0x0000005000008947 */ /* 0x000fea0003800000 */
[----:B-----5:R-:W-:Y:S01]  /*1280*/  FADD.FTZ R150, R126, R150 ;  /* 0x000000967e967221 */ /* 0x020fe20000010000 */
[----:B------:R-:W-:Y:S05]  /*1290*/  BRA `(.L_x_18958) ;  /* 0x0000003000007947 */ /* 0x000fea0003800000 */
.L_x_18957:
[----:B-----5:R-:W-:-:S05]  /*12a0*/  PRMT R129, RZ, 0x5410, R119 ;  /* 0x00005410ff817816 */ /* 0x020fca0000000077 */
[----:B------:R-:W-:-:S04]  /*12b0*/  FADD.FTZ R150, R129, R150 ;  /* 0x0000009681967221 */ /* 0x000fc80000010000 */
[----:B------:R-:W-:Y:S02]  /*12c0*/  @P0 FADD.FTZ R150, R126, R150 ;  /* 0x000000967e960221 */ /* 0x000fe40000010000 */
.L_x_18958:
[----:B------:R-:W-:Y:S01]  /*12d0*/  PRMT R151, RZ, 0x7610, R151 ;  /* 0x00007610ff977816 */ /* 0x000fe20000000097 */
[----:B------:R-:W-:Y:S05]  /*12e0*/  @P2 BRA `(.L_x_18959) ;  /* 0x0000003000002947 */ /* 0x000fea0003800000 */
[----:B------:R-:W-:Y:S05]  /*12f0*/  @!P0 BRA `(.L_x_18960) ;  /* 0x0000005000008947 */ /* 0x000fea0003800000 */
[----:B-----5:R-:W-:Y:S01]  /*1300*/  FADD.FTZ R151, R127, R151 ;  /* 0x000000977f977221 */ /* 0x020fe20000010000 */
[----:B------:R-:W-:Y:S05]  /*1310*/  BRA `(.L_x_18960) ;  /* 0x0000003000007947 */ /* 0x000fea0003800000 */
.L_x_18959:
[----:B-----5:R-:W-:-:S05]  /*1320*/  PRMT R130, RZ, 0x7610, R119 ;  /* 0x00007610ff827816 */ /* 0x020fca0000000077 */
[----:B------:R-:W-:-:S04]  /*1330*/  FADD.FTZ R151, R130, R151 ;  /* 0x0000009782977221 */ /* 0x000fc80000010000 */
[----:B------:R-:W-:Y:S02]  /*1340*/  @P0 FADD.FTZ R151, R127, R151 ;  /* 0x000000977f970221 */ /* 0x000fe40000010000 */
.L_x_18960:
[C---:B------:R-:W-:Y:S02]  /*1350*/  IADD3 R131, R185.reuse, 0x100, RZ ;  /* 0x00000100b9837810 */ /* 0x040fe40007ffe0ff */
[----:B------:R-:W-:-:S03]  /*1360*/  IADD3 R181, R185, 0x180, RZ ;  /* 0x00000180b9b57810 */ /* 0x000fc60007ffe0ff */
        /* <DEDUP_REMOVED lines=15> */
.L_x_18961:
[----:B0----5:R-:W-:-:S05]  /*1460*/  PRMT R129, RZ, 0x5410, R116 ;  /* 0x00005410ff817816 */ /* 0x021fca0000000074 */
[----:B------:R-:W-:-:S04]  /*1470*/  FADD.FTZ R152, R129, R152 ;  /* 0x0000009881987221 */ /* 0x000fc80000010000 */
[----:B------:R-:W-:Y:S02]  /*1480*/  @P0 FADD.FTZ R152, R120, R152 ;  /* 0x0000009878980221 */ /* 0x000fe40000010000 */
.L_x_18962:
[----:B------:R-:W-:Y:S01]  /*1490*/  PRMT R153, RZ, 0x7610, R144 ;  /* 0x00007610ff997816 */ /* 0x000fe20000000090 */
[----:B------:R-:W-:Y:S05]  /*14a0*/  @P2 BRA `(.L_x_18963) ;  /* 0x0000003000002947 */ /* 0x000fea0003800000 */
[----:B------:R-:W-:Y:S05]  /*14b0*/  @!P0 BRA `(.L_x_18964) ;  /* 0x0000005000008947 */ /* 0x000fea0003800000 */
[----:B-----5:R-:W-:Y:S01]  /*14c0*/  FADD.FTZ R153, R121, R153 ;  /* 0x0000009979997221 */ /* 0x020fe20000010000 */
[----:B------:R-:W-:Y:S05]  /*14d0*/  BRA `(.L_x_18964) ;  /* 0x0000003000007947 */ /* 0x000fea0003800000 */
.L_x_18963:
[----:B-----5:R-:W-:-:S05]  /*14e0*/  PRMT R130, RZ, 0x7610, R116 ;  /* 0x00007610ff827816 */ /* 0x020fca0000000074 */
[----:B------:R-:W-:-:S04]  /*14f0*/  FADD.FTZ R153, R130, R153 ;  /* 0x0000009982997221 */ /* 0x000fc80000010000 */
[----:B------:R-:W-:Y:S02]  /*1500*/  @P0 FADD.FTZ R153, R121, R153 ;  /* 0x0000009979990221 */ /* 0x000fe40000010000 */
.L_x_18964:
[----:B------:R-:W-:Y:S01]  /*1510*/  PRMT R154, RZ, 0x5410, R145 ;  /* 0x00005410ff9a7816 */ /* 0x000fe20000000091 */
[----:B------:R-:W-:Y:S05]  /*1520*/  @P2 BRA `(.L_x_18965) ;  /* 0x0000003000002947 */ /* 0x000fea0003800000 */
[----:B------:R-:W-:Y:S05]  /*1530*/  @!P0 BRA `(.L_x_18966) ;  /* 0x0000005000008947 */ /* 0x000fea0003800000 */
[----:B-----5:R-:W-:Y:S01]  /*1540*/  FADD.FTZ R154, R122, R154 ;  /* 0x0000009a7a9a7221 */ /* 0x020fe20000010000 */
[----:B------:R-:W-:Y:S05]  /*1550*/  BRA `(.L_x_18966) ;  /* 0x0000003000007947 */ /* 0x000fea0003800000 */
.L_x_18965:
[----:B-----5:R-:W-:-:S05]  /*1560*/  PRMT R129, RZ, 0x5410, R117 ;  /* 0x00005410ff817816 */ /* 0x020fca0000000075 */
[----:B------:R-:W-:-:S04]  /*1570*/  FADD.FTZ R154, R129, R154 ;  /* 0x0000009a819a7221 */ /* 0x000fc80000010000 */
[----:B------:R-:W-:Y:S02]  /*1580*/  @P0 FADD.FTZ R154, R122, R154 ;  /* 0x0000009a7a9a0221 */ /* 0x000fe40000010000 */
.L_x_18966:
[----:B------:R-:W-:Y:S01]  /*1590*/  PRMT R155, RZ, 0x7610, R145 ;  /* 0x00007610ff9b7816 */ /* 0x000fe20000000091 */
[----:B------:R-:W-:Y:S05]  /*15a0*/  @P2 BRA `(.L_x_18967) ;  /* 0x0000003000002947 */ /* 0x000fea0003800000 */
[----:B------:R-:W-:Y:S05]  /*15b0*/  @!P0 BRA `(.L_x_18968) ;  /* 0x0000005000008947 */ /* 0x000fea0003800000 */
[----:B-----5:R-:W-:Y:S01]  /*15c0*/  FADD.FTZ R155, R123, R155 ;  /* 0x0000009b7b9b7221 */ /* 0x020fe20000010000 */
[----:B------:R-:W-:Y:S05]  /*15d0*/  BRA `(.L_x_18968) ;  /* 0x0000003000007947 */ /* 0x000fea0003800000 */
.L_x_18967:
[----:B-----5:R-:W-:-:S05]  /*15e0*/  PRMT R130, RZ, 0x7610, R117 ;  /* 0x00007610ff827816 */ /* 0x020fca0000000075 */
[----:B------:R-:W-:-:S04]  /*15f0*/  FADD.FTZ R155, R130, R155 ;  /* 0x0000009b829b7221 */ /* 0x000fc80000010000 */
[----:B------:R-:W-:Y:S02]  /*1600*/  @P0 FADD.FTZ R155, R123, R155 ;  /* 0x0000009b7b9b0221 */ /* 0x000fe40000010000 */
.L_x_18968:
[----:B------:R-:W-:Y:S01]  /*1610*/  PRMT R144, RZ, 0x5410, R146 ;  /* 0x00005410ff907816 */ /* 0x000fe20000000092 */
[----:B------:R-:W-:Y:S05]  /*1620*/  @P2 BRA `(.L_x_18969) ;  /* 0x0000003000002947 */ /* 0x000fea0003800000 */
[----:B------:R-:W-:Y:S05]  /*1630*/  @!P0 BRA `(.L_x_18970) ;  /* 0x0000005000008947 */ /* 0x000fea0003800000 */
[----:B-----5:R-:W-:Y:S01]  /*1640*/  FADD.FTZ R144, R124, R144 ;  /* 0x000000907c907221 */ /* 0x020fe20000010000 */
[----:B------:R-:W-:Y:S05]  /*1650*/  BRA `(.L_x_18970) ;  /* 0x0000003000007947 */ /* 0x000fea0003800000 */
.L_x_18969:
[----:B-----5:R-:W-:-:S05]  /*1660*/  PRMT R129, RZ, 0x5410, R118 ;  /* 0x00005410ff817816 */ /* 0x020fca0000000076 */
[----:B------:R-:W-:-:S04]  /*1670*/  FADD.FTZ R144, R129, R144 ;  /* 0x0000009081907221 */ /* 0x000fc80000010000 */
[----:B------:R-:W-:Y:S02]  /*1680*/  @P0 FADD.FTZ R144, R124, R144 ;  /* 0x000000907c900221 */ /* 0x000fe40000010000 */
.L_x_18970:
[----:B------:R-:W-:Y:S01]  /*1690*/  PRMT R145, RZ, 0x7610, R146 ;  /* 0x00007610ff917816 */ /* 0x000fe20000000092 */
[----:B------:R-:W-:Y:S05]  /*16a0*/  @P2 BRA `(.L_x_18971) ;  /* 0x0000003000002947 */ /* 0x000fea0003800000 */
[----:B------:R-:W-:Y:S05]  /*16b0*/  @!P0 BRA `(.L_x_18972) ;  /* 0x0000005000008947 */ /* 0x000fea0003800000 */
[----:B-----5:R-:W-:Y:S01]  /*16c0*/  FADD.FTZ R145, R125, R145 ;  /* 0x000000917d917221 */ /* 0x020fe20000010000 */
[----:B------:R-:W-:Y:S05]  /*16d0*/  BRA `(.L_x_18972) ;  /* 0x0000003000007947 */ /* 0x000fea0003800000 */
.L_x_18971:
[----:B-----5:R-:W-:-:S05]  /*16e0*/  PRMT R130, RZ, 0x7610, R118 ;  /* 0x00007610ff827816 */ /* 0x020fca0000000076 */
[----:B------:R-:W-:-:S04]  /*16f0*/  FADD.FTZ R145, R130, R145 ;  /* 0x0000009182917221 */ /* 0x000fc80000010000 */
[----:B------:R-:W-:Y:S02]  /*1700*/  @P0 FADD.FTZ R145, R125, R145 ;  /* 0x000000917d910221 */ /* 0x000fe40000010000 */
.L_x_18972:
[----:B------:R-:W-:Y:S01]  /*1710*/  PRMT R146, RZ, 0x5410, R147 ;  /* 0x00005410ff927816 */ /* 0x000fe20000000093 */
[----:B------:R-:W-:Y:S05]  /*1720*/  @P2 BRA `(.L_x_18973) ;  /* 0x0000003000002947 */ /* 0x000fea0003800000 */
[----:B------:R-:W-:Y:S05]  /*1730*/  @!P0 BRA `(.L_x_18974) ;  /* 0x0000005000008947 */ /* 0x000fea0003800000 */
[----:B-----5:R-:W-:Y:S01]  /*1740*/  FADD.FTZ R146, R126, R146 ;  /* 0x000000927e927221 */ /* 0x020fe20000010000 */
[----:B------:R-:W-:Y:S05]  /*1750*/  BRA `(.L_x_18974) ;  /* 0x0000003000007947 */ /* 0x000fea0003800000 */
.L_x_18973:
[----:B-----5:R-:W-:-:S05]  /*1760*/  PRMT R129, RZ, 0x5410, R119 ;  /* 0x00005410ff817816 */ /* 0x020fca0000000077 */
[----:B------:R-:W-:-:S04]  /*1770*/  FADD.FTZ R146, R129, R146 ;  /* 0x0000009281927221 */ /* 0x000fc80000010000 */
[----:B------:R-:W-:Y:S02]  /*1780*/  @P0 FADD.FTZ R146, R126, R146 ;  /* 0x000000927e920221 */ /* 0x000fe40000010000 */
.L_x_18974:
[----:B------:R-:W-:Y:S01]  /*1790*/  PRMT R147, RZ, 0x7610, R147 ;  /* 0x00007610ff937816 */ /* 0x000fe20000000093 */
[----:B------:R-:W-:Y:S05]  /*17a0*/  @P2 BRA `(.L_x_18975) ;  /* 0x0000003000002947 */ /* 0x000fea0003800000 */
[----:B------:R-:W-:Y:S05]  /*17b0*/  @!P0 BRA `(.L_x_18976) ;  /* 0x0000005000008947 */ /* 0x000fea0003800000 */
[----:B-----5:R-:W-:Y:S01]  /*17c0*/  FADD.FTZ R147, R127, R147 ;  /* 0x000000937f937221 */ /* 0x020fe20000010000 */
[----:B------:R-:W-:Y:S05]  /*17d0*/  BRA `(.L_x_18976) ;  /* 0x0000003000007947 */ /* 0x000fea0003800000 */
.L_x_18975:
[----:B-----5:R-:W-:-:S05]  /*17e0*/  PRMT R130, RZ, 0x7610, R119 ;  /* 0x00007610ff827816 */ /* 0x020fca0000000077 */
[----:B------:R-:W-:-:S04]  /*17f0*/  FADD.FTZ R147, R130, R147 ;  /* 0x0000009382937221 */ /* 0x000fc80000010000 */
[----:B------:R-:W-:Y:S02]  /*1800*/  @P0 FADD.FTZ R147, R127, R147 ;  /* 0x000000937f930221 */ /* 0x000fe40000010000 */
.L_x_18976:
        /* <DEDUP_REMOVED lines=17> */
.L_x_18977:
[----:B0----5:R-:W-:-:S05]  /*1920*/  PRMT R129, RZ, 0x5410, R116 ;  /* 0x00005410ff817816 */ /* 0x021fca0000000074 */
[----:B------:R-:W-:-:S04]  /*1930*/  FADD.FTZ R164, R129, R164 ;  /* 0x000000a481a47221 */ /* 0x000fc80000010000 */
[----:B------:R-:W-:Y:S02]  /*1940*/  @P0 FADD.FTZ R164, R120, R164 ;  /* 0x000000a478a40221 */ /* 0x000fe40000010000 */
.L_x_18978:
[----:B------:R-:W-:Y:S01]  /*1950*/  PRMT R165, RZ, 0x7610, R140 ;  /* 0x00007610ffa57816 */ /* 0x000fe2000000008c */
[----:B------:R-:W-:Y:S05]  /*1960*/  @P2 BRA `(.L_x_18979) ;  /* 0x0000003000002947 */ /* 0x000fea0003800000 */
[----:B------:R-:W-:Y:S05]  /*1970*/  @!P0 BRA `(.L_x_18980) ;  /* 0x0000005000008947 */ /* 0x000fea0003800000 */
[----:B-----5:R-:W-:Y:S01]  /*1980*/  FADD.FTZ R165, R121, R165 ;  /* 0x000000a579a57221 */ /* 0x020fe20000010000 */
[----:B------:R-:W-:Y:S05]  /*1990*/  BRA `(.L_x_18980) ;  /* 0x0000003000007947 */ /* 0x000fea0003800000 */
.L_x_18979:
[----:B-----5:R-:W-:-:S05]  /*19a0*/  PRMT R130, RZ, 0x7610, R116 ;  /* 0x00007610ff827816 */ /* 0x020fca0000000074 */
[----:B------:R-:W-:-:S04]  /*19b0*/  FADD.FTZ R165, R130, R165 ;  /* 0x000000a582a57221 */ /* 0x000fc80000010000 */
[----:B------:R-:W-:Y:S02]  /*19c0*/  @P0 FADD.FTZ R165, R121, R165 ;  /* 0x000000a579a50221 */ /* 0x000fe40000010000 */
.L_x_18980:
[----:B------:R-:W-:Y:S01]  /*19d0*/  PRMT R166, RZ, 0x5410, R141 ;  /* 0x00005410ffa67816 */ /* 0x000fe2000000008d */
[----:B------:R-:W-:Y:S05]  /*19e0*/  @P2 BRA `(.L_x_18981) ;  /* 0x0000003000002947 */ /* 0x000fea0003800000 */
[----:B------:R-:W-:Y:S05]  /*19f0*/  @!P0 BRA `(.L_x_18982) ;  /* 0x0000005000008947 */ /* 0x000fea0003800000 */
[----:B-----5:R-:W-:Y:S01]  /*1a00*/  FADD.FTZ R166, R122, R166 ;  /* 0x000000a67aa67221 */ /* 0x020fe20000010000 */
[----:B------:R-:W-:Y:S05]  /*1a10*/  BRA `(.L_x_18982) ;  /* 0x0000003000007947 */ /* 0x000fea0003800000 */
.L_x_18981:
[----:B-----5:R-:W-:-:S05]  /*1a20*/  PRMT R129, RZ, 0x5410, R117 ;  /* 0x00005410ff817816 */ /* 0x020fca0000000075 */
[----:B------:R-:W-:-:S04]  /*1a30*/  FADD.FTZ R166, R129, R166 ;  /* 0x000000a681a67221 */ /* 0x000fc80000010000 */
[----:B------:R-:W-:Y:S02]  /*1a40*/  @P0 FADD.FTZ R166, R122, R166 ;  /* 0x000000a67aa60221 */ /* 0x000fe40000010000 */
.L_x_18982:
[----:B------:R-:W-:Y:S01]  /*1a50*/  PRMT R167, RZ, 0x7610, R141 ;  /* 0x00007610ffa77816 */ /* 0x000fe2000000008d */
[----:B------:R-:W-:Y:S05]  /*1a60*/  @P2 BRA `(.L_x_18983) ;  /* 0x0000003000002947 */ /* 0x000fea0003800000 */
[----:B------:R-:W-:Y:S05]  /*1a70*/  @!P0 BRA `(.L_x_18984) ;  /* 0x0000005000008947 */ /* 0x000fea0003800000 */
[----:B-----5:R-:W-:Y:S01]  /*1a80*/  FADD.FTZ R167, R123, R167 ;  /* 0x000000a77ba77221 */ /* 0x020fe20000010000 */
[----:B------:R-:W-:Y:S05]  /*1a90*/  BRA `(.L_x_18984) ;  /* 0x0000003000007947 */ /* 0x000fea0003800000 */
.L_x_18983:
[----:B-----5:R-:W-:-:S05]  /*1aa0*/  PRMT R130, RZ, 0x7610, R117 ;  /* 0x00007610ff827816 */ /* 0x020fca0000000075 */
[----:B------:R-:W-:-:S04]  /*1ab0*/  FADD.FTZ R167, R130, R167 ;  /* 0x000000a782a77221 */ /* 0x000fc80000010000 */
[----:B------:R-:W-:Y:S02]  /*1ac0*/  @P0 FADD.FTZ R167, R123, R167 ;  /* 0x000000a77ba70221 */ /* 0x000fe40000010000 */
.L_x_18984:
[----:B------:R-:W-:Y:S01]  /*1ad0*/  PRMT R140, RZ, 0x5410, R142 ;  /* 0x00005410ff8c7816 */ /* 0x000fe2000000008e */
[----:B------:R-:W-:Y:S05]  /*1ae0*/  @P2 BRA `(.L_x_18985) ;  /* 0x0000003000002947 */ /* 0x000fea0003800000 */
[----:B------:R-:W-:Y:S05]  /*1af0*/  @!P0 BRA `(.L_x_18986) ;  /* 0x0000005000008947 */ /* 0x000fea0003800000 */
[----:B-----5:R-:W-:Y:S01]  /*1b00*/  FADD.FTZ R140, R124, R140 ;  /* 0x0000008c7c8c7221 */ /* 0x020fe20000010000 */
[----:B------:R-:W-:Y:S05]  /*1b10*/  BRA `(.L_x_18986) ;  /* 0x0000003000007947 */ /* 0x000fea0003800000 */
.L_x_18985:
[----:B-----5:R-:W-:-:S05]  /*1b20*/  PRMT R129, RZ, 0x5410, R118 ;  /* 0x00005410ff817816 */ /* 0x020fca0000000076 */
[----:B------:R-:W-:-:S04]  /*1b30*/  FADD.FTZ R140, R129, R140 ;  /* 0x0000008c818c7221 */ /* 0x000fc80000010000 */
[----:B------:R-:W-:Y:S02]  /*1b40*/  @P0 FADD.FTZ R140, R124, R140 ;  /* 0x0000008c7c8c0221 */ /* 0x000fe40000010000 */
.L_x_18986:
[----:B------:R-:W-:Y:S01]  /*1b50*/  PRMT R141, RZ, 0x7610, R142 ;  /* 0x00007610ff8d7816 */ /* 0x000fe2000000008e */
[----:B------:R-:W-:Y:S05]  /*1b60*/  @P2 BRA `(.L_x_18987) ;  /* 0x0000003000002947 */ /* 0x000fea0003800000 */
[----:B------:R-:W-:Y:S05]  /*1b70*/  @!P0 BRA `(.L_x_18988) ;  /* 0x0000005000008947 */ /* 0x000fea0003800000 */
[----:B-----5:R-:W-:Y:S01]  /*1b80*/  FADD.FTZ R141, R125, R141 ;  /* 0x0000008d7d8d7221 */ /* 0x020fe20000010000 */
[----:B------:R-:W-:Y:S05]  /*1b90*/  BRA `(.L_x_18988) ;  /* 0x0000003000007947 */ /* 0x000fea0003800000 */
.L_x_18987:
[----:B-----5:R-:W-:-:S05]  /*1ba0*/  PRMT R130, RZ, 0x7610, R118 ;  /* 0x00007610ff827816 */ /* 0x020fca0000000076 */
[----:B------:R-:W-:-:S04]  /*1bb0*/  FADD.FTZ R141, R130, R141 ;  /* 0x0000008d828d7221 */ /* 0x000fc80000010000 */
[----:B------:R-:W-:Y:S02]  /*1bc0*/  @P0 FADD.FTZ R141, R125, R141 ;  /* 0x0000008d7d8d0221 */ /* 0x000fe40000010000 */
.L_x_18988:
[----:B------:R-:W-:Y:S01]  /*1bd0*/  PRMT R142, RZ, 0x5410, R143 ;  /* 0x00005410ff8e7816 */ /* 0x000fe2000000008f */
[----:B------:R-:W-:Y:S05]  /*1be0*/  @P2 BRA `(.L_x_18989) ;  /* 0x0000003000002947 */ /* 0x000fea0003800000 */
[----:B------:R-:W-:Y:S05]  /*1bf0*/  @!P0 BRA `(.L_x_18990) ;  /* 0x0000005000008947 */ /* 0x000fea0003800000 */
[----:B-----5:R-:W-:Y:S01]  /*1c00*/  FADD.FTZ R142, R126, R142 ;  /* 0x0000008e7e8e7221 */ /* 0x020fe20000010000 */
[----:B------:R-:W-:Y:S05]  /*1c10*/  BRA `(.L_x_18990) ;  /* 0x0000003000007947 */ /* 0x000fea0003800000 */
.L_x_18989:
[----:B-----5:R-:W-:-:S05]  /*1c20*/  PRMT R129, RZ, 0x5410, R119 ;  /* 0x00005410ff817816 */ /* 0x020fca0000000077 */
[----:B------:R-:W-:-:S04]  /*1c30*/  FADD.FTZ R142, R129, R142 ;  /* 0x0000008e818e7221 */ /* 0x000fc80000010000 */
[----:B------:R-:W-:Y:S02]  /*1c40*/  @P0 FADD.FTZ R142, R126, R142 ;  /* 0x0000008e7e8e0221 */ /* 0x000fe40000010000 */
.L_x_18990:
[----:B------:R-:W-:Y:S01]  /*1c50*/  PRMT R143, RZ, 0x7610, R143 ;  /* 0x00007610ff8f7816 */ /* 0x000fe2000000008f */
[----:B------:R-:W-:Y:S05]  /*1c60*/  @P2 BRA `(.L_x_18991) ;  /* 0x0000003000002947 */ /* 0x000fea0003800000 */
[----:B------:R-:W-:Y:S05]  /*1c70*/  @!P0 BRA `(.L_x_18992) ;  /* 0x0000005000008947 */ /* 0x000fea0003800000 */
[----:B-----5:R-:W-:Y:S01]  /*1c80*/  FADD.FTZ R143, R127, R143 ;  /* 0x0000008f7f8f7221 */ /* 0x020fe20000010000 */
[----:B------:R-:W-:Y:S05]  /*1c90*/  BRA `(.L_x_18992) ;  /* 0x0000003000007947 */ /* 0x000fea0003800000 */
.L_x_18991:
[----:B-----5:R-:W-:-:S05]  /*1ca0*/  PRMT R130, RZ, 0x7610, R119 ;  /* 0x00007610ff827816 */ /* 0x020fca0000000077 */
[----:B------:R-:W-:-:S04]  /*1cb0*/  FADD.FTZ R143, R130, R143 ;  /* 0x0000008f828f7221 */ /* 0x000fc80000010000 */
[----:B------:R-:W-:Y:S02]  /*1cc0*/  @P0 FADD.FTZ R143, R127, R143 ;  /* 0x0000008f7f8f0221 */ /* 0x000fe40000010000 */
.L_x_18992:
        /* <DEDUP_REMOVED lines=17> */
.L_x_18993:
[----:B0----5:R-:W-:-:S05]  /*1de0*/  PRMT R129, RZ, 0x5410, R116 ;  /* 0x00005410ff817816 */ /* 0x021fca0000000074 */
[----:B------:R-:W-:-:S04]  /*1df0*/  FADD.FTZ R160, R129, R160 ;  /* 0x000000a081a07221 */ /* 0x000fc80000010000 */
[----:B------:R-:W-:Y:S02]  /*1e00*/  @P0 FADD.FTZ R160, R120, R160 ;  /* 0x000000a078a00221 */ /* 0x000fe40000010000 */
.L_x_18994:
[----:B------:R-:W-:Y:S01]  /*1e10*/  PRMT R161, RZ, 0x7610, R192 ;  /* 0x00007610ffa17816 */ /* 0x000fe200000000c0 */
[----:B------:R-:W-:Y:S05]  /*1e20*/  @P2 BRA `(.L_x_18995) ;  /* 0x0000003000002947 */ /* 0x000fea0003800000 */
[----:B------:R-:W-:Y:S05]  /*1e30*/  @!P0 BRA `(.L_x_18996) ;  /* 0x0000005000008947 */ /* 0x000fea0003800000 */
[----:B-----5:R-:W-:Y:S01]  /*1e40*/  FADD.FTZ R161, R121, R161 ;  /* 0x000000a179a17221 */ /* 0x020fe20000010000 */
[----:B------:R-:W-:Y:S05]  /*1e50*/  BRA `(.L_x_18996) ;  /* 0x0000003000007947 */ /* 0x000fea0003800000 */
.L_x_18995:
[----:B-----5:R-:W-:-:S05]  /*1e60*/  PRMT R130, RZ, 0x7610, R116 ;  /* 0x00007610ff827816 */ /* 0x020fca0000000074 */
[----:B------:R-:W-:-:S04]  /*1e70*/  FADD.FTZ R161, R130, R161 ;  /* 0x000000a182a17221 */ /* 0x000fc80000010000 */
[----:B------:R-:W-:Y:S02]  /*1e80*/  @P0 FADD.FTZ R161, R121, R161 ;  /* 0x000000a179a10221 */ /* 0x000fe40000010000 */
.L_x_18996:
[----:B------:R-:W-:Y:S01]  /*1e90*/  PRMT R162, RZ, 0x5410, R193 ;  /* 0x00005410ffa27816 */ /* 0x000fe200000000c1 */
[----:B------:R-:W-:Y:S05]  /*1ea0*/  @P2 BRA `(.L_x_18997) ;  /* 0x0000003000002947 */ /* 0x000fea0003800000 */
[----:B------:R-:W-:Y:S05]  /*1eb0*/  @!P0 BRA `(.L_x_18998) ;  /* 0x0000005000008947 */ /* 0x000fea0003800000 */
[----:B-----5:R-:W-:Y:S01]  /*1ec0*/  FADD.FTZ R162, R122, R162 ;  /* 0x000000a27aa27221 */ /* 0x020fe20000010000 */
[----:B------:R-:W-:Y:S05]  /*1ed0*/  BRA `(.L_x_18998) ;  /* 0x0000003000007947 */ /* 0x000fea0003800000 */
.L_x_18997:
[----:B-----5:R-:W-:-:S05]  /*1ee0*/  PRMT R129, RZ, 0x5410, R117 ;  /* 0x00005410ff817816 */ /* 0x020fca0000000075 */
[----:B------:R-:W-:-:S04]  /*1ef0*/  FADD.FTZ R162, R129, R162 ;  /* 0x000000a281a27221 */ /* 0x000fc80000010000 */
[----:B------:R-:W-:Y:S02]  /*1f00*/  @P0 FADD.FTZ R162, R122, R162 ;  /* 0x000000a27aa20221 */ /* 0x000fe40000010000 */
.L_x_18998:
[----:B------:R-:W-:Y:S01]  /*1f10*/  PRMT R163, RZ, 0x7610, R193 ;  /* 0x00007610ffa37816 */ /* 0x000fe200000000c1 */
[----:B------:R-:W-:Y:S05]  /*1f20*/  @P2 BRA `(.L_x_18999) ;  /* 0x0000003000002947 */ /* 0x000fea0003800000 */
[----:B------:R-:W-:Y:S05]  /*1f30*/  @!P0 BRA `(.L_x_19000) ;  /* 0x0000005000008947 */ /* 0x000fea0003800000 */
[----:B-----5:R-:W-:Y:S01]  /*1f40*/  FADD.FTZ R163, R123, R163 ;  /* 0x000000a37ba37221 */ /* 0x020fe20000010000 */
[----:B------:R-:W-:Y:S05]  /*1f50*/  BRA `(.L_x_19000) ;  /* 0x0000003000007947 */ /* 0x000fea0003800000 */
.L_x_18999:
[----:B-----5:R-:W-:-:S05]  /*1f60*/  PRMT R130, RZ, 0x7610, R117 ;  /* 0x00007610ff827816 */ /* 0x020fca0000000075 */
[----:B------:R-:W-:-:S04]  /*1f70*/  FADD.FTZ R163, R130, R163 ;  /* 0x000000a382a37221 */ /* 0x000fc80000010000 */
[----:B------:R-:W-:Y:S02]  /*1f80*/  @P0 FADD.FTZ R163, R123, R163 ;  /* 0x000000a37ba30221 */ /* 0x000fe40000010000 */
.L_x_19000:
[----:B------:R-:W-:Y:S01]  /*1f90*/  PRMT R132, RZ, 0x5410, R194 ;  /* 0x00005410ff847816 */ /* 0x000fe200000000c2 */
[----:B------:R-:W-:Y:S05]  /*1fa0*/  @P2 BRA `(.L_x_19001) ;  /* 0x0000003000002947 */ /* 0x000fea0003800000 */
[----:B------:R-:W-:Y:S05]  /*1fb0*/  @!P0 BRA `(.L_x_19002) ;  /* 0x0000005000008947 */ /* 0x000fea0003800000 */
[----:B-----5:R-:W-:Y:S01]  /*1fc0*/  FADD.FTZ R132, R124, R132 ;  /* 0x000000847c847221 */ /* 0x020fe20000010000 */
[----:B------:R-:W-:Y:S05]  /*1fd0*/  BRA `(.L_x_19002) ;  /* 0x0000003000007947 */ /* 0x000fea0003800000 */
.L_x_19001:
[----:B-----5:R-:W-:-:S05]  /*1fe0*/  PRMT R129, RZ, 0x5410, R118 ;  /* 0x00005410ff817816 */ /* 0x020fca0000000076 */
[----:B------:R-:W-:-:S04]  /*1ff0*/  FADD.FTZ R132, R129, R132 ;  /* 0x0000008481847221 */ /* 0x000fc80000010000 */
[----:B------:R-:W-:Y:S02]  /*2000*/  @P0 FADD.FTZ R132, R124, R132 ;  /* 0x000000847c840221 */ /* 0x000fe40000010000 */
.L_x_19002:
[----:B------:R-:W-:Y:S01]  /*2010*/  PRMT R133, RZ, 0x7610, R194 ;  /* 0x00007610ff857816 */ /* 0x000fe200000000c2 */
[----:B------:R-:W-:Y:S05]  /*2020*/  @P2 BRA `(.L_x_19003) ;  /* 0x0000003000002947 */ /* 0x000fea0003800000 */
[----:B------:R-:W-:Y:S05]  /*2030*/  @!P0 BRA `(.L_x_19004) ;  /* 0x0000005000008947 */ /* 0x000fea0003800000 */
[----:B-----5:R-:W-:Y:S01]  /*2040*/  FADD.FTZ R133, R125, R133 ;  /* 0x000000857d857221 */ /* 0x020fe20000010000 */
[----:B------:R-:W-:Y:S05]  /*2050*/  BRA `(.L_x_19004) ;  /* 0x0000003000007947 */ /* 0x000fea0003800000 */
.L_x_19003:
[----:B-----5:R-:W-:-:S05]  /*2060*/  PRMT R130, RZ, 0x7610, R118 ;  /* 0x00007610ff827816 */ /* 0x020fca0000000076 */
[----:B------:R-:W-:-:S04]  /*2070*/  FADD.FTZ R133, R130, R133 ;  /* 0x0000008582857221 */ /* 0x000fc80000010000 */
[----:B------:R-:W-:Y:S02]  /*2080*/  @P0 FADD.FTZ R133, R125, R133 ;  /* 0x000000857d850221 */ /* 0x000fe40000010000 */
.L_x_19004:
[----:B------:R-:W-:Y:S01]  /*2090*/  PRMT R134, RZ, 0x5410, R195 ;  /* 0x00005410ff867816 */ /* 0x000fe200000000c3 */
[----:B------:R-:W-:Y:S05]  /*20a0*/  @P2 BRA `(.L_x_19005) ;  /* 0x0000003000002947 */ /* 0x000fea0003800000 */
[----:B------:R-:W-:Y:S05]  /*20b0*/  @!P0 BRA `(.L_x_19006) ;  /* 0x0000005000008947 */ /* 0x000fea0003800000 */
[----:B-----5:R-:W-:Y:S01]  /*20c0*/  FADD.FTZ R134, R126, R134 ;  /* 0x000000867e867221 */ /* 0x020fe20000010000 */
[----:B------:R-:W-:Y:S05]  /*20d0*/  BRA `(.L_x_19006) ;  /* 0x0000003000007947 */ /* 0x000fea0003800000 */
.L_x_19005:
[----:B-----5:R-:W-:-:S05]  /*20e0*/  PRMT R129, RZ, 0x5410, R119 ;  /* 0x00005410ff817816 */ /* 0x020fca0000000077 */
[----:B------:R-:W-:-:S04]  /*20f0*/  FADD.FTZ R134, R129, R134 ;  /* 0x0000008681867221 */ /* 0x000fc80000010000 */
[----:B------:R-:W-:Y:S02]  /*2100*/  @P0 FADD.FTZ R134, R126, R134 ;  /* 0x000000867e860221 */ /* 0x000fe40000010000 */
.L_x_19006:
[----:B------:R-:W-:Y:S01]  /*2110*/  PRMT R135, RZ, 0x7610, R195 ;  /* 0x00007610ff877816 */ /* 0x000fe200000000c3 */
[----:B------:R-:W-:Y:S05]  /*2120*/  @P2 BRA `(.L_x_19007) ;  /* 0x0000003000002947 */ /* 0x000fea0003800000 */
[----:B------:R-:W-:Y:S05]  /*2130*/  @!P0 BRA `(.L_x_19008) ;  /* 0x0000005000008947 */ /* 0x000fea0003800000 */
[----:B-----5:R-:W-:Y:S01]  /*2140*/  FADD.FTZ R135, R127, R135 ;  /* 0x000000877f877221 */ /* 0x020fe20000010000 */
[----:B------:R-:W-:Y:S05]  /*2150*/  BRA `(.L_x_19008) ;  /* 0x0000003000007947 */ /* 0x000fea0003800000 */
.L_x_19007:
[----:B-----5:R-:W-:-:S05]  /*2160*/  PRMT R130, RZ, 0x7610, R119 ;  /* 0x00007610ff827816 */ /* 0x020fca0000000077 */
[----:B------:R-:W-:-:S04]  /*2170*/  FADD.FTZ R135, R130, R135 ;  /* 0x0000008782877221 */ /* 0x000fc80000010000 */
[----:B------:R-:W-:Y:S02]  /*2180*/  @P0 FADD.FTZ R135, R127, R135 ;  /* 0x000000877f870221 */ /* 0x000fe40000010000 */
.L_x_19008:
[C---:B------:R-:W-:Y:S02]  /*2190*/  IADD3 R137, R185.reuse, 0x280, RZ ;  /* 0x00000280b9897810 */ /* 0x040fe40007ffe0ff */
[----:B------:R-:W-:-:S03]  /*21a0*/  IADD3 R184, R185, 0x300, RZ ;  /* 0x00000300b9b87810 */ /* 0x000fc60007ffe0ff */
[----:B------:R-:W-:-:S04]  /*21b0*/  IMAD.WIDE.U32 R136, R137, R186, c[0x0][0x188] ;  /* 0x0000620089887625 */ /* 0x000fc800078e00ba */
[CC--:B------:R-:W-:Y:S01]  /*21c0*/  IMAD.WIDE.U32 R130, R184.reuse, R128.reuse, c[0x0][0x170] ;  /* 0x00005c00b8827625 */ /* 0x0c0fe200078e0080 */
[----:B------:R-:W-:Y:S03]  /*21d0*/  STG.E.128 [R136.64], R160 ;  /* 0x000000a088007986 */ /* 0x000fe6000c101d04 */
[C---:B------:R-:W-:Y:S01]  /*21e0*/  @P1 IMAD.WIDE.U32 R138, R184.reuse, R128, c[0x0][0x178] ;  /* 0x00005e00b88a1625 */ /* 0x040fe200078e0080 */
[----:B------:R0:W-:Y:S03]  /*21f0*/  STG.E.128 [R136.64+0x10], R132 ;  /* 0x0000108488007986 */ /* 0x0001e6000c101d04 */
[----:B------:R-:W-:Y:S01]  /*2200*/  @P0 IMAD.WIDE.U32 R192, R184, R186, c[0x0][0x180] ;  /* 0x00006000b8c00625 */ /* 0x000fe200078e00ba */
        /* <DEDUP_REMOVED lines=9> */
.L_x_19009:
[----:B-1---5:R-:W-:-:S05]  /*22a0*/  PRMT R137, RZ, 0x5410, R116 ;  /* 0x00005410ff897816 */ /* 0x022fca0000000074 */
[----:B------:R-:W-:-:S04]  /*22b0*/  FADD.FTZ R136, R137, R136 ;  /* 0x0000008889887221 */ /* 0x000fc80000010000 */
[----:B------:R-:W-:Y:S02]  /*22c0*/  @P0 FADD.FTZ R136, R120, R136 ;  /* 0x0000008878880221 */ /* 0x000fe40000010000 */
.L_x_19010:
[----:B------:R-:W-:Y:S01]  /*22d0*/  PRMT R137, RZ, 0x7610, R128 ;  /* 0x00007610ff897816 */ /* 0x000fe20000000080 */
[----:B------:R-:W-:Y:S05]  /*22e0*/  @P2 BRA `(.L_x_19011) ;  /* 0x0000003000002947 */ /* 0x000fea0003800000 */
[----:B------:R-:W-:Y:S05]  /*22f0*/  @!P0 BRA `(.L_x_19012) ;  /* 0x0000005000008947 */ /* 0x000fea0003800000 */
[----:B-----5:R-:W-:Y:S01]  /*2300*/  FADD.FTZ R137, R121, R137 ;  /* 0x0000008979897221 */ /* 0x020fe20000010000 */
[----:B------:R-:W-:Y:S05]  /*2310*/  BRA `(.L_x_19012) ;  /* 0x0000003000007947 */ /* 0x000fea0003800000 */
.L_x_19011:
[----:B-----5:R-:W-:-:S05]  /*2320*/  PRMT R128, RZ, 0x7610, R116 ;  /* 0x00007610ff807816 */ /* 0x020fca0000000074 */
[----:B------:R-:W-:-:S04]  /*2330*/  FADD.FTZ R137, R128, R137 ;  /* 0x0000008980897221 */ /* 0x000fc80000010000 */
[----:B------:R-:W-:Y:S02]  /*2340*/  @P0 FADD.FTZ R137, R121, R137 ;  /* 0x0000008979890221 */ /* 0x000fe40000010000 */
.L_x_19012:
[----:B------:R-:W-:Y:S01]  /*2350*/  PRMT R138, RZ, 0x5410, R129 ;  /* 0x00005410ff8a7816 */ /* 0x000fe20000000081 */
[----:B------:R-:W-:Y:S05]  /*2360*/  @P2 BRA `(.L_x_19013) ;  /* 0x0000003000002947 */ /* 0x000fea0003800000 */
[----:B------:R-:W-:Y:S05]  /*2370*/  @!P0 BRA `(.L_x_19014) ;  /* 0x0000005000008947 */ /* 0x000fea0003800000 */
[----:B-----5:R-:W-:Y:S01]  /*2380*/  FADD.FTZ R138, R122, R138 ;  /* 0x0000008a7a8a7221 */ /* 0x020fe20000010000 */
[----:B------:R-:W-:Y:S05]  /*2390*/  BRA `(.L_x_19014) ;  /* 0x0000003000007947 */ /* 0x000fea0003800000 */
.L_x_19013:
[----:B-----5:R-:W-:-:S05]  /*23a0*/  PRMT R139, RZ, 0x5410, R117 ;  /* 0x00005410ff8b7816 */ /* 0x020fca0000000075 */
[----:B------:R-:W-:-:S04]  /*23b0*/  FADD.FTZ R138, R139, R138 ;  /* 0x0000008a8b8a7221 */ /* 0x000fc80000010000 */
[----:B------:R-:W-:Y:S02]  /*23c0*/  @P0 FADD.FTZ R138, R122, R138 ;  /* 0x0000008a7a8a0221 */ /* 0x000fe40000010000 */
.L_x_19014:
[----:B------:R-:W-:Y:S01]  /*23d0*/  PRMT R139, RZ, 0x7610, R129 ;  /* 0x00007610ff8b7816 */ /* 0x000fe20000000081 */
[----:B------:R-:W-:Y:S05]  /*23e0*/  @P2 BRA `(.L_x_19015) ;  /* 0x0000003000002947 */ /* 0x000fea0003800000 */
[----:B------:R-:W-:Y:S05]  /*23f0*/  @!P0 BRA `(.L_x_19016) ;  /* 0x0000005000008947 */ /* 0x000fea0003800000 */
[----:B-----5:R-:W-:Y:S01]  /*2400*/  FADD.FTZ R139, R123, R139 ;  /* 0x0000008b7b8b7221 */ /* 0x020fe20000010000 */
[----:B------:R-:W-:Y:S05]  /*2410*/  BRA `(.L_x_19016) ;  /* 0x0000003000007947 */ /* 0x000fea0003800000 */
.L_x_19015:
[----:B-----5:R-:W-:-:S05]  /*2420*/  PRMT R128, RZ, 0x7610, R117 ;  /* 0x00007610ff807816 */ /* 0x020fca0000000075 */
[----:B------:R-:W-:-:S04]  /*2430*/  FADD.FTZ R139, R128, R139 ;  /* 0x0000008b808b7221 */ /* 0x000fc80000010000 */
[----:B------:R-:W-:Y:S02]  /*2440*/  @P0 FADD.FTZ R139, R123, R139 ;  /* 0x0000008b7b8b0221 */ /* 0x000fe40000010000 */
.L_x_19016:
[----:B------:R-:W-:Y:S01]  /*2450*/  PRMT R128, RZ, 0x5410, R130 ;  /* 0x00005410ff807816 */ /* 0x000fe20000000082 */
[----:B------:R-:W-:Y:S05]  /*2460*/  @P2 BRA `(.L_x_19017) ;  /* 0x0000003000002947 */ /* 0x000fea0003800000 */
[----:B------:R-:W-:Y:S05]  /*2470*/  @!P0 BRA `(.L_x_19018) ;  /* 0x0000005000008947 */ /* 0x000fea0003800000 */
[----:B-----5:R-:W-:Y:S01]  /*2480*/  FADD.FTZ R128, R124, R128 ;  /* 0x000000807c807221 */ /* 0x020fe20000010000 */
[----:B------:R-:W-:Y:S05]  /*2490*/  BRA `(.L_x_19018) ;  /* 0x0000003000007947 */ /* 0x000fea0003800000 */
.L_x_19017:
[----:B-----5:R-:W-:-:S05]  /*24a0*/  PRMT R129, RZ, 0x5410, R118 ;  /* 0x00005410ff817816 */ /* 0x020fca0000000076 */
[----:B------:R-:W-:-:S04]  /*24b0*/  FADD.FTZ R128, R129, R128 ;  /* 0x0000008081807221 */ /* 0x000fc80000010000 */
[----:B------:R-:W-:Y:S02]  /*24c0*/  @P0 FADD.FTZ R128, R124, R128 ;  /* 0x000000807c800221 */ /* 0x000fe40000010000 */
.L_x_19018:
[----:B------:R-:W-:Y:S01]  /*24d0*/  PRMT R129, RZ, 0x7610, R130 ;  /* 0x00007610ff817816 */ /* 0x000fe20000000082 */
[----:B------:R-:W-:Y:S05]  /*24e0*/  @P2 BRA `(.L_x_19019) ;  /* 0x0000003000002947 */ /* 0x000fea0003800000 */
[----:B------:R-:W-:Y:S05]  /*24f0*/  @!P0 BRA `(.L_x_19020) ;  /* 0x0000005000008947 */ /* 0x000fea0003800000 */
[----:B-----5:R-:W-:Y:S01]  /*2500*/  FADD.FTZ R129, R125, R129 ;  /* 0x000000817d817221 */ /* 0x020fe20000010000 */
[----:B------:R-:W-:Y:S05]  /*2510*/  BRA `(.L_x_19020) ;  /* 0x0000003000007947 */ /* 0x000fea0003800000 */
.L_x_19019:
[----:B-----5:R-:W-:-:S05]  /*2520*/  PRMT R130, RZ, 0x7610, R118 ;  /* 0x00007610ff827816 */ /* 0x020fca0000000076 */
[----:B------:R-:W-:-:S04]  /*2530*/  FADD.FTZ R129, R130, R129 ;  /* 0x0000008182817221 */ /* 0x000fc80000010000 */
[----:B------:R-:W-:Y:S02]  /*2540*/  @P0 FADD.FTZ R129, R125, R129 ;  /* 0x000000817d810221 */ /* 0x000fe40000010000 */
.L_x_19020:
[----:B------:R-:W-:Y:S01]  /*2550*/  PRMT R130, RZ, 0x5410, R131 ;  /* 0x00005410ff827816 */ /* 0x000fe20000000083 */
[----:B------:R-:W-:Y:S05]  /*2560*/  @P2 BRA `(.L_x_19021) ;  /* 0x0000003000002947 */ /* 0x000fea0003800000 */
[----:B------:R-:W-:Y:S05]  /*2570*/  @!P0 BRA `(.L_x_19022) ;  /* 0x0000005000008947 */ /* 0x000fea0003800000 */
[----:B-----5:R-:W-:Y:S01]  /*2580*/  FADD.FTZ R130, R126, R130 ;  /* 0x000000827e827221 */ /* 0x020fe20000010000 */
[----:B------:R-:W-:Y:S05]  /*2590*/  BRA `(.L_x_19022) ;  /* 0x0000003000007947 */ /* 0x000fea0003800000 */
.L_x_19021:
[----:B-----5:R-:W-:-:S05]  /*25a0*/  PRMT R187, RZ, 0x5410, R119 ;  /* 0x00005410ffbb7816 */ /* 0x020fca0000000077 */
[----:B------:R-:W-:-:S04]  /*25b0*/  FADD.FTZ R130, R187, R130 ;  /* 0x00000082bb827221 */ /* 0x000fc80000010000 */
[----:B------:R-:W-:Y:S02]  /*25c0*/  @P0 FADD.FTZ R130, R126, R130 ;  /* 0x000000827e820221 */ /* 0x000fe40000010000 */
.L_x_19022:
[----:B------:R-:W-:Y:S01]  /*25d0*/  PRMT R131, RZ, 0x7610, R131 ;  /* 0x00007610ff837816 */ /* 0x000fe20000000083 */
[----:B------:R-:W-:Y:S05]  /*25e0*/  @P2 BRA `(.L_x_19023) ;  /* 0x0000003000002947 */ /* 0x000fea0003800000 */
[----:B------:R-:W-:Y:S05]  /*25f0*/  @!P0 BRA `(.L_x_19024) ;  /* 0x0000005000008947 */ /* 0x000fea0003800000 */
[----:B-----5:R-:W-:Y:S01]  /*2600*/  FADD.FTZ R131, R127, R131 ;  /* 0x000000837f837221 */ /* 0x020fe20000010000 */
[----:B------:R-:W-:Y:S05]  /*2610*/  BRA `(.L_x_19024) ;  /* 0x0000003000007947 */ /* 0x000fea0003800000 */
.L_x_19023:
[----:B-----5:R-:W-:-:S05]  /*2620*/  PRMT R192, RZ, 0x7610, R119 ;  /* 0x00007610ffc07816 */ /* 0x020fca0000000077 */
[----:B------:R-:W-:-:S04]  /*2630*/  FADD.FTZ R131, R192, R131 ;  /* 0x00000083c0837221 */ /* 0x000fc80000010000 */
[----:B------:R-:W-:Y:S02]  /*2640*/  @P0 FADD.FTZ R131, R127, R131 ;  /* 0x000000837f830221 */ /* 0x000fe40000010000 */
.L_x_19024:
[----:B------:R-:W-:Y:S01]  /*2650*/  FADD.FTZ R192, RZ, R188 ;  /* 0x000000bcffc07221 */ /* 0x000fe20000010000 */
[----:B------:R-:W-:Y:S02]  /*2660*/  IADD3 R195, R185, 0x300, RZ ;  /* 0x00000300b9c37810 */ /* 0x000fe40007ffe0ff */
        /* <DEDUP_REMOVED lines=50> */
[----:B------:R-:W-:-:S04]  /*2990*/  IMAD.WIDE.U32 R186, R195, R186, c[0x0][0x188] ;  /* 0x00006200c3ba7625 */ /* 0x000fc800078e00ba */
[----:B------:R-:W-:Y:S01]  /*29a0*/  FADD.FTZ R193, R192, R137 ;  /* 0x00000089c0c17221 */ /* 0x000fe20000010000 */
[----:B------:R0:W-:Y:S03]  /*29b0*/  STG.E.128 [R186.64], R136 ;  /* 0x00000088ba007986 */ /* 0x0001e6000c101d04 */
[----:B------:R-:W-:Y:S01]  /*29c0*/  FADD.FTZ R192, R193, R138 ;  /* 0x0000008ac1c07221 */ /* 0x000fe20000010000 */
[----:B------:R0:W-:Y:S03]  /*29d0*/  STG.E.128 [R186.64+0x10], R128 ;  /* 0x00001080ba007986 */ /* 0x0001e6000c101d04 */
[----:B------:R-:W-:Y:S01]  /*29e0*/  FADD.FTZ R193, R192, R139 ;  /* 0x0000008bc0c17221 */ /* 0x000fe20000010000 */
[----:B------:R-:W-:-:S03]  /*29f0*/  SHF.R.U32.HI R192, RZ, 0x5, R0 ;  /* 0x00000005ffc07819 */ /* 0x000fc60000011600 */
[----:B------:R-:W-:Y:S01]  /*2a00*/  FADD.FTZ R194, R193, R128 ;  /* 0x00000080c1c27221 */ /* 0x000fe20000010000 */
[----:B------:R-:W-:-:S03]  /*2a10*/  LOP3.LUT R192, R192, 0x7fffffc, RZ, 0xc0, !PT ;  /* 0x07fffffcc0c07812 */ /* 0x000fc600078ec0ff */
[----:B------:R-:W-:Y:S01]  /*2a20*/  FADD.FTZ R193, R194, R129 ;  /* 0x00000081c2c17221 */ /* 0x000fe20000010000 */
[----:B------:R-:W-:-:S03]  /*2a30*/  @!P1 IADD3 R192, R192, 0x4, RZ ;  /* 0x00000004c0c09810 */ /* 0x000fc60007ffe0ff */
[----:B------:R-:W-:-:S04]  /*2a40*/  FADD.FTZ R194, R193, R130 ;  /* 0x00000082c1c27221 */ /* 0x000fc80000010000 */
[----:B------:R-:W-:Y:S01]  /*2a50*/  FADD.FTZ R193, R194, R131 ;  /* 0x00000083c2c17221 */ /* 0x000fe20000010000 */
[----:B------:R-:W-:Y:S05]  /*2a60*/  BRA.DIV ~URZ, `(.L_x_19025) ;  /* 0x00001a527f007947 */ /* 0x000fea000b800000 */
[----:B0-----:R0:W1:Y:S02]  /*2a70*/  SHFL.BFLY PT, R186, R193, 0x1, 0x1f ;  /* 0x0c201f00c1ba7f89 */ /* 0x00106400000e0000 */
.L_x_19029:
        /* <DEDUP_REMOVED lines=132> */
.L_x_19030:
        /* <DEDUP_REMOVED lines=10> */
[----:B------:R-:W-:Y:S02]  /*3360*/  @!P1 IADD3 R194, R192, R197, RZ ;  /* 0x000000c5c0c29210 */ /* 0x000fe40007ffe0ff */
[----:B------:R-:W-:Y:S01]  /*3370*/  CS2R R196, SRZ ;  /* 0x0000000000c47805 */ /* 0x000fe2000001ff00 */
[----:B------:R-:W-:-:S02]  /*3380*/  MOV R192, RZ ;  /* 0x000000ff00c07202 */ /* 0x000fc40000000f00 */
        /* <DEDUP_REMOVED lines=15> */
[----:B------:R-:W-:Y:S02]  /*3480*/  FFMA.FTZ R186, R203, R196, R186 ;  /* 0x000000c4cbba7223 */ /* 0x000fe400000100ba */
[----:B------:R-:W-:Y:S01]  /*3490*/  FADD.FTZ R196, -R201, R196 ;  /* 0x000000c4c9c47221 */ /* 0x000fe20000010100 */
[----:B0-----:R0:W1:Y:S01]  /*34a0*/  MUFU.RCP R198, R194 ;  /* 0x000000c200c67308 */ /* 0x0010620000001000 */
[----:B------:R-:W-:Y:S02]  /*34b0*/  FMUL.FTZ R193, R187, R186 ;  /* 0x000000babbc17220 */ /* 0x000fe40000410000 */
[----:B------:R-:W2:Y:S01]  /*34c0*/  SHFL.DOWN PT, R186, R197, 0x2, 0x1f ;  /* 0x08401f00c5ba7f89 */ /* 0x000ea200000e0000 */
[----:B------:R-:W-:-:S03]  /*34d0*/  FMUL.FTZ R196, R196, R196 ;  /* 0x000000c4c4c47220 */ /* 0x000fc60000410000 */
[----:B------:R-:W3:Y:S01]  /*34e0*/  SHFL.DOWN PT, R192, R193, 0x1, 0x1f ;  /* 0x08201f00c1c07f89 */ /* 0x000ee200000e0000 */
[----:B------:R-:W-:Y:S02]  /*34f0*/  FMUL.FTZ R196, R196, R203 ;  /* 0x000000cbc4c47220 */ /* 0x000fe40000410000 */
[----:B0-----:R-:W-:Y:S02]  /*3500*/  IMAD R194, R3, c[0x0][0x168], RZ ;  /* 0x00005a0003c27a24 */ /* 0x001fe400078e02ff */
[----:B------:R-:W-:-:S03]  /*3510*/  FMUL.FTZ R196, R196, R199 ;  /* 0x000000c7c4c47220 */ /* 0x000fc60000410000 */
[----:B------:R-:W-:-:S04]  /*3520*/  SHF.R.S32.HI R195, RZ, 0x1f, R194 ;  /* 0x0000001fffc37819 */ /* 0x000fc800000114c2 */
[----:B------:R-:W-:Y:S01]  /*3530*/  LEA.HI R194, R195, R194, RZ, 0x3 ;  /* 0x000000c2c3c27211 */ /* 0x000fe200078f18ff */
[----:B--2---:R-:W-:Y:S01]  /*3540*/  FADD.FTZ R186, R186, R197 ;  /* 0x000000c5baba7221 */ /* 0x004fe20000010000 */
[----:B------:R-:W-:-:S03]  /*3550*/  LOP3.LUT R197, R0, 0x7f, RZ, 0xc0, !PT ;  /* 0x0000007f00c57812 */ /* 0x000fc600078ec0ff */
[----:B------:R-:W-:Y:S02]  /*3560*/  FFMA.FTZ R186, R187, R196, R186 ;  /* 0x000000c4bbba7223 */ /* 0x000fe400000100ba */
[----:B---3--:R-:W-:Y:S02]  /*3570*/  FMUL.FTZ R199, R192, R205 ;  /* 0x000000cdc0c77220 */ /* 0x008fe40000410000 */
[----:B------:R-:W-:Y:S01]  /*3580*/  FADD.FTZ R192, R193, -R192 ;  /* 0x800000c0c1c07221 */ /* 0x000fe20000010000 */
[----:B------:R-:W0:Y:S01]  /*3590*/  SHFL.DOWN PT, R187, R186, 0x1, 0x1f ;  /* 0x08201f00babb7f89 */ /* 0x000e2200000e0000 */
[----:B------:R-:W-:Y:S02]  /*35a0*/  FFMA.FTZ R199, R200, R193, R199 ;  /* 0x000000c1c8c77223 */ /* 0x000fe400000100c7 */
[----:B------:R-:W-:Y:S01]  /*35b0*/  FMUL.FTZ R193, R192, R192 ;  /* 0x000000c0c0c17220 */ /* 0x000fe20000410000 */
[----:B------:R-:W-:Y:S01]  /*35c0*/  @!P0 MOV R192, 0x4 ;  /* 0x0000000400c08802 */ /* 0x000fe20000000f00 */
[----:B-1----:R-:W-:-:S02]  /*35d0*/  FMUL.FTZ R199, R198, R199 ;  /* 0x000000c7c6c77220 */ /* 0x002fc40000410000 */
[----:B------:R-:W-:-:S04]  /*35e0*/  FMUL.FTZ R193, R200, R193 ;  /* 0x000000c1c8c17220 */ /* 0x000fc80000410000 */
[----:B------:R-:W1:Y:S01]  /*35f0*/  SHFL.IDX PT, R199, R199, RZ, 0x1f ;  /* 0x00001fffc7c77589 */ /* 0x000e6200000e0000 */
[----:B------:R-:W-:Y:S02]  /*3600*/  FMUL.FTZ R205, R193, R205 ;  /* 0x000000cdc1cd7220 */ /* 0x000fe40000410000 */
[----:B------:R-:W-:-:S04]  /*3610*/  @!P0 IMAD.WIDE R192, R3, R192, c[0x0][0x1a0] ;  /* 0x0000680003c08625 */ /* 0x000fc800078e02c0 */
[----:B0-----:R-:W-:Y:S01]  /*3620*/  FADD.FTZ R195, R186, R187 ;  /* 0x000000bbbac37221 */ /* 0x001fe20000010000 */
[----:B------:R-:W-:-:S03]  /*3630*/  LEA.HI.SX32 R186, R194, R197, 0x1d ;  /* 0x000000c5c2ba7211 */ /* 0x000fc600078feaff */
[----:B------:R-:W-:-:S06]  /*3640*/  FFMA.FTZ R195, R198, R205, R195 ;  /* 0x000000cdc6c37223 */ /* 0x000fcc00000100c3 */
[----:B------:R-:W0:Y:S01]  /*3650*/  SHFL.IDX PT, R195, R195, RZ, 0x1f ;  /* 0x00001fffc3c37589 */ /* 0x000e2200000e0000 */
[----:B-1----:R-:W-:-:S03]  /*3660*/  FSEL R187, R199, RZ, !P1 ;  /* 0x000000ffc7bb7208 */ /* 0x002fc60004800000 */
[----:B------:R1:W-:Y:S02]  /*3670*/  @!P0 STG.E [R192.64], R199 ;  /* 0x000000c7c0008986 */ /* 0x0003e4000c101904 */
[C---:B------:R-:W-:Y:S02]  /*3680*/  FADD.FTZ R216, -R187.reuse, R171 ;  /* 0x000000abbbd87221 */ /* 0x040fe40000010100 */
[----:B------:R-:W-:Y:S01]  /*3690*/  FADD.FTZ R214, -R187, R170 ;  /* 0x000000aabbd67221 */ /* 0x000fe20000010100 */
[----:B------:R-:W-:Y:S01]  /*36a0*/  MOV R170, c[0x0][0x1e0] ;  /* 0x0000780000aa7a02 */ /* 0x000fe20000000f00 */
[----:B------:R-:W-:Y:S02]  /*36b0*/  FMUL.FTZ R171, R199, R199 ;  /* 0x000000c7c7ab7220 */ /* 0x000fe40000410000 */
[C---:B------:R-:W-:Y:S02]  /*36c0*/  FADD.FTZ R189, -R187.reuse, R189 ;  /* 0x000000bdbbbd7221 */ /* 0x040fe40000010100 */
[----:B------:R-:W-:Y:S01]  /*36d0*/  FADD.FTZ R176, -R187, R176 ;  /* 0x000000b0bbb07221 */ /* 0x000fe20000010100 */
[----:B------:R-:W-:Y:S01]  /*36e0*/  FSEL R171, R171, RZ, P1 ;  /* 0x000000ffabab7208 */ /* 0x000fe20000800000 */
[C---:B-1----:R-:W-:Y:S01]  /*36f0*/  FADD.FTZ R192, -R187.reuse, R132 ;  /* 0x00000084bbc07221 */ /* 0x042fe20000010100 */
[----:B------:R-:W-:Y:S01]  /*3700*/  @!P0 MOV R132, 0x4 ;  /* 0x0000000400848802 */ /* 0x000fe20000000f00 */
[C---:B------:R-:W-:Y:S01]  /*3710*/  FADD.FTZ R194, -R187.reuse, R133 ;  /* 0x00000085bbc27221 */ /* 0x040fe20000010100 */
[----:B------:R-:W-:Y:S01]  /*3720*/  LOP3.LUT P1, RZ, R2, 0xff, RZ, 0xc0, !PT ;  /* 0x000000ff02ff7812 */ /* 0x000fe2000782c0ff */
[----:B------:R-:W-:-:S02]  /*3730*/  FADD.FTZ R177, -R187, R177 ;  /* 0x000000b1bbb17221 */ /* 0x000fc40000010100 */
[C---:B------:R-:W-:Y:S01]  /*3740*/  @!P0 IMAD.WIDE R132, R3.reuse, R132, c[0x0][0x1a8] ;  /* 0x00006a0003848625 */ /* 0x040fe200078e0284 */
[----:B------:R-:W-:Y:S02]  /*3750*/  IADD3 R3, R3, c[0x0][0x160], RZ ;  /* 0x0000580003037a10 */ /* 0x000fe40007ffe0ff */
[----:B------:R-:W-:Y:S01]  /*3760*/  SEL R2, RZ, 0x1, P1 ;  /* 0x00000001ff027807 */ /* 0x000fe20000800000 */
[----:B0-----:R-:W-:Y:S02]  /*3770*/  FFMA.FTZ R170, R195, R170, c[0x0][0x228] ;  /* 0x00008a00c3aa7623 */ /* 0x001fe400000100aa */
[C---:B------:R-:W-:Y:S02]  /*3780*/  FADD.FTZ R210, -R187.reuse, R130 ;  /* 0x00000082bbd27221 */ /* 0x040fe40000010100 */
[----:B------:R-:W-:Y:S02]  /*3790*/  FADD.FTZ R171, R170, R171 ;  /* 0x000000abaaab7221 */ /* 0x000fe40000010000 */
[----:B------:R-:W-:-:S02]  /*37a0*/  FADD.FTZ R198, -R187, R135 ;  /* 0x00000087bbc67221 */ /* 0x000fc40000010100 */
[C---:B------:R-:W-:Y:S02]  /*37b0*/  FADD.FTZ R202, -R187.reuse, R138 ;  /* 0x0000008abbca7221 */ /* 0x040fe40000010100 */
[----:B------:R-:W0:Y:S01]  /*37c0*/  MUFU.RSQ R171, R171 ;  /* 0x000000ab00ab7308 */ /* 0x000e220000001400 */
[C---:B------:R-:W-:Y:S02]  /*37d0*/  FADD.FTZ R204, -R187.reuse, R139 ;  /* 0x0000008bbbcc7221 */ /* 0x040fe40000010100 */
[C---:B------:R-:W-:Y:S02]  /*37e0*/  FADD.FTZ R188, -R187.reuse, R188 ;  /* 0x000000bcbbbc7221 */ /* 0x040fe40000010100 */
[C---:B------:R-:W-:Y:S02]  /*37f0*/  FADD.FTZ R190, -R187.reuse, R190 ;  /* 0x000000bebbbe7221 */ /* 0x040fe40000010100 */
[C---:B------:R-:W-:Y:S02]  /*3800*/  FADD.FTZ R191, -R187.reuse, R191 ;  /* 0x000000bfbbbf7221 */ /* 0x040fe40000010100 */
[----:B------:R-:W-:-:S02]  /*3810*/  FADD.FTZ R208, -R187, R129 ;  /* 0x00000081bbd07221 */ /* 0x000fc40000010100 */
[C---:B------:R-:W-:Y:S02]  /*3820*/  FADD.FTZ R196, -R187.reuse, R134 ;  /* 0x00000086bbc47221 */ /* 0x040fe40000010100 */
[C---:B------:R-:W-:Y:S02]  /*3830*/  FADD.FTZ R212, -R187.reuse, R131 ;  /* 0x00000083bbd47221 */ /* 0x040fe40000010100 */
[----:B------:R-:W-:Y:S01]  /*3840*/  FADD.FTZ R168, -R187, R168 ;  /* 0x000000a8bba87221 */ /* 0x000fe20000010100 */
[----:B0-----:R0:W-:Y:S01]  /*3850*/  @!P0 STG.E [R132.64], R171 ;  /* 0x000000ab84008986 */ /* 0x0011e2000c101904 */
[----:B------:R-:W-:Y:S01]  /*3860*/  FMUL.FTZ R130, R171, R189 ;  /* 0x000000bdab827220 */ /* 0x000fe20000410000 */
[----:B------:R-:W-:Y:S01]  /*3870*/  ISETP.GE.AND P0, PT, R3, c[0x0][0x164], PT ;  /* 0x0000590003007a0c */ /* 0x000fe20003f06270 */
[C---:B------:R-:W-:Y:S02]  /*3880*/  FMUL.FTZ R135, R171.reuse, R176 ;  /* 0x000000b0ab877220 */ /* 0x040fe40000410000 */
[----:B------:R-:W-:-:S02]  /*3890*/  FMUL.FTZ R138, R171, R177 ;  /* 0x000000b1ab8a7220 */ /* 0x000fc40000410000 */
[C---:B------:R-:W-:Y:S02]  /*38a0*/  FMUL.FTZ R139, R171.reuse, R214 ;  /* 0x000000d6ab8b7220 */ /* 0x040fe40000410000 */
[C---:B------:R-:W-:Y:S02]  /*38b0*/  FMUL.FTZ R216, R171.reuse, R216 ;  /* 0x000000d8abd87220 */ /* 0x040fe40000410000 */
[----:B------:R-:W-:Y:S02]  /*38c0*/  FMUL.FTZ R129, R171, R188 ;  /* 0x000000bcab817220 */ /* 0x000fe40000410000 */
[----:B0-----:R-:W-:Y:S02]  /*38d0*/  FFMA.FTZ R133, R61, R130, R5 ;  /* 0x000000823d857223 */ /* 0x001fe40000010005 */
[----:B------:R-:W-:Y:S02]  /*38e0*/  FFMA.FTZ R130, R64, R135, R8 ;  /* 0x0000008740827223 */ /* 0x000fe40000010008 */
[----:B------:R-:W-:-:S02]  /*38f0*/  FFMA.FTZ R135, R65, R138, R9 ;  /* 0x0000008a41877223 */ /* 0x000fc40000010009 */
[----:B------:R-:W-:Y:S02]  /*3900*/  FFMA.FTZ R139, R74, R139, R18 ;  /* 0x0000008b4a8b7223 */ /* 0x000fe40000010012 */
[----:B------:R-:W-:Y:S01]  /*3910*/  FFMA.FTZ R216, R75, R216, R19 ;  /* 0x000000d84bd87223 */ /* 0x000fe20000010013 */
[----:B------:R-:W-:Y:S01]  /*3920*/  F2FP.BF16.PACK_AB R130, R135, R130 ;  /* 0x000000828782723e */ /* 0x000fe200000010ff */
[C---:B------:R-:W-:Y:S02]  /*3930*/  FMUL.FTZ R131, R171.reuse, R190 ;  /* 0x000000beab837220 */ /* 0x040fe40000410000 */
[----:B------:R-:W-:Y:S01]  /*3940*/  FMUL.FTZ R134, R171, R191 ;  /* 0x000000bfab867220 */ /* 0x000fe20000410000 */
[----:B------:R-:W-:Y:S01]  /*3950*/  F2FP.BF16.PACK_AB R135, R216, R139 ;  /* 0x0000008bd887723e */ /* 0x000fe200000010ff */
[C---:B------:R-:W-:Y:S02]  /*3960*/  FADD.FTZ R169, -R187.reuse, R169 ;  /* 0x000000a9bba97221 */ /* 0x040fe40000010100 */
[----:B------:R-:W-:-:S02]  /*3970*/  FADD.FTZ R206, -R187, R128 ;  /* 0x00000080bbce7221 */ /* 0x000fc40000010100 */
[----:B------:R-:W-:Y:S02]  /*3980*/  FFMA.FTZ R128, R60, R129, R4 ;  /* 0x000000813c807223 */ /* 0x000fe40000010004 */
[----:B------:R-:W-:Y:S02]  /*3990*/  FFMA.FTZ R129, R62, R131, R6 ;  /* 0x000000833e817223 */ /* 0x000fe40000010006 */
[----:B------:R-:W-:Y:S01]  /*39a0*/  FFMA.FTZ R134, R63, R134, R7 ;  /* 0x000000863f867223 */ /* 0x000fe20000010007 */
[----:B------:R-:W-:Y:S01]  /*39b0*/  F2FP.BF16.PACK_AB R128, R133, R128 ;  /* 0x000000808580723e */ /* 0x000fe200000010ff */
[C---:B------:R-:W-:Y:S02]  /*39c0*/  FADD.FTZ R178, -R187.reuse, R178 ;  /* 0x000000b2bbb27221 */ /* 0x040fe40000010100 */
[----:B------:R-:W-:Y:S01]  /*39d0*/  FADD.FTZ R172, -R187, R172 ;  /* 0x000000acbbac7221 */ /* 0x000fe20000010100 */
[----:B------:R-:W-:Y:S01]  /*39e0*/  F2FP.BF16.PACK_AB R129, R134, R129 ;  /* 0x000000818681723e */ /* 0x000fe200000010ff */
[----:B------:R-:W-:-:S02]  /*39f0*/  FMUL.FTZ R139, R171, R168 ;  /* 0x000000a8ab8b7220 */ /* 0x000fc40000410000 */
[----:B------:R-:W-:Y:S02]  /*3a00*/  FADD.FTZ R173, -R187, R173 ;  /* 0x000000adbbad7221 */ /* 0x000fe40000010100 */
[----:B------:R-:W-:Y:S02]  /*3a10*/  FMUL.FTZ R168, R171, R169 ;  /* 0x000000a9aba87220 */ /* 0x000fe40000410000 */
[C---:B------:R-:W-:Y:S02]  /*3a20*/  FADD.FTZ R200, -R187.reuse, R137 ;  /* 0x00000089bbc87221 */ /* 0x040fe40000010100 */
[----:B------:R-:W-:Y:S02]  /*3a30*/  FADD.FTZ R170, -R187, R163 ;  /* 0x000000a3bbaa7221 */ /* 0x000fe40000010100 */
[C---:B------:R-:W-:Y:S02]  /*3a40*/  FMUL.FTZ R137, R171.reuse, R178 ;  /* 0x000000b2ab897220 */ /* 0x040fe40000410000 */
[----:B------:R-:W-:-:S02]  /*3a50*/  FMUL.FTZ R133, R171, R172 ;  /* 0x000000acab857220 */ /* 0x000fc40000410000 */
[----:B------:R-:W-:Y:S02]  /*3a60*/  FADD.FTZ R174, -R187, R174 ;  /* 0x000000aebbae7221 */ /* 0x000fe40000010100 */
[----:B------:R-:W-:Y:S02]  /*3a70*/  FMUL.FTZ R134, R171, R173 ;  /* 0x000000adab867220 */ /* 0x000fe40000410000 */
[----:B------:R-:W-:Y:S02]  /*3a80*/  FFMA.FTZ R163, R72, R139, R16 ;  /* 0x0000008b48a37223 */ /* 0x000fe40000010010 */
[----:B------:R-:W-:Y:S01]  /*3a90*/  FFMA.FTZ R172, R73, R168, R17 ;  /* 0x000000a849ac7223 */ /* 0x000fe20000010011 */
[----:B------:R-:W-:Y:S01]  /*3aa0*/  IADD3 R168, R186, 0x80, RZ ;  /* 0x00000080baa87810 */ /* 0x000fe20007ffe0ff */
[C---:B------:R-:W-:Y:S02]  /*3ab0*/  FADD.FTZ R156, -R187.reuse, R156 ;  /* 0x0000009cbb9c7221 */ /* 0x040fe40000010100 */
[----:B------:R-:W-:-:S02]  /*3ac0*/  FADD.FTZ R157, -R187, R157 ;  /* 0x0000009dbb9d7221 */ /* 0x000fc40000010100 */
[----:B------:R-:W-:Y:S02]  /*3ad0*/  FFMA.FTZ R131, R66, R137, R10 ;  /* 0x0000008942837223 */ /* 0x000fe4000001000a */
[----:B------:R-:W-:Y:S02]  /*3ae0*/  FADD.FTZ R158, -R187, R158 ;  /* 0x0000009ebb9e7221 */ /* 0x000fe40000010100 */
[----:B------:R-:W-:Y:S02]  /*3af0*/  FMUL.FTZ R137, R171, R174 ;  /* 0x000000aeab897220 */ /* 0x000fe40000410000 */
[----:B------:R-:W-:Y:S01]  /*3b00*/  FFMA.FTZ R139, R69, R134, R13 ;  /* 0x00000086458b7223 */ /* 0x000fe2000001000d */
[----:B------:R-:W-:Y:S01]  /*3b10*/  F2FP.BF16.PACK_AB R134, R172, R163 ;  /* 0x000000a3ac86723e */ /* 0x000fe200000010ff */
[C---:B------:R-:W-:Y:S02]  /*3b20*/  FADD.FTZ R175, -R187.reuse, R175 ;  /* 0x000000afbbaf7221 */ /* 0x040fe40000010100 */
[----:B------:R-:W-:-:S02]  /*3b30*/  FADD.FTZ R159, -R187, R159 ;  /* 0x0000009fbb9f7221 */ /* 0x000fc40000010100 */
[C---:B------:R-:W-:Y:S02]  /*3b40*/  FADD.FTZ R179, -R187.reuse, R179 ;  /* 0x000000b3bbb37221 */ /* 0x040fe40000010100 */
[----:B------:R-:W-:Y:S02]  /*3b50*/  FADD.FTZ R148, -R187, R148 ;  /* 0x00000094bb947221 */ /* 0x000fe40000010100 */
[----:B------:R-:W-:Y:S02]  /*3b60*/  FMUL.FTZ R163, R171, R156 ;  /* 0x0000009caba37220 */ /* 0x000fe40000410000 */
[----:B------:R-:W-:Y:S02]  /*3b70*/  FADD.FTZ R149, -R187, R149 ;  /* 0x00000095bb957221 */ /* 0x000fe40000010100 */
[----:B------:R-:W-:Y:S02]  /*3b80*/  FFMA.FTZ R132, R68, R133, R12 ;  /* 0x0000008544847223 */ /* 0x000fe4000001000c */
[----:B------:R-:W-:-:S02]  /*3b90*/  FMUL.FTZ R156, R171, R157 ;  /* 0x0000009dab9c7220 */ /* 0x000fc40000410000 */
[----:B------:R-:W-:Y:S01]  /*3ba0*/  FADD.FTZ R150, -R187, R150 ;  /* 0x00000096bb967221 */ /* 0x000fe20000010100 */
[----:B------:R-:W-:Y:S01]  /*3bb0*/  F2FP.BF16.PACK_AB R132, R139, R132 ;  /* 0x000000848b84723e */ /* 0x000fe200000010ff */
[----:B------:R-:W-:Y:S01]  /*3bc0*/  FFMA.FTZ R133, R70, R137, R14 ;  /* 0x0000008946857223 */ /* 0x000fe2000001000e */
[----:B------:R-:W-:Y:S01]  /*3bd0*/  HFMA2.MMA R137, -RZ, RZ, 0, 9.5367431640625e-07 ;  /* 0x00000010ff897435 */ /* 0x000fe200000001ff */
[----:B------:R-:W-:Y:S02]  /*3be0*/  FMUL.FTZ R157, R171, R158 ;  /* 0x0000009eab9d7220 */ /* 0x000fe40000410000 */
[----:B------:R-:W-:Y:S02]  /*3bf0*/  FADD.FTZ R151, -R187, R151 ;  /* 0x00000097bb977221 */ /* 0x000fe40000010100 */
[C---:B------:R-:W-:Y:S02]  /*3c00*/  FMUL.FTZ R138, R171.reuse, R175 ;  /* 0x000000afab8a7220 */ /* 0x040fe40000410000 */
[----:B------:R-:W-:-:S02]  /*3c10*/  FMUL.FTZ R158, R171, R159 ;  /* 0x0000009fab9e7220 */ /* 0x000fc40000410000 */
[----:B------:R-:W-:Y:S02]  /*3c20*/  FADD.FTZ R152, -R187, R152 ;  /* 0x00000098bb987221 */ /* 0x000fe40000010100 */
[C---:B------:R-:W-:Y:S02]  /*3c30*/  FMUL.FTZ R176, R171.reuse, R179 ;  /* 0x000000b3abb07220 */ /* 0x040fe40000410000 */
[----:B------:R-:W-:Y:S02]  /*3c40*/  FMUL.FTZ R159, R171, R148 ;  /* 0x00000094ab9f7220 */ /* 0x000fe40000410000 */
[----:B------:R-:W-:Y:S02]  /*3c50*/  FADD.FTZ R153, -R187, R153 ;  /* 0x00000099bb997221 */ /* 0x000fe40000010100 */
[----:B------:R-:W-:Y:S02]  /*3c60*/  FMUL.FTZ R148, R171, R149 ;  /* 0x00000095ab947220 */ /* 0x000fe40000410000 */
[----:B------:R-:W-:-:S02]  /*3c70*/  FADD.FTZ R154, -R187, R154 ;  /* 0x0000009abb9a7221 */ /* 0x000fc40000010100 */
[----:B------:R-:W-:Y:S02]  /*3c80*/  FMUL.FTZ R149, R171, R150 ;  /* 0x00000096ab957220 */ /* 0x000fe40000410000 */
[----:B------:R-:W-:Y:S02]  /*3c90*/  FADD.FTZ R155, -R187, R155 ;  /* 0x0000009bbb9b7221 */ /* 0x000fe40000010100 */
[----:B------:R-:W-:Y:S02]  /*3ca0*/  FFMA.FTZ R138, R71, R138, R15 ;  /* 0x0000008a478a7223 */ /* 0x000fe4000001000f */
[----:B------:R-:W-:Y:S02]  /*3cb0*/  FMUL.FTZ R150, R171, R151 ;  /* 0x00000097ab967220 */ /* 0x000fe40000410000 */
[----:B------:R-:W-:Y:S01]  /*3cc0*/  FADD.FTZ R144, -R187, R144 ;  /* 0x00000090bb907221 */ /* 0x000fe20000010100 */
[----:B------:R-:W-:Y:S01]  /*3cd0*/  F2FP.BF16.PACK_AB R133, R138, R133 ;  /* 0x000000858a85723e */ /* 0x000fe200000010ff */
[----:B------:R-:W-:-:S02]  /*3ce0*/  FFMA.FTZ R176, R67, R176, R11 ;  /* 0x000000b043b07223 */ /* 0x000fc4000001000b */
[----:B------:R-:W-:Y:S02]  /*3cf0*/  FMUL.FTZ R151, R171, R152 ;  /* 0x00000098ab977220 */ /* 0x000fe40000410000 */
[----:B------:R-:W-:Y:S01]  /*3d00*/  FADD.FTZ R145, -R187, R145 ;  /* 0x00000091bb917221 */ /* 0x000fe20000010100 */
[----:B------:R-:W-:Y:S01]  /*3d10*/  F2FP.BF16.PACK_AB R131, R176, R131 ;  /* 0x00000083b083723e */ /* 0x000fe200000010ff */
[----:B------:R-:W-:Y:S02]  /*3d20*/  FMUL.FTZ R152, R171, R153 ;  /* 0x00000099ab987220 */ /* 0x000fe40000410000 */
[----:B------:R-:W-:Y:S02]  /*3d30*/  FADD.FTZ R146, -R187, R146 ;  /* 0x00000092bb927221 */ /* 0x000fe40000010100 */
[----:B------:R-:W-:Y:S02]  /*3d40*/  FMUL.FTZ R153, R171, R154 ;  /* 0x0000009aab997220 */ /* 0x000fe40000410000 */
[----:B------:R-:W-:-:S02]  /*3d50*/  FADD.FTZ R147, -R187, R147 ;  /* 0x00000093bb937221 */ /* 0x000fc40000010100 */
[----:B------:R-:W-:Y:S02]  /*3d60*/  FMUL.FTZ R154, R171, R155 ;  /* 0x0000009bab9a7220 */ /* 0x000fe40000410000 */
[----:B------:R-:W-:Y:S02]  /*3d70*/  FADD.FTZ R164, -R187, R164 ;  /* 0x000000a4bba47221 */ /* 0x000fe40000010100 */
[----:B------:R-:W-:Y:S02]  /*3d80*/  FMUL.FTZ R155, R171, R144 ;  /* 0x00000090ab9b7220 */ /* 0x000fe40000410000 */
[----:B------:R-:W-:Y:S02]  /*3d90*/  FADD.FTZ R165, -R187, R165 ;  /* 0x000000a5bba57221 */ /* 0x000fe40000010100 */
[----:B------:R-:W-:-:S04]  /*3da0*/  IMAD.WIDE.U32 R138, R185, R137, c[0x0][0x208] ;  /* 0x00008200b98a7625 */ /* 0x000fc800078e0089 */
[----:B------:R-:W-:Y:S01]  /*3db0*/  FMUL.FTZ R144, R171, R145 ;  /* 0x00000091ab907220 */ /* 0x000fe20000410000 */
[----:B------:R-:W-:Y:S01]  /*3dc0*/  STG.E.128 [R138.64], R128 ;  /* 0x000000808a007986 */ /* 0x000fe2000c101d04 */
[----:B------:R-:W-:Y:S02]  /*3dd0*/  FADD.FTZ R166, -R187, R166 ;  /* 0x000000a6bba67221 */ /* 0x000fe40000010100 */
[----:B------:R-:W-:-:S04]  /*3de0*/  IMAD.WIDE.U32 R168, R168, R137, c[0x0][0x208] ;  /* 0x00008200a8a87625 */ /* 0x000fc800078e0089 */
[----:B------:R-:W-:Y:S01]  /*3df0*/  FMUL.FTZ R145, R171, R146 ;  /* 0x00000092ab917220 */ /* 0x000fe20000410000 */
[----:B------:R0:W-:Y:S01]  /*3e00*/  STG.E.128 [R168.64], R132 ;  /* 0x00000084a8007986 */ /* 0x0001e2000c101d04 */
[----:B------:R-:W-:Y:S02]  /*3e10*/  FADD.FTZ R167, -R187, R167 ;  /* 0x000000a7bba77221 */ /* 0x000fe40000010100 */
[----:B------:R-:W-:Y:S02]  /*3e20*/  FMUL.FTZ R146, R171, R147 ;  /* 0x00000093ab927220 */ /* 0x000fe40000410000 */
[----:B------:R-:W-:Y:S02]  /*3e30*/  FADD.FTZ R140, -R187, R140 ;  /* 0x0000008cbb8c7221 */ /* 0x000fe40000010100 */
[----:B------:R-:W-:Y:S02]  /*3e40*/  FMUL.FTZ R147, R171, R164 ;  /* 0x000000a4ab937220 */ /* 0x000fe40000410000 */
[----:B------:R-:W-:-:S02]  /*3e50*/  FADD.FTZ R141, -R187, R141 ;  /* 0x0000008dbb8d7221 */ /* 0x000fc40000010100 */
[C---:B------:R-:W-:Y:S02]  /*3e60*/  FMUL.FTZ R164, R171.reuse, R165 ;  /* 0x000000a5aba47220 */ /* 0x040fe40000410000 */
[C---:B------:R-:W-:Y:S02]  /*3e70*/  FMUL.FTZ R165, R171.reuse, R166 ;  /* 0x000000a6aba57220 */ /* 0x040fe40000410000 */
[----:B------:R-:W-:Y:S02]  /*3e80*/  FMUL.FTZ R166, R171, R167 ;  /* 0x000000a7aba67220 */ /* 0x000fe40000410000 */
[----:B------:R-:W-:Y:S02]  /*3e90*/  FFMA.FTZ R145, R90, R145, R34 ;  /* 0x000000915a917223 */ /* 0x000fe40000010022 */
[----:B------:R-:W-:Y:S02]  /*3ea0*/  FFMA.FTZ R146, R91, R146, R35 ;  /* 0x000000925b927223 */ /* 0x000fe40000010023 */
[----:B------:R-:W-:-:S02]  /*3eb0*/  FMUL.FTZ R167, R171, R140 ;  /* 0x0000008caba77220 */ /* 0x000fc40000410000 */
[----:B0-----:R-:W-:Y:S01]  /*3ec0*/  FFMA.FTZ R132, R84, R151, R28 ;  /* 0x0000009754847223 */ /* 0x001fe2000001001c */
[----:B------:R-:W-:Y:S01]  /*3ed0*/  F2FP.BF16.PACK_AB R135, R146, R145 ;  /* 0x000000919287723e */ /* 0x000fe200000010ff */
[----:B------:R-:W-:Y:S02]  /*3ee0*/  FFMA.FTZ R139, R85, R152, R29 ;  /* 0x00000098558b7223 */ /* 0x000fe4000001001d */
[----:B------:R-:W-:Y:S02]  /*3ef0*/  FMUL.FTZ R140, R171, R141 ;  /* 0x0000008dab8c7220 */ /* 0x000fe40000410000 */
[----:B------:R-:W-:Y:S01]  /*3f00*/  FADD.FTZ R160, -R187, R160 ;  /* 0x000000a0bba07221 */ /* 0x000fe20000010100 */
[----:B------:R-:W-:Y:S01]  /*3f10*/  F2FP.BF16.PACK_AB R132, R139, R132 ;  /* 0x000000848b84723e */ /* 0x000fe200000010ff */
[C---:B------:R-:W-:Y:S02]  /*3f20*/  FADD.FTZ R161, -R187.reuse, R161 ;  /* 0x000000a1bba17221 */ /* 0x040fe40000010100 */
[----:B------:R-:W-:-:S02]  /*3f30*/  FADD.FTZ R142, -R187, R142 ;  /* 0x0000008ebb8e7221 */ /* 0x000fc40000010100 */
[----:B------:R-:W-:Y:S02]  /*3f40*/  FFMA.FTZ R145, R97, R140, R41 ;  /* 0x0000008c61917223 */ /* 0x000fe40000010029 */
[----:B------:R-:W-:Y:S02]  /*3f50*/  FFMA.FTZ R140, R92, R147, R36 ;  /* 0x000000935c8c7223 */ /* 0x000fe40000010024 */
[----:B------:R-:W-:Y:S02]  /*3f60*/  FFMA.FTZ R139, R93, R164, R37 ;  /* 0x000000a45d8b7223 */ /* 0x000fe40000010025 */
[----:B------:R-:W-:Y:S02]  /*3f70*/  FADD.FTZ R143, -R187, R143 ;  /* 0x0000008fbb8f7221 */ /* 0x000fe40000010100 */
[----:B------:R-:W-:Y:S01]  /*3f80*/  FMUL.FTZ R175, R171, R160 ;  /* 0x000000a0abaf7220 */ /* 0x000fe20000410000 */
[----:B------:R-:W-:Y:S01]  /*3f90*/  F2FP.BF16.PACK_AB R140, R139, R140 ;  /* 0x0000008c8b8c723e */ /* 0x000fe200000010ff */
[----:B------:R-:W-:-:S02]  /*3fa0*/  FFMA.FTZ R149, R82, R149, R26 ;  /* 0x0000009552957223 */ /* 0x000fc4000001001a */
[----:B------:R-:W-:Y:S02]  /*3fb0*/  FFMA.FTZ R150, R83, R150, R27 ;  /* 0x0000009653967223 */ /* 0x000fe4000001001b */
[C---:B------:R-:W-:Y:S02]  /*3fc0*/  FADD.FTZ R162, -R187.reuse, R162 ;  /* 0x000000a2bba27221 */ /* 0x040fe40000010100 */
[----:B------:R-:W-:Y:S01]  /*3fd0*/  FADD.FTZ R136, -R187, R136 ;  /* 0x00000088bb887221 */ /* 0x000fe20000010100 */
[----:B------:R-:W-:Y:S01]  /*3fe0*/  F2FP.BF16.PACK_AB R131, R150, R149 ;  /* 0x000000959683723e */ /* 0x000fe200000010ff */
[C---:B------:R-:W-:Y:S02]  /*3ff0*/  FMUL.FTZ R160, R171.reuse, R161 ;  /* 0x000000a1aba07220 */ /* 0x040fe40000410000 */
[C---:B------:R-:W-:Y:S02]  /*4000*/  FMUL.FTZ R173, R171.reuse, R142 ;  /* 0x0000008eabad7220 */ /* 0x040fe40000410000 */
[----:B------:R-:W-:-:S02]  /*4010*/  FMUL.FTZ R177, R171, R192 ;  /* 0x000000c0abb17220 */ /* 0x000fc40000410000 */
[----:B------:R-:W-:Y:S02]  /*4020*/  FMUL.FTZ R194, R171, R194 ;  /* 0x000000c2abc27220 */ /* 0x000fe40000410000 */
[----:B------:R-:W-:Y:S02]  /*4030*/  FFMA.FTZ R134, R88, R155, R32 ;  /* 0x0000009b58867223 */ /* 0x000fe40000010020 */
[----:B------:R-:W-:Y:S02]  /*4040*/  FFMA.FTZ R141, R89, R144, R33 ;  /* 0x00000090598d7223 */ /* 0x000fe40000010021 */
[----:B------:R-:W-:Y:S02]  /*4050*/  FFMA.FTZ R142, R96, R167, R40 ;  /* 0x000000a7608e7223 */ /* 0x000fe40000010028 */
[----:B------:R-:W-:Y:S01]  /*4060*/  FMUL.FTZ R172, R171, R143 ;  /* 0x0000008fabac7220 */ /* 0x000fe20000410000 */
[----:B------:R-:W-:Y:S01]  /*4070*/  F2FP.BF16.PACK_AB R134, R141, R134 ;  /* 0x000000868d86723e */ /* 0x000fe200000010ff */
        /* <DEDUP_REMOVED lines=11> */
[C---:B------:R-:W-:Y:S02]  /*4130*/  FMUL.FTZ R187, R171.reuse, R202 ;  /* 0x000000caabbb7220 */ /* 0x040fe40000410000 */
[----:B------:R-:W-:Y:S01]  /*4140*/  FMUL.FTZ R204, R171, R204 ;  /* 0x000000ccabcc7220 */ /* 0x000fe20000410000 */
[----:B------:R-:W-:Y:S01]  /*4150*/  F2FP.BF16.PACK_AB R144, R139, R144 ;  /* 0x000000908b90723e */ /* 0x000fe200000010ff */
[C---:B------:R-:W-:Y:S02]  /*4160*/  FMUL.FTZ R191, R171.reuse, R210 ;  /* 0x000000d2abbf7220 */ /* 0x040fe40000410000 */
[----:B------:R-:W-:-:S02]  /*4170*/  FMUL.FTZ R212, R171, R212 ;  /* 0x000000d4abd47220 */ /* 0x000fc40000410000 */
[----:B------:R-:W-:Y:S02]  /*4180*/  FFMA.FTZ R163, R76, R163, R20 ;  /* 0x000000a34ca37223 */ /* 0x000fe40000010014 */
[----:B------:R-:W-:Y:S02]  /*4190*/  FFMA.FTZ R156, R77, R156, R21 ;  /* 0x0000009c4d9c7223 */ /* 0x000fe40000010015 */
[----:B------:R-:W-:Y:S02]  /*41a0*/  FFMA.FTZ R157, R78, R157, R22 ;  /* 0x0000009d4e9d7223 */ /* 0x000fe40000010016 */
[----:B------:R-:W-:Y:S01]  /*41b0*/  FFMA.FTZ R159, R80, R159, R24 ;  /* 0x0000009f509f7223 */ /* 0x000fe20000010018 */
[----:B------:R-:W-:Y:S01]  /*41c0*/  F2FP.BF16.PACK_AB R128, R156, R163 ;  /* 0x000000a39c80723e */ /* 0x000fe200000010ff */
        /* <DEDUP_REMOVED lines=31> */
[----:B------:R-:W-:Y:S02]  /*43c0*/  FFMA.FTZ R204, R111, R204, R55 ;  /* 0x000000cc6fcc7223 */ /* 0x000fe40000010037 */
        /* <DEDUP_REMOVED lines=14> */
.L_x_19027:
[----:B------:R-:W-:Y:S05]  /*44b0*/  EXIT ;  /* 0x000000000000794d */ /* 0x000fea0003800000 */
.L_x_19025:
[----:B0-----:R-:W-:Y:S01]  /*44c0*/  HFMA2.MMA R187, -RZ, RZ, 0, 1.847743988037109375e-06 ;  /* 0x0000001fffbb7435 */ /* 0x001fe200000001ff */
[----:B------:R-:W-:-:S02]  /*44d0*/  MOV R198, 0x1 ;  /* 0x0000000100c67802 */ /* 0x000fc40000000f00 */
[----:B------:R-:W-:Y:S02]  /*44e0*/  MOV R196, 0xffffffff ;  /* 0xffffffff00c47802 */ /* 0x000fe40000000f00 */
[----:B------:R-:W-:Y:S02]  /*44f0*/  MOV R194, 0x4510 ;  /* 0x0000451000c27802 */ /* 0x000fe40000000f00 */
[----:B-----5:R-:W-:Y:S05]  /*4500*/  CALL.REL.NOINC `($__internal_35_$__cuda_sm70_shflsync_bfly_p) ;  /* 0x00000a9000007944 */ /* 0x020fea0003c00000 */
[----:B-1----:R-:W-:Y:S01]  /*4510*/  MOV R186, R198 ;  /* 0x000000c600ba7202 */ /* 0x002fe20000000f00 */
[----:B0-----:R-:W-:Y:S05]  /*4520*/  BRA `(.L_x_19029) ;  /* 0xffffe55000007947 */ /* 0x001fea000383ffff */
.L_x_19026:
[----:B------:R-:W-:Y:S01]  /*4530*/  HFMA2.MMA R198, -RZ, RZ, 0, 1.1920928955078125e-07 ;  /* 0x00000002ffc67435 */ /* 0x000fe200000001ff */
[----:B------:R-:W-:Y:S02]  /*4540*/  MOV R187, 0x1f ;  /* 0x0000001f00bb7802 */ /* 0x000fe40000000f00 */
[----:B------:R-:W-:Y:S02]  /*4550*/  MOV R196, 0xffffffff ;  /* 0xffffffff00c47802 */ /* 0x000fe40000000f00 */
[----:B------:R-:W-:Y:S02]  /*4560*/  MOV R194, 0x4580 ;  /* 0x0000458000c27802 */ /* 0x000fe40000000f00 */
[----:B-----5:R-:W-:Y:S05]  /*4570*/  CALL.REL.NOINC `($__internal_35_$__cuda_sm70_shflsync_bfly_p) ;  /* 0x00000a2000007944 */ /* 0x020fea0003c00000 */
[----:B01----:R-:W-:Y:S01]  /*4580*/  FADD.FTZ R193, R193, R198 ;  /* 0x000000c6c1c17221 */ /* 0x003fe20000010000 */
[----:B------:R-:W-:Y:S01]  /*4590*/  HFMA2.MMA R198, -RZ, RZ, 0, 2.384185791015625e-07 ;  /* 0x00000004ffc67435 */ /* 0x000fe200000001ff */
[----:B------:R-:W-:-:S02]  /*45a0*/  MOV R187, 0x1f ;  /* 0x0000001f00bb7802 */ /* 0x000fc40000000f00 */
[----:B------:R-:W-:Y:S02]  /*45b0*/  MOV R196, 0xffffffff ;  /* 0xffffffff00c47802 */ /* 0x000fe40000000f00 */
[----:B------:R-:W-:Y:S02]  /*45c0*/  MOV R194, 0x45e0 ;  /* 0x000045e000c27802 */ /* 0x000fe40000000f00 */
[----:B------:R-:W-:Y:S05]  /*45d0*/  CALL.REL.NOINC `($__internal_35_$__cuda_sm70_shflsync_bfly_p) ;  /* 0x000009c000007944 */ /* 0x000fea0003c00000 */
[----:B01----:R-:W-:Y:S01]  /*45e0*/  FADD.FTZ R193, R193, R198 ;  /* 0x000000c6c1c17221 */ /* 0x003fe20000010000 */
[----:B------:R-:W-:Y:S01]  /*45f0*/  HFMA2.MMA R198, -RZ, RZ, 0, 4.76837158203125e-07 ;  /* 0x00000008ffc67435 */ /* 0x000fe200000001ff */
[----:B------:R-:W-:Y:S02]  /*4600*/  MOV R187, 0x1f ;  /* 0x0000001f00bb7802 */ /* 0x000fe40000000f00 */
[----:B------:R-:W-:Y:S02]  /*4610*/  MOV R196, 0xffffffff ;  /* 0xffffffff00c47802 */ /* 0x000fe40000000f00 */
[----:B------:R-:W-:Y:S02]  /*4620*/  MOV R194, 0x4640 ;  /* 0x0000464000c27802 */ /* 0x000fe40000000f00 */
[----:B------:R-:W-:Y:S05]  /*4630*/  CALL.REL.NOINC `($__internal_35_$__cuda_sm70_shflsync_bfly_p) ;  /* 0x0000096000007944 */ /* 0x000fea0003c00000 */
[----:B01----:R-:W-:Y:S01]  /*4640*/  FADD.FTZ R193, R193, R198 ;  /* 0x000000c6c1c17221 */ /* 0x003fe20000010000 */
[----:B------:R-:W-:Y:S01]  /*4650*/  HFMA2.MMA R198, -RZ, RZ, 0, 9.5367431640625e-07 ;  /* 0x00000010ffc67435 */ /* 0x000fe200000001ff */
[----:B------:R-:W-:-:S02]  /*4660*/  MOV R187, 0x1f ;  /* 0x0000001f00bb7802 */ /* 0x000fc40000000f00 */
[----:B------:R-:W-:Y:S02]  /*4670*/  MOV R196, 0xffffffff ;  /* 0xffffffff00c47802 */ /* 0x000fe40000000f00 */
[----:B------:R-:W-:Y:S02]  /*4680*/  MOV R194, 0x46a0 ;  /* 0x000046a000c27802 */ /* 0x000fe40000000f00 */
[----:B------:R-:W-:Y:S05]  /*4690*/  CALL.REL.NOINC `($__internal_35_$__cuda_sm70_shflsync_bfly_p) ;  /* 0x0000090000007944 */ /* 0x000fea0003c00000 */
        /* <DEDUP_REMOVED lines=118> */
[----:B------:R-:W-:Y:S05]  /*4e00*/  CALL.REL.NOINC `($__internal_35_$__cuda_sm70_shflsync_bfly_p) ;  /* 0x0000019000007944 */ /* 0x000fea0003c00000 */
[----:B01----:R-:W-:Y:S01]  /*4e10*/  FADD.FTZ R193, R193, R198 ;  /* 0x000000c6c1c17221 */ /* 0x003fe20000010000 */
[----:B------:R-:W-:Y:S01]  /*4e20*/  HFMA2.MMA R198, -RZ, RZ, 0, 1.1920928955078125e-07 ;  /* 0x00000002ffc67435 */ /* 0x000fe200000001ff */
[----:B------:R-:W-:Y:S02]  /*4e30*/  MOV R187, 0x1f ;  /* 0x0000001f00bb7802 */ /* 0x000fe40000000f00 */
[----:B------:R-:W-:Y:S02]  /*4e40*/  MOV R196, 0xffffffff ;  /* 0xffffffff00c47802 */ /* 0x000fe40000000f00 */
[----:B------:R-:W-:Y:S02]  /*4e50*/  MOV R194, 0x4e70 ;  /* 0x00004e7000c27802 */ /* 0x000fe40000000f00 */
[----:B------:R-:W-:Y:S05]  /*4e60*/  CALL.REL.NOINC `($__internal_35_$__cuda_sm70_shflsync_bfly_p) ;  /* 0x0000013000007944 */ /* 0x000fea0003c00000 */
        /* <DEDUP_REMOVED lines=18> */
[----:B01----:R-:W-:Y:S05]  /*4f90*/  BRA `(.L_x_19030) ;  /* 0xffffe32000007947 */ /* 0x003fea000383ffff */
        .weak           $__internal_35_$__cuda_sm70_shflsync_bfly_p
        .type           $__internal_35_$__cuda_sm70_shflsync_bfly_p,@function
        .size           $__internal_35_$__cuda_sm70_shflsync_bfly_p,(.L_x_41063 - $__internal_35_$__cuda_sm70_shflsync_bfly_p)
$__internal_35_$__cuda_sm70_shflsync_bfly_p:
[----:B------:R-:W-:Y:S01]  /*4fa0*/  HFMA2.MMA R195, -RZ, RZ, 0, 0 ;  /* 0x00000000ffc37435 */ /* 0x000fe200000001ff */
[----:B------:R-:W-:Y:S04]  /*4fb0*/  WARPSYNC R196 ;  /* 0x000000c400007348 */ /* 0x000fe80003800000 */
[----:B------:R0:W1:Y:S01]  /*4fc0*/  SHFL.BFLY PT, R198, R193, R198, R187 ;  /* 0x0c0000c6c1c67389 */ /* 0x00006200000e00bb */
[----:B------:R-:W-:Y:S05]  /*4fd0*/  RET.REL.NODEC R194 `(_ZN10layer_norm31ln_parallel_residual_fwd_kernelINS_13Kernel_traitsIf13__nv_bfloat16fS2_fjLj7168ELj1ELj1ELj4ELj16ENS_18Kernel_traits_baseILj7168EfS2_fS2_fjLj128EEEEELb0ELb1ELb1EEEvNS_9FwdParamsE) ;  /* 0xffffb020c2007950 */ /* 0x000fea0003c3ffff */
.L_x_19031:
        /* <DEDUP_REMOVED lines=10> */
.L_x_41063:


//--------------------- .text._ZN10layer_norm31ln_parallel_residual_fwd_kernelINS_13Kernel_traitsIf13__nv_bfloat16fS2_fjLj7168ELj1ELj1ELj4ELj16ENS_18Kernel_traits_baseILj7168EfS2_fS2_fjLj128EEEEELb1ELb0ELb0EEEvNS_9FwdParamsE --------------------------
	.section	.text._ZN10layer_norm31ln_parallel_residual_fwd_kernelINS_13Kernel_traitsIf13__nv_bfloat16fS2_fjLj7168ELj1ELj1ELj4ELj16ENS_18Kernel_traits_baseILj7168EfS2_fS2_fjLj128EEEEELb1ELb0ELb0EEEvNS_9FwdParamsE,"ax",@progbits
	.sectioninfo	@"SHI_REGISTERS=255"
	.align	128
        .global         _ZN10layer_norm31ln_parallel_residual_fwd_kernelINS_13Kernel_traitsIf13__nv_bfloat16fS2_fjLj7168ELj1ELj1ELj4ELj16ENS_18Kernel_traits_baseILj7168EfS2_fS2_fjLj128EEEEELb1ELb0ELb0EEEvNS_9FwdParamsE
        .type           _ZN10layer_norm31ln_parallel_residual_fwd_kernelINS_13Kernel_traitsIf13__nv_bfloat16fS2_fjLj7168ELj1ELj1ELj4ELj16ENS_18Kernel_traits_baseILj7168EfS2_fS2_fjLj128EEEEELb1ELb0ELb0EEEvNS_9FwdParamsE,@function
        .size           _ZN10layer_norm31ln_parallel_residual_fwd_kernelINS_13Kernel_traitsIf13__nv_bfloat16fS2_fjLj7168ELj1ELj1ELj4ELj16ENS_18Kernel_traits_baseILj7168EfS2_fS2_fjLj128EEEEELb1ELb0ELb0EEEvNS_9FwdParamsE,(.L_x_41064 - _ZN10layer_norm31ln_parallel_residual_fwd_kernelINS_13Kernel_traitsIf13__nv_bfloat16fS2_fjLj7168ELj1ELj1ELj4ELj16ENS_18Kernel_traits_baseILj7168EfS2_fS2_fjLj128EEEEELb1ELb0ELb0EEEvNS_9FwdParamsE)
        .other          _ZN10layer_norm31ln_parallel_residual_fwd_kernelINS_13Kernel_traitsIf13__nv_bfloat16fS2_fjLj7168ELj1ELj1ELj4ELj16ENS_18Kernel_traits_baseILj7168EfS2_fS2_fjLj128EEEEELb1ELb0ELb0EEEvNS_9FwdParamsE,@"STO_CUDA_ENTRY STV_DEFAULT"
_ZN10layer_norm31ln_parallel_residual_fwd_kernelINS_13Kernel_traitsIf13__nv_bfloat16fS2_fjLj7168ELj1ELj1ELj4ELj16ENS_18Kernel_traits_baseILj7168EfS2_fS2_fjLj128EEEEELb1ELb0ELb0EEEvNS_9FwdParamsE:
.text._ZN10layer_norm31ln_parallel_residual_fwd_kernelINS_13Kernel_traitsIf13__nv_bfloat16fS2_fjLj7168ELj1ELj1ELj4ELj16ENS_18Kernel_traits_baseILj7168EfS2_fS2_fjLj128EEEEELb1ELb0ELb0EEEvNS_9FwdParamsE:
        /* <DEDUP_REMOVED lines=87> */
[----:B------:R0:W5:Y:S04]  /*0570*/  @P1 LDG.E.128 R20, [R8.64] ;  /* 0x0000000608141981 */ /* 0x000168000c1e1d00 */
[----:B------:R1:W2:Y:S04]  /*0580*/  LDG.E.128 R36, [R4.64] ;  /* 0x0000000604247981 */ /* 0x0002a8000c1e1d00 */
[----:B------:R1:W3:Y:S04]  /*0590*/  LDG.E.128 R32, [R4.64+0x10] ;  /* 0x0000100604207981 */ /* 0x0002e8000c1e1d00 */
[----:B------:R1:W4:Y:S04]  /*05a0*/  LDG.E.128 R28, [R6.64] ;  /* 0x00000006061c7981 */ /* 0x000328000c1e1d00 */
[----:B------:R0:W5:Y:S04]  /*05b0*/  @P1 LDG.E.128 R24, [R8.64+0x10] ;  /* 0x0000100608181981 */ /* 0x000168000c1e1d00 */
[----:B-1----:R-:W2:Y:S01]  /*05c0*/  LDG.E.128 R4, [R6.64+0x10] ;  /* 0x0000100606047981 */ /* 0x002ea2000c1e1d00 */
[----:B------:R-:W-:-:S03]  /*05d0*/  LOP3.LUT R3, R3, 0x80, RZ, 0xfc, !PT ;  /* 0x0000008003037812 */ /* 0x000fc600078efcff */
[----:B--2---:R0:W-:Y:S04]  /*05e0*/  STL.64 [R1+0xf0], R4 ;  /* 0x0000f00401007387 */ /* 0x0041e80000100a00 */
[----:B------:R0:W-:Y:S04]  /*05f0*/  STL.64 [R1+0xf8], R6 ;  /* 0x0000f80601007387 */ /* 0x0001e80000100a00 */
[----:B----4-:R0:W-:Y:S04]  /*0600*/  STL.64 [R1+0x100], R28 ;  /* 0x0001001c01007387 */ /* 0x0101e80000100a00 */
[----:B------:R0:W-:Y:S04]  /*0610*/  STL.64 [R1+0x108], R30 ;  /* 0x0001081e01007387 */ /* 0x0001e80000100a00 */
[----:B---3--:R0:W-:Y:S04]  /*0620*/  STL.64 [R1+0x110], R32 ;  /* 0x0001102001007387 */ /* 0x0081e80000100a00 */
[----:B------:R0:W-:Y:S04]  /*0630*/  STL.64 [R1+0x118], R34 ;  /* 0x0001182201007387 */ /* 0x0001e80000100a00 */
[----:B------:R0:W-:Y:S04]  /*0640*/  STL.64 [R1+0x120], R36 ;  /* 0x0001202401007387 */ /* 0x0001e80000100a00 */
[----:B------:R0:W-:Y:S02]  /*0650*/  STL.64 [R1+0x128], R38 ;  /* 0x0001282601007387 */ /* 0x0001e40000100a00 */
.L_x_19033:
[----:B------:R-:W-:Y:S05]  /*0660*/  BSYNC B0 ;  /* 0x0000000000007941 */ /* 0x000fea0003800000 */
.L_x_19032:
        /* <DEDUP_REMOVED lines=34> */
[----:B------:R-:W2:Y:S04]  /*0890*/  LDG.E.128 R48, [R10.64] ;  /* 0x000000060a307981 */ /* 0x000ea8000c1e1d00 */
[----:B------:R0:W5:Y:S04]  /*08a0*/  @P1 LDG.E.128 R36, [R6.64] ;  /* 0x0000000606241981 */ /* 0x000168000c1e1d00 */
[----:B------:R0:W5:Y:S04]  /*08b0*/  @P1 LDG.E.128 R40, [R6.64+0x10] ;  /* 0x0000100606281981 */ /* 0x000168000c1e1d00 */
[----:B------:R0:W3:Y:S04]  /*08c0*/  LDG.E.128 R44, [R4.64] ;  /* 0x00000006042c7981 */ /* 0x0000e8000c1e1d00 */
[----:B------:R1:W5:Y:S04]  /*08d0*/  LDG.E.128 R244, [R10.64+0x10] ;  /* 0x000010060af47981 */ /* 0x000368000c1e1d00 */
[----:B0-----:R-:W4:Y:S01]  /*08e0*/  LDG.E.128 R4, [R4.64+0x10] ;  /* 0x0000100604047981 */ /* 0x001f22000c1e1d00 */
[----:B------:R-:W-:-:S03]  /*08f0*/  IADD3 R3, R3, 0x80, RZ ;  /* 0x0000008003037810 */ /* 0x000fc60007ffe0ff */
[----:B----4-:R1:W-:Y:S04]  /*0900*/  STL.64 [R1+0xd0], R4 ;  /* 0x0000d00401007387 */ /* 0x0103e80000100a00 */
[----:B------:R1:W-:Y:S04]  /*0910*/  STL.64 [R1+0xd8], R6 ;  /* 0x0000d80601007387 */ /* 0x0003e80000100a00 */
[----:B---3--:R1:W-:Y:S04]  /*0920*/  STL.64 [R1+0xe0], R44 ;  /* 0x0000e02c01007387 */ /* 0x0083e80000100a00 */
[----:B------:R1:W-:Y:S04]  /*0930*/  STL.64 [R1+0xe8], R46 ;  /* 0x0000e82e01007387 */ /* 0x0003e80000100a00 */
[----:B--2---:R1:W-:Y:S04]  /*0940*/  STL.64 [R1], R48 ;  /* 0x0000003001007387 */ /* 0x0043e80000100a00 */
[----:B------:R1:W-:Y:S02]  /*0950*/  STL.64 [R1+0x8], R50 ;  /* 0x0000083201007387 */ /* 0x0003e40000100a00 */
.L_x_19035:
[----:B------:R-:W-:Y:S05]  /*0960*/  BSYNC B0 ;  /* 0x0000000000007941 */ /* 0x000fea0003800000 */
.L_x_19034:
        /* <DEDUP_REMOVED lines=45> */
.L_x_19037:
[----:B------:R-:W-:Y:S05]  /*0c40*/  BSYNC B0 ;  /* 0x0000000000007941 */ /* 0x000fea0003800000 */
.L_x_19036:
        /* <DEDUP_REMOVED lines=21> */
[----:B------:R-:W-:-:S03]  /*0da0*/  SHF.L.U64.HI R76, R3, 0x5, RZ ;  /* 0x00000005034c7819 */ /* 0x000fc600000102ff */
[----:B------:R0:W5:Y:S04]  /*0db0*/  @P0 LDG.E.128 R60, [R6.64] ;  /* 0x00000006063c0981 */ /* 0x000168000c1e1d00 */
[----:B------:R0:W5:Y:S01]  /*0dc0*/  @P0 LDG.E.128 R64, [R6.64+0x10] ;  /* 0x0000100606400981 */ /* 0x000162000c1e1d00 */
[----:B------:R-:W-:Y:S01]  /*0dd0*/  @P1 IADD3 R8, P2, R9, c[0x0][0x220], RZ ;  /* 0x0000880009081a10 */ /* 0x000fe20007f5e0ff */
[----:B------:R-:W-:Y:S01]  /*0de0*/  IMAD.MOV.U32 R12, RZ, RZ, 0x20 ;  /* 0x00000020ff0c7424 */ /* 0x000fe200078e00ff */
[----:B------:R-:W-:Y:S01]  /*0df0*/  CS2R R70, SRZ ;  /* 0x0000000000467805 */ /* 0x000fe2000001ff00 */
[----:B------:R-:W-:Y:S01]  /*0e00*/  CS2R R68, SRZ ;  /* 0x0000000000447805 */ /* 0x000fe2000001ff00 */
[----:B------:R-:W-:Y:S01]  /*0e10*/  CS2R R74, SRZ ;  /* 0x00000000004a7805 */ /* 0x000fe2000001ff00 */
[----:B------:R-:W-:Y:S01]  /*0e20*/  CS2R R72, SRZ ;  /* 0x0000000000487805 */ /* 0x000fe2000001ff00 */
[----:B------:R-:W-:Y:S01]  /*0e30*/  IMAD.WIDE.U32 R12, R3, R12, c[0x0][0x1b0] ;  /* 0x00006c00030c7625 */ /* 0x000fe200078e000c */
[----:B0-----:R-:W-:-:S02]  /*0e40*/  IADD3 R6, P0, R9, c[0x0][0x1b8], RZ ;  /* 0x00006e0009067a10 */ /* 0x001fc40007f1e0ff */
[C---:B------:R-:W-:Y:S02]  /*0e50*/  @P1 IADD3.X R9, R76.reuse, c[0x0][0x224], RZ, P2, !PT ;  /* 0x000089004c091a10 */ /* 0x040fe400017fe4ff */
[----:B------:R0:W5:Y:S01]  /*0e60*/  LDG.E.128 R232, [R12.64] ;  /* 0x000000060ce87981 */ /* 0x000162000c1e1d00 */
[----:B------:R-:W-:-:S03]  /*0e70*/  IADD3.X R7, R76, c[0x0][0x1bc], RZ, P0, !PT ;  /* 0x00006f004c077a10 */ /* 0x000fc600007fe4ff */
[----:B------:R0:W5:Y:S04]  /*0e80*/  @P1 LDG.E.128 R68, [R8.64] ;  /* 0x0000000608441981 */ /* 0x000168000c1e1d00 */
[----:B------:R-:W2:Y:S04]  /*0e90*/  LDG.E.128 R76, [R6.64+0x10] ;  /* 0x00001006064c7981 */ /* 0x000ea8000c1e1d00 */
[----:B------:R-:W3:Y:S04]  /*0ea0*/  LDG.E.128 R80, [R6.64] ;  /* 0x0000000606507981 */ /* 0x000ee8000c1e1d00 */
[----:B------:R0:W5:Y:S04]  /*0eb0*/  @P1 LDG.E.128 R72, [R8.64+0x10] ;  /* 0x0000100608481981 */ /* 0x000168000c1e1d00 */
[----:B------:R0:W5:Y:S01]  /*0ec0*/  LDG.E.128 R220, [R12.64+0x10] ;  /* 0x000010060cdc7981 */ /* 0x000162000c1e1d00 */
[----:B------:R-:W-:-:S03]  /*0ed0*/  IADD3 R3, R3, 0x80, RZ ;  /* 0x0000008003037810 */ /* 0x000fc60007ffe0ff */
[----:B--2---:R0:W-:Y:S04]  /*0ee0*/  STL.64 [R1+0x90], R76 ;  /* 0x0000904c01007387 */ /* 0x0041e80000100a00 */
[----:B------:R0:W-:Y:S04]  /*0ef0*/  STL.64 [R1+0x98], R78 ;  /* 0x0000984e01007387 */ /* 0x0001e80000100a00 */
[----:B---3--:R0:W-:Y:S04]  /*0f00*/  STL.64 [R1+0xa0], R80 ;  /* 0x0000a05001007387 */ /* 0x0081e80000100a00 */
[----:B------:R0:W-:Y:S02]  /*0f10*/  STL.64 [R1+0xa8], R82 ;  /* 0x0000a85201007387 */ /* 0x0001e40000100a00 */
.L_x_19039:
[----:B------:R-:W-:Y:S05]  /*0f20*/  BSYNC B0 ;  /* 0x0000000000007941 */ /* 0x000fea0003800000 */
.L_x_19038:
[----:B------:R-:W-:Y:S01]  /*0f30*/  ISETP.GE.U32.AND P0, PT, R224, 0x280, PT ;  /* 0x00000280e000780c */ /* 0x000fe20003f06070 */
[----:B------:R-:W-:Y:S01]  /*0f40*/  UIADD3 UR23, UR4, -0xe443238, URZ ;  /* 0xf1bbcdc804177890 */ /* 0x000fe2000fffe03f */
[----:B0-----:R-:W-:Y:S01]  /*0f50*/  IMAD.WIDE.U32 R12, R5, -0x326172a9, RZ ;  /* 0xcd9e8d57050c7825 */ /* 0x001fe200078e00ff */
        /* <DEDUP_REMOVED lines=42> */
.L_x_19041:
[----:B------:R-:W-:Y:S05]  /*1200*/  BSYNC B0 ;  /* 0x0000000000007941 */ /* 0x000fea0003800000 */
.L_x_19040:
        /* <DEDUP_REMOVED lines=43> */
.L_x_19043:
[----:B------:R-:W-:Y:S05]  /*14c0*/  BSYNC B0 ;  /* 0x0000000000007941 */ /* 0x000fea0003800000 */
.L_x_19042:
        /* <DEDUP_REMOVED lines=9> */
[----:B-1----:R-:W-:Y:S01]  /*1560*/  CS2R R110, SRZ ;  /* 0x00000000006e7805 */ /* 0x002fe2000001ff00 */
[----:B------:R-:W-:Y:S01]  /*1570*/  CS2R R108, SRZ ;  /* 0x00000000006c7805 */ /* 0x000fe2000001ff00 */
[----:B------:R-:W-:Y:S01]  /*1580*/  CS2R R114, SRZ ;  /* 0x0000000000727805 */ /* 0x000fe2000001ff00 */
[----:B------:R-:W-:Y:S01]  /*1590*/  ISETP.NE.AND.EX P0, PT, RZ, c[0x0][0x21c], PT, P0 ;  /* 0x00008700ff007a0c */ /* 0x000fe20003f05300 */
[----:B------:R-:W-:Y:S01]  /*15a0*/  CS2R R112, SRZ ;  /* 0x0000000000707805 */ /* 0x000fe2000001ff00 */
[----:B------:R-:W-:Y:S01]  /*15b0*/  IMAD.SHL.U32 R8, R3, 0x20, RZ ;  /* 0x0000002003087824 */ /* 0x000fe200078e00ff */
        /* <DEDUP_REMOVED lines=31> */
.L_x_19045:
[----:B------:R-:W-:Y:S05]  /*17b0*/  BSYNC B0 ;  /* 0x0000000000007941 */ /* 0x000fea0003800000 */
.L_x_19044:
        /* <DEDUP_REMOVED lines=9> */
[----:B------:R-:W-:Y:S01]  /*1850*/  IMAD R4, R4, -0x326172a9, RZ ;  /* 0xcd9e8d5704047824 */ /* 0x000fe200078e02ff */
[----:B0-----:R-:W-:Y:S01]  /*1860*/  LOP3.LUT R8, R7, 0x3e0, RZ, 0xc0, !PT ;  /* 0x000003e007087812 */ /* 0x001fe200078ec0ff */
[----:B------:R-:W-:Y:S01]  /*1870*/  IMAD.IADD R6, R3, 0x1, -R6 ;  /* 0x0000000103067824 */ /* 0x000fe200078e0a06 */
[----:B------:R-:W-:Y:S01]  /*1880*/  LOP3.LUT R7, R2, 0x3fffffe0, RZ, 0xc0, !PT ;  /* 0x3fffffe002077812 */ /* 0x000fe200078ec0ff */
[----:B------:R-:W-:Y:S01]  /*1890*/  IMAD R2, R5, -0x2daee0ad, RZ ;  /* 0xd2511f5305027824 */ /* 0x000fe200078e02ff */
[----:B------:R-:W-:Y:S01]  /*18a0*/  LOP3.LUT R11, R0, 0x3, RZ, 0xc0, !PT ;  /* 0x00000003000b7812 */ /* 0x000fe200078ec0ff */
[----:B------:R-:W-:Y:S01]  /*18b0*/  IMAD.IADD R8, R3, 0x1, -R8 ;  /* 0x0000000103087824 */ /* 0x000fe200078e0a08 */
[----:B------:R-:W-:Y:S01]  /*18c0*/  IMNMX R6, RZ, R6, !PT ;  /* 0x00000006ff067217 */ /* 0x000fe20007800200 */
[----:B------:R-:W-:Y:S01]  /*18d0*/  IMAD.HI.U32 R15, R14, -0x326172a9, RZ ;  /* 0xcd9e8d570e0f7827 */ /* 0x000fe200078e00ff */
[----:B------:R-:W-:-:S02]  /*18e0*/  LOP3.LUT R13, R13, UR26, R2, 0x96, !PT ;  /* 0x0000001a0d0d7c12 */ /* 0x000fc4000f8e9602 */
[----:B------:R-:W-:Y:S01]  /*18f0*/  IMNMX R6, R6, 0x20, PT ;  /* 0x0000002006067817 */ /* 0x000fe20003800200 */
[----:B------:R-:W-:Y:S01]  /*1900*/  IMAD.MOV.U32 R252, RZ, RZ, 0x1 ;  /* 0x00000001fffc7424 */ /* 0x000fe200078e00ff */
[----:B------:R-:W-:Y:S01]  /*1910*/  IMNMX R8, RZ, R8, !PT ;  /* 0x00000008ff087217 */ /* 0x000fe20007800200 */
[----:B------:R-:W-:Y:S01]  /*1920*/  IMAD R14, R14, -0x326172a9, RZ ;  /* 0xcd9e8d570e0e7824 */ /* 0x000fe200078e02ff */
[----:B------:R-:W-:Y:S01]  /*1930*/  LOP3.LUT R15, R15, UR25, R4, 0x96, !PT ;  /* 0x000000190f0f7c12 */ /* 0x000fe2000f8e9604 */
[----:B------:R-:W-:Y:S01]  /*1940*/  IMAD.IADD R6, R6, 0x1, R7 ;  /* 0x0000000106067824 */ /* 0x000fe200078e0207 */
[----:B------:R-:W-:Y:S01]  /*1950*/  IMNMX R8, R8, 0x20, PT ;  /* 0x0000002008087817 */ /* 0x000fe20003800200 */
[----:B------:R-:W-:Y:S02]  /*1960*/  IMAD R12, R12, -0x2daee0ad, RZ ;  /* 0xd2511f530c0c7824 */ /* 0x000fe400078e02ff */
[----:B------:R-:W-:Y:S02]  /*1970*/  IMAD.SHL.U32 R6, R6, 0x8, RZ ;  /* 0x0000000806067824 */ /* 0x000fe400078e00ff */
[----:B------:R-:W-:-:S02]  /*1980*/  IMAD.IADD R8, R7, 0x1, R8 ;  /* 0x0000000107087824 */ /* 0x000fc400078e0208 */
[----:B------:R-:W-:Y:S02]  /*1990*/  IMAD.MOV.U32 R10, RZ, RZ, RZ ;  /* 0x000000ffff0a7224 */ /* 0x000fe400078e00ff */
[----:B------:R-:W0:Y:S01]  /*19a0*/  I2F.U32 R6, R6 ;  /* 0x0000000600067306 */ /* 0x000e220000201000 */
[----:B------:R-:W-:-:S07]  /*19b0*/  IMAD.SHL.U32 R0, R8, 0x8, RZ ;  /* 0x0000000808007824 */ /* 0x000fce00078e00ff */
[----:B0-----:R-:W0:Y:S02]  /*19c0*/  MUFU.RCP R2, R6 ;  /* 0x0000000600027308 */ /* 0x001e240000001000 */
[----:B0-----:R0:W-:Y:S04]  /*19d0*/  STL [R1+0x130], R2 ;  /* 0x0001300201007387 */ /* 0x0011e80000100800 */
[----:B------:R0:W-:Y:S02]  /*19e0*/  STL [R1+0x134], R0 ;  /* 0x0001340001007387 */ /* 0x0001e40000100800 */
.L_x_19979:
        /* <DEDUP_REMOVED lines=19> */
[----:B------:R-:W-:-:S13]  /*1b20*/  ISETP.NE.AND.EX P0, PT, RZ, c[0x0][0x184], PT, P0 ;  /* 0x00006100ff007a0c */ /* 0x000fda0003f05300 */
[----:B------:R-:W-:-:S04]  /*1b30*/  @P0 LEA R138, P1, R9, c[0x0][0x180], 0x5 ;  /* 0x00006000098a0a11 */ /* 0x000fc800078228ff */
[----:B------:R-:W-:-:S05]  /*1b40*/  @P0 LEA.HI.X R139, R9, c[0x0][0x184], RZ, 0x5, P1 ;  /* 0x00006100098b0a11 */ /* 0x000fca00008f2cff */
[----:B------:R2:W5:Y:S04]  /*1b50*/  @P0 LDG.E.128 R128, [R138.64] ;  /* 0x000000068a800981 */ /* 0x000568000c1e1d00 */
[----:B------:R2:W5:Y:S01]  /*1b60*/  @P0 LDG.E.128 R132, [R138.64+0x10] ;  /* 0x000010068a840981 */ /* 0x000562000c1e1d00 */
[----:B------:R-:W-:Y:S01]  /*1b70*/  ISETP.NE.AND P1, PT, R11, 0x1, PT ;  /* 0x000000010b00780c */ /* 0x000fe20003f25270 */
[----:B-1----:R-:W-:-:S04]  /*1b80*/  IMAD.MOV.U32 R136, RZ, RZ, 0x10 ;  /* 0x00000010ff887424 */ /* 0x002fc800078e00ff */
[----:B------:R-:W-:-:S05]  /*1b90*/  IMAD.WIDE.U32 R136, R9, R136, c[0x0][0x170] ;  /* 0x00005c0009887625 */ /* 0x000fca00078e0088 */
[----:B------:R1:W5:Y:S02]  /*1ba0*/  LDG.E.128 R140, [R136.64] ;  /* 0x00000006888c7981 */ /* 0x000364000c1e1d00 */
[----:B-1----:R-:W-:Y:S01]  /*1bb0*/  IADD3 R137, R11, 0x1, RZ ;  /* 0x000000010b897810 */ /* 0x002fe20007ffe0ff */
        /* <DEDUP_REMOVED lines=9> */
.L_x_19049:
[----:B--2---:R-:W-:Y:S02]  /*1c50*/  IMAD.MOV.U32 R136, RZ, RZ, R14 ;  /* 0x000000ffff887224 */ /* 0x004fe400078e000e */
.L_x_19050:
[----:B------:R-:W-:Y:S05]  /*1c60*/  BSYNC B1 ;  /* 0x0000000000017941 */ /* 0x000fea0003800000 */
.L_x_19048:
        /* <DEDUP_REMOVED lines=16> */
.L_x_19054:
[----:B------:R-:W-:Y:S05]  /*1d70*/  BSYNC B2 ;  /* 0x0000000000027941 */ /* 0x000fea0003800000 */
.L_x_19053:
        /* <DEDUP_REMOVED lines=41> */
[----:B------:R-:W-:Y:S02]  /*2010*/  LOP3.LUT R15, R15, UR25, R138, 0x96, !PT ;  /* 0x000000190f0f7c12 */ /* 0x000fe4000f8e968a */
.L_x_19052:
[----:B------:R-:W-:Y:S05]  /*2020*/  BSYNC B1 ;  /* 0x0000000000017941 */ /* 0x000fea0003800000 */
.L_x_19051:
        /* <DEDUP_REMOVED lines=17> */
.L_x_19055:
        /* <DEDUP_REMOVED lines=12> */
.L_x_19058:
[----:B------:R-:W-:Y:S02]  /*2200*/  IMAD.MOV.U32 R8, RZ, RZ, R14 ;  /* 0x000000ffff087224 */ /* 0x000fe400078e000e */
.L_x_19059:
[----:B------:R-:W-:Y:S05]  /*2210*/  BSYNC B1 ;  /* 0x0000000000017941 */ /* 0x000fea0003800000 */
.L_x_19057:
        /* <DEDUP_REMOVED lines=16> */
.L_x_19063:
[----:B------:R-:W-:Y:S05]  /*2320*/  BSYNC B2 ;  /* 0x0000000000027941 */ /* 0x000fea0003800000 */
.L_x_19062:
        /* <DEDUP_REMOVED lines=38> */
[----:B------:R-:W-:-:S05]  /*2590*/  IMAD.WIDE.U32 R12, R12, -0x2daee0ad, RZ ;  /* 0xd2511f530c0c7825 */ /* 0x000fca00078e00ff */
[----:B------:R-:W-:Y:S01]  /*25a0*/  LOP3.LUT R13, R13, UR26, R14, 0x96, !PT ;  /* 0x0000001a0d0d7c12 */ /* 0x000fe2000f8e960e */
[----:B------:R-:W-:-:S05]  /*25b0*/  IMAD.WIDE.U32 R14, R11, -0x326172a9, RZ ;  /* 0xcd9e8d570b0e7825 */ /* 0x000fca00078e00ff */
[----:B------:R-:W-:Y:S02]  /*25c0*/  LOP3.LUT R15, R15, UR25, R138, 0x96, !PT ;  /* 0x000000190f0f7c12 */ /* 0x000fe4000f8e968a */
.L_x_19061:
[----:B------:R-:W-:Y:S05]  /*25d0*/  BSYNC B1 ;  /* 0x0000000000017941 */ /* 0x000fea0003800000 */
.L_x_19060:
[----:B------:R-:W1:Y:S02]  /*25e0*/  I2F.U32 R8, R8 ;  /* 0x0000000800087306 */ /* 0x000e640000201000 */
[----:B-1----:R-:W-:-:S05]  /*25f0*/  FFMA.FTZ R8, R8, R194, 1.1641532182693481445e-10 ;  /* 0x2f00000008087423 */ /* 0x002fca00000100c2 */
[----:B------:R-:W-:Y:S02]  /*2600*/  FSETP.GTU.FTZ.AND P2, PT, R8, c[0x0][0x1e4], PT ;  /* 0x0000790008007a0b */ /* 0x000fe40003f5c000 */
[----:B------:R-:W-:-:S05]  /*2610*/  PRMT R8, RZ, 0x5410, R124 ;  /* 0x00005410ff087816 */ /* 0x000fca000000007c */
[----:B------:R-:W-:-:S05]  /*2620*/  FMUL.FTZ R8, R8, c[0x0][0x1e8] ;  /* 0x00007a0008087a20 */ /* 0x000fca0000410000 */
[----:B------:R-:W-:-:S05]  /*2630*/  FSEL R8, R8, RZ, !P2 ;  /* 0x000000ff08087208 */ /* 0x000fca0005000000 */
[----:B------:R-:W-:Y:S01]  /*2640*/  FADD.FTZ R136, R8, R136 ;  /* 0x0000008808887221 */ /* 0x000fe20000010000 */
[----:B------:R-:W-:-:S03]  /*2650*/  SEL R8, RZ, 0x1, P2 ;  /* 0x00000001ff087807 */ /* 0x000fc60001000000 */
[----:B------:R-:W-:Y:S02]  /*2660*/  @P0 FADD.FTZ R136, R128, R136 ;  /* 0x0000008880880221 */ /* 0x000fe40000010000 */
.L_x_19056:
        /* <DEDUP_REMOVED lines=12> */
.L_x_19065:
[----:B------:R-:W-:Y:S02]  /*2730*/  IMAD.MOV.U32 R11, RZ, RZ, R14 ;  /* 0x000000ffff0b7224 */ /* 0x000fe400078e000e */
.L_x_19066:
[----:B------:R-:W-:Y:S05]  /*2740*/  BSYNC B1 ;  /* 0x0000000000017941 */ /* 0x000fea0003800000 */
.L_x_19064:
        /* <DEDUP_REMOVED lines=16> */
.L_x_19070:
[----:B------:R-:W-:Y:S05]  /*2850*/  BSYNC B2 ;  /* 0x0000000000027941 */ /* 0x000fea0003800000 */
.L_x_19069:
        /* <DEDUP_REMOVED lines=41> */
[----:B------:R-:W-:Y:S02]  /*2af0*/  IMAD.MOV.U32 R138, RZ, RZ, RZ ;  /* 0x000000ffff8a7224 */ /* 0x000fe400078e00ff */
.L_x_19068:
[----:B------:R-:W-:Y:S05]  /*2b00*/  BSYNC B1 ;  /* 0x0000000000017941 */ /* 0x000fea0003800000 */
.L_x_19067:
        /* <DEDUP_REMOVED lines=14> */
.L_x_19071:
        /* <DEDUP_REMOVED lines=12> */
.L_x_19074:
[----:B------:R-:W-:Y:S02]  /*2cb0*/  IMAD.MOV.U32 R7, RZ, RZ, R14 ;  /* 0x000000ffff077224 */ /* 0x000fe400078e000e */
.L_x_19075:
[----:B------:R-:W-:Y:S05]  /*2cc0*/  BSYNC B1 ;  /* 0x0000000000017941 */ /* 0x000fea0003800000 */
.L_x_19073:
        /* <DEDUP_REMOVED lines=16> */
.L_x_19079:
[----:B------:R-:W-:Y:S05]  /*2dd0*/  BSYNC B2 ;  /* 0x0000000000027941 */ /* 0x000fea0003800000 */
.L_x_19078:
        /* <DEDUP_REMOVED lines=42> */
.L_x_19077:
[----:B------:R-:W-:Y:S05]  /*3080*/  BSYNC B1 ;  /* 0x0000000000017941 */ /* 0x000fea0003800000 */
.L_x_19076:
        /* <DEDUP_REMOVED lines=9> */
.L_x_19072:
        /* <DEDUP_REMOVED lines=12> */
.L_x_19081:
[----:B------:R-:W-:Y:S02]  /*31e0*/  IMAD.MOV.U32 R11, RZ, RZ, R14 ;  /* 0x000000ffff0b7224 */ /* 0x000fe400078e000e */
.L_x_19082:
[----:B------:R-:W-:Y:S05]  /*31f0*/  BSYNC B1 ;  /* 0x0000000000017941 */ /* 0x000fea0003800000 */
.L_x_19080:
        /* <DEDUP_REMOVED lines=16> */
.L_x_19086:
[----:B------:R-:W-:Y:S05]  /*3300*/  BSYNC B2 ;  /* 0x0000000000027941 */ /* 0x000fea0003800000 */
.L_x_19085:
        /* <DEDUP_REMOVED lines=42> */
.L_x_19084:
[----:B------:R-:W-:Y:S05]  /*35b0*/  BSYNC B1 ;  /* 0x0000000000017941 */ /* 0x000fea0003800000 */
.L_x_19083:
        /* <DEDUP_REMOVED lines=14> */
.L_x_19087:
        /* <DEDUP_REMOVED lines=12> */
.L_x_19090:
[----:B------:R-:W-:Y:S02]  /*3760*/  IMAD.MOV.U32 R6, RZ, RZ, R14 ;  /* 0x000000ffff067224 */ /* 0x000fe400078e000e */
.L_x_19091:
[----:B------:R-:W-:Y:S05]  /*3770*/  BSYNC B1 ;  /* 0x0000000000017941 */ /* 0x000fea0003800000 */
.L_x_19089:
        /* <DEDUP_REMOVED lines=16> */
.L_x_19095:
[----:B------:R-:W-:Y:S05]  /*3880*/  BSYNC B2 ;  /* 0x0000000000027941 */ /* 0x000fea0003800000 */
.L_x_19094:
        /* <DEDUP_REMOVED lines=37> */
[----:B------:R-:W-:-:S05]  /*3ae0*/  LOP3.LUT R12, R193, UR23, R12, 0x96, !PT ;  /* 0x00000017c10c7c12 */ /* 0x000fca000f8e960c */
[----:B------:R-:W-:-:S05]  /*3af0*/  IMAD.WIDE.U32 R12, R12, -0x2daee0ad, RZ ;  /* 0xd2511f530c0c7825 */ /* 0x000fca00078e00ff */
[----:B------:R-:W-:Y:S01]  /*3b00*/  LOP3.LUT R13, R13, UR26, R14, 0x96, !PT ;  /* 0x0000001a0d0d7c12 */ /* 0x000fe2000f8e960e */
[----:B------:R-:W-:-:S05]  /*3b10*/  IMAD.WIDE.U32 R14, R11, -0x326172a9, RZ ;  /* 0xcd9e8d570b0e7825 */ /* 0x000fca00078e00ff */
[----:B------:R-:W-:Y:S02]  /*3b20*/  LOP3.LUT R15, R15, UR25, R192, 0x96, !PT ;  /* 0x000000190f0f7c12 */ /* 0x000fe4000f8e96c0 */
.L_x_19093:
[----:B------:R-:W-:Y:S05]  /*3b30*/  BSYNC B1 ;  /* 0x0000000000017941 */ /* 0x000fea0003800000 */
.L_x_19092:
        /* <DEDUP_REMOVED lines=9> */
.L_x_19088:
        /* <DEDUP_REMOVED lines=12> */
.L_x_19097:
[----:B------:R-:W-:Y:S02]  /*3c90*/  IMAD.MOV.U32 R11, RZ, RZ, R14 ;  /* 0x000000ffff0b7224 */ /* 0x000fe400078e000e */
.L_x_19098:
[----:B------:R-:W-:Y:S05]  /*3ca0*/  BSYNC B1 ;  /* 0x0000000000017941 */ /* 0x000fea0003800000 */
.L_x_19096:
        /* <DEDUP_REMOVED lines=16> */
.L_x_19102:
[----:B------:R-:W-:Y:S05]  /*3db0*/  BSYNC B2 ;  /* 0x0000000000027941 */ /* 0x000fea0003800000 */
.L_x_19101:
        /* <DEDUP_REMOVED lines=42> */
.L_x_19100:
[----:B------:R-:W-:Y:S05]  /*4060*/  BSYNC B1 ;  /* 0x0000000000017941 */ /* 0x000fea0003800000 */
.L_x_19099:
        /* <DEDUP_REMOVED lines=14> */
.L_x_19103:
        /* <DEDUP_REMOVED lines=12> */
.L_x_19106:
[----:B------:R-:W-:Y:S02]  /*4210*/  IMAD.MOV.U32 R5, RZ, RZ, R14 ;  /* 0x000000ffff057224 */ /* 0x000fe400078e000e */
.L_x_19107:
[----:B------:R-:W-:Y:S05]  /*4220*/  BSYNC B1 ;  /* 0x0000000000017941 */ /* 0x000fea0003800000 */
.L_x_19105:
        /* <DEDUP_REMOVED lines=16> */
.L_x_19111:
[----:B------:R-:W-:Y:S05]  /*4330*/  BSYNC B2 ;  /* 0x0000000000027941 */ /* 0x000fea0003800000 */
.L_x_19110:
        /* <DEDUP_REMOVED lines=42> */
.L_x_19109:
[----:B------:R-:W-:Y:S05]  /*45e0*/  BSYNC B1 ;  /* 0x0000000000017941 */ /* 0x000fea0003800000 */
.L_x_19108:
        /* <DEDUP_REMOVED lines=9> */
.L_x_19104:
        /* <DEDUP_REMOVED lines=12> */
.L_x_19113:
[----:B------:R-:W-:Y:S02]  /*4740*/  IMAD.MOV.U32 R11, RZ, RZ, R14 ;  /* 0x000000ffff0b7224 */ /* 0x000fe400078e000e */
.L_x_19114:
[----:B------:R-:W-:Y:S05]  /*4750*/  BSYNC B1 ;  /* 0x0000000000017941 */ /* 0x000fea0003800000 */
.L_x_19112:
        /* <DEDUP_REMOVED lines=16> */
.L_x_19118:
[----:B------:R-:W-:Y:S05]  /*4860*/  BSYNC B2 ;  /* 0x0000000000027941 */ /* 0x000fea0003800000 */
.L_x_19117:
        /* <DEDUP_REMOVED lines=42> */
.L_x_19116:
[----:B------:R-:W-:Y:S05]  /*4b10*/  BSYNC B1 ;  /* 0x0000000000017941 */ /* 0x000fea0003800000 */
.L_x_19115:
        /* <DEDUP_REMOVED lines=12> */
.L_x_19119:
        /* <DEDUP_REMOVED lines=12> */
.L_x_19122:
[----:B------:R-:W-:Y:S02]  /*4ca0*/  IMAD.MOV.U32 R4, RZ, RZ, R14 ;  /* 0x000000ffff047224 */ /* 0x000fe400078e000e */
.L_x_19123:
[----:B------:R-:W-:Y:S05]  /*4cb0*/  BSYNC B1 ;  /* 0x0000000000017941 */ /* 0x000fea0003800000 */
.L_x_19121:
        /* <DEDUP_REMOVED lines=16> */
.L_x_19127:
[----:B------:R-:W-:Y:S05]  /*4dc0*/  BSYNC B2 ;  /* 0x0000000000027941 */ /* 0x000fea0003800000 */
.L_x_19126:
        /* <DEDUP_REMOVED lines=42> */
.L_x_19125:
[----:B------:R-:W-:Y:S05]  /*5070*/  BSYNC B1 ;  /* 0x0000000000017941 */ /* 0x000fea0003800000 */
.L_x_19124:
        /* <DEDUP_REMOVED lines=9> */
.L_x_19120:
        /* <DEDUP_REMOVED lines=12> */
.L_x_19129:
[----:B------:R-:W-:Y:S02]  /*51d0*/  IMAD.MOV.U32 R11, RZ, RZ, R14 ;  /* 0x000000ffff0b7224 */ /* 0x000fe400078e000e */
.L_x_19130:
[----:B------:R-:W-:Y:S05]  /*51e0*/  BSYNC B1 ;  /* 0x0000000000017941 */ /* 0x000fea0003800000 */
.L_x_19128:
        /* <DEDUP_REMOVED lines=16> */
.L_x_19134:
[----:B------:R-:W-:Y:S05]  /*52f0*/  BSYNC B2 ;  /* 0x0000000000027941 */ /* 0x000fea0003800000 */
.L_x_19133:
        /* <DEDUP_REMOVED lines=42> */
.L_x_19132:
[----:B------:R-:W-:Y:S05]  /*55a0*/  BSYNC B1 ;  /* 0x0000000000017941 */ /* 0x000fea0003800000 */
.L_x_19131:
        /* <DEDUP_REMOVED lines=12> */
.L_x_19135:
        /* <DEDUP_REMOVED lines=12> */
.L_x_19138:
[----:B------:R-:W-:Y:S02]  /*5730*/  IMAD.MOV.U32 R3, RZ, RZ, R14 ;  /* 0x000000ffff037224 */ /* 0x000fe400078e000e */
.L_x_19139:
[----:B------:R-:W-:Y:S05]  /*5740*/  BSYNC B1 ;  /* 0x0000000000017941 */ /* 0x000fea0003800000 */
.L_x_19137:
        /* <DEDUP_REMOVED lines=16> */
.L_x_19143:
[----:B------:R-:W-:Y:S05]  /*5850*/  BSYNC B2 ;  /* 0x0000000000027941 */ /* 0x000fea0003800000 */
.L_x_19142:
        /* <DEDUP_REMOVED lines=42> */
.L_x_19141:
[----:B------:R-:W-:Y:S05]  /*5b00*/  BSYNC B1 ;  /* 0x0000000000017941 */ /* 0x000fea0003800000 */
.L_x_19140:
        /* <DEDUP_REMOVED lines=9> */
.L_x_19136:
        /* <DEDUP_REMOVED lines=12> */
.L_x_19145:
[----:B------:R-:W-:Y:S02]  /*5c60*/  IMAD.MOV.U32 R11, RZ, RZ, R14 ;  /* 0x000000ffff0b7224 */ /* 0x000fe400078e000e */
.L_x_19146:
[----:B------:R-:W-:Y:S05]  /*5c70*/  BSYNC B1 ;  /* 0x0000000000017941 */ /* 0x000fea0003800000 */
.L_x_19144:
        /* <DEDUP_REMOVED lines=16> */
.L_x_19150:
[----:B------:R-:W-:Y:S05]  /*5d80*/  BSYNC B2 ;  /* 0x0000000000027941 */ /* 0x000fea0003800000 */
.L_x_19149:
        /* <DEDUP_REMOVED lines=42> */
.L_x_19148:
[----:B------:R-:W-:Y:S05]  /*6030*/  BSYNC B1 ;  /* 0x0000000000017941 */ /* 0x000fea0003800000 */
.L_x_19147:
        /* <DEDUP_REMOVED lines=12> */
.L_x_19151:
[C---:B------:R-:W-:Y:S01]  /*6100*/  ISETP.NE.AND P5, PT, R192.reuse, 0x1, PT ;  /* 0x00000001c000780c */ /* 0x040fe20003fa5270 */
[----:B------:R-:W-:Y:S01]  /*6110*/  BSSY B1, `(.L_x_19153) ;  /* 0x000000c000017945 */ /* 0x000fe20003800000 */
        /* <DEDUP_REMOVED lines=10> */
.L_x_19154:
[----:B0-----:R-:W-:Y:S02]  /*61c0*/  IMAD.MOV.U32 R2, RZ, RZ, R14 ;  /* 0x000000ffff027224 */ /* 0x001fe400078e000e */
.L_x_19155:
[----:B------:R-:W-:Y:S05]  /*61d0*/  BSYNC B1 ;  /* 0x0000000000017941 */ /* 0x000fea0003800000 */
.L_x_19153:
        /* <DEDUP_REMOVED lines=16> */
.L_x_19159:
[----:B------:R-:W-:Y:S05]  /*62e0*/  BSYNC B2 ;  /* 0x0000000000027941 */ /* 0x000fea0003800000 */
.L_x_19158:
        /* <DEDUP_REMOVED lines=42> */
.L_x_19157:
[----:B------:R-:W-:Y:S05]  /*6590*/  BSYNC B1 ;  /* 0x0000000000017941 */ /* 0x000fea0003800000 */
.L_x_19156:
        /* <DEDUP_REMOVED lines=9> */
.L_x_19152:
        /* <DEDUP_REMOVED lines=12> */
.L_x_19161:
[----:B------:R-:W-:Y:S02]  /*66f0*/  IMAD.MOV.U32 R11, RZ, RZ, R14 ;  /* 0x000000ffff0b7224 */ /* 0x000fe400078e000e */
.L_x_19162:
[----:B------:R-:W-:Y:S05]  /*6700*/  BSYNC B1 ;  /* 0x0000000000017941 */ /* 0x000fea0003800000 */
.L_x_19160:
        /* <DEDUP_REMOVED lines=16> */
.L_x_19166:
[----:B------:R-:W-:Y:S05]  /*6810*/  BSYNC B2 ;  /* 0x0000000000027941 */ /* 0x000fea0003800000 */
.L_x_19165:
        /* <DEDUP_REMOVED lines=42> */
.L_x_19164:
[----:B------:R-:W-:Y:S05]  /*6ac0*/  BSYNC B1 ;  /* 0x0000000000017941 */ /* 0x000fea0003800000 */
.L_x_19163:
        /* <DEDUP_REMOVED lines=12> */
.L_x_19167:
        /* <DEDUP_REMOVED lines=12> */
.L_x_19170:
[----:B0-----:R-:W-:Y:S02]  /*6c50*/  IMAD.MOV.U32 R0, RZ, RZ, R14 ;  /* 0x000000ffff007224 */ /* 0x001fe400078e000e */
.L_x_19171:
[----:B------:R-:W-:Y:S05]  /*6c60*/  BSYNC B1 ;  /* 0x0000000000017941 */ /* 0x000fea0003800000 */
.L_x_19169:
        /* <DEDUP_REMOVED lines=16> */
.L_x_19175:
[----:B------:R-:W-:Y:S05]  /*6d70*/  BSYNC B2 ;  /* 0x0000000000027941 */ /* 0x000fea0003800000 */
.L_x_19174:
        /* <DEDUP_REMOVED lines=41> */
[----:B------:R-:W-:Y:S02]  /*7010*/  LOP3.LUT R15, R15, UR25, R192, 0x96, !PT ;  /* 0x000000190f0f7c12 */ /* 0x000fe4000f8e96c0 */
.L_x_19173:
[----:B------:R-:W-:Y:S05]  /*7020*/  BSYNC B1 ;  /* 0x0000000000017941 */ /* 0x000fea0003800000 */
.L_x_19172:
        /* <DEDUP_REMOVED lines=9> */
.L_x_19168:
        /* <DEDUP_REMOVED lines=20> */
[----:B------:R-:W-:Y:S02]  /*7200*/  LEA R194, P0, R9, c[0x0][0x188], 0x5 ;  /* 0x0000620009c27a11 */ /* 0x000fe400078028ff */
[----:B------:R-:W-:Y:S02]  /*7210*/  LOP3.LUT R193, R195, R227, R193, 0xfe, !PT ;  /* 0x000000e3c3c17212 */ /* 0x000fe400078efec1 */
[----:B------:R-:W-:Y:S02]  /*7220*/  LEA.HI.X R195, R9, c[0x0][0x18c], RZ, 0x5, P0 ;  /* 0x0000630009c37a11 */ /* 0x000fe400000f2cff */
[----:B------:R-:W-:-:S03]  /*7230*/  SEL R226, RZ, 0x1, P6 ;  /* 0x00000001ffe27807 */ /* 0x000fc60003000000 */
[----:B------:R-:W-:Y:S01]  /*7240*/  STG.E.128 [R194.64], R136 ;  /* 0x00000088c2007986 */ /* 0x000fe2000c101d06 */
[----:B------:R-:W-:-:S03]  /*7250*/  LOP3.LUT R192, R192, R226, RZ, 0xfc, !PT ;  /* 0x000000e2c0c07212 */ /* 0x000fc600078efcff */
[----:B------:R1:W-:Y:S02]  /*7260*/  STG.E.128 [R194.64+0x10], R140 ;  /* 0x0000108cc2007986 */ /* 0x0003e4000c101d06 */
[----:B-1----:R-:W-:-:S04]  /*7270*/  IADD3 R194, P0, R229, c[0x0][0x190], RZ ;  /* 0x00006400e5c27a10 */ /* 0x002fc80007f1e0ff */
        /* <DEDUP_REMOVED lines=23> */
.L_x_19176:
[----:B-1----:R-:W-:Y:S02]  /*73f0*/  IADD3 R192, R9, 0x80, RZ ;  /* 0x0000008009c07810 */ /* 0x002fe40007ffe0ff */
.L_x_19047:
[----:B------:R-:W-:Y:S05]  /*7400*/  BSYNC B0 ;  /* 0x0000000000007941 */ /* 0x000fea0003800000 */
.L_x_19046:
        /* <DEDUP_REMOVED lines=31> */
.L_x_19180:
[----:B--2---:R-:W-:Y:S02]  /*7600*/  IMAD.MOV.U32 R146, RZ, RZ, R14 ;  /* 0x000000ffff927224 */ /* 0x004fe400078e000e */
.L_x_19181:
[----:B------:R-:W-:Y:S05]  /*7610*/  BSYNC B1 ;  /* 0x0000000000017941 */ /* 0x000fea0003800000 */
.L_x_19179:
        /* <DEDUP_REMOVED lines=16> */
.L_x_19185:
[----:B------:R-:W-:Y:S05]  /*7720*/  BSYNC B2 ;  /* 0x0000000000027941 */ /* 0x000fea0003800000 */
.L_x_19184:
        /* <DEDUP_REMOVED lines=42> */
.L_x_19183:
[----:B------:R-:W-:Y:S05]  /*79d0*/  BSYNC B1 ;  /* 0x0000000000017941 */ /* 0x000fea0003800000 */
.L_x_19182:
        /* <DEDUP_REMOVED lines=17> */
.L_x_19186:
        /* <DEDUP_REMOVED lines=12> */
.L_x_19189:
[----:B------:R-:W-:Y:S02]  /*7bb0*/  IMAD.MOV.U32 R8, RZ, RZ, R14 ;  /* 0x000000ffff087224 */ /* 0x000fe400078e000e */
.L_x_19190:
[----:B------:R-:W-:Y:S05]  /*7bc0*/  BSYNC B1 ;  /* 0x0000000000017941 */ /* 0x000fea0003800000 */
.L_x_19188:
        /* <DEDUP_REMOVED lines=16> */
.L_x_19194:
[----:B------:R-:W-:Y:S05]  /*7cd0*/  BSYNC B2 ;  /* 0x0000000000027941 */ /* 0x000fea0003800000 */
.L_x_19193:
        /* <DEDUP_REMOVED lines=42> */
.L_x_19192:
[----:B------:R-:W-:Y:S05]  /*7f80*/  BSYNC B1 ;  /* 0x0000000000017941 */ /* 0x000fea0003800000 */
.L_x_19191:
        /* <DEDUP_REMOVED lines=9> */
.L_x_19187:
        /* <DEDUP_REMOVED lines=12> */
.L_x_19196:
[----:B------:R-:W-:Y:S02]  /*80e0*/  IMAD.MOV.U32 R11, RZ, RZ, R14 ;  /* 0x000000ffff0b7224 */ /* 0x000fe400078e000e */
.L_x_19197:
[----:B------:R-:W-:Y:S05]  /*80f0*/  BSYNC B1 ;  /* 0x0000000000017941 */ /* 0x000fea0003800000 */
.L_x_19195:
        /* <DEDUP_REMOVED lines=16> */
.L_x_19201:
[----:B------:R-:W-:Y:S05]  /*8200*/  BSYNC B2 ;  /* 0x0000000000027941 */ /* 0x000fea0003800000 */
.L_x_19200:
        /* <DEDUP_REMOVED lines=42> */
.L_x_19199:
[----:B------:R-:W-:Y:S05]  /*84b0*/  BSYNC B1 ;  /* 0x0000000000017941 */ /* 0x000fea0003800000 */
.L_x_19198:
        /* <DEDUP_REMOVED lines=14> */
.L_x_19202:
        /* <DEDUP_REMOVED lines=12> */
.L_x_19205:
[----:B------:R-:W-:Y:S02]  /*8660*/  IMAD.MOV.U32 R7, RZ, RZ, R14 ;  /* 0x000000ffff077224 */ /* 0x000fe400078e000e */
.L_x_19206:
[----:B------:R-:W-:Y:S05]  /*8670*/  BSYNC B1 ;  /* 0x0000000000017941 */ /* 0x000fea0003800000 */
.L_x_19204:
        /* <DEDUP_REMOVED lines=16> */
.L_x_19210:
[----:B------:R-:W-:Y:S05]  /*8780*/  BSYNC B2 ;  /* 0x0000000000027941 */ /* 0x000fea0003800000 */
.L_x_19209:
        /* <DEDUP_REMOVED lines=42> */
.L_x_19208:
[----:B------:R-:W-:Y:S05]  /*8a30*/  BSYNC B1 ;  /* 0x0000000000017941 */ /* 0x000fea0003800000 */
.L_x_19207:
        /* <DEDUP_REMOVED lines=9> */
.L_x_19203:
        /* <DEDUP_REMOVED lines=12> */
.L_x_19212:
[----:B------:R-:W-:Y:S02]  /*8b90*/  IMAD.MOV.U32 R11, RZ, RZ, R14 ;  /* 0x000000ffff0b7224 */ /* 0x000fe400078e000e */
.L_x_19213:
[----:B------:R-:W-:Y:S05]  /*8ba0*/  BSYNC B1 ;  /* 0x0000000000017941 */ /* 0x000fea0003800000 */
.L_x_19211:
        /* <DEDUP_REMOVED lines=16> */
.L_x_19217:
[----:B------:R-:W-:Y:S05]  /*8cb0*/  BSYNC B2 ;  /* 0x0000000000027941 */ /* 0x000fea0003800000 */
.L_x_19216:
        /* <DEDUP_REMOVED lines=42> */
.L_x_19215:
[----:B------:R-:W-:Y:S05]  /*8f60*/  BSYNC B1 ;  /* 0x0000000000017941 */ /* 0x000fea0003800000 */
.L_x_19214:
        /* <DEDUP_REMOVED lines=14> */
.L_x_19218:
        /* <DEDUP_REMOVED lines=12> */
.L_x_19221:
[----:B------:R-:W-:Y:S02]  /*9110*/  IMAD.MOV.U32 R6, RZ, RZ, R14 ;  /* 0x000000ffff067224 */ /* 0x000fe400078e000e */
.L_x_19222:
[----:B------:R-:W-:Y:S05]  /*9120*/  BSYNC B1 ;  /* 0x0000000000017941 */ /* 0x000fea0003800000 */
.L_x_19220:
        /* <DEDUP_REMOVED lines=16> */
.L_x_19226:
[----:B------:R-:W-:Y:S05]  /*9230*/  BSYNC B2 ;  /* 0x0000000000027941 */ /* 0x000fea0003800000 */
.L_x_19225:
        /* <DEDUP_REMOVED lines=42> */
.L_x_19224:
[----:B------:R-:W-:Y:S05]  /*94e0*/  BSYNC B1 ;  /* 0x0000000000017941 */ /* 0x000fea0003800000 */
.L_x_19223:
        /* <DEDUP_REMOVED lines=9> */
.L_x_19219:
        /* <DEDUP_REMOVED lines=12> */
.L_x_19228:
[----:B------:R-:W-:Y:S02]  /*9640*/  IMAD.MOV.U32 R11, RZ, RZ, R14 ;  /* 0x000000ffff0b7224 */ /* 0x000fe400078e000e */
.L_x_19229:
[----:B------:R-:W-:Y:S05]  /*9650*/  BSYNC B1 ;  /* 0x0000000000017941 */ /* 0x000fea0003800000 */
.L_x_19227:
        /* <DEDUP_REMOVED lines=16> */
.L_x_19233:
[----:B------:R-:W-:Y:S05]  /*9760*/  BSYNC B2 ;  /* 0x0000000000027941 */ /* 0x000fea0003800000 */
.L_x_19232:
        /* <DEDUP_REMOVED lines=42> */
.L_x_19231:
[----:B------:R-:W-:Y:S05]  /*9a10*/  BSYNC B1 ;  /* 0x0000000000017941 */ /* 0x000fea0003800000 */
.L_x_19230:
        /* <DEDUP_REMOVED lines=14> */
.L_x_19234:
        /* <DEDUP_REMOVED lines=12> */
.L_x_19237:
[----:B------:R-:W-:Y:S02]  /*9bc0*/  IMAD.MOV.U32 R5, RZ, RZ, R14 ;  /* 0x000000ffff057224 */ /* 0x000fe400078e000e */
.L_x_19238:
[----:B------:R-:W-:Y:S05]  /*9bd0*/  BSYNC B1 ;  /* 0x0000000000017941 */ /* 0x000fea0003800000 */
.L_x_19236:
        /* <DEDUP_REMOVED lines=16> */
.L_x_19242:
[----:B------:R-:W-:Y:S05]  /*9ce0*/  BSYNC B2 ;  /* 0x0000000000027941 */ /* 0x000fea0003800000 */
.L_x_19241:
        /* <DEDUP_REMOVED lines=42> */
.L_x_19240:
[----:B------:R-:W-:Y:S05]  /*9f90*/  BSYNC B1 ;  /* 0x0000000000017941 */ /* 0x000fea0003800000 */
.L_x_19239:
        /* <DEDUP_REMOVED lines=9> */
.L_x_19235:
        /* <DEDUP_REMOVED lines=12> */
.L_x_19244:
[----:B------:R-:W-:Y:S02]  /*a0f0*/  IMAD.MOV.U32 R11, RZ, RZ, R14 ;  /* 0x000000ffff0b7224 */ /* 0x000fe400078e000e */
.L_x_19245:
[----:B------:R-:W-:Y:S05]  /*a100*/  BSYNC B1 ;  /* 0x0000000000017941 */ /* 0x000fea0003800000 */
.L_x_19243:
        /* <DEDUP_REMOVED lines=16> */
.L_x_19249:
[----:B------:R-:W-:Y:S05]  /*a210*/  BSYNC B2 ;  /* 0x0000000000027941 */ /* 0x000fea0003800000 */
.L_x_19248:
        /* <DEDUP_REMOVED lines=42> */
.L_x_19247:
[----:B------:R-:W-:Y:S05]  /*a4c0*/  BSYNC B1 ;  /* 0x0000000000017941 */ /* 0x000fea0003800000 */
.L_x_19246:
        /* <DEDUP_REMOVED lines=12> */
.L_x_19250:
        /* <DEDUP_REMOVED lines=12> */
.L_x_19253:
[----:B------:R-:W-:Y:S02]  /*a650*/  IMAD.MOV.U32 R4, RZ, RZ, R14 ;  /* 0x000000ffff047224 */ /* 0x000fe400078e000e */
.L_x_19254:
[----:B------:R-:W-:Y:S05]  /*a660*/  BSYNC B1 ;  /* 0x0000000000017941 */ /* 0x000fea0003800000 */
.L_x_19252:
        /* <DEDUP_REMOVED lines=16> */
.L_x_19258:
[----:B------:R-:W-:Y:S05]  /*a770*/  BSYNC B2 ;  /* 0x0000000000027941 */ /* 0x000fea0003800000 */
.L_x_19257:
        /* <DEDUP_REMOVED lines=42> */
.L_x_19256:
[----:B------:R-:W-:Y:S05]  /*aa20*/  BSYNC B1 ;  /* 0x0000000000017941 */ /* 0x000fea0003800000 */
.L_x_19255:
        /* <DEDUP_REMOVED lines=9> */
.L_x_19251:
        /* <DEDUP_REMOVED lines=12> */
.L_x_19260:
[----:B------:R-:W-:Y:S02]  /*ab80*/  IMAD.MOV.U32 R11, RZ, RZ, R14 ;  /* 0x000000ffff0b7224 */ /* 0x000fe400078e000e */
.L_x_19261:
[----:B------:R-:W-:Y:S05]  /*ab90*/  BSYNC B1 ;  /* 0x0000000000017941 */ /* 0x000fea0003800000 */
.L_x_19259:
        /* <DEDUP_REMOVED lines=16> */
.L_x_19265:
[----:B------:R-:W-:Y:S05]  /*aca0*/  BSYNC B2 ;  /* 0x0000000000027941 */ /* 0x000fea0003800000 */
.L_x_19264:
        /* <DEDUP_REMOVED lines=42> */
.L_x_19263:
[----:B------:R-:W-:Y:S05]  /*af50*/  BSYNC B1 ;  /* 0x0000000000017941 */ /* 0x000fea0003800000 */
.L_x_19262:
        /* <DEDUP_REMOVED lines=12> */
.L_x_19266:
        /* <DEDUP_REMOVED lines=12> */
.L_x_19269:
[----:B------:R-:W-:Y:S02]  /*b0e0*/  IMAD.MOV.U32 R3, RZ, RZ, R14 ;  /* 0x000000ffff037224 */ /* 0x000fe400078e000e */
.L_x_19270:
[----:B------:R-:W-:Y:S05]  /*b0f0*/  BSYNC B1 ;  /* 0x0000000000017941 */ /* 0x000fea0003800000 */
.L_x_19268:
        /* <DEDUP_REMOVED lines=16> */
.L_x_19274:
[----:B------:R-:W-:Y:S05]  /*b200*/  BSYNC B2 ;  /* 0x0000000000027941 */ /* 0x000fea0003800000 */
.L_x_19273:
        /* <DEDUP_REMOVED lines=42> */
.L_x_19272:
[----:B------:R-:W-:Y:S05]  /*b4b0*/  BSYNC B1 ;  /* 0x0000000000017941 */ /* 0x000fea0003800000 */
.L_x_19271:
        /* <DEDUP_REMOVED lines=9> */
.L_x_19267:
        /* <DEDUP_REMOVED lines=12> */
.L_x_19276:
[----:B------:R-:W-:Y:S02]  /*b610*/  IMAD.MOV.U32 R11, RZ, RZ, R14 ;  /* 0x000000ffff0b7224 */ /* 0x000fe400078e000e */
.L_x_19277:
[----:B------:R-:W-:Y:S05]  /*b620*/  BSYNC B1 ;  /* 0x0000000000017941 */ /* 0x000fea0003800000 */
.L_x_19275:
        /* <DEDUP_REMOVED lines=16> */
.L_x_19281:
[----:B------:R-:W-:Y:S05]  /*b730*/  BSYNC B2 ;  /* 0x0000000000027941 */ /* 0x000fea0003800000 */
.L_x_19280:
        /* <DEDUP_REMOVED lines=42> */
.L_x_19279:
[----:B------:R-:W-:Y:S05]  /*b9e0*/  BSYNC B1 ;  /* 0x0000000000017941 */ /* 0x000fea0003800000 */
.L_x_19278:
        /* <DEDUP_REMOVED lines=12> */
.L_x_19282:
        /* <DEDUP_REMOVED lines=12> */
.L_x_19285:
[----:B0-----:R-:W-:Y:S02]  /*bb70*/  IMAD.MOV.U32 R2, RZ, RZ, R14 ;  /* 0x000000ffff027224 */ /* 0x001fe400078e000e */
.L_x_19286:
[----:B------:R-:W-:Y:S05]  /*bb80*/  BSYNC B1 ;  /* 0x0000000000017941 */ /* 0x000fea0003800000 */
.L_x_19284:
        /* <DEDUP_REMOVED lines=16> */
.L_x_19290:
[----:B------:R-:W-:Y:S05]  /*bc90*/  BSYNC B2 ;  /* 0x0000000000027941 */ /* 0x000fea0003800000 */
.L_x_19289:
        /* <DEDUP_REMOVED lines=42> */
.L_x_19288:
[----:B------:R-:W-:Y:S05]  /*bf40*/  BSYNC B1 ;  /* 0x0000000000017941 */ /* 0x000fea0003800000 */
.L_x_19287:
        /* <DEDUP_REMOVED lines=9> */
.L_x_19283:
        /* <DEDUP_REMOVED lines=12> */
.L_x_19292:
[----:B------:R-:W-:Y:S02]  /*c0a0*/  IMAD.MOV.U32 R11, RZ, RZ, R14 ;  /* 0x000000ffff0b7224 */ /* 0x000fe400078e000e */
.L_x_19293:
[----:B------:R-:W-:Y:S05]  /*c0b0*/  BSYNC B1 ;  /* 0x0000000000017941 */ /* 0x000fea0003800000 */
.L_x_19291:
        /* <DEDUP_REMOVED lines=16> */
.L_x_19297:
[----:B------:R-:W-:Y:S05]  /*c1c0*/  BSYNC B2 ;  /* 0x0000000000027941 */ /* 0x000fea0003800000 */
.L_x_19296:
        /* <DEDUP_REMOVED lines=42> */
.L_x_19295:
[----:B------:R-:W-:Y:S05]  /*c470*/  BSYNC B1 ;  /* 0x0000000000017941 */ /* 0x000fea0003800000 */
.L_x_19294:
        /* <DEDUP_REMOVED lines=12> */
.L_x_19298:
        /* <DEDUP_REMOVED lines=12> */
.L_x_19301:
[----:B0-----:R-:W-:Y:S02]  /*c600*/  IMAD.MOV.U32 R0, RZ, RZ, R14 ;  /* 0x000000ffff007224 */ /* 0x001fe400078e000e */
.L_x_19302:
[----:B------:R-:W-:Y:S05]  /*c610*/  BSYNC B1 ;  /* 0x0000000000017941 */ /* 0x000fea0003800000 */
.L_x_19300:
        /* <DEDUP_REMOVED lines=16> */
.L_x_19306:
[----:B------:R-:W-:Y:S05]  /*c720*/  BSYNC B2 ;  /* 0x0000000000027941 */ /* 0x000fea0003800000 */
.L_x_19305:
        /* <DEDUP_REMOVED lines=42> */
.L_x_19304:
[----:B------:R-:W-:Y:S05]  /*c9d0*/  BSYNC B1 ;  /* 0x0000000000017941 */ /* 0x000fea0003800000 */
.L_x_19303:
        /* <DEDUP_REMOVED lines=9> */
.L_x_19299:
[----:B------:R-:W-:Y:S01]  /*ca70*/  SEL R193, RZ, 0x10000, P4 ;  /* 0x00010000ffc17807 */ /* 0x000fe20002000000 */
[----:B------:R-:W-:Y:S01]  /*ca80*/  IMAD.SHL.U32 R230, R192, 0x8, RZ ;  /* 0x00000008c0e67824 */ /* 0x000fe200078e00ff */
[----:B------:R-:W-:Y:S02]  /*ca90*/  LOP3.LUT P4, RZ, R16, 0x1, RZ, 0xc0, !PT ;  /* 0x0000000110ff7812 */ /* 0x000fe4000788c0ff */
[----:B------:R-:W-:Y:S02]  /*caa0*/  SEL R195, RZ, 0x1000000, P5 ;  /* 0x01000000ffc37807 */ /* 0x000fe40002800000 */
[----:B------:R-:W-:Y:S02]  /*cab0*/  SEL R226, RZ, 0x1, P4 ;  /* 0x00000001ffe27807 */ /* 0x000fe40002000000 */
[----:B------:R-:W-:Y:S02]  /*cac0*/  SEL R227, RZ, 0x100, P3 ;  /* 0x00000100ffe37807 */ /* 0x000fe40001800000 */
[----:B------:R-:W-:Y:S01]  /*cad0*/  SEL R194, RZ, 0x1, P2 ;  /* 0x00000001ffc27807 */ /* 0x000fe20001000000 */
[----:B------:R-:W-:Y:S01]  /*cae0*/  IMAD.WIDE.U32 R228, R226, 0x1000000, RZ ;  /* 0x01000000e2e47825 */ /* 0x000fe200078e00ff */
[----:B------:R-:W-:-:S02]  /*caf0*/  LOP3.LUT R195, R227, R195, R193, 0xfe, !PT ;  /* 0x000000c3e3c37212 */ /* 0x000fc400078efec1 */
[C---:B------:R-:W-:Y:S02]  /*cb00*/  LOP3.LUT P0, RZ, R16.reuse, 0x4, RZ, 0xc0, !PT ;  /* 0x0000000410ff7812 */ /* 0x040fe4000780c0ff */
[C---:B------:R-:W-:Y:S02]  /*cb10*/  LOP3.LUT P5, RZ, R16.reuse, 0x2, RZ, 0xc0, !PT ;  /* 0x0000000210ff7812 */ /* 0x040fe400078ac0ff */
[----:B------:R-:W-:Y:S02]  /*cb20*/  LOP3.LUT R229, R229, R195, R194, 0xfe, !PT ;  /* 0x000000c3e5e57212 */ /* 0x000fe400078efec2 */
[----:B------:R-:W-:Y:S02]  /*cb30*/  SEL R193, RZ, 0x1, P5 ;  /* 0x00000001ffc17807 */ /* 0x000fe40002800000 */
[----:B------:R-:W-:Y:S02]  /*cb40*/  SEL R194, RZ, 0x1, P0 ;  /* 0x00000001ffc27807 */ /* 0x000fe40000000000 */
[C---:B------:R-:W-:Y:S01]  /*cb50*/  LOP3.LUT P6, RZ, R16.reuse, 0x8, RZ, 0xc0, !PT ;  /* 0x0000000810ff7812 */ /* 0x040fe200078cc0ff */
[----:B------:R-:W-:Y:S01]  /*cb60*/  IMAD.WIDE.U32 R226, R193, 0x10000, RZ ;  /* 0x00010000c1e27825 */ /* 0x000fe200078e00ff */
[----:B------:R-:W-:-:S03]  /*cb70*/  LOP3.LUT P1, RZ, R16, 0x10, RZ, 0xc0, !PT ;  /* 0x0000001010ff7812 */ /* 0x000fc6000782c0ff */
[----:B------:R-:W-:-:S05]  /*cb80*/  IMAD.WIDE.U32 R194, R194, 0x100, RZ ;  /* 0x00000100c2c27825 */ /* 0x000fca00078e00ff */
[----:B------:R-:W-:Y:S02]  /*cb90*/  LOP3.LUT R193, R194, R228, R226, 0xfe, !PT ;  /* 0x000000e4c2c17212 */ /* 0x000fe400078efee2 */
[C---:B------:R-:W-:Y:S02]  /*cba0*/  LEA R226, P0, R192.reuse, c[0x0][0x188], 0x5 ;  /* 0x00006200c0e27a11 */ /* 0x040fe400078028ff */
[----:B------:R-:W-:Y:S02]  /*cbb0*/  LOP3.LUT R195, R195, R229, R227, 0xfe, !PT ;  /* 0x000000e5c3c37212 */ /* 0x000fe400078efee3 */
[----:B------:R-:W-:Y:S02]  /*cbc0*/  LEA.HI.X R227, R192, c[0x0][0x18c], RZ, 0x5, P0 ;  /* 0x00006300c0e37a11 */ /* 0x000fe400000f2cff */
[----:B------:R-:W-:-:S03]  /*cbd0*/  SEL R194, RZ, 0x1, P6 ;  /* 0x00000001ffc27807 */ /* 0x000fc60003000000 */
[----:B------:R-:W-:Y:S01]  /*cbe0*/  STG.E.128 [R226.64], R144 ;  /* 0x00000090e2007986 */ /* 0x000fe2000c101d06 */
[----:B------:R-:W-:Y:S02]  /*cbf0*/  LOP3.LUT R194, R193, R194, RZ, 0xfc, !PT ;  /* 0x000000c2c1c27212 */ /* 0x000fe400078efcff */
[----:B------:R-:W-:Y:S01]  /*cc00*/  SHF.L.U64.HI R193, R192, 0x3, RZ ;  /* 0x00000003c0c17819 */ /* 0x000fe200000102ff */
        /* <DEDUP_REMOVED lines=8> */
[----:B------:R-:W-:-:S04]  /*cc90*/  LOP3.LUT R194, R194, 0xff0000, RZ, 0xc0, !PT ;  /* 0x00ff0000c2c27812 */ /* 0x000fc800078ec0ff */
[----:B------:R-:W-:Y:S02]  /*cca0*/  PRMT R194, R194, 0x4210, R195 ;  /* 0x00004210c2c27816 */ /* 0x000fe400000000c3 */
[----:B------:R-:W-:-:S04]  /*ccb0*/  PRMT R195, R3, 0x7104, RZ ;  /* 0x0000710403c37816 */ /* 0x000fc800000000ff */
[----:B------:R-:W-:Y:S02]  /*ccc0*/  LOP3.LUT R227, R194, 0xff00, R195, 0xf8, !PT ;  /* 0x0000ff00c2e37812 */ /* 0x000fe400078ef8c3 */
[----:B------:R-:W-:Y:S02]  /*ccd0*/  LOP3.LUT R195, R6, 0xff, RZ, 0xc0, !PT ;  /* 0x000000ff06c37812 */ /* 0x000fe400078ec0ff */
[----:B------:R-:W-:Y:S02]  /*cce0*/  LOP3.LUT R194, R7, 0xff, RZ, 0xc0, !PT ;  /* 0x000000ff07c27812 */ /* 0x000fe400078ec0ff */
[----:B------:R-:W-:Y:S01]  /*ccf0*/  LOP3.LUT R231, R227, 0xff, R4, 0xf8, !PT ;  /* 0x000000ffe3e77812 */ /* 0x000fe200078ef804 */
[----:B------:R-:W-:-:S04]  /*cd00*/  IMAD.WIDE.U32 R228, R195, 0x10000, RZ ;  /* 0x00010000c3e47825 */ /* 0x000fc800078e00ff */
        /* <DEDUP_REMOVED lines=9> */
.L_x_19307:
[----:B------:R-:W-:Y:S02]  /*cda0*/  IADD3 R192, R192, 0x80, RZ ;  /* 0x00000080c0c07810 */ /* 0x000fe40007ffe0ff */
.L_x_19178:
[----:B------:R-:W-:Y:S05]  /*cdb0*/  BSYNC B0 ;  /* 0x0000000000007941 */ /* 0x000fea0003800000 */
.L_x_19177:
        /* <DEDUP_REMOVED lines=18> */
[----:B--2---:R-:W-:-:S04]  /*cee0*/  IMAD.MOV.U32 R152, RZ, RZ, 0x10 ;  /* 0x00000010ff987424 */ /* 0x004fc800078e00ff */
[----:B------:R-:W-:-:S05]  /*cef0*/  IMAD.WIDE.U32 R152, R192, R152, c[0x0][0x170] ;  /* 0x00005c00c0987625 */ /* 0x000fca00078e0098 */
[----:B------:R2:W5:Y:S02]  /*cf00*/  LDG.E.128 R156, [R152.64] ;  /* 0x00000006989c7981 */ /* 0x000564000c1e1d00 */
[----:B--2---:R-:W-:Y:S01]  /*cf10*/  IADD3 R153, R11, 0x1, RZ ;  /* 0x000000010b997810 */ /* 0x004fe20007ffe0ff */
[----:B------:R-:W-:Y:S05]  /*cf20*/  @!P1 BRA `(.L_x_19311) ;  /* 0x0000008000009947 */ /* 0x000fea0003800000 */
[----:B---3--:R-:W-:Y:S01]  /*cf30*/  ISETP.NE.AND P1, PT, R11, 0x2, PT ;  /* 0x000000020b00780c */ /* 0x008fe20003f25270 */
[----:B------:R-:W-:-:S12]  /*cf40*/  IMAD.MOV.U32 R154, RZ, RZ, R13 ;  /* 0x000000ffff9a7224 */ /* 0x000fd800078e000d */
[----:B------:R-:W-:Y:S05]  /*cf50*/  @!P1 BRA `(.L_x_19312) ;  /* 0x0000006000009947 */ /* 0x000fea0003800000 */
[----:B------:R-:W-:Y:S01]  /*cf60*/  ISETP.NE.AND P1, PT, R11, 0x3, PT ;  /* 0x000000030b00780c */ /* 0x000fe20003f25270 */
[----:B------:R-:W-:-:S12]  /*cf70*/  IMAD.MOV.U32 R154, RZ, RZ, R15 ;  /* 0x000000ffff9a7224 */ /* 0x000fd800078e000f */
[----:B------:R-:W-:Y:S05]  /*cf80*/  @P1 BRA `(.L_x_19312) ;  /* 0x0000003000001947 */ /* 0x000fea0003800000 */
[----:B------:R-:W-:Y:S01]  /*cf90*/  IMAD.MOV.U32 R154, RZ, RZ, R12 ;  /* 0x000000ffff9a7224 */ /* 0x000fe200078e000c */
[----:B------:R-:W-:Y:S05]  /*cfa0*/  BRA `(.L_x_19312) ;  /* 0x0000001000007947 */ /* 0x000fea0003800000 */
.L_x_19311:
[----:B---3--:R-:W-:Y:S02]  /*cfb0*/  IMAD.MOV.U32 R154, RZ, RZ, R14 ;  /* 0x000000ffff9a7224 */ /* 0x008fe400078e000e */
.L_x_19312:
[----:B------:R-:W-:Y:S05]  /*cfc0*/  BSYNC B1 ;  /* 0x0000000000017941 */ /* 0x000fea0003800000 */
.L_x_19310:
        /* <DEDUP_REMOVED lines=16> */
.L_x_19316:
[----:B------:R-:W-:Y:S05]  /*d0d0*/  BSYNC B2 ;  /* 0x0000000000027941 */ /* 0x000fea0003800000 */
.L_x_19315:
        /* <DEDUP_REMOVED lines=42> */
.L_x_19314:
[----:B------:R-:W-:Y:S05]  /*d380*/  BSYNC B1 ;  /* 0x0000000000017941 */ /* 0x000fea0003800000 */
.L_x_19313:
[----:B------:R-:W2:Y:S01]  /*d390*/  I2F.U32 R11, R154 ;  /* 0x0000009a000b7306 */ /* 0x000ea20000201000 */
[----:B------:R-:W-:Y:S01]  /*d3a0*/  IMAD.MOV.U32 R193, RZ, RZ, 0x2f800000 ;  /* 0x2f800000ffc17424 */ /* 0x000fe200078e00ff */
[----:B------:R-:W-:Y:S02]  /*d3b0*/  ISETP.NE.U32.AND P1, PT, RZ, c[0x0][0x178], PT ;  /* 0x00005e00ff007a0c */ /* 0x000fe40003f25070 */
[----:B------:R-:W-:Y:S02]  /*d3c0*/  LOP3.LUT R16, R16, 0xfffffff7, RZ, 0xc0, !PT ;  /* 0xfffffff710107812 */ /* 0x000fe400078ec0ff */
[----:B------:R-:W-:Y:S01]  /*d3d0*/  ISETP.NE.AND.EX P1, PT, RZ, c[0x0][0x17c], PT, P1 ;  /* 0x00005f00ff007a0c */ /* 0x000fe20003f25310 */
[----:B--2---:R-:W-:-:S05]  /*d3e0*/  FFMA.FTZ R11, R11, R193, 1.1641532182693481445e-10 ;  /* 0x2f0000000b0b7423 */ /* 0x004fca00000100c1 */
        /* <DEDUP_REMOVED lines=11> */
.L_x_19317:
        /* <DEDUP_REMOVED lines=12> */
.L_x_19320:
[----:B------:R-:W-:Y:S02]  /*d560*/  IMAD.MOV.U32 R8, RZ, RZ, R14 ;  /* 0x000000ffff087224 */ /* 0x000fe400078e000e */
.L_x_19321:
[----:B------:R-:W-:Y:S05]  /*d570*/  BSYNC B1 ;  /* 0x0000000000017941 */ /* 0x000fea0003800000 */
.L_x_19319:
        /* <DEDUP_REMOVED lines=16> */
.L_x_19325:
[----:B------:R-:W-:Y:S05]  /*d680*/  BSYNC B2 ;  /* 0x0000000000027941 */ /* 0x000fea0003800000 */
.L_x_19324:
        /* <DEDUP_REMOVED lines=42> */
.L_x_19323:
[----:B------:R-:W-:Y:S05]  /*d930*/  BSYNC B1 ;  /* 0x0000000000017941 */ /* 0x000fea0003800000 */
.L_x_19322:
[----:B------:R-:W2:Y:S02]  /*d940*/  I2F.U32 R8, R8 ;  /* 0x0000000800087306 */ /* 0x000ea40000201000 */
[----:B--2---:R-:W-:-:S05]  /*d950*/  FFMA.FTZ R8, R8, R193, 1.1641532182693481445e-10 ;  /* 0x2f00000008087423 */ /* 0x004fca00000100c1 */
[----:B------:R-:W-:Y:S02]  /*d960*/  FSETP.GTU.FTZ.AND P2, PT, R8, c[0x0][0x1e4], PT ;  /* 0x0000790008007a0b */ /* 0x000fe40003f5c000 */
[----:B------:R-:W-:-:S05]  /*d970*/  PRMT R8, RZ, 0x5410, R124 ;  /* 0x00005410ff087816 */ /* 0x000fca000000007c */
[----:B------:R-:W-:-:S05]  /*d980*/  FMUL.FTZ R8, R8, c[0x0][0x1e8] ;  /* 0x00007a0008087a20 */ /* 0x000fca0000410000 */
[----:B------:R-:W-:-:S05]  /*d990*/  FSEL R8, R8, RZ, !P2 ;  /* 0x000000ff08087208 */ /* 0x000fca0005000000 */
[----:B------:R-:W-:Y:S01]  /*d9a0*/  FADD.FTZ R152, R8, R152 ;  /* 0x0000009808987221 */ /* 0x000fe20000010000 */
[----:B------:R-:W-:-:S03]  /*d9b0*/  SEL R8, RZ, 0x1, P2 ;  /* 0x00000001ff087807 */ /* 0x000fc60001000000 */
[----:B------:R-:W-:Y:S02]  /*d9c0*/  @P0 FADD.FTZ R152, R128, R152 ;  /* 0x0000009880980221 */ /* 0x000fe40000010000 */
.L_x_19318:
        /* <DEDUP_REMOVED lines=12> */
.L_x_19327:
[----:B------:R-:W-:Y:S02]  /*da90*/  IMAD.MOV.U32 R11, RZ, RZ, R14 ;  /* 0x000000ffff0b7224 */ /* 0x000fe400078e000e */
.L_x_19328:
[----:B------:R-:W-:Y:S05]  /*daa0*/  BSYNC B1 ;  /* 0x0000000000017941 */ /* 0x000fea0003800000 */
.L_x_19326:
        /* <DEDUP_REMOVED lines=16> */
.L_x_19332:
[----:B------:R-:W-:Y:S05]  /*dbb0*/  BSYNC B2 ;  /* 0x0000000000027941 */ /* 0x000fea0003800000 */
.L_x_19331:
        /* <DEDUP_REMOVED lines=42> */
.L_x_19330:
[----:B------:R-:W-:Y:S05]  /*de60*/  BSYNC B1 ;  /* 0x0000000000017941 */ /* 0x000fea0003800000 */
.L_x_19329:
[----:B------:R-:W2:Y:S01]  /*de70*/  I2F.U32 R11, R11 ;  /* 0x0000000b000b7306 */ /* 0x000ea20000201000 */
[----:B------:R-:W-:Y:S01]  /*de80*/  LOP3.LUT R16, R16, 0xfffffffb, RZ, 0xc0, !PT ;  /* 0xfffffffb10107812 */ /* 0x000fe200078ec0ff */
[----:B--2---:R-:W-:-:S05]  /*de90*/  FFMA.FTZ R11, R11, R193, 1.1641532182693481445e-10 ;  /* 0x2f0000000b0b7423 */ /* 0x004fca00000100c1 */
        /* <DEDUP_REMOVED lines=11> */
.L_x_19333:
        /* <DEDUP_REMOVED lines=12> */
.L_x_19336:
[----:B------:R-:W-:Y:S02]  /*e010*/  IMAD.MOV.U32 R7, RZ, RZ, R14 ;  /* 0x000000ffff077224 */ /* 0x000fe400078e000e */
.L_x_19337:
[----:B------:R-:W-:Y:S05]  /*e020*/  BSYNC B1 ;  /* 0x0000000000017941 */ /* 0x000fea0003800000 */
.L_x_19335:
        /* <DEDUP_REMOVED lines=16> */
.L_x_19341:
[----:B------:R-:W-:Y:S05]  /*e130*/  BSYNC B2 ;  /* 0x0000000000027941 */ /* 0x000fea0003800000 */
.L_x_19340:
        /* <DEDUP_REMOVED lines=42> */
.L_x_19339:
[----:B------:R-:W-:Y:S05]  /*e3e0*/  BSYNC B1 ;  /* 0x0000000000017941 */ /* 0x000fea0003800000 */
.L_x_19338:
        /* <DEDUP_REMOVED lines=9> */
.L_x_19334:
        /* <DEDUP_REMOVED lines=12> */
.L_x_19343:
[----:B------:R-:W-:Y:S02]  /*e540*/  IMAD.MOV.U32 R11, RZ, RZ, R14 ;  /* 0x000000ffff0b7224 */ /* 0x000fe400078e000e */
.L_x_19344:
[----:B------:R-:W-:Y:S05]  /*e550*/  BSYNC B1 ;  /* 0x0000000000017941 */ /* 0x000fea0003800000 */
.L_x_19342:
        /* <DEDUP_REMOVED lines=16> */
.L_x_19348:
[----:B------:R-:W-:Y:S05]  /*e660*/  BSYNC B2 ;  /* 0x0000000000027941 */ /* 0x000fea0003800000 */
.L_x_19347:
        /* <DEDUP_REMOVED lines=42> */
.L_x_19346:
[----:B------:R-:W-:Y:S05]  /*e910*/  BSYNC B1 ;  /* 0x0000000000017941 */ /* 0x000fea0003800000 */
.L_x_19345:
        /* <DEDUP_REMOVED lines=14> */
.L_x_19349:
        /* <DEDUP_REMOVED lines=12> */
.L_x_19352:
[----:B------:R-:W-:Y:S02]  /*eac0*/  IMAD.MOV.U32 R6, RZ, RZ, R14 ;  /* 0x000000ffff067224 */ /* 0x000fe400078e000e */
.L_x_19353:
[----:B------:R-:W-:Y:S05]  /*ead0*/  BSYNC B1 ;  /* 0x0000000000017941 */ /* 0x000fea0003800000 */
.L_x_19351:
        /* <DEDUP_REMOVED lines=16> */
.L_x_19357:
[----:B------:R-:W-:Y:S05]  /*ebe0*/  BSYNC B2 ;  /* 0x0000000000027941 */ /* 0x000fea0003800000 */
.L_x_19356:
[----:B------:R-:W-:Y:S01]  /*ebf0*/  LOP3.LUT R12, R11, UR5, R10, 0x96, !PT ;  /* 0x000000050b0c7c12 */ /* 0x000fe2000f8e960a */
[----:B------:R-:W-:-:S04]  /*ec00*/  IMAD.HI.U32 R14, R19, -0x326172a9, RZ ;  /* 0xcd9e8d57130e7827 */ /* 0x000fc800078e00ff */
[----:B------:R-:W-:Y:S01]  /*ec10*/  IMAD R11, R19, -0x326172a9, RZ ;  /* 0xcd9e8d57130b7824 */ /* 0x000fe200078e02ff */
[----:B------:R-:W-:Y:S01]  /*ec20*/  LOP3.LUT R14, R14, UR4, R18, 0x96, !PT ;  /* 0x000000040e0e7c12 */ /* 0x000fe2000f8e9612 */
[----:B------:R-:W-:-:S04]  /*ec30*/  IMAD.WIDE.U32 R12, R12, -0x326172a9, RZ ;  /* 0xcd9e8d570c0c7825 */ /* 0x000fc800078e00ff */
[----:B-1----:R-:W-:Y:S01]  /*ec40*/  IMAD.WIDE.U32 R194, R14, -0x2daee0ad, RZ ;  /* 0xd2511f530ec27825 */ /* 0x002fe200078e00ff */
        /* <DEDUP_REMOVED lines=36> */
.L_x_19355:
[----:B------:R-:W-:Y:S05]  /*ee90*/  BSYNC B1 ;  /* 0x0000000000017941 */ /* 0x000fea0003800000 */
.L_x_19354:
        /* <DEDUP_REMOVED lines=9> */
.L_x_19350:
        /* <DEDUP_REMOVED lines=12> */
.L_x_19359:
[----:B------:R-:W-:Y:S02]  /*eff0*/  IMAD.MOV.U32 R11, RZ, RZ, R14 ;  /* 0x000000ffff0b7224 */ /* 0x000fe400078e000e */
.L_x_19360:
[----:B------:R-:W-:Y:S05]  /*f000*/  BSYNC B1 ;  /* 0x0000000000017941 */ /* 0x000fea0003800000 */
.L_x_19358:
        /* <DEDUP_REMOVED lines=16> */
.L_x_19364:
[----:B------:R-:W-:Y:S05]  /*f110*/  BSYNC B2 ;  /* 0x0000000000027941 */ /* 0x000fea0003800000 */
.L_x_19363:
        /* <DEDUP_REMOVED lines=42> */
.L_x_19362:
[----:B------:R-:W-:Y:S05]  /*f3c0*/  BSYNC B1 ;  /* 0x0000000000017941 */ /* 0x000fea0003800000 */
.L_x_19361:
        /* <DEDUP_REMOVED lines=14> */
.L_x_19365:
        /* <DEDUP_REMOVED lines=12> */
.L_x_19368:
[----:B------:R-:W-:Y:S02]  /*f570*/  IMAD.MOV.U32 R5, RZ, RZ, R14 ;  /* 0x000000ffff057224 */ /* 0x000fe400078e000e */
.L_x_19369:
[----:B------:R-:W-:Y:S05]  /*f580*/  BSYNC B1 ;  /* 0x0000000000017941 */ /* 0x000fea0003800000 */
.L_x_19367:
        /* <DEDUP_REMOVED lines=16> */
.L_x_19373:
[----:B------:R-:W-:Y:S05]  /*f690*/  BSYNC B2 ;  /* 0x0000000000027941 */ /* 0x000fea0003800000 */
.L_x_19372:
        /* <DEDUP_REMOVED lines=42> */
.L_x_19371:
[----:B------:R-:W-:Y:S05]  /*f940*/  BSYNC B1 ;  /* 0x0000000000017941 */ /* 0x000fea0003800000 */
.L_x_19370:
        /* <DEDUP_REMOVED lines=9> */
.L_x_19366:
[C---:B------:R-:W-:Y:S01]  /*f9e0*/  ISETP.NE.AND P2, PT, R157.reuse, 0x1, PT ;  /* 0x000000019d00780c */ /* 0x040fe20003f45270 */
[----:B------:R-:W-:Y:S01]  /*f9f0*/  BSSY B1, `(.L_x_19374) ;  /* 0x000000c000017945 */ /* 0x000fe20003800000 */
[----:B-1----:R-:W-:-:S11]  /*fa00*/  IADD3 R194, R157, 0x1, RZ ;  /* 0x000000019dc27810 */ /* 0x002fd60007ffe0ff */
        /* <DEDUP_REMOVED lines=9> */
.L_x_19375:
[----:B------:R-:W-:Y:S02]  /*faa0*/  IMAD.MOV.U32 R11, RZ, RZ, R14 ;  /* 0x000000ffff0b7224 */ /* 0x000fe400078e000e */
.L_x_19376:
[----:B------:R-:W-:Y:S05]  /*fab0*/  BSYNC B1 ;  /* 0x0000000000017941 */ /* 0x000fea0003800000 */
.L_x_19374:
        /* <DEDUP_REMOVED lines=16> */
.L_x_19380:
[----:B------:R-:W-:Y:S05]  /*fbc0*/  BSYNC B2 ;  /* 0x0000000000027941 */ /* 0x000fea0003800000 */
.L_x_19379:
        /* <DEDUP_REMOVED lines=42> */
.L_x_19378:
[----:B------:R-:W-:Y:S05]  /*fe70*/  BSYNC B1 ;  /* 0x0000000000017941 */ /* 0x000fea0003800000 */
.L_x_19377:
        /* <DEDUP_REMOVED lines=12> */
.L_x_19381:
        /* <DEDUP_REMOVED lines=12> */
.L_x_19384:
[----:B------:R-:W-:Y:S02]  /*10000*/  IMAD.MOV.U32 R4, RZ, RZ, R14 ;  /* 0x000000ffff047224 */ /* 0x000fe400078e000e */
.L_x_19385:
[----:B------:R-:W-:Y:S05]  /*10010*/  BSYNC B1 ;  /* 0x0000000000017941 */ /* 0x000fea0003800000 */
.L_x_19383:
        /* <DEDUP_REMOVED lines=16> */
.L_x_19389:
[----:B------:R-:W-:Y:S05]  /*10120*/  BSYNC B2 ;  /* 0x0000000000027941 */ /* 0x000fea0003800000 */
.L_x_19388:
        /* <DEDUP_REMOVED lines=42> */
.L_x_19387:
[----:B------:R-:W-:Y:S05]  /*103d0*/  BSYNC B1 ;  /* 0x0000000000017941 */ /* 0x000fea0003800000 */
.L_x_19386:
        /* <DEDUP_REMOVED lines=9> */
.L_x_19382:
        /* <DEDUP_REMOVED lines=12> */
.L_x_19391:
[----:B------:R-:W-:Y:S02]  /*10530*/  IMAD.MOV.U32 R11, RZ, RZ, R14 ;  /* 0x000000ffff0b7224 */ /* 0x000fe400078e000e */
.L_x_19392:
[----:B------:R-:W-:Y:S05]  /*10540*/  BSYNC B1 ;  /* 0x0000000000017941 */ /* 0x000fea0003800000 */
.L_x_19390:
        /* <DEDUP_REMOVED lines=16> */
.L_x_19396:
[----:B------:R-:W-:Y:S05]  /*10650*/  BSYNC B2 ;  /* 0x0000000000027941 */ /* 0x000fea0003800000 */
.L_x_19395:
        /* <DEDUP_REMOVED lines=42> */
.L_x_19394:
[----:B------:R-:W-:Y:S05]  /*10900*/  BSYNC B1 ;  /* 0x0000000000017941 */ /* 0x000fea0003800000 */
.L_x_19393:
        /* <DEDUP_REMOVED lines=12> */
.L_x_19397:
        /* <DEDUP_REMOVED lines=12> */
.L_x_19400:
[----:B------:R-:W-:Y:S02]  /*10a90*/  IMAD.MOV.U32 R3, RZ, RZ, R14 ;  /* 0x000000ffff037224 */ /* 0x000fe400078e000e */
.L_x_19401:
[----:B------:R-:W-:Y:S05]  /*10aa0*/  BSYNC B1 ;  /* 0x0000000000017941 */ /* 0x000fea0003800000 */
.L_x_19399:
        /* <DEDUP_REMOVED lines=16> */
.L_x_19405:
[----:B------:R-:W-:Y:S05]  /*10bb0*/  BSYNC B2 ;  /* 0x0000000000027941 */ /* 0x000fea0003800000 */
.L_x_19404:
        /* <DEDUP_REMOVED lines=42> */
.L_x_19403:
[----:B------:R-:W-:Y:S05]  /*10e60*/  BSYNC B1 ;  /* 0x0000000000017941 */ /* 0x000fea0003800000 */
.L_x_19402:
        /* <DEDUP_REMOVED lines=9> */
.L_x_19398:
        /* <DEDUP_REMOVED lines=12> */
.L_x_19407:
[----:B------:R-:W-:Y:S02]  /*10fc0*/  IMAD.MOV.U32 R11, RZ, RZ, R14 ;  /* 0x000000ffff0b7224 */ /* 0x000fe400078e000e */
.L_x_19408:
[----:B------:R-:W-:Y:S05]  /*10fd0*/  BSYNC B1 ;  /* 0x0000000000017941 */ /* 0x000fea0003800000 */
.L_x_19406:
        /* <DEDUP_REMOVED lines=16> */
.L_x_19412:
[----:B------:R-:W-:Y:S05]  /*110e0*/  BSYNC B2 ;  /* 0x0000000000027941 */ /* 0x000fea0003800000 */
.L_x_19411:
        /* <DEDUP_REMOVED lines=42> */
.L_x_19410:
[----:B------:R-:W-:Y:S05]  /*11390*/  BSYNC B1 ;  /* 0x0000000000017941 */ /* 0x000fea0003800000 */
.L_x_19409:
        /* <DEDUP_REMOVED lines=12> */
.L_x_19413:
        /* <DEDUP_REMOVED lines=12> */
.L_x_19416:
[----:B0-----:R-:W-:Y:S02]  /*11520*/  IMAD.MOV.U32 R2, RZ, RZ, R14 ;  /* 0x000000ffff027224 */ /* 0x001fe400078e000e */
.L_x_19417:
[----:B------:R-:W-:Y:S05]  /*11530*/  BSYNC B1 ;  /* 0x0000000000017941 */ /* 0x000fea0003800000 */
.L_x_19415:
        /* <DEDUP_REMOVED lines=16> */
.L_x_19421:
[----:B------:R-:W-:Y:S05]  /*11640*/  BSYNC B2 ;  /* 0x0000000000027941 */ /* 0x000fea0003800000 */
.L_x_19420:
        /* <DEDUP_REMOVED lines=42> */
.L_x_19419:
[----:B------:R-:W-:Y:S05]  /*118f0*/  BSYNC B1 ;  /* 0x0000000000017941 */ /* 0x000fea0003800000 */
.L_x_19418:
        /* <DEDUP_REMOVED lines=9> */
.L_x_19414:
        /* <DEDUP_REMOVED lines=12> */
.L_x_19423:
[----:B------:R-:W-:Y:S02]  /*11a50*/  IMAD.MOV.U32 R11, RZ, RZ, R14 ;  /* 0x000000ffff0b7224 */ /* 0x000fe400078e000e */
.L_x_19424:
[----:B------:R-:W-:Y:S05]  /*11a60*/  BSYNC B1 ;  /* 0x0000000000017941 */ /* 0x000fea0003800000 */
.L_x_19422:
        /* <DEDUP_REMOVED lines=16> */
.L_x_19428:
[----:B------:R-:W-:Y:S05]  /*11b70*/  BSYNC B2 ;  /* 0x0000000000027941 */ /* 0x000fea0003800000 */
.L_x_19427:
        /* <DEDUP_REMOVED lines=42> */
.L_x_19426:
[----:B------:R-:W-:Y:S05]  /*11e20*/  BSYNC B1 ;  /* 0x0000000000017941 */ /* 0x000fea0003800000 */
.L_x_19425:
        /* <DEDUP_REMOVED lines=12> */
.L_x_19429:
        /* <DEDUP_REMOVED lines=12> */
.L_x_19432:
[----:B0-----:R-:W-:Y:S02]  /*11fb0*/  IMAD.MOV.U32 R0, RZ, RZ, R14 ;  /* 0x000000ffff007224 */ /* 0x001fe400078e000e */
.L_x_19433:
[----:B------:R-:W-:Y:S05]  /*11fc0*/  BSYNC B1 ;  /* 0x0000000000017941 */ /* 0x000fea0003800000 */
.L_x_19431:
        /* <DEDUP_REMOVED lines=16> */
.L_x_19437:
[----:B------:R-:W-:Y:S05]  /*120d0*/  BSYNC B2 ;  /* 0x0000000000027941 */ /* 0x000fea0003800000 */
.L_x_19436:
        /* <DEDUP_REMOVED lines=42> */
.L_x_19435:
[----:B------:R-:W-:Y:S05]  /*12380*/  BSYNC B1 ;  /* 0x0000000000017941 */ /* 0x000fea0003800000 */
.L_x_19434:
        /* <DEDUP_REMOVED lines=9> */
.L_x_19430:
        /* <DEDUP_REMOVED lines=51> */
.L_x_19438:
[----:B------:R-:W-:Y:S02]  /*12750*/  IADD3 R192, R192, 0x80, RZ ;  /* 0x00000080c0c07810 */ /* 0x000fe40007ffe0ff */
.L_x_19309:
[----:B------:R-:W-:Y:S05]  /*12760*/  BSYNC B0 ;  /* 0x0000000000007941 */ /* 0x000fea0003800000 */
.L_x_19308:
        /* <DEDUP_REMOVED lines=31> */
.L_x_19442:
[----:B---3--:R-:W-:Y:S02]  /*12960*/  IMAD.MOV.U32 R162, RZ, RZ, R14 ;  /* 0x000000ffffa27224 */ /* 0x008fe400078e000e */
.L_x_19443:
[----:B------:R-:W-:Y:S05]  /*12970*/  BSYNC B1 ;  /* 0x0000000000017941 */ /* 0x000fea0003800000 */
.L_x_19441:
        /* <DEDUP_REMOVED lines=16> */
.L_x_19447:
[----:B------:R-:W-:Y:S05]  /*12a80*/  BSYNC B2 ;  /* 0x0000000000027941 */ /* 0x000fea0003800000 */
.L_x_19446:
        /* <DEDUP_REMOVED lines=42> */
.L_x_19445:
[----:B------:R-:W-:Y:S05]  /*12d30*/  BSYNC B1 ;  /* 0x0000000000017941 */ /* 0x000fea0003800000 */
.L_x_19444:
        /* <DEDUP_REMOVED lines=17> */
.L_x_19448:
        /* <DEDUP_REMOVED lines=12> */
.L_x_19451:
[----:B------:R-:W-:Y:S02]  /*12f10*/  IMAD.MOV.U32 R8, RZ, RZ, R14 ;  /* 0x000000ffff087224 */ /* 0x000fe400078e000e */
.L_x_19452:
[----:B------:R-:W-:Y:S05]  /*12f20*/  BSYNC B1 ;  /* 0x0000000000017941 */ /* 0x000fea0003800000 */
.L_x_19450:
        /* <DEDUP_REMOVED lines=16> */
.L_x_19456:
[----:B------:R-:W-:Y:S05]  /*13030*/  BSYNC B2 ;  /* 0x0000000000027941 */ /* 0x000fea0003800000 */
.L_x_19455:
        /* <DEDUP_REMOVED lines=42> */
.L_x_19454:
[----:B------:R-:W-:Y:S05]  /*132e0*/  BSYNC B1 ;  /* 0x0000000000017941 */ /* 0x000fea0003800000 */
.L_x_19453:
        /* <DEDUP_REMOVED lines=9> */
.L_x_19449:
        /* <DEDUP_REMOVED lines=12> */
.L_x_19458:
[----:B------:R-:W-:Y:S02]  /*13440*/  IMAD.MOV.U32 R11, RZ, RZ, R14 ;  /* 0x000000ffff0b7224 */ /* 0x000fe400078e000e */
.L_x_19459:
[----:B------:R-:W-:Y:S05]  /*13450*/  BSYNC B1 ;  /* 0x0000000000017941 */ /* 0x000fea0003800000 */
.L_x_19457:
        /* <DEDUP_REMOVED lines=16> */
.L_x_19463:
[----:B------:R-:W-:Y:S05]  /*13560*/  BSYNC B2 ;  /* 0x0000000000027941 */ /* 0x000fea0003800000 */
.L_x_19462:
        /* <DEDUP_REMOVED lines=42> */
.L_x_19461:
[----:B------:R-:W-:Y:S05]  /*13810*/  BSYNC B1 ;  /* 0x0000000000017941 */ /* 0x000fea0003800000 */
.L_x_19460:
        /* <DEDUP_REMOVED lines=14> */
.L_x_19464:
        /* <DEDUP_REMOVED lines=12> */
.L_x_19467:
[----:B------:R-:W-:Y:S02]  /*139c0*/  IMAD.MOV.U32 R7, RZ, RZ, R14 ;  /* 0x000000ffff077224 */ /* 0x000fe400078e000e */
.L_x_19468:
[----:B------:R-:W-:Y:S05]  /*139d0*/  BSYNC B1 ;  /* 0x0000000000017941 */ /* 0x000fea0003800000 */
.L_x_19466:
        /* <DEDUP_REMOVED lines=16> */
.L_x_19472:
[----:B------:R-:W-:Y:S05]  /*13ae0*/  BSYNC B2 ;  /* 0x0000000000027941 */ /* 0x000fea0003800000 */
.L_x_19471:
        /* <DEDUP_REMOVED lines=42> */
.L_x_19470:
[----:B------:R-:W-:Y:S05]  /*13d90*/  BSYNC B1 ;  /* 0x0000000000017941 */ /* 0x000fea0003800000 */
.L_x_19469:
        /* <DEDUP_REMOVED lines=9> */
.L_x_19465:
        /* <DEDUP_REMOVED lines=12> */
.L_x_19474:
[----:B------:R-:W-:Y:S02]  /*13ef0*/  IMAD.MOV.U32 R11, RZ, RZ, R14 ;  /* 0x000000ffff0b7224 */ /* 0x000fe400078e000e */
.L_x_19475:
[----:B------:R-:W-:Y:S05]  /*13f00*/  BSYNC B1 ;  /* 0x0000000000017941 */ /* 0x000fea0003800000 */
.L_x_19473:
        /* <DEDUP_REMOVED lines=16> */
.L_x_19479:
[----:B------:R-:W-:Y:S05]  /*14010*/  BSYNC B2 ;  /* 0x0000000000027941 */ /* 0x000fea0003800000 */
.L_x_19478:
        /* <DEDUP_REMOVED lines=42> */
.L_x_19477:
[----:B------:R-:W-:Y:S05]  /*142c0*/  BSYNC B1 ;  /* 0x0000000000017941 */ /* 0x000fea0003800000 */
.L_x_19476:
        /* <DEDUP_REMOVED lines=14> */
.L_x_19480:
        /* <DEDUP_REMOVED lines=12> */
.L_x_19483:
[----:B------:R-:W-:Y:S02]  /*14470*/  IMAD.MOV.U32 R6, RZ, RZ, R14 ;  /* 0x000000ffff067224 */ /* 0x000fe400078e000e */
.L_x_19484:
[----:B------:R-:W-:Y:S05]  /*14480*/  BSYNC B1 ;  /* 0x0000000000017941 */ /* 0x000fea0003800000 */
.L_x_19482:
        /* <DEDUP_REMOVED lines=16> */
.L_x_19488:
[----:B------:R-:W-:Y:S05]  /*14590*/  BSYNC B2 ;  /* 0x0000000000027941 */ /* 0x000fea0003800000 */
.L_x_19487:
        /* <DEDUP_REMOVED lines=42> */
.L_x_19486:
[----:B------:R-:W-:Y:S05]  /*14840*/  BSYNC B1 ;  /* 0x0000000000017941 */ /* 0x000fea0003800000 */
.L_x_19485:
        /* <DEDUP_REMOVED lines=9> */
.L_x_19481:
        /* <DEDUP_REMOVED lines=12> */
.L_x_19490:
[----:B------:R-:W-:Y:S02]  /*149a0*/  IMAD.MOV.U32 R11, RZ, RZ, R14 ;  /* 0x000000ffff0b7224 */ /* 0x000fe400078e000e */
.L_x_19491:
[----:B------:R-:W-:Y:S05]  /*149b0*/  BSYNC B1 ;  /* 0x0000000000017941 */ /* 0x000fea0003800000 */
.L_x_19489:
        /* <DEDUP_REMOVED lines=16> */
.L_x_19495:
[----:B------:R-:W-:Y:S05]  /*14ac0*/  BSYNC B2 ;  /* 0x0000000000027941 */ /* 0x000fea0003800000 */
.L_x_19494:
        /* <DEDUP_REMOVED lines=42> */
.L_x_19493:
[----:B------:R-:W-:Y:S05]  /*14d70*/  BSYNC B1 ;  /* 0x0000000000017941 */ /* 0x000fea0003800000 */
.L_x_19492:
        /* <DEDUP_REMOVED lines=14> */
.L_x_19496:
        /* <DEDUP_REMOVED lines=12> */
.L_x_19499:
[----:B------:R-:W-:Y:S02]  /*14f20*/  IMAD.MOV.U32 R5, RZ, RZ, R14 ;  /* 0x000000ffff057224 */ /* 0x000fe400078e000e */
.L_x_19500:
[----:B------:R-:W-:Y:S05]  /*14f30*/  BSYNC B1 ;  /* 0x0000000000017941 */ /* 0x000fea0003800000 */
.L_x_19498:
        /* <DEDUP_REMOVED lines=16> */
.L_x_19504:
[----:B------:R-:W-:Y:S05]  /*15040*/  BSYNC B2 ;  /* 0x0000000000027941 */ /* 0x000fea0003800000 */
.L_x_19503:
        /* <DEDUP_REMOVED lines=42> */
.L_x_19502:
[----:B------:R-:W-:Y:S05]  /*152f0*/  BSYNC B1 ;  /* 0x0000000000017941 */ /* 0x000fea0003800000 */
.L_x_19501:
        /* <DEDUP_REMOVED lines=9> */
.L_x_19497:
        /* <DEDUP_REMOVED lines=12> */
.L_x_19506:
[----:B------:R-:W-:Y:S02]  /*15450*/  IMAD.MOV.U32 R11, RZ, RZ, R14 ;  /* 0x000000ffff0b7224 */ /* 0x000fe400078e000e */
.L_x_19507:
[----:B------:R-:W-:Y:S05]  /*15460*/  BSYNC B1 ;  /* 0x0000000000017941 */ /* 0x000fea0003800000 */
.L_x_19505:
        /* <DEDUP_REMOVED lines=16> */
.L_x_19511:
[----:B------:R-:W-:Y:S05]  /*15570*/  BSYNC B2 ;  /* 0x0000000000027941 */ /* 0x000fea0003800000 */
.L_x_19510:
        /* <DEDUP_REMOVED lines=42> */
.L_x_19509:
[----:B------:R-:W-:Y:S05]  /*15820*/  BSYNC B1 ;  /* 0x0000000000017941 */ /* 0x000fea0003800000 */
.L_x_19508:
        /* <DEDUP_REMOVED lines=12> */
.L_x_19512:
        /* <DEDUP_REMOVED lines=12> */
.L_x_19515:
[----:B------:R-:W-:Y:S02]  /*159b0*/  IMAD.MOV.U32 R4, RZ, RZ, R14 ;  /* 0x000000ffff047224 */ /* 0x000fe400078e000e */
.L_x_19516:
[----:B------:R-:W-:Y:S05]  /*159c0*/  BSYNC B1 ;  /* 0x0000000000017941 */ /* 0x000fea0003800000 */
.L_x_19514:
        /* <DEDUP_REMOVED lines=16> */
.L_x_19520:
[----:B------:R-:W-:Y:S05]  /*15ad0*/  BSYNC B2 ;  /* 0x0000000000027941 */ /* 0x000fea0003800000 */
.L_x_19519:
        /* <DEDUP_REMOVED lines=42> */
.L_x_19518:
[----:B------:R-:W-:Y:S05]  /*15d80*/  BSYNC B1 ;  /* 0x0000000000017941 */ /* 0x000fea0003800000 */
.L_x_19517:
        /* <DEDUP_REMOVED lines=9> */
.L_x_19513:
        /* <DEDUP_REMOVED lines=12> */
.L_x_19522:
[----:B------:R-:W-:Y:S02]  /*15ee0*/  IMAD.MOV.U32 R11, RZ, RZ, R14 ;  /* 0x000000ffff0b7224 */ /* 0x000fe400078e000e */
.L_x_19523:
[----:B------:R-:W-:Y:S05]  /*15ef0*/  BSYNC B1 ;  /* 0x0000000000017941 */ /* 0x000fea0003800000 */
.L_x_19521:
        /* <DEDUP_REMOVED lines=16> */
.L_x_19527:
[----:B------:R-:W-:Y:S05]  /*16000*/  BSYNC B2 ;  /* 0x0000000000027941 */ /* 0x000fea0003800000 */
.L_x_19526:
        /* <DEDUP_REMOVED lines=42> */
.L_x_19525:
[----:B------:R-:W-:Y:S05]  /*162b0*/  BSYNC B1 ;  /* 0x0000000000017941 */ /* 0x000fea0003800000 */
.L_x_19524:
        /* <DEDUP_REMOVED lines=12> */
.L_x_19528:
        /* <DEDUP_REMOVED lines=12> */
.L_x_19531:
[----:B------:R-:W-:Y:S02]  /*16440*/  IMAD.MOV.U32 R3, RZ, RZ, R14 ;  /* 0x000000ffff037224 */ /* 0x000fe400078e000e */
.L_x_19532:
[----:B------:R-:W-:Y:S05]  /*16450*/  BSYNC B1 ;  /* 0x0000000000017941 */ /* 0x000fea0003800000 */
.L_x_19530:
        /* <DEDUP_REMOVED lines=16> */
.L_x_19536:
[----:B------:R-:W-:Y:S05]  /*16560*/  BSYNC B2 ;  /* 0x0000000000027941 */ /* 0x000fea0003800000 */
.L_x_19535:
        /* <DEDUP_REMOVED lines=42> */
.L_x_19534:
[----:B------:R-:W-:Y:S05]  /*16810*/  BSYNC B1 ;  /* 0x0000000000017941 */ /* 0x000fea0003800000 */
.L_x_19533:
        /* <DEDUP_REMOVED lines=9> */
.L_x_19529:
        /* <DEDUP_REMOVED lines=12> */
.L_x_19538:
[----:B------:R-:W-:Y:S02]  /*16970*/  IMAD.MOV.U32 R11, RZ, RZ, R14 ;  /* 0x000000ffff0b7224 */ /* 0x000fe400078e000e */
.L_x_19539:
[----:B------:R-:W-:Y:S05]  /*16980*/  BSYNC B1 ;  /* 0x0000000000017941 */ /* 0x000fea0003800000 */
.L_x_19537:
        /* <DEDUP_REMOVED lines=16> */
.L_x_19543:
[----:B------:R-:W-:Y:S05]  /*16a90*/  BSYNC B2 ;  /* 0x0000000000027941 */ /* 0x000fea0003800000 */
.L_x_19542:
        /* <DEDUP_REMOVED lines=42> */
.L_x_19541:
[----:B------:R-:W-:Y:S05]  /*16d40*/  BSYNC B1 ;  /* 0x0000000000017941 */ /* 0x000fea0003800000 */
.L_x_19540:
        /* <DEDUP_REMOVED lines=12> */
.L_x_19544:
        /* <DEDUP_REMOVED lines=12> */
.L_x_19547:
[----:B0-----:R-:W-:Y:S02]  /*16ed0*/  IMAD.MOV.U32 R2, RZ, RZ, R14 ;  /* 0x000000ffff027224 */ /* 0x001fe400078e000e */
.L_x_19548:
[----:B------:R-:W-:Y:S05]  /*16ee0*/  BSYNC B1 ;  /* 0x0000000000017941 */ /* 0x000fea0003800000 */
.L_x_19546:
        /* <DEDUP_REMOVED lines=16> */
.L_x_19552:
[----:B------:R-:W-:Y:S05]  /*16ff0*/  BSYNC B2 ;  /* 0x0000000000027941 */ /* 0x000fea0003800000 */
.L_x_19551:
        /* <DEDUP_REMOVED lines=42> */
.L_x_19550:
[----:B------:R-:W-:Y:S05]  /*172a0*/  BSYNC B1 ;  /* 0x0000000000017941 */ /* 0x000fea0003800000 */
.L_x_19549:
        /* <DEDUP_REMOVED lines=9> */
.L_x_19545:
        /* <DEDUP_REMOVED lines=12> */
.L_x_19554:
[----:B------:R-:W-:Y:S02]  /*17400*/  IMAD.MOV.U32 R11, RZ, RZ, R14 ;  /* 0x000000ffff0b7224 */ /* 0x000fe400078e000e */
.L_x_19555:
[----:B------:R-:W-:Y:S05]  /*17410*/  BSYNC B1 ;  /* 0x0000000000017941 */ /* 0x000fea0003800000 */
.L_x_19553:
        /* <DEDUP_REMOVED lines=16> */
.L_x_19559:
[----:B------:R-:W-:Y:S05]  /*17520*/  BSYNC B2 ;  /* 0x0000000000027941 */ /* 0x000fea0003800000 */
.L_x_19558:
        /* <DEDUP_REMOVED lines=42> */
.L_x_19557:
[----:B------:R-:W-:Y:S05]  /*177d0*/  BSYNC B1 ;  /* 0x0000000000017941 */ /* 0x000fea0003800000 */
.L_x_19556:
        /* <DEDUP_REMOVED lines=12> */
.L_x_19560:
        /* <DEDUP_REMOVED lines=12> */
.L_x_19563:
[----:B0-----:R-:W-:Y:S02]  /*17960*/  IMAD.MOV.U32 R0, RZ, RZ, R14 ;  /* 0x000000ffff007224 */ /* 0x001fe400078e000e */
.L_x_19564:
[----:B------:R-:W-:Y:S05]  /*17970*/  BSYNC B1 ;  /* 0x0000000000017941 */ /* 0x000fea0003800000 */
.L_x_19562:
        /* <DEDUP_REMOVED lines=16> */
.L_x_19568:
[----:B------:R-:W-:Y:S05]  /*17a80*/  BSYNC B2 ;  /* 0x0000000000027941 */ /* 0x000fea0003800000 */
.L_x_19567:
        /* <DEDUP_REMOVED lines=42> */
.L_x_19566:
[----:B------:R-:W-:Y:S05]  /*17d30*/  BSYNC B1 ;  /* 0x0000000000017941 */ /* 0x000fea0003800000 */
.L_x_19565:
        /* <DEDUP_REMOVED lines=9> */
.L_x_19561:
        /* <DEDUP_REMOVED lines=51> */
.L_x_19569:
[----:B------:R-:W-:Y:S02]  /*18100*/  IADD3 R192, R192, 0x80, RZ ;  /* 0x00000080c0c07810 */ /* 0x000fe40007ffe0ff */
.L_x_19440:
[----:B------:R-:W-:Y:S05]  /*18110*/  BSYNC B0 ;  /* 0x0000000000007941 */ /* 0x000fea0003800000 */
.L_x_19439:
        /* <DEDUP_REMOVED lines=31> */
.L_x_19573:
[----:B---3--:R-:W-:Y:S02]  /*18310*/  IMAD.MOV.U32 R170, RZ, RZ, R14 ;  /* 0x000000ffffaa7224 */ /* 0x008fe400078e000e */
.L_x_19574:
[----:B------:R-:W-:Y:S05]  /*18320*/  BSYNC B1 ;  /* 0x0000000000017941 */ /* 0x000fea0003800000 */
.L_x_19572:
        /* <DEDUP_REMOVED lines=16> */
.L_x_19578:
[----:B------:R-:W-:Y:S05]  /*18430*/  BSYNC B2 ;  /* 0x0000000000027941 */ /* 0x000fea0003800000 */
.L_x_19577:
        /* <DEDUP_REMOVED lines=42> */
.L_x_19576:
[----:B------:R-:W-:Y:S05]  /*186e0*/  BSYNC B1 ;  /* 0x0000000000017941 */ /* 0x000fea0003800000 */
.L_x_19575:
        /* <DEDUP_REMOVED lines=17> */
.L_x_19579:
        /* <DEDUP_REMOVED lines=12> */
.L_x_19582:
[----:B------:R-:W-:Y:S02]  /*188c0*/  IMAD.MOV.U32 R8, RZ, RZ, R14 ;  /* 0x000000ffff087224 */ /* 0x000fe400078e000e */
.L_x_19583:
[----:B------:R-:W-:Y:S05]  /*188d0*/  BSYNC B1 ;  /* 0x0000000000017941 */ /* 0x000fea0003800000 */
.L_x_19581:
        /* <DEDUP_REMOVED lines=16> */
.L_x_19587:
[----:B------:R-:W-:Y:S05]  /*189e0*/  BSYNC B2 ;  /* 0x0000000000027941 */ /* 0x000fea0003800000 */
.L_x_19586:
        /* <DEDUP_REMOVED lines=42> */
.L_x_19585:
[----:B------:R-:W-:Y:S05]  /*18c90*/  BSYNC B1 ;  /* 0x0000000000017941 */ /* 0x000fea0003800000 */
.L_x_19584:
        /* <DEDUP_REMOVED lines=9> */
.L_x_19580:
        /* <DEDUP_REMOVED lines=12> */
.L_x_19589:
[----:B------:R-:W-:Y:S02]  /*18df0*/  IMAD.MOV.U32 R11, RZ, RZ, R14 ;  /* 0x000000ffff0b7224 */ /* 0x000fe400078e000e */
.L_x_19590:
[----:B------:R-:W-:Y:S05]  /*18e00*/  BSYNC B1 ;  /* 0x0000000000017941 */ /* 0x000fea0003800000 */
.L_x_19588:
        /* <DEDUP_REMOVED lines=16> */
.L_x_19594:
[----:B------:R-:W-:Y:S05]  /*18f10*/  BSYNC B2 ;  /* 0x0000000000027941 */ /* 0x000fea0003800000 */
.L_x_19593:
        /* <DEDUP_REMOVED lines=42> */
.L_x_19592:
[----:B------:R-:W-:Y:S05]  /*191c0*/  BSYNC B1 ;  /* 0x0000000000017941 */ /* 0x000fea0003800000 */
.L_x_19591:
        /* <DEDUP_REMOVED lines=14> */
.L_x_19595:
        /* <DEDUP_REMOVED lines=12> */
.L_x_19598:
[----:B------:R-:W-:Y:S02]  /*19370*/  IMAD.MOV.U32 R7, RZ, RZ, R14 ;  /* 0x000000ffff077224 */ /* 0x000fe400078e000e */
.L_x_19599:
[----:B------:R-:W-:Y:S05]  /*19380*/  BSYNC B1 ;  /* 0x0000000000017941 */ /* 0x000fea0003800000 */
.L_x_19597:
        /* <DEDUP_REMOVED lines=16> */
.L_x_19603:
[----:B------:R-:W-:Y:S05]  /*19490*/  BSYNC B2 ;  /* 0x0000000000027941 */ /* 0x000fea0003800000 */
.L_x_19602:
        /* <DEDUP_REMOVED lines=42> */
.L_x_19601:
[----:B------:R-:W-:Y:S05]  /*19740*/  BSYNC B1 ;  /* 0x0000000000017941 */ /* 0x000fea0003800000 */
.L_x_19600:
        /* <DEDUP_REMOVED lines=9> */
.L_x_19596:
        /* <DEDUP_REMOVED lines=12> */
.L_x_19605:
[----:B------:R-:W-:Y:S02]  /*198a0*/  IMAD.MOV.U32 R11, RZ, RZ, R14 ;  /* 0x000000ffff0b7224 */ /* 0x000fe400078e000e */
.L_x_19606:
[----:B------:R-:W-:Y:S05]  /*198b0*/  BSYNC B1 ;  /* 0x0000000000017941 */ /* 0x000fea0003800000 */
.L_x_19604:
        /* <DEDUP_REMOVED lines=16> */
.L_x_19610:
[----:B------:R-:W-:Y:S05]  /*199c0*/  BSYNC B2 ;  /* 0x0000000000027941 */ /* 0x000fea0003800000 */
.L_x_19609:
        /* <DEDUP_REMOVED lines=42> */
.L_x_19608:
[----:B------:R-:W-:Y:S05]  /*19c70*/  BSYNC B1 ;  /* 0x0000000000017941 */ /* 0x000fea0003800000 */
.L_x_19607:
        /* <DEDUP_REMOVED lines=14> */
.L_x_19611:
        /* <DEDUP_REMOVED lines=12> */
.L_x_19614:
[----:B------:R-:W-:Y:S02]  /*19e20*/  IMAD.MOV.U32 R6, RZ, RZ, R14 ;  /* 0x000000ffff067224 */ /* 0x000fe400078e000e */
.L_x_19615:
[----:B------:R-:W-:Y:S05]  /*19e30*/  BSYNC B1 ;  /* 0x0000000000017941 */ /* 0x000fea0003800000 */
.L_x_19613:
        /* <DEDUP_REMOVED lines=16> */
.L_x_19619:
[----:B------:R-:W-:Y:S05]  /*19f40*/  BSYNC B2 ;  /* 0x0000000000027941 */ /* 0x000fea0003800000 */
.L_x_19618:
        /* <DEDUP_REMOVED lines=42> */
.L_x_19617:
[----:B------:R-:W-:Y:S05]  /*1a1f0*/  BSYNC B1 ;  /* 0x0000000000017941 */ /* 0x000fea0003800000 */
.L_x_19616:
        /* <DEDUP_REMOVED lines=9> */
.L_x_19612:
        /* <DEDUP_REMOVED lines=12> */
.L_x_19621:
[----:B------:R-:W-:Y:S02]  /*1a350*/  IMAD.MOV.U32 R11, RZ, RZ, R14 ;  /* 0x000000ffff0b7224 */ /* 0x000fe400078e000e */
.L_x_19622:
[----:B------:R-:W-:Y:S05]  /*1a360*/  BSYNC B1 ;  /* 0x0000000000017941 */ /* 0x000fea0003800000 */
.L_x_19620:
        /* <DEDUP_REMOVED lines=16> */
.L_x_19626:
[----:B------:R-:W-:Y:S05]  /*1a470*/  BSYNC B2 ;  /* 0x0000000000027941 */ /* 0x000fea0003800000 */
.L_x_19625:
        /* <DEDUP_REMOVED lines=42> */
.L_x_19624:
[----:B------:R-:W-:Y:S05]  /*1a720*/  BSYNC B1 ;  /* 0x0000000000017941 */ /* 0x000fea0003800000 */
.L_x_19623:
        /* <DEDUP_REMOVED lines=14> */
.L_x_19627:
        /* <DEDUP_REMOVED lines=12> */
.L_x_19630:
[----:B------:R-:W-:Y:S02]  /*1a8d0*/  IMAD.MOV.U32 R5, RZ, RZ, R14 ;  /* 0x000000ffff057224 */ /* 0x000fe400078e000e */
.L_x_19631:
[----:B------:R-:W-:Y:S05]  /*1a8e0*/  BSYNC B1 ;  /* 0x0000000000017941 */ /* 0x000fea0003800000 */
.L_x_19629:
        /* <DEDUP_REMOVED lines=16> */
.L_x_19635:
[----:B------:R-:W-:Y:S05]  /*1a9f0*/  BSYNC B2 ;  /* 0x0000000000027941 */ /* 0x000fea0003800000 */
.L_x_19634:
        /* <DEDUP_REMOVED lines=42> */
.L_x_19633:
[----:B------:R-:W-:Y:S05]  /*1aca0*/  BSYNC B1 ;  /* 0x0000000000017941 */ /* 0x000fea0003800000 */
.L_x_19632:
        /* <DEDUP_REMOVED lines=9> */
.L_x_19628:
        /* <DEDUP_REMOVED lines=12> */
.L_x_19637:
[----:B------:R-:W-:Y:S02]  /*1ae00*/  IMAD.MOV.U32 R11, RZ, RZ, R14 ;  /* 0x000000ffff0b7224 */ /* 0x000fe400078e000e */
.L_x_19638:
[----:B------:R-:W-:Y:S05]  /*1ae10*/  BSYNC B1 ;  /* 0x0000000000017941 */ /* 0x000fea0003800000 */
.L_x_19636:
        /* <DEDUP_REMOVED lines=16> */
.L_x_19642:
[----:B------:R-:W-:Y:S05]  /*1af20*/  BSYNC B2 ;  /* 0x0000000000027941 */ /* 0x000fea0003800000 */
.L_x_19641:
        /* <DEDUP_REMOVED lines=42> */
.L_x_19640:
[----:B------:R-:W-:Y:S05]  /*1b1d0*/  BSYNC B1 ;  /* 0x0000000000017941 */ /* 0x000fea0003800000 */
.L_x_19639:
        /* <DEDUP_REMOVED lines=12> */
.L_x_19643:
        /* <DEDUP_REMOVED lines=12> */
.L_x_19646:
[----:B------:R-:W-:Y:S02]  /*1b360*/  IMAD.MOV.U32 R4, RZ, RZ, R14 ;  /* 0x000000ffff047224 */ /* 0x000fe400078e000e */
.L_x_19647:
[----:B------:R-:W-:Y:S05]  /*1b370*/  BSYNC B1 ;  /* 0x0000000000017941 */ /* 0x000fea0003800000 */
.L_x_19645:
        /* <DEDUP_REMOVED lines=16> */
.L_x_19651:
[----:B------:R-:W-:Y:S05]  /*1b480*/  BSYNC B2 ;  /* 0x0000000000027941 */ /* 0x000fea0003800000 */
.L_x_19650:
        /* <DEDUP_REMOVED lines=42> */
.L_x_19649:
[----:B------:R-:W-:Y:S05]  /*1b730*/  BSYNC B1 ;  /* 0x0000000000017941 */ /* 0x000fea0003800000 */
.L_x_19648:
        /* <DEDUP_REMOVED lines=9> */
.L_x_19644:
        /* <DEDUP_REMOVED lines=12> */
.L_x_19653:
[----:B------:R-:W-:Y:S02]  /*1b890*/  IMAD.MOV.U32 R11, RZ, RZ, R14 ;  /* 0x000000ffff0b7224 */ /* 0x000fe400078e000e */
.L_x_19654:
[----:B------:R-:W-:Y:S05]  /*1b8a0*/  BSYNC B1 ;  /* 0x0000000000017941 */ /* 0x000fea0003800000 */
.L_x_19652:
        /* <DEDUP_REMOVED lines=16> */
.L_x_19658:
[----:B------:R-:W-:Y:S05]  /*1b9b0*/  BSYNC B2 ;  /* 0x0000000000027941 */ /* 0x000fea0003800000 */
.L_x_19657:
        /* <DEDUP_REMOVED lines=42> */
.L_x_19656:
[----:B------:R-:W-:Y:S05]  /*1bc60*/  BSYNC B1 ;  /* 0x0000000000017941 */ /* 0x000fea0003800000 */
.L_x_19655:
        /* <DEDUP_REMOVED lines=12> */
.L_x_19659:
        /* <DEDUP_REMOVED lines=12> */
.L_x_19662:
[----:B------:R-:W-:Y:S02]  /*1bdf0*/  IMAD.MOV.U32 R3, RZ, RZ, R14 ;  /* 0x000000ffff037224 */ /* 0x000fe400078e000e */
.L_x_19663:
[----:B------:R-:W-:Y:S05]  /*1be00*/  BSYNC B1 ;  /* 0x0000000000017941 */ /* 0x000fea0003800000 */
.L_x_19661:
        /* <DEDUP_REMOVED lines=16> */
.L_x_19667:
[----:B------:R-:W-:Y:S05]  /*1bf10*/  BSYNC B2 ;  /* 0x0000000000027941 */ /* 0x000fea0003800000 */
.L_x_19666:
        /* <DEDUP_REMOVED lines=42> */
.L_x_19665:
[----:B------:R-:W-:Y:S05]  /*1c1c0*/  BSYNC B1 ;  /* 0x0000000000017941 */ /* 0x000fea0003800000 */
.L_x_19664:
        /* <DEDUP_REMOVED lines=9> */
.L_x_19660:
        /* <DEDUP_REMOVED lines=12> */
.L_x_19669:
[----:B------:R-:W-:Y:S02]  /*1c320*/  IMAD.MOV.U32 R11, RZ, RZ, R14 ;  /* 0x000000ffff0b7224 */ /* 0x000fe400078e000e */
.L_x_19670:
[----:B------:R-:W-:Y:S05]  /*1c330*/  BSYNC B1 ;  /* 0x0000000000017941 */ /* 0x000fea0003800000 */
.L_x_19668:
        /* <DEDUP_REMOVED lines=16> */
.L_x_19674:
[----:B------:R-:W-:Y:S05]  /*1c440*/  BSYNC B2 ;  /* 0x0000000000027941 */ /* 0x000fea0003800000 */
.L_x_19673:
        /* <DEDUP_REMOVED lines=42> */
.L_x_19672:
[----:B------:R-:W-:Y:S05]  /*1c6f0*/  BSYNC B1 ;  /* 0x0000000000017941 */ /* 0x000fea0003800000 */
.L_x_19671:
        /* <DEDUP_REMOVED lines=12> */
.L_x_19675:
        /* <DEDUP_REMOVED lines=12> */
.L_x_19678:
[----:B0-----:R-:W-:Y:S02]  /*1c880*/  IMAD.MOV.U32 R2, RZ, RZ, R14 ;  /* 0x000000ffff027224 */ /* 0x001fe400078e000e */
.L_x_19679:
[----:B------:R-:W-:Y:S05]  /*1c890*/  BSYNC B1 ;  /* 0x0000000000017941 */ /* 0x000fea0003800000 */
.L_x_19677:
        /* <DEDUP_REMOVED lines=16> */
.L_x_19683:
[----:B------:R-:W-:Y:S05]  /*1c9a0*/  BSYNC B2 ;  /* 0x0000000000027941 */ /* 0x000fea0003800000 */
.L_x_19682:
        /* <DEDUP_REMOVED lines=42> */
.L_x_19681:
[----:B------:R-:W-:Y:S05]  /*1cc50*/  BSYNC B1 ;  /* 0x0000000000017941 */ /* 0x000fea0003800000 */
.L_x_19680:
        /* <DEDUP_REMOVED lines=9> */
.L_x_19676:
        /* <DEDUP_REMOVED lines=12> */
.L_x_19685:
[----:B------:R-:W-:Y:S02]  /*1cdb0*/  IMAD.MOV.U32 R11, RZ, RZ, R14 ;  /* 0x000000ffff0b7224 */ /* 0x000fe400078e000e */
.L_x_19686:
[----:B------:R-:W-:Y:S05]  /*1cdc0*/  BSYNC B1 ;  /* 0x0000000000017941 */ /* 0x000fea0003800000 */
.L_x_19684:
        /* <DEDUP_REMOVED lines=16> */
.L_x_19690:
[----:B------:R-:W-:Y:S05]  /*1ced0*/  BSYNC B2 ;  /* 0x0000000000027941 */ /* 0x000fea0003800000 */
.L_x_19689:
        /* <DEDUP_REMOVED lines=42> */
.L_x_19688:
[----:B------:R-:W-:Y:S05]  /*1d180*/  BSYNC B1 ;  /* 0x0000000000017941 */ /* 0x000fea0003800000 */
.L_x_19687:
        /* <DEDUP_REMOVED lines=12> */
.L_x_19691:
        /* <DEDUP_REMOVED lines=12> */
.L_x_19694:
[----:B0-----:R-:W-:Y:S02]  /*1d310*/  IMAD.MOV.U32 R0, RZ, RZ, R14 ;  /* 0x000000ffff007224 */ /* 0x001fe400078e000e */
.L_x_19695:
[----:B------:R-:W-:Y:S05]  /*1d320*/  BSYNC B1 ;  /* 0x0000000000017941 */ /* 0x000fea0003800000 */
.L_x_19693:
        /* <DEDUP_REMOVED lines=16> */
.L_x_19699:
[----:B------:R-:W-:Y:S05]  /*1d430*/  BSYNC B2 ;  /* 0x0000000000027941 */ /* 0x000fea0003800000 */
.L_x_19698:
        /* <DEDUP_REMOVED lines=42> */
.L_x_19697:
[----:B------:R-:W-:Y:S05]  /*1d6e0*/  BSYNC B1 ;  /* 0x0000000000017941 */ /* 0x000fea0003800000 */
.L_x_19696:
        /* <DEDUP_REMOVED lines=9> */
.L_x_19692:
        /* <DEDUP_REMOVED lines=51> */
.L_x_19700:
[----:B------:R-:W-:Y:S02]  /*1dab0*/  IADD3 R192, R192, 0x80, RZ ;  /* 0x00000080c0c07810 */ /* 0x000fe40007ffe0ff */
.L_x_19571:
[----:B------:R-:W-:Y:S05]  /*1dac0*/  BSYNC B0 ;  /* 0x0000000000007941 */ /* 0x000fea0003800000 */
.L_x_19570:
        /* <DEDUP_REMOVED lines=31> */
.L_x_19704:
[----:B---3--:R-:W-:Y:S02]  /*1dcc0*/  IMAD.MOV.U32 R178, RZ, RZ, R14 ;  /* 0x000000ffffb27224 */ /* 0x008fe400078e000e */
.L_x_19705:
[----:B------:R-:W-:Y:S05]  /*1dcd0*/  BSYNC B1 ;  /* 0x0000000000017941 */ /* 0x000fea0003800000 */
.L_x_19703:
        /* <DEDUP_REMOVED lines=16> */
.L_x_19709:
[----:B------:R-:W-:Y:S05]  /*1dde0*/  BSYNC B2 ;  /* 0x0000000000027941 */ /* 0x000fea0003800000 */
.L_x_19708:
        /* <DEDUP_REMOVED lines=42> */
.L_x_19707:
[----:B------:R-:W-:Y:S05]  /*1e090*/  BSYNC B1 ;  /* 0x0000000000017941 */ /* 0x000fea0003800000 */
.L_x_19706:
        /* <DEDUP_REMOVED lines=17> */
.L_x_19710:
        /* <DEDUP_REMOVED lines=12> */
.L_x_19713:
[----:B------:R-:W-:Y:S02]  /*1e270*/  IMAD.MOV.U32 R8, RZ, RZ, R14 ;  /* 0x000000ffff087224 */ /* 0x000fe400078e000e */
.L_x_19714:
[----:B------:R-:W-:Y:S05]  /*1e280*/  BSYNC B1 ;  /* 0x0000000000017941 */ /* 0x000fea0003800000 */
.L_x_19712:
        /* <DEDUP_REMOVED lines=16> */
.L_x_19718:
[----:B------:R-:W-:Y:S05]  /*1e390*/  BSYNC B2 ;  /* 0x0000000000027941 */ /* 0x000fea0003800000 */
.L_x_19717:
        /* <DEDUP_REMOVED lines=42> */
.L_x_19716:
[----:B------:R-:W-:Y:S05]  /*1e640*/  BSYNC B1 ;  /* 0x0000000000017941 */ /* 0x000fea0003800000 */
.L_x_19715:
        /* <DEDUP_REMOVED lines=9> */
.L_x_19711:
        /* <DEDUP_REMOVED lines=12> */
.L_x_19720:
[----:B------:R-:W-:Y:S02]  /*1e7a0*/  IMAD.MOV.U32 R11, RZ, RZ, R14 ;  /* 0x000000ffff0b7224 */ /* 0x000fe400078e000e */
.L_x_19721:
[----:B------:R-:W-:Y:S05]  /*1e7b0*/  BSYNC B1 ;  /* 0x0000000000017941 */ /* 0x000fea0003800000 */
.L_x_19719:
        /* <DEDUP_REMOVED lines=16> */
.L_x_19725:
[----:B------:R-:W-:Y:S05]  /*1e8c0*/  BSYNC B2 ;  /* 0x0000000000027941 */ /* 0x000fea0003800000 */
.L_x_19724:
        /* <DEDUP_REMOVED lines=42> */
.L_x_19723:
[----:B------:R-:W-:Y:S05]  /*1eb70*/  BSYNC B1 ;  /* 0x0000000000017941 */ /* 0x000fea0003800000 */
.L_x_19722:
        /* <DEDUP_REMOVED lines=14> */
.L_x_19726:
        /* <DEDUP_REMOVED lines=12> */
.L_x_19729:
[----:B------:R-:W-:Y:S02]  /*1ed20*/  IMAD.MOV.U32 R7, RZ, RZ, R14 ;  /* 0x000000ffff077224 */ /* 0x000fe400078e000e */
.L_x_19730:
[----:B------:R-:W-:Y:S05]  /*1ed30*/  BSYNC B1 ;  /* 0x0000000000017941 */ /* 0x000fea0003800000 */
.L_x_19728:
        /* <DEDUP_REMOVED lines=16> */
.L_x_19734:
[----:B------:R-:W-:Y:S05]  /*1ee40*/  BSYNC B2 ;  /* 0x0000000000027941 */ /* 0x000fea0003800000 */
.L_x_19733:
        /* <DEDUP_REMOVED lines=42> */
.L_x_19732:
[----:B------:R-:W-:Y:S05]  /*1f0f0*/  BSYNC B1 ;  /* 0x0000000000017941 */ /* 0x000fea0003800000 */
.L_x_19731:
        /* <DEDUP_REMOVED lines=9> */
.L_x_19727:
        /* <DEDUP_REMOVED lines=12> */
.L_x_19736:
[----:B------:R-:W-:Y:S02]  /*1f250*/  IMAD.MOV.U32 R11, RZ, RZ, R14 ;  /* 0x000000ffff0b7224 */ /* 0x000fe400078e000e */
.L_x_19737:
[----:B------:R-:W-:Y:S05]  /*1f260*/  BSYNC B1 ;  /* 0x0000000000017941 */ /* 0x000fea0003800000 */
.L_x_19735:
        /* <DEDUP_REMOVED lines=16> */
.L_x_19741:
[----:B------:R-:W-:Y:S05]  /*1f370*/  BSYNC B2 ;  /* 0x0000000000027941 */ /* 0x000fea0003800000 */
.L_x_19740:
        /* <DEDUP_REMOVED lines=42> */
.L_x_19739:
[----:B------:R-:W-:Y:S05]  /*1f620*/  BSYNC B1 ;  /* 0x0000000000017941 */ /* 0x000fea0003800000 */
.L_x_19738:
        /* <DEDUP_REMOVED lines=14> */
.L_x_19742:
        /* <DEDUP_REMOVED lines=12> */
.L_x_19745:
[----:B------:R-:W-:Y:S02]  /*1f7d0*/  IMAD.MOV.U32 R6, RZ, RZ, R14 ;  /* 0x000000ffff067224 */ /* 0x000fe400078e000e */
.L_x_19746:
[----:B------:R-:W-:Y:S05]  /*1f7e0*/  BSYNC B1 ;  /* 0x0000000000017941 */ /* 0x000fea0003800000 */
.L_x_19744:
        /* <DEDUP_REMOVED lines=16> */
.L_x_19750:
[----:B------:R-:W-:Y:S05]  /*1f8f0*/  BSYNC B2 ;  /* 0x0000000000027941 */ /* 0x000fea0003800000 */
.L_x_19749:
        /* <DEDUP_REMOVED lines=42> */
.L_x_19748:
[----:B------:R-:W-:Y:S05]  /*1fba0*/  BSYNC B1 ;  /* 0x0000000000017941 */ /* 0x000fea0003800000 */
.L_x_19747:
        /* <DEDUP_REMOVED lines=9> */
.L_x_19743:
        /* <DEDUP_REMOVED lines=12> */
.L_x_19752:
[----:B------:R-:W-:Y:S02]  /*1fd00*/  IMAD.MOV.U32 R11, RZ, RZ, R14 ;  /* 0x000000ffff0b7224 */ /* 0x000fe400078e000e */
.L_x_19753:
[----:B------:R-:W-:Y:S05]  /*1fd10*/  BSYNC B1 ;  /* 0x0000000000017941 */ /* 0x000fea0003800000 */
.L_x_19751:
        /* <DEDUP_REMOVED lines=16> */
.L_x_19757:
[----:B------:R-:W-:Y:S05]  /*1fe20*/  BSYNC B2 ;  /* 0x0000000000027941 */ /* 0x000fea0003800000 */
.L_x_19756:
        /* <DEDUP_REMOVED lines=42> */
.L_x_19755:
[----:B------:R-:W-:Y:S05]  /*200d0*/  BSYNC B1 ;  /* 0x0000000000017941 */ /* 0x000fea0003800000 */
.L_x_19754:
        /* <DEDUP_REMOVED lines=14> */
.L_x_19758:
        /* <DEDUP_REMOVED lines=12> */
.L_x_19761:
[----:B------:R-:W-:Y:S02]  /*20280*/  IMAD.MOV.U32 R5, RZ, RZ, R14 ;  /* 0x000000ffff057224 */ /* 0x000fe400078e000e */
.L_x_19762:
[----:B------:R-:W-:Y:S05]  /*20290*/  BSYNC B1 ;  /* 0x0000000000017941 */ /* 0x000fea0003800000 */
.L_x_19760:
        /* <DEDUP_REMOVED lines=16> */
.L_x_19766:
[----:B------:R-:W-:Y:S05]  /*203a0*/  BSYNC B2 ;  /* 0x0000000000027941 */ /* 0x000fea0003800000 */
.L_x_19765:
        /* <DEDUP_REMOVED lines=42> */
.L_x_19764:
[----:B------:R-:W-:Y:S05]  /*20650*/  BSYNC B1 ;  /* 0x0000000000017941 */ /* 0x000fea0003800000 */
.L_x_19763:
        /* <DEDUP_REMOVED lines=9> */
.L_x_19759:
        /* <DEDUP_REMOVED lines=12> */
.L_x_19768:
[----:B------:R-:W-:Y:S02]  /*207b0*/  IMAD.MOV.U32 R11, RZ, RZ, R14 ;  /* 0x000000ffff0b7224 */ /* 0x000fe400078e000e */
.L_x_19769:
[----:B------:R-:W-:Y:S05]  /*207c0*/  BSYNC B1 ;  /* 0x0000000000017941 */ /* 0x000fea0003800000 */
.L_x_19767:
        /* <DEDUP_REMOVED lines=16> */
.L_x_19773:
[----:B------:R-:W-:Y:S05]  /*208d0*/  BSYNC B2 ;  /* 0x0000000000027941 */ /* 0x000fea0003800000 */
.L_x_19772:
        /* <DEDUP_REMOVED lines=42> */
.L_x_19771:
[----:B------:R-:W-:Y:S05]  /*20b80*/  BSYNC B1 ;  /* 0x0000000000017941 */ /* 0x000fea0003800000 */
.L_x_19770:
        /* <DEDUP_REMOVED lines=12> */
.L_x_19774:
        /* <DEDUP_REMOVED lines=12> */
.L_x_19777:
[----:B------:R-:W-:Y:S02]  /*20d10*/  IMAD.MOV.U32 R4, RZ, RZ, R14 ;  /* 0x000000ffff047224 */ /* 0x000fe400078e000e */
.L_x_19778:
[----:B------:R-:W-:Y:S05]  /*20d20*/  BSYNC B1 ;  /* 0x0000000000017941 */ /* 0x000fea0003800000 */
.L_x_19776:
        /* <DEDUP_REMOVED lines=16> */
.L_x_19782:
[----:B------:R-:W-:Y:S05]  /*20e30*/  BSYNC B2 ;  /* 0x0000000000027941 */ /* 0x000fea0003800000 */
.L_x_19781:
        /* <DEDUP_REMOVED lines=42> */
.L_x_19780:
[----:B------:R-:W-:Y:S05]  /*210e0*/  BSYNC B1 ;  /* 0x0000000000017941 */ /* 0x000fea0003800000 */
.L_x_19779:
        /* <DEDUP_REMOVED lines=9> */
.L_x_19775:
        /* <DEDUP_REMOVED lines=12> */
.L_x_19784:
[----:B------:R-:W-:Y:S02]  /*21240*/  IMAD.MOV.U32 R11, RZ, RZ, R14 ;  /* 0x000000ffff0b7224 */ /* 0x000fe400078e000e */
.L_x_19785:
[----:B------:R-:W-:Y:S05]  /*21250*/  BSYNC B1 ;  /* 0x0000000000017941 */ /* 0x000fea0003800000 */
.L_x_19783:
        /* <DEDUP_REMOVED lines=16> */
.L_x_19789:
[----:B------:R-:W-:Y:S05]  /*21360*/  BSYNC B2 ;  /* 0x0000000000027941 */ /* 0x000fea0003800000 */
.L_x_19788:
        /* <DEDUP_REMOVED lines=42> */
.L_x_19787:
[----:B------:R-:W-:Y:S05]  /*21610*/  BSYNC B1 ;  /* 0x0000000000017941 */ /* 0x000fea0003800000 */
.L_x_19786:
        /* <DEDUP_REMOVED lines=12> */
.L_x_19790:
        /* <DEDUP_REMOVED lines=12> */
.L_x_19793:
[----:B------:R-:W-:Y:S02]  /*217a0*/  IMAD.MOV.U32 R3, RZ, RZ, R14 ;  /* 0x000000ffff037224 */ /* 0x000fe400078e000e */
.L_x_19794:
[----:B------:R-:W-:Y:S05]  /*217b0*/  BSYNC B1 ;  /* 0x0000000000017941 */ /* 0x000fea0003800000 */
.L_x_19792:
        /* <DEDUP_REMOVED lines=16> */
.L_x_19798:
[----:B------:R-:W-:Y:S05]  /*218c0*/  BSYNC B2 ;  /* 0x0000000000027941 */ /* 0x000fea0003800000 */
.L_x_19797:
        /* <DEDUP_REMOVED lines=42> */
.L_x_19796:
[----:B------:R-:W-:Y:S05]  /*21b70*/  BSYNC B1 ;  /* 0x0000000000017941 */ /* 0x000fea0003800000 */
.L_x_19795:
        /* <DEDUP_REMOVED lines=9> */
.L_x_19791:
        /* <DEDUP_REMOVED lines=12> */
.L_x_19800:
[----:B------:R-:W-:Y:S02]  /*21cd0*/  IMAD.MOV.U32 R11, RZ, RZ, R14 ;  /* 0x000000ffff0b7224 */ /* 0x000fe400078e000e */
.L_x_19801:
[----:B------:R-:W-:Y:S05]  /*21ce0*/  BSYNC B1 ;  /* 0x0000000000017941 */ /* 0x000fea0003800000 */
.L_x_19799:
        /* <DEDUP_REMOVED lines=16> */
.L_x_19805:
[----:B------:R-:W-:Y:S05]  /*21df0*/  BSYNC B2 ;  /* 0x0000000000027941 */ /* 0x000fea0003800000 */
.L_x_19804:
        /* <DEDUP_REMOVED lines=42> */
.L_x_19803:
[----:B------:R-:W-:Y:S05]  /*220a0*/  BSYNC B1 ;  /* 0x0000000000017941 */ /* 0x000fea0003800000 */
.L_x_19802:
        /* <DEDUP_REMOVED lines=12> */
.L_x_19806:
        /* <DEDUP_REMOVED lines=12> */
.L_x_19809:
[----:B0-----:R-:W-:Y:S02]  /*22230*/  IMAD.MOV.U32 R2, RZ, RZ, R14 ;  /* 0x000000ffff027224 */ /* 0x001fe400078e000e */
.L_x_19810:
[----:B------:R-:W-:Y:S05]  /*22240*/  BSYNC B1 ;  /* 0x0000000000017941 */ /* 0x000fea0003800000 */
.L_x_19808:
        /* <DEDUP_REMOVED lines=16> */
.L_x_19814:
[----:B------:R-:W-:Y:S05]  /*22350*/  BSYNC B2 ;  /* 0x0000000000027941 */ /* 0x000fea0003800000 */
.L_x_19813:
        /* <DEDUP_REMOVED lines=42> */
.L_x_19812:
[----:B------:R-:W-:Y:S05]  /*22600*/  BSYNC B1 ;  /* 0x0000000000017941 */ /* 0x000fea0003800000 */
.L_x_19811:
        /* <DEDUP_REMOVED lines=9> */
.L_x_19807:
        /* <DEDUP_REMOVED lines=12> */
.L_x_19816:
[----:B------:R-:W-:Y:S02]  /*22760*/  IMAD.MOV.U32 R11, RZ, RZ, R14 ;  /* 0x000000ffff0b7224 */ /* 0x000fe400078e000e */
.L_x_19817:
[----:B------:R-:W-:Y:S05]  /*22770*/  BSYNC B1 ;  /* 0x0000000000017941 */ /* 0x000fea0003800000 */
.L_x_19815:
        /* <DEDUP_REMOVED lines=16> */
.L_x_19821:
[----:B------:R-:W-:Y:S05]  /*22880*/  BSYNC B2 ;  /* 0x0000000000027941 */ /* 0x000fea0003800000 */
.L_x_19820:
        /* <DEDUP_REMOVED lines=42> */
.L_x_19819:
[----:B------:R-:W-:Y:S05]  /*22b30*/  BSYNC B1 ;  /* 0x0000000000017941 */ /* 0x000fea0003800000 */
.L_x_19818:
        /* <DEDUP_REMOVED lines=12> */
.L_x_19822:
        /* <DEDUP_REMOVED lines=12> */
.L_x_19825:
[----:B0-----:R-:W-:Y:S02]  /*22cc0*/  IMAD.MOV.U32 R0, RZ, RZ, R14 ;  /* 0x000000ffff007224 */ /* 0x001fe400078e000e */
.L_x_19826:
[----:B------:R-:W-:Y:S05]  /*22cd0*/  BSYNC B1 ;  /* 0x0000000000017941 */ /* 0x000fea0003800000 */
.L_x_19824:
        /* <DEDUP_REMOVED lines=16> */
.L_x_19830:
[----:B------:R-:W-:Y:S05]  /*22de0*/  BSYNC B2 ;  /* 0x0000000000027941 */ /* 0x000fea0003800000 */
.L_x_19829:
        /* <DEDUP_REMOVED lines=42> */
.L_x_19828:
[----:B------:R-:W-:Y:S05]  /*23090*/  BSYNC B1 ;  /* 0x0000000000017941 */ /* 0x000fea0003800000 */
.L_x_19827:
        /* <DEDUP_REMOVED lines=9> */
.L_x_19823:
        /* <DEDUP_REMOVED lines=51> */
.L_x_19831:
[----:B------:R-:W-:Y:S02]  /*23460*/  IADD3 R192, R192, 0x80, RZ ;  /* 0x00000080c0c07810 */ /* 0x000fe40007ffe0ff */
.L_x_19702:
[----:B------:R-:W-:Y:S05]  /*23470*/  BSYNC B0 ;  /* 0x0000000000007941 */ /* 0x000fea0003800000 */
.L_x_19701:
        /* <DEDUP_REMOVED lines=31> */
.L_x_19835:
[----:B---3--:R-:W-:Y:S02]  /*23670*/  IMAD.MOV.U32 R186, RZ, RZ, R14 ;  /* 0x000000ffffba7224 */ /* 0x008fe400078e000e */
.L_x_19836:
[----:B------:R-:W-:Y:S05]  /*23680*/  BSYNC B1 ;  /* 0x0000000000017941 */ /* 0x000fea0003800000 */
.L_x_19834:
        /* <DEDUP_REMOVED lines=16> */
.L_x_19840:
[----:B------:R-:W-:Y:S05]  /*23790*/  BSYNC B2 ;  /* 0x0000000000027941 */ /* 0x000fea0003800000 */
.L_x_19839:
        /* <DEDUP_REMOVED lines=42> */
.L_x_19838:
[----:B------:R-:W-:Y:S05]  /*23a40*/  BSYNC B1 ;  /* 0x0000000000017941 */ /* 0x000fea0003800000 */
.L_x_19837:
        /* <DEDUP_REMOVED lines=17> */
.L_x_19841:
        /* <DEDUP_REMOVED lines=12> */
.L_x_19844:
[----:B------:R-:W-:Y:S02]  /*23c20*/  IMAD.MOV.U32 R8, RZ, RZ, R14 ;  /* 0x000000ffff087224 */ /* 0x000fe400078e000e */
.L_x_19845:
[----:B------:R-:W-:Y:S05]  /*23c30*/  BSYNC B1 ;  /* 0x0000000000017941 */ /* 0x000fea0003800000 */
.L_x_19843:
        /* <DEDUP_REMOVED lines=16> */
.L_x_19849:
[----:B------:R-:W-:Y:S05]  /*23d40*/  BSYNC B2 ;  /* 0x0000000000027941 */ /* 0x000fea0003800000 */
.L_x_19848:
        /* <DEDUP_REMOVED lines=42> */
.L_x_19847:
[----:B------:R-:W-:Y:S05]  /*23ff0*/  BSYNC B1 ;  /* 0x0000000000017941 */ /* 0x000fea0003800000 */
.L_x_19846:
        /* <DEDUP_REMOVED lines=9> */
.L_x_19842:
        /* <DEDUP_REMOVED lines=12> */
.L_x_19851:
[----:B------:R-:W-:Y:S02]  /*24150*/  IMAD.MOV.U32 R11, RZ, RZ, R14 ;  /* 0x000000ffff0b7224 */ /* 0x000fe400078e000e */
.L_x_19852:
[----:B------:R-:W-:Y:S05]  /*24160*/  BSYNC B1 ;  /* 0x0000000000017941 */ /* 0x000fea0003800000 */
.L_x_19850:
        /* <DEDUP_REMOVED lines=16> */
.L_x_19856:
[----:B------:R-:W-:Y:S05]  /*24270*/  BSYNC B2 ;  /* 0x0000000000027941 */ /* 0x000fea0003800000 */
.L_x_19855:
        /* <DEDUP_REMOVED lines=42> */
.L_x_19854:
[----:B------:R-:W-:Y:S05]  /*24520*/  BSYNC B1 ;  /* 0x0000000000017941 */ /* 0x000fea0003800000 */
.L_x_19853:
        /* <DEDUP_REMOVED lines=14> */
.L_x_19857:
        /* <DEDUP_REMOVED lines=12> */
.L_x_19860:
[----:B------:R-:W-:Y:S02]  /*246d0*/  IMAD.MOV.U32 R7, RZ, RZ, R14 ;  /* 0x000000ffff077224 */ /* 0x000fe400078e000e */
.L_x_19861:
[----:B------:R-:W-:Y:S05]  /*246e0*/  BSYNC B1 ;  /* 0x0000000000017941 */ /* 0x000fea0003800000 */
.L_x_19859:
        /* <DEDUP_REMOVED lines=16> */
.L_x_19865:
[----:B------:R-:W-:Y:S05]  /*247f0*/  BSYNC B2 ;  /* 0x0000000000027941 */ /* 0x000fea0003800000 */
.L_x_19864:
        /* <DEDUP_REMOVED lines=42> */
.L_x_19863:
[----:B------:R-:W-:Y:S05]  /*24aa0*/  BSYNC B1 ;  /* 0x0000000000017941 */ /* 0x000fea0003800000 */
.L_x_19862:
        /* <DEDUP_REMOVED lines=9> */
.L_x_19858:
        /* <DEDUP_REMOVED lines=12> */
.L_x_19867:
[----:B------:R-:W-:Y:S02]  /*24c00*/  IMAD.MOV.U32 R11, RZ, RZ, R14 ;  /* 0x000000ffff0b7224 */ /* 0x000fe400078e000e */
.L_x_19868:
[----:B------:R-:W-:Y:S05]  /*24c10*/  BSYNC B1 ;  /* 0x0000000000017941 */ /* 0x000fea0003800000 */
.L_x_19866:
        /* <DEDUP_REMOVED lines=16> */
.L_x_19872:
[----:B------:R-:W-:Y:S05]  /*24d20*/  BSYNC B2 ;  /* 0x0000000000027941 */ /* 0x000fea0003800000 */
.L_x_19871:
        /* <DEDUP_REMOVED lines=42> */
.L_x_19870:
[----:B------:R-:W-:Y:S05]  /*24fd0*/  BSYNC B1 ;  /* 0x0000000000017941 */ /* 0x000fea0003800000 */
.L_x_19869:
        /* <DEDUP_REMOVED lines=14> */
.L_x_19873:
        /* <DEDUP_REMOVED lines=12> */
.L_x_19876:
[----:B------:R-:W-:Y:S02]  /*25180*/  IMAD.MOV.U32 R6, RZ, RZ, R14 ;  /* 0x000000ffff067224 */ /* 0x000fe400078e000e */
.L_x_19877:
[----:B------:R-:W-:Y:S05]  /*25190*/  BSYNC B1 ;  /* 0x0000000000017941 */ /* 0x000fea0003800000 */
.L_x_19875:
        /* <DEDUP_REMOVED lines=16> */
.L_x_19881:
[----:B------:R-:W-:Y:S05]  /*252a0*/  BSYNC B2 ;  /* 0x0000000000027941 */ /* 0x000fea0003800000 */
.L_x_19880:
        /* <DEDUP_REMOVED lines=42> */
.L_x_19879:
[----:B------:R-:W-:Y:S05]  /*25550*/  BSYNC B1 ;  /* 0x0000000000017941 */ /* 0x000fea0003800000 */
.L_x_19878:
        /* <DEDUP_REMOVED lines=9> */
.L_x_19874:
        /* <DEDUP_REMOVED lines=12> */
.L_x_19883:
[----:B------:R-:W-:Y:S02]  /*256b0*/  IMAD.MOV.U32 R11, RZ, RZ, R14 ;  /* 0x000000ffff0b7224 */ /* 0x000fe400078e000e */
.L_x_19884:
[----:B------:R-:W-:Y:S05]  /*256c0*/  BSYNC B1 ;  /* 0x0000000000017941 */ /* 0x000fea0003800000 */
.L_x_19882:
        /* <DEDUP_REMOVED lines=16> */
.L_x_19888:
[----:B------:R-:W-:Y:S05]  /*257d0*/  BSYNC B2 ;  /* 0x0000000000027941 */ /* 0x000fea0003800000 */
.L_x_19887:
        /* <DEDUP_REMOVED lines=42> */
.L_x_19886:
[----:B------:R-:W-:Y:S05]  /*25a80*/  BSYNC B1 ;  /* 0x0000000000017941 */ /* 0x000fea0003800000 */
.L_x_19885:
        /* <DEDUP_REMOVED lines=14> */
.L_x_19889:
        /* <DEDUP_REMOVED lines=12> */
.L_x_19892:
[----:B------:R-:W-:Y:S02]  /*25c30*/  IMAD.MOV.U32 R5, RZ, RZ, R14 ;  /* 0x000000ffff057224 */ /* 0x000fe400078e000e */
.L_x_19893:
[----:B------:R-:W-:Y:S05]  /*25c40*/  BSYNC B1 ;  /* 0x0000000000017941 */ /* 0x000fea0003800000 */
.L_x_19891:
        /* <DEDUP_REMOVED lines=16> */
.L_x_19897:
[----:B------:R-:W-:Y:S05]  /*25d50*/  BSYNC B2 ;  /* 0x0000000000027941 */ /* 0x000fea0003800000 */
.L_x_19896:
        /* <DEDUP_REMOVED lines=42> */
.L_x_19895:
[----:B------:R-:W-:Y:S05]  /*26000*/  BSYNC B1 ;  /* 0x0000000000017941 */ /* 0x000fea0003800000 */
.L_x_19894:
        /* <DEDUP_REMOVED lines=9> */
.L_x_19890:
        /* <DEDUP_REMOVED lines=12> */
.L_x_19899:
[----:B------:R-:W-:Y:S02]  /*26160*/  IMAD.MOV.U32 R11, RZ, RZ, R14 ;  /* 0x000000ffff0b7224 */ /* 0x000fe400078e000e */
.L_x_19900:
[----:B------:R-:W-:Y:S05]  /*26170*/  BSYNC B1 ;  /* 0x0000000000017941 */ /* 0x000fea0003800000 */
.L_x_19898:
        /* <DEDUP_REMOVED lines=16> */
.L_x_19904:
[----:B------:R-:W-:Y:S05]  /*26280*/  BSYNC B2 ;  /* 0x0000000000027941 */ /* 0x000fea0003800000 */
.L_x_19903:
        /* <DEDUP_REMOVED lines=42> */
.L_x_19902:
[----:B------:R-:W-:Y:S05]  /*26530*/  BSYNC B1 ;  /* 0x0000000000017941 */ /* 0x000fea0003800000 */
.L_x_19901:
        /* <DEDUP_REMOVED lines=12> */
.L_x_19905:
        /* <DEDUP_REMOVED lines=12> */
.L_x_19908:
[----:B------:R-:W-:Y:S02]  /*266c0*/  IMAD.MOV.U32 R4, RZ, RZ, R14 ;  /* 0x000000ffff047224 */ /* 0x000fe400078e000e */
.L_x_19909:
[----:B------:R-:W-:Y:S05]  /*266d0*/  BSYNC B1 ;  /* 0x0000000000017941 */ /* 0x000fea0003800000 */
.L_x_19907:
        /* <DEDUP_REMOVED lines=16> */
.L_x_19913:
[----:B------:R-:W-:Y:S05]  /*267e0*/  BSYNC B2 ;  /* 0x0000000000027941 */ /* 0x000fea0003800000 */
.L_x_19912:
        /* <DEDUP_REMOVED lines=42> */
.L_x_19911:
[----:B------:R-:W-:Y:S05]  /*26a90*/  BSYNC B1 ;  /* 0x0000000000017941 */ /* 0x000fea0003800000 */
.L_x_19910:
        /* <DEDUP_REMOVED lines=9> */
.L_x_19906:
        /* <DEDUP_REMOVED lines=12> */
.L_x_19915:
[----:B------:R-:W-:Y:S02]  /*26bf0*/  IMAD.MOV.U32 R11, RZ, RZ, R14 ;  /* 0x000000ffff0b7224 */ /* 0x000fe400078e000e */
.L_x_19916:
[----:B------:R-:W-:Y:S05]  /*26c00*/  BSYNC B1 ;  /* 0x0000000000017941 */ /* 0x000fea0003800000 */
.L_x_19914:
        /* <DEDUP_REMOVED lines=16> */
.L_x_19920:
[----:B------:R-:W-:Y:S05]  /*26d10*/  BSYNC B2 ;  /* 0x0000000000027941 */ /* 0x000fea0003800000 */
.L_x_19919:
        /* <DEDUP_REMOVED lines=42> */
.L_x_19918:
[----:B------:R-:W-:Y:S05]  /*26fc0*/  BSYNC B1 ;  /* 0x0000000000017941 */ /* 0x000fea0003800000 */
.L_x_19917:
        /* <DEDUP_REMOVED lines=12> */
.L_x_19921:
        /* <DEDUP_REMOVED lines=12> */
.L_x_19924:
[----:B------:R-:W-:Y:S02]  /*27150*/  IMAD.MOV.U32 R3, RZ, RZ, R14 ;  /* 0x000000ffff037224 */ /* 0x000fe400078e000e */
.L_x_19925:
[----:B------:R-:W-:Y:S05]  /*27160*/  BSYNC B1 ;  /* 0x0000000000017941 */ /* 0x000fea0003800000 */
.L_x_19923:
        /* <DEDUP_REMOVED lines=16> */
.L_x_19929:
[----:B------:R-:W-:Y:S05]  /*27270*/  BSYNC B2 ;  /* 0x0000000000027941 */ /* 0x000fea0003800000 */
.L_x_19928:
        /* <DEDUP_REMOVED lines=42> */
.L_x_19927:
[----:B------:R-:W-:Y:S05]  /*27520*/  BSYNC B1 ;  /* 0x0000000000017941 */ /* 0x000fea0003800000 */
.L_x_19926:
        /* <DEDUP_REMOVED lines=9> */
.L_x_19922:
        /* <DEDUP_REMOVED lines=12> */
.L_x_19931:
[----:B------:R-:W-:Y:S02]  /*27680*/  IMAD.MOV.U32 R11, RZ, RZ, R14 ;  /* 0x000000ffff0b7224 */ /* 0x000fe400078e000e */
.L_x_19932:
[----:B------:R-:W-:Y:S05]  /*27690*/  BSYNC B1 ;  /* 0x0000000000017941 */ /* 0x000fea0003800000 */
.L_x_19930:
        /* <DEDUP_REMOVED lines=16> */
.L_x_19936:
[----:B------:R-:W-:Y:S05]  /*277a0*/  BSYNC B2 ;  /* 0x0000000000027941 */ /* 0x000fea0003800000 */
.L_x_19935:
        /* <DEDUP_REMOVED lines=42> */
.L_x_19934:
[----:B------:R-:W-:Y:S05]  /*27a50*/  BSYNC B1 ;  /* 0x0000000000017941 */ /* 0x000fea0003800000 */
.L_x_19933:
        /* <DEDUP_REMOVED lines=12> */
.L_x_19937:
        /* <DEDUP_REMOVED lines=12> */
.L_x_19940:
[----:B0-----:R-:W-:Y:S02]  /*27be0*/  IMAD.MOV.U32 R2, RZ, RZ, R14 ;  /* 0x000000ffff027224 */ /* 0x001fe400078e000e */
.L_x_19941:
[----:B------:R-:W-:Y:S05]  /*27bf0*/  BSYNC B1 ;  /* 0x0000000000017941 */ /* 0x000fea0003800000 */
.L_x_19939:
        /* <DEDUP_REMOVED lines=16> */
.L_x_19945:
[----:B------:R-:W-:Y:S05]  /*27d00*/  BSYNC B2 ;  /* 0x0000000000027941 */ /* 0x000fea0003800000 */
.L_x_19944:
        /* <DEDUP_REMOVED lines=42> */
.L_x_19943:
[----:B------:R-:W-:Y:S05]  /*27fb0*/  BSYNC B1 ;  /* 0x0000000000017941 */ /* 0x000fea0003800000 */
.L_x_19942:
        /* <DEDUP_REMOVED lines=9> */
.L_x_19938:
        /* <DEDUP_REMOVED lines=12> */
.L_x_19947:
[----:B------:R-:W-:Y:S02]  /*28110*/  IMAD.MOV.U32 R11, RZ, RZ, R14 ;  /* 0x000000ffff0b7224 */ /* 0x000fe400078e000e */
.L_x_19948:
[----:B------:R-:W-:Y:S05]  /*28120*/  BSYNC B1 ;  /* 0x0000000000017941 */ /* 0x000fea0003800000 */
.L_x_19946:
        /* <DEDUP_REMOVED lines=16> */
.L_x_19952:
[----:B------:R-:W-:Y:S05]  /*28230*/  BSYNC B2 ;  /* 0x0000000000027941 */ /* 0x000fea0003800000 */
.L_x_19951:
        /* <DEDUP_REMOVED lines=42> */
.L_x_19950:
[----:B------:R-:W-:Y:S05]  /*284e0*/  BSYNC B1 ;  /* 0x0000000000017941 */ /* 0x000fea0003800000 */
.L_x_19949:
        /* <DEDUP_REMOVED lines=12> */
.L_x_19953:
        /* <DEDUP_REMOVED lines=12> */
.L_x_19956:
[----:B0-----:R-:W-:Y:S02]  /*28670*/  IMAD.MOV.U32 R0, RZ, RZ, R14 ;  /* 0x000000ffff007224 */ /* 0x001fe400078e000e */
.L_x_19957:
[----:B------:R-:W-:Y:S05]  /*28680*/  BSYNC B1 ;  /* 0x0000000000017941 */ /* 0x000fea0003800000 */
.L_x_19955:
        /* <DEDUP_REMOVED lines=16> */
.L_x_19961:
[----:B------:R-:W-:Y:S05]  /*28790*/  BSYNC B2 ;  /* 0x0000000000027941 */ /* 0x000fea0003800000 */
.L_x_19960:
        /* <DEDUP_REMOVED lines=42> */
.L_x_19959:
[----:B------:R-:W-:Y:S05]  /*28a40*/  BSYNC B1 ;  /* 0x0000000000017941 */ /* 0x000fea0003800000 */
.L_x_19958:
        /* <DEDUP_REMOVED lines=9> */
.L_x_19954:
[----:B------:R-:W-:Y:S02]  /*28ae0*/  SEL R193, RZ, 0x10000, P4 ;  /* 0x00010000ffc17807 */ /* 0x000fe40002000000 */
        /* <DEDUP_REMOVED lines=17> */
[----:B------:R-:W-:Y:S01]  /*28c00*/  LOP3.LUT R195, R195, R229, R227, 0xfe, !PT ;  /* 0x000000e5c3c37212 */ /* 0x000fe200078efee3 */
[C---:B------:R-:W-:Y:S01]  /*28c10*/  IMAD.SHL.U32 R229, R192.reuse, 0x8, RZ ;  /* 0x00000008c0e57824 */ /* 0x040fe200078e00ff */
[C---:B------:R-:W-:Y:S02]  /*28c20*/  LEA R226, P0, R192.reuse, c[0x0][0x188], 0x5 ;  /* 0x00006200c0e27a11 */ /* 0x040fe400078028ff */
[----:B------:R-:W-:Y:S02]  /*28c30*/  SEL R194, RZ, 0x1, P6 ;  /* 0x00000001ffc27807 */ /* 0x000fe40003000000 */
[----:B------:R-:W-:Y:S02]  /*28c40*/  LEA.HI.X R227, R192, c[0x0][0x18c], RZ, 0x5, P0 ;  /* 0x00006300c0e37a11 */ /* 0x000fe400000f2cff */
[----:B------:R-:W-:-:S02]  /*28c50*/  SHF.R.U32.HI R228, RZ, 0x1d, R192 ;  /* 0x0000001dffe47819 */ /* 0x000fc400000116c0 */
[----:B------:R-:W-:Y:S01]  /*28c60*/  IADD3 R192, P0, R229, c[0x0][0x190], RZ ;  /* 0x00006400e5c07a10 */ /* 0x000fe20007f1e0ff */
[----:B------:R1:W-:Y:S01]  /*28c70*/  STG.E.128 [R226.64], R184 ;  /* 0x000000b8e2007986 */ /* 0x0003e2000c101d06 */
[----:B------:R-:W-:Y:S02]  /*28c80*/  LOP3.LUT R194, R193, R194, RZ, 0xfc, !PT ;  /* 0x000000c2c1c27212 */ /* 0x000fe400078efcff */
[----:B------:R-:W-:Y:S01]  /*28c90*/  IADD3.X R193, R228, c[0x0][0x194], RZ, P0, !PT ;  /* 0x00006500e4c17a10 */ /* 0x000fe200007fe4ff */
[----:B------:R1:W-:Y:S04]  /*28ca0*/  STG.E.128 [R226.64+0x10], R188 ;  /* 0x000010bce2007986 */ /* 0x0003e8000c101d06 */
[----:B------:R1:W-:Y:S01]  /*28cb0*/  STG.E.64 [R192.64], R194 ;  /* 0x000000c2c0007986 */ /* 0x0003e2000c101b06 */
[----:B------:R-:W-:Y:S05]  /*28cc0*/  @!P1 BRA `(.L_x_19833) ;  /* 0x0000014000009947 */ /* 0x000fea0003800000 */
[----:B-1----:R-:W-:Y:S01]  /*28cd0*/  IMAD.U32 R192, R2, 0x10000, RZ ;  /* 0x0001000002c07824 */ /* 0x002fe200078e00ff */
[----:B------:R-:W-:-:S02]  /*28ce0*/  LOP3.LUT R193, R0, 0xffff, RZ, 0xc0, !PT ;  /* 0x0000ffff00c17812 */ /* 0x000fc400078ec0ff */
[----:B------:R-:W-:Y:S02]  /*28cf0*/  LOP3.LUT R194, R6, 0xff, RZ, 0xc0, !PT ;  /* 0x000000ff06c27812 */ /* 0x000fe400078ec0ff */
[----:B------:R-:W-:Y:S02]  /*28d00*/  LOP3.LUT R192, R192, 0xff0000, RZ, 0xc0, !PT ;  /* 0x00ff0000c0c07812 */ /* 0x000fe400078ec0ff */
[----:B------:R-:W-:Y:S01]  /*28d10*/  LOP3.LUT R226, R7, 0xff, RZ, 0xc0, !PT ;  /* 0x000000ff07e27812 */ /* 0x000fe200078ec0ff */
[----:B------:R-:W-:Y:S01]  /*28d20*/  IMAD.WIDE.U32 R194, R194, 0x10000, RZ ;  /* 0x00010000c2c27825 */ /* 0x000fe200078e00ff */
[----:B------:R-:W-:Y:S02]  /*28d30*/  PRMT R193, R192, 0x4210, R193 ;  /* 0x00004210c0c17816 */ /* 0x000fe400000000c1 */
        /* <DEDUP_REMOVED lines=13> */
.L_x_19833:
[----:B------:R-:W-:Y:S05]  /*28e10*/  BSYNC B0 ;  /* 0x0000000000007941 */ /* 0x000fea0003800000 */
.L_x_19832:
[----:B-1----:R-:W-:Y:S01]  /*28e20*/  FADD.FTZ R192, RZ, R136 ;  /* 0x00000088ffc07221 */ /* 0x002fe20000010000 */
[----:B------:R-:W-:Y:S02]  /*28e30*/  LOP3.LUT P0, RZ, R16, 0x20, RZ, 0xc0, !PT ;  /* 0x0000002010ff7812 */ /* 0x000fe4000780c0ff */
[C---:B------:R-:W-:Y:S01]  /*28e40*/  ISETP.GT.U32.AND P1, PT, R224.reuse, 0x17f, PT ;  /* 0x0000017fe000780c */ /* 0x040fe20003f24070 */
[----:B------:R-:W-:Y:S01]  /*28e50*/  FADD.FTZ R192, R137, R192 ;  /* 0x000000c089c07221 */ /* 0x000fe20000010000 */
[C---:B------:R-:W-:Y:S02]  /*28e60*/  ISETP.GT.U32.AND P2, PT, R224.reuse, 0x1ff, PT ;  /* 0x000001ffe000780c */ /* 0x040fe40003f44070 */
[----:B------:R-:W-:Y:S01]  /*28e70*/  ISETP.GT.U32.AND P3, PT, R224, 0x27f, PT ;  /* 0x0000027fe000780c */ /* 0x000fe20003f64070 */
        /* <DEDUP_REMOVED lines=64> */
.L_x_19980:
[----:B-12---:R-:W-:Y:S01]  /*29280*/  FADD.FTZ R192, R192, R193 ;  /* 0x000000c1c0c07221 */ /* 0x006fe20000010000 */
[----:B------:R-:W-:Y:S05]  /*29290*/  BRA.DIV ~URZ, `(.L_x_19963) ;  /* 0x000028a27f007947 */ /* 0x000fea000b800000 */
[----:B------:R-:W2:Y:S01]  /*292a0*/  LDL R194, [R1+0x130] ;  /* 0x0001300001c27983 */ /* 0x000ea20000100800 */
[----:B------:R-:W-:-:S03]  /*292b0*/  LOP3.LUT P6, RZ, R16, 0x20, RZ, 0xc0, !PT ;  /* 0x0000002010ff7812 */ /* 0x000fc600078cc0ff */
[----:B------:R-:W1:Y:S02]  /*292c0*/  SHFL.BFLY PT, R193, R192, 0x2, 0x1f ;  /* 0x0c401f00c0c17f89 */ /* 0x000e6400000e0000 */
[----:B-1----:R-:W-:-:S05]  /*292d0*/  FADD.FTZ R193, R192, R193 ;  /* 0x000000c1c0c17221 */ /* 0x002fca0000010000 */
[----:B------:R-:W1:Y:S02]  /*292e0*/  SHFL.BFLY PT, R192, R193, 0x4, 0x1f ;  /* 0x0c801f00c1c07f89 */ /* 0x000e6400000e0000 */
[----:B-1----:R-:W-:-:S05]  /*292f0*/  FADD.FTZ R192, R193, R192 ;  /* 0x000000c0c1c07221 */ /* 0x002fca0000010000 */
[----:B------:R-:W1:Y:S02]  /*29300*/  SHFL.BFLY PT, R193, R192, 0x8, 0x1f ;  /* 0x0d001f00c0c17f89 */ /* 0x000e6400000e0000 */
[----:B-1----:R-:W-:-:S05]  /*29310*/  FADD.FTZ R193, R192, R193 ;  /* 0x000000c1c0c17221 */ /* 0x002fca0000010000 */
[----:B------:R-:W1:Y:S02]  /*29320*/  SHFL.BFLY PT, R192, R193, 0x10, 0x1f ;  /* 0x0e001f00c1c07f89 */ /* 0x000e6400000e0000 */
[----:B-1----:R-:W-:-:S04]  /*29330*/  FADD.FTZ R192, R193, R192 ;  /* 0x000000c0c1c07221 */ /* 0x002fc80000010000 */
        /* <DEDUP_REMOVED lines=123> */
.L_x_19981:
[----:B------:R-:W3:Y:S01]  /*29af0*/  S2R R230, SR_TID.X ;  /* 0x0000000000e67919 */ /* 0x000ee20000002100 */
[----:B--2---:R-:W-:Y:S01]  /*29b00*/  FADD.FTZ R193, R193, R227 ;  /* 0x000000e3c1c17221 */ /* 0x004fe20000010000 */
[----:B------:R-:W-:Y:S01]  /*29b10*/  WARPSYNC 0xffffffff ;  /* 0xffffffff00007948 */ /* 0x000fe20003800000 */
[----:B---3--:R-:W-:Y:S02]  /*29b20*/  LOP3.LUT P0, RZ, R230, 0x1f, RZ, 0xc0, !PT ;  /* 0x0000001fe6ff7812 */ /* 0x008fe4000780c0ff */
[----:B------:R-:W-:-:S04]  /*29b30*/  SHF.R.U32.HI R194, RZ, 0x5, R230 ;  /* 0x00000005ffc27819 */ /* 0x000fc800000116e6 */
[----:B------:R-:W-:-:S07]  /*29b40*/  LOP3.LUT R194, R194, 0x3, RZ, 0xc0, !PT ;  /* 0x00000003c2c27812 */ /* 0x000fce00078ec0ff */
[----:B------:R-:W-:-:S05]  /*29b50*/  @!P0 IMAD.IADD R195, R226, 0x1, R194 ;  /* 0x00000001e2c38824 */ /* 0x000fca00078e02c2 */
[----:B------:R2:W-:Y:S02]  /*29b60*/  @!P0 STS.64 [R195.X8], R192 ;  /* 0x000000c0c3008388 */ /* 0x0005e40000008a00 */
[----:B--2---:R-:W-:-:S04]  /*29b70*/  LOP3.LUT R195, R230, 0x1f, RZ, 0xc0, !PT ;  /* 0x0000001fe6c37812 */ /* 0x004fc800078ec0ff */
        /* <DEDUP_REMOVED lines=8> */
[----:B------:R3:W4:Y:S02]  /*29c00*/  @!P0 LDS.64 R192, [R195.X8] ;  /* 0x00000000c3c08984 */ /* 0x0007240000008a00 */
[----:B---3--:R-:W-:Y:S02]  /*29c10*/  IMAD.MOV.U32 R195, RZ, RZ, RZ ;  /* 0x000000ffffc37224 */ /* 0x008fe400078e00ff */
[----:B----4-:R-:W3:Y:S02]  /*29c20*/  SHFL.DOWN PT, R226, R192, 0x2, 0x1f ;  /* 0x08401f00c0e27f89 */ /* 0x010ee400000e0000 */
[----:B---3--:R-:W-:-:S04]  /*29c30*/  FADD.FTZ R229, -R226, R192 ;  /* 0x000000c0e2e57221 */ /* 0x008fc80000010100 */
[----:B------:R-:W-:Y:S02]  /*29c40*/  FMUL.FTZ R229, R229, R229 ;  /* 0x000000e5e5e57220 */ /* 0x000fe40000410000 */
[----:B--2---:R-:W-:Y:S01]  /*29c50*/  @!P0 IMAD.MOV.U32 R195, RZ, RZ, R228 ;  /* 0x000000ffffc38224 */ /* 0x004fe200078e00e4 */
[----:B------:R-:W-:-:S03]  /*29c60*/  ISETP.NE.AND P0, PT, RZ, UR8, PT ;  /* 0x00000008ff007c0c */ /* 0x000fc6000bf05270 */
[----:B-1----:R-:W1:Y:S01]  /*29c70*/  I2F R227, R195 ;  /* 0x000000c300e37306 */ /* 0x002e620000201400 */
[----:B------:R-:W2:Y:S01]  /*29c80*/  SHFL.DOWN PT, R228, R195, 0x2, 0x1f ;  /* 0x08401f00c3e47f89 */ /* 0x000ea200000e0000 */
[----:B-1----:R-:W-:Y:S02]  /*29c90*/  FMUL.FTZ R229, R229, R227 ;  /* 0x000000e3e5e57220 */ /* 0x002fe40000410000 */
[----:B--2---:R-:W-:-:S04]  /*29ca0*/  IMAD.IADD R195, R228, 0x1, R195 ;  /* 0x00000001e4c37824 */ /* 0x004fc800078e02c3 */
[----:B------:R-:W1:Y:S02]  /*29cb0*/  I2F R228, R228 ;  /* 0x000000e400e47306 */ /* 0x000e640000201400 */
[-C--:B-1----:R-:W-:Y:S02]  /*29cc0*/  FMUL.FTZ R226, R226, R228.reuse ;  /* 0x000000e4e2e27220 */ /* 0x082fe40000410000 */
[----:B------:R-:W-:Y:S02]  /*29cd0*/  FMUL.FTZ R229, R229, R228 ;  /* 0x000000e4e5e57220 */ /* 0x000fe40000410000 */
[----:B------:R-:W-:Y:S01]  /*29ce0*/  FFMA.FTZ R226, R227, R192, R226 ;  /* 0x000000c0e3e27223 */ /* 0x000fe200000100e2 */
[----:B------:R-:W-:Y:S04]  /*29cf0*/  SHFL.DOWN PT, R228, R195, 0x1, 0x1f ;  /* 0x08201f00c3e47f89 */ /* 0x000fe800000e0000 */
[----:B------:R-:W1:Y:S02]  /*29d00*/  SHFL.DOWN PT, R192, R193, 0x2, 0x1f ;  /* 0x08401f00c1c07f89 */ /* 0x000e6400000e0000 */
[----:B-1----:R-:W-:-:S02]  /*29d10*/  FADD.FTZ R193, R192, R193 ;  /* 0x000000c1c0c17221 */ /* 0x002fc40000010000 */
[----:B------:R1:W2:Y:S02]  /*29d20*/  I2F R192, R195 ;  /* 0x000000c300c07306 */ /* 0x0002a40000201400 */
[----:B-1----:R-:W-:-:S06]  /*29d30*/  IMAD.IADD R195, R195, 0x1, R228 ;  /* 0x00000001c3c37824 */ /* 0x002fcc00078e02e4 */
[----:B------:R-:W-:Y:S08]  /*29d40*/  I2F R228, R228 ;  /* 0x000000e400e47306 */ /* 0x000ff00000201400 */
[----:B--2---:R-:W1:Y:S08]  /*29d50*/  MUFU.RCP R227, R192 ;  /* 0x000000c000e37308 */ /* 0x004e700000001000 */
[----:B------:R-:W2:Y:S01]  /*29d60*/  I2F R195, R195 ;  /* 0x000000c300c37306 */ /* 0x000ea20000201400 */
[----:B-1----:R-:W-:-:S02]  /*29d70*/  FMUL.FTZ R226, R227, R226 ;  /* 0x000000e2e3e27220 */ /* 0x002fc40000410000 */
[----:B------:R-:W-:-:S03]  /*29d80*/  FFMA.FTZ R193, R227, R229, R193 ;  /* 0x000000e5e3c17223 */ /* 0x000fc600000100c1 */
[----:B------:R-:W1:Y:S02]  /*29d90*/  SHFL.DOWN PT, R227, R226, 0x1, 0x1f ;  /* 0x08201f00e2e37f89 */ /* 0x000e6400000e0000 */
[----:B--2---:R-:W2:Y:S01]  /*29da0*/  MUFU.RCP R195, R195 ;  /* 0x000000c300c37308 */ /* 0x004ea20000001000 */
[----:B-1----:R-:W-:Y:S02]  /*29db0*/  FADD.FTZ R229, R226, -R227 ;  /* 0x800000e3e2e57221 */ /* 0x002fe40000010000 */
[----:B------:R-:W-:Y:S02]  /*29dc0*/  FMUL.FTZ R227, R227, R228 ;  /* 0x000000e4e3e37220 */ /* 0x000fe40000410000 */
[----:B------:R-:W-:-:S04]  /*29dd0*/  FMUL.FTZ R229, R229, R229 ;  /* 0x000000e5e5e57220 */ /* 0x000fc80000410000 */
[C---:B------:R-:W-:Y:S02]  /*29de0*/  FMUL.FTZ R229, R192.reuse, R229 ;  /* 0x000000e5c0e57220 */ /* 0x040fe40000410000 */
[----:B------:R-:W-:Y:S02]  /*29df0*/  FFMA.FTZ R192, R192, R226, R227 ;  /* 0x000000e2c0c07223 */ /* 0x000fe400000100e3 */
[----:B------:R-:W1:Y:S01]  /*29e00*/  SHFL.DOWN PT, R226, R193, 0x1, 0x1f ;  /* 0x08201f00c1e27f89 */ /* 0x000e6200000e0000 */
[----:B------:R-:W-:Y:S02]  /*29e10*/  FMUL.FTZ R229, R229, R228 ;  /* 0x000000e4e5e57220 */ /* 0x000fe40000410000 */
[----:B-1----:R-:W-:-:S04]  /*29e20*/  FADD.FTZ R193, R193, R226 ;  /* 0x000000e2c1c17221 */ /* 0x002fc80000010000 */
[C---:B--2---:R-:W-:Y:S02]  /*29e30*/  FFMA.FTZ R193, R195.reuse, R229, R193 ;  /* 0x000000e5c3c17223 */ /* 0x044fe400000100c1 */
[----:B------:R-:W-:Y:S02]  /*29e40*/  FMUL.FTZ R195, R195, R192 ;  /* 0x000000c0c3c37220 */ /* 0x000fe40000410000 */
[----:B------:R-:W-:Y:S02]  /*29e50*/  IMAD.MOV.U32 R192, RZ, RZ, c[0x0][0x1e0] ;  /* 0x00007800ffc07624 */ /* 0x000fe400078e00ff */
[----:B------:R-:W1:Y:S04]  /*29e60*/  SHFL.IDX PT, R193, R193, RZ, 0x1f ;  /* 0x00001fffc1c17589 */ /* 0x000e6800000e0000 */
[----:B------:R-:W2:Y:S01]  /*29e70*/  SHFL.IDX PT, R195, R195, RZ, 0x1f ;  /* 0x00001fffc3c37589 */ /* 0x000ea200000e0000 */
[----:B-1----:R-:W-:-:S02]  /*29e80*/  FFMA.FTZ R193, R193, R192, c[0x0][0x228] ;  /* 0x00008a00c1c17623 */ /* 0x002fc400000100c0 */
[----:B--2---:R-:W-:-:S05]  /*29e90*/  FMUL.FTZ R192, R195, R195 ;  /* 0x000000c3c3c07220 */ /* 0x004fca0000410000 */
[----:B------:R-:W-:-:S05]  /*29ea0*/  FSEL R192, R192, RZ, P0 ;  /* 0x000000ffc0c07208 */ /* 0x000fca0000000000 */
[----:B------:R-:W-:-:S06]  /*29eb0*/  FADD.FTZ R192, R193, R192 ;  /* 0x000000c0c1c07221 */ /* 0x000fcc0000010000 */
[----:B------:R-:W1:Y:S02]  /*29ec0*/  MUFU.RSQ R192, R192 ;  /* 0x000000c000c07308 */ /* 0x000e640000001400 */
[----:B-1----:R1:W2:Y:S02]  /*29ed0*/  R2UR UR27, R192 ;  /* 0x00000000c01b73c2 */ /* 0x0022a400000e0000 */
[----:B-1----:R-:W-:-:S04]  /*29ee0*/  @!P1 IMAD.MOV.U32 R192, RZ, RZ, 0x4 ;  /* 0x00000004ffc09424 */ /* 0x002fc800078e00ff */
[----:B------:R-:W-:-:S05]  /*29ef0*/  @!P1 IMAD.WIDE R192, R225, R192, c[0x0][0x1a0] ;  /* 0x00006800e1c09625 */ /* 0x000fca00078e02c0 */
[----:B------:R1:W-:Y:S01]  /*29f00*/  @!P1 STG.E [R192.64], R195 ;  /* 0x000000c3c0009986 */ /* 0x0003e2000c101906 */
[----:B--2---:R-:W-:Y:S02]  /*29f10*/  IMAD.U32 R194, RZ, RZ, UR27 ;  /* 0x0000001bffc27e24 */ /* 0x004fe4000f8e00ff */
[----:B-1----:R-:W-:Y:S01]  /*29f20*/  @!P1 IMAD.MOV.U32 R192, RZ, RZ, 0x4 ;  /* 0x00000004ffc09424 */ /* 0x002fe200078e00ff */
[----:B------:R-:W-:-:S03]  /*29f30*/  FSEL R195, R195, RZ, !P0 ;  /* 0x000000ffc3c37208 */ /* 0x000fc60004000000 */
[----:B------:R-:W-:Y:S01]  /*29f40*/  @!P1 IMAD.WIDE R192, R225, R192, c[0x0][0x1a8] ;  /* 0x00006a00e1c09625 */ /* 0x000fe200078e02c0 */
[----:B------:R1:W2:Y:S04]  /*29f50*/  R2UR UR28, R195 ;  /* 0x00000000c31c73c2 */ /* 0x0002a800000e0000 */
[----:B------:R1:W-:Y:S01]  /*29f60*/  @!P1 STG.E [R192.64], R194 ;  /* 0x000000c2c0009986 */ /* 0x0003e2000c101906 */
[----:B------:R-:W-:Y:S05]  /*29f70*/  @!P2 BRA `(.L_x_19965) ;  /* 0x000003f00000a947 */ /* 0x000fea0003800000 */
[----:B------:R-:W3:Y:S04]  /*29f80*/  LDL R249, [R1+0x128] ;  /* 0x0001280001f97983 */ /* 0x000ee80000100800 */
[----:B------:R-:W4:Y:S04]  /*29f90*/  LDL R248, [R1+0x12c] ;  /* 0x00012c0001f87983 */ /* 0x000f280000100800 */
[----:B--2---:R-:W2:Y:S04]  /*29fa0*/  LDL R227, [R1+0x120] ;  /* 0x0001200001e37983 */ /* 0x004ea80000100800 */
[----:B------:R-:W2:Y:S04]  /*29fb0*/  LDL R226, [R1+0x124] ;  /* 0x0001240001e27983 */ /* 0x000ea80000100800 */
[----:B------:R-:W2:Y:S04]  /*29fc0*/  LDL R250, [R1+0x114] ;  /* 0x0001140001fa7983 */ /* 0x000ea80000100800 */
[----:B------:R-:W2:Y:S01]  /*29fd0*/  LDL R251, [R1+0x110] ;  /* 0x0001100001fb7983 */ /* 0x000ea20000100800 */
        /* <DEDUP_REMOVED lines=8> */
[----:B---3-5:R-:W-:Y:S02]  /*2a060*/  FFMA.FTZ R193, R249, R231, R198 ;  /* 0x000000e7f9c17223 */ /* 0x028fe400000100c6 */
[----:B----4-:R-:W-:Y:S02]  /*2a070*/  FFMA.FTZ R194, R248, R228, R199 ;  /* 0x000000e4f8c27223 */ /* 0x010fe400000100c7 */
[----:B--2---:R-:W-:Y:S02]  /*2a080*/  FFMA.FTZ R192, R227, R230, R196 ;  /* 0x000000e6e3c07223 */ /* 0x004fe400000100c4 */
        /* <DEDUP_REMOVED lines=46> */
.L_x_19965:
[----:B------:R-:W-:Y:S05]  /*2a370*/  BSYNC B0 ;  /* 0x0000000000007941 */ /* 0x000fea0003800000 */
.L_x_19964:
[----:B------:R-:W-:Y:S01]  /*2a380*/  LOP3.LUT P0, RZ, R16, 0x800, RZ, 0xc0, !PT ;  /* 0x0000080010ff7812 */ /* 0x000fe2000780c0ff */
[----:B------:R-:W-:-:S12]  /*2a390*/  BSSY B0, `(.L_x_19966) ;  /* 0x000003d000007945 */ /* 0x000fd80003800000 */
[----:B------:R-:W-:Y:S05]  /*2a3a0*/  @!P0 BRA `(.L_x_19967) ;  /* 0x000003b000008947 */ /* 0x000fea0003800000 */
[----:B------:R-:W3:Y:S04]  /*2a3b0*/  LDL R248, [R1] ;  /* 0x0000000001f87983 */ /* 0x000ee80000100800 */
[----:B-1----:R-:W4:Y:S04]  /*2a3c0*/  LDL R195, [R1+0x4] ;  /* 0x0000040001c37983 */ /* 0x002f280000100800 */
[----:B--2---:R-:W2:Y:S04]  /*2a3d0*/  LDL R227, [R1+0x8] ;  /* 0x0000080001e37983 */ /* 0x004ea80000100800 */
[----:B------:R-:W2:Y:S01]  /*2a3e0*/  LDL R226, [R1+0xc] ;  /* 0x00000c0001e27983 */ /* 0x000ea20000100800 */
[----:B------:R-:W-:-:S02]  /*2a3f0*/  FADD.FTZ R192, R144, -UR28 ;  /* 0x8000001c90c07e21 */ /* 0x000fc40008010000 */
        /* <DEDUP_REMOVED lines=9> */
[----:B--2---:R-:W-:-:S03]  /*2a490*/  FFMA.FTZ R193, R227, R231, R30 ;  /* 0x000000e7e3c17223 */ /* 0x004fc6000001001e */
[----:B------:R-:W-:Y:S01]  /*2a4a0*/  F2FP.BF16.PACK_AB R192, R195, R192 ;  /* 0x000000c0c3c0723e */ /* 0x000fe200000010ff */
[----:B------:R-:W-:Y:S02]  /*2a4b0*/  FADD.FTZ R195, R148, -UR28 ;  /* 0x8000001c94c37e21 */ /* 0x000fe40008010000 */
[----:B------:R-:W-:Y:S02]  /*2a4c0*/  FFMA.FTZ R194, R226, R228, R31 ;  /* 0x000000e4e2c27223 */ /* 0x000fe4000001001f */
[----:B------:R-:W-:Y:S02]  /*2a4d0*/  FMUL.FTZ R248, R195, UR27 ;  /* 0x0000001bc3f87c20 */ /* 0x000fe40008410000 */
[----:B------:R-:W-:Y:S01]  /*2a4e0*/  FADD.FTZ R227, R150, -UR28 ;  /* 0x8000001c96e37e21 */ /* 0x000fe20008010000 */
[----:B------:R-:W-:Y:S01]  /*2a4f0*/  F2FP.BF16.PACK_AB R193, R194, R193 ;  /* 0x000000c1c2c1723e */ /* 0x000fe200000010ff */
[----:B------:R-:W-:Y:S02]  /*2a500*/  FADD.FTZ R194, R149, -UR28 ;  /* 0x8000001c95c27e21 */ /* 0x000fe40008010000 */
[----:B------:R-:W-:-:S02]  /*2a510*/  FADD.FTZ R226, R151, -UR28 ;  /* 0x8000001c97e27e21 */ /* 0x000fc40008010000 */
[----:B------:R-:W-:Y:S02]  /*2a520*/  FMUL.FTZ R249, R194, UR27 ;  /* 0x0000001bc2f97c20 */ /* 0x000fe40008410000 */
[----:B------:R-:W-:Y:S02]  /*2a530*/  FFMA.FTZ R194, R244, R248, R32 ;  /* 0x000000f8f4c27223 */ /* 0x000fe40000010020 */
[----:B------:R-:W-:Y:S02]  /*2a540*/  FFMA.FTZ R195, R245, R249, R33 ;  /* 0x000000f9f5c37223 */ /* 0x000fe40000010021 */
[----:B------:R-:W-:Y:S02]  /*2a550*/  FMUL.FTZ R251, R227, UR27 ;  /* 0x0000001be3fb7c20 */ /* 0x000fe40008410000 */
[----:B------:R-:W-:Y:S01]  /*2a560*/  FMUL.FTZ R250, R226, UR27 ;  /* 0x0000001be2fa7c20 */ /* 0x000fe20008410000 */
[----:B------:R-:W-:Y:S01]  /*2a570*/  F2FP.BF16.PACK_AB R194, R195, R194 ;  /* 0x000000c2c3c2723e */ /* 0x000fe200000010ff */
[----:B------:R-:W-:-:S02]  /*2a580*/  FFMA.FTZ R195, R246, R251, R34 ;  /* 0x000000fbf6c37223 */ /* 0x000fc40000010022 */
[----:B------:R-:W-:Y:S02]  /*2a590*/  FFMA.FTZ R226, R247, R250, R35 ;  /* 0x000000faf7e27223 */ /* 0x000fe40000010023 */
        /* <DEDUP_REMOVED lines=28> */
.L_x_19967:
[----:B------:R-:W-:Y:S05]  /*2a760*/  BSYNC B0 ;  /* 0x0000000000007941 */ /* 0x000fea0003800000 */
.L_x_19966:
[----:B------:R-:W-:Y:S01]  /*2a770*/  LOP3.LUT P0, RZ, R16, 0x400, RZ, 0xc0, !PT ;  /* 0x0000040010ff7812 */ /* 0x000fe2000780c0ff */
[----:B------:R-:W-:-:S12]  /*2a780*/  BSSY B0, `(.L_x_19968) ;  /* 0x0000039000007945 */ /* 0x000fd80003800000 */
[----:B------:R-:W-:Y:S05]  /*2a790*/  @!P0 BRA `(.L_x_19969) ;  /* 0x0000037000008947 */ /* 0x000fea0003800000 */
[----:B-12---:R-:W-:Y:S02]  /*2a7a0*/  FADD.FTZ R192, R152, -UR28 ;  /* 0x8000001c98c07e21 */ /* 0x006fe40008010000 */
        /* <DEDUP_REMOVED lines=54> */
.L_x_19969:
[----:B------:R-:W-:Y:S05]  /*2ab10*/  BSYNC B0 ;  /* 0x0000000000007941 */ /* 0x000fea0003800000 */
.L_x_19968:
        /* <DEDUP_REMOVED lines=58> */
.L_x_19971:
[----:B------:R-:W-:Y:S05]  /*2aec0*/  BSYNC B0 ;  /* 0x0000000000007941 */ /* 0x000fea0003800000 */
.L_x_19970:
        /* <DEDUP_REMOVED lines=58> */
.L_x_19973:
[----:B------:R-:W-:Y:S05]  /*2b270*/  BSYNC B0 ;  /* 0x0000000000007941 */ /* 0x000fea0003800000 */
.L_x_19972:
        /* <DEDUP_REMOVED lines=58> */
.L_x_19975:
[----:B------:R-:W-:Y:S05]  /*2b620*/  BSYNC B0 ;  /* 0x0000000000007941 */ /* 0x000fea0003800000 */
.L_x_19974:
[----:B------:R-:W-:Y:S01]  /*2b630*/  LOP3.LUT P0, RZ, R16, 0x40, RZ, 0xc0, !PT ;  /* 0x0000004010ff7812 */ /* 0x000fe2000780c0ff */
[----:B------:R-:W-:-:S12]  /*2b640*/  BSSY B0, `(.L_x_19976) ;  /* 0x0000040000007945 */ /* 0x000fd80003800000 */
[----:B------:R-:W-:Y:S05]  /*2b650*/  @!P0 BRA `(.L_x_19977) ;  /* 0x000003e000008947 */ /* 0x000fea0003800000 */
[----:B-1----:R-:W3:Y:S04]  /*2b660*/  LDL R227, [R1+0x48] ;  /* 0x0000480001e37983 */ /* 0x002ee80000100800 */
[----:B------:R-:W4:Y:S04]  /*2b670*/  LDL R226, [R1+0x4c] ;  /* 0x00004c0001e27983 */ /* 0x000f280000100800 */
[----:B--2---:R-:W2:Y:S04]  /*2b680*/  LDL R248, [R1+0x40] ;  /* 0x0000400001f87983 */ /* 0x004ea80000100800 */
[----:B------:R-:W2:Y:S04]  /*2b690*/  LDL R195, [R1+0x44] ;  /* 0x0000440001c37983 */ /* 0x000ea80000100800 */
[----:B------:R-:W2:Y:S04]  /*2b6a0*/  LDL R250, [R1+0x34] ;  /* 0x0000340001fa7983 */ /* 0x000ea80000100800 */
        /* <DEDUP_REMOVED lines=57> */
.L_x_19977:
[----:B------:R-:W-:Y:S05]  /*2ba40*/  BSYNC B0 ;  /* 0x0000000000007941 */ /* 0x000fea0003800000 */
.L_x_19976:
[----:B------:R-:W-:Y:S02]  /*2ba50*/  LOP3.LUT P0, RZ, R252, 0xff, RZ, 0xc0, !PT ;  /* 0x000000fffcff7812 */ /* 0x000fe4000780c0ff */
[----:B------:R-:W-:Y:S02]  /*2ba60*/  IADD3 R225, R225, c[0x0][0x160], RZ ;  /* 0x00005800e1e17a10 */ /* 0x000fe40007ffe0ff */
[----:B------:R-:W-:Y:S02]  /*2ba70*/  SEL R9, RZ, 0x1, P0 ;  /* 0x00000001ff097807 */ /* 0x000fe40000000000 */
[----:B------:R-:W-:Y:S02]  /*2ba80*/  ISETP.GE.AND P0, PT, R225, c[0x0][0x164], PT ;  /* 0x00005900e1007a0c */ /* 0x000fe40003f06270 */
[----:B------:R-:W-:-:S11]  /*2ba90*/  PRMT R252, R9, 0x7610, R252 ;  /* 0x0000761009fc7816 */ /* 0x000fd600000000fc */
[----:B012--5:R-:W-:Y:S01]  /*2baa0*/  @P0 CALL.REL.NOINC `(.L_x_19978) ;  /* 0x0000001000000944 */ /* 0x027fe20003c00000 */
[----:B------:R-:W-:Y:S05]  /*2bab0*/  BRA `(.L_x_19979) ;  /* 0xfffd5f3000007947 */ /* 0x000fea000383ffff */
.L_x_19978:
[----:B------:R-:W-:Y:S05]  /*2bac0*/  EXIT ;  /* 0x000000000000794d */ /* 0x000fea0003800000 */
.L_x_19962:
[----:B------:R-:W-:Y:S01]  /*2bad0*/  IMAD.MOV.U32 R227, RZ, RZ, R192 ;  /* 0x000000ffffe37224 */ /* 0x000fe200078e00c0 */
[----:B------:R-:W-:Y:S01]  /*2bae0*/  MOV R194, 0x2bb30 ;  /* 0x0002bb3000c27802 */ /* 0x000fe20000000f00 */
[----:B------:R-:W-:Y:S02]  /*2baf0*/  IMAD.MOV.U32 R193, RZ, RZ, 0x1 ;  /* 0x00000001ffc17424 */ /* 0x000fe400078e00ff */
[----:B------:R-:W-:Y:S02]  /*2bb00*/  IMAD.MOV.U32 R228, RZ, RZ, 0x1f ;  /* 0x0000001fffe47424 */ /* 0x000fe400078e00ff */
[----:B------:R-:W-:Y:S02]  /*2bb10*/  IMAD.MOV.U32 R195, RZ, RZ, -0x1 ;  /* 0xffffffffffc37424 */ /* 0x000fe400078e00ff */
[----:B0----5:R-:W-:Y:S05]  /*2bb20*/  CALL.REL.NOINC `($__internal_36_$__cuda_sm70_shflsync_bfly_p) ;  /* 0x00000af000007944 */ /* 0x021fea0003c00000 */
[----:B-1----:R-:W-:Y:S05]  /*2bb30*/  BRA `(.L_x_19980) ;  /* 0xffffd74000007947 */ /* 0x002fea000383ffff */
.L_x_19963:
[----:B------:R-:W-:Y:S01]  /*2bb40*/  IMAD.MOV.U32 R227, RZ, RZ, R192 ;  /* 0x000000ffffe37224 */ /* 0x000fe200078e00c0 */
[----:B------:R-:W-:Y:S01]  /*2bb50*/  MOV R194, 0x2bba0 ;  /* 0x0002bba000c27802 */ /* 0x000fe20000000f00 */
[----:B------:R-:W-:Y:S02]  /*2bb60*/  IMAD.MOV.U32 R193, RZ, RZ, 0x2 ;  /* 0x00000002ffc17424 */ /* 0x000fe400078e00ff */
[----:B------:R-:W-:-:S02]  /*2bb70*/  IMAD.MOV.U32 R228, RZ, RZ, 0x1f ;  /* 0x0000001fffe47424 */ /* 0x000fc400078e00ff */
[----:B------:R-:W-:Y:S02]  /*2bb80*/  IMAD.MOV.U32 R195, RZ, RZ, -0x1 ;  /* 0xffffffffffc37424 */ /* 0x000fe400078e00ff */
[----:B0----5:R-:W-:Y:S05]  /*2bb90*/  CALL.REL.NOINC `($__internal_36_$__cuda_sm70_shflsync_bfly_p) ;  /* 0x00000a8000007944 */ /* 0x021fea0003c00000 */
[----:B-1----:R-:W-:Y:S01]  /*2bba0*/  FADD.FTZ R192, R192, R193 ;  /* 0x000000c1c0c07221 */ /* 0x002fe20000010000 */
[----:B------:R-:W-:Y:S01]  /*2bbb0*/  MOV R194, 0x2bc10 ;  /* 0x0002bc1000c27802 */ /* 0x000fe20000000f00 */
[----:B------:R-:W-:Y:S02]  /*2bbc0*/  IMAD.MOV.U32 R193, RZ, RZ, 0x4 ;  /* 0x00000004ffc17424 */ /* 0x000fe400078e00ff */
[----:B------:R-:W-:Y:S02]  /*2bbd0*/  IMAD.MOV.U32 R228, RZ, RZ, 0x1f ;  /* 0x0000001fffe47424 */ /* 0x000fe400078e00ff */
[----:B------:R-:W-:Y:S02]  /*2bbe0*/  IMAD.MOV.U32 R195, RZ, RZ, -0x1 ;  /* 0xffffffffffc37424 */ /* 0x000fe400078e00ff */
[----:B------:R-:W-:Y:S02]  /*2bbf0*/  IMAD.MOV.U32 R227, RZ, RZ, R192 ;  /* 0x000000ffffe37224 */ /* 0x000fe400078e00c0 */
[----:B------:R-:W-:Y:S05]  /*2bc00*/  CALL.REL.NOINC `($__internal_36_$__cuda_sm70_shflsync_bfly_p) ;  /* 0x00000a1000007944 */ /* 0x000fea0003c00000 */
[----:B-1----:R-:W-:Y:S01]  /*2bc10*/  FADD.FTZ R192, R192, R193 ;  /* 0x000000c1c0c07221 */ /* 0x002fe20000010000 */
[----:B------:R-:W-:Y:S01]  /*2bc20*/  MOV R194, 0x2bc80 ;  /* 0x0002bc8000c27802 */ /* 0x000fe20000000f00 */
[----:B------:R-:W-:-:S02]  /*2bc30*/  IMAD.MOV.U32 R193, RZ, RZ, 0x8 ;  /* 0x00000008ffc17424 */ /* 0x000fc400078e00ff */
[----:B------:R-:W-:Y:S02]  /*2bc40*/  IMAD.MOV.U32 R228, RZ, RZ, 0x1f ;  /* 0x0000001fffe47424 */ /* 0x000fe400078e00ff */
[----:B------:R-:W-:Y:S02]  /*2bc50*/  IMAD.MOV.U32 R195, RZ, RZ, -0x1 ;  /* 0xffffffffffc37424 */ /* 0x000fe400078e00ff */
[----:B------:R-:W-:Y:S02]  /*2bc60*/  IMAD.MOV.U32 R227, RZ, RZ, R192 ;  /* 0x000000ffffe37224 */ /* 0x000fe400078e00c0 */
[----:B------:R-:W-:Y:S05]  /*2bc70*/  CALL.REL.NOINC `($__internal_36_$__cuda_sm70_shflsync_bfly_p) ;  /* 0x000009a000007944 */ /* 0x000fea0003c00000 */
[----:B-1----:R-:W-:Y:S01]  /*2bc80*/  FADD.FTZ R192, R192, R193 ;  /* 0x000000c1c0c07221 */ /* 0x002fe20000010000 */
[----:B------:R-:W-:Y:S01]  /*2bc90*/  MOV R194, 0x2bcf0 ;  /* 0x0002bcf000c27802 */ /* 0x000fe20000000f00 */
[----:B------:R-:W-:Y:S02]  /*2bca0*/  IMAD.MOV.U32 R193, RZ, RZ, 0x10 ;  /* 0x00000010ffc17424 */ /* 0x000fe400078e00ff */
[----:B------:R-:W-:Y:S02]  /*2bcb0*/  IMAD.MOV.U32 R228, RZ, RZ, 0x1f ;  /* 0x0000001fffe47424 */ /* 0x000fe400078e00ff */
[----:B------:R-:W-:-:S02]  /*2bcc0*/  IMAD.MOV.U32 R195, RZ, RZ, -0x1 ;  /* 0xffffffffffc37424 */ /* 0x000fc400078e00ff */
[----:B------:R-:W-:Y:S02]  /*2bcd0*/  IMAD.MOV.U32 R227, RZ, RZ, R192 ;  /* 0x000000ffffe37224 */ /* 0x000fe400078e00c0 */
[----:B------:R-:W-:Y:S05]  /*2bce0*/  CALL.REL.NOINC `($__internal_36_$__cuda_sm70_shflsync_bfly_p) ;  /* 0x0000093000007944 */ /* 0x000fea0003c00000 */
        /* <DEDUP_REMOVED lines=121> */
[----:B------:R-:W-:Y:S05]  /*2c480*/  CALL.REL.NOINC `($__internal_36_$__cuda_sm70_shflsync_bfly_p) ;  /* 0x0000019000007944 */ /* 0x000fea0003c00000 */
[----:B-1----:R-:W-:Y:S01]  /*2c490*/  FADD.FTZ R227, R227, R193 ;  /* 0x000000c1e3e37221 */ /* 0x002fe20000010000 */
[----:B------:R-:W-:Y:S01]  /*2c4a0*/  MOV R194, 0x2c4f0 ;  /* 0x0002c4f000c27802 */ /* 0x000fe20000000f00 */
[----:B------:R-:W-:Y:S02]  /*2c4b0*/  IMAD.MOV.U32 R193, RZ, RZ, 0x2 ;  /* 0x00000002ffc17424 */ /* 0x000fe400078e00ff */
[----:B------:R-:W-:Y:S02]  /*2c4c0*/  IMAD.MOV.U32 R228, RZ, RZ, 0x1f ;  /* 0x0000001fffe47424 */ /* 0x000fe400078e00ff */
[----:B------:R-:W-:Y:S02]  /*2c4d0*/  IMAD.MOV.U32 R195, RZ, RZ, -0x1 ;  /* 0xffffffffffc37424 */ /* 0x000fe400078e00ff */
[----:B------:R-:W-:Y:S05]  /*2c4e0*/  CALL.REL.NOINC `($__internal_36_$__cuda_sm70_shflsync_bfly_p) ;  /* 0x0000013000007944 */ /* 0x000fea0003c00000 */
[----:B-1----:R-:W-:Y:S01]  /*2c4f0*/  FADD.FTZ R227, R227, R193 ;  /* 0x000000c1e3e37221 */ /* 0x002fe20000010000 */
[----:B------:R-:W-:Y:S01]  /*2c500*/  MOV R194, 0x2c550 ;  /* 0x0002c55000c27802 */ /* 0x000fe20000000f00 */
[----:B------:R-:W-:-:S02]  /*2c510*/  IMAD.MOV.U32 R193, RZ, RZ, 0x4 ;  /* 0x00000004ffc17424 */ /* 0x000fc400078e00ff */
[----:B------:R-:W-:Y:S02]  /*2c520*/  IMAD.MOV.U32 R228, RZ, RZ, 0x1f ;  /* 0x0000001fffe47424 */ /* 0x000fe400078e00ff */
[----:B------:R-:W-:Y:S02]  /*2c530*/  IMAD.MOV.U32 R195, RZ, RZ, -0x1 ;  /* 0xffffffffffc37424 */ /* 0x000fe400078e00ff */
        /* <DEDUP_REMOVED lines=13> */
[----:B-1----:R-:W-:Y:S05]  /*2c610*/  BRA `(.L_x_19981) ;  /* 0xffffd4d000007947 */ /* 0x002fea000383ffff */
        .weak           $__internal_36_$__cuda_sm70_shflsync_bfly_p
        .type           $__internal_36_$__cuda_sm70_shflsync_bfly_p,@function
        .size           $__internal_36_$__cuda_sm70_shflsync_bfly_p,(.L_x_41064 - $__internal_36_$__cuda_sm70_shflsync_bfly_p)
$__internal_36_$__cuda_sm70_shflsync_bfly_p:
[----:B------:R-:W-:Y:S04]  /*2c620*/  WARPSYNC R195 ;  /* 0x000000c300007348 */ /* 0x000fe80003800000 */
[----:B------:R0:W1:Y:S02]  /*2c630*/  SHFL.BFLY PT, R193, R227, R193, R228 ;  /* 0x0c0000c1e3c17389 */ /* 0x00006400000e00e4 */
[----:B0-----:R-:W-:-:S04]  /*2c640*/  IMAD.MOV.U32 R195, RZ, RZ, 0x0 ;  /* 0x00000000ffc37424 */ /* 0x001fc800078e00ff */
[----:B------:R-:W-:Y:S05]  /*2c650*/  RET.REL.NODEC R194 `(_ZN10layer_norm31ln_parallel_residual_fwd_kernelINS_13Kernel_traitsIf13__nv_bfloat16fS2_fjLj7168ELj1ELj1ELj4ELj16ENS_18Kernel_traits_baseILj7168EfS2_fS2_fjLj128EEEEELb1ELb0ELb0EEEvNS_9FwdParamsE) ;  /* 0xfffd39a0c2007950 */ /* 0x000fea0003c3ffff */
.L_x_19982:
        /* <DEDUP_REMOVED lines=10> */
.L_x_41064:


//--------------------- .text._ZN10layer_norm31ln_parallel_residual_fwd_kernelINS_13Kernel_traitsIf13__nv_bfloat16fS2_fjLj7168ELj1ELj1ELj4ELj16ENS_18Kernel_traits_baseILj7168EfS2_fS2_fjLj128EEEEELb1ELb0ELb1EEEvNS_9FwdParamsE --------------------------
	.section	.text._ZN10layer_norm31ln_parallel_residual_fwd_kernelINS_13Kernel_traitsIf13__nv_bfloat16fS2_fjLj7168ELj1ELj1ELj4ELj16ENS_18Kernel_traits_baseILj7168EfS2_fS2_fjLj128EEEEELb1ELb0ELb1EEEvNS_9FwdParamsE,"ax",@progbits
	.sectioninfo	@"SHI_REGISTERS=255"
	.align	128
        .global         _ZN10layer_norm31ln_parallel_residual_fwd_kernelINS_13Kernel_traitsIf13__nv_bfloat16fS2_fjLj7168ELj1ELj1ELj4ELj16ENS_18Kernel_traits_baseILj7168EfS2_fS2_fjLj128EEEEELb1ELb0ELb1EEEvNS_9FwdParamsE
        .type           _ZN10layer_norm31ln_parallel_residual_fwd_kernelINS_13Kernel_traitsIf13__nv_bfloat16fS2_fjLj7168ELj1ELj1ELj4ELj16ENS_18Kernel_traits_baseILj7168EfS2_fS2_fjLj128EEEEELb1ELb0ELb1EEEvNS_9FwdParamsE,@function
        .size           _ZN10layer_norm31ln_parallel_residual_fwd_kernelINS_13Kernel_traitsIf13__nv_bfloat16fS2_fjLj7168ELj1ELj1ELj4ELj16ENS_18Kernel_traits_baseILj7168EfS2_fS2_fjLj128EEEEELb1ELb0ELb1EEEvNS_9FwdParamsE,(.L_x_41065 - _ZN10layer_norm31ln_parallel_residual_fwd_kernelINS_13Kernel_traitsIf13__nv_bfloat16fS2_fjLj7168ELj1ELj1ELj4ELj16ENS_18Kernel_traits_baseILj7168EfS2_fS2_fjLj128EEEEELb1ELb0ELb1EEEvNS_9FwdParamsE)
        .other          _ZN10layer_norm31ln_parallel_residual_fwd_kernelINS_13Kernel_traitsIf13__nv_bfloat16fS2_fjLj7168ELj1ELj1ELj4ELj16ENS_18Kernel_traits_baseILj7168EfS2_fS2_fjLj128EEEEELb1ELb0ELb1EEEvNS_9FwdParamsE,@"STO_CUDA_ENTRY STV_DEFAULT"
_ZN10layer_norm31ln_parallel_residual_fwd_kernelINS_13Kernel_traitsIf13__nv_bfloat16fS2_fjLj7168ELj1ELj1ELj4ELj16ENS_18Kernel_traits_baseILj7168EfS2_fS2_fjLj128EEEEELb1ELb0ELb1EEEvNS_9FwdParamsE:
.text._ZN10layer_norm31ln_parallel_residual_fwd_kernelINS_13Kernel_traitsIf13__nv_bfloat16fS2_fjLj7168ELj1ELj1ELj4ELj16ENS_18Kernel_traits_baseILj7168EfS2_fS2_fjLj128EEEEELb1ELb0ELb1EEEvNS_9FwdParamsE:
[----:B------:R-:W-:-:S04]  /*0000*/  IMAD.MOV.U32 R1, RZ, RZ, c[0x0][0x28] ;  /* 0x00000a00ff017624 */ /* 0x000fc800078e00ff */
[----:B------:R-:W-:Y:S01]  /*0010*/  ULDC.U8 UR4, c[0x0][0x244] ;  /* 0x0000910000047ab9 */ /* 0x000fe20000000000 */
[----:B------:R-:W-:Y:S01]  /*0020*/  IADD3 R1, R1, -0x130, RZ ;  /* 0xfffffed001017810 */ /* 0x000fe20007ffe0ff */
[----:B------:R-:W-:Y:S01]  /*0030*/  ULDC.64 UR6, c[0x0][0x118] ;  /* 0x0000460000067ab9 */ /* 0x000fe20000000a00 */
[----:B------:R-:W-:Y:S01]  /*0040*/  ISETP.NE.AND P0, PT, RZ, UR4, PT ;  /* 0x00000004ff007c0c */ /* 0x000fe2000bf05270 */
[----:B------:R-:W-:Y:S01]  /*0050*/  ULDC.64 UR4, c[0x0][0x230] ;  /* 0x00008c0000047ab9 */ /* 0x000fe20000000a00 */
[----:B------:R-:W-:Y:S02]  /*0060*/  IMAD.MOV.U32 R13, RZ, RZ, c[0x0][0x23c] ;  /* 0x00008f00ff0d7624 */ /* 0x000fe400078e00ff */
[----:B------:R-:W-:Y:S02]  /*0070*/  IMAD.U32 R2, RZ, RZ, UR4 ;  /* 0x00000004ff027e24 */ /* 0x000fe4000f8e00ff */
[----:B------:R-:W-:Y:S02]  /*0080*/  IMAD.U32 R3, RZ, RZ, UR5 ;  /* 0x00000005ff037e24 */ /* 0x000fe4000f8e00ff */
[----:B------:R-:W-:-:S05]  /*0090*/  IMAD.MOV.U32 R228, RZ, RZ, c[0x0][0x238] ;  /* 0x00008e00ffe47624 */ /* 0x000fca00078e00ff */
[----:B------:R-:W2:Y:S01]  /*00a0*/  @P0 LDG.E.64 R2, [R2.64] ;  /* 0x0000000602020981 */ /* 0x000ea2000c1e1b00 */
[----:B------:R-:W-:Y:S01]  /*00b0*/  @P0 IMAD.MOV.U32 R8, RZ, RZ, R228 ;  /* 0x000000ffff080224 */ /* 0x000fe200078e00e4 */
[----:B------:R-:W-:-:S05]  /*00c0*/  @P0 MOV R9, R13 ;  /* 0x0000000d00090202 */ /* 0x000fca0000000f00 */
        /* <DEDUP_REMOVED lines=33> */
[----:B------:R-:W-:Y:S01]  /*02e0*/  LOP3.LUT R17, R16, 0x7f, RZ, 0xc0, !PT ;  /* 0x0000007f10117812 */ /* 0x000fe200078ec0ff */
        /* <DEDUP_REMOVED lines=28> */
[----:B--2---:R-:W0:Y:S01]  /*04b0*/  @P0 R2UR UR4, R2 ;  /* 0x00000000020403c2 */ /* 0x004e2200000e0000 */
[----:B---3--:R-:W-:-:S07]  /*04c0*/  @P0 IADD3 R228, P1, R4, c[0x0][0x240], RZ ;  /* 0x0000900004e40a10 */ /* 0x008fce0007f3e0ff */
[----:B------:R1:W2:Y:S01]  /*04d0*/  @P0 R2UR UR5, R3 ;  /* 0x00000000030503c2 */ /* 0x0002a200000e0000 */
        /* <DEDUP_REMOVED lines=25> */
[----:B------:R-:W-:Y:S02]  /*0670*/  UIADD3 UR20, UR5, 0x646e171e, URZ ;  /* 0x646e171e05147890 */ /* 0x000fe4000fffe03f */
[----:B------:R-:W-:Y:S01]  /*0680*/  UIADD3 UR19, UR4, -0x4ab325aa, URZ ;  /* 0xb54cda5604137890 */ /* 0x000fe2000fffe03f */
[----:B------:R-:W-:Y:S01]  /*0690*/  LOP3.LUT R8, R5, UR12, R2, 0x96, !PT ;  /* 0x0000000c05087c12 */ /* 0x000fe2000f8e9602 */
[----:B------:R-:W-:Y:S01]  /*06a0*/  IMAD.WIDE.U32 R2, R3, -0x2daee0ad, RZ ;  /* 0xd2511f5303027825 */ /* 0x000fe200078e00ff */
[----:B------:R-:W-:Y:S02]  /*06b0*/  UIADD3 UR21, UR4, 0x5384540f, URZ ;  /* 0x5384540f04157890 */ /* 0x000fe4000fffe03f */
[----:B------:R-:W-:Y:S01]  /*06c0*/  UIADD3 UR24, UR5, -0x24c28bd8, URZ ;  /* 0xdb3d742805187890 */ /* 0x000fe2000fffe03f */
[----:B------:R-:W-:Y:S01]  /*06d0*/  IMAD.WIDE.U32 R8, R8, -0x326172a9, RZ ;  /* 0xcd9e8d5708087825 */ /* 0x000fe200078e00ff */
[----:B------:R-:W-:Y:S01]  /*06e0*/  LOP3.LUT R7, R3, UR14, R4, 0x96, !PT ;  /* 0x0000000e03077c12 */ /* 0x000fe2000f8e9604 */
[----:B------:R-:W-:-:S02]  /*06f0*/  UIADD3 UR22, UR5, 0x1fd5c5a3, URZ ;  /* 0x1fd5c5a305167890 */ /* 0x000fc4000fffe03f */
        /* <DEDUP_REMOVED lines=23> */
[----:B------:R-:W-:-:S04]  /*0870*/  LOP3.LUT R3, R3, 0xfe0, RZ, 0xc0, !PT ;  /* 0x00000fe003037812 */ /* 0x000fc800078ec0ff */
[----:B------:R-:W-:-:S05]  /*0880*/  IADD3 R4, P1, R3, c[0x0][0x218], RZ ;  /* 0x0000860003047a10 */ /* 0x000fca0007f3e0ff */
[----:B------:R-:W-:Y:S02]  /*0890*/  IMAD.X R5, RZ, RZ, c[0x0][0x21c], P1 ;  /* 0x00008700ff057624 */ /* 0x000fe400008e06ff */
[----:B------:R-:W-:-:S03]  /*08a0*/  IMAD.SHL.U32 R6, R17, 0x20, RZ ;  /* 0x0000002011067824 */ /* 0x000fc600078e00ff */
        /* <DEDUP_REMOVED lines=15> */
[----:B------:R-:W-:Y:S02]  /*09a0*/  IADD3 R8, P1, R6, c[0x0][0x220], RZ ;  /* 0x0000880006087a10 */ /* 0x000fe40007f3e0ff */
[----:B------:R-:W-:Y:S02]  /*09b0*/  ISETP.NE.AND.EX P0, PT, RZ, c[0x0][0x224], PT, P0 ;  /* 0x00008900ff007a0c */ /* 0x000fe40003f05300 */
[----:B------:R-:W-:Y:S01]  /*09c0*/  LEA.HI R229, R16, R229, RZ, 0x19 ;  /* 0x000000e510e57211 */ /* 0x000fe200078fc8ff */
[----:B------:R-:W-:Y:S01]  /*09d0*/  IMAD.X R9, RZ, RZ, c[0x0][0x224], P1 ;  /* 0x00008900ff097624 */ /* 0x000fe200008e06ff */
[----:B------:R-:W-:Y:S02]  /*09e0*/  IADD3 R6, P3, R6, c[0x0][0x1b8], RZ ;  /* 0x00006e0006067a10 */ /* 0x000fe40007f7e0ff */
[----:B------:R-:W-:Y:S02]  /*09f0*/  ISETP.GE.AND P1, PT, R229, c[0x0][0x164], PT ;  /* 0x00005900e5007a0c */ /* 0x000fe40003f26270 */
[----:B0-----:R-:W-:-:S02]  /*0a00*/  IADD3 R4, P2, R3, c[0x0][0x1b0], RZ ;  /* 0x00006c0003047a10 */ /* 0x001fc40007f5e0ff */
[----:B------:R-:W-:-:S03]  /*0a10*/  IADD3.X R7, RZ, c[0x0][0x1bc], RZ, P3, !PT ;  /* 0x00006f00ff077a10 */ /* 0x000fc60001ffe4ff */
[----:B------:R0:W5:Y:S01]  /*0a20*/  @P0 LDG.E.128 R144, [R8.64] ;  /* 0x0000000608900981 */ /* 0x000162000c1e1d00 */
[----:B------:R-:W-:-:S03]  /*0a30*/  IMAD.X R5, RZ, RZ, c[0x0][0x1b4], P2 ;  /* 0x00006d00ff057624 */ /* 0x000fc600010e06ff */
        /* <DEDUP_REMOVED lines=14> */
[----:B------:R-:W2:Y:S04]  /*0b20*/  LDG.E.128 R216, [R4.64] ;  /* 0x0000000604d87981 */ /* 0x000ea8000c1e1d00 */
[----:B------:R-:W3:Y:S04]  /*0b30*/  LDG.E.128 R208, [R4.64+0x10] ;  /* 0x0000100604d07981 */ /* 0x000ee8000c1e1d00 */
[----:B------:R-:W4:Y:S04]  /*0b40*/  LDG.E.128 R204, [R4.64+0x1000] ;  /* 0x0010000604cc7981 */ /* 0x000f28000c1e1d00 */
[----:B------:R-:W4:Y:S04]  /*0b50*/  LDG.E.128 R72, [R4.64+0x1010] ;  /* 0x0010100604487981 */ /* 0x000f28000c1e1d00 */
[----:B------:R-:W4:Y:S04]  /*0b60*/  LDG.E.128 R68, [R4.64+0x2000] ;  /* 0x0020000604447981 */ /* 0x000f28000c1e1d00 */
[----:B------:R-:W4:Y:S04]  /*0b70*/  LDG.E.128 R64, [R4.64+0x2010] ;  /* 0x0020100604407981 */ /* 0x000f28000c1e1d00 */
[----:B------:R-:W4:Y:S04]  /*0b80*/  LDG.E.128 R60, [R4.64+0x3000] ;  /* 0x00300006043c7981 */ /* 0x000f28000c1e1d00 */
[----:B------:R-:W4:Y:S04]  /*0b90*/  LDG.E.128 R56, [R4.64+0x3010] ;  /* 0x0030100604387981 */ /* 0x000f28000c1e1d00 */
[----:B------:R-:W4:Y:S04]  /*0ba0*/  LDG.E.128 R52, [R4.64+0x4000] ;  /* 0x0040000604347981 */ /* 0x000f28000c1e1d00 */
[----:B0-----:R-:W4:Y:S04]  /*0bb0*/  LDG.E.128 R8, [R4.64+0x4010] ;  /* 0x0040100604087981 */ /* 0x001f28000c1e1d00 */
        /* <DEDUP_REMOVED lines=21> */
[----:B------:R-:W-:-:S02]  /*0d10*/  IMAD R0, R0, -0x326172a9, RZ ;  /* 0xcd9e8d5700007824 */ /* 0x000fc400078e02ff */
[----:B------:R-:W-:-:S04]  /*0d20*/  IMAD.HI.U32 R3, R14, -0x326172a9, RZ ;  /* 0xcd9e8d570e037827 */ /* 0x000fc800078e00ff */
[----:B------:R-:W-:Y:S01]  /*0d30*/  IMAD.HI.U32 R213, R12, -0x2daee0ad, RZ ;  /* 0xd2511f530cd57827 */ /* 0x000fe200078e00ff */
[----:B------:R-:W-:Y:S02]  /*0d40*/  LOP3.LUT R214, R3, UR25, R0, 0x96, !PT ;  /* 0x0000001903d67c12 */ /* 0x000fe4000f8e9600 */
[----:B------:R-:W-:Y:S01]  /*0d50*/  LOP3.LUT R228, R228, 0x3, RZ, 0xc0, !PT ;  /* 0x00000003e4e47812 */ /* 0x000fe200078ec0ff */
[----:B------:R-:W-:Y:S01]  /*0d60*/  IMAD.MOV.U32 R252, RZ, RZ, 0x1 ;  /* 0x00000001fffc7424 */ /* 0x000fe200078e00ff */
[----:B------:R-:W-:Y:S01]  /*0d70*/  LOP3.LUT R213, R213, UR26, R2, 0x96, !PT ;  /* 0x0000001ad5d57c12 */ /* 0x000fe2000f8e9602 */
[----:B------:R-:W-:Y:S02]  /*0d80*/  IMAD R14, R14, -0x326172a9, RZ ;  /* 0xcd9e8d570e0e7824 */ /* 0x000fe400078e02ff */
[----:B------:R-:W-:Y:S01]  /*0d90*/  IMAD R12, R12, -0x2daee0ad, RZ ;  /* 0xd2511f530c0c7824 */ /* 0x000fe200078e02ff */
[----:B------:R-:W-:Y:S01]  /*0da0*/  ULDC.U8 UR8, c[0x0][0x1f0] ;  /* 0x00007c0000087ab9 */ /* 0x000fe20000000000 */
[----:B--2---:R-:W-:Y:S04]  /*0db0*/  STL.64 [R1+0x120], R216 ;  /* 0x000120d801007387 */ /* 0x004fe80000100a00 */
[----:B------:R-:W-:Y:S04]  /*0dc0*/  STL.64 [R1+0x128], R218 ;  /* 0x000128da01007387 */ /* 0x000fe80000100a00 */
[----:B---3--:R-:W-:Y:S04]  /*0dd0*/  STL.64 [R1+0x110], R208 ;  /* 0x000110d001007387 */ /* 0x008fe80000100a00 */
[----:B------:R-:W-:Y:S04]  /*0de0*/  STL.64 [R1+0x118], R210 ;  /* 0x000118d201007387 */ /* 0x000fe80000100a00 */
[----:B----4-:R-:W-:Y:S04]  /*0df0*/  STL.64 [R1+0xe0], R204 ;  /* 0x0000e0cc01007387 */ /* 0x010fe80000100a00 */
[----:B------:R-:W-:Y:S04]  /*0e00*/  STL.64 [R1+0xe8], R206 ;  /* 0x0000e8ce01007387 */ /* 0x000fe80000100a00 */
        /* <DEDUP_REMOVED lines=32> */
[----:B-1----:R-:W-:-:S03]  /*1010*/  IMAD.MOV.U32 R11, RZ, RZ, RZ ;  /* 0x000000ffff0b7224 */ /* 0x002fc600078e00ff */
.L_x_20889:
[----:B0-----:R-:W0:Y:S01]  /*1020*/  S2R R17, SR_TID.X ;  /* 0x0000000000117919 */ /* 0x001e220000002100 */
[----:B------:R-:W-:Y:S01]  /*1030*/  ISETP.NE.U32.AND P0, PT, RZ, c[0x0][0x178], PT ;  /* 0x00005e00ff007a0c */ /* 0x000fe20003f05070 */
[----:B------:R-:W-:Y:S01]  /*1040*/  IMAD R10, R229, c[0x0][0x168], RZ ;  /* 0x00005a00e50a7a24 */ /* 0x000fe200078e02ff */
[----:B------:R-:W-:-:S02]  /*1050*/  LOP3.LUT R9, R9, 0xffffffdf, RZ, 0xc0, !PT ;  /* 0xffffffdf09097812 */ /* 0x000fc400078ec0ff */
[----:B------:R-:W-:Y:S02]  /*1060*/  ISETP.NE.AND.EX P2, PT, RZ, c[0x0][0x17c], PT, P0 ;  /* 0x00005f00ff007a0c */ /* 0x000fe40003f45300 */
[----:B------:R-:W-:Y:S02]  /*1070*/  SHF.R.S32.HI R16, RZ, 0x1f, R10 ;  /* 0x0000001fff107819 */ /* 0x000fe4000001140a */
[----:B------:R-:W-:Y:S02]  /*1080*/  ISETP.NE.U32.AND P0, PT, RZ, c[0x0][0x180], PT ;  /* 0x00006000ff007a0c */ /* 0x000fe40003f05070 */
[----:B------:R-:W-:Y:S02]  /*1090*/  LEA.HI R10, R16, R10, RZ, 0x3 ;  /* 0x0000000a100a7211 */ /* 0x000fe400078f18ff */
[----:B------:R-:W-:Y:S01]  /*10a0*/  ISETP.NE.AND.EX P0, PT, RZ, c[0x0][0x184], PT, P0 ;  /* 0x00006100ff007a0c */ /* 0x000fe20003f05300 */
[----:B------:R-:W-:Y:S01]  /*10b0*/  IMAD.MOV.U32 R225, RZ, RZ, 0x10 ;  /* 0x00000010ffe17424 */ /* 0x000fe200078e00ff */
[----:B------:R-:W-:Y:S01]  /*10c0*/  BSSY B0, `(.L_x_19983) ;  /* 0x0000019000007945 */ /* 0x000fe20003800000 */
[----:B------:R-:W-:-:S02]  /*10d0*/  IADD3 R21, R228, 0x1, RZ ;  /* 0x00000001e4157810 */ /* 0x000fc40007ffe0ff */
[----:B------:R-:W-:Y:S02]  /*10e0*/  @P2 LOP3.LUT R9, R9, 0x20, RZ, 0xfc, !PT ;  /* 0x0000002009092812 */ /* 0x000fe400078efcff */
[----:B0-----:R-:W-:-:S04]  /*10f0*/  LOP3.LUT R17, R17, 0x7f, RZ, 0xc0, !PT ;  /* 0x0000007f11117812 */ /* 0x001fc800078ec0ff */
[----:B------:R-:W-:-:S04]  /*1100*/  LEA.HI.SX32 R10, R10, R17, 0x1d ;  /* 0x000000110a0a7211 */ /* 0x000fc800078feaff */
[----:B------:R-:W-:-:S04]  /*1110*/  @P2 LEA R16, P1, R10, c[0x0][0x178], 0x4 ;  /* 0x00005e000a102a11 */ /* 0x000fc800078220ff */
[----:B------:R-:W-:-:S05]  /*1120*/  @P2 LEA.HI.X R17, R10, c[0x0][0x17c], RZ, 0x4, P1 ;  /* 0x00005f000a112a11 */ /* 0x000fca00008f24ff */
[----:B-----5:R0:W5:Y:S02]  /*1130*/  @P2 LDG.E.128 R72, [R16.64] ;  /* 0x0000000610482981 */ /* 0x020164000c1e1d00 */
[----:B0-----:R-:W-:-:S04]  /*1140*/  @P0 LEA R16, P1, R10, c[0x0][0x180], 0x5 ;  /* 0x000060000a100a11 */ /* 0x001fc800078228ff */
[----:B------:R-:W-:-:S05]  /*1150*/  @P0 LEA.HI.X R17, R10, c[0x0][0x184], RZ, 0x5, P1 ;  /* 0x000061000a110a11 */ /* 0x000fca00008f2cff */
[----:B------:R0:W5:Y:S04]  /*1160*/  @P0 LDG.E.128 R68, [R16.64] ;  /* 0x0000000610440981 */ /* 0x000168000c1e1d00 */
[----:B------:R0:W5:Y:S02]  /*1170*/  @P0 LDG.E.128 R64, [R16.64+0x10] ;  /* 0x0000100610400981 */ /* 0x000164000c1e1d00 */
[----:B0-----:R-:W-:-:S06]  /*1180*/  IMAD.WIDE.U32 R16, R10, R225, c[0x0][0x170] ;  /* 0x00005c000a107625 */ /* 0x001fcc00078e00e1 */
[----:B------:R-:W5:Y:S01]  /*1190*/  LDG.E.128 R16, [R16.64] ;  /* 0x0000000610107981 */ /* 0x000f62000c1e1d00 */
[----:B------:R-:W-:-:S13]  /*11a0*/  ISETP.NE.AND P1, PT, R228, 0x1, PT ;  /* 0x00000001e400780c */ /* 0x000fda0003f25270 */
        /* <DEDUP_REMOVED lines=9> */
.L_x_19984:
[----:B------:R-:W-:Y:S02]  /*1240*/  MOV R20, R14 ;  /* 0x0000000e00147202 */ /* 0x000fe40000000f00 */
.L_x_19985:
[----:B------:R-:W-:Y:S05]  /*1250*/  BSYNC B0 ;  /* 0x0000000000007941 */ /* 0x000fea0003800000 */
.L_x_19983:
        /* <DEDUP_REMOVED lines=16> */
.L_x_19989:
[----:B------:R-:W-:Y:S05]  /*1360*/  BSYNC B1 ;  /* 0x0000000000017941 */ /* 0x000fea0003800000 */
.L_x_19988:
        /* <DEDUP_REMOVED lines=44> */
.L_x_19987:
[----:B------:R-:W-:Y:S05]  /*1630*/  BSYNC B0 ;  /* 0x0000000000007941 */ /* 0x000fea0003800000 */
.L_x_19986:
[----:B------:R-:W0:Y:S01]  /*1640*/  I2F.U32 R20, R20 ;  /* 0x0000001400147306 */ /* 0x000e220000201000 */
[----:B------:R-:W-:Y:S01]  /*1650*/  HFMA2.MMA R233, -RZ, RZ, 0.1171875, 0 ;  /* 0x2f800000ffe97435 */ /* 0x000fe200000001ff */
[----:B------:R-:W-:Y:S02]  /*1660*/  ISETP.NE.U32.AND P1, PT, RZ, c[0x0][0x178], PT ;  /* 0x00005e00ff007a0c */ /* 0x000fe40003f25070 */
[----:B------:R-:W-:Y:S02]  /*1670*/  LOP3.LUT R9, R9, 0xfffffff7, RZ, 0xc0, !PT ;  /* 0xfffffff709097812 */ /* 0x000fe400078ec0ff */
[----:B------:R-:W-:-:S05]  /*1680*/  ISETP.NE.AND.EX P6, PT, RZ, c[0x0][0x17c], PT, P1 ;  /* 0x00005f00ff007a0c */ /* 0x000fca0003fc5310 */
        /* <DEDUP_REMOVED lines=14> */
.L_x_19990:
        /* <DEDUP_REMOVED lines=12> */
.L_x_19993:
[----:B------:R-:W-:Y:S02]  /*1830*/  IMAD.MOV.U32 R8, RZ, RZ, R14 ;  /* 0x000000ffff087224 */ /* 0x000fe400078e000e */
.L_x_19994:
[----:B------:R-:W-:Y:S05]  /*1840*/  BSYNC B0 ;  /* 0x0000000000007941 */ /* 0x000fea0003800000 */
.L_x_19992:
        /* <DEDUP_REMOVED lines=16> */
.L_x_19998:
[----:B------:R-:W-:Y:S05]  /*1950*/  BSYNC B1 ;  /* 0x0000000000017941 */ /* 0x000fea0003800000 */
.L_x_19997:
        /* <DEDUP_REMOVED lines=44> */
.L_x_19996:
[----:B------:R-:W-:Y:S05]  /*1c20*/  BSYNC B0 ;  /* 0x0000000000007941 */ /* 0x000fea0003800000 */
.L_x_19995:
        /* <DEDUP_REMOVED lines=9> */
.L_x_19991:
        /* <DEDUP_REMOVED lines=12> */
.L_x_20000:
[----:B------:R-:W-:Y:S02]  /*1d80*/  IMAD.MOV.U32 R20, RZ, RZ, R14 ;  /* 0x000000ffff147224 */ /* 0x000fe400078e000e */
.L_x_20001:
[----:B------:R-:W-:Y:S05]  /*1d90*/  BSYNC B0 ;  /* 0x0000000000007941 */ /* 0x000fea0003800000 */
.L_x_19999:
        /* <DEDUP_REMOVED lines=16> */
.L_x_20005:
[----:B------:R-:W-:Y:S05]  /*1ea0*/  BSYNC B1 ;  /* 0x0000000000017941 */ /* 0x000fea0003800000 */
.L_x_20004:
        /* <DEDUP_REMOVED lines=44> */
.L_x_20003:
[----:B------:R-:W-:Y:S05]  /*2170*/  BSYNC B0 ;  /* 0x0000000000007941 */ /* 0x000fea0003800000 */
.L_x_20002:
        /* <DEDUP_REMOVED lines=14> */
.L_x_20006:
        /* <DEDUP_REMOVED lines=12> */
.L_x_20009:
[----:B------:R-:W-:Y:S02]  /*2320*/  MOV R7, R14 ;  /* 0x0000000e00077202 */ /* 0x000fe40000000f00 */
.L_x_20010:
[----:B------:R-:W-:Y:S05]  /*2330*/  BSYNC B0 ;  /* 0x0000000000007941 */ /* 0x000fea0003800000 */
.L_x_20008:
        /* <DEDUP_REMOVED lines=16> */
.L_x_20014:
[----:B------:R-:W-:Y:S05]  /*2440*/  BSYNC B1 ;  /* 0x0000000000017941 */ /* 0x000fea0003800000 */
.L_x_20013:
        /* <DEDUP_REMOVED lines=44> */
.L_x_20012:
[----:B------:R-:W-:Y:S05]  /*2710*/  BSYNC B0 ;  /* 0x0000000000007941 */ /* 0x000fea0003800000 */
.L_x_20011:
        /* <DEDUP_REMOVED lines=9> */
.L_x_20007:
        /* <DEDUP_REMOVED lines=12> */
.L_x_20016:
[----:B------:R-:W-:Y:S02]  /*2870*/  IMAD.MOV.U32 R16, RZ, RZ, R14 ;  /* 0x000000ffff107224 */ /* 0x000fe400078e000e */
.L_x_20017:
[----:B------:R-:W-:Y:S05]  /*2880*/  BSYNC B0 ;  /* 0x0000000000007941 */ /* 0x000fea0003800000 */
.L_x_20015:
        /* <DEDUP_REMOVED lines=16> */
.L_x_20021:
[----:B------:R-:W-:Y:S05]  /*2990*/  BSYNC B1 ;  /* 0x0000000000017941 */ /* 0x000fea0003800000 */
.L_x_20020:
        /* <DEDUP_REMOVED lines=44> */
.L_x_20019:
[----:B------:R-:W-:Y:S05]  /*2c60*/  BSYNC B0 ;  /* 0x0000000000007941 */ /* 0x000fea0003800000 */
.L_x_20018:
        /* <DEDUP_REMOVED lines=14> */
.L_x_20022:
        /* <DEDUP_REMOVED lines=12> */
.L_x_20025:
[----:B------:R-:W-:Y:S02]  /*2e10*/  IMAD.MOV.U32 R6, RZ, RZ, R14 ;  /* 0x000000ffff067224 */ /* 0x000fe400078e000e */
.L_x_20026:
[----:B------:R-:W-:Y:S05]  /*2e20*/  BSYNC B0 ;  /* 0x0000000000007941 */ /* 0x000fea0003800000 */
.L_x_20024:
        /* <DEDUP_REMOVED lines=16> */
.L_x_20030:
[----:B------:R-:W-:Y:S05]  /*2f30*/  BSYNC B1 ;  /* 0x0000000000017941 */ /* 0x000fea0003800000 */
.L_x_20029:
        /* <DEDUP_REMOVED lines=44> */
.L_x_20028:
[----:B------:R-:W-:Y:S05]  /*3200*/  BSYNC B0 ;  /* 0x0000000000007941 */ /* 0x000fea0003800000 */
.L_x_20027:
        /* <DEDUP_REMOVED lines=9> */
.L_x_20023:
        /* <DEDUP_REMOVED lines=12> */
.L_x_20032:
[----:B------:R-:W-:Y:S02]  /*3360*/  IMAD.MOV.U32 R16, RZ, RZ, R14 ;  /* 0x000000ffff107224 */ /* 0x000fe400078e000e */
.L_x_20033:
[----:B------:R-:W-:Y:S05]  /*3370*/  BSYNC B0 ;  /* 0x0000000000007941 */ /* 0x000fea0003800000 */
.L_x_20031:
        /* <DEDUP_REMOVED lines=16> */
.L_x_20037:
[----:B------:R-:W-:Y:S05]  /*3480*/  BSYNC B1 ;  /* 0x0000000000017941 */ /* 0x000fea0003800000 */
.L_x_20036:
        /* <DEDUP_REMOVED lines=44> */
.L_x_20035:
[----:B------:R-:W-:Y:S05]  /*3750*/  BSYNC B0 ;  /* 0x0000000000007941 */ /* 0x000fea0003800000 */
.L_x_20034:
        /* <DEDUP_REMOVED lines=12> */
.L_x_20038:
        /* <DEDUP_REMOVED lines=12> */
.L_x_20041:
[----:B------:R-:W-:Y:S02]  /*38e0*/  IMAD.MOV.U32 R5, RZ, RZ, R14 ;  /* 0x000000ffff057224 */ /* 0x000fe400078e000e */
.L_x_20042:
[----:B------:R-:W-:Y:S05]  /*38f0*/  BSYNC B0 ;  /* 0x0000000000007941 */ /* 0x000fea0003800000 */
.L_x_20040:
        /* <DEDUP_REMOVED lines=16> */
.L_x_20046:
[----:B------:R-:W-:Y:S05]  /*3a00*/  BSYNC B1 ;  /* 0x0000000000017941 */ /* 0x000fea0003800000 */
.L_x_20045:
        /* <DEDUP_REMOVED lines=44> */
.L_x_20044:
[----:B------:R-:W-:Y:S05]  /*3cd0*/  BSYNC B0 ;  /* 0x0000000000007941 */ /* 0x000fea0003800000 */
.L_x_20043:
        /* <DEDUP_REMOVED lines=9> */
.L_x_20039:
        /* <DEDUP_REMOVED lines=12> */
.L_x_20048:
[----:B------:R-:W-:Y:S02]  /*3e30*/  IMAD.MOV.U32 R16, RZ, RZ, R14 ;  /* 0x000000ffff107224 */ /* 0x000fe400078e000e */
.L_x_20049:
[----:B------:R-:W-:Y:S05]  /*3e40*/  BSYNC B0 ;  /* 0x0000000000007941 */ /* 0x000fea0003800000 */
.L_x_20047:
        /* <DEDUP_REMOVED lines=16> */
.L_x_20053:
[----:B------:R-:W-:Y:S05]  /*3f50*/  BSYNC B1 ;  /* 0x0000000000017941 */ /* 0x000fea0003800000 */
.L_x_20052:
        /* <DEDUP_REMOVED lines=44> */
.L_x_20051:
[----:B------:R-:W-:Y:S05]  /*4220*/  BSYNC B0 ;  /* 0x0000000000007941 */ /* 0x000fea0003800000 */
.L_x_20050:
        /* <DEDUP_REMOVED lines=12> */
.L_x_20054:
        /* <DEDUP_REMOVED lines=12> */
.L_x_20057:
[----:B------:R-:W-:Y:S02]  /*43b0*/  IMAD.MOV.U32 R4, RZ, RZ, R14 ;  /* 0x000000ffff047224 */ /* 0x000fe400078e000e */
.L_x_20058:
[----:B------:R-:W-:Y:S05]  /*43c0*/  BSYNC B0 ;  /* 0x0000000000007941 */ /* 0x000fea0003800000 */
.L_x_20056:
        /* <DEDUP_REMOVED lines=16> */
.L_x_20062:
[----:B------:R-:W-:Y:S05]  /*44d0*/  BSYNC B1 ;  /* 0x0000000000017941 */ /* 0x000fea0003800000 */
.L_x_20061:
        /* <DEDUP_REMOVED lines=44> */
.L_x_20060:
[----:B------:R-:W-:Y:S05]  /*47a0*/  BSYNC B0 ;  /* 0x0000000000007941 */ /* 0x000fea0003800000 */
.L_x_20059:
        /* <DEDUP_REMOVED lines=9> */
.L_x_20055:
        /* <DEDUP_REMOVED lines=12> */
.L_x_20064:
[----:B------:R-:W-:Y:S02]  /*4900*/  IMAD.MOV.U32 R22, RZ, RZ, R14 ;  /* 0x000000ffff167224 */ /* 0x000fe400078e000e */
.L_x_20065:
[----:B------:R-:W-:Y:S05]  /*4910*/  BSYNC B0 ;  /* 0x0000000000007941 */ /* 0x000fea0003800000 */
.L_x_20063:
        /* <DEDUP_REMOVED lines=16> */
.L_x_20069:
[----:B------:R-:W-:Y:S05]  /*4a20*/  BSYNC B1 ;  /* 0x0000000000017941 */ /* 0x000fea0003800000 */
.L_x_20068:
        /* <DEDUP_REMOVED lines=44> */
.L_x_20067:
[----:B------:R-:W-:Y:S05]  /*4cf0*/  BSYNC B0 ;  /* 0x0000000000007941 */ /* 0x000fea0003800000 */
.L_x_20066:
        /* <DEDUP_REMOVED lines=12> */
.L_x_20070:
        /* <DEDUP_REMOVED lines=12> */
.L_x_20073:
[----:B------:R-:W-:Y:S02]  /*4e80*/  IMAD.MOV.U32 R3, RZ, RZ, R14 ;  /* 0x000000ffff037224 */ /* 0x000fe400078e000e */
.L_x_20074:
[----:B------:R-:W-:Y:S05]  /*4e90*/  BSYNC B0 ;  /* 0x0000000000007941 */ /* 0x000fea0003800000 */
.L_x_20072:
        /* <DEDUP_REMOVED lines=16> */
.L_x_20078:
[----:B------:R-:W-:Y:S05]  /*4fa0*/  BSYNC B1 ;  /* 0x0000000000017941 */ /* 0x000fea0003800000 */
.L_x_20077:
        /* <DEDUP_REMOVED lines=44> */
.L_x_20076:
[----:B------:R-:W-:Y:S05]  /*5270*/  BSYNC B0 ;  /* 0x0000000000007941 */ /* 0x000fea0003800000 */
.L_x_20075:
        /* <DEDUP_REMOVED lines=9> */
.L_x_20071:
        /* <DEDUP_REMOVED lines=12> */
.L_x_20080:
[----:B------:R-:W-:Y:S02]  /*53d0*/  MOV R18, R14 ;  /* 0x0000000e00127202 */ /* 0x000fe40000000f00 */
.L_x_20081:
[----:B------:R-:W-:Y:S05]  /*53e0*/  BSYNC B0 ;  /* 0x0000000000007941 */ /* 0x000fea0003800000 */
.L_x_20079:
        /* <DEDUP_REMOVED lines=16> */
.L_x_20085:
[----:B------:R-:W-:Y:S05]  /*54f0*/  BSYNC B1 ;  /* 0x0000000000017941 */ /* 0x000fea0003800000 */
.L_x_20084:
        /* <DEDUP_REMOVED lines=44> */
.L_x_20083:
[----:B------:R-:W-:Y:S05]  /*57c0*/  BSYNC B0 ;  /* 0x0000000000007941 */ /* 0x000fea0003800000 */
.L_x_20082:
        /* <DEDUP_REMOVED lines=12> */
.L_x_20086:
        /* <DEDUP_REMOVED lines=12> */
.L_x_20089:
[----:B------:R-:W-:Y:S02]  /*5950*/  IMAD.MOV.U32 R2, RZ, RZ, R14 ;  /* 0x000000ffff027224 */ /* 0x000fe400078e000e */
.L_x_20090:
[----:B------:R-:W-:Y:S05]  /*5960*/  BSYNC B0 ;  /* 0x0000000000007941 */ /* 0x000fea0003800000 */
.L_x_20088:
        /* <DEDUP_REMOVED lines=16> */
.L_x_20094:
[----:B------:R-:W-:Y:S05]  /*5a70*/  BSYNC B1 ;  /* 0x0000000000017941 */ /* 0x000fea0003800000 */
.L_x_20093:
        /* <DEDUP_REMOVED lines=44> */
.L_x_20092:
[----:B------:R-:W-:Y:S05]  /*5d40*/  BSYNC B0 ;  /* 0x0000000000007941 */ /* 0x000fea0003800000 */
.L_x_20091:
        /* <DEDUP_REMOVED lines=9> */
.L_x_20087:
        /* <DEDUP_REMOVED lines=12> */
.L_x_20096:
[----:B------:R-:W-:Y:S02]  /*5ea0*/  IMAD.MOV.U32 R16, RZ, RZ, R14 ;  /* 0x000000ffff107224 */ /* 0x000fe400078e000e */
.L_x_20097:
[----:B------:R-:W-:Y:S05]  /*5eb0*/  BSYNC B0 ;  /* 0x0000000000007941 */ /* 0x000fea0003800000 */
.L_x_20095:
        /* <DEDUP_REMOVED lines=16> */
.L_x_20101:
[----:B------:R-:W-:Y:S05]  /*5fc0*/  BSYNC B1 ;  /* 0x0000000000017941 */ /* 0x000fea0003800000 */
.L_x_20100:
[----:B------:R-:W-:Y:S01]  /*5fd0*/  LOP3.LUT R17, R12, UR5, R11, 0x96, !PT ;  /* 0x000000050c117c12 */ /* 0x000fe2000f8e960b */
[----:B------:R-:W-:-:S04]  /*5fe0*/  IMAD.HI.U32 R12, R212, -0x326172a9, RZ ;  /* 0xcd9e8d57d40c7827 */ /* 0x000fc800078e00ff */
[----:B------:R-:W-:Y:S02]  /*5ff0*/  IMAD R14, R212, -0x326172a9, RZ ;  /* 0xcd9e8d57d40e7824 */ /* 0x000fe400078e02ff */
[----:B------:R-:W-:Y:S01]  /*6000*/  IMAD.WIDE.U32 R20, R17, -0x326172a9, RZ ;  /* 0xcd9e8d5711147825 */ /* 0x000fe200078e00ff */
[----:B------:R-:W-:-:S03]  /*6010*/  LOP3.LUT R17, R12, UR4, R13, 0x96, !PT ;  /* 0x000000040c117c12 */ /* 0x000fc6000f8e960d */
[----:B------:R-:W-:Y:S01]  /*6020*/  IMAD R12, R15, -0x2daee0ad, RZ ;  /* 0xd2511f530f0c7824 */ /* 0x000fe200078e02ff */
[----:B------:R-:W-:Y:S01]  /*6030*/  LOP3.LUT R14, R21, UR9, R14, 0x96, !PT ;  /* 0x00000009150e7c12 */ /* 0x000fe2000f8e960e */
[----:B------:R-:W-:Y:S01]  /*6040*/  IMAD.WIDE.U32 R22, R17, -0x2daee0ad, RZ ;  /* 0xd2511f5311167825 */ /* 0x000fe200078e00ff */
[----:B------:R-:W-:-:S03]  /*6050*/  HFMA2.MMA R17, -RZ, RZ, 0, 0 ;  /* 0x00000000ff117435 */ /* 0x000fc600000001ff */
        /* <DEDUP_REMOVED lines=35> */
.L_x_20099:
[----:B------:R-:W-:Y:S05]  /*6290*/  BSYNC B0 ;  /* 0x0000000000007941 */ /* 0x000fea0003800000 */
.L_x_20098:
        /* <DEDUP_REMOVED lines=13> */
.L_x_20102:
        /* <DEDUP_REMOVED lines=12> */
.L_x_20105:
[----:B------:R-:W-:Y:S02]  /*6430*/  IMAD.MOV.U32 R0, RZ, RZ, R14 ;  /* 0x000000ffff007224 */ /* 0x000fe400078e000e */
.L_x_20106:
[----:B------:R-:W-:Y:S05]  /*6440*/  BSYNC B0 ;  /* 0x0000000000007941 */ /* 0x000fea0003800000 */
.L_x_20104:
        /* <DEDUP_REMOVED lines=19> */
.L_x_20110:
[----:B------:R-:W-:Y:S05]  /*6580*/  BSYNC B1 ;  /* 0x0000000000017941 */ /* 0x000fea0003800000 */
.L_x_20109:
        /* <DEDUP_REMOVED lines=38> */
[----:B------:R-:W-:-:S04]  /*67f0*/  IMAD.WIDE.U32 R16, R12, -0x2daee0ad, RZ ;  /* 0xd2511f530c107825 */ /* 0x000fc800078e00ff */
[----:B------:R-:W-:Y:S01]  /*6800*/  IMAD.MOV.U32 R12, RZ, RZ, R16 ;  /* 0x000000ffff0c7224 */ /* 0x000fe200078e0010 */
[----:B------:R-:W-:Y:S01]  /*6810*/  LOP3.LUT R213, R17, UR26, R20, 0x96, !PT ;  /* 0x0000001a11d57c12 */ /* 0x000fe2000f8e9614 */
[----:B------:R-:W-:-:S04]  /*6820*/  IMAD.WIDE.U32 R16, R14, -0x326172a9, RZ ;  /* 0xcd9e8d570e107825 */ /* 0x000fc800078e00ff */
[----:B------:R-:W-:Y:S01]  /*6830*/  IMAD.MOV.U32 R14, RZ, RZ, R16 ;  /* 0x000000ffff0e7224 */ /* 0x000fe200078e0010 */
[----:B------:R-:W-:Y:S02]  /*6840*/  LOP3.LUT R214, R17, UR25, R18, 0x96, !PT ;  /* 0x0000001911d67c12 */ /* 0x000fe4000f8e9612 */
.L_x_20108:
[----:B------:R-:W-:Y:S05]  /*6850*/  BSYNC B0 ;  /* 0x0000000000007941 */ /* 0x000fea0003800000 */
.L_x_20107:
        /* <DEDUP_REMOVED lines=9> */
.L_x_20103:
[----:B------:R-:W-:Y:S01]  /*68f0*/  SEL R18, RZ, 0x1000000, P5 ;  /* 0x01000000ff127807 */ /* 0x000fe20002800000 */
[----:B------:R-:W-:Y:S01]  /*6900*/  IMAD.SHL.U32 R24, R10, 0x8, RZ ;  /* 0x000000080a187824 */ /* 0x000fe200078e00ff */
[----:B------:R-:W-:Y:S02]  /*6910*/  SEL R17, RZ, 0x10000, P4 ;  /* 0x00010000ff117807 */ /* 0x000fe40002000000 */
        /* <DEDUP_REMOVED lines=9> */
[----:B------:R-:W-:Y:S02]  /*69b0*/  SEL R22, RZ, 0x1, P4 ;  /* 0x00000001ff167807 */ /* 0x000fe40002000000 */
[----:B------:R-:W-:Y:S01]  /*69c0*/  LOP3.LUT P5, RZ, R9, 0x8, RZ, 0xc0, !PT ;  /* 0x0000000809ff7812 */ /* 0x000fe200078ac0ff */
[----:B------:R-:W-:Y:S01]  /*69d0*/  IMAD.WIDE.U32 R18, R18, 0x10000, RZ ;  /* 0x0001000012127825 */ /* 0x000fe200078e00ff */
[----:B------:R-:W-:-:S02]  /*69e0*/  SHF.R.U32.HI R20, RZ, 0x1d, R10 ;  /* 0x0000001dff147819 */ /* 0x000fc4000001160a */
[----:B------:R-:W-:Y:S01]  /*69f0*/  LOP3.LUT P6, RZ, R9, 0x20, RZ, 0xc0, !PT ;  /* 0x0000002009ff7812 */ /* 0x000fe200078cc0ff */
[----:B------:R-:W-:-:S05]  /*6a00*/  IMAD.WIDE.U32 R22, R22, 0x100, RZ ;  /* 0x0000010016167825 */ /* 0x000fca00078e00ff */
[----:B------:R-:W-:Y:S02]  /*6a10*/  LOP3.LUT R18, R22, R16, R18, 0xfe, !PT ;  /* 0x0000001016127212 */ /* 0x000fe400078efe12 */
[C---:B------:R-:W-:Y:S02]  /*6a20*/  LEA R16, P1, R10.reuse, c[0x0][0x188], 0x5 ;  /* 0x000062000a107a11 */ /* 0x040fe400078228ff */
[----:B------:R-:W-:Y:S02]  /*6a30*/  LOP3.LUT R19, R23, R17, R19, 0xfe, !PT ;  /* 0x0000001117137212 */ /* 0x000fe400078efe13 */
[----:B------:R-:W-:-:S05]  /*6a40*/  LEA.HI.X R17, R10, c[0x0][0x18c], RZ, 0x5, P1 ;  /* 0x000063000a117a11 */ /* 0x000fca00008f2cff */
[----:B------:R-:W-:Y:S04]  /*6a50*/  STG.E.128 [R16.64], R60 ;  /* 0x0000003c10007986 */ /* 0x000fe8000c101d06 */
[----:B------:R0:W-:Y:S02]  /*6a60*/  STG.E.128 [R16.64+0x10], R56 ;  /* 0x0000103810007986 */ /* 0x0001e4000c101d06 */
[----:B0-----:R-:W-:-:S04]  /*6a70*/  SEL R16, RZ, 0x1, P5 ;  /* 0x00000001ff107807 */ /* 0x001fc80002800000 */
[----:B------:R-:W-:Y:S02]  /*6a80*/  LOP3.LUT R18, R18, R16, RZ, 0xfc, !PT ;  /* 0x0000001012127212 */ /* 0x000fe400078efcff */
[----:B------:R-:W-:-:S04]  /*6a90*/  IADD3 R16, P1, R24, c[0x0][0x190], RZ ;  /* 0x0000640018107a10 */ /* 0x000fc80007f3e0ff */
[----:B------:R-:W-:-:S05]  /*6aa0*/  IADD3.X R17, R20, c[0x0][0x194], RZ, P1, !PT ;  /* 0x0000650014117a10 */ /* 0x000fca0000ffe4ff */
[----:B------:R0:W-:Y:S01]  /*6ab0*/  STG.E.64 [R16.64], R18 ;  /* 0x0000001210007986 */ /* 0x0001e2000c101b06 */
[----:B------:R-:W-:Y:S05]  /*6ac0*/  @!P6 BRA `(.L_x_20111) ;  /* 0x000001400000e947 */ /* 0x000fea0003800000 */
[----:B0-----:R-:W-:Y:S02]  /*6ad0*/  SHF.L.U32 R16, R2, 0x10, RZ ;  /* 0x0000001002107819 */ /* 0x001fe400000006ff */
        /* <DEDUP_REMOVED lines=19> */
.L_x_20111:
[----:B------:R-:W-:Y:S01]  /*6c10*/  IADD3 R217, R10, 0x80, RZ ;  /* 0x000000800ad97810 */ /* 0x000fe20007ffe0ff */
[----:B0-----:R-:W-:-:S04]  /*6c20*/  @P0 IMAD.MOV.U32 R16, RZ, RZ, 0x20 ;  /* 0x00000020ff100424 */ /* 0x001fc800078e00ff */
[----:B------:R-:W-:-:S05]  /*6c30*/  @P0 IMAD.WIDE.U32 R16, R217, R16, c[0x0][0x180] ;  /* 0x00006000d9100625 */ /* 0x000fca00078e0010 */
        /* <DEDUP_REMOVED lines=18> */
.L_x_20113:
[----:B------:R-:W-:Y:S02]  /*6d60*/  IMAD.MOV.U32 R20, RZ, RZ, R14 ;  /* 0x000000ffff147224 */ /* 0x000fe400078e000e */
.L_x_20114:
[----:B------:R-:W-:Y:S05]  /*6d70*/  BSYNC B0 ;  /* 0x0000000000007941 */ /* 0x000fea0003800000 */
.L_x_20112:
        /* <DEDUP_REMOVED lines=16> */
.L_x_20118:
[----:B------:R-:W-:Y:S05]  /*6e80*/  BSYNC B1 ;  /* 0x0000000000017941 */ /* 0x000fea0003800000 */
.L_x_20117:
        /* <DEDUP_REMOVED lines=44> */
.L_x_20116:
[----:B------:R-:W-:Y:S05]  /*7150*/  BSYNC B0 ;  /* 0x0000000000007941 */ /* 0x000fea0003800000 */
.L_x_20115:
        /* <DEDUP_REMOVED lines=15> */
.L_x_20119:
        /* <DEDUP_REMOVED lines=12> */
.L_x_20122:
[----:B------:R-:W-:Y:S02]  /*7310*/  IMAD.MOV.U32 R8, RZ, RZ, R14 ;  /* 0x000000ffff087224 */ /* 0x000fe400078e000e */
.L_x_20123:
[----:B------:R-:W-:Y:S05]  /*7320*/  BSYNC B0 ;  /* 0x0000000000007941 */ /* 0x000fea0003800000 */
.L_x_20121:
        /* <DEDUP_REMOVED lines=16> */
.L_x_20127:
[----:B------:R-:W-:Y:S05]  /*7430*/  BSYNC B1 ;  /* 0x0000000000017941 */ /* 0x000fea0003800000 */
.L_x_20126:
        /* <DEDUP_REMOVED lines=44> */
.L_x_20125:
[----:B------:R-:W-:Y:S05]  /*7700*/  BSYNC B0 ;  /* 0x0000000000007941 */ /* 0x000fea0003800000 */
.L_x_20124:
        /* <DEDUP_REMOVED lines=9> */
.L_x_20120:
        /* <DEDUP_REMOVED lines=12> */
.L_x_20129:
[----:B------:R-:W-:Y:S02]  /*7860*/  IMAD.MOV.U32 R24, RZ, RZ, R14 ;  /* 0x000000ffff187224 */ /* 0x000fe400078e000e */
.L_x_20130:
[----:B------:R-:W-:Y:S05]  /*7870*/  BSYNC B0 ;  /* 0x0000000000007941 */ /* 0x000fea0003800000 */
.L_x_20128:
        /* <DEDUP_REMOVED lines=16> */
.L_x_20134:
[----:B------:R-:W-:Y:S05]  /*7980*/  BSYNC B1 ;  /* 0x0000000000017941 */ /* 0x000fea0003800000 */
.L_x_20133:
        /* <DEDUP_REMOVED lines=44> */
.L_x_20132:
[----:B------:R-:W-:Y:S05]  /*7c50*/  BSYNC B0 ;  /* 0x0000000000007941 */ /* 0x000fea0003800000 */
.L_x_20131:
        /* <DEDUP_REMOVED lines=14> */
.L_x_20135:
        /* <DEDUP_REMOVED lines=12> */
.L_x_20138:
[----:B------:R-:W-:Y:S02]  /*7e00*/  IMAD.MOV.U32 R7, RZ, RZ, R14 ;  /* 0x000000ffff077224 */ /* 0x000fe400078e000e */
.L_x_20139:
[----:B------:R-:W-:Y:S05]  /*7e10*/  BSYNC B0 ;  /* 0x0000000000007941 */ /* 0x000fea0003800000 */
.L_x_20137:
        /* <DEDUP_REMOVED lines=16> */
.L_x_20143:
[----:B------:R-:W-:Y:S05]  /*7f20*/  BSYNC B1 ;  /* 0x0000000000017941 */ /* 0x000fea0003800000 */
.L_x_20142:
        /* <DEDUP_REMOVED lines=44> */
.L_x_20141:
[----:B------:R-:W-:Y:S05]  /*81f0*/  BSYNC B0 ;  /* 0x0000000000007941 */ /* 0x000fea0003800000 */
.L_x_20140:
        /* <DEDUP_REMOVED lines=9> */
.L_x_20136:
        /* <DEDUP_REMOVED lines=12> */
.L_x_20145:
[----:B------:R-:W-:Y:S02]  /*8350*/  MOV R16, R14 ;  /* 0x0000000e00107202 */ /* 0x000fe40000000f00 */
.L_x_20146:
[----:B------:R-:W-:Y:S05]  /*8360*/  BSYNC B0 ;  /* 0x0000000000007941 */ /* 0x000fea0003800000 */
.L_x_20144:
        /* <DEDUP_REMOVED lines=16> */
.L_x_20150:
[----:B------:R-:W-:Y:S05]  /*8470*/  BSYNC B1 ;  /* 0x0000000000017941 */ /* 0x000fea0003800000 */
.L_x_20149:
        /* <DEDUP_REMOVED lines=44> */
.L_x_20148:
[----:B------:R-:W-:Y:S05]  /*8740*/  BSYNC B0 ;  /* 0x0000000000007941 */ /* 0x000fea0003800000 */
.L_x_20147:
        /* <DEDUP_REMOVED lines=11> */
[----:B------:R-:W-:Y:S02]  /*8800*/  IMAD.MOV.U32 R21, RZ, RZ, R20 ;  /* 0x000000ffff157224 */ /* 0x000fe400078e0014 */
[----:B------:R-:W-:Y:S01]  /*8810*/  FADD.FTZ R54, R70, R54 ;  /* 0x0000003646367221 */ /* 0x000fe20000010000 */
[----:B------:R-:W-:Y:S05]  /*8820*/  BRA `(.L_x_20152) ;  /* 0x0000055000007947 */ /* 0x000fea0003800000 */
.L_x_20151:
        /* <DEDUP_REMOVED lines=12> */
.L_x_20154:
[----:B------:R-:W-:Y:S02]  /*88f0*/  IMAD.MOV.U32 R6, RZ, RZ, R14 ;  /* 0x000000ffff067224 */ /* 0x000fe400078e000e */
.L_x_20155:
[----:B------:R-:W-:Y:S05]  /*8900*/  BSYNC B0 ;  /* 0x0000000000007941 */ /* 0x000fea0003800000 */
.L_x_20153:
        /* <DEDUP_REMOVED lines=16> */
.L_x_20159:
[----:B------:R-:W-:Y:S05]  /*8a10*/  BSYNC B1 ;  /* 0x0000000000017941 */ /* 0x000fea0003800000 */
.L_x_20158:
        /* <DEDUP_REMOVED lines=44> */
.L_x_20157:
[----:B------:R-:W-:Y:S05]  /*8ce0*/  BSYNC B0 ;  /* 0x0000000000007941 */ /* 0x000fea0003800000 */
.L_x_20156:
        /* <DEDUP_REMOVED lines=9> */
.L_x_20152:
        /* <DEDUP_REMOVED lines=12> */
.L_x_20161:
[----:B------:R-:W-:Y:S02]  /*8e40*/  IMAD.MOV.U32 R16, RZ, RZ, R14 ;  /* 0x000000ffff107224 */ /* 0x000fe400078e000e */
.L_x_20162:
[----:B------:R-:W-:Y:S05]  /*8e50*/  BSYNC B0 ;  /* 0x0000000000007941 */ /* 0x000fea0003800000 */
.L_x_20160:
        /* <DEDUP_REMOVED lines=16> */
.L_x_20166:
[----:B------:R-:W-:Y:S05]  /*8f60*/  BSYNC B1 ;  /* 0x0000000000017941 */ /* 0x000fea0003800000 */
.L_x_20165:
        /* <DEDUP_REMOVED lines=44> */
.L_x_20164:
[----:B------:R-:W-:Y:S05]  /*9230*/  BSYNC B0 ;  /* 0x0000000000007941 */ /* 0x000fea0003800000 */
.L_x_20163:
        /* <DEDUP_REMOVED lines=12> */
.L_x_20167:
        /* <DEDUP_REMOVED lines=12> */
.L_x_20170:
[----:B------:R-:W-:Y:S02]  /*93c0*/  IMAD.MOV.U32 R5, RZ, RZ, R14 ;  /* 0x000000ffff057224 */ /* 0x000fe400078e000e */
.L_x_20171:
[----:B------:R-:W-:Y:S05]  /*93d0*/  BSYNC B0 ;  /* 0x0000000000007941 */ /* 0x000fea0003800000 */
.L_x_20169:
        /* <DEDUP_REMOVED lines=16> */
.L_x_20175:
[----:B------:R-:W-:Y:S05]  /*94e0*/  BSYNC B1 ;  /* 0x0000000000017941 */ /* 0x000fea0003800000 */
.L_x_20174:
        /* <DEDUP_REMOVED lines=44> */
.L_x_20173:
[----:B------:R-:W-:Y:S05]  /*97b0*/  BSYNC B0 ;  /* 0x0000000000007941 */ /* 0x000fea0003800000 */
.L_x_20172:
        /* <DEDUP_REMOVED lines=9> */
.L_x_20168:
        /* <DEDUP_REMOVED lines=12> */
.L_x_20177:
[----:B------:R-:W-:Y:S02]  /*9910*/  IMAD.MOV.U32 R22, RZ, RZ, R14 ;  /* 0x000000ffff167224 */ /* 0x000fe400078e000e */
.L_x_20178:
[----:B------:R-:W-:Y:S05]  /*9920*/  BSYNC B0 ;  /* 0x0000000000007941 */ /* 0x000fea0003800000 */
.L_x_20176:
        /* <DEDUP_REMOVED lines=16> */
.L_x_20182:
[----:B------:R-:W-:Y:S05]  /*9a30*/  BSYNC B1 ;  /* 0x0000000000017941 */ /* 0x000fea0003800000 */
.L_x_20181:
        /* <DEDUP_REMOVED lines=44> */
.L_x_20180:
[----:B------:R-:W-:Y:S05]  /*9d00*/  BSYNC B0 ;  /* 0x0000000000007941 */ /* 0x000fea0003800000 */
.L_x_20179:
        /* <DEDUP_REMOVED lines=12> */
.L_x_20183:
        /* <DEDUP_REMOVED lines=12> */
.L_x_20186:
[----:B------:R-:W-:Y:S02]  /*9e90*/  MOV R4, R14 ;  /* 0x0000000e00047202 */ /* 0x000fe40000000f00 */
.L_x_20187:
[----:B------:R-:W-:Y:S05]  /*9ea0*/  BSYNC B0 ;  /* 0x0000000000007941 */ /* 0x000fea0003800000 */
.L_x_20185:
        /* <DEDUP_REMOVED lines=16> */
.L_x_20191:
[----:B------:R-:W-:Y:S05]  /*9fb0*/  BSYNC B1 ;  /* 0x0000000000017941 */ /* 0x000fea0003800000 */
.L_x_20190:
        /* <DEDUP_REMOVED lines=44> */
.L_x_20189:
[----:B------:R-:W-:Y:S05]  /*a280*/  BSYNC B0 ;  /* 0x0000000000007941 */ /* 0x000fea0003800000 */
.L_x_20188:
        /* <DEDUP_REMOVED lines=9> */
.L_x_20184:
        /* <DEDUP_REMOVED lines=12> */
.L_x_20193:
[----:B------:R-:W-:Y:S02]  /*a3e0*/  IMAD.MOV.U32 R16, RZ, RZ, R14 ;  /* 0x000000ffff107224 */ /* 0x000fe400078e000e */
.L_x_20194:
[----:B------:R-:W-:Y:S05]  /*a3f0*/  BSYNC B0 ;  /* 0x0000000000007941 */ /* 0x000fea0003800000 */
.L_x_20192:
        /* <DEDUP_REMOVED lines=16> */
.L_x_20198:
[----:B------:R-:W-:Y:S05]  /*a500*/  BSYNC B1 ;  /* 0x0000000000017941 */ /* 0x000fea0003800000 */
.L_x_20197:
        /* <DEDUP_REMOVED lines=44> */
.L_x_20196:
[----:B------:R-:W-:Y:S05]  /*a7d0*/  BSYNC B0 ;  /* 0x0000000000007941 */ /* 0x000fea0003800000 */
.L_x_20195:
        /* <DEDUP_REMOVED lines=12> */
.L_x_20199:
        /* <DEDUP_REMOVED lines=12> */
.L_x_20202:
[----:B------:R-:W-:Y:S02]  /*a960*/  IMAD.MOV.U32 R3, RZ, RZ, R14 ;  /* 0x000000ffff037224 */ /* 0x000fe400078e000e */
.L_x_20203:
[----:B------:R-:W-:Y:S05]  /*a970*/  BSYNC B0 ;  /* 0x0000000000007941 */ /* 0x000fea0003800000 */
.L_x_20201:
        /* <DEDUP_REMOVED lines=16> */
.L_x_20207:
[----:B------:R-:W-:Y:S05]  /*aa80*/  BSYNC B1 ;  /* 0x0000000000017941 */ /* 0x000fea0003800000 */
.L_x_20206:
        /* <DEDUP_REMOVED lines=44> */
.L_x_20205:
[----:B------:R-:W-:Y:S05]  /*ad50*/  BSYNC B0 ;  /* 0x0000000000007941 */ /* 0x000fea0003800000 */
.L_x_20204:
        /* <DEDUP_REMOVED lines=9> */
.L_x_20200:
        /* <DEDUP_REMOVED lines=12> */
.L_x_20209:
[----:B------:R-:W-:Y:S02]  /*aeb0*/  IMAD.MOV.U32 R16, RZ, RZ, R14 ;  /* 0x000000ffff107224 */ /* 0x000fe400078e000e */
.L_x_20210:
[----:B------:R-:W-:Y:S05]  /*aec0*/  BSYNC B0 ;  /* 0x0000000000007941 */ /* 0x000fea0003800000 */
.L_x_20208:
        /* <DEDUP_REMOVED lines=16> */
.L_x_20214:
[----:B------:R-:W-:Y:S05]  /*afd0*/  BSYNC B1 ;  /* 0x0000000000017941 */ /* 0x000fea0003800000 */
.L_x_20213:
        /* <DEDUP_REMOVED lines=44> */
.L_x_20212:
[----:B------:R-:W-:Y:S05]  /*b2a0*/  BSYNC B0 ;  /* 0x0000000000007941 */ /* 0x000fea0003800000 */
.L_x_20211:
        /* <DEDUP_REMOVED lines=12> */
.L_x_20215:
        /* <DEDUP_REMOVED lines=12> */
.L_x_20218:
[----:B------:R-:W-:Y:S02]  /*b430*/  IMAD.MOV.U32 R2, RZ, RZ, R14 ;  /* 0x000000ffff027224 */ /* 0x000fe400078e000e */
.L_x_20219:
[----:B------:R-:W-:Y:S05]  /*b440*/  BSYNC B0 ;  /* 0x0000000000007941 */ /* 0x000fea0003800000 */
.L_x_20217:
        /* <DEDUP_REMOVED lines=16> */
.L_x_20223:
[----:B------:R-:W-:Y:S05]  /*b550*/  BSYNC B1 ;  /* 0x0000000000017941 */ /* 0x000fea0003800000 */
.L_x_20222:
        /* <DEDUP_REMOVED lines=44> */
.L_x_20221:
[----:B------:R-:W-:Y:S05]  /*b820*/  BSYNC B0 ;  /* 0x0000000000007941 */ /* 0x000fea0003800000 */
.L_x_20220:
        /* <DEDUP_REMOVED lines=9> */
.L_x_20216:
        /* <DEDUP_REMOVED lines=12> */
.L_x_20225:
[----:B------:R-:W-:Y:S02]  /*b980*/  IMAD.MOV.U32 R18, RZ, RZ, R14 ;  /* 0x000000ffff127224 */ /* 0x000fe400078e000e */
.L_x_20226:
[----:B------:R-:W-:Y:S05]  /*b990*/  BSYNC B0 ;  /* 0x0000000000007941 */ /* 0x000fea0003800000 */
.L_x_20224:
        /* <DEDUP_REMOVED lines=16> */
.L_x_20230:
[----:B------:R-:W-:Y:S05]  /*baa0*/  BSYNC B1 ;  /* 0x0000000000017941 */ /* 0x000fea0003800000 */
.L_x_20229:
        /* <DEDUP_REMOVED lines=44> */
.L_x_20228:
[----:B------:R-:W-:Y:S05]  /*bd70*/  BSYNC B0 ;  /* 0x0000000000007941 */ /* 0x000fea0003800000 */
.L_x_20227:
        /* <DEDUP_REMOVED lines=13> */
.L_x_20231:
        /* <DEDUP_REMOVED lines=12> */
.L_x_20234:
[----:B------:R-:W-:Y:S02]  /*bf10*/  IMAD.MOV.U32 R0, RZ, RZ, R14 ;  /* 0x000000ffff007224 */ /* 0x000fe400078e000e */
.L_x_20235:
[----:B------:R-:W-:Y:S05]  /*bf20*/  BSYNC B0 ;  /* 0x0000000000007941 */ /* 0x000fea0003800000 */
.L_x_20233:
        /* <DEDUP_REMOVED lines=19> */
.L_x_20239:
[----:B------:R-:W-:Y:S05]  /*c060*/  BSYNC B1 ;  /* 0x0000000000017941 */ /* 0x000fea0003800000 */
.L_x_20238:
        /* <DEDUP_REMOVED lines=44> */
.L_x_20237:
[----:B------:R-:W-:Y:S05]  /*c330*/  BSYNC B0 ;  /* 0x0000000000007941 */ /* 0x000fea0003800000 */
.L_x_20236:
        /* <DEDUP_REMOVED lines=9> */
.L_x_20232:
[----:B------:R-:W-:Y:S01]  /*c3d0*/  SEL R18, RZ, 0x1000000, P5 ;  /* 0x01000000ff127807 */ /* 0x000fe20002800000 */
[----:B------:R-:W-:Y:S01]  /*c3e0*/  IMAD.MOV.U32 R226, RZ, RZ, 0x20 ;  /* 0x00000020ffe27424 */ /* 0x000fe200078e00ff */
[----:B------:R-:W-:Y:S01]  /*c3f0*/  SEL R17, RZ, 0x10000, P4 ;  /* 0x00010000ff117807 */ /* 0x000fe20002000000 */
[----:B------:R-:W-:Y:S01]  /*c400*/  IMAD.MOV.U32 R227, RZ, RZ, 0x8 ;  /* 0x00000008ffe37424 */ /* 0x000fe200078e00ff */
        /* <DEDUP_REMOVED lines=43> */
.L_x_20240:
[----:B------:R-:W-:-:S05]  /*c6c0*/  IADD3 R215, R10, 0x100, RZ ;  /* 0x000001000ad77810 */ /* 0x000fca0007ffe0ff */
        /* <DEDUP_REMOVED lines=19> */
.L_x_20242:
[----:B------:R-:W-:Y:S02]  /*c800*/  IMAD.MOV.U32 R24, RZ, RZ, R14 ;  /* 0x000000ffff187224 */ /* 0x000fe400078e000e */
.L_x_20243:
[----:B------:R-:W-:Y:S05]  /*c810*/  BSYNC B0 ;  /* 0x0000000000007941 */ /* 0x000fea0003800000 */
.L_x_20241:
        /* <DEDUP_REMOVED lines=16> */
.L_x_20247:
[----:B------:R-:W-:Y:S05]  /*c920*/  BSYNC B1 ;  /* 0x0000000000017941 */ /* 0x000fea0003800000 */
.L_x_20246:
        /* <DEDUP_REMOVED lines=44> */
.L_x_20245:
[----:B------:R-:W-:Y:S05]  /*cbf0*/  BSYNC B0 ;  /* 0x0000000000007941 */ /* 0x000fea0003800000 */
.L_x_20244:
        /* <DEDUP_REMOVED lines=15> */
.L_x_20248:
        /* <DEDUP_REMOVED lines=12> */
.L_x_20251:
[----:B------:R-:W-:Y:S02]  /*cdb0*/  MOV R8, R14 ;  /* 0x0000000e00087202 */ /* 0x000fe40000000f00 */
.L_x_20252:
[----:B------:R-:W-:Y:S05]  /*cdc0*/  BSYNC B0 ;  /* 0x0000000000007941 */ /* 0x000fea0003800000 */
.L_x_20250:
        /* <DEDUP_REMOVED lines=16> */
.L_x_20256:
[----:B------:R-:W-:Y:S05]  /*ced0*/  BSYNC B1 ;  /* 0x0000000000017941 */ /* 0x000fea0003800000 */
.L_x_20255:
        /* <DEDUP_REMOVED lines=44> */
.L_x_20254:
[----:B------:R-:W-:Y:S05]  /*d1a0*/  BSYNC B0 ;  /* 0x0000000000007941 */ /* 0x000fea0003800000 */
.L_x_20253:
        /* <DEDUP_REMOVED lines=9> */
.L_x_20249:
        /* <DEDUP_REMOVED lines=12> */
.L_x_20258:
[----:B------:R-:W-:Y:S02]  /*d300*/  IMAD.MOV.U32 R20, RZ, RZ, R14 ;  /* 0x000000ffff147224 */ /* 0x000fe400078e000e */
.L_x_20259:
[----:B------:R-:W-:Y:S05]  /*d310*/  BSYNC B0 ;  /* 0x0000000000007941 */ /* 0x000fea0003800000 */
.L_x_20257:
        /* <DEDUP_REMOVED lines=16> */
.L_x_20263:
[----:B------:R-:W-:Y:S05]  /*d420*/  BSYNC B1 ;  /* 0x0000000000017941 */ /* 0x000fea0003800000 */
.L_x_20262:
        /* <DEDUP_REMOVED lines=44> */
.L_x_20261:
[----:B------:R-:W-:Y:S05]  /*d6f0*/  BSYNC B0 ;  /* 0x0000000000007941 */ /* 0x000fea0003800000 */
.L_x_20260:
        /* <DEDUP_REMOVED lines=14> */
.L_x_20264:
        /* <DEDUP_REMOVED lines=12> */
.L_x_20267:
[----:B------:R-:W-:Y:S02]  /*d8a0*/  IMAD.MOV.U32 R7, RZ, RZ, R14 ;  /* 0x000000ffff077224 */ /* 0x000fe400078e000e */
.L_x_20268:
[----:B------:R-:W-:Y:S05]  /*d8b0*/  BSYNC B0 ;  /* 0x0000000000007941 */ /* 0x000fea0003800000 */
.L_x_20266:
        /* <DEDUP_REMOVED lines=16> */
.L_x_20272:
[----:B------:R-:W-:Y:S05]  /*d9c0*/  BSYNC B1 ;  /* 0x0000000000017941 */ /* 0x000fea0003800000 */
.L_x_20271:
        /* <DEDUP_REMOVED lines=44> */
.L_x_20270:
[----:B------:R-:W-:Y:S05]  /*dc90*/  BSYNC B0 ;  /* 0x0000000000007941 */ /* 0x000fea0003800000 */
.L_x_20269:
        /* <DEDUP_REMOVED lines=9> */
.L_x_20265:
        /* <DEDUP_REMOVED lines=12> */
.L_x_20274:
[----:B------:R-:W-:Y:S02]  /*ddf0*/  IMAD.MOV.U32 R16, RZ, RZ, R14 ;  /* 0x000000ffff107224 */ /* 0x000fe400078e000e */
.L_x_20275:
[----:B------:R-:W-:Y:S05]  /*de00*/  BSYNC B0 ;  /* 0x0000000000007941 */ /* 0x000fea0003800000 */
.L_x_20273:
        /* <DEDUP_REMOVED lines=16> */
.L_x_20279:
[----:B------:R-:W-:Y:S05]  /*df10*/  BSYNC B1 ;  /* 0x0000000000017941 */ /* 0x000fea0003800000 */
.L_x_20278:
        /* <DEDUP_REMOVED lines=44> */
.L_x_20277:
[----:B------:R-:W-:Y:S05]  /*e1e0*/  BSYNC B0 ;  /* 0x0000000000007941 */ /* 0x000fea0003800000 */
.L_x_20276:
        /* <DEDUP_REMOVED lines=14> */
.L_x_20280:
        /* <DEDUP_REMOVED lines=12> */
.L_x_20283:
[----:B------:R-:W-:Y:S02]  /*e390*/  IMAD.MOV.U32 R6, RZ, RZ, R14 ;  /* 0x000000ffff067224 */ /* 0x000fe400078e000e */
.L_x_20284:
[----:B------:R-:W-:Y:S05]  /*e3a0*/  BSYNC B0 ;  /* 0x0000000000007941 */ /* 0x000fea0003800000 */
.L_x_20282:
        /* <DEDUP_REMOVED lines=16> */
.L_x_20288:
[----:B------:R-:W-:Y:S05]  /*e4b0*/  BSYNC B1 ;  /* 0x0000000000017941 */ /* 0x000fea0003800000 */
.L_x_20287:
        /* <DEDUP_REMOVED lines=44> */
.L_x_20286:
[----:B------:R-:W-:Y:S05]  /*e780*/  BSYNC B0 ;  /* 0x0000000000007941 */ /* 0x000fea0003800000 */
.L_x_20285:
        /* <DEDUP_REMOVED lines=9> */
.L_x_20281:
        /* <DEDUP_REMOVED lines=12> */
.L_x_20290:
[----:B------:R-:W-:Y:S02]  /*e8e0*/  IMAD.MOV.U32 R16, RZ, RZ, R14 ;  /* 0x000000ffff107224 */ /* 0x000fe400078e000e */
.L_x_20291:
[----:B------:R-:W-:Y:S05]  /*e8f0*/  BSYNC B0 ;  /* 0x0000000000007941 */ /* 0x000fea0003800000 */
.L_x_20289:
        /* <DEDUP_REMOVED lines=16> */
.L_x_20295:
[----:B------:R-:W-:Y:S05]  /*ea00*/  BSYNC B1 ;  /* 0x0000000000017941 */ /* 0x000fea0003800000 */
.L_x_20294:
        /* <DEDUP_REMOVED lines=44> */
.L_x_20293:
[----:B------:R-:W-:Y:S05]  /*ecd0*/  BSYNC B0 ;  /* 0x0000000000007941 */ /* 0x000fea0003800000 */
.L_x_20292:
        /* <DEDUP_REMOVED lines=12> */
.L_x_20296:
        /* <DEDUP_REMOVED lines=12> */
.L_x_20299:
[----:B------:R-:W-:Y:S02]  /*ee60*/  IMAD.MOV.U32 R5, RZ, RZ, R14 ;  /* 0x000000ffff057224 */ /* 0x000fe400078e000e */
.L_x_20300:
[----:B------:R-:W-:Y:S05]  /*ee70*/  BSYNC B0 ;  /* 0x0000000000007941 */ /* 0x000fea0003800000 */
.L_x_20298:
        /* <DEDUP_REMOVED lines=16> */
.L_x_20304:
[----:B------:R-:W-:Y:S05]  /*ef80*/  BSYNC B1 ;  /* 0x0000000000017941 */ /* 0x000fea0003800000 */
.L_x_20303:
        /* <DEDUP_REMOVED lines=44> */
.L_x_20302:
[----:B------:R-:W-:Y:S05]  /*f250*/  BSYNC B0 ;  /* 0x0000000000007941 */ /* 0x000fea0003800000 */
.L_x_20301:
        /* <DEDUP_REMOVED lines=9> */
.L_x_20297:
        /* <DEDUP_REMOVED lines=12> */
.L_x_20306:
[----:B------:R-:W-:Y:S02]  /*f3b0*/  IMAD.MOV.U32 R16, RZ, RZ, R14 ;  /* 0x000000ffff107224 */ /* 0x000fe400078e000e */
.L_x_20307:
[----:B------:R-:W-:Y:S05]  /*f3c0*/  BSYNC B0 ;  /* 0x0000000000007941 */ /* 0x000fea0003800000 */
.L_x_20305:
        /* <DEDUP_REMOVED lines=16> */
.L_x_20311:
[----:B------:R-:W-:Y:S05]  /*f4d0*/  BSYNC B1 ;  /* 0x0000000000017941 */ /* 0x000fea0003800000 */
.L_x_20310:
        /* <DEDUP_REMOVED lines=44> */
.L_x_20309:
[----:B------:R-:W-:Y:S05]  /*f7a0*/  BSYNC B0 ;  /* 0x0000000000007941 */ /* 0x000fea0003800000 */
.L_x_20308:
        /* <DEDUP_REMOVED lines=9> */
[----:B------:R-:W-:Y:S01]  /*f840*/  MOV R17, R20 ;  /* 0x0000001400117202 */ /* 0x000fe20000000f00 */
[----:B------:R-:W-:Y:S01]  /*f850*/  FADD.FTZ R40, R64, R40 ;  /* 0x0000002840287221 */ /* 0x000fe20000010000 */
[----:B------:R-:W-:Y:S05]  /*f860*/  BRA `(.L_x_20313) ;  /* 0x0000055000007947 */ /* 0x000fea0003800000 */
.L_x_20312:
        /* <DEDUP_REMOVED lines=12> */
.L_x_20315:
[----:B------:R-:W-:Y:S02]  /*f930*/  IMAD.MOV.U32 R4, RZ, RZ, R14 ;  /* 0x000000ffff047224 */ /* 0x000fe400078e000e */
.L_x_20316:
[----:B------:R-:W-:Y:S05]  /*f940*/  BSYNC B0 ;  /* 0x0000000000007941 */ /* 0x000fea0003800000 */
.L_x_20314:
        /* <DEDUP_REMOVED lines=16> */
.L_x_20320:
[----:B------:R-:W-:Y:S05]  /*fa50*/  BSYNC B1 ;  /* 0x0000000000017941 */ /* 0x000fea0003800000 */
.L_x_20319:
        /* <DEDUP_REMOVED lines=44> */
.L_x_20318:
[----:B------:R-:W-:Y:S05]  /*fd20*/  BSYNC B0 ;  /* 0x0000000000007941 */ /* 0x000fea0003800000 */
.L_x_20317:
        /* <DEDUP_REMOVED lines=9> */
.L_x_20313:
        /* <DEDUP_REMOVED lines=12> */
.L_x_20322:
[----:B------:R-:W-:Y:S02]  /*fe80*/  MOV R22, R14 ;  /* 0x0000000e00167202 */ /* 0x000fe40000000f00 */
.L_x_20323:
[----:B------:R-:W-:Y:S05]  /*fe90*/  BSYNC B0 ;  /* 0x0000000000007941 */ /* 0x000fea0003800000 */
.L_x_20321:
        /* <DEDUP_REMOVED lines=16> */
.L_x_20327:
[----:B------:R-:W-:Y:S05]  /*ffa0*/  BSYNC B1 ;  /* 0x0000000000017941 */ /* 0x000fea0003800000 */
.L_x_20326:
        /* <DEDUP_REMOVED lines=44> */
.L_x_20325:
[----:B------:R-:W-:Y:S05]  /*10270*/  BSYNC B0 ;  /* 0x0000000000007941 */ /* 0x000fea0003800000 */
.L_x_20324:
        /* <DEDUP_REMOVED lines=12> */
.L_x_20328:
        /* <DEDUP_REMOVED lines=12> */
.L_x_20331:
[----:B------:R-:W-:Y:S02]  /*10400*/  IMAD.MOV.U32 R3, RZ, RZ, R14 ;  /* 0x000000ffff037224 */ /* 0x000fe400078e000e */
.L_x_20332:
[----:B------:R-:W-:Y:S05]  /*10410*/  BSYNC B0 ;  /* 0x0000000000007941 */ /* 0x000fea0003800000 */
.L_x_20330:
        /* <DEDUP_REMOVED lines=16> */
.L_x_20336:
[----:B------:R-:W-:Y:S05]  /*10520*/  BSYNC B1 ;  /* 0x0000000000017941 */ /* 0x000fea0003800000 */
.L_x_20335:
        /* <DEDUP_REMOVED lines=44> */
.L_x_20334:
[----:B------:R-:W-:Y:S05]  /*107f0*/  BSYNC B0 ;  /* 0x0000000000007941 */ /* 0x000fea0003800000 */
.L_x_20333:
        /* <DEDUP_REMOVED lines=9> */
.L_x_20329:
        /* <DEDUP_REMOVED lines=12> */
.L_x_20338:
[----:B------:R-:W-:Y:S02]  /*10950*/  IMAD.MOV.U32 R18, RZ, RZ, R14 ;  /* 0x000000ffff127224 */ /* 0x000fe400078e000e */
.L_x_20339:
[----:B------:R-:W-:Y:S05]  /*10960*/  BSYNC B0 ;  /* 0x0000000000007941 */ /* 0x000fea0003800000 */
.L_x_20337:
        /* <DEDUP_REMOVED lines=16> */
.L_x_20343:
[----:B------:R-:W-:Y:S05]  /*10a70*/  BSYNC B1 ;  /* 0x0000000000017941 */ /* 0x000fea0003800000 */
.L_x_20342:
        /* <DEDUP_REMOVED lines=44> */
.L_x_20341:
[----:B------:R-:W-:Y:S05]  /*10d40*/  BSYNC B0 ;  /* 0x0000000000007941 */ /* 0x000fea0003800000 */
.L_x_20340:
        /* <DEDUP_REMOVED lines=12> */
.L_x_20344:
        /* <DEDUP_REMOVED lines=12> */
.L_x_20347:
[----:B------:R-:W-:Y:S02]  /*10ed0*/  IMAD.MOV.U32 R2, RZ, RZ, R14 ;  /* 0x000000ffff027224 */ /* 0x000fe400078e000e */
.L_x_20348:
[----:B------:R-:W-:Y:S05]  /*10ee0*/  BSYNC B0 ;  /* 0x0000000000007941 */ /* 0x000fea0003800000 */
.L_x_20346:
        /* <DEDUP_REMOVED lines=16> */
.L_x_20352:
[----:B------:R-:W-:Y:S05]  /*10ff0*/  BSYNC B1 ;  /* 0x0000000000017941 */ /* 0x000fea0003800000 */
.L_x_20351:
        /* <DEDUP_REMOVED lines=44> */
.L_x_20350:
[----:B------:R-:W-:Y:S05]  /*112c0*/  BSYNC B0 ;  /* 0x0000000000007941 */ /* 0x000fea0003800000 */
.L_x_20349:
        /* <DEDUP_REMOVED lines=9> */
.L_x_20345:
        /* <DEDUP_REMOVED lines=12> */
.L_x_20354:
[----:B------:R-:W-:Y:S02]  /*11420*/  IMAD.MOV.U32 R16, RZ, RZ, R14 ;  /* 0x000000ffff107224 */ /* 0x000fe400078e000e */
.L_x_20355:
[----:B------:R-:W-:Y:S05]  /*11430*/  BSYNC B0 ;  /* 0x0000000000007941 */ /* 0x000fea0003800000 */
.L_x_20353:
        /* <DEDUP_REMOVED lines=16> */
.L_x_20359:
[----:B------:R-:W-:Y:S05]  /*11540*/  BSYNC B1 ;  /* 0x0000000000017941 */ /* 0x000fea0003800000 */
.L_x_20358:
        /* <DEDUP_REMOVED lines=44> */
.L_x_20357:
[----:B------:R-:W-:Y:S05]  /*11810*/  BSYNC B0 ;  /* 0x0000000000007941 */ /* 0x000fea0003800000 */
.L_x_20356:
        /* <DEDUP_REMOVED lines=13> */
.L_x_20360:
        /* <DEDUP_REMOVED lines=12> */
.L_x_20363:
[----:B------:R-:W-:Y:S02]  /*119b0*/  MOV R0, R14 ;  /* 0x0000000e00007202 */ /* 0x000fe40000000f00 */
.L_x_20364:
[----:B------:R-:W-:Y:S05]  /*119c0*/  BSYNC B0 ;  /* 0x0000000000007941 */ /* 0x000fea0003800000 */
.L_x_20362:
        /* <DEDUP_REMOVED lines=19> */
.L_x_20368:
[----:B------:R-:W-:Y:S05]  /*11b00*/  BSYNC B1 ;  /* 0x0000000000017941 */ /* 0x000fea0003800000 */
.L_x_20367:
        /* <DEDUP_REMOVED lines=44> */
.L_x_20366:
[----:B------:R-:W-:Y:S05]  /*11dd0*/  BSYNC B0 ;  /* 0x0000000000007941 */ /* 0x000fea0003800000 */
.L_x_20365:
        /* <DEDUP_REMOVED lines=9> */
.L_x_20361:
        /* <DEDUP_REMOVED lines=46> */
.L_x_20369:
        /* <DEDUP_REMOVED lines=19> */
.L_x_20371:
[----:B------:R-:W-:Y:S02]  /*12280*/  IMAD.MOV.U32 R24, RZ, RZ, R14 ;  /* 0x000000ffff187224 */ /* 0x000fe400078e000e */
.L_x_20372:
[----:B------:R-:W-:Y:S05]  /*12290*/  BSYNC B0 ;  /* 0x0000000000007941 */ /* 0x000fea0003800000 */
.L_x_20370:
        /* <DEDUP_REMOVED lines=16> */
.L_x_20376:
[----:B------:R-:W-:Y:S05]  /*123a0*/  BSYNC B1 ;  /* 0x0000000000017941 */ /* 0x000fea0003800000 */
.L_x_20375:
        /* <DEDUP_REMOVED lines=44> */
.L_x_20374:
[----:B------:R-:W-:Y:S05]  /*12670*/  BSYNC B0 ;  /* 0x0000000000007941 */ /* 0x000fea0003800000 */
.L_x_20373:
        /* <DEDUP_REMOVED lines=15> */
.L_x_20377:
        /* <DEDUP_REMOVED lines=12> */
.L_x_20380:
[----:B------:R-:W-:Y:S02]  /*12830*/  IMAD.MOV.U32 R8, RZ, RZ, R14 ;  /* 0x000000ffff087224 */ /* 0x000fe400078e000e */
.L_x_20381:
[----:B------:R-:W-:Y:S05]  /*12840*/  BSYNC B0 ;  /* 0x0000000000007941 */ /* 0x000fea0003800000 */
.L_x_20379:
        /* <DEDUP_REMOVED lines=16> */
.L_x_20385:
[----:B------:R-:W-:Y:S05]  /*12950*/  BSYNC B1 ;  /* 0x0000000000017941 */ /* 0x000fea0003800000 */
.L_x_20384:
        /* <DEDUP_REMOVED lines=44> */
.L_x_20383:
[----:B------:R-:W-:Y:S05]  /*12c20*/  BSYNC B0 ;  /* 0x0000000000007941 */ /* 0x000fea0003800000 */
.L_x_20382:
        /* <DEDUP_REMOVED lines=9> */
.L_x_20378:
        /* <DEDUP_REMOVED lines=12> */
.L_x_20387:
[----:B------:R-:W-:Y:S02]  /*12d80*/  IMAD.MOV.U32 R20, RZ, RZ, R14 ;  /* 0x000000ffff147224 */ /* 0x000fe400078e000e */
.L_x_20388:
[----:B------:R-:W-:Y:S05]  /*12d90*/  BSYNC B0 ;  /* 0x0000000000007941 */ /* 0x000fea0003800000 */
.L_x_20386:
        /* <DEDUP_REMOVED lines=16> */
.L_x_20392:
[----:B------:R-:W-:Y:S05]  /*12ea0*/  BSYNC B1 ;  /* 0x0000000000017941 */ /* 0x000fea0003800000 */
.L_x_20391:
        /* <DEDUP_REMOVED lines=44> */
.L_x_20390:
[----:B------:R-:W-:Y:S05]  /*13170*/  BSYNC B0 ;  /* 0x0000000000007941 */ /* 0x000fea0003800000 */
.L_x_20389:
        /* <DEDUP_REMOVED lines=14> */
.L_x_20393:
        /* <DEDUP_REMOVED lines=12> */
.L_x_20396:
[----:B------:R-:W-:Y:S02]  /*13320*/  IMAD.MOV.U32 R7, RZ, RZ, R14 ;  /* 0x000000ffff077224 */ /* 0x000fe400078e000e */
.L_x_20397:
[----:B------:R-:W-:Y:S05]  /*13330*/  BSYNC B0 ;  /* 0x0000000000007941 */ /* 0x000fea0003800000 */
.L_x_20395:
        /* <DEDUP_REMOVED lines=16> */
.L_x_20401:
[----:B------:R-:W-:Y:S05]  /*13440*/  BSYNC B1 ;  /* 0x0000000000017941 */ /* 0x000fea0003800000 */
.L_x_20400:
        /* <DEDUP_REMOVED lines=44> */
.L_x_20399:
[----:B------:R-:W-:Y:S05]  /*13710*/  BSYNC B0 ;  /* 0x0000000000007941 */ /* 0x000fea0003800000 */
.L_x_20398:
        /* <DEDUP_REMOVED lines=9> */
.L_x_20394:
        /* <DEDUP_REMOVED lines=12> */
.L_x_20403:
[----:B------:R-:W-:Y:S02]  /*13870*/  IMAD.MOV.U32 R16, RZ, RZ, R14 ;  /* 0x000000ffff107224 */ /* 0x000fe400078e000e */
.L_x_20404:
[----:B------:R-:W-:Y:S05]  /*13880*/  BSYNC B0 ;  /* 0x0000000000007941 */ /* 0x000fea0003800000 */
.L_x_20402:
        /* <DEDUP_REMOVED lines=16> */
.L_x_20408:
[----:B------:R-:W-:Y:S05]  /*13990*/  BSYNC B1 ;  /* 0x0000000000017941 */ /* 0x000fea0003800000 */
.L_x_20407:
        /* <DEDUP_REMOVED lines=44> */
.L_x_20406:
[----:B------:R-:W-:Y:S05]  /*13c60*/  BSYNC B0 ;  /* 0x0000000000007941 */ /* 0x000fea0003800000 */
.L_x_20405:
        /* <DEDUP_REMOVED lines=11> */
[----:B------:R-:W-:Y:S01]  /*13d20*/  MOV R21, R20 ;  /* 0x0000001400157202 */ /* 0x000fe20000000f00 */
[----:B------:R-:W-:Y:S01]  /*13d30*/  FADD.FTZ R38, R70, R38 ;  /* 0x0000002646267221 */ /* 0x000fe20000010000 */
[----:B------:R-:W-:Y:S05]  /*13d40*/  BRA `(.L_x_20410) ;  /* 0x0000055000007947 */ /* 0x000fea0003800000 */
.L_x_20409:
        /* <DEDUP_REMOVED lines=12> */
.L_x_20412:
[----:B------:R-:W-:Y:S02]  /*13e10*/  IMAD.MOV.U32 R6, RZ, RZ, R14 ;  /* 0x000000ffff067224 */ /* 0x000fe400078e000e */
.L_x_20413:
[----:B------:R-:W-:Y:S05]  /*13e20*/  BSYNC B0 ;  /* 0x0000000000007941 */ /* 0x000fea0003800000 */
.L_x_20411:
        /* <DEDUP_REMOVED lines=16> */
.L_x_20417:
[----:B------:R-:W-:Y:S05]  /*13f30*/  BSYNC B1 ;  /* 0x0000000000017941 */ /* 0x000fea0003800000 */
.L_x_20416:
        /* <DEDUP_REMOVED lines=44> */
.L_x_20415:
[----:B------:R-:W-:Y:S05]  /*14200*/  BSYNC B0 ;  /* 0x0000000000007941 */ /* 0x000fea0003800000 */
.L_x_20414:
        /* <DEDUP_REMOVED lines=9> */
.L_x_20410:
        /* <DEDUP_REMOVED lines=12> */
.L_x_20419:
[----:B------:R-:W-:Y:S02]  /*14360*/  MOV R16, R14 ;  /* 0x0000000e00107202 */ /* 0x000fe40000000f00 */
.L_x_20420:
[----:B------:R-:W-:Y:S05]  /*14370*/  BSYNC B0 ;  /* 0x0000000000007941 */ /* 0x000fea0003800000 */
.L_x_20418:
        /* <DEDUP_REMOVED lines=16> */
.L_x_20424:
[----:B------:R-:W-:Y:S05]  /*14480*/  BSYNC B1 ;  /* 0x0000000000017941 */ /* 0x000fea0003800000 */
.L_x_20423:
        /* <DEDUP_REMOVED lines=44> */
.L_x_20422:
[----:B------:R-:W-:Y:S05]  /*14750*/  BSYNC B0 ;  /* 0x0000000000007941 */ /* 0x000fea0003800000 */
.L_x_20421:
        /* <DEDUP_REMOVED lines=12> */
.L_x_20425:
        /* <DEDUP_REMOVED lines=12> */
.L_x_20428:
[----:B------:R-:W-:Y:S02]  /*148e0*/  IMAD.MOV.U32 R5, RZ, RZ, R14 ;  /* 0x000000ffff057224 */ /* 0x000fe400078e000e */
.L_x_20429:
[----:B------:R-:W-:Y:S05]  /*148f0*/  BSYNC B0 ;  /* 0x0000000000007941 */ /* 0x000fea0003800000 */
.L_x_20427:
        /* <DEDUP_REMOVED lines=16> */
.L_x_20433:
[----:B------:R-:W-:Y:S05]  /*14a00*/  BSYNC B1 ;  /* 0x0000000000017941 */ /* 0x000fea0003800000 */
.L_x_20432:
        /* <DEDUP_REMOVED lines=44> */
.L_x_20431:
[----:B------:R-:W-:Y:S05]  /*14cd0*/  BSYNC B0 ;  /* 0x0000000000007941 */ /* 0x000fea0003800000 */
.L_x_20430:
        /* <DEDUP_REMOVED lines=9> */
.L_x_20426:
        /* <DEDUP_REMOVED lines=12> */
.L_x_20435:
[----:B------:R-:W-:Y:S02]  /*14e30*/  IMAD.MOV.U32 R16, RZ, RZ, R14 ;  /* 0x000000ffff107224 */ /* 0x000fe400078e000e */
.L_x_20436:
[----:B------:R-:W-:Y:S05]  /*14e40*/  BSYNC B0 ;  /* 0x0000000000007941 */ /* 0x000fea0003800000 */
.L_x_20434:
        /* <DEDUP_REMOVED lines=16> */
.L_x_20440:
[----:B------:R-:W-:Y:S05]  /*14f50*/  BSYNC B1 ;  /* 0x0000000000017941 */ /* 0x000fea0003800000 */
.L_x_20439:
        /* <DEDUP_REMOVED lines=44> */
.L_x_20438:
[----:B------:R-:W-:Y:S05]  /*15220*/  BSYNC B0 ;  /* 0x0000000000007941 */ /* 0x000fea0003800000 */
.L_x_20437:
        /* <DEDUP_REMOVED lines=12> */
.L_x_20441:
        /* <DEDUP_REMOVED lines=12> */
.L_x_20444:
[----:B------:R-:W-:Y:S02]  /*153b0*/  IMAD.MOV.U32 R4, RZ, RZ, R14 ;  /* 0x000000ffff047224 */ /* 0x000fe400078e000e */
.L_x_20445:
[----:B------:R-:W-:Y:S05]  /*153c0*/  BSYNC B0 ;  /* 0x0000000000007941 */ /* 0x000fea0003800000 */
.L_x_20443:
        /* <DEDUP_REMOVED lines=16> */
.L_x_20449:
[----:B------:R-:W-:Y:S05]  /*154d0*/  BSYNC B1 ;  /* 0x0000000000017941 */ /* 0x000fea0003800000 */
.L_x_20448:
        /* <DEDUP_REMOVED lines=44> */
.L_x_20447:
[----:B------:R-:W-:Y:S05]  /*157a0*/  BSYNC B0 ;  /* 0x0000000000007941 */ /* 0x000fea0003800000 */
.L_x_20446:
        /* <DEDUP_REMOVED lines=9> */
.L_x_20442:
        /* <DEDUP_REMOVED lines=12> */
.L_x_20451:
[----:B------:R-:W-:Y:S02]  /*15900*/  IMAD.MOV.U32 R22, RZ, RZ, R14 ;  /* 0x000000ffff167224 */ /* 0x000fe400078e000e */
.L_x_20452:
[----:B------:R-:W-:Y:S05]  /*15910*/  BSYNC B0 ;  /* 0x0000000000007941 */ /* 0x000fea0003800000 */
.L_x_20450:
        /* <DEDUP_REMOVED lines=16> */
.L_x_20456:
[----:B------:R-:W-:Y:S05]  /*15a20*/  BSYNC B1 ;  /* 0x0000000000017941 */ /* 0x000fea0003800000 */
.L_x_20455:
        /* <DEDUP_REMOVED lines=44> */
.L_x_20454:
[----:B------:R-:W-:Y:S05]  /*15cf0*/  BSYNC B0 ;  /* 0x0000000000007941 */ /* 0x000fea0003800000 */
.L_x_20453:
        /* <DEDUP_REMOVED lines=12> */
.L_x_20457:
        /* <DEDUP_REMOVED lines=12> */
.L_x_20460:
[----:B------:R-:W-:Y:S02]  /*15e80*/  IMAD.MOV.U32 R3, RZ, RZ, R14 ;  /* 0x000000ffff037224 */ /* 0x000fe400078e000e */
.L_x_20461:
[----:B------:R-:W-:Y:S05]  /*15e90*/  BSYNC B0 ;  /* 0x0000000000007941 */ /* 0x000fea0003800000 */
.L_x_20459:
        /* <DEDUP_REMOVED lines=16> */
.L_x_20465:
[----:B------:R-:W-:Y:S05]  /*15fa0*/  BSYNC B1 ;  /* 0x0000000000017941 */ /* 0x000fea0003800000 */
.L_x_20464:
        /* <DEDUP_REMOVED lines=44> */
.L_x_20463:
[----:B------:R-:W-:Y:S05]  /*16270*/  BSYNC B0 ;  /* 0x0000000000007941 */ /* 0x000fea0003800000 */
.L_x_20462:
        /* <DEDUP_REMOVED lines=9> */
.L_x_20458:
        /* <DEDUP_REMOVED lines=12> */
.L_x_20467:
[----:B------:R-:W-:Y:S02]  /*163d0*/  MOV R18, R14 ;  /* 0x0000000e00127202 */ /* 0x000fe40000000f00 */
.L_x_20468:
[----:B------:R-:W-:Y:S05]  /*163e0*/  BSYNC B0 ;  /* 0x0000000000007941 */ /* 0x000fea0003800000 */
.L_x_20466:
        /* <DEDUP_REMOVED lines=16> */
.L_x_20472:
[----:B------:R-:W-:Y:S05]  /*164f0*/  BSYNC B1 ;  /* 0x0000000000017941 */ /* 0x000fea0003800000 */
.L_x_20471:
        /* <DEDUP_REMOVED lines=44> */
.L_x_20470:
[----:B------:R-:W-:Y:S05]  /*167c0*/  BSYNC B0 ;  /* 0x0000000000007941 */ /* 0x000fea0003800000 */
.L_x_20469:
        /* <DEDUP_REMOVED lines=12> */
.L_x_20473:
        /* <DEDUP_REMOVED lines=12> */
.L_x_20476:
[----:B------:R-:W-:Y:S02]  /*16950*/  MOV R2, R14 ;  /* 0x0000000e00027202 */ /* 0x000fe40000000f00 */
.L_x_20477:
[----:B------:R-:W-:Y:S05]  /*16960*/  BSYNC B0 ;  /* 0x0000000000007941 */ /* 0x000fea0003800000 */
.L_x_20475:
        /* <DEDUP_REMOVED lines=16> */
.L_x_20481:
[----:B------:R-:W-:Y:S05]  /*16a70*/  BSYNC B1 ;  /* 0x0000000000017941 */ /* 0x000fea0003800000 */
.L_x_20480:
[----:B------:R-:W-:Y:S01]  /*16a80*/  LOP3.LUT R16, R12, UR5, R11, 0x96, !PT ;  /* 0x000000050c107c12 */ /* 0x000fe2000f8e960b */
[----:B------:R-:W-:-:S04]  /*16a90*/  IMAD.HI.U32 R12, R212, -0x326172a9, RZ ;  /* 0xcd9e8d57d40c7827 */ /* 0x000fc800078e00ff */
[----:B------:R-:W-:Y:S01]  /*16aa0*/  IMAD R14, R212, -0x326172a9, RZ ;  /* 0xcd9e8d57d40e7824 */ /* 0x000fe200078e02ff */
[----:B------:R-:W-:Y:S01]  /*16ab0*/  LOP3.LUT R18, R12, UR4, R13, 0x96, !PT ;  /* 0x000000040c127c12 */ /* 0x000fe2000f8e960d */
[----:B------:R-:W-:-:S04]  /*16ac0*/  IMAD.WIDE.U32 R16, R16, -0x326172a9, RZ ;  /* 0xcd9e8d5710107825 */ /* 0x000fc800078e00ff */
        /* <DEDUP_REMOVED lines=39> */
.L_x_20479:
[----:B------:R-:W-:Y:S05]  /*16d40*/  BSYNC B0 ;  /* 0x0000000000007941 */ /* 0x000fea0003800000 */
.L_x_20478:
        /* <DEDUP_REMOVED lines=9> */
.L_x_20474:
        /* <DEDUP_REMOVED lines=12> */
.L_x_20483:
[----:B------:R-:W-:Y:S02]  /*16ea0*/  IMAD.MOV.U32 R16, RZ, RZ, R14 ;  /* 0x000000ffff107224 */ /* 0x000fe400078e000e */
.L_x_20484:
[----:B------:R-:W-:Y:S05]  /*16eb0*/  BSYNC B0 ;  /* 0x0000000000007941 */ /* 0x000fea0003800000 */
.L_x_20482:
        /* <DEDUP_REMOVED lines=16> */
.L_x_20488:
[----:B------:R-:W-:Y:S05]  /*16fc0*/  BSYNC B1 ;  /* 0x0000000000017941 */ /* 0x000fea0003800000 */
.L_x_20487:
        /* <DEDUP_REMOVED lines=44> */
.L_x_20486:
[----:B------:R-:W-:Y:S05]  /*17290*/  BSYNC B0 ;  /* 0x0000000000007941 */ /* 0x000fea0003800000 */
.L_x_20485:
        /* <DEDUP_REMOVED lines=13> */
.L_x_20489:
        /* <DEDUP_REMOVED lines=12> */
.L_x_20492:
[----:B------:R-:W-:Y:S02]  /*17430*/  IMAD.MOV.U32 R0, RZ, RZ, R14 ;  /* 0x000000ffff007224 */ /* 0x000fe400078e000e */
.L_x_20493:
[----:B------:R-:W-:Y:S05]  /*17440*/  BSYNC B0 ;  /* 0x0000000000007941 */ /* 0x000fea0003800000 */
.L_x_20491:
        /* <DEDUP_REMOVED lines=19> */
.L_x_20497:
[----:B------:R-:W-:Y:S05]  /*17580*/  BSYNC B1 ;  /* 0x0000000000017941 */ /* 0x000fea0003800000 */
.L_x_20496:
        /* <DEDUP_REMOVED lines=44> */
.L_x_20495:
[----:B------:R-:W-:Y:S05]  /*17850*/  BSYNC B0 ;  /* 0x0000000000007941 */ /* 0x000fea0003800000 */
.L_x_20494:
        /* <DEDUP_REMOVED lines=9> */
.L_x_20490:
        /* <DEDUP_REMOVED lines=46> */
.L_x_20498:
        /* <DEDUP_REMOVED lines=19> */
.L_x_20500:
[----:B------:R-:W-:Y:S02]  /*17d00*/  IMAD.MOV.U32 R20, RZ, RZ, R14 ;  /* 0x000000ffff147224 */ /* 0x000fe400078e000e */
.L_x_20501:
[----:B------:R-:W-:Y:S05]  /*17d10*/  BSYNC B0 ;  /* 0x0000000000007941 */ /* 0x000fea0003800000 */
.L_x_20499:
        /* <DEDUP_REMOVED lines=16> */
.L_x_20505:
[----:B------:R-:W-:Y:S05]  /*17e20*/  BSYNC B1 ;  /* 0x0000000000017941 */ /* 0x000fea0003800000 */
.L_x_20504:
        /* <DEDUP_REMOVED lines=44> */
.L_x_20503:
[----:B------:R-:W-:Y:S05]  /*180f0*/  BSYNC B0 ;  /* 0x0000000000007941 */ /* 0x000fea0003800000 */
.L_x_20502:
        /* <DEDUP_REMOVED lines=15> */
.L_x_20506:
        /* <DEDUP_REMOVED lines=12> */
.L_x_20509:
[----:B------:R-:W-:Y:S02]  /*182b0*/  IMAD.MOV.U32 R8, RZ, RZ, R14 ;  /* 0x000000ffff087224 */ /* 0x000fe400078e000e */
.L_x_20510:
[----:B------:R-:W-:Y:S05]  /*182c0*/  BSYNC B0 ;  /* 0x0000000000007941 */ /* 0x000fea0003800000 */
.L_x_20508:
        /* <DEDUP_REMOVED lines=16> */
.L_x_20514:
[----:B------:R-:W-:Y:S05]  /*183d0*/  BSYNC B1 ;  /* 0x0000000000017941 */ /* 0x000fea0003800000 */
.L_x_20513:
        /* <DEDUP_REMOVED lines=44> */
.L_x_20512:
[----:B------:R-:W-:Y:S05]  /*186a0*/  BSYNC B0 ;  /* 0x0000000000007941 */ /* 0x000fea0003800000 */
.L_x_20511:
        /* <DEDUP_REMOVED lines=9> */
.L_x_20507:
        /* <DEDUP_REMOVED lines=12> */
.L_x_20516:
[----:B------:R-:W-:Y:S02]  /*18800*/  IMAD.MOV.U32 R24, RZ, RZ, R14 ;  /* 0x000000ffff187224 */ /* 0x000fe400078e000e */
.L_x_20517:
[----:B------:R-:W-:Y:S05]  /*18810*/  BSYNC B0 ;  /* 0x0000000000007941 */ /* 0x000fea0003800000 */
.L_x_20515:
        /* <DEDUP_REMOVED lines=16> */
.L_x_20521:
[----:B------:R-:W-:Y:S05]  /*18920*/  BSYNC B1 ;  /* 0x0000000000017941 */ /* 0x000fea0003800000 */
.L_x_20520:
        /* <DEDUP_REMOVED lines=44> */
.L_x_20519:
[----:B------:R-:W-:Y:S05]  /*18bf0*/  BSYNC B0 ;  /* 0x0000000000007941 */ /* 0x000fea0003800000 */
.L_x_20518:
        /* <DEDUP_REMOVED lines=14> */
.L_x_20522:
        /* <DEDUP_REMOVED lines=12> */
.L_x_20525:
[----:B------:R-:W-:Y:S02]  /*18da0*/  IMAD.MOV.U32 R7, RZ, RZ, R14 ;  /* 0x000000ffff077224 */ /* 0x000fe400078e000e */
.L_x_20526:
[----:B------:R-:W-:Y:S05]  /*18db0*/  BSYNC B0 ;  /* 0x0000000000007941 */ /* 0x000fea0003800000 */
.L_x_20524:
        /* <DEDUP_REMOVED lines=16> */
.L_x_20530:
[----:B------:R-:W-:Y:S05]  /*18ec0*/  BSYNC B1 ;  /* 0x0000000000017941 */ /* 0x000fea0003800000 */
.L_x_20529:
        /* <DEDUP_REMOVED lines=44> */
.L_x_20528:
[----:B------:R-:W-:Y:S05]  /*19190*/  BSYNC B0 ;  /* 0x0000000000007941 */ /* 0x000fea0003800000 */
.L_x_20527:
        /* <DEDUP_REMOVED lines=9> */
.L_x_20523:
        /* <DEDUP_REMOVED lines=12> */
.L_x_20532:
[----:B------:R-:W-:Y:S02]  /*192f0*/  IMAD.MOV.U32 R16, RZ, RZ, R14 ;  /* 0x000000ffff107224 */ /* 0x000fe400078e000e */
.L_x_20533:
[----:B------:R-:W-:Y:S05]  /*19300*/  BSYNC B0 ;  /* 0x0000000000007941 */ /* 0x000fea0003800000 */
.L_x_20531:
        /* <DEDUP_REMOVED lines=16> */
.L_x_20537:
[----:B------:R-:W-:Y:S05]  /*19410*/  BSYNC B1 ;  /* 0x0000000000017941 */ /* 0x000fea0003800000 */
.L_x_20536:
        /* <DEDUP_REMOVED lines=44> */
.L_x_20535:
[----:B------:R-:W-:Y:S05]  /*196e0*/  BSYNC B0 ;  /* 0x0000000000007941 */ /* 0x000fea0003800000 */
.L_x_20534:
        /* <DEDUP_REMOVED lines=14> */
.L_x_20538:
        /* <DEDUP_REMOVED lines=12> */
.L_x_20541:
[----:B------:R-:W-:Y:S02]  /*19890*/  IMAD.MOV.U32 R6, RZ, RZ, R14 ;  /* 0x000000ffff067224 */ /* 0x000fe400078e000e */
.L_x_20542:
[----:B------:R-:W-:Y:S05]  /*198a0*/  BSYNC B0 ;  /* 0x0000000000007941 */ /* 0x000fea0003800000 */
.L_x_20540:
        /* <DEDUP_REMOVED lines=16> */
.L_x_20546:
[----:B------:R-:W-:Y:S05]  /*199b0*/  BSYNC B1 ;  /* 0x0000000000017941 */ /* 0x000fea0003800000 */
.L_x_20545:
        /* <DEDUP_REMOVED lines=44> */
.L_x_20544:
[----:B------:R-:W-:Y:S05]  /*19c80*/  BSYNC B0 ;  /* 0x0000000000007941 */ /* 0x000fea0003800000 */
.L_x_20543:
        /* <DEDUP_REMOVED lines=9> */
.L_x_20539:
        /* <DEDUP_REMOVED lines=12> */
.L_x_20548:
[----:B------:R-:W-:Y:S02]  /*19de0*/  IMAD.MOV.U32 R16, RZ, RZ, R14 ;  /* 0x000000ffff107224 */ /* 0x000fe400078e000e */
.L_x_20549:
[----:B------:R-:W-:Y:S05]  /*19df0*/  BSYNC B0 ;  /* 0x0000000000007941 */ /* 0x000fea0003800000 */
.L_x_20547:
        /* <DEDUP_REMOVED lines=16> */
.L_x_20553:
[----:B------:R-:W-:Y:S05]  /*19f00*/  BSYNC B1 ;  /* 0x0000000000017941 */ /* 0x000fea0003800000 */
.L_x_20552:
        /* <DEDUP_REMOVED lines=44> */
.L_x_20551:
[----:B------:R-:W-:Y:S05]  /*1a1d0*/  BSYNC B0 ;  /* 0x0000000000007941 */ /* 0x000fea0003800000 */
.L_x_20550:
        /* <DEDUP_REMOVED lines=12> */
.L_x_20554:
        /* <DEDUP_REMOVED lines=12> */
.L_x_20557:
[----:B------:R-:W-:Y:S02]  /*1a360*/  IMAD.MOV.U32 R5, RZ, RZ, R14 ;  /* 0x000000ffff057224 */ /* 0x000fe400078e000e */
.L_x_20558:
[----:B------:R-:W-:Y:S05]  /*1a370*/  BSYNC B0 ;  /* 0x0000000000007941 */ /* 0x000fea0003800000 */
.L_x_20556:
        /* <DEDUP_REMOVED lines=16> */
.L_x_20562:
[----:B------:R-:W-:Y:S05]  /*1a480*/  BSYNC B1 ;  /* 0x0000000000017941 */ /* 0x000fea0003800000 */
.L_x_20561:
        /* <DEDUP_REMOVED lines=44> */
.L_x_20560:
[----:B------:R-:W-:Y:S05]  /*1a750*/  BSYNC B0 ;  /* 0x0000000000007941 */ /* 0x000fea0003800000 */
.L_x_20559:
        /* <DEDUP_REMOVED lines=9> */
.L_x_20555:
        /* <DEDUP_REMOVED lines=12> */
.L_x_20564:
[----:B------:R-:W-:Y:S02]  /*1a8b0*/  IMAD.MOV.U32 R22, RZ, RZ, R14 ;  /* 0x000000ffff167224 */ /* 0x000fe400078e000e */
.L_x_20565:
[----:B------:R-:W-:Y:S05]  /*1a8c0*/  BSYNC B0 ;  /* 0x0000000000007941 */ /* 0x000fea0003800000 */
.L_x_20563:
        /* <DEDUP_REMOVED lines=16> */
.L_x_20569:
[----:B------:R-:W-:Y:S05]  /*1a9d0*/  BSYNC B1 ;  /* 0x0000000000017941 */ /* 0x000fea0003800000 */
.L_x_20568:
        /* <DEDUP_REMOVED lines=44> */
.L_x_20567:
[----:B------:R-:W-:Y:S05]  /*1aca0*/  BSYNC B0 ;  /* 0x0000000000007941 */ /* 0x000fea0003800000 */
.L_x_20566:
        /* <DEDUP_REMOVED lines=12> */
.L_x_20570:
        /* <DEDUP_REMOVED lines=12> */
.L_x_20573:
[----:B------:R-:W-:Y:S02]  /*1ae30*/  IMAD.MOV.U32 R4, RZ, RZ, R14 ;  /* 0x000000ffff047224 */ /* 0x000fe400078e000e */
.L_x_20574:
[----:B------:R-:W-:Y:S05]  /*1ae40*/  BSYNC B0 ;  /* 0x0000000000007941 */ /* 0x000fea0003800000 */
.L_x_20572:
        /* <DEDUP_REMOVED lines=16> */
.L_x_20578:
[----:B------:R-:W-:Y:S05]  /*1af50*/  BSYNC B1 ;  /* 0x0000000000017941 */ /* 0x000fea0003800000 */
.L_x_20577:
        /* <DEDUP_REMOVED lines=44> */
.L_x_20576:
[----:B------:R-:W-:Y:S05]  /*1b220*/  BSYNC B0 ;  /* 0x0000000000007941 */ /* 0x000fea0003800000 */
.L_x_20575:
        /* <DEDUP_REMOVED lines=9> */
.L_x_20571:
        /* <DEDUP_REMOVED lines=12> */
.L_x_20580:
[----:B------:R-:W-:Y:S02]  /*1b380*/  IMAD.MOV.U32 R16, RZ, RZ, R14 ;  /* 0x000000ffff107224 */ /* 0x000fe400078e000e */
.L_x_20581:
[----:B------:R-:W-:Y:S05]  /*1b390*/  BSYNC B0 ;  /* 0x0000000000007941 */ /* 0x000fea0003800000 */
.L_x_20579:
        /* <DEDUP_REMOVED lines=16> */
.L_x_20585:
[----:B------:R-:W-:Y:S05]  /*1b4a0*/  BSYNC B1 ;  /* 0x0000000000017941 */ /* 0x000fea0003800000 */
.L_x_20584:
        /* <DEDUP_REMOVED lines=44> */
.L_x_20583:
[----:B------:R-:W-:Y:S05]  /*1b770*/  BSYNC B0 ;  /* 0x0000000000007941 */ /* 0x000fea0003800000 */
.L_x_20582:
        /* <DEDUP_REMOVED lines=12> */
.L_x_20586:
        /* <DEDUP_REMOVED lines=12> */
.L_x_20589:
[----:B------:R-:W-:Y:S02]  /*1b900*/  IMAD.MOV.U32 R3, RZ, RZ, R14 ;  /* 0x000000ffff037224 */ /* 0x000fe400078e000e */
.L_x_20590:
[----:B------:R-:W-:Y:S05]  /*1b910*/  BSYNC B0 ;  /* 0x0000000000007941 */ /* 0x000fea0003800000 */
.L_x_20588:
        /* <DEDUP_REMOVED lines=16> */
.L_x_20594:
[----:B------:R-:W-:Y:S05]  /*1ba20*/  BSYNC B1 ;  /* 0x0000000000017941 */ /* 0x000fea0003800000 */
.L_x_20593:
        /* <DEDUP_REMOVED lines=44> */
.L_x_20592:
[----:B------:R-:W-:Y:S05]  /*1bcf0*/  BSYNC B0 ;  /* 0x0000000000007941 */ /* 0x000fea0003800000 */
.L_x_20591:
        /* <DEDUP_REMOVED lines=9> */
.L_x_20587:
        /* <DEDUP_REMOVED lines=12> */
.L_x_20596:
[----:B------:R-:W-:Y:S02]  /*1be50*/  IMAD.MOV.U32 R16, RZ, RZ, R14 ;  /* 0x000000ffff107224 */ /* 0x000fe400078e000e */
.L_x_20597:
[----:B------:R-:W-:Y:S05]  /*1be60*/  BSYNC B0 ;  /* 0x0000000000007941 */ /* 0x000fea0003800000 */
.L_x_20595:
        /* <DEDUP_REMOVED lines=16> */
.L_x_20601:
[----:B------:R-:W-:Y:S05]  /*1bf70*/  BSYNC B1 ;  /* 0x0000000000017941 */ /* 0x000fea0003800000 */
.L_x_20600:
        /* <DEDUP_REMOVED lines=44> */
.L_x_20599:
[----:B------:R-:W-:Y:S05]  /*1c240*/  BSYNC B0 ;  /* 0x0000000000007941 */ /* 0x000fea0003800000 */
.L_x_20598:
        /* <DEDUP_REMOVED lines=12> */
.L_x_20602:
        /* <DEDUP_REMOVED lines=12> */
.L_x_20605:
[----:B------:R-:W-:Y:S02]  /*1c3d0*/  IMAD.MOV.U32 R2, RZ, RZ, R14 ;  /* 0x000000ffff027224 */ /* 0x000fe400078e000e */
.L_x_20606:
[----:B------:R-:W-:Y:S05]  /*1c3e0*/  BSYNC B0 ;  /* 0x0000000000007941 */ /* 0x000fea0003800000 */
.L_x_20604:
        /* <DEDUP_REMOVED lines=16> */
.L_x_20610:
[----:B------:R-:W-:Y:S05]  /*1c4f0*/  BSYNC B1 ;  /* 0x0000000000017941 */ /* 0x000fea0003800000 */
.L_x_20609:
        /* <DEDUP_REMOVED lines=44> */
.L_x_20608:
[----:B------:R-:W-:Y:S05]  /*1c7c0*/  BSYNC B0 ;  /* 0x0000000000007941 */ /* 0x000fea0003800000 */
.L_x_20607:
        /* <DEDUP_REMOVED lines=9> */
.L_x_20603:
        /* <DEDUP_REMOVED lines=12> */
.L_x_20612:
[----:B------:R-:W-:Y:S02]  /*1c920*/  IMAD.MOV.U32 R18, RZ, RZ, R14 ;  /* 0x000000ffff127224 */ /* 0x000fe400078e000e */
.L_x_20613:
[----:B------:R-:W-:Y:S05]  /*1c930*/  BSYNC B0 ;  /* 0x0000000000007941 */ /* 0x000fea0003800000 */
.L_x_20611:
        /* <DEDUP_REMOVED lines=16> */
.L_x_20617:
[----:B------:R-:W-:Y:S05]  /*1ca40*/  BSYNC B1 ;  /* 0x0000000000017941 */ /* 0x000fea0003800000 */
.L_x_20616:
        /* <DEDUP_REMOVED lines=44> */
.L_x_20615:
[----:B------:R-:W-:Y:S05]  /*1cd10*/  BSYNC B0 ;  /* 0x0000000000007941 */ /* 0x000fea0003800000 */
.L_x_20614:
        /* <DEDUP_REMOVED lines=13> */
.L_x_20618:
        /* <DEDUP_REMOVED lines=12> */
.L_x_20621:
[----:B------:R-:W-:Y:S02]  /*1ceb0*/  IMAD.MOV.U32 R0, RZ, RZ, R14 ;  /* 0x000000ffff007224 */ /* 0x000fe400078e000e */
.L_x_20622:
[----:B------:R-:W-:Y:S05]  /*1cec0*/  BSYNC B0 ;  /* 0x0000000000007941 */ /* 0x000fea0003800000 */
.L_x_20620:
        /* <DEDUP_REMOVED lines=19> */
.L_x_20626:
[----:B------:R-:W-:Y:S05]  /*1d000*/  BSYNC B1 ;  /* 0x0000000000017941 */ /* 0x000fea0003800000 */
.L_x_20625:
        /* <DEDUP_REMOVED lines=44> */
.L_x_20624:
[----:B------:R-:W-:Y:S05]  /*1d2d0*/  BSYNC B0 ;  /* 0x0000000000007941 */ /* 0x000fea0003800000 */
.L_x_20623:
        /* <DEDUP_REMOVED lines=9> */
.L_x_20619:
        /* <DEDUP_REMOVED lines=46> */
.L_x_20627:
        /* <DEDUP_REMOVED lines=19> */
.L_x_20629:
[----:B------:R-:W-:Y:S02]  /*1d780*/  MOV R20, R14 ;  /* 0x0000000e00147202 */ /* 0x000fe40000000f00 */
.L_x_20630:
[----:B------:R-:W-:Y:S05]  /*1d790*/  BSYNC B0 ;  /* 0x0000000000007941 */ /* 0x000fea0003800000 */
.L_x_20628:
        /* <DEDUP_REMOVED lines=16> */
.L_x_20634:
[----:B------:R-:W-:Y:S05]  /*1d8a0*/  BSYNC B1 ;  /* 0x0000000000017941 */ /* 0x000fea0003800000 */
.L_x_20633:
        /* <DEDUP_REMOVED lines=44> */
.L_x_20632:
[----:B------:R-:W-:Y:S05]  /*1db70*/  BSYNC B0 ;  /* 0x0000000000007941 */ /* 0x000fea0003800000 */
.L_x_20631:
        /* <DEDUP_REMOVED lines=15> */
.L_x_20635:
        /* <DEDUP_REMOVED lines=12> */
.L_x_20638:
[----:B------:R-:W-:Y:S02]  /*1dd30*/  MOV R8, R14 ;  /* 0x0000000e00087202 */ /* 0x000fe40000000f00 */
.L_x_20639:
[----:B------:R-:W-:Y:S05]  /*1dd40*/  BSYNC B0 ;  /* 0x0000000000007941 */ /* 0x000fea0003800000 */
.L_x_20637:
        /* <DEDUP_REMOVED lines=16> */
.L_x_20643:
[----:B------:R-:W-:Y:S05]  /*1de50*/  BSYNC B1 ;  /* 0x0000000000017941 */ /* 0x000fea0003800000 */
.L_x_20642:
        /* <DEDUP_REMOVED lines=44> */
.L_x_20641:
[----:B------:R-:W-:Y:S05]  /*1e120*/  BSYNC B0 ;  /* 0x0000000000007941 */ /* 0x000fea0003800000 */
.L_x_20640:
        /* <DEDUP_REMOVED lines=9> */
.L_x_20636:
        /* <DEDUP_REMOVED lines=12> */
.L_x_20645:
[----:B------:R-:W-:Y:S02]  /*1e280*/  IMAD.MOV.U32 R21, RZ, RZ, R14 ;  /* 0x000000ffff157224 */ /* 0x000fe400078e000e */
.L_x_20646:
[----:B------:R-:W-:Y:S05]  /*1e290*/  BSYNC B0 ;  /* 0x0000000000007941 */ /* 0x000fea0003800000 */
.L_x_20644:
        /* <DEDUP_REMOVED lines=16> */
.L_x_20650:
[----:B------:R-:W-:Y:S05]  /*1e3a0*/  BSYNC B1 ;  /* 0x0000000000017941 */ /* 0x000fea0003800000 */
.L_x_20649:
        /* <DEDUP_REMOVED lines=44> */
.L_x_20648:
[----:B------:R-:W-:Y:S05]  /*1e670*/  BSYNC B0 ;  /* 0x0000000000007941 */ /* 0x000fea0003800000 */
.L_x_20647:
        /* <DEDUP_REMOVED lines=14> */
.L_x_20651:
        /* <DEDUP_REMOVED lines=12> */
.L_x_20654:
[----:B------:R-:W-:Y:S02]  /*1e820*/  IMAD.MOV.U32 R7, RZ, RZ, R14 ;  /* 0x000000ffff077224 */ /* 0x000fe400078e000e */
.L_x_20655:
[----:B------:R-:W-:Y:S05]  /*1e830*/  BSYNC B0 ;  /* 0x0000000000007941 */ /* 0x000fea0003800000 */
.L_x_20653:
        /* <DEDUP_REMOVED lines=16> */
.L_x_20659:
[----:B------:R-:W-:Y:S05]  /*1e940*/  BSYNC B1 ;  /* 0x0000000000017941 */ /* 0x000fea0003800000 */
.L_x_20658:
        /* <DEDUP_REMOVED lines=44> */
.L_x_20657:
[----:B------:R-:W-:Y:S05]  /*1ec10*/  BSYNC B0 ;  /* 0x0000000000007941 */ /* 0x000fea0003800000 */
.L_x_20656:
        /* <DEDUP_REMOVED lines=9> */
.L_x_20652:
        /* <DEDUP_REMOVED lines=12> */
.L_x_20661:
[----:B------:R-:W-:Y:S02]  /*1ed70*/  IMAD.MOV.U32 R16, RZ, RZ, R14 ;  /* 0x000000ffff107224 */ /* 0x000fe400078e000e */
.L_x_20662:
[----:B------:R-:W-:Y:S05]  /*1ed80*/  BSYNC B0 ;  /* 0x0000000000007941 */ /* 0x000fea0003800000 */
.L_x_20660:
        /* <DEDUP_REMOVED lines=16> */
.L_x_20666:
[----:B------:R-:W-:Y:S05]  /*1ee90*/  BSYNC B1 ;  /* 0x0000000000017941 */ /* 0x000fea0003800000 */
.L_x_20665:
        /* <DEDUP_REMOVED lines=44> */
.L_x_20664:
[----:B------:R-:W-:Y:S05]  /*1f160*/  BSYNC B0 ;  /* 0x0000000000007941 */ /* 0x000fea0003800000 */
.L_x_20663:
        /* <DEDUP_REMOVED lines=14> */
.L_x_20667:
        /* <DEDUP_REMOVED lines=12> */
.L_x_20670:
[----:B------:R-:W-:Y:S02]  /*1f310*/  IMAD.MOV.U32 R6, RZ, RZ, R14 ;  /* 0x000000ffff067224 */ /* 0x000fe400078e000e */
.L_x_20671:
[----:B------:R-:W-:Y:S05]  /*1f320*/  BSYNC B0 ;  /* 0x0000000000007941 */ /* 0x000fea0003800000 */
.L_x_20669:
        /* <DEDUP_REMOVED lines=16> */
.L_x_20675:
[----:B------:R-:W-:Y:S05]  /*1f430*/  BSYNC B1 ;  /* 0x0000000000017941 */ /* 0x000fea0003800000 */
.L_x_20674:
        /* <DEDUP_REMOVED lines=44> */
.L_x_20673:
[----:B------:R-:W-:Y:S05]  /*1f700*/  BSYNC B0 ;  /* 0x0000000000007941 */ /* 0x000fea0003800000 */
.L_x_20672:
        /* <DEDUP_REMOVED lines=9> */
.L_x_20668:
        /* <DEDUP_REMOVED lines=12> */
.L_x_20677:
[----:B------:R-:W-:Y:S02]  /*1f860*/  MOV R16, R14 ;  /* 0x0000000e00107202 */ /* 0x000fe40000000f00 */
.L_x_20678:
[----:B------:R-:W-:Y:S05]  /*1f870*/  BSYNC B0 ;  /* 0x0000000000007941 */ /* 0x000fea0003800000 */
.L_x_20676:
        /* <DEDUP_REMOVED lines=16> */
.L_x_20682:
[----:B------:R-:W-:Y:S05]  /*1f980*/  BSYNC B1 ;  /* 0x0000000000017941 */ /* 0x000fea0003800000 */
.L_x_20681:
        /* <DEDUP_REMOVED lines=44> */
.L_x_20680:
[----:B------:R-:W-:Y:S05]  /*1fc50*/  BSYNC B0 ;  /* 0x0000000000007941 */ /* 0x000fea0003800000 */
.L_x_20679:
        /* <DEDUP_REMOVED lines=12> */
.L_x_20683:
        /* <DEDUP_REMOVED lines=12> */
.L_x_20686:
[----:B------:R-:W-:Y:S02]  /*1fde0*/  MOV R5, R14 ;  /* 0x0000000e00057202 */ /* 0x000fe40000000f00 */
.L_x_20687:
[----:B------:R-:W-:Y:S05]  /*1fdf0*/  BSYNC B0 ;  /* 0x0000000000007941 */ /* 0x000fea0003800000 */
.L_x_20685:
        /* <DEDUP_REMOVED lines=16> */
.L_x_20691:
[----:B------:R-:W-:Y:S05]  /*1ff00*/  BSYNC B1 ;  /* 0x0000000000017941 */ /* 0x000fea0003800000 */
.L_x_20690:
        /* <DEDUP_REMOVED lines=44> */
.L_x_20689:
[----:B------:R-:W-:Y:S05]  /*201d0*/  BSYNC B0 ;  /* 0x0000000000007941 */ /* 0x000fea0003800000 */
.L_x_20688:
        /* <DEDUP_REMOVED lines=9> */
.L_x_20684:
        /* <DEDUP_REMOVED lines=12> */
.L_x_20693:
[----:B------:R-:W-:Y:S02]  /*20330*/  IMAD.MOV.U32 R206, RZ, RZ, R14 ;  /* 0x000000ffffce7224 */ /* 0x000fe400078e000e */
.L_x_20694:
[----:B------:R-:W-:Y:S05]  /*20340*/  BSYNC B0 ;  /* 0x0000000000007941 */ /* 0x000fea0003800000 */
.L_x_20692:
        /* <DEDUP_REMOVED lines=16> */
.L_x_20698:
[----:B------:R-:W-:Y:S05]  /*20450*/  BSYNC B1 ;  /* 0x0000000000017941 */ /* 0x000fea0003800000 */
.L_x_20697:
        /* <DEDUP_REMOVED lines=44> */
.L_x_20696:
[----:B------:R-:W-:Y:S05]  /*20720*/  BSYNC B0 ;  /* 0x0000000000007941 */ /* 0x000fea0003800000 */
.L_x_20695:
        /* <DEDUP_REMOVED lines=12> */
.L_x_20699:
        /* <DEDUP_REMOVED lines=12> */
.L_x_20702:
[----:B------:R-:W-:Y:S02]  /*208b0*/  IMAD.MOV.U32 R4, RZ, RZ, R14 ;  /* 0x000000ffff047224 */ /* 0x000fe400078e000e */
.L_x_20703:
[----:B------:R-:W-:Y:S05]  /*208c0*/  BSYNC B0 ;  /* 0x0000000000007941 */ /* 0x000fea0003800000 */
.L_x_20701:
        /* <DEDUP_REMOVED lines=16> */
.L_x_20707:
[----:B------:R-:W-:Y:S05]  /*209d0*/  BSYNC B1 ;  /* 0x0000000000017941 */ /* 0x000fea0003800000 */
.L_x_20706:
        /* <DEDUP_REMOVED lines=44> */
.L_x_20705:
[----:B------:R-:W-:Y:S05]  /*20ca0*/  BSYNC B0 ;  /* 0x0000000000007941 */ /* 0x000fea0003800000 */
.L_x_20704:
        /* <DEDUP_REMOVED lines=9> */
.L_x_20700:
        /* <DEDUP_REMOVED lines=12> */
.L_x_20709:
[----:B------:R-:W-:Y:S02]  /*20e00*/  IMAD.MOV.U32 R17, RZ, RZ, R14 ;  /* 0x000000ffff117224 */ /* 0x000fe400078e000e */
.L_x_20710:
[----:B------:R-:W-:Y:S05]  /*20e10*/  BSYNC B0 ;  /* 0x0000000000007941 */ /* 0x000fea0003800000 */
.L_x_20708:
        /* <DEDUP_REMOVED lines=16> */
.L_x_20714:
[----:B------:R-:W-:Y:S05]  /*20f20*/  BSYNC B1 ;  /* 0x0000000000017941 */ /* 0x000fea0003800000 */
.L_x_20713:
        /* <DEDUP_REMOVED lines=44> */
.L_x_20712:
[----:B------:R-:W-:Y:S05]  /*211f0*/  BSYNC B0 ;  /* 0x0000000000007941 */ /* 0x000fea0003800000 */
.L_x_20711:
        /* <DEDUP_REMOVED lines=12> */
.L_x_20715:
        /* <DEDUP_REMOVED lines=12> */
.L_x_20718:
[----:B------:R-:W-:Y:S02]  /*21380*/  IMAD.MOV.U32 R3, RZ, RZ, R14 ;  /* 0x000000ffff037224 */ /* 0x000fe400078e000e */
.L_x_20719:
[----:B------:R-:W-:Y:S05]  /*21390*/  BSYNC B0 ;  /* 0x0000000000007941 */ /* 0x000fea0003800000 */
.L_x_20717:
        /* <DEDUP_REMOVED lines=16> */
.L_x_20723:
[----:B------:R-:W-:Y:S05]  /*214a0*/  BSYNC B1 ;  /* 0x0000000000017941 */ /* 0x000fea0003800000 */
.L_x_20722:
        /* <DEDUP_REMOVED lines=44> */
.L_x_20721:
[----:B------:R-:W-:Y:S05]  /*21770*/  BSYNC B0 ;  /* 0x0000000000007941 */ /* 0x000fea0003800000 */
.L_x_20720:
        /* <DEDUP_REMOVED lines=9> */
.L_x_20716:
        /* <DEDUP_REMOVED lines=12> */
.L_x_20725:
[----:B------:R-:W-:Y:S02]  /*218d0*/  MOV R18, R14 ;  /* 0x0000000e00127202 */ /* 0x000fe40000000f00 */
.L_x_20726:
[----:B------:R-:W-:Y:S05]  /*218e0*/  BSYNC B0 ;  /* 0x0000000000007941 */ /* 0x000fea0003800000 */
.L_x_20724:
        /* <DEDUP_REMOVED lines=16> */
.L_x_20730:
[----:B------:R-:W-:Y:S05]  /*219f0*/  BSYNC B1 ;  /* 0x0000000000017941 */ /* 0x000fea0003800000 */
.L_x_20729:
        /* <DEDUP_REMOVED lines=44> */
.L_x_20728:
[----:B------:R-:W-:Y:S05]  /*21cc0*/  BSYNC B0 ;  /* 0x0000000000007941 */ /* 0x000fea0003800000 */
.L_x_20727:
        /* <DEDUP_REMOVED lines=12> */
.L_x_20731:
        /* <DEDUP_REMOVED lines=12> */
.L_x_20734:
[----:B------:R-:W-:Y:S02]  /*21e50*/  MOV R2, R14 ;  /* 0x0000000e00027202 */ /* 0x000fe40000000f00 */
.L_x_20735:
[----:B------:R-:W-:Y:S05]  /*21e60*/  BSYNC B0 ;  /* 0x0000000000007941 */ /* 0x000fea0003800000 */
.L_x_20733:
        /* <DEDUP_REMOVED lines=16> */
.L_x_20739:
[----:B------:R-:W-:Y:S05]  /*21f70*/  BSYNC B1 ;  /* 0x0000000000017941 */ /* 0x000fea0003800000 */
.L_x_20738:
        /* <DEDUP_REMOVED lines=44> */
.L_x_20737:
[----:B------:R-:W-:Y:S05]  /*22240*/  BSYNC B0 ;  /* 0x0000000000007941 */ /* 0x000fea0003800000 */
.L_x_20736:
        /* <DEDUP_REMOVED lines=9> */
.L_x_20732:
        /* <DEDUP_REMOVED lines=12> */
.L_x_20741:
[----:B------:R-:W-:Y:S02]  /*223a0*/  IMAD.MOV.U32 R208, RZ, RZ, R14 ;  /* 0x000000ffffd07224 */ /* 0x000fe400078e000e */
.L_x_20742:
[----:B------:R-:W-:Y:S05]  /*223b0*/  BSYNC B0 ;  /* 0x0000000000007941 */ /* 0x000fea0003800000 */
.L_x_20740:
        /* <DEDUP_REMOVED lines=16> */
.L_x_20746:
[----:B------:R-:W-:Y:S05]  /*224c0*/  BSYNC B1 ;  /* 0x0000000000017941 */ /* 0x000fea0003800000 */
.L_x_20745:
        /* <DEDUP_REMOVED lines=44> */
.L_x_20744:
[----:B------:R-:W-:Y:S05]  /*22790*/  BSYNC B0 ;  /* 0x0000000000007941 */ /* 0x000fea0003800000 */
.L_x_20743:
        /* <DEDUP_REMOVED lines=13> */
.L_x_20747:
        /* <DEDUP_REMOVED lines=12> */
.L_x_20750:
[----:B------:R-:W-:Y:S02]  /*22930*/  IMAD.MOV.U32 R0, RZ, RZ, R14 ;  /* 0x000000ffff007224 */ /* 0x000fe400078e000e */
.L_x_20751:
[----:B------:R-:W-:Y:S05]  /*22940*/  BSYNC B0 ;  /* 0x0000000000007941 */ /* 0x000fea0003800000 */
.L_x_20749:
        /* <DEDUP_REMOVED lines=19> */
.L_x_20755:
[----:B------:R-:W-:Y:S05]  /*22a80*/  BSYNC B1 ;  /* 0x0000000000017941 */ /* 0x000fea0003800000 */
.L_x_20754:
        /* <DEDUP_REMOVED lines=44> */
.L_x_20753:
[----:B------:R-:W-:Y:S05]  /*22d50*/  BSYNC B0 ;  /* 0x0000000000007941 */ /* 0x000fea0003800000 */
.L_x_20752:
        /* <DEDUP_REMOVED lines=9> */
.L_x_20748:
        /* <DEDUP_REMOVED lines=46> */
.L_x_20756:
[----:B0-----:R-:W-:Y:S01]  /*230d0*/  @P0 IMAD.WIDE.U32 R204, R232, R226, c[0x0][0x180] ;  /* 0x00006000e8cc0625 */ /* 0x001fe200078e00e2 */
[----:B------:R-:W-:-:S04]  /*230e0*/  ISETP.NE.AND P1, PT, R224, 0x1, PT ;  /* 0x00000001e000780c */ /* 0x000fc80003f25270 */
[----:B------:R0:W5:Y:S04]  /*230f0*/  @P0 LDG.E.128 R68, [R204.64] ;  /* 0x00000006cc440981 */ /* 0x000168000c1e1d00 */
[----:B------:R0:W5:Y:S01]  /*23100*/  @P0 LDG.E.128 R64, [R204.64+0x10] ;  /* 0x00001006cc400981 */ /* 0x000162000c1e1d00 */
[----:B------:R-:W-:Y:S01]  /*23110*/  BSSY B0, `(.L_x_20757) ;  /* 0x0000010000007945 */ /* 0x000fe20003800000 */
[----:B0-----:R-:W-:-:S05]  /*23120*/  @P6 IMAD.WIDE.U32 R204, R232, R225, c[0x0][0x178] ;  /* 0x00005e00e8cc6625 */ /* 0x001fca00078e00e1 */
[----:B------:R0:W5:Y:S02]  /*23130*/  @P6 LDG.E.128 R72, [R204.64] ;  /* 0x00000006cc486981 */ /* 0x000164000c1e1d00 */
[----:B0-----:R-:W-:-:S05]  /*23140*/  IMAD.WIDE.U32 R204, R232, R225, c[0x0][0x170] ;  /* 0x00005c00e8cc7625 */ /* 0x001fca00078e00e1 */
[----:B------:R0:W5:Y:S02]  /*23150*/  LDG.E.128 R208, [R204.64] ;  /* 0x00000006ccd07981 */ /* 0x000164000c1e1d00 */
[----:B0-----:R-:W-:Y:S01]  /*23160*/  IADD3 R205, R224, 0x1, RZ ;  /* 0x00000001e0cd7810 */ /* 0x001fe20007ffe0ff */
        /* <DEDUP_REMOVED lines=9> */
.L_x_20758:
[----:B------:R-:W-:Y:S02]  /*23200*/  IMAD.MOV.U32 R225, RZ, RZ, R14 ;  /* 0x000000ffffe17224 */ /* 0x000fe400078e000e */
.L_x_20759:
[----:B------:R-:W-:Y:S05]  /*23210*/  BSYNC B0 ;  /* 0x0000000000007941 */ /* 0x000fea0003800000 */
.L_x_20757:
        /* <DEDUP_REMOVED lines=16> */
.L_x_20763:
[----:B------:R-:W-:Y:S05]  /*23320*/  BSYNC B1 ;  /* 0x0000000000017941 */ /* 0x000fea0003800000 */
.L_x_20762:
        /* <DEDUP_REMOVED lines=44> */
.L_x_20761:
[----:B------:R-:W-:Y:S05]  /*235f0*/  BSYNC B0 ;  /* 0x0000000000007941 */ /* 0x000fea0003800000 */
.L_x_20760:
        /* <DEDUP_REMOVED lines=15> */
.L_x_20764:
        /* <DEDUP_REMOVED lines=12> */
.L_x_20767:
[----:B------:R-:W-:Y:S02]  /*237b0*/  IMAD.MOV.U32 R8, RZ, RZ, R14 ;  /* 0x000000ffff087224 */ /* 0x000fe400078e000e */
.L_x_20768:
[----:B------:R-:W-:Y:S05]  /*237c0*/  BSYNC B0 ;  /* 0x0000000000007941 */ /* 0x000fea0003800000 */
.L_x_20766:
        /* <DEDUP_REMOVED lines=16> */
.L_x_20772:
[----:B------:R-:W-:Y:S05]  /*238d0*/  BSYNC B1 ;  /* 0x0000000000017941 */ /* 0x000fea0003800000 */
.L_x_20771:
        /* <DEDUP_REMOVED lines=44> */
.L_x_20770:
[----:B------:R-:W-:Y:S05]  /*23ba0*/  BSYNC B0 ;  /* 0x0000000000007941 */ /* 0x000fea0003800000 */
.L_x_20769:
        /* <DEDUP_REMOVED lines=9> */
.L_x_20765:
        /* <DEDUP_REMOVED lines=12> */
.L_x_20774:
[----:B------:R-:W-:Y:S02]  /*23d00*/  IMAD.MOV.U32 R205, RZ, RZ, R14 ;  /* 0x000000ffffcd7224 */ /* 0x000fe400078e000e */
.L_x_20775:
[----:B------:R-:W-:Y:S05]  /*23d10*/  BSYNC B0 ;  /* 0x0000000000007941 */ /* 0x000fea0003800000 */
.L_x_20773:
        /* <DEDUP_REMOVED lines=16> */
.L_x_20779:
[----:B------:R-:W-:Y:S05]  /*23e20*/  BSYNC B1 ;  /* 0x0000000000017941 */ /* 0x000fea0003800000 */
.L_x_20778:
        /* <DEDUP_REMOVED lines=44> */
.L_x_20777:
[----:B------:R-:W-:Y:S05]  /*240f0*/  BSYNC B0 ;  /* 0x0000000000007941 */ /* 0x000fea0003800000 */
.L_x_20776:
        /* <DEDUP_REMOVED lines=14> */
.L_x_20780:
        /* <DEDUP_REMOVED lines=12> */
.L_x_20783:
[----:B------:R-:W-:Y:S02]  /*242a0*/  IMAD.MOV.U32 R7, RZ, RZ, R14 ;  /* 0x000000ffff077224 */ /* 0x000fe400078e000e */
.L_x_20784:
[----:B------:R-:W-:Y:S05]  /*242b0*/  BSYNC B0 ;  /* 0x0000000000007941 */ /* 0x000fea0003800000 */
.L_x_20782:
        /* <DEDUP_REMOVED lines=16> */
.L_x_20788:
[----:B------:R-:W-:Y:S05]  /*243c0*/  BSYNC B1 ;  /* 0x0000000000017941 */ /* 0x000fea0003800000 */
.L_x_20787:
        /* <DEDUP_REMOVED lines=44> */
.L_x_20786:
[----:B------:R-:W-:Y:S05]  /*24690*/  BSYNC B0 ;  /* 0x0000000000007941 */ /* 0x000fea0003800000 */
.L_x_20785:
        /* <DEDUP_REMOVED lines=9> */
.L_x_20781:
        /* <DEDUP_REMOVED lines=12> */
.L_x_20790:
[----:B------:R-:W-:Y:S02]  /*247f0*/  IMAD.MOV.U32 R206, RZ, RZ, R14 ;  /* 0x000000ffffce7224 */ /* 0x000fe400078e000e */
.L_x_20791:
[----:B------:R-:W-:Y:S05]  /*24800*/  BSYNC B0 ;  /* 0x0000000000007941 */ /* 0x000fea0003800000 */
.L_x_20789:
        /* <DEDUP_REMOVED lines=16> */
.L_x_20795:
[----:B------:R-:W-:Y:S05]  /*24910*/  BSYNC B1 ;  /* 0x0000000000017941 */ /* 0x000fea0003800000 */
.L_x_20794:
        /* <DEDUP_REMOVED lines=44> */
.L_x_20793:
[----:B------:R-:W-:Y:S05]  /*24be0*/  BSYNC B0 ;  /* 0x0000000000007941 */ /* 0x000fea0003800000 */
.L_x_20792:
        /* <DEDUP_REMOVED lines=14> */
.L_x_20796:
        /* <DEDUP_REMOVED lines=12> */
.L_x_20799:
[----:B------:R-:W-:Y:S02]  /*24d90*/  IMAD.MOV.U32 R6, RZ, RZ, R14 ;  /* 0x000000ffff067224 */ /* 0x000fe400078e000e */
.L_x_20800:
[----:B------:R-:W-:Y:S05]  /*24da0*/  BSYNC B0 ;  /* 0x0000000000007941 */ /* 0x000fea0003800000 */
.L_x_20798:
        /* <DEDUP_REMOVED lines=16> */
.L_x_20804:
[----:B------:R-:W-:Y:S05]  /*24eb0*/  BSYNC B1 ;  /* 0x0000000000017941 */ /* 0x000fea0003800000 */
.L_x_20803:
        /* <DEDUP_REMOVED lines=44> */
.L_x_20802:
[----:B------:R-:W-:Y:S05]  /*25180*/  BSYNC B0 ;  /* 0x0000000000007941 */ /* 0x000fea0003800000 */
.L_x_20801:
        /* <DEDUP_REMOVED lines=9> */
.L_x_20797:
        /* <DEDUP_REMOVED lines=12> */
.L_x_20806:
[----:B------:R-:W-:Y:S02]  /*252e0*/  IMAD.MOV.U32 R207, RZ, RZ, R14 ;  /* 0x000000ffffcf7224 */ /* 0x000fe400078e000e */
.L_x_20807:
[----:B------:R-:W-:Y:S05]  /*252f0*/  BSYNC B0 ;  /* 0x0000000000007941 */ /* 0x000fea0003800000 */
.L_x_20805:
        /* <DEDUP_REMOVED lines=16> */
.L_x_20811:
[----:B------:R-:W-:Y:S05]  /*25400*/  BSYNC B1 ;  /* 0x0000000000017941 */ /* 0x000fea0003800000 */
.L_x_20810:
        /* <DEDUP_REMOVED lines=44> */
.L_x_20809:
[----:B------:R-:W-:Y:S05]  /*256d0*/  BSYNC B0 ;  /* 0x0000000000007941 */ /* 0x000fea0003800000 */
.L_x_20808:
        /* <DEDUP_REMOVED lines=12> */
.L_x_20812:
        /* <DEDUP_REMOVED lines=12> */
.L_x_20815:
[----:B------:R-:W-:Y:S02]  /*25860*/  IMAD.MOV.U32 R5, RZ, RZ, R14 ;  /* 0x000000ffff057224 */ /* 0x000fe400078e000e */
.L_x_20816:
[----:B------:R-:W-:Y:S05]  /*25870*/  BSYNC B0 ;  /* 0x0000000000007941 */ /* 0x000fea0003800000 */
.L_x_20814:
        /* <DEDUP_REMOVED lines=16> */
.L_x_20820:
[----:B------:R-:W-:Y:S05]  /*25980*/  BSYNC B1 ;  /* 0x0000000000017941 */ /* 0x000fea0003800000 */
.L_x_20819:
        /* <DEDUP_REMOVED lines=44> */
.L_x_20818:
[----:B------:R-:W-:Y:S05]  /*25c50*/  BSYNC B0 ;  /* 0x0000000000007941 */ /* 0x000fea0003800000 */
.L_x_20817:
        /* <DEDUP_REMOVED lines=9> */
.L_x_20813:
        /* <DEDUP_REMOVED lines=12> */
.L_x_20822:
[----:B------:R-:W-:Y:S02]  /*25db0*/  IMAD.MOV.U32 R208, RZ, RZ, R14 ;  /* 0x000000ffffd07224 */ /* 0x000fe400078e000e */
.L_x_20823:
[----:B------:R-:W-:Y:S05]  /*25dc0*/  BSYNC B0 ;  /* 0x0000000000007941 */ /* 0x000fea0003800000 */
.L_x_20821:
        /* <DEDUP_REMOVED lines=16> */
.L_x_20827:
[----:B------:R-:W-:Y:S05]  /*25ed0*/  BSYNC B1 ;  /* 0x0000000000017941 */ /* 0x000fea0003800000 */
.L_x_20826:
        /* <DEDUP_REMOVED lines=44> */
.L_x_20825:
[----:B------:R-:W-:Y:S05]  /*261a0*/  BSYNC B0 ;  /* 0x0000000000007941 */ /* 0x000fea0003800000 */
.L_x_20824:
        /* <DEDUP_REMOVED lines=12> */
.L_x_20828:
        /* <DEDUP_REMOVED lines=12> */
.L_x_20831:
[----:B------:R-:W-:Y:S02]  /*26330*/  IMAD.MOV.U32 R4, RZ, RZ, R14 ;  /* 0x000000ffff047224 */ /* 0x000fe400078e000e */
.L_x_20832:
[----:B------:R-:W-:Y:S05]  /*26340*/  BSYNC B0 ;  /* 0x0000000000007941 */ /* 0x000fea0003800000 */
.L_x_20830:
        /* <DEDUP_REMOVED lines=16> */
.L_x_20836:
[----:B------:R-:W-:Y:S05]  /*26450*/  BSYNC B1 ;  /* 0x0000000000017941 */ /* 0x000fea0003800000 */
.L_x_20835:
        /* <DEDUP_REMOVED lines=44> */
.L_x_20834:
[----:B------:R-:W-:Y:S05]  /*26720*/  BSYNC B0 ;  /* 0x0000000000007941 */ /* 0x000fea0003800000 */
.L_x_20833:
        /* <DEDUP_REMOVED lines=9> */
.L_x_20829:
        /* <DEDUP_REMOVED lines=12> */
.L_x_20838:
[----:B------:R-:W-:Y:S02]  /*26880*/  IMAD.MOV.U32 R209, RZ, RZ, R14 ;  /* 0x000000ffffd17224 */ /* 0x000fe400078e000e */
.L_x_20839:
[----:B------:R-:W-:Y:S05]  /*26890*/  BSYNC B0 ;  /* 0x0000000000007941 */ /* 0x000fea0003800000 */
.L_x_20837:
        /* <DEDUP_REMOVED lines=16> */
.L_x_20843:
[----:B------:R-:W-:Y:S05]  /*269a0*/  BSYNC B1 ;  /* 0x0000000000017941 */ /* 0x000fea0003800000 */
.L_x_20842:
        /* <DEDUP_REMOVED lines=44> */
.L_x_20841:
[----:B------:R-:W-:Y:S05]  /*26c70*/  BSYNC B0 ;  /* 0x0000000000007941 */ /* 0x000fea0003800000 */
.L_x_20840:
        /* <DEDUP_REMOVED lines=12> */
.L_x_20844:
        /* <DEDUP_REMOVED lines=12> */
.L_x_20847:
[----:B------:R-:W-:Y:S02]  /*26e00*/  IMAD.MOV.U32 R3, RZ, RZ, R14 ;  /* 0x000000ffff037224 */ /* 0x000fe400078e000e */
.L_x_20848:
[----:B------:R-:W-:Y:S05]  /*26e10*/  BSYNC B0 ;  /* 0x0000000000007941 */ /* 0x000fea0003800000 */
.L_x_20846:
        /* <DEDUP_REMOVED lines=16> */
.L_x_20852:
[----:B------:R-:W-:Y:S05]  /*26f20*/  BSYNC B1 ;  /* 0x0000000000017941 */ /* 0x000fea0003800000 */
.L_x_20851:
        /* <DEDUP_REMOVED lines=44> */
.L_x_20850:
[----:B------:R-:W-:Y:S05]  /*271f0*/  BSYNC B0 ;  /* 0x0000000000007941 */ /* 0x000fea0003800000 */
.L_x_20849:
        /* <DEDUP_REMOVED lines=9> */
.L_x_20845:
        /* <DEDUP_REMOVED lines=12> */
.L_x_20854:
[----:B------:R-:W-:Y:S02]  /*27350*/  IMAD.MOV.U32 R210, RZ, RZ, R14 ;  /* 0x000000ffffd27224 */ /* 0x000fe400078e000e */
.L_x_20855:
[----:B------:R-:W-:Y:S05]  /*27360*/  BSYNC B0 ;  /* 0x0000000000007941 */ /* 0x000fea0003800000 */
.L_x_20853:
        /* <DEDUP_REMOVED lines=16> */
.L_x_20859:
[----:B------:R-:W-:Y:S05]  /*27470*/  BSYNC B1 ;  /* 0x0000000000017941 */ /* 0x000fea0003800000 */
.L_x_20858:
        /* <DEDUP_REMOVED lines=44> */
.L_x_20857:
[----:B------:R-:W-:Y:S05]  /*27740*/  BSYNC B0 ;  /* 0x0000000000007941 */ /* 0x000fea0003800000 */
.L_x_20856:
        /* <DEDUP_REMOVED lines=12> */
.L_x_20860:
        /* <DEDUP_REMOVED lines=12> */
.L_x_20863:
[----:B------:R-:W-:Y:S02]  /*278d0*/  IMAD.MOV.U32 R2, RZ, RZ, R14 ;  /* 0x000000ffff027224 */ /* 0x000fe400078e000e */
.L_x_20864:
[----:B------:R-:W-:Y:S05]  /*278e0*/  BSYNC B0 ;  /* 0x0000000000007941 */ /* 0x000fea0003800000 */
.L_x_20862:
        /* <DEDUP_REMOVED lines=16> */
.L_x_20868:
[----:B------:R-:W-:Y:S05]  /*279f0*/  BSYNC B1 ;  /* 0x0000000000017941 */ /* 0x000fea0003800000 */
.L_x_20867:
        /* <DEDUP_REMOVED lines=44> */
.L_x_20866:
[----:B------:R-:W-:Y:S05]  /*27cc0*/  BSYNC B0 ;  /* 0x0000000000007941 */ /* 0x000fea0003800000 */
.L_x_20865:
        /* <DEDUP_REMOVED lines=9> */
.L_x_20861:
        /* <DEDUP_REMOVED lines=12> */
.L_x_20870:
[----:B------:R-:W-:Y:S02]  /*27e20*/  IMAD.MOV.U32 R228, RZ, RZ, R14 ;  /* 0x000000ffffe47224 */ /* 0x000fe400078e000e */
.L_x_20871:
[----:B------:R-:W-:Y:S05]  /*27e30*/  BSYNC B0 ;  /* 0x0000000000007941 */ /* 0x000fea0003800000 */
.L_x_20869:
        /* <DEDUP_REMOVED lines=16> */
.L_x_20875:
[----:B------:R-:W-:Y:S05]  /*27f40*/  BSYNC B1 ;  /* 0x0000000000017941 */ /* 0x000fea0003800000 */
.L_x_20874:
        /* <DEDUP_REMOVED lines=44> */
.L_x_20873:
[----:B------:R-:W-:Y:S05]  /*28210*/  BSYNC B0 ;  /* 0x0000000000007941 */ /* 0x000fea0003800000 */
.L_x_20872:
        /* <DEDUP_REMOVED lines=13> */
.L_x_20876:
        /* <DEDUP_REMOVED lines=12> */
.L_x_20879:
[----:B------:R-:W-:Y:S02]  /*283b0*/  IMAD.MOV.U32 R0, RZ, RZ, R14 ;  /* 0x000000ffff007224 */ /* 0x000fe400078e000e */
.L_x_20880:
[----:B------:R-:W-:Y:S05]  /*283c0*/  BSYNC B0 ;  /* 0x0000000000007941 */ /* 0x000fea0003800000 */
.L_x_20878:
        /* <DEDUP_REMOVED lines=19> */
.L_x_20884:
[----:B------:R-:W-:Y:S05]  /*28500*/  BSYNC B1 ;  /* 0x0000000000017941 */ /* 0x000fea0003800000 */
.L_x_20883:
        /* <DEDUP_REMOVED lines=44> */
.L_x_20882:
[----:B------:R-:W-:Y:S05]  /*287d0*/  BSYNC B0 ;  /* 0x0000000000007941 */ /* 0x000fea0003800000 */
.L_x_20881:
        /* <DEDUP_REMOVED lines=9> */
.L_x_20877:
[----:B------:R-:W-:Y:S01]  /*28870*/  IMAD.MOV.U32 R224, RZ, RZ, 0x20 ;  /* 0x00000020ffe07424 */ /* 0x000fe200078e00ff */
[----:B------:R-:W-:Y:S01]  /*28880*/  SEL R226, RZ, 0x1000000, P5 ;  /* 0x01000000ffe27807 */ /* 0x000fe20002800000 */
[----:B------:R-:W-:Y:S01]  /*28890*/  IMAD.MOV.U32 R234, RZ, RZ, 0x8 ;  /* 0x00000008ffea7424 */ /* 0x000fe200078e00ff */
[----:B------:R-:W-:Y:S01]  /*288a0*/  SEL R227, RZ, 0x10000, P4 ;  /* 0x00010000ffe37807 */ /* 0x000fe20002000000 */
[----:B------:R-:W-:Y:S01]  /*288b0*/  IMAD.WIDE.U32 R224, R232, R224, c[0x0][0x188] ;  /* 0x00006200e8e07625 */ /* 0x000fe200078e00e0 */
[C---:B------:R-:W-:Y:S02]  /*288c0*/  LOP3.LUT P5, RZ, R9.reuse, 0x4, RZ, 0xc0, !PT ;  /* 0x0000000409ff7812 */ /* 0x040fe400078ac0ff */
[C---:B------:R-:W-:Y:S02]  /*288d0*/  LOP3.LUT P4, RZ, R9.reuse, 0x2, RZ, 0xc0, !PT ;  /* 0x0000000209ff7812 */ /* 0x040fe4000788c0ff */
[----:B------:R-:W-:Y:S01]  /*288e0*/  STG.E.128 [R224.64], R204 ;  /* 0x000000cce0007986 */ /* 0x000fe2000c101d06 */
[----:B------:R-:W-:-:S02]  /*288f0*/  LOP3.LUT P6, RZ, R9, 0x8, RZ, 0xc0, !PT ;  /* 0x0000000809ff7812 */ /* 0x000fc400078cc0ff */
[----:B------:R-:W-:Y:S01]  /*28900*/  LOP3.LUT P0, RZ, R9, 0x20, RZ, 0xc0, !PT ;  /* 0x0000002009ff7812 */ /* 0x000fe2000780c0ff */
[----:B------:R0:W-:Y:S02]  /*28910*/  STG.E.128 [R224.64+0x10], R208 ;  /* 0x000010d0e0007986 */ /* 0x0001e4000c101d06 */
[----:B0-----:R-:W-:-:S04]  /*28920*/  SEL R224, RZ, 0x100, P3 ;  /* 0x00000100ffe07807 */ /* 0x001fc80001800000 */
[----:B------:R-:W-:Y:S02]  /*28930*/  LOP3.LUT R226, R224, R226, R227, 0xfe, !PT ;  /* 0x000000e2e0e27212 */ /* 0x000fe400078efee3 */
[----:B------:R-:W-:-:S05]  /*28940*/  SEL R224, RZ, 0x1, P1 ;  /* 0x00000001ffe07807 */ /* 0x000fca0000800000 */
[----:B------:R-:W-:Y:S01]  /*28950*/  IMAD.WIDE.U32 R230, R224, 0x1000000, RZ ;  /* 0x01000000e0e67825 */ /* 0x000fe200078e00ff */
[----:B------:R-:W-:-:S04]  /*28960*/  SEL R224, RZ, 0x1, P2 ;  /* 0x00000001ffe07807 */ /* 0x000fc80001000000 */
        /* <DEDUP_REMOVED lines=27> */
[----:B------:R-:W-:Y:S02]  /*28b20*/  LOP3.LUT R227, R225, R227, RZ, 0xfc, !PT ;  /* 0x000000e3e1e37212 */ /* 0x000fe400078efcff */
[----:B------:R-:W-:Y:S01]  /*28b30*/  LOP3.LUT R226, R224, 0xff, R8, 0xf8, !PT ;  /* 0x000000ffe0e27812 */ /* 0x000fe200078ef808 */
[----:B------:R-:W-:-:S05]  /*28b40*/  IMAD.WIDE.U32 R224, R232, R234, c[0x0][0x198] ;  /* 0x00006600e8e07625 */ /* 0x000fca00078e00ea */
[----:B------:R0:W-:Y:S02]  /*28b50*/  STG.E.64 [R224.64], R226 ;  /* 0x000000e2e0007986 */ /* 0x0001e4000c101b06 */
.L_x_20885:
        /* <DEDUP_REMOVED lines=64> */
.L_x_20890:
        /* <DEDUP_REMOVED lines=132> */
.L_x_20891:
[----:B------:R-:W2:Y:S01]  /*297a0*/  S2R R233, SR_TID.X ;  /* 0x0000000000e97919 */ /* 0x000ea20000002100 */
[----:B------:R-:W-:-:S03]  /*297b0*/  @!P0 SHF.R.U32.HI R226, RZ, 0x5, R232 ;  /* 0x00000005ffe28819 */ /* 0x000fc600000116e8 */
[----:B------:R-:W3:Y:S01]  /*297c0*/  LDL R235, [R1+0x128] ;  /* 0x0001280001eb7983 */ /* 0x000ee20000100800 */
[----:B------:R-:W-:Y:S01]  /*297d0*/  @!P0 LOP3.LUT R226, R226, 0x3, RZ, 0xc0, !PT ;  /* 0x00000003e2e28812 */ /* 0x000fe200078ec0ff */
[----:B-1----:R-:W-:Y:S02]  /*297e0*/  FADD.FTZ R225, R225, R231 ;  /* 0x000000e7e1e17221 */ /* 0x002fe40000010000 */
[----:B------:R-:W4:Y:S01]  /*297f0*/  LDL R234, [R1+0x12c] ;  /* 0x00012c0001ea7983 */ /* 0x000f220000100800 */
[----:B------:R-:W-:Y:S01]  /*29800*/  WARPSYNC 0xffffffff ;  /* 0xffffffff00007948 */ /* 0x000fe20003800000 */
[----:B------:R-:W-:-:S05]  /*29810*/  @!P0 IMAD.IADD R226, R230, 0x1, R226 ;  /* 0x00000001e6e28824 */ /* 0x000fca00078e02e2 */
[----:B------:R1:W-:Y:S01]  /*29820*/  @!P0 STS.64 [R226.X8], R224 ;  /* 0x000000e0e2008388 */ /* 0x0003e20000008a00 */
[----:B--2---:R-:W-:Y:S01]  /*29830*/  LOP3.LUT R227, R233, 0x1f, RZ, 0xc0, !PT ;  /* 0x0000001fe9e37812 */ /* 0x004fe200078ec0ff */
[----:B-1----:R-:W-:Y:S02]  /*29840*/  CS2R R224, SRZ ;  /* 0x0000000000e07805 */ /* 0x002fe4000001ff00 */
[----:B------:R-:W-:Y:S01]  /*29850*/  BAR.SYNC.DEFER_BLOCKING 0x0 ;  /* 0x0000000000007b1d */ /* 0x000fe20000010000 */
[----:B------:R-:W-:-:S13]  /*29860*/  ISETP.GT.U32.AND P1, PT, R227, 0x3, PT ;  /* 0x00000003e300780c */ /* 0x000fda0003f24070 */
[----:B------:R-:W-:-:S05]  /*29870*/  @!P1 IADD3 R226, R230, R227, RZ ;  /* 0x000000e3e6e29210 */ /* 0x000fca0007ffe0ff */
[----:B------:R1:W-:Y:S02]  /*29880*/  @!P1 LDS.64 R224, [R226.X8] ;  /* 0x00000000e2e09984 */ /* 0x0003e40000008a00 */
[----:B-1----:R-:W-:Y:S02]  /*29890*/  IMAD.MOV.U32 R226, RZ, RZ, RZ ;  /* 0x000000ffffe27224 */ /* 0x002fe400078e00ff */
[----:B------:R-:W-:-:S04]  /*298a0*/  @!P1 IMAD.MOV.U32 R226, RZ, RZ, 0x700 ;  /* 0x00000700ffe29424 */ /* 0x000fc800078e00ff */
[----:B0-----:R0:W1:Y:S01]  /*298b0*/  I2F R231, R226 ;  /* 0x000000e200e77306 */ /* 0x0010620000201400 */
[----:B------:R-:W2:Y:S07]  /*298c0*/  SHFL.DOWN PT, R227, R226, 0x2, 0x1f ;  /* 0x08401f00e2e37f89 */ /* 0x000eae00000e0000 */
[----:B--2---:R2:W5:Y:S01]  /*298d0*/  I2F R230, R227 ;  /* 0x000000e300e67306 */ /* 0x0045620000201400 */
[----:B------:R-:W2:Y:S01]  /*298e0*/  SHFL.DOWN PT, R232, R224, 0x2, 0x1f ;  /* 0x08401f00e0e87f89 */ /* 0x000ea200000e0000 */
[----:B0-----:R-:W-:-:S02]  /*298f0*/  IMAD.IADD R226, R227, 0x1, R226 ;  /* 0x00000001e3e27824 */ /* 0x001fc400078e02e2 */
[----:B--2---:R-:W-:-:S04]  /*29900*/  FADD.FTZ R227, -R232, R224 ;  /* 0x000000e0e8e37221 */ /* 0x004fc80000010100 */
[----:B------:R-:W-:-:S04]  /*29910*/  FMUL.FTZ R227, R227, R227 ;  /* 0x000000e3e3e37220 */ /* 0x000fc80000410000 */
[----:B-1----:R-:W-:-:S04]  /*29920*/  FMUL.FTZ R227, R227, R231 ;  /* 0x000000e7e3e37220 */ /* 0x002fc80000410000 */
[-C--:B-----5:R-:W-:Y:S02]  /*29930*/  FMUL.FTZ R227, R227, R230.reuse ;  /* 0x000000e6e3e37220 */ /* 0x0a0fe40000410000 */
        /* <DEDUP_REMOVED lines=20> */
[----:B-1----:R-:W1:Y:S01]  /*29a80*/  MUFU.RCP R226, R226 ;  /* 0x000000e200e27308 */ /* 0x002e620000001000 */
[----:B------:R-:W-:-:S02]  /*29a90*/  ISETP.NE.AND P1, PT, RZ, UR8, PT ;  /* 0x00000008ff007c0c */ /* 0x000fc4000bf25270 */
[----:B------:R-:W2:Y:S01]  /*29aa0*/  LDL R230, [R1+0x11c] ;  /* 0x00011c0001e67983 */ /* 0x000ea20000100800 */
[----:B-1----:R-:W-:Y:S02]  /*29ab0*/  FMUL.FTZ R224, R226, R224 ;  /* 0x000000e0e2e07220 */ /* 0x002fe40000410000 */
[----:B0-----:R-:W-:-:S04]  /*29ac0*/  FADD.FTZ R225, R227, R225 ;  /* 0x000000e1e3e17221 */ /* 0x001fc80000010000 */
[----:B------:R-:W-:Y:S02]  /*29ad0*/  FFMA.FTZ R226, R226, R232, R225 ;  /* 0x000000e8e2e27223 */ /* 0x000fe400000100e1 */
[----:B------:R0:W1:Y:S04]  /*29ae0*/  SHFL.IDX PT, R225, R224, RZ, 0x1f ;  /* 0x00001fffe0e17589 */ /* 0x00006800000e0000 */
[----:B------:R-:W5:Y:S01]  /*29af0*/  SHFL.IDX PT, R226, R226, RZ, 0x1f ;  /* 0x00001fffe2e27589 */ /* 0x000f6200000e0000 */
[----:B0-----:R-:W-:-:S04]  /*29b00*/  SHF.R.U32.HI R224, RZ, 0x5, R233 ;  /* 0x00000005ffe07819 */ /* 0x001fc800000116e9 */
[----:B------:R-:W-:Y:S01]  /*29b10*/  LOP3.LUT R224, R224, 0x3, RZ, 0xc0, !PT ;  /* 0x00000003e0e07812 */ /* 0x000fe200078ec0ff */
[----:B------:R-:W-:-:S03]  /*29b20*/  IMAD.MOV.U32 R227, RZ, RZ, c[0x0][0x1e0] ;  /* 0x00007800ffe37624 */ /* 0x000fc600078e00ff */
[----:B------:R-:W-:Y:S02]  /*29b30*/  LOP3.LUT P0, RZ, R224, 0x1f, R233, 0xf8, !PT ;  /* 0x0000001fe0ff7812 */ /* 0x000fe4000780f8e9 */
[----:B------:R-:W2:Y:S01]  /*29b40*/  LDL R233, [R1+0x118] ;  /* 0x0001180001e97983 */ /* 0x000ea20000100800 */
[----:B------:R-:W-:Y:S01]  /*29b50*/  LOP3.LUT P2, RZ, R252, 0xff, RZ, 0xc0, !PT ;  /* 0x000000fffcff7812 */ /* 0x000fe2000784c0ff */
[----:B-1----:R-:W-:Y:S02]  /*29b60*/  FMUL.FTZ R224, R225, R225 ;  /* 0x000000e1e1e07220 */ /* 0x002fe40000410000 */
[----:B-----5:R-:W-:-:S03]  /*29b70*/  FFMA.FTZ R226, R226, R227, c[0x0][0x228] ;  /* 0x00008a00e2e27623 */ /* 0x020fc600000100e3 */
[----:B------:R-:W-:-:S05]  /*29b80*/  FSEL R224, R224, RZ, P1 ;  /* 0x000000ffe0e07208 */ /* 0x000fca0000800000 */
[----:B------:R-:W-:Y:S01]  /*29b90*/  FADD.FTZ R224, R226, R224 ;  /* 0x000000e0e2e07221 */ /* 0x000fe20000010000 */
[----:B------:R-:W-:-:S05]  /*29ba0*/  @!P0 MOV R226, 0x4 ;  /* 0x0000000400e28802 */ /* 0x000fca0000000f00 */
[----:B------:R-:W0:Y:S01]  /*29bb0*/  MUFU.RSQ R224, R224 ;  /* 0x000000e000e07308 */ /* 0x000e220000001400 */
[----:B------:R-:W-:-:S05]  /*29bc0*/  @!P0 IMAD.WIDE R226, R229, R226, c[0x0][0x1a0] ;  /* 0x00006800e5e28625 */ /* 0x000fca00078e02e2 */
[----:B------:R1:W-:Y:S02]  /*29bd0*/  @!P0 STG.E [R226.64], R225 ;  /* 0x000000e1e2008986 */ /* 0x0003e4000c101906 */
[----:B-1----:R-:W-:Y:S01]  /*29be0*/  @!P0 IMAD.MOV.U32 R226, RZ, RZ, 0x4 ;  /* 0x00000004ffe28424 */ /* 0x002fe200078e00ff */
[----:B------:R-:W-:-:S03]  /*29bf0*/  FSEL R225, R225, RZ, !P1 ;  /* 0x000000ffe1e17208 */ /* 0x000fc60004800000 */
[----:B------:R-:W-:-:S04]  /*29c00*/  @!P0 IMAD.WIDE R226, R229, R226, c[0x0][0x1a8] ;  /* 0x00006a00e5e28625 */ /* 0x000fc800078e02e2 */
[C---:B------:R-:W-:Y:S01]  /*29c10*/  FADD.FTZ R61, -R225.reuse, R61 ;  /* 0x0000003de13d7221 */ /* 0x040fe20000010100 */
[----:B0-----:R0:W-:Y:S01]  /*29c20*/  @!P0 STG.E [R226.64], R224 ;  /* 0x000000e0e2008986 */ /* 0x0011e2000c101906 */
[C---:B------:R-:W-:Y:S02]  /*29c30*/  FADD.FTZ R60, -R225.reuse, R60 ;  /* 0x0000003ce13c7221 */ /* 0x040fe40000010100 */
[C---:B------:R-:W-:Y:S02]  /*29c40*/  FADD.FTZ R62, -R225.reuse, R62 ;  /* 0x0000003ee13e7221 */ /* 0x040fe40000010100 */
[----:B------:R-:W-:Y:S02]  /*29c50*/  FADD.FTZ R63, -R225, R63 ;  /* 0x0000003fe13f7221 */ /* 0x000fe40000010100 */
[C---:B0-----:R-:W-:Y:S02]  /*29c60*/  FMUL.FTZ R227, R224.reuse, R61 ;  /* 0x0000003de0e37220 */ /* 0x041fe40000410000 */
[C---:B------:R-:W-:Y:S01]  /*29c70*/  FMUL.FTZ R226, R224.reuse, R60 ;  /* 0x0000003ce0e27220 */ /* 0x040fe20000410000 */
[----:B------:R-:W5:Y:S04]  /*29c80*/  LDL R61, [R1+0x124] ;  /* 0x00012400013d7983 */ /* 0x000f680000100800 */
[----:B------:R-:W2:Y:S01]  /*29c90*/  LDL R60, [R1+0x120] ;  /* 0x00012000013c7983 */ /* 0x000ea20000100800 */
[----:B------:R-:W-:-:S02]  /*29ca0*/  FMUL.FTZ R232, R224, R62 ;  /* 0x0000003ee0e87220 */ /* 0x000fc40000410000 */
[----:B------:R-:W-:Y:S02]  /*29cb0*/  FMUL.FTZ R231, R224, R63 ;  /* 0x0000003fe0e77220 */ /* 0x000fe40000410000 */
[C---:B------:R-:W-:Y:S02]  /*29cc0*/  FADD.FTZ R56, -R225.reuse, R56 ;  /* 0x00000038e1387221 */ /* 0x040fe40000010100 */
[----:B----4-:R-:W-:Y:S02]  /*29cd0*/  FFMA.FTZ R62, R234, R231, R203 ;  /* 0x000000e7ea3e7223 */ /* 0x010fe400000100cb */
[----:B------:R-:W-:Y:S02]  /*29ce0*/  FADD.FTZ R57, -R225, R57 ;  /* 0x00000039e1397221 */ /* 0x000fe40000010100 */
[----:B-----5:R-:W-:Y:S02]  /*29cf0*/  FFMA.FTZ R63, R61, R227, R201 ;  /* 0x000000e33d3f7223 */ /* 0x020fe400000100c9 */
[----:B---3--:R-:W-:-:S02]  /*29d00*/  FFMA.FTZ R61, R235, R232, R202 ;  /* 0x000000e8eb3d7223 */ /* 0x008fc400000100ca */
[----:B--2---:R-:W-:-:S03]  /*29d10*/  FFMA.FTZ R60, R60, R226, R200 ;  /* 0x000000e23c3c7223 */ /* 0x004fc600000100c8 */
[----:B------:R-:W-:Y:S01]  /*29d20*/  F2FP.BF16.PACK_AB R61, R62, R61 ;  /* 0x0000003d3e3d723e */ /* 0x000fe200000010ff */
[----:B------:R-:W-:Y:S01]  /*29d30*/  FADD.FTZ R62, -R225, R58 ;  /* 0x0000003ae13e7221 */ /* 0x000fe20000010100 */
[----:B------:R-:W-:Y:S01]  /*29d40*/  F2FP.BF16.PACK_AB R60, R63, R60 ;  /* 0x0000003c3f3c723e */ /* 0x000fe200000010ff */
[----:B------:R-:W-:Y:S02]  /*29d50*/  FADD.FTZ R63, -R225, R59 ;  /* 0x0000003be13f7221 */ /* 0x000fe40000010100 */
[C---:B------:R-:W-:Y:S02]  /*29d60*/  FMUL.FTZ R59, R224.reuse, R56 ;  /* 0x00000038e03b7220 */ /* 0x040fe40000410000 */
[C---:B------:R-:W-:Y:S01]  /*29d70*/  FMUL.FTZ R58, R224.reuse, R57 ;  /* 0x00000039e03a7220 */ /* 0x040fe20000410000 */
[----:B------:R-:W2:Y:S04]  /*29d80*/  LDL R56, [R1+0x114] ;  /* 0x0001140001387983 */ /* 0x000ea80000100800 */
[----:B------:R-:W3:Y:S01]  /*29d90*/  LDL R57, [R1+0x110] ;  /* 0x0001100001397983 */ /* 0x000ee20000100800 */
[----:B------:R-:W-:-:S02]  /*29da0*/  FMUL.FTZ R234, R224, R62 ;  /* 0x0000003ee0ea7220 */ /* 0x000fc40000410000 */
[----:B------:R-:W-:Y:S02]  /*29db0*/  FMUL.FTZ R235, R224, R63 ;  /* 0x0000003fe0eb7220 */ /* 0x000fe40000410000 */
[----:B--2---:R-:W-:Y:S02]  /*29dc0*/  FFMA.FTZ R63, R56, R58, R197 ;  /* 0x0000003a383f7223 */ /* 0x004fe400000100c5 */
[----:B------:R-:W-:Y:S02]  /*29dd0*/  FFMA.FTZ R56, R233, R234, R198 ;  /* 0x000000eae9387223 */ /* 0x000fe400000100c6 */
[----:B---3--:R-:W-:Y:S02]  /*29de0*/  FFMA.FTZ R62, R57, R59, R196 ;  /* 0x0000003b393e7223 */ /* 0x008fe400000100c4 */
[----:B------:R-:W-:Y:S02]  /*29df0*/  FFMA.FTZ R57, R230, R235, R199 ;  /* 0x000000ebe6397223 */ /* 0x000fe400000100c7 */
[----:B------:R-:W-:Y:S01]  /*29e00*/  IMAD.SHL.U32 R233, R10, 0x10, RZ ;  /* 0x000000100ae97824 */ /* 0x000fe200078e00ff */
[----:B------:R-:W-:-:S02]  /*29e10*/  F2FP.BF16.PACK_AB R62, R63, R62 ;  /* 0x0000003e3f3e723e */ /* 0x000fc400000010ff */
[----:B------:R-:W-:Y:S02]  /*29e20*/  F2FP.BF16.PACK_AB R63, R57, R56 ;  /* 0x00000038393f723e */ /* 0x000fe400000010ff */
[----:B------:R-:W-:Y:S02]  /*29e30*/  SHF.R.U32.HI R230, RZ, 0x1c, R10 ;  /* 0x0000001cffe67819 */ /* 0x000fe4000001160a */
[----:B------:R-:W-:-:S04]  /*29e40*/  IADD3 R56, P0, R233, c[0x0][0x208], RZ ;  /* 0x00008200e9387a10 */ /* 0x000fc80007f1e0ff */
[----:B------:R-:W-:-:S05]  /*29e50*/  IADD3.X R57, R230, c[0x0][0x20c], RZ, P0, !PT ;  /* 0x00008300e6397a10 */ /* 0x000fca00007fe4ff */
[----:B------:R0:W-:Y:S04]  /*29e60*/  STG.E.128 [R56.64], R60 ;  /* 0x0000003c38007986 */ /* 0x0001e8000c101d06 */
[----:B0-----:R-:W2:Y:S04]  /*29e70*/  LDL R57, [R1+0x108] ;  /* 0x0001080001397983 */ /* 0x001ea80000100800 */
[----:B------:R-:W3:Y:S04]  /*29e80*/  LDL R56, [R1+0xf0] ;  /* 0x0000f00001387983 */ /* 0x000ee80000100800 */
[----:B------:R-:W4:Y:S04]  /*29e90*/  LDL R60, [R1+0xfc] ;  /* 0x0000fc00013c7983 */ /* 0x000f280000100800 */
[----:B------:R-:W5:Y:S04]  /*29ea0*/  LDL R61, [R1+0x10c] ;  /* 0x00010c00013d7983 */ /* 0x000f680000100800 */
[----:B------:R-:W5:Y:S04]  /*29eb0*/  LDL R62, [R1+0x100] ;  /* 0x00010000013e7983 */ /* 0x000f680000100800 */
[----:B------:R-:W5:Y:S01]  /*29ec0*/  LDL R63, [R1+0x104] ;  /* 0x00010400013f7983 */ /* 0x000f620000100800 */
[----:B--2---:R-:W-:-:S03]  /*29ed0*/  FFMA.FTZ R57, R57, R232, R146 ;  /* 0x000000e839397223 */ /* 0x004fc60000010092 */
[----:B------:R-:W2:Y:S01]  /*29ee0*/  LDL R232, [R1+0xf4] ;  /* 0x0000f40001e87983 */ /* 0x000ea20000100800 */
[----:B---3--:R-:W-:-:S03]  /*29ef0*/  FFMA.FTZ R56, R56, R59, R140 ;  /* 0x0000003b38387223 */ /* 0x008fc6000001008c */
[----:B------:R-:W3:Y:S01]  /*29f00*/  LDL R59, [R1+0xf8] ;  /* 0x0000f800013b7983 */ /* 0x000ee20000100800 */
[----:B----4-:R-:W-:-:S03]  /*29f10*/  FFMA.FTZ R60, R60, R235, R143 ;  /* 0x000000eb3c3c7223 */ /* 0x010fc6000001008f */
[----:B------:R-:W4:Y:S01]  /*29f20*/  LDL R235, [R1+0xe4] ;  /* 0x0000e40001eb7983 */ /* 0x000f220000100800 */
[----:B-----5:R-:W-:-:S03]  /*29f30*/  FFMA.FTZ R61, R61, R231, R147 ;  /* 0x000000e73d3d7223 */ /* 0x020fc60000010093 */
[----:B------:R-:W5:Y:S02]  /*29f40*/  LDL R231, [R1+0xe0] ;  /* 0x0000e00001e77983 */ /* 0x000f640000100800 */
[----:B------:R-:W-:Y:S01]  /*29f50*/  F2FP.BF16.PACK_AB R57, R61, R57 ;  /* 0x000000393d39723e */ /* 0x000fe200000010ff */
[----:B------:R-:W-:Y:S02]  /*29f60*/  FFMA.FTZ R61, R63, R227, R145 ;  /* 0x000000e33f3d7223 */ /* 0x000fe40000010091 */
[----:B------:R-:W4:Y:S04]  /*29f70*/  LDL R227, [R1+0xd0] ;  /* 0x0000d00001e37983 */ /* 0x000f280000100800 */
[----:B------:R-:W4:Y:S01]  /*29f80*/  LDL R63, [R1+0xd8] ;  /* 0x0000d800013f7983 */ /* 0x000f220000100800 */
[----:B--2---:R-:W-:-:S03]  /*29f90*/  FFMA.FTZ R58, R232, R58, R141 ;  /* 0x0000003ae83a7223 */ /* 0x004fc6000001008d */
[----:B------:R-:W2:Y:S01]  /*29fa0*/  LDL R232, [R1+0xec] ;  /* 0x0000ec0001e87983 */ /* 0x000ea20000100800 */
[----:B---3--:R-:W-:Y:S01]  /*29fb0*/  FFMA.FTZ R59, R59, R234, R142 ;  /* 0x000000ea3b3b7223 */ /* 0x008fe2000001008e */
[----:B------:R-:W-:Y:S02]  /*29fc0*/  F2FP.BF16.PACK_AB R58, R58, R56 ;  /* 0x000000383a3a723e */ /* 0x000fe400000010ff */
[----:B------:R-:W3:Y:S01]  /*29fd0*/  LDL R234, [R1+0xe8] ;  /* 0x0000e80001ea7983 */ /* 0x000ee20000100800 */
[----:B------:R-:W-:-:S03]  /*29fe0*/  FFMA.FTZ R56, R62, R226, R144 ;  /* 0x000000e23e387223 */ /* 0x000fc60000010090 */
[----:B------:R-:W3:Y:S04]  /*29ff0*/  LDL R226, [R1+0xd4] ;  /* 0x0000d40001e27983 */ /* 0x000ee80000100800 */
[----:B------:R-:W3:Y:S01]  /*2a000*/  LDL R62, [R1+0xdc] ;  /* 0x0000dc00013e7983 */ /* 0x000ee20000100800 */
[----:B------:R-:W-:Y:S02]  /*2a010*/  F2FP.BF16.PACK_AB R59, R60, R59 ;  /* 0x0000003b3c3b723e */ /* 0x000fe400000010ff */
[----:B------:R-:W-:Y:S02]  /*2a020*/  IADD3 R60, P0, R233, c[0x0][0x210], RZ ;  /* 0x00008400e93c7a10 */ /* 0x000fe40007f1e0ff */
[----:B------:R-:W-:Y:S01]  /*2a030*/  F2FP.BF16.PACK_AB R56, R61, R56 ;  /* 0x000000383d38723e */ /* 0x000fe200000010ff */
[C---:B------:R-:W-:Y:S01]  /*2a040*/  FADD.FTZ R52, -R225.reuse, R52 ;  /* 0x00000034e1347221 */ /* 0x040fe20000010100 */
[----:B------:R-:W-:Y:S01]  /*2a050*/  IADD3.X R61, R230, c[0x0][0x214], RZ, P0, !PT ;  /* 0x00008500e63d7a10 */ /* 0x000fe200007fe4ff */
[C---:B------:R-:W-:Y:S01]  /*2a060*/  FADD.FTZ R53, -R225.reuse, R53 ;  /* 0x00000035e1357221 */ /* 0x040fe20000010100 */
[----:B------:R-:W3:Y:S01]  /*2a070*/  LDL R233, [R1+0xb4] ;  /* 0x0000b40001e97983 */ /* 0x000ee20000100800 */
[----:B------:R-:W-:-:S03]  /*2a080*/  FADD.FTZ R54, -R225, R54 ;  /* 0x00000036e1367221 */ /* 0x000fc60000010100 */
[----:B------:R0:W-:Y:S01]  /*2a090*/  STG.E.128 [R60.64], R56 ;  /* 0x000000383c007986 */ /* 0x0001e2000c101d06 */
[C---:B------:R-:W-:Y:S02]  /*2a0a0*/  FADD.FTZ R55, -R225.reuse, R55 ;  /* 0x00000037e1377221 */ /* 0x040fe40000010100 */
[C---:B------:R-:W-:Y:S01]  /*2a0b0*/  FADD.FTZ R48, -R225.reuse, R48 ;  /* 0x00000030e1307221 */ /* 0x040fe20000010100 */
[----:B------:R-:W3:Y:S01]  /*2a0c0*/  LDL R230, [R1+0xa0] ;  /* 0x0000a00001e67983 */ /* 0x000ee20000100800 */
[C---:B------:R-:W-:Y:S02]  /*2a0d0*/  FADD.FTZ R49, -R225.reuse, R49 ;  /* 0x00000031e1317221 */ /* 0x040fe40000010100 */
[C---:B------:R-:W-:Y:S02]  /*2a0e0*/  FADD.FTZ R50, -R225.reuse, R50 ;  /* 0x00000032e1327221 */ /* 0x040fe40000010100 */
[----:B------:R-:W-:Y:S02]  /*2a0f0*/  FADD.FTZ R51, -R225, R51 ;  /* 0x00000033e1337221 */ /* 0x000fe40000010100 */
[----:B0-----:R-:W-:-:S02]  /*2a100*/  FMUL.FTZ R57, R224, R52 ;  /* 0x00000034e0397220 */ /* 0x001fc40000410000 */
[C---:B------:R-:W-:Y:S02]  /*2a110*/  FMUL.FTZ R56, R224.reuse, R53 ;  /* 0x00000035e0387220 */ /* 0x040fe40000410000 */
[----:B-----5:R-:W-:Y:S02]  /*2a120*/  FFMA.FTZ R52, R231, R57, R192 ;  /* 0x00000039e7347223 */ /* 0x020fe400000100c0 */
[----:B----4-:R-:W-:Y:S01]  /*2a130*/  FFMA.FTZ R53, R235, R56, R193 ;  /* 0x00000038eb357223 */ /* 0x010fe200000100c1 */
[----:B------:R-:W4:Y:S01]  /*2a140*/  LDL R231, [R1+0xc4] ;  /* 0x0000c40001e77983 */ /* 0x000f220000100800 */
[C---:B------:R-:W-:Y:S02]  /*2a150*/  FMUL.FTZ R59, R224.reuse, R54 ;  /* 0x00000036e03b7220 */ /* 0x040fe40000410000 */
[C---:B------:R-:W-:Y:S02]  /*2a160*/  FMUL.FTZ R58, R224.reuse, R55 ;  /* 0x00000037e03a7220 */ /* 0x040fe40000410000 */
[----:B------:R-:W-:-:S02]  /*2a170*/  FMUL.FTZ R60, R224, R48 ;  /* 0x00000030e03c7220 */ /* 0x000fc40000410000 */
[C---:B------:R-:W-:Y:S01]  /*2a180*/  FMUL.FTZ R61, R224.reuse, R49 ;  /* 0x00000031e03d7220 */ /* 0x040fe20000410000 */
[----:B------:R-:W-:Y:S01]  /*2a190*/  F2FP.BF16.PACK_AB R52, R53, R52 ;  /* 0x000000343534723e */ /* 0x000fe200000010ff */
[----:B------:R-:W-:Y:S01]  /*2a1a0*/  FFMA.FTZ R48, R227, R60, R188 ;  /* 0x0000003ce3307223 */ /* 0x000fe200000100bc */
[----:B------:R-:W5:Y:S01]  /*2a1b0*/  LDL R235, [R1+0xc8] ;  /* 0x0000c80001eb7983 */ /* 0x000f620000100800 */
[C---:B------:R-:W-:Y:S02]  /*2a1c0*/  FMUL.FTZ R50, R224.reuse, R50 ;  /* 0x00000032e0327220 */ /* 0x040fe40000410000 */
[----:B------:R-:W-:Y:S01]  /*2a1d0*/  FMUL.FTZ R51, R224, R51 ;  /* 0x00000033e0337220 */ /* 0x000fe20000410000 */
[----:B------:R-:W4:Y:S01]  /*2a1e0*/  LDL R227, [R1+0xa4] ;  /* 0x0000a40001e37983 */ /* 0x000f220000100800 */
[----:B--2---:R-:W-:-:S03]  /*2a1f0*/  FFMA.FTZ R54, R232, R58, R195 ;  /* 0x0000003ae8367223 */ /* 0x004fc600000100c3 */
[----:B------:R-:W2:Y:S01]  /*2a200*/  LDL R232, [R1+0xcc] ;  /* 0x0000cc0001e87983 */ /* 0x000ea20000100800 */
[----:B---3--:R-:W-:-:S03]  /*2a210*/  FFMA.FTZ R53, R234, R59, R194 ;  /* 0x0000003bea357223 */ /* 0x008fc600000100c2 */
[----:B------:R-:W3:Y:S01]  /*2a220*/  LDL R234, [R1+0xb0] ;  /* 0x0000b00001ea7983 */ /* 0x000ee20000100800 */
[----:B------:R-:W-:Y:S01]  /*2a230*/  FFMA.FTZ R49, R226, R61, R189 ;  /* 0x0000003de2317223 */ /* 0x000fe200000100bd */
[----:B------:R-:W-:Y:S01]  /*2a240*/  F2FP.BF16.PACK_AB R53, R54, R53 ;  /* 0x000000353635723e */ /* 0x000fe200000010ff */
[----:B------:R-:W-:-:S03]  /*2a250*/  IMAD.MOV.U32 R226, RZ, RZ, 0x10 ;  /* 0x00000010ffe27424 */ /* 0x000fc600078e00ff */
[----:B------:R-:W-:Y:S01]  /*2a260*/  F2FP.BF16.PACK_AB R54, R49, R48 ;  /* 0x000000303136723e */ /* 0x000fe200000010ff */
[----:B------:R-:W-:Y:S02]  /*2a270*/  FFMA.FTZ R48, R63, R50, R190 ;  /* 0x000000323f307223 */ /* 0x000fe400000100be */
[----:B------:R-:W-:Y:S01]  /*2a280*/  FFMA.FTZ R49, R62, R51, R191 ;  /* 0x000000333e317223 */ /* 0x000fe200000100bf */
[----:B------:R-:W3:Y:S04]  /*2a290*/  LDL R63, [R1+0xa8] ;  /* 0x0000a800013f7983 */ /* 0x000ee80000100800 */
[----:B------:R-:W-:Y:S01]  /*2a2a0*/  F2FP.BF16.PACK_AB R55, R49, R48 ;  /* 0x000000303137723e */ /* 0x000fe200000010ff */
[----:B------:R-:W-:Y:S01]  /*2a2b0*/  IMAD.WIDE.U32 R48, R217, R226, c[0x0][0x208] ;  /* 0x00008200d9307625 */ /* 0x000fe200078e00e2 */
[----:B------:R-:W3:Y:S04]  /*2a2c0*/  LDL R62, [R1+0xac] ;  /* 0x0000ac00013e7983 */ /* 0x000ee80000100800 */
[----:B------:R0:W-:Y:S04]  /*2a2d0*/  STG.E.128 [R48.64], R52 ;  /* 0x0000003430007986 */ /* 0x0001e8000c101d06 */
[----:B0-----:R-:W3:Y:S04]  /*2a2e0*/  LDL R48, [R1+0xbc] ;  /* 0x0000bc0001307983 */ /* 0x001ee80000100800 */
[----:B------:R-:W5:Y:S04]  /*2a2f0*/  LDL R49, [R1+0xc0] ;  /* 0x0000c00001317983 */ /* 0x000f680000100800 */
[----:B------:R-:W5:Y:S01]  /*2a300*/  LDL R55, [R1+0xb8] ;  /* 0x0000b80001377983 */ /* 0x000f620000100800 */
[----:B--2---:R-:W-:-:S03]  /*2a310*/  FFMA.FTZ R53, R232, R58, R139 ;  /* 0x0000003ae8357223 */ /* 0x004fc6000001008b */
[----:B------:R-:W2:Y:S01]  /*2a320*/  LDL R58, [R1+0x94] ;  /* 0x00009400013a7983 */ /* 0x000ea20000100800 */
[----:B------:R-:W-:Y:S02]  /*2a330*/  FFMA.FTZ R52, R233, R61, R133 ;  /* 0x0000003de9347223 */ /* 0x000fe40000010085 */
[----:B----4-:R-:W-:Y:S01]  /*2a340*/  FFMA.FTZ R54, R231, R56, R137 ;  /* 0x00000038e7367223 */ /* 0x010fe20000010089 */
[----:B------:R-:W4:Y:S01]  /*2a350*/  LDL R233, [R1+0x68] ;  /* 0x0000680001e97983 */ /* 0x000f220000100800 */
[C---:B------:R-:W-:Y:S02]  /*2a360*/  FADD.FTZ R46, -R225.reuse, R46 ;  /* 0x0000002ee12e7221 */ /* 0x040fe40000010100 */
[C---:B------:R-:W-:Y:S01]  /*2a370*/  FADD.FTZ R47, -R225.reuse, R47 ;  /* 0x0000002fe12f7221 */ /* 0x040fe20000010100 */
[----:B------:R-:W4:Y:S01]  /*2a380*/  LDL R231, [R1+0x50] ;  /* 0x0000500001e77983 */ /* 0x000f220000100800 */
[C---:B------:R-:W-:Y:S02]  /*2a390*/  FADD.FTZ R45, -R225.reuse, R45 ;  /* 0x0000002de12d7221 */ /* 0x040fe40000010100 */
[----:B------:R-:W-:Y:S01]  /*2a3a0*/  FADD.FTZ R44, -R225, R44 ;  /* 0x0000002ce12c7221 */ /* 0x000fe20000010100 */
[----:B------:R-:W4:Y:S01]  /*2a3b0*/  LDL R232, [R1+0x6c] ;  /* 0x00006c0001e87983 */ /* 0x000f220000100800 */
[----:B---3--:R-:W-:-:S02]  /*2a3c0*/  FFMA.FTZ R51, R48, R51, R135 ;  /* 0x0000003330337223 */ /* 0x008fc40000010087 */
[----:B-----5:R-:W-:Y:S02]  /*2a3d0*/  FFMA.FTZ R48, R49, R57, R136 ;  /* 0x0000003931307223 */ /* 0x020fe40000010088 */
[----:B------:R-:W-:Y:S01]  /*2a3e0*/  FFMA.FTZ R49, R235, R59, R138 ;  /* 0x0000003beb317223 */ /* 0x000fe2000001008a */
[----:B------:R-:W3:Y:S01]  /*2a3f0*/  LDL R57, [R1+0x98] ;  /* 0x0000980001397983 */ /* 0x000ee20000100800 */
[----:B------:R-:W-:-:S03]  /*2a400*/  FFMA.FTZ R50, R55, R50, R134 ;  /* 0x0000003237327223 */ /* 0x000fc60000010086 */
[----:B------:R-:W5:Y:S04]  /*2a410*/  LDL R59, [R1+0x90] ;  /* 0x00009000013b7983 */ /* 0x000f680000100800 */
[----:B------:R-:W4:Y:S01]  /*2a420*/  LDL R55, [R1+0x9c] ;  /* 0x00009c0001377983 */ /* 0x000f220000100800 */
[----:B------:R-:W-:Y:S01]  /*2a430*/  F2FP.BF16.PACK_AB R51, R51, R50 ;  /* 0x000000323333723e */ /* 0x000fe200000010ff */
[----:B------:R-:W-:Y:S01]  /*2a440*/  FFMA.FTZ R50, R234, R60, R132 ;  /* 0x0000003cea327223 */ /* 0x000fe20000010084 */
[----:B------:R-:W-:Y:S01]  /*2a450*/  F2FP.BF16.PACK_AB R49, R53, R49 ;  /* 0x000000313531723e */ /* 0x000fe200000010ff */
[C---:B------:R-:W-:Y:S01]  /*2a460*/  FADD.FTZ R40, -R225.reuse, R40 ;  /* 0x00000028e1287221 */ /* 0x040fe20000010100 */
[----:B------:R-:W-:Y:S01]  /*2a470*/  F2FP.BF16.PACK_AB R48, R54, R48 ;  /* 0x000000303630723e */ /* 0x000fe200000010ff */
[----:B------:R-:W-:Y:S01]  /*2a480*/  FADD.FTZ R41, -R225, R41 ;  /* 0x00000029e1297221 */ /* 0x000fe20000010100 */
[----:B------:R-:W-:Y:S01]  /*2a490*/  F2FP.BF16.PACK_AB R50, R52, R50 ;  /* 0x000000323432723e */ /* 0x000fe200000010ff */
[----:B------:R-:W-:Y:S01]  /*2a4a0*/  IMAD.WIDE.U32 R52, R217, R226, c[0x0][0x210] ;  /* 0x00008400d9347625 */ /* 0x000fe200078e00e2 */
[----:B------:R-:W4:Y:S04]  /*2a4b0*/  LDL R235, [R1+0x60] ;  /* 0x0000600001eb7983 */ /* 0x000f280000100800 */
[----:B------:R0:W-:Y:S01]  /*2a4c0*/  STG.E.128 [R52.64], R48 ;  /* 0x0000003034007986 */ /* 0x0001e2000c101d06 */
[----:B------:R-:W-:-:S02]  /*2a4d0*/  FADD.FTZ R42, -R225, R42 ;  /* 0x0000002ae12a7221 */ /* 0x000fc40000010100 */
[----:B------:R-:W-:Y:S01]  /*2a4e0*/  FADD.FTZ R54, -R225, R18 ;  /* 0x00000012e1367221 */ /* 0x000fe20000010100 */
[----:B------:R-:W4:Y:S04]  /*2a4f0*/  LDL R234, [R1+0x64] ;  /* 0x0000640001ea7983 */ /* 0x000f280000100800 */
[----:B------:R-:W4:Y:S01]  /*2a500*/  LDL R217, [R1+0x5c] ;  /* 0x00005c0001d97983 */ /* 0x000f220000100800 */
[----:B0-----:R-:W-:-:S03]  /*2a510*/  FMUL.FTZ R50, R224, R46 ;  /* 0x0000002ee0327220 */ /* 0x001fc60000410000 */
[----:B------:R-:W4:Y:S01]  /*2a520*/  LDL R18, [R1+0x70] ;  /* 0x0000700001127983 */ /* 0x000f220000100800 */
[C---:B------:R-:W-:Y:S02]  /*2a530*/  FMUL.FTZ R49, R224.reuse, R47 ;  /* 0x0000002fe0317220 */ /* 0x040fe40000410000 */
[----:B------:R-:W-:Y:S02]  /*2a540*/  FMUL.FTZ R51, R224, R45 ;  /* 0x0000002de0337220 */ /* 0x000fe40000410000 */
[----:B------:R-:W-:Y:S02]  /*2a550*/  FFMA.FTZ R45, R63, R50, R186 ;  /* 0x000000323f2d7223 */ /* 0x000fe400000100ba */
[----:B------:R-:W-:Y:S02]  /*2a560*/  FFMA.FTZ R46, R62, R49, R187 ;  /* 0x000000313e2e7223 */ /* 0x000fe400000100bb */
[----:B------:R-:W-:-:S03]  /*2a570*/  FMUL.FTZ R48, R224, R44 ;  /* 0x0000002ce0307220 */ /* 0x000fc60000410000 */
[----:B------:R-:W-:Y:S01]  /*2a580*/  F2FP.BF16.PACK_AB R45, R46, R45 ;  /* 0x0000002d2e2d723e */ /* 0x000fe200000010ff */
[----:B------:R-:W-:Y:S02]  /*2a590*/  FADD.FTZ R46, -R225, R43 ;  /* 0x0000002be12e7221 */ /* 0x000fe40000010100 */
[----:B------:R-:W-:Y:S02]  /*2a5a0*/  FFMA.FTZ R44, R230, R48, R184 ;  /* 0x00000030e62c7223 */ /* 0x000fe400000100b8 */
[----:B------:R-:W-:Y:S01]  /*2a5b0*/  FFMA.FTZ R47, R227, R51, R185 ;  /* 0x00000033e32f7223 */ /* 0x000fe200000100b9 */
[----:B------:R-:W4:Y:S01]  /*2a5c0*/  LDL R230, [R1+0x54] ;  /* 0x0000540001e67983 */ /* 0x000f220000100800 */
[C---:B------:R-:W-:Y:S02]  /*2a5d0*/  FMUL.FTZ R53, R224.reuse, R40 ;  /* 0x00000028e0357220 */ /* 0x040fe40000410000 */
[C---:B------:R-:W-:Y:S02]  /*2a5e0*/  FMUL.FTZ R43, R224.reuse, R41 ;  /* 0x00000029e02b7220 */ /* 0x040fe40000410000 */
[----:B------:R-:W-:-:S02]  /*2a5f0*/  FMUL.FTZ R42, R224, R42 ;  /* 0x0000002ae02a7220 */ /* 0x000fc40000410000 */
[----:B------:R-:W-:Y:S01]  /*2a600*/  FMUL.FTZ R52, R224, R46 ;  /* 0x0000002ee0347220 */ /* 0x000fe20000410000 */
[----:B------:R-:W-:Y:S01]  /*2a610*/  F2FP.BF16.PACK_AB R44, R47, R44 ;  /* 0x0000002c2f2c723e */ /* 0x000fe200000010ff */
[----:B------:R-:W4:Y:S01]  /*2a620*/  LDL R227, [R1+0x58] ;  /* 0x0000580001e37983 */ /* 0x000f220000100800 */
[----:B--2---:R-:W-:Y:S02]  /*2a630*/  FFMA.FTZ R47, R58, R43, R181 ;  /* 0x0000002b3a2f7223 */ /* 0x004fe400000100b5 */
[----:B---3--:R-:W-:Y:S02]  /*2a640*/  FFMA.FTZ R40, R57, R42, R182 ;  /* 0x0000002a39287223 */ /* 0x008fe400000100b6 */
[----:B-----5:R-:W-:Y:S02]  /*2a650*/  FFMA.FTZ R46, R59, R53, R180 ;  /* 0x000000353b2e7223 */ /* 0x020fe400000100b4 */
[----:B----4-:R-:W-:-:S03]  /*2a660*/  FFMA.FTZ R41, R55, R52, R183 ;  /* 0x0000003437297223 */ /* 0x010fc600000100b7 */
[----:B------:R-:W-:Y:S02]  /*2a670*/  F2FP.BF16.PACK_AB R46, R47, R46 ;  /* 0x0000002e2f2e723e */ /* 0x000fe400000010ff */
[----:B------:R-:W-:Y:S01]  /*2a680*/  F2FP.BF16.PACK_AB R47, R41, R40 ;  /* 0x00000028292f723e */ /* 0x000fe200000010ff */
[----:B------:R-:W-:-:S04]  /*2a690*/  IMAD.WIDE.U32 R40, R215, R226, c[0x0][0x208] ;  /* 0x00008200d7287625 */ /* 0x000fc800078e00e2 */
[C---:B------:R-:W-:Y:S01]  /*2a6a0*/  FADD.FTZ R55, -R225.reuse, R19 ;  /* 0x00000013e1377221 */ /* 0x040fe20000010100 */
[----:B------:R0:W-:Y:S04]  /*2a6b0*/  STG.E.128 [R40.64], R44 ;  /* 0x0000002c28007986 */ /* 0x0001e8000c101d06 */
[----:B------:R-:W2:Y:S01]  /*2a6c0*/  LDL R19, [R1+0x78] ;  /* 0x0000780001137983 */ /* 0x000ea20000100800 */
[C---:B0-----:R-:W-:Y:S02]  /*2a6d0*/  FADD.FTZ R40, -R225.reuse, R20 ;  /* 0x00000014e1287221 */ /* 0x041fe40000010100 */
[C---:B------:R-:W-:Y:S01]  /*2a6e0*/  FADD.FTZ R41, -R225.reuse, R21 ;  /* 0x00000015e1297221 */ /* 0x040fe20000010100 */
[----:B------:R-:W3:Y:S01]  /*2a6f0*/  LDL R20, [R1+0x84] ;  /* 0x0000840001147983 */ /* 0x000ee20000100800 */
[----:B------:R-:W-:-:S02]  /*2a700*/  FADD.FTZ R44, -R225, R22 ;  /* 0x00000016e12c7221 */ /* 0x000fc40000010100 */
[C---:B------:R-:W-:Y:S01]  /*2a710*/  FADD.FTZ R46, -R225.reuse, R16 ;  /* 0x00000010e12e7221 */ /* 0x040fe20000010100 */
[----:B------:R-:W4:Y:S01]  /*2a720*/  LDL R21, [R1+0x8c] ;  /* 0x00008c0001157983 */ /* 0x000f220000100800 */
[C---:B------:R-:W-:Y:S02]  /*2a730*/  FADD.FTZ R45, -R225.reuse, R23 ;  /* 0x00000017e12d7221 */ /* 0x040fe40000010100 */
[C---:B------:R-:W-:Y:S01]  /*2a740*/  FADD.FTZ R47, -R225.reuse, R17 ;  /* 0x00000011e12f7221 */ /* 0x040fe20000010100 */
[----:B------:R-:W5:Y:S04]  /*2a750*/  LDL R22, [R1+0x74] ;  /* 0x0000740001167983 */ /* 0x000f680000100800 */
[----:B------:R-:W5:Y:S04]  /*2a760*/  LDL R16, [R1+0x80] ;  /* 0x0000800001107983 */ /* 0x000f680000100800 */
[----:B------:R-:W5:Y:S04]  /*2a770*/  LDL R23, [R1+0x7c] ;  /* 0x00007c0001177983 */ /* 0x000f680000100800 */
[----:B------:R-:W5:Y:S01]  /*2a780*/  LDL R17, [R1+0x88] ;  /* 0x0000880001117983 */ /* 0x000f620000100800 */
[----:B------:R-:W-:-:S02]  /*2a790*/  FADD.FTZ R36, -R225, R36 ;  /* 0x00000024e1247221 */ /* 0x000fc40000010100 */
[C---:B------:R-:W-:Y:S02]  /*2a7a0*/  FADD.FTZ R37, -R225.reuse, R37 ;  /* 0x00000025e1257221 */ /* 0x040fe40000010100 */
[C---:B------:R-:W-:Y:S02]  /*2a7b0*/  FMUL.FTZ R36, R224.reuse, R36 ;  /* 0x00000024e0247220 */ /* 0x040fe40000410000 */
[----:B------:R-:W-:Y:S02]  /*2a7c0*/  FMUL.FTZ R37, R224, R37 ;  /* 0x00000025e0257220 */ /* 0x000fe40000410000 */
[C---:B------:R-:W-:Y:S02]  /*2a7d0*/  FADD.FTZ R32, -R225.reuse, R32 ;  /* 0x00000020e1207221 */ /* 0x040fe40000010100 */
[C---:B------:R-:W-:Y:S02]  /*2a7e0*/  FADD.FTZ R33, -R225.reuse, R33 ;  /* 0x00000021e1217221 */ /* 0x040fe40000010100 */
[----:B------:R-:W-:-:S02]  /*2a7f0*/  FADD.FTZ R34, -R225, R34 ;  /* 0x00000022e1227221 */ /* 0x000fc40000010100 */
[C---:B------:R-:W-:Y:S02]  /*2a800*/  FADD.FTZ R35, -R225.reuse, R35 ;  /* 0x00000023e1237221 */ /* 0x040fe40000010100 */
[C---:B------:R-:W-:Y:S02]  /*2a810*/  FADD.FTZ R24, -R225.reuse, R24 ;  /* 0x00000018e1187221 */ /* 0x040fe40000010100 */
[C---:B------:R-:W-:Y:S02]  /*2a820*/  FADD.FTZ R58, -R225.reuse, R206 ;  /* 0x000000cee13a7221 */ /* 0x040fe40000010100 */
[----:B------:R-:W-:Y:S02]  /*2a830*/  FFMA.FTZ R18, R18, R53, R124 ;  /* 0x0000003512127223 */ /* 0x000fe4000001007c */
[----:B------:R-:W-:Y:S02]  /*2a840*/  FADD.FTZ R56, -R225, R204 ;  /* 0x000000cce1387221 */ /* 0x000fe40000010100 */
[----:B------:R-:W-:-:S02]  /*2a850*/  FMUL.FTZ R206, R224, R34 ;  /* 0x00000022e0ce7220 */ /* 0x000fc40000410000 */
[C---:B------:R-:W-:Y:S02]  /*2a860*/  FMUL.FTZ R53, R224.reuse, R35 ;  /* 0x00000023e0357220 */ /* 0x040fe40000410000 */
[C---:B------:R-:W-:Y:S02]  /*2a870*/  FADD.FTZ R38, -R225.reuse, R38 ;  /* 0x00000026e1267221 */ /* 0x040fe40000010100 */
[C---:B------:R-:W-:Y:S02]  /*2a880*/  FADD.FTZ R39, -R225.reuse, R39 ;  /* 0x00000027e1277221 */ /* 0x040fe40000010100 */
[----:B------:R-:W-:Y:S02]  /*2a890*/  FMUL.FTZ R204, R224, R24 ;  /* 0x00000018e0cc7220 */ /* 0x000fe40000410000 */
[----:B------:R-:W5:Y:S01]  /*2a8a0*/  LDL R24, [R1+0x38] ;  /* 0x0000380001187983 */ /* 0x000f620000100800 */
        /* <DEDUP_REMOVED lines=8> */
[----:B------:R-:W5:Y:S01]  /*2a930*/  LDL R208, [R1] ;  /* 0x0000000001d07983 */ /* 0x000f620000100800 */
[C---:B------:R-:W-:Y:S02]  /*2a940*/  FADD.FTZ R31, -R225.reuse, R31 ;  /* 0x0000001fe11f7221 */ /* 0x040fe40000010100 */
[C---:B------:R-:W-:Y:S02]  /*2a950*/  FADD.FTZ R25, -R225.reuse, R25 ;  /* 0x00000019e1197221 */ /* 0x040fe40000010100 */
[----:B------:R-:W-:-:S02]  /*2a960*/  FADD.FTZ R26, -R225, R26 ;  /* 0x0000001ae11a7221 */ /* 0x000fc40000010100 */
[C---:B------:R-:W-:Y:S02]  /*2a970*/  FADD.FTZ R27, -R225.reuse, R27 ;  /* 0x0000001be11b7221 */ /* 0x040fe40000010100 */
[C---:B------:R-:W-:Y:S02]  /*2a980*/  FADD.FTZ R57, -R225.reuse, R205 ;  /* 0x000000cde1397221 */ /* 0x040fe40000010100 */
[C---:B------:R-:W-:Y:S02]  /*2a990*/  FADD.FTZ R61, -R225.reuse, R209 ;  /* 0x000000d1e13d7221 */ /* 0x040fe40000010100 */
[----:B------:R-:W-:Y:S01]  /*2a9a0*/  FADD.FTZ R63, -R225, R211 ;  /* 0x000000d3e13f7221 */ /* 0x000fe20000010100 */
[----:B------:R-:W5:Y:S04]  /*2a9b0*/  LDL R209, [R1+0xc] ;  /* 0x00000c0001d17983 */ /* 0x000f680000100800 */
[----:B------:R-:W5:Y:S04]  /*2a9c0*/  LDL R225, [R1+0x10] ;  /* 0x0000100001e17983 */ /* 0x000f680000100800 */
[----:B------:R-:W5:Y:S01]  /*2a9d0*/  LDL R211, [R1+0x14] ;  /* 0x0000140001d37983 */ /* 0x000f620000100800 */
[----:B------:R-:W-:-:S02]  /*2a9e0*/  FMUL.FTZ R35, R224, R40 ;  /* 0x00000028e0237220 */ /* 0x000fc40000410000 */
[C---:B------:R-:W-:Y:S02]  /*2a9f0*/  FMUL.FTZ R40, R224.reuse, R44 ;  /* 0x0000002ce0287220 */ /* 0x040fe40000410000 */
[----:B------:R-:W-:Y:S02]  /*2aa00*/  FMUL.FTZ R44, R224, R54 ;  /* 0x00000036e02c7220 */ /* 0x000fe40000410000 */
[----:B------:R-:W5:Y:S01]  /*2aa10*/  LDL R54, [R1+0x3c] ;  /* 0x00003c0001367983 */ /* 0x000f620000100800 */
[----:B--2---:R-:W-:Y:S02]  /*2aa20*/  FFMA.FTZ R19, R19, R42, R126 ;  /* 0x0000002a13137223 */ /* 0x004fe4000001007e */
[----:B---3--:R-:W-:Y:S02]  /*2aa30*/  FFMA.FTZ R20, R20, R51, R129 ;  /* 0x0000003314147223 */ /* 0x008fe40000010081 */
[----:B----4-:R-:W-:Y:S02]  /*2aa40*/  FFMA.FTZ R42, R21, R49, R131 ;  /* 0x00000031152a7223 */ /* 0x010fe40000010083 */
[----:B------:R-:W-:-:S02]  /*2aa50*/  FFMA.FTZ R21, R235, R36, R176 ;  /* 0x00000024eb157223 */ /* 0x000fc400000100b0 */
[----:B-----5:R-:W-:Y:S01]  /*2aa60*/  FFMA.FTZ R43, R22, R43, R125 ;  /* 0x0000002b162b7223 */ /* 0x020fe2000001007d */
[----:B------:R-:W2:Y:S01]  /*2aa70*/  LDL R235, [R1+0x30] ;  /* 0x0000300001eb7983 */ /* 0x000ea20000100800 */
[----:B------:R-:W-:Y:S02]  /*2aa80*/  FFMA.FTZ R22, R234, R37, R177 ;  /* 0x00000025ea167223 */ /* 0x000fe400000100b1 */
[----:B------:R-:W-:Y:S02]  /*2aa90*/  FFMA.FTZ R16, R16, R48, R128 ;  /* 0x0000003010107223 */ /* 0x000fe40000010080 */
[----:B------:R-:W-:Y:S02]  /*2aaa0*/  FMUL.FTZ R51, R224, R33 ;  /* 0x00000021e0337220 */ /* 0x000fe40000410000 */
[----:B------:R-:W-:Y:S01]  /*2aab0*/  FFMA.FTZ R23, R23, R52, R127 ;  /* 0x0000003417177223 */ /* 0x000fe2000001007f */
[----:B------:R-:W-:Y:S01]  /*2aac0*/  F2FP.BF16.PACK_AB R16, R20, R16 ;  /* 0x000000101410723e */ /* 0x000fe200000010ff */
[----:B------:R-:W-:Y:S01]  /*2aad0*/  FFMA.FTZ R17, R17, R50, R130 ;  /* 0x0000003211117223 */ /* 0x000fe20000010082 */
[----:B------:R-:W-:Y:S01]  /*2aae0*/  F2FP.BF16.PACK_AB R18, R43, R18 ;  /* 0x000000122b12723e */ /* 0x000fe200000010ff */
[----:B------:R-:W-:Y:S01]  /*2aaf0*/  FMUL.FTZ R50, R224, R32 ;  /* 0x00000020e0327220 */ /* 0x000fe20000410000 */
[----:B------:R-:W-:Y:S01]  /*2ab00*/  F2FP.BF16.PACK_AB R19, R23, R19 ;  /* 0x000000131713723e */ /* 0x000fe200000010ff */
[----:B------:R-:W-:Y:S01]  /*2ab10*/  FFMA.FTZ R33, R230, R51, R173 ;  /* 0x00000033e6217223 */ /* 0x000fe200000100ad */
[----:B------:R-:W-:Y:S01]  /*2ab20*/  F2FP.BF16.PACK_AB R20, R22, R21 ;  /* 0x000000151614723e */ /* 0x000fe200000010ff */
[----:B------:R-:W-:Y:S01]  /*2ab30*/  FFMA.FTZ R22, R231, R50, R172 ;  /* 0x00000032e7167223 */ /* 0x000fe200000100ac */
[----:B------:R-:W3:Y:S01]  /*2ab40*/  LDL R234, [R1+0x34] ;  /* 0x0000340001ea7983 */ /* 0x000ee20000100800 */
[----:B------:R-:W-:-:S02]  /*2ab50*/  FFMA.FTZ R23, R227, R206, R174 ;  /* 0x000000cee3177223 */ /* 0x000fc400000100ae */
[----:B------:R-:W-:Y:S02]  /*2ab60*/  FFMA.FTZ R32, R217, R53, R175 ;  /* 0x00000035d9207223 */ /* 0x000fe400000100af */
[C---:B------:R-:W-:Y:S02]  /*2ab70*/  FMUL.FTZ R48, R224.reuse, R38 ;  /* 0x00000026e0307220 */ /* 0x040fe40000410000 */
[----:B------:R-:W-:Y:S01]  /*2ab80*/  FMUL.FTZ R49, R224, R39 ;  /* 0x00000027e0317220 */ /* 0x000fe20000410000 */
[----:B------:R-:W-:Y:S01]  /*2ab90*/  F2FP.BF16.PACK_AB R17, R42, R17 ;  /* 0x000000112a11723e */ /* 0x000fe200000010ff */
[C---:B------:R-:W-:Y:S01]  /*2aba0*/  FMUL.FTZ R43, R224.reuse, R45 ;  /* 0x0000002de02b7220 */ /* 0x040fe20000410000 */
[----:B------:R-:W-:Y:S01]  /*2abb0*/  F2FP.BF16.PACK_AB R22, R33, R22 ;  /* 0x000000162116723e */ /* 0x000fe200000010ff */
[----:B------:R-:W-:Y:S01]  /*2abc0*/  FMUL.FTZ R42, R224, R59 ;  /* 0x0000003be02a7220 */ /* 0x000fe20000410000 */
[----:B------:R-:W-:Y:S01]  /*2abd0*/  F2FP.BF16.PACK_AB R23, R32, R23 ;  /* 0x000000172017723e */ /* 0x000fe200000010ff */
[----:B------:R-:W-:Y:S01]  /*2abe0*/  FMUL.FTZ R45, R224, R60 ;  /* 0x0000003ce02d7220 */ /* 0x000fe20000410000 */
[----:B------:R-:W4:Y:S01]  /*2abf0*/  LDL R59, [R1+0x44] ;  /* 0x00004400013b7983 */ /* 0x000f220000100800 */
[----:B------:R-:W-:-:S02]  /*2ac00*/  FFMA.FTZ R21, R233, R48, R178 ;  /* 0x00000030e9157223 */ /* 0x000fc400000100b2 */
[----:B------:R-:W-:Y:S01]  /*2ac10*/  FFMA.FTZ R34, R232, R49, R179 ;  /* 0x00000031e8227223 */ /* 0x000fe200000100b3 */
[----:B------:R-:W5:Y:S01]  /*2ac20*/  LDL R60, [R1+0x40] ;  /* 0x00004000013c7983 */ /* 0x000f620000100800 */
[----:B------:R-:W-:-:S03]  /*2ac30*/  IMAD.WIDE.U32 R32, R215, R226, c[0x0][0x210] ;  /* 0x00008400d7207625 */ /* 0x000fc600078e00e2 */
[----:B------:R-:W5:Y:S01]  /*2ac40*/  LDL R233, [R1+0x20] ;  /* 0x0000200001e97983 */ /* 0x000f620000100800 */
[----:B------:R-:W-:-:S03]  /*2ac50*/  FMUL.FTZ R39, R224, R58 ;  /* 0x0000003ae0277220 */ /* 0x000fc60000410000 */
[----:B------:R-:W5:Y:S04]  /*2ac60*/  LDL R232, [R1+0x24] ;  /* 0x0000240001e87983 */ /* 0x000f680000100800 */
[----:B------:R-:W5:Y:S04]  /*2ac70*/  LDL R215, [R1+0x4c] ;  /* 0x00004c0001d77983 */ /* 0x000f680000100800 */
[----:B------:R-:W5:Y:S04]  /*2ac80*/  LDL R58, [R1+0x48] ;  /* 0x00004800013a7983 */ /* 0x000f680000100800 */
[----:B------:R-:W5:Y:S04]  /*2ac90*/  LDL R231, [R1+0x28] ;  /* 0x0000280001e77983 */ /* 0x000f680000100800 */
[----:B------:R-:W5:Y:S04]  /*2aca0*/  LDL R230, [R1+0x2c] ;  /* 0x00002c0001e67983 */ /* 0x000f680000100800 */
[----:B------:R-:W5:Y:S04]  /*2acb0*/  LDL R227, [R1+0x8] ;  /* 0x0000080001e37983 */ /* 0x000f680000100800 */
[----:B------:R-:W5:Y:S01]  /*2acc0*/  LDL R217, [R1+0x18] ;  /* 0x0000180001d97983 */ /* 0x000f620000100800 */
[----:B------:R-:W-:Y:S01]  /*2acd0*/  F2FP.BF16.PACK_AB R21, R34, R21 ;  /* 0x000000152215723e */ /* 0x000fe200000010ff */
[----:B------:R-:W-:-:S02]  /*2ace0*/  FMUL.FTZ R34, R224, R56 ;  /* 0x00000038e0227220 */ /* 0x000fc40000410000 */
[----:B------:R-:W-:Y:S02]  /*2acf0*/  FMUL.FTZ R205, R224, R25 ;  /* 0x00000019e0cd7220 */ /* 0x000fe40000410000 */
[----:B------:R-:W-:Y:S02]  /*2ad00*/  FFMA.FTZ R56, R24, R206, R118 ;  /* 0x000000ce18387223 */ /* 0x000fe40000010076 */
[----:B------:R-:W-:Y:S01]  /*2ad10*/  IMAD.WIDE.U32 R24, R216, R226, c[0x0][0x208] ;  /* 0x00008200d8187625 */ /* 0x000fe200078e00e2 */
[----:B------:R0:W-:Y:S03]  /*2ad20*/  STG.E.128 [R32.64], R16 ;  /* 0x0000001020007986 */ /* 0x0001e6000c101d06 */
[C---:B------:R-:W-:Y:S02]  /*2ad30*/  FMUL.FTZ R28, R224.reuse, R28 ;  /* 0x0000001ce01c7220 */ /* 0x040fe40000410000 */
[C---:B------:R-:W-:Y:S01]  /*2ad40*/  FMUL.FTZ R29, R224.reuse, R29 ;  /* 0x0000001de01d7220 */ /* 0x040fe20000410000 */
[----:B------:R4:W-:Y:S01]  /*2ad50*/  STG.E.128 [R24.64], R20 ;  /* 0x0000001418007986 */ /* 0x0009e2000c101d06 */
[----:B------:R-:W-:-:S02]  /*2ad60*/  FMUL.FTZ R30, R224, R30 ;  /* 0x0000001ee01e7220 */ /* 0x000fc40000410000 */
[C---:B------:R-:W-:Y:S02]  /*2ad70*/  FMUL.FTZ R31, R224.reuse, R31 ;  /* 0x0000001fe01f7220 */ /* 0x040fe40000410000 */
[C---:B------:R-:W-:Y:S02]  /*2ad80*/  FMUL.FTZ R26, R224.reuse, R26 ;  /* 0x0000001ae01a7220 */ /* 0x040fe40000410000 */
[C---:B------:R-:W-:Y:S02]  /*2ad90*/  FMUL.FTZ R27, R224.reuse, R27 ;  /* 0x0000001be01b7220 */ /* 0x040fe40000410000 */
[C---:B------:R-:W-:Y:S02]  /*2ada0*/  FMUL.FTZ R46, R224.reuse, R46 ;  /* 0x0000002ee02e7220 */ /* 0x040fe40000410000 */
[----:B0-----:R-:W-:Y:S02]  /*2adb0*/  FFMA.FTZ R33, R211, R205, R165 ;  /* 0x000000cdd3217223 */ /* 0x001fe400000100a5 */
[----:B------:R-:W-:-:S02]  /*2adc0*/  FMUL.FTZ R47, R224, R47 ;  /* 0x0000002fe02f7220 */ /* 0x000fc40000410000 */
[C---:B------:R-:W-:Y:S02]  /*2add0*/  FMUL.FTZ R55, R224.reuse, R55 ;  /* 0x00000037e0377220 */ /* 0x040fe40000410000 */
[C---:B------:R-:W-:Y:S02]  /*2ade0*/  FMUL.FTZ R41, R224.reuse, R41 ;  /* 0x00000029e0297220 */ /* 0x040fe40000410000 */
[----:B------:R-:W-:Y:S02]  /*2adf0*/  FMUL.FTZ R38, R224, R57 ;  /* 0x00000039e0267220 */ /* 0x000fe40000410000 */
[----:B------:R-:W-:-:S05]  /*2ae00*/  FFMA.FTZ R57, R54, R53, R119 ;  /* 0x0000003536397223 */ /* 0x000fca0000010077 */
[----:B------:R-:W-:Y:S01]  /*2ae10*/  F2FP.BF16.PACK_AB R19, R57, R56 ;  /* 0x000000383913723e */ /* 0x000fe200000010ff */
[C---:B------:R-:W-:Y:S02]  /*2ae20*/  FMUL.FTZ R53, R224.reuse, R62 ;  /* 0x0000003ee0357220 */ /* 0x040fe40000410000 */
[----:B------:R-:W-:Y:S01]  /*2ae30*/  FMUL.FTZ R54, R224, R63 ;  /* 0x0000003fe0367220 */ /* 0x000fe20000410000 */
[----:B------:R-:W-:Y:S01]  /*2ae40*/  IADD3 R10, R10, 0x300, RZ ;  /* 0x000003000a0a7810 */ /* 0x000fe20007ffe0ff */
[----:B------:R-:W-:Y:S01]  /*2ae50*/  FMUL.FTZ R52, R224, R61 ;  /* 0x0000003de0347220 */ /* 0x000fe20000410000 */
[----:B------:R-:W-:Y:S01]  /*2ae60*/  IADD3 R229, R229, c[0x0][0x160], RZ ;  /* 0x00005800e5e57a10 */ /* 0x000fe20007ffe0ff */
[----:B--2---:R-:W-:Y:S02]  /*2ae70*/  FFMA.FTZ R18, R235, R50, R116 ;  /* 0x00000032eb127223 */ /* 0x004fe40000010074 */
[----:B---3--:R-:W-:-:S05]  /*2ae80*/  FFMA.FTZ R32, R234, R51, R117 ;  /* 0x00000033ea207223 */ /* 0x008fca0000010075 */
[----:B------:R-:W-:Y:S01]  /*2ae90*/  F2FP.BF16.PACK_AB R18, R32, R18 ;  /* 0x000000122012723e */ /* 0x000fe200000010ff */
[----:B----4-:R-:W-:Y:S02]  /*2aea0*/  FFMA.FTZ R20, R59, R37, R121 ;  /* 0x000000253b147223 */ /* 0x010fe40000010079 */
[----:B-----5:R-:W-:Y:S02]  /*2aeb0*/  FFMA.FTZ R16, R60, R36, R120 ;  /* 0x000000243c107223 */ /* 0x020fe40000010078 */
[----:B------:R-:W-:Y:S02]  /*2aec0*/  FFMA.FTZ R24, R233, R28, R168 ;  /* 0x0000001ce9187223 */ /* 0x000fe400000100a8 */
[----:B------:R-:W-:Y:S01]  /*2aed0*/  FFMA.FTZ R25, R232, R29, R169 ;  /* 0x0000001de8197223 */ /* 0x000fe200000100a9 */
[----:B------:R-:W-:Y:S01]  /*2aee0*/  F2FP.BF16.PACK_AB R16, R20, R16 ;  /* 0x000000101410723e */ /* 0x000fe200000010ff */
[----:B------:R-:W-:Y:S02]  /*2aef0*/  FFMA.FTZ R23, R215, R49, R123 ;  /* 0x00000031d7177223 */ /* 0x000fe4000001007b */
[----:B------:R-:W-:Y:S01]  /*2af00*/  FFMA.FTZ R17, R58, R48, R122 ;  /* 0x000000303a117223 */ /* 0x000fe2000001007a */
[----:B------:R-:W-:Y:S01]  /*2af10*/  F2FP.BF16.PACK_AB R20, R25, R24 ;  /* 0x000000181914723e */ /* 0x000fe200000010ff */
[----:B------:R-:W-:-:S03]  /*2af20*/  FFMA.FTZ R21, R231, R30, R170 ;  /* 0x0000001ee7157223 */ /* 0x000fc600000100aa */
[----:B------:R-:W-:Y:S01]  /*2af30*/  F2FP.BF16.PACK_AB R17, R23, R17 ;  /* 0x000000111711723e */ /* 0x000fe200000010ff */
[----:B------:R-:W-:Y:S02]  /*2af40*/  FFMA.FTZ R22, R230, R31, R171 ;  /* 0x0000001fe6167223 */ /* 0x000fe400000100ab */
[----:B------:R-:W-:-:S03]  /*2af50*/  FFMA.FTZ R25, R227, R30, R114 ;  /* 0x0000001ee3197223 */ /* 0x000fc60000010072 */
[----:B------:R-:W-:Y:S01]  /*2af60*/  F2FP.BF16.PACK_AB R21, R22, R21 ;  /* 0x000000151615723e */ /* 0x000fe200000010ff */
[-C--:B------:R-:W-:Y:S02]  /*2af70*/  FFMA.FTZ R30, R210, R27.reuse, R167 ;  /* 0x0000001bd21e7223 */ /* 0x080fe400000100a7 */
[-C--:B------:R-:W-:Y:S02]  /*2af80*/  FFMA.FTZ R23, R217, R26.reuse, R166 ;  /* 0x0000001ad9177223 */ /* 0x080fe400000100a6 */
[----:B------:R-:W-:Y:S02]  /*2af90*/  FFMA.FTZ R26, R250, R26, R110 ;  /* 0x0000001afa1a7223 */ /* 0x000fe4000001006e */
[----:B------:R-:W-:Y:S02]  /*2afa0*/  FFMA.FTZ R27, R251, R27, R111 ;  /* 0x0000001bfb1b7223 */ /* 0x000fe4000001006f */
[-C--:B------:R-:W-:Y:S02]  /*2afb0*/  FFMA.FTZ R22, R225, R204.reuse, R164 ;  /* 0x000000cce1167223 */ /* 0x080fe400000100a4 */
        /* <DEDUP_REMOVED lines=17> */
[----:B------:R-:W-:Y:S01]  /*2b0d0*/  FFMA.FTZ R36, R247, R43, R163 ;  /* 0x0000002bf7247223 */ /* 0x000fe200000100a3 */
[----:B------:R-:W-:Y:S02]  /*2b0e0*/  F2FP.BF16.PACK_AB R30, R33, R30 ;  /* 0x0000001e211e723e */ /* 0x000fe400000010ff */
[----:B------:R-:W-:Y:S01]  /*2b0f0*/  F2FP.BF16.PACK_AB R31, R32, R31 ;  /* 0x0000001f201f723e */ /* 0x000fe200000010ff */
[----:B------:R-:W-:Y:S01]  /*2b100*/  IMAD.WIDE.U32 R32, R216, R226, c[0x0][0x210] ;  /* 0x00008400d8207625 */ /* 0x000fe200078e00e2 */
[----:B------:R-:W-:-:S02]  /*2b110*/  F2FP.BF16.PACK_AB R28, R37, R28 ;  /* 0x0000001c251c723e */ /* 0x000fc400000010ff */
[----:B------:R-:W-:Y:S01]  /*2b120*/  F2FP.BF16.PACK_AB R29, R36, R29 ;  /* 0x0000001d241d723e */ /* 0x000fe200000010ff */
[----:B------:R-:W-:Y:S01]  /*2b130*/  IMAD.WIDE.U32 R36, R218, R226, c[0x0][0x208] ;  /* 0x00008200da247625 */ /* 0x000fe200078e00e2 */
[----:B------:R-:W-:Y:S01]  /*2b140*/  F2FP.BF16.PACK_AB R24, R48, R24 ;  /* 0x000000183018723e */ /* 0x000fe200000010ff */
[----:B------:R0:W-:Y:S02]  /*2b150*/  STG.E.128 [R32.64], R16 ;  /* 0x0000001020007986 */ /* 0x0001e4000c101d06 */
[-C--:B------:R-:W-:Y:S02]  /*2b160*/  IMAD.WIDE.U32 R48, R218, R226.reuse, c[0x0][0x210] ;  /* 0x00008400da307625 */ /* 0x080fe400078e00e2 */
[----:B------:R1:W-:Y:S04]  /*2b170*/  STG.E.128 [R36.64], R20 ;  /* 0x0000001424007986 */ /* 0x0003e8000c101d06 */
[----:B------:R2:W-:Y:S01]  /*2b180*/  STG.E.128 [R48.64], R24 ;  /* 0x0000001830007986 */ /* 0x0005e2000c101d06 */
[----:B------:R-:W-:-:S04]  /*2b190*/  IMAD.WIDE.U32 R50, R219, R226, c[0x0][0x208] ;  /* 0x00008200db327625 */ /* 0x000fc800078e00e2 */
[----:B0-----:R-:W-:Y:S02]  /*2b1a0*/  FFMA.FTZ R16, R236, R35, R104 ;  /* 0x00000023ec107223 */ /* 0x001fe40000010068 */
[----:B------:R-:W-:Y:S02]  /*2b1b0*/  FFMA.FTZ R17, R237, R41, R105 ;  /* 0x00000029ed117223 */ /* 0x000fe40000010069 */
[----:B-1----:R-:W-:Y:S02]  /*2b1c0*/  FFMA.FTZ R22, R220, R46, R100 ;  /* 0x0000002edc167223 */ /* 0x002fe40000010064 */
[----:B------:R-:W-:Y:S02]  /*2b1d0*/  FFMA.FTZ R20, R221, R47, R101 ;  /* 0x0000002fdd147223 */ /* 0x000fe40000010065 */
[----:B------:R-:W-:Y:S02]  /*2b1e0*/  FFMA.FTZ R19, R90, R39, R154 ;  /* 0x000000275a137223 */ /* 0x000fe4000001009a */
[----:B--2---:R-:W-:Y:S01]  /*2b1f0*/  FFMA.FTZ R24, R91, R42, R155 ;  /* 0x0000002a5b187223 */ /* 0x004fe2000001009b */
[----:B------:R-:W-:Y:S01]  /*2b200*/  F2FP.BF16.PACK_AB R22, R20, R22 ;  /* 0x000000161416723e */ /* 0x000fe200000010ff */
[----:B------:R-:W-:Y:S01]  /*2b210*/  FFMA.FTZ R25, R88, R34, R152 ;  /* 0x0000002258197223 */ /* 0x000fe20000010098 */
[----:B------:R-:W-:Y:S01]  /*2b220*/  F2FP.BF16.PACK_AB R20, R17, R16 ;  /* 0x000000101114723e */ /* 0x000fe200000010ff */
[----:B------:R-:W-:Y:S01]  /*2b230*/  FFMA.FTZ R26, R89, R38, R153 ;  /* 0x00000026591a7223 */ /* 0x000fe20000010099 */
[----:B------:R-:W-:Y:S01]  /*2b240*/  F2FP.BF16.PACK_AB R17, R24, R19 ;  /* 0x000000131811723e */ /* 0x000fe200000010ff */
[----:B------:R-:W-:-:S02]  /*2b250*/  FFMA.FTZ R19, R86, R53, R150 ;  /* 0x0000003556137223 */ /* 0x000fc40000010096 */
[----:B------:R-:W-:Y:S01]  /*2b260*/  FFMA.FTZ R24, R87, R54, R151 ;  /* 0x0000003657187223 */ /* 0x000fe20000010097 */
[----:B------:R0:W-:Y:S01]  /*2b270*/  STG.E.128 [R50.64], R28 ;  /* 0x0000001c32007986 */ /* 0x0001e2000c101d06 */
[----:B------:R-:W-:Y:S01]  /*2b280*/  F2FP.BF16.PACK_AB R16, R26, R25 ;  /* 0x000000191a10723e */ /* 0x000fe200000010ff */
[----:B------:R-:W-:Y:S02]  /*2b290*/  FFMA.FTZ R18, R238, R40, R106 ;  /* 0x00000028ee127223 */ /* 0x000fe4000001006a */
[----:B------:R-:W-:Y:S01]  /*2b2a0*/  FFMA.FTZ R21, R239, R43, R107 ;  /* 0x0000002bef157223 */ /* 0x000fe2000001006b */
[----:B------:R-:W-:Y:S01]  /*2b2b0*/  F2FP.BF16.PACK_AB R19, R24, R19 ;  /* 0x000000131813723e */ /* 0x000fe200000010ff */
[----:B------:R-:W-:Y:S02]  /*2b2c0*/  FFMA.FTZ R26, R76, R45, R92 ;  /* 0x0000002d4c1a7223 */ /* 0x000fe4000001005c */
[----:B------:R-:W-:Y:S02]  /*2b2d0*/  FFMA.FTZ R27, R78, R53, R94 ;  /* 0x000000354e1b7223 */ /* 0x000fe4000001005e */
[----:B------:R-:W-:-:S02]  /*2b2e0*/  FFMA.FTZ R25, R79, R54, R95 ;  /* 0x000000364f197223 */ /* 0x000fc4000001005f */
[----:B------:R-:W-:Y:S01]  /*2b2f0*/  IMAD.SHL.U32 R24, R10, 0x10, RZ ;  /* 0x000000100a187824 */ /* 0x000fe200078e00ff */
[----:B------:R-:W-:Y:S01]  /*2b300*/  F2FP.BF16.PACK_AB R21, R21, R18 ;  /* 0x000000121515723e */ /* 0x000fe200000010ff */
[----:B0-----:R-:W-:Y:S01]  /*2b310*/  FFMA.FTZ R28, R77, R52, R93 ;  /* 0x000000344d1c7223 */ /* 0x001fe2000001005d */
[----:B------:R-:W-:Y:S01]  /*2b320*/  F2FP.BF16.PACK_AB R27, R25, R27 ;  /* 0x0000001b191b723e */ /* 0x000fe200000010ff */
[----:B------:R-:W-:Y:S01]  /*2b330*/  FFMA.FTZ R44, R222, R44, R102 ;  /* 0x0000002cde2c7223 */ /* 0x000fe20000010066 */
[----:B------:R-:W-:Y:S01]  /*2b340*/  IADD3 R30, P1, R24, c[0x0][0x210], RZ ;  /* 0x00008400181e7a10 */ /* 0x000fe20007f3e0ff */
[----:B------:R-:W-:Y:S01]  /*2b350*/  FFMA.FTZ R55, R223, R55, R103 ;  /* 0x00000037df377223 */ /* 0x000fe20000010067 */
[----:B------:R-:W-:Y:S01]  /*2b360*/  F2FP.BF16.PACK_AB R26, R28, R26 ;  /* 0x0000001a1c1a723e */ /* 0x000fe200000010ff */
[----:B------:R-:W-:Y:S01]  /*2b370*/  FFMA.FTZ R18, R84, R45, R148 ;  /* 0x0000002d54127223 */ /* 0x000fe20000010094 */
[----:B------:R-:W-:Y:S01]  /*2b380*/  IADD3 R28, P0, R24, c[0x0][0x208], RZ ;  /* 0x00008200181c7a10 */ /* 0x000fe20007f1e0ff */
[----:B------:R-:W-:Y:S01]  /*2b390*/  FFMA.FTZ R29, R85, R52, R149 ;  /* 0x00000034551d7223 */ /* 0x000fe20000010095 */
[----:B------:R-:W-:Y:S01]  /*2b3a0*/  SHF.R.U32.HI R10, RZ, 0x1c, R10 ;  /* 0x0000001cff0a7819 */ /* 0x000fe2000001160a */
[----:B------:R-:W-:-:S02]  /*2b3b0*/  FFMA.FTZ R25, R82, R39, R98 ;  /* 0x0000002752197223 */ /* 0x000fc40000010062 */
[----:B------:R-:W-:Y:S02]  /*2b3c0*/  FFMA.FTZ R24, R83, R42, R99 ;  /* 0x0000002a53187223 */ /* 0x000fe40000010063 */
[----:B------:R-:W-:Y:S02]  /*2b3d0*/  FFMA.FTZ R34, R80, R34, R96 ;  /* 0x0000002250227223 */ /* 0x000fe40000010060 */
[----:B------:R-:W-:Y:S01]  /*2b3e0*/  FFMA.FTZ R35, R81, R38, R97 ;  /* 0x0000002651237223 */ /* 0x000fe20000010061 */
[----:B------:R-:W-:Y:S01]  /*2b3f0*/  F2FP.BF16.PACK_AB R23, R55, R44 ;  /* 0x0000002c3717723e */ /* 0x000fe200000010ff */
[----:B------:R-:W-:Y:S01]  /*2b400*/  IMAD.WIDE.U32 R32, R219, R226, c[0x0][0x210] ;  /* 0x00008400db207625 */ /* 0x000fe200078e00e2 */
[----:B------:R-:W-:Y:S02]  /*2b410*/  F2FP.BF16.PACK_AB R18, R29, R18 ;  /* 0x000000121d12723e */ /* 0x000fe400000010ff */
[----:B------:R-:W-:Y:S02]  /*2b420*/  IADD3.X R29, R10, c[0x0][0x20c], RZ, P0, !PT ;  /* 0x000083000a1d7a10 */ /* 0x000fe400007fe4ff */
[----:B------:R-:W-:-:S02]  /*2b430*/  F2FP.BF16.PACK_AB R25, R24, R25 ;  /* 0x000000191819723e */ /* 0x000fc400000010ff */
[----:B------:R-:W-:Y:S02]  /*2b440*/  IADD3.X R31, R10, c[0x0][0x214], RZ, P1, !PT ;  /* 0x000085000a1f7a10 */ /* 0x000fe40000ffe4ff */
[----:B------:R-:W-:Y:S01]  /*2b450*/  F2FP.BF16.PACK_AB R24, R35, R34 ;  /* 0x000000222318723e */ /* 0x000fe200000010ff */
[----:B------:R0:W-:Y:S04]  /*2b460*/  STG.E.128 [R32.64], R20 ;  /* 0x0000001420007986 */ /* 0x0001e8000c101d06 */
[----:B------:R0:W-:Y:S04]  /*2b470*/  STG.E.128 [R28.64], R16 ;  /* 0x000000101c007986 */ /* 0x0001e8000c101d06 */
[----:B------:R0:W-:Y:S01]  /*2b480*/  STG.E.128 [R30.64], R24 ;  /* 0x000000181e007986 */ /* 0x0001e2000c101d06 */
[----:B------:R-:W-:-:S02]  /*2b490*/  ISETP.GE.AND P0, PT, R229, c[0x0][0x164], PT ;  /* 0x00005900e5007a0c */ /* 0x000fc40003f06270 */
[----:B------:R-:W-:-:S04]  /*2b4a0*/  SEL R10, RZ, 0x1, P2 ;  /* 0x00000001ff0a7807 */ /* 0x000fc80001000000 */
[----:B------:R-:W-:-:S07]  /*2b4b0*/  PRMT R252, R10, 0x7610, R252 ;  /* 0x000076100afc7816 */ /* 0x000fce00000000fc */
[----:B0-----:R-:W-:Y:S01]  /*2b4c0*/  @P0 CALL.REL.NOINC `(.L_x_20888) ;  /* 0x0000001000000944 */ /* 0x001fe20003c00000 */
[----:B------:R-:W-:Y:S05]  /*2b4d0*/  BRA `(.L_x_20889) ;  /* 0xfffd5b4000007947 */ /* 0x000fea000383ffff */
.L_x_20888:
[----:B------:R-:W-:Y:S05]  /*2b4e0*/  EXIT ;  /* 0x000000000000794d */ /* 0x000fea0003800000 */
.L_x_20886:
[----:B------:R-:W-:Y:S01]  /*2b4f0*/  HFMA2.MMA R225, -RZ, RZ, 0, 5.9604644775390625e-08 ;  /* 0x00000001ffe17435 */ /* 0x000fe200000001ff */
[----:B------:R-:W-:Y:S01]  /*2b500*/  IMAD.MOV.U32 R231, RZ, RZ, R224 ;  /* 0x000000ffffe77224 */ /* 0x000fe200078e00e0 */
[----:B------:R-:W-:Y:S01]  /*2b510*/  MOV R226, 0x2b550 ;  /* 0x0002b55000e27802 */ /* 0x000fe20000000f00 */
[----:B------:R-:W-:Y:S02]  /*2b520*/  IMAD.MOV.U32 R233, RZ, RZ, 0x1f ;  /* 0x0000001fffe97424 */ /* 0x000fe400078e00ff */
[----:B------:R-:W-:Y:S02]  /*2b530*/  IMAD.MOV.U32 R227, RZ, RZ, -0x1 ;  /* 0xffffffffffe37424 */ /* 0x000fe400078e00ff */
[----:B------:R-:W-:Y:S05]  /*2b540*/  CALL.REL.NOINC `($__internal_37_$__cuda_sm70_shflsync_bfly_p) ;  /* 0x00000ac000007944 */ /* 0x000fea0003c00000 */
[----:B-1----:R-:W-:Y:S05]  /*2b550*/  BRA `(.L_x_20890) ;  /* 0xffffda0000007947 */ /* 0x002fea000383ffff */
.L_x_20887:
[----:B------:R-:W-:Y:S01]  /*2b560*/  IMAD.MOV.U32 R231, RZ, RZ, R224 ;  /* 0x000000ffffe77224 */ /* 0x000fe200078e00e0 */
[----:B------:R-:W-:Y:S01]  /*2b570*/  MOV R227, 0xffffffff ;  /* 0xffffffff00e37802 */ /* 0x000fe20000000f00 */
[----:B------:R-:W-:Y:S01]  /*2b580*/  IMAD.MOV.U32 R225, RZ, RZ, 0x2 ;  /* 0x00000002ffe17424 */ /* 0x000fe200078e00ff */
[----:B------:R-:W-:Y:S01]  /*2b590*/  MOV R226, 0x2b5c0 ;  /* 0x0002b5c000e27802 */ /* 0x000fe20000000f00 */
[----:B------:R-:W-:Y:S02]  /*2b5a0*/  IMAD.MOV.U32 R233, RZ, RZ, 0x1f ;  /* 0x0000001fffe97424 */ /* 0x000fe400078e00ff */
[----:B------:R-:W-:Y:S05]  /*2b5b0*/  CALL.REL.NOINC `($__internal_37_$__cuda_sm70_shflsync_bfly_p) ;  /* 0x00000a5000007944 */ /* 0x000fea0003c00000 */
[----:B-1----:R-:W-:Y:S01]  /*2b5c0*/  FADD.FTZ R224, R224, R225 ;  /* 0x000000e1e0e07221 */ /* 0x002fe20000010000 */
[----:B------:R-:W-:Y:S01]  /*2b5d0*/  MOV R226, 0x2b630 ;  /* 0x0002b63000e27802 */ /* 0x000fe20000000f00 */
[----:B------:R-:W-:-:S02]  /*2b5e0*/  IMAD.MOV.U32 R225, RZ, RZ, 0x4 ;  /* 0x00000004ffe17424 */ /* 0x000fc400078e00ff */
[----:B------:R-:W-:Y:S02]  /*2b5f0*/  IMAD.MOV.U32 R233, RZ, RZ, 0x1f ;  /* 0x0000001fffe97424 */ /* 0x000fe400078e00ff */
[----:B------:R-:W-:Y:S02]  /*2b600*/  IMAD.MOV.U32 R227, RZ, RZ, -0x1 ;  /* 0xffffffffffe37424 */ /* 0x000fe400078e00ff */
[----:B------:R-:W-:Y:S02]  /*2b610*/  IMAD.MOV.U32 R231, RZ, RZ, R224 ;  /* 0x000000ffffe77224 */ /* 0x000fe400078e00e0 */
[----:B------:R-:W-:Y:S05]  /*2b620*/  CALL.REL.NOINC `($__internal_37_$__cuda_sm70_shflsync_bfly_p) ;  /* 0x000009e000007944 */ /* 0x000fea0003c00000 */
[----:B-1----:R-:W-:Y:S01]  /*2b630*/  FADD.FTZ R224, R224, R225 ;  /* 0x000000e1e0e07221 */ /* 0x002fe20000010000 */
[----:B------:R-:W-:Y:S01]  /*2b640*/  HFMA2.MMA R233, -RZ, RZ, 0, 1.847743988037109375e-06 ;  /* 0x0000001fffe97435 */ /* 0x000fe200000001ff */
[----:B------:R-:W-:Y:S01]  /*2b650*/  IMAD.MOV.U32 R225, RZ, RZ, 0x8 ;  /* 0x00000008ffe17424 */ /* 0x000fe200078e00ff */
[----:B------:R-:W-:Y:S01]  /*2b660*/  MOV R226, 0x2b6a0 ;  /* 0x0002b6a000e27802 */ /* 0x000fe20000000f00 */
[----:B------:R-:W-:Y:S02]  /*2b670*/  IMAD.MOV.U32 R227, RZ, RZ, -0x1 ;  /* 0xffffffffffe37424 */ /* 0x000fe400078e00ff */
[----:B------:R-:W-:-:S02]  /*2b680*/  IMAD.MOV.U32 R231, RZ, RZ, R224 ;  /* 0x000000ffffe77224 */ /* 0x000fc400078e00e0 */
[----:B------:R-:W-:Y:S05]  /*2b690*/  CALL.REL.NOINC `($__internal_37_$__cuda_sm70_shflsync_bfly_p) ;  /* 0x0000097000007944 */ /* 0x000fea0003c00000 */
[----:B-1----:R-:W-:Y:S01]  /*2b6a0*/  FADD.FTZ R224, R224, R225 ;  /* 0x000000e1e0e07221 */ /* 0x002fe20000010000 */
[----:B------:R-:W-:Y:S01]  /*2b6b0*/  MOV R226, 0x2b710 ;  /* 0x0002b71000e27802 */ /* 0x000fe20000000f00 */
[----:B------:R-:W-:-:S02]  /*2b6c0*/  IMAD.MOV.U32 R225, RZ, RZ, 0x10 ;  /* 0x00000010ffe17424 */ /* 0x000fc400078e00ff */
[----:B------:R-:W-:Y:S01]  /*2b6d0*/  IMAD.MOV.U32 R233, RZ, RZ, 0x1f ;  /* 0x0000001fffe97424 */ /* 0x000fe200078e00ff */
[----:B------:R-:W-:Y:S01]  /*2b6e0*/  MOV R231, R224 ;  /* 0x000000e000e77202 */ /* 0x000fe20000000f00 */
[----:B------:R-:W-:Y:S02]  /*2b6f0*/  IMAD.MOV.U32 R227, RZ, RZ, -0x1 ;  /* 0xffffffffffe37424 */ /* 0x000fe400078e00ff */
[----:B------:R-:W-:Y:S05]  /*2b700*/  CALL.REL.NOINC `($__internal_37_$__cuda_sm70_shflsync_bfly_p) ;  /* 0x0000090000007944 */ /* 0x000fea0003c00000 */
[----:B-1----:R-:W-:Y:S02]  /*2b710*/  FADD.FTZ R224, R224, R225 ;  /* 0x000000e1e0e07221 */ /* 0x002fe40000010000 */
[----:B------:R-:W-:Y:S02]  /*2b720*/  IMAD.MOV.U32 R233, RZ, RZ, 0x1f ;  /* 0x0000001fffe97424 */ /* 0x000fe400078e00ff */
[----:B------:R-:W-:Y:S02]  /*2b730*/  FMUL.FTZ R224, R224, 0.0005580357392318546772 ;  /* 0x3a124925e0e07820 */ /* 0x000fe40000410000 */
[----:B------:R-:W-:Y:S02]  /*2b740*/  IMAD.MOV.U32 R227, RZ, RZ, -0x1 ;  /* 0xffffffffffe37424 */ /* 0x000fe400078e00ff */
[----:B------:R-:W-:-:S02]  /*2b750*/  FADD.FTZ R225, -R224, R60 ;  /* 0x0000003ce0e17221 */ /* 0x000fc40000010100 */
        /* <DEDUP_REMOVED lines=113> */
[----:B------:R-:W-:Y:S05]  /*2be70*/  CALL.REL.NOINC `($__internal_37_$__cuda_sm70_shflsync_bfly_p) ;  /* 0x0000019000007944 */ /* 0x000fea0003c00000 */
[----:B-1----:R-:W-:Y:S01]  /*2be80*/  FADD.FTZ R231, R231, R225 ;  /* 0x000000e1e7e77221 */ /* 0x002fe20000010000 */
[----:B------:R-:W-:Y:S01]  /*2be90*/  MOV R227, 0xffffffff ;  /* 0xffffffff00e37802 */ /* 0x000fe20000000f00 */
[----:B------:R-:W-:Y:S01]  /*2bea0*/  IMAD.MOV.U32 R225, RZ, RZ, 0x2 ;  /* 0x00000002ffe17424 */ /* 0x000fe200078e00ff */
[----:B------:R-:W-:Y:S01]  /*2beb0*/  MOV R226, 0x2bee0 ;  /* 0x0002bee000e27802 */ /* 0x000fe20000000f00 */
[----:B------:R-:W-:Y:S02]  /*2bec0*/  IMAD.MOV.U32 R233, RZ, RZ, 0x1f ;  /* 0x0000001fffe97424 */ /* 0x000fe400078e00ff */
[----:B------:R-:W-:Y:S05]  /*2bed0*/  CALL.REL.NOINC `($__internal_37_$__cuda_sm70_shflsync_bfly_p) ;  /* 0x0000013000007944 */ /* 0x000fea0003c00000 */
[----:B-1----:R-:W-:Y:S01]  /*2bee0*/  FADD.FTZ R231, R231, R225 ;  /* 0x000000e1e7e77221 */ /* 0x002fe20000010000 */
[----:B------:R-:W-:Y:S01]  /*2bef0*/  MOV R226, 0x2bf40 ;  /* 0x0002bf4000e27802 */ /* 0x000fe20000000f00 */
[----:B------:R-:W-:Y:S02]  /*2bf00*/  IMAD.MOV.U32 R225, RZ, RZ, 0x4 ;  /* 0x00000004ffe17424 */ /* 0x000fe400078e00ff */
[----:B------:R-:W-:-:S02]  /*2bf10*/  IMAD.MOV.U32 R233, RZ, RZ, 0x1f ;  /* 0x0000001fffe97424 */ /* 0x000fc400078e00ff */
[----:B------:R-:W-:Y:S02]  /*2bf20*/  IMAD.MOV.U32 R227, RZ, RZ, -0x1 ;  /* 0xffffffffffe37424 */ /* 0x000fe400078e00ff */
        /* <DEDUP_REMOVED lines=10> */
[----:B------:R-:W-:Y:S02]  /*2bfd0*/  IMAD.MOV.U32 R233, RZ, RZ, 0x1f ;  /* 0x0000001fffe97424 */ /* 0x000fe400078e00ff */
[----:B------:R-:W-:-:S02]  /*2bfe0*/  IMAD.MOV.U32 R227, RZ, RZ, -0x1 ;  /* 0xffffffffffe37424 */ /* 0x000fc400078e00ff */
[----:B------:R-:W-:Y:S05]  /*2bff0*/  CALL.REL.NOINC `($__internal_37_$__cuda_sm70_shflsync_bfly_p) ;  /* 0x0000001000007944 */ /* 0x000fea0003c00000 */
[----:B-1----:R-:W-:Y:S05]  /*2c000*/  BRA `(.L_x_20891) ;  /* 0xffffd79000007947 */ /* 0x002fea000383ffff */
        .weak           $__internal_37_$__cuda_sm70_shflsync_bfly_p
        .type           $__internal_37_$__cuda_sm70_shflsync_bfly_p,@function
        .size           $__internal_37_$__cuda_sm70_shflsync_bfly_p,(.L_x_41065 - $__internal_37_$__cuda_sm70_shflsync_bfly_p)
$__internal_37_$__cuda_sm70_shflsync_bfly_p:
[----:B------:R-:W-:Y:S04]  /*2c010*/  WARPSYNC R227 ;  /* 0x000000e300007348 */ /* 0x000fe80003800000 */
[----:B------:R0:W1:Y:S02]  /*2c020*/  SHFL.BFLY PT, R225, R231, R225, R233 ;  /* 0x0c0000e1e7e17389 */ /* 0x00006400000e00e9 */
[----:B0-----:R-:W-:-:S04]  /*2c030*/  IMAD.MOV.U32 R227, RZ, RZ, 0x0 ;  /* 0x00000000ffe37424 */ /* 0x001fc800078e00ff */
[----:B------:R-:W-:Y:S05]  /*2c040*/  RET.REL.NODEC R226 `(_ZN10layer_norm31ln_parallel_residual_fwd_kernelINS_13Kernel_traitsIf13__nv_bfloat16fS2_fjLj7168ELj1ELj1ELj4ELj16ENS_18Kernel_traits_baseILj7168EfS2_fS2_fjLj128EEEEELb1ELb0ELb1EEEvNS_9FwdParamsE) ;  /* 0xfffd3fb0e2007950 */ /* 0x000fea0003c3ffff */
.L_x_20892:
        /* <DEDUP_REMOVED lines=11> */
.L_x_41065:


//--------------------- .text._ZN10layer_norm31ln_parallel_residual_fwd_kernelINS_13Kernel_traitsIf13__nv_bfloat16fS2_fjLj7168ELj1ELj1ELj4ELj16ENS_18Kernel_traits_baseILj7168EfS2_fS2_fjLj128EEEEELb1ELb1ELb0EEEvNS_9FwdParamsE --------------------------
	.section	.text._ZN10layer_norm31ln_parallel_residual_fwd_kernelINS_13Kernel_traitsIf13__nv_bfloat16fS2_fjLj7168ELj1ELj1ELj4ELj16ENS_18Kernel_traits_baseILj7168EfS2_fS2_fjLj128EEEEELb1ELb1ELb0EEEvNS_9FwdParamsE,"ax",@progbits
	.sectioninfo	@"SHI_REGISTERS=227"
	.align	128
        .global         _ZN10layer_norm31ln_parallel_residual_fwd_kernelINS_13Kernel_traitsIf13__nv_bfloat16fS2_fjLj7168ELj1ELj1ELj4ELj16ENS_18Kernel_traits_baseILj7168EfS2_fS2_fjLj128EEEEELb1ELb1ELb0EEEvNS_9FwdParamsE
        .type           _ZN10layer_norm31ln_parallel_residual_fwd_kernelINS_13Kernel_traitsIf13__nv_bfloat16fS2_fjLj7168ELj1ELj1ELj4ELj16ENS_18Kernel_traits_baseILj7168EfS2_fS2_fjLj128EEEEELb1ELb1ELb0EEEvNS_9FwdParamsE,@function
        .size           _ZN10layer_norm31ln_parallel_residual_fwd_kernelINS_13Kernel_traitsIf13__nv_bfloat16fS2_fjLj7168ELj1ELj1ELj4ELj16ENS_18Kernel_traits_baseILj7168EfS2_fS2_fjLj128EEEEELb1ELb1ELb0EEEvNS_9FwdParamsE,(.L_x_41066 - _ZN10layer_norm31ln_parallel_residual_fwd_kernelINS_13Kernel_traitsIf13__nv_bfloat16fS2_fjLj7168ELj1ELj1ELj4ELj16ENS_18Kernel_traits_baseILj7168EfS2_fS2_fjLj128EEEEELb1ELb1ELb0EEEvNS_9FwdParamsE)
        .other          _ZN10layer_norm31ln_parallel_residual_fwd_kernelINS_13Kernel_traitsIf13__nv_bfloat16fS2_fjLj7168ELj1ELj1ELj4ELj16ENS_18Kernel_traits_baseILj7168EfS2_fS2_fjLj128EEEEELb1ELb1ELb0EEEvNS_9FwdParamsE,@"STO_CUDA_ENTRY STV_DEFAULT"
_ZN10layer_norm31ln_parallel_residual_fwd_kernelINS_13Kernel_traitsIf13__nv_bfloat16fS2_fjLj7168ELj1ELj1ELj4ELj16ENS_18Kernel_traits_baseILj7168EfS2_fS2_fjLj128EEEEELb1ELb1ELb0EEEvNS_9FwdParamsE:
.text._ZN10layer_norm31ln_parallel_residual_fwd_kernelINS_13Kernel_traitsIf13__nv_bfloat16fS2_fjLj7168ELj1ELj1ELj4ELj16ENS_18Kernel_traits_baseILj7168EfS2_fS2_fjLj128EEEEELb1ELb1ELb0EEEvNS_9FwdParamsE:
        /* <DEDUP_REMOVED lines=102> */
.L_x_20894:
[----:B------:R-:W-:Y:S05]  /*0660*/  BSYNC B0 ;  /* 0x0000000000007941 */ /* 0x000fea0003800000 */
.L_x_20893:
        /* <DEDUP_REMOVED lines=17> */
.L_x_20896:
[----:B------:R-:W-:Y:S05]  /*0780*/  BSYNC B0 ;  /* 0x0000000000007941 */ /* 0x000fea0003800000 */
.L_x_20895:
        /* <DEDUP_REMOVED lines=17> */
.L_x_20898:
[----:B------:R-:W-:Y:S05]  /*08a0*/  BSYNC B0 ;  /* 0x0000000000007941 */ /* 0x000fea0003800000 */
.L_x_20897:
        /* <DEDUP_REMOVED lines=17> */
.L_x_20900:
[----:B------:R-:W-:Y:S05]  /*09c0*/  BSYNC B0 ;  /* 0x0000000000007941 */ /* 0x000fea0003800000 */
.L_x_20899:
        /* <DEDUP_REMOVED lines=17> */
.L_x_20902:
[----:B------:R-:W-:Y:S05]  /*0ae0*/  BSYNC B0 ;  /* 0x0000000000007941 */ /* 0x000fea0003800000 */
.L_x_20901:
        /* <DEDUP_REMOVED lines=11> */
[----:B0-----:R-:W-:Y:S01]  /*0ba0*/  HFMA2.MMA R5, -RZ, RZ, 0, 1.9073486328125e-06 ;  /* 0x00000020ff057435 */ /* 0x001fe200000001ff */
        /* <DEDUP_REMOVED lines=13> */
.L_x_20904:
[----:B------:R-:W-:Y:S05]  /*0c80*/  BSYNC B0 ;  /* 0x0000000000007941 */ /* 0x000fea0003800000 */
.L_x_20903:
        /* <DEDUP_REMOVED lines=25> */
.L_x_20906:
[----:B------:R-:W-:Y:S05]  /*0e20*/  BSYNC B0 ;  /* 0x0000000000007941 */ /* 0x000fea0003800000 */
.L_x_20905:
[----:B------:R-:W-:Y:S02]  /*0e30*/  ISETP.GE.AND P0, PT, R208, c[0x0][0x164], PT ;  /* 0x00005900d0007a0c */ /* 0x000fe40003f06270 */
[----:B------:R-:W-:Y:S02]  /*0e40*/  LOP3.LUT R6, R13, UR23, R6, 0x96, !PT ;  /* 0x000000170d067c12 */ /* 0x000fe4000f8e9606 */
[----:B------:R-:W-:-:S09]  /*0e50*/  LOP3.LUT R11, R11, UR24, R8, 0x96, !PT ;  /* 0x000000180b0b7c12 */ /* 0x000fd2000f8e9608 */
[----:B------:R-:W-:Y:S05]  /*0e60*/  @P0 EXIT ;  /* 0x000000000000094d */ /* 0x000fea0003800000 */
[----:B------:R-:W-:Y:S01]  /*0e70*/  SHF.R.S32.HI R14, RZ, 0x3, R14 ;  /* 0x00000003ff0e7819 */ /* 0x000fe2000001140e */
[C---:B0-----:R-:W-:Y:S01]  /*0e80*/  IMAD.SHL.U32 R4, R17.reuse, 0x20, RZ ;  /* 0x0000002011047824 */ /* 0x041fe200078e00ff */
[----:B------:R-:W-:Y:S01]  /*0e90*/  LOP3.LUT R3, R17, 0x60, RZ, 0xc0, !PT ;  /* 0x0000006011037812 */ /* 0x000fe200078ec0ff */
[----:B------:R-:W-:Y:S01]  /*0ea0*/  IMAD R7, R10, -0x2daee0ad, RZ ;  /* 0xd2511f530a077824 */ /* 0x000fe200078e02ff */
[----:B------:R-:W-:Y:S01]  /*0eb0*/  LOP3.LUT R0, R14, 0x7f, RZ, 0xc0, !PT ;  /* 0x0000007f0e007812 */ /* 0x000fe200078ec0ff */
[----:B------:R-:W-:Y:S01]  /*0ec0*/  IMAD.MOV.U32 R10, RZ, RZ, 0x1 ;  /* 0x00000001ff0a7424 */ /* 0x000fe200078e00ff */
[----:B------:R-:W-:Y:S01]  /*0ed0*/  SHF.R.U32.HI R14, RZ, 0x2, R14 ;  /* 0x00000002ff0e7819 */ /* 0x000fe2000001160e */
[----:B------:R-:W-:Y:S01]  /*0ee0*/  IMAD R12, R6, -0x2daee0ad, RZ ;  /* 0xd2511f53060c7824 */ /* 0x000fe200078e02ff */
[----:B------:R-:W-:Y:S01]  /*0ef0*/  LOP3.LUT R5, R4, 0x3e0, RZ, 0xc0, !PT ;  /* 0x000003e004057812 */ /* 0x000fe200078ec0ff */
[----:B------:R-:W-:Y:S01]  /*0f00*/  IMAD.IADD R3, R0, 0x1, -R3 ;  /* 0x0000000100037824 */ /* 0x000fe200078e0a03 */
[----:B------:R-:W-:Y:S01]  /*0f10*/  LOP3.LUT R2, R14, 0x3fffffe0, RZ, 0xc0, !PT ;  /* 0x3fffffe00e027812 */ /* 0x000fe200078ec0ff */
[----:B------:R-:W-:Y:S01]  /*0f20*/  IMAD.HI.U32 R14, R6, -0x2daee0ad, RZ ;  /* 0xd2511f53060e7827 */ /* 0x000fe200078e00ff */
[----:B------:R-:W-:Y:S01]  /*0f30*/  LOP3.LUT R13, R18, 0x3, RZ, 0xc0, !PT ;  /* 0x00000003120d7812 */ /* 0x000fe200078ec0ff */
[----:B------:R-:W-:Y:S01]  /*0f40*/  ULDC.U8 UR8, c[0x0][0x1f0] ;  /* 0x00007c0000087ab9 */ /* 0x000fe20000000000 */
[----:B------:R-:W-:Y:S01]  /*0f50*/  IMNMX R3, RZ, R3, !PT ;  /* 0x00000003ff037217 */ /* 0x000fe20007800200 */
[----:B------:R-:W-:Y:S01]  /*0f60*/  IMAD.IADD R5, R0, 0x1, -R5 ;  /* 0x0000000100057824 */ /* 0x000fe200078e0a05 */
[----:B------:R-:W-:Y:S01]  /*0f70*/  LOP3.LUT R14, R14, UR26, R7, 0x96, !PT ;  /* 0x0000001a0e0e7c12 */ /* 0x000fe2000f8e9607 */
[----:B------:R-:W-:Y:S01]  /*0f80*/  IMAD R0, R15, -0x326172a9, RZ ;  /* 0xcd9e8d570f007824 */ /* 0x000fe200078e02ff */
[----:B------:R-:W-:Y:S01]  /*0f90*/  IMNMX R3, R3, 0x20, PT ;  /* 0x0000002003037817 */ /* 0x000fe20003800200 */
[----:B------:R-:W-:Y:S01]  /*0fa0*/  IMAD.HI.U32 R15, R11, -0x326172a9, RZ ;  /* 0xcd9e8d570b0f7827 */ /* 0x000fe200078e00ff */
[----:B------:R-:W-:-:S03]  /*0fb0*/  IMNMX R5, RZ, R5, !PT ;  /* 0x00000005ff057217 */ /* 0x000fc60007800200 */
[----:B------:R-:W-:Y:S01]  /*0fc0*/  IMAD.IADD R3, R3, 0x1, R2 ;  /* 0x0000000103037824 */ /* 0x000fe200078e0202 */
[----:B------:R-:W-:Y:S01]  /*0fd0*/  IMNMX R5, R5, 0x20, PT ;  /* 0x0000002005057817 */ /* 0x000fe20003800200 */
[----:B------:R-:W-:Y:S01]  /*0fe0*/  IMAD R18, R11, -0x326172a9, RZ ;  /* 0xcd9e8d570b127824 */ /* 0x000fe200078e02ff */
[----:B------:R-:W-:Y:S01]  /*0ff0*/  LOP3.LUT R15, R15, UR25, R0, 0x96, !PT ;  /* 0x000000190f0f7c12 */ /* 0x000fe2000f8e9600 */
[----:B------:R-:W-:Y:S02]  /*1000*/  IMAD.SHL.U32 R3, R3, 0x8, RZ ;  /* 0x0000000803037824 */ /* 0x000fe400078e00ff */
[----:B------:R-:W-:Y:S02]  /*1010*/  IMAD.IADD R5, R2, 0x1, R5 ;  /* 0x0000000102057824 */ /* 0x000fe400078e0205 */
[----:B------:R-:W-:Y:S02]  /*1020*/  IMAD.MOV.U32 R11, RZ, RZ, RZ ;  /* 0x000000ffff0b7224 */ /* 0x000fe400078e00ff */
[----:B------:R-:W0:Y:S01]  /*1030*/  I2F.U32 R3, R3 ;  /* 0x0000000300037306 */ /* 0x000e220000201000 */
[----:B------:R-:W-:-:S07]  /*1040*/  IMAD.SHL.U32 R19, R5, 0x8, RZ ;  /* 0x0000000805137824 */ /* 0x000fce00078e00ff */
[----:B0-----:R0:W1:Y:S02]  /*1050*/  MUFU.RCP R204, R3 ;  /* 0x0000000300cc7308 */ /* 0x0010640000001000 */
.L_x_21840:
        /* <DEDUP_REMOVED lines=37> */
.L_x_20910:
[----:B--2---:R-:W-:Y:S02]  /*12b0*/  IMAD.MOV.U32 R145, RZ, RZ, R18 ;  /* 0x000000ffff917224 */ /* 0x004fe400078e0012 */
.L_x_20911:
[----:B------:R-:W-:Y:S05]  /*12c0*/  BSYNC B1 ;  /* 0x0000000000017941 */ /* 0x000fea0003800000 */
.L_x_20909:
        /* <DEDUP_REMOVED lines=16> */
.L_x_20915:
[----:B------:R-:W-:Y:S05]  /*13d0*/  BSYNC B2 ;  /* 0x0000000000027941 */ /* 0x000fea0003800000 */
.L_x_20914:
        /* <DEDUP_REMOVED lines=43> */
.L_x_20913:
[----:B------:R-:W-:Y:S05]  /*1690*/  BSYNC B1 ;  /* 0x0000000000017941 */ /* 0x000fea0003800000 */
.L_x_20912:
[----:B------:R-:W2:Y:S01]  /*16a0*/  I2F.U32 R13, R145 ;  /* 0x00000091000d7306 */ /* 0x000ea20000201000 */
[----:B------:R-:W-:Y:S01]  /*16b0*/  IMAD.MOV.U32 R200, RZ, RZ, 0x2f800000 ;  /* 0x2f800000ffc87424 */ /* 0x000fe200078e00ff */
[----:B------:R-:W-:Y:S02]  /*16c0*/  ISETP.NE.U32.AND P1, PT, RZ, c[0x0][0x178], PT ;  /* 0x00005e00ff007a0c */ /* 0x000fe40003f25070 */
[----:B-----5:R-:W-:Y:S02]  /*16d0*/  PRMT R144, RZ, 0x5410, R148 ;  /* 0x00005410ff907816 */ /* 0x020fe40000000094 */
[----:B------:R-:W-:Y:S02]  /*16e0*/  ISETP.NE.AND.EX P1, PT, RZ, c[0x0][0x17c], PT, P1 ;  /* 0x00005f00ff007a0c */ /* 0x000fe40003f25310 */
[----:B------:R-:W-:Y:S01]  /*16f0*/  LOP3.LUT R209, R209, 0xfffffff7, RZ, 0xc0, !PT ;  /* 0xfffffff7d1d17812 */ /* 0x000fe200078ec0ff */
[----:B------:R-:W-:-:S02]  /*1700*/  FMUL.FTZ R144, R144, c[0x0][0x1e8] ;  /* 0x00007a0090907a20 */ /* 0x000fc40000410000 */
[----:B--2---:R-:W-:-:S05]  /*1710*/  FFMA.FTZ R13, R13, R200, 1.1641532182693481445e-10 ;  /* 0x2f0000000d0d7423 */ /* 0x004fca00000100c8 */
        /* <DEDUP_REMOVED lines=9> */
.L_x_20916:
        /* <DEDUP_REMOVED lines=12> */
.L_x_20919:
[----:B------:R-:W-:Y:S02]  /*1870*/  IMAD.MOV.U32 R13, RZ, RZ, R18 ;  /* 0x000000ffff0d7224 */ /* 0x000fe400078e0012 */
.L_x_20920:
[----:B------:R-:W-:Y:S05]  /*1880*/  BSYNC B1 ;  /* 0x0000000000017941 */ /* 0x000fea0003800000 */
.L_x_20918:
        /* <DEDUP_REMOVED lines=16> */
.L_x_20924:
[----:B------:R-:W-:Y:S05]  /*1990*/  BSYNC B2 ;  /* 0x0000000000027941 */ /* 0x000fea0003800000 */
.L_x_20923:
        /* <DEDUP_REMOVED lines=44> */
.L_x_20922:
[----:B------:R-:W-:Y:S05]  /*1c60*/  BSYNC B1 ;  /* 0x0000000000017941 */ /* 0x000fea0003800000 */
.L_x_20921:
[----:B------:R-:W2:Y:S02]  /*1c70*/  I2F.U32 R13, R13 ;  /* 0x0000000d000d7306 */ /* 0x000ea40000201000 */
[----:B--2---:R-:W-:Y:S01]  /*1c80*/  FFMA.FTZ R8, R13, R200, 1.1641532182693481445e-10 ;  /* 0x2f0000000d087423 */ /* 0x004fe200000100c8 */
[----:B------:R-:W-:-:S04]  /*1c90*/  PRMT R13, RZ, 0x5410, R132 ;  /* 0x00005410ff0d7816 */ /* 0x000fc80000000084 */
[----:B------:R-:W-:Y:S01]  /*1ca0*/  FSETP.GTU.FTZ.AND P2, PT, R8, c[0x0][0x1e4], PT ;  /* 0x0000790008007a0b */ /* 0x000fe20003f5c000 */
[----:B------:R-:W-:-:S03]  /*1cb0*/  FMUL.FTZ R146, R13, c[0x0][0x1e8] ;  /* 0x00007a000d927a20 */ /* 0x000fc60000410000 */
[----:B------:R-:W-:Y:S02]  /*1cc0*/  SEL R8, RZ, 0x1, P2 ;  /* 0x00000001ff087807 */ /* 0x000fe40001000000 */
[----:B------:R-:W-:-:S05]  /*1cd0*/  FSEL R147, R146, RZ, !P2 ;  /* 0x000000ff92937208 */ /* 0x000fca0005000000 */
[----:B------:R-:W-:-:S04]  /*1ce0*/  FADD.FTZ R144, R147, R144 ;  /* 0x0000009093907221 */ /* 0x000fc80000010000 */
[----:B------:R-:W-:Y:S02]  /*1cf0*/  @P0 FADD.FTZ R144, R136, R144 ;  /* 0x0000009088900221 */ /* 0x000fe40000010000 */
.L_x_20917:
        /* <DEDUP_REMOVED lines=12> */
.L_x_20926:
[----:B------:R-:W-:Y:S02]  /*1dc0*/  IMAD.MOV.U32 R13, RZ, RZ, R18 ;  /* 0x000000ffff0d7224 */ /* 0x000fe400078e0012 */
.L_x_20927:
[----:B------:R-:W-:Y:S05]  /*1dd0*/  BSYNC B1 ;  /* 0x0000000000017941 */ /* 0x000fea0003800000 */
.L_x_20925:
        /* <DEDUP_REMOVED lines=16> */
.L_x_20931:
[----:B------:R-:W-:Y:S05]  /*1ee0*/  BSYNC B2 ;  /* 0x0000000000027941 */ /* 0x000fea0003800000 */
.L_x_20930:
        /* <DEDUP_REMOVED lines=44> */
.L_x_20929:
[----:B------:R-:W-:Y:S05]  /*21b0*/  BSYNC B1 ;  /* 0x0000000000017941 */ /* 0x000fea0003800000 */
.L_x_20928:
        /* <DEDUP_REMOVED lines=14> */
.L_x_20932:
        /* <DEDUP_REMOVED lines=12> */
.L_x_20935:
[----:B------:R-:W-:Y:S02]  /*2360*/  IMAD.MOV.U32 R13, RZ, RZ, R18 ;  /* 0x000000ffff0d7224 */ /* 0x000fe400078e0012 */
.L_x_20936:
[----:B------:R-:W-:Y:S05]  /*2370*/  BSYNC B1 ;  /* 0x0000000000017941 */ /* 0x000fea0003800000 */
.L_x_20934:
        /* <DEDUP_REMOVED lines=16> */
.L_x_20940:
[----:B------:R-:W-:Y:S05]  /*2480*/  BSYNC B2 ;  /* 0x0000000000027941 */ /* 0x000fea0003800000 */
.L_x_20939:
        /* <DEDUP_REMOVED lines=44> */
.L_x_20938:
[----:B------:R-:W-:Y:S05]  /*2750*/  BSYNC B1 ;  /* 0x0000000000017941 */ /* 0x000fea0003800000 */
.L_x_20937:
[----:B------:R2:W3:Y:S02]  /*2760*/  I2F.U32 R7, R13 ;  /* 0x0000000d00077306 */ /* 0x0004e40000201000 */
[----:B--2---:R-:W-:-:S05]  /*2770*/  PRMT R13, RZ, 0x7610, R132 ;  /* 0x00007610ff0d7816 */ /* 0x004fca0000000084 */
[----:B------:R-:W-:Y:S02]  /*2780*/  FMUL.FTZ R146, R13, c[0x0][0x1e8] ;  /* 0x00007a000d927a20 */ /* 0x000fe40000410000 */
[----:B---3--:R-:W-:-:S05]  /*2790*/  FFMA.FTZ R7, R7, R200, 1.1641532182693481445e-10 ;  /* 0x2f00000007077423 */ /* 0x008fca00000100c8 */
[----:B------:R-:W-:-:S04]  /*27a0*/  FSETP.GTU.FTZ.AND P2, PT, R7, c[0x0][0x1e4], PT ;  /* 0x0000790007007a0b */ /* 0x000fc80003f5c000 */
[----:B------:R-:W-:Y:S02]  /*27b0*/  FSEL R146, R146, RZ, !P2 ;  /* 0x000000ff92927208 */ /* 0x000fe40005000000 */
[----:B------:R-:W-:-:S03]  /*27c0*/  SEL R7, RZ, 0x1, P2 ;  /* 0x00000001ff077807 */ /* 0x000fc60001000000 */
[----:B------:R-:W-:-:S04]  /*27d0*/  FADD.FTZ R145, R146, R145 ;  /* 0x0000009192917221 */ /* 0x000fc80000010000 */
[----:B------:R-:W-:Y:S02]  /*27e0*/  @P0 FADD.FTZ R145, R137, R145 ;  /* 0x0000009189910221 */ /* 0x000fe40000010000 */
.L_x_20933:
        /* <DEDUP_REMOVED lines=12> */
.L_x_20942:
[----:B------:R-:W-:Y:S02]  /*28b0*/  MOV R13, R18 ;  /* 0x00000012000d7202 */ /* 0x000fe40000000f00 */
.L_x_20943:
[----:B------:R-:W-:Y:S05]  /*28c0*/  BSYNC B1 ;  /* 0x0000000000017941 */ /* 0x000fea0003800000 */
.L_x_20941:
        /* <DEDUP_REMOVED lines=16> */
.L_x_20947:
[----:B------:R-:W-:Y:S05]  /*29d0*/  BSYNC B2 ;  /* 0x0000000000027941 */ /* 0x000fea0003800000 */
.L_x_20946:
        /* <DEDUP_REMOVED lines=44> */
.L_x_20945:
[----:B------:R-:W-:Y:S05]  /*2ca0*/  BSYNC B1 ;  /* 0x0000000000017941 */ /* 0x000fea0003800000 */
.L_x_20944:
[----:B------:R-:W2:Y:S01]  /*2cb0*/  I2F.U32 R13, R13 ;  /* 0x0000000d000d7306 */ /* 0x000ea20000201000 */
[----:B------:R-:W-:Y:S01]  /*2cc0*/  LOP3.LUT R209, R209, 0xfffffffd, RZ, 0xc0, !PT ;  /* 0xfffffffdd1d17812 */ /* 0x000fe200078ec0ff */
[----:B--2---:R-:W-:Y:S01]  /*2cd0*/  FFMA.FTZ R146, R13, R200, 1.1641532182693481445e-10 ;  /* 0x2f0000000d927423 */ /* 0x004fe200000100c8 */
        /* <DEDUP_REMOVED lines=8> */
[----:B------:R-:W-:Y:S02]  /*2d60*/  IMAD.MOV.U32 R147, RZ, RZ, R148 ;  /* 0x000000ffff937224 */ /* 0x000fe400078e0094 */
[----:B------:R-:W-:Y:S01]  /*2d70*/  FADD.FTZ R146, R138, R146 ;  /* 0x000000928a927221 */ /* 0x000fe20000010000 */
[----:B------:R-:W-:Y:S05]  /*2d80*/  BRA `(.L_x_20949) ;  /* 0x0000055000007947 */ /* 0x000fea0003800000 */
.L_x_20948:
        /* <DEDUP_REMOVED lines=12> */
.L_x_20951:
[----:B------:R-:W-:Y:S02]  /*2e50*/  IMAD.MOV.U32 R13, RZ, RZ, R18 ;  /* 0x000000ffff0d7224 */ /* 0x000fe400078e0012 */
.L_x_20952:
[----:B------:R-:W-:Y:S05]  /*2e60*/  BSYNC B1 ;  /* 0x0000000000017941 */ /* 0x000fea0003800000 */
.L_x_20950:
        /* <DEDUP_REMOVED lines=16> */
.L_x_20956:
[----:B------:R-:W-:Y:S05]  /*2f70*/  BSYNC B2 ;  /* 0x0000000000027941 */ /* 0x000fea0003800000 */
.L_x_20955:
        /* <DEDUP_REMOVED lines=44> */
.L_x_20954:
[----:B------:R-:W-:Y:S05]  /*3240*/  BSYNC B1 ;  /* 0x0000000000017941 */ /* 0x000fea0003800000 */
.L_x_20953:
        /* <DEDUP_REMOVED lines=9> */
.L_x_20949:
        /* <DEDUP_REMOVED lines=12> */
.L_x_20958:
[----:B------:R-:W-:Y:S02]  /*33a0*/  IMAD.MOV.U32 R13, RZ, RZ, R18 ;  /* 0x000000ffff0d7224 */ /* 0x000fe400078e0012 */
.L_x_20959:
[----:B------:R-:W-:Y:S05]  /*33b0*/  BSYNC B1 ;  /* 0x0000000000017941 */ /* 0x000fea0003800000 */
.L_x_20957:
        /* <DEDUP_REMOVED lines=16> */
.L_x_20963:
[----:B------:R-:W-:Y:S05]  /*34c0*/  BSYNC B2 ;  /* 0x0000000000027941 */ /* 0x000fea0003800000 */
.L_x_20962:
        /* <DEDUP_REMOVED lines=44> */
.L_x_20961:
[----:B------:R-:W-:Y:S05]  /*3790*/  BSYNC B1 ;  /* 0x0000000000017941 */ /* 0x000fea0003800000 */
.L_x_20960:
        /* <DEDUP_REMOVED lines=14> */
.L_x_20964:
        /* <DEDUP_REMOVED lines=12> */
.L_x_20967:
[----:B------:R-:W-:Y:S02]  /*3940*/  IMAD.MOV.U32 R13, RZ, RZ, R18 ;  /* 0x000000ffff0d7224 */ /* 0x000fe400078e0012 */
.L_x_20968:
[----:B------:R-:W-:Y:S05]  /*3950*/  BSYNC B1 ;  /* 0x0000000000017941 */ /* 0x000fea0003800000 */
.L_x_20966:
        /* <DEDUP_REMOVED lines=16> */
.L_x_20972:
[----:B------:R-:W-:Y:S05]  /*3a60*/  BSYNC B2 ;  /* 0x0000000000027941 */ /* 0x000fea0003800000 */
.L_x_20971:
        /* <DEDUP_REMOVED lines=44> */
.L_x_20970:
[----:B------:R-:W-:Y:S05]  /*3d30*/  BSYNC B1 ;  /* 0x0000000000017941 */ /* 0x000fea0003800000 */
.L_x_20969:
        /* <DEDUP_REMOVED lines=9> */
.L_x_20965:
        /* <DEDUP_REMOVED lines=12> */
.L_x_20974:
[----:B------:R-:W-:Y:S02]  /*3e90*/  IMAD.MOV.U32 R13, RZ, RZ, R18 ;  /* 0x000000ffff0d7224 */ /* 0x000fe400078e0012 */
.L_x_20975:
[----:B------:R-:W-:Y:S05]  /*3ea0*/  BSYNC B1 ;  /* 0x0000000000017941 */ /* 0x000fea0003800000 */
.L_x_20973:
        /* <DEDUP_REMOVED lines=16> */
.L_x_20979:
[----:B------:R-:W-:Y:S05]  /*3fb0*/  BSYNC B2 ;  /* 0x0000000000027941 */ /* 0x000fea0003800000 */
.L_x_20978:
        /* <DEDUP_REMOVED lines=44> */
.L_x_20977:
[----:B------:R-:W-:Y:S05]  /*4280*/  BSYNC B1 ;  /* 0x0000000000017941 */ /* 0x000fea0003800000 */
.L_x_20976:
[----:B------:R-:W2:Y:S02]  /*4290*/  I2F.U32 R13, R13 ;  /* 0x0000000d000d7306 */ /* 0x000ea40000201000 */
[----:B--2---:R-:W-:Y:S01]  /*42a0*/  FFMA.FTZ R148, R13, R200, 1.1641532182693481445e-10 ;  /* 0x2f0000000d947423 */ /* 0x004fe200000100c8 */
        /* <DEDUP_REMOVED lines=10> */
.L_x_20980:
        /* <DEDUP_REMOVED lines=12> */
.L_x_20983:
[----:B------:R-:W-:Y:S02]  /*4410*/  IMAD.MOV.U32 R13, RZ, RZ, R18 ;  /* 0x000000ffff0d7224 */ /* 0x000fe400078e0012 */
.L_x_20984:
[----:B------:R-:W-:Y:S05]  /*4420*/  BSYNC B1 ;  /* 0x0000000000017941 */ /* 0x000fea0003800000 */
.L_x_20982:
        /* <DEDUP_REMOVED lines=16> */
.L_x_20988:
[----:B------:R-:W-:Y:S05]  /*4530*/  BSYNC B2 ;  /* 0x0000000000027941 */ /* 0x000fea0003800000 */
.L_x_20987:
        /* <DEDUP_REMOVED lines=40> */
[----:B------:R-:W-:Y:S02]  /*47c0*/  MOV R18, R14 ;  /* 0x0000000e00127202 */ /* 0x000fe40000000f00 */
[----:B------:R-:W-:Y:S01]  /*47d0*/  LOP3.LUT R15, R15, UR25, R212, 0x96, !PT ;  /* 0x000000190f0f7c12 */ /* 0x000fe2000f8e96d4 */
[----:B------:R-:W-:Y:S01]  /*47e0*/  IMAD.MOV.U32 R12, RZ, RZ, R202 ;  /* 0x000000ffff0c7224 */ /* 0x000fe200078e00ca */
[----:B------:R-:W-:Y:S02]  /*47f0*/  LOP3.LUT R14, R203, UR26, R210, 0x96, !PT ;  /* 0x0000001acb0e7c12 */ /* 0x000fe4000f8e96d2 */
.L_x_20986:
[----:B------:R-:W-:Y:S05]  /*4800*/  BSYNC B1 ;  /* 0x0000000000017941 */ /* 0x000fea0003800000 */
.L_x_20985:
        /* <DEDUP_REMOVED lines=9> */
.L_x_20981:
        /* <DEDUP_REMOVED lines=12> */
.L_x_20990:
[----:B------:R-:W-:Y:S02]  /*4960*/  IMAD.MOV.U32 R13, RZ, RZ, R18 ;  /* 0x000000ffff0d7224 */ /* 0x000fe400078e0012 */
.L_x_20991:
[----:B------:R-:W-:Y:S05]  /*4970*/  BSYNC B1 ;  /* 0x0000000000017941 */ /* 0x000fea0003800000 */
.L_x_20989:
        /* <DEDUP_REMOVED lines=16> */
.L_x_20995:
[----:B------:R-:W-:Y:S05]  /*4a80*/  BSYNC B2 ;  /* 0x0000000000027941 */ /* 0x000fea0003800000 */
.L_x_20994:
        /* <DEDUP_REMOVED lines=44> */
.L_x_20993:
[----:B------:R-:W-:Y:S05]  /*4d50*/  BSYNC B1 ;  /* 0x0000000000017941 */ /* 0x000fea0003800000 */
.L_x_20992:
        /* <DEDUP_REMOVED lines=12> */
.L_x_20996:
        /* <DEDUP_REMOVED lines=12> */
.L_x_20999:
[----:B------:R-:W-:Y:S02]  /*4ee0*/  IMAD.MOV.U32 R13, RZ, RZ, R18 ;  /* 0x000000ffff0d7224 */ /* 0x000fe400078e0012 */
.L_x_21000:
[----:B------:R-:W-:Y:S05]  /*4ef0*/  BSYNC B1 ;  /* 0x0000000000017941 */ /* 0x000fea0003800000 */
.L_x_20998:
        /* <DEDUP_REMOVED lines=16> */
.L_x_21004:
[----:B------:R-:W-:Y:S05]  /*5000*/  BSYNC B2 ;  /* 0x0000000000027941 */ /* 0x000fea0003800000 */
.L_x_21003:
        /* <DEDUP_REMOVED lines=44> */
.L_x_21002:
[----:B------:R-:W-:Y:S05]  /*52d0*/  BSYNC B1 ;  /* 0x0000000000017941 */ /* 0x000fea0003800000 */
.L_x_21001:
[----:B0-----:R0:W2:Y:S02]  /*52e0*/  I2F.U32 R3, R13 ;  /* 0x0000000d00037306 */ /* 0x0010a40000201000 */
[----:B0-----:R-:W-:-:S05]  /*52f0*/  PRMT R13, RZ, 0x7610, R134 ;  /* 0x00007610ff0d7816 */ /* 0x001fca0000000086 */
[----:B------:R-:W-:Y:S02]  /*5300*/  FMUL.FTZ R201, R13, c[0x0][0x1e8] ;  /* 0x00007a000dc97a20 */ /* 0x000fe40000410000 */
[----:B--2---:R-:W-:-:S05]  /*5310*/  FFMA.FTZ R3, R3, R200, 1.1641532182693481445e-10 ;  /* 0x2f00000003037423 */ /* 0x004fca00000100c8 */
[----:B------:R-:W-:-:S04]  /*5320*/  FSETP.GTU.FTZ.AND P4, PT, R3, c[0x0][0x1e4], PT ;  /* 0x0000790003007a0b */ /* 0x000fc80003f9c000 */
[----:B------:R-:W-:Y:S02]  /*5330*/  FSEL R202, R201, RZ, !P4 ;  /* 0x000000ffc9ca7208 */ /* 0x000fe40006000000 */
[----:B------:R-:W-:-:S03]  /*5340*/  SEL R3, RZ, 0x1, P4 ;  /* 0x00000001ff037807 */ /* 0x000fc60002000000 */
[----:B------:R-:W-:-:S04]  /*5350*/  FADD.FTZ R149, R202, R149 ;  /* 0x00000095ca957221 */ /* 0x000fc80000010000 */
[----:B------:R-:W-:Y:S02]  /*5360*/  @P0 FADD.FTZ R149, R141, R149 ;  /* 0x000000958d950221 */ /* 0x000fe40000010000 */
.L_x_20997:
        /* <DEDUP_REMOVED lines=12> */
.L_x_21006:
[----:B------:R-:W-:Y:S02]  /*5430*/  IMAD.MOV.U32 R13, RZ, RZ, R18 ;  /* 0x000000ffff0d7224 */ /* 0x000fe400078e0012 */
.L_x_21007:
[----:B------:R-:W-:Y:S05]  /*5440*/  BSYNC B1 ;  /* 0x0000000000017941 */ /* 0x000fea0003800000 */
.L_x_21005:
        /* <DEDUP_REMOVED lines=16> */
.L_x_21011:
[----:B------:R-:W-:Y:S05]  /*5550*/  BSYNC B2 ;  /* 0x0000000000027941 */ /* 0x000fea0003800000 */
.L_x_21010:
        /* <DEDUP_REMOVED lines=44> */
.L_x_21009:
[----:B------:R-:W-:Y:S05]  /*5820*/  BSYNC B1 ;  /* 0x0000000000017941 */ /* 0x000fea0003800000 */
.L_x_21008:
        /* <DEDUP_REMOVED lines=12> */
.L_x_21012:
        /* <DEDUP_REMOVED lines=12> */
.L_x_21015:
[----:B------:R-:W-:Y:S02]  /*59b0*/  IMAD.MOV.U32 R13, RZ, RZ, R18 ;  /* 0x000000ffff0d7224 */ /* 0x000fe400078e0012 */
.L_x_21016:
[----:B------:R-:W-:Y:S05]  /*59c0*/  BSYNC B1 ;  /* 0x0000000000017941 */ /* 0x000fea0003800000 */
.L_x_21014:
        /* <DEDUP_REMOVED lines=16> */
.L_x_21020:
[----:B------:R-:W-:Y:S05]  /*5ad0*/  BSYNC B2 ;  /* 0x0000000000027941 */ /* 0x000fea0003800000 */
.L_x_21019:
        /* <DEDUP_REMOVED lines=44> */
.L_x_21018:
[----:B------:R-:W-:Y:S05]  /*5da0*/  BSYNC B1 ;  /* 0x0000000000017941 */ /* 0x000fea0003800000 */
.L_x_21017:
        /* <DEDUP_REMOVED lines=9> */
.L_x_21013:
        /* <DEDUP_REMOVED lines=12> */
.L_x_21022:
[----:B------:R-:W-:Y:S02]  /*5f00*/  IMAD.MOV.U32 R13, RZ, RZ, R18 ;  /* 0x000000ffff0d7224 */ /* 0x000fe400078e0012 */
.L_x_21023:
[----:B------:R-:W-:Y:S05]  /*5f10*/  BSYNC B1 ;  /* 0x0000000000017941 */ /* 0x000fea0003800000 */
.L_x_21021:
        /* <DEDUP_REMOVED lines=16> */
.L_x_21027:
[----:B------:R-:W-:Y:S05]  /*6020*/  BSYNC B2 ;  /* 0x0000000000027941 */ /* 0x000fea0003800000 */
.L_x_21026:
        /* <DEDUP_REMOVED lines=44> */
.L_x_21025:
[----:B------:R-:W-:Y:S05]  /*62f0*/  BSYNC B1 ;  /* 0x0000000000017941 */ /* 0x000fea0003800000 */
.L_x_21024:
        /* <DEDUP_REMOVED lines=12> */
.L_x_21028:
        /* <DEDUP_REMOVED lines=12> */
.L_x_21031:
[----:B------:R-:W-:Y:S02]  /*6480*/  IMAD.MOV.U32 R201, RZ, RZ, R18 ;  /* 0x000000ffffc97224 */ /* 0x000fe400078e0012 */
.L_x_21032:
[----:B------:R-:W-:Y:S05]  /*6490*/  BSYNC B1 ;  /* 0x0000000000017941 */ /* 0x000fea0003800000 */
.L_x_21030:
        /* <DEDUP_REMOVED lines=16> */
.L_x_21036:
[----:B------:R-:W-:Y:S05]  /*65a0*/  BSYNC B2 ;  /* 0x0000000000027941 */ /* 0x000fea0003800000 */
.L_x_21035:
        /* <DEDUP_REMOVED lines=43> */
.L_x_21034:
[----:B------:R-:W-:Y:S05]  /*6860*/  BSYNC B1 ;  /* 0x0000000000017941 */ /* 0x000fea0003800000 */
.L_x_21033:
[----:B------:R-:W2:Y:S01]  /*6870*/  I2F.U32 R201, R201 ;  /* 0x000000c900c97306 */ /* 0x000ea20000201000 */
[----:B------:R-:W-:-:S05]  /*6880*/  PRMT R0, RZ, 0x7610, R135 ;  /* 0x00007610ff007816 */ /* 0x000fca0000000087 */
[----:B------:R-:W-:Y:S02]  /*6890*/  FMUL.FTZ R0, R0, c[0x0][0x1e8] ;  /* 0x00007a0000007a20 */ /* 0x000fe40000410000 */
[----:B--2---:R-:W-:-:S05]  /*68a0*/  FFMA.FTZ R200, R201, R200, 1.1641532182693481445e-10 ;  /* 0x2f000000c9c87423 */ /* 0x004fca00000100c8 */
[----:B------:R-:W-:-:S04]  /*68b0*/  FSETP.GTU.FTZ.AND P1, PT, R200, c[0x0][0x1e4], PT ;  /* 0x00007900c8007a0b */ /* 0x000fc80003f3c000 */
[----:B------:R-:W-:Y:S02]  /*68c0*/  FSEL R200, R0, RZ, !P1 ;  /* 0x000000ff00c87208 */ /* 0x000fe40004800000 */
[----:B------:R-:W-:-:S03]  /*68d0*/  SEL R0, RZ, 0x1, P1 ;  /* 0x00000001ff007807 */ /* 0x000fc60000800000 */
[----:B------:R-:W-:-:S04]  /*68e0*/  FADD.FTZ R151, R200, R151 ;  /* 0x00000097c8977221 */ /* 0x000fc80000010000 */
[----:B------:R-:W-:Y:S02]  /*68f0*/  @P0 FADD.FTZ R151, R143, R151 ;  /* 0x000000978f970221 */ /* 0x000fe40000010000 */
.L_x_21029:
        /* <DEDUP_REMOVED lines=12> */
[----:B------:R-:W-:Y:S01]  /*69c0*/  LOP3.LUT R216, R216, R213, R211, 0xfe, !PT ;  /* 0x000000d5d8d87212 */ /* 0x000fe200078efed3 */
[----:B------:R-:W-:Y:S01]  /*69d0*/  IMAD.WIDE.U32 R210, R210, 0x1000000, RZ ;  /* 0x01000000d2d27825 */ /* 0x000fe200078e00ff */
[----:B------:R-:W-:-:S02]  /*69e0*/  LEA R200, P0, R9, c[0x0][0x188], 0x5 ;  /* 0x0000620009c87a11 */ /* 0x000fc400078028ff */
[----:B------:R-:W-:Y:S01]  /*69f0*/  SEL R219, RZ, 0x1, P2 ;  /* 0x00000001ffdb7807 */ /* 0x000fe20001000000 */
[----:B------:R-:W-:Y:S01]  /*6a00*/  IMAD.WIDE.U32 R212, R212, 0x10000, RZ ;  /* 0x00010000d4d47825 */ /* 0x000fe200078e00ff */
[C---:B------:R-:W-:Y:S02]  /*6a10*/  LEA.HI.X R201, R9.reuse, c[0x0][0x18c], RZ, 0x5, P0 ;  /* 0x0000630009c97a11 */ /* 0x040fe400000f2cff */
[----:B------:R-:W-:Y:S01]  /*6a20*/  SHF.L.U64.HI R220, R9, 0x3, RZ ;  /* 0x0000000309dc7819 */ /* 0x000fe200000102ff */
[----:B------:R-:W-:Y:S01]  /*6a30*/  IMAD.WIDE.U32 R214, R214, 0x100, RZ ;  /* 0x00000100d6d67825 */ /* 0x000fe200078e00ff */
        /* <DEDUP_REMOVED lines=15> */
[----:B------:R-:W-:Y:S02]  /*6b30*/  PRMT R203, R3, 0x7104, RZ ;  /* 0x0000710403cb7816 */ /* 0x000fe400000000ff */
[----:B------:R-:W-:Y:S01]  /*6b40*/  PRMT R214, R211, 0x4210, R202 ;  /* 0x00004210d3d67816 */ /* 0x000fe200000000ca */
[----:B------:R-:W-:Y:S01]  /*6b50*/  IMAD.WIDE.U32 R210, R210, 0x10000, RZ ;  /* 0x00010000d2d27825 */ /* 0x000fe200078e00ff */
        /* <DEDUP_REMOVED lines=13> */
.L_x_21037:
[----:B--2---:R-:W-:Y:S02]  /*6c30*/  IADD3 R200, R9, 0x80, RZ ;  /* 0x0000008009c87810 */ /* 0x004fe40007ffe0ff */
.L_x_20908:
[----:B------:R-:W-:Y:S05]  /*6c40*/  BSYNC B0 ;  /* 0x0000000000007941 */ /* 0x000fea0003800000 */
.L_x_20907:
        /* <DEDUP_REMOVED lines=31> */
.L_x_21041:
[----:B--2---:R-:W-:Y:S02]  /*6e40*/  IMAD.MOV.U32 R153, RZ, RZ, R18 ;  /* 0x000000ffff997224 */ /* 0x004fe400078e0012 */
.L_x_21042:
[----:B------:R-:W-:Y:S05]  /*6e50*/  BSYNC B1 ;  /* 0x0000000000017941 */ /* 0x000fea0003800000 */
.L_x_21040:
        /* <DEDUP_REMOVED lines=16> */
.L_x_21046:
[----:B------:R-:W-:Y:S05]  /*6f60*/  BSYNC B2 ;  /* 0x0000000000027941 */ /* 0x000fea0003800000 */
.L_x_21045:
        /* <DEDUP_REMOVED lines=43> */
.L_x_21044:
[----:B------:R-:W-:Y:S05]  /*7220*/  BSYNC B1 ;  /* 0x0000000000017941 */ /* 0x000fea0003800000 */
.L_x_21043:
        /* <DEDUP_REMOVED lines=17> */
.L_x_21047:
        /* <DEDUP_REMOVED lines=12> */
.L_x_21050:
[----:B------:R-:W-:Y:S02]  /*7400*/  IMAD.MOV.U32 R13, RZ, RZ, R18 ;  /* 0x000000ffff0d7224 */ /* 0x000fe400078e0012 */
.L_x_21051:
[----:B------:R-:W-:Y:S05]  /*7410*/  BSYNC B1 ;  /* 0x0000000000017941 */ /* 0x000fea0003800000 */
.L_x_21049:
        /* <DEDUP_REMOVED lines=16> */
.L_x_21055:
[----:B------:R-:W-:Y:S05]  /*7520*/  BSYNC B2 ;  /* 0x0000000000027941 */ /* 0x000fea0003800000 */
.L_x_21054:
        /* <DEDUP_REMOVED lines=44> */
.L_x_21053:
[----:B------:R-:W-:Y:S05]  /*77f0*/  BSYNC B1 ;  /* 0x0000000000017941 */ /* 0x000fea0003800000 */
.L_x_21052:
        /* <DEDUP_REMOVED lines=9> */
.L_x_21048:
        /* <DEDUP_REMOVED lines=12> */
.L_x_21057:
[----:B------:R-:W-:Y:S02]  /*7950*/  IMAD.MOV.U32 R13, RZ, RZ, R18 ;  /* 0x000000ffff0d7224 */ /* 0x000fe400078e0012 */
.L_x_21058:
[----:B------:R-:W-:Y:S05]  /*7960*/  BSYNC B1 ;  /* 0x0000000000017941 */ /* 0x000fea0003800000 */
.L_x_21056:
        /* <DEDUP_REMOVED lines=16> */
.L_x_21062:
[----:B------:R-:W-:Y:S05]  /*7a70*/  BSYNC B2 ;  /* 0x0000000000027941 */ /* 0x000fea0003800000 */
.L_x_21061:
        /* <DEDUP_REMOVED lines=44> */
.L_x_21060:
[----:B------:R-:W-:Y:S05]  /*7d40*/  BSYNC B1 ;  /* 0x0000000000017941 */ /* 0x000fea0003800000 */
.L_x_21059:
        /* <DEDUP_REMOVED lines=14> */
.L_x_21063:
        /* <DEDUP_REMOVED lines=12> */
.L_x_21066:
[----:B------:R-:W-:Y:S02]  /*7ef0*/  IMAD.MOV.U32 R13, RZ, RZ, R18 ;  /* 0x000000ffff0d7224 */ /* 0x000fe400078e0012 */
.L_x_21067:
[----:B------:R-:W-:Y:S05]  /*7f00*/  BSYNC B1 ;  /* 0x0000000000017941 */ /* 0x000fea0003800000 */
.L_x_21065:
        /* <DEDUP_REMOVED lines=16> */
.L_x_21071:
[----:B------:R-:W-:Y:S05]  /*8010*/  BSYNC B2 ;  /* 0x0000000000027941 */ /* 0x000fea0003800000 */
.L_x_21070:
        /* <DEDUP_REMOVED lines=44> */
.L_x_21069:
[----:B------:R-:W-:Y:S05]  /*82e0*/  BSYNC B1 ;  /* 0x0000000000017941 */ /* 0x000fea0003800000 */
.L_x_21068:
        /* <DEDUP_REMOVED lines=9> */
.L_x_21064:
        /* <DEDUP_REMOVED lines=12> */
.L_x_21073:
[----:B------:R-:W-:Y:S02]  /*8440*/  IMAD.MOV.U32 R13, RZ, RZ, R18 ;  /* 0x000000ffff0d7224 */ /* 0x000fe400078e0012 */
.L_x_21074:
[----:B------:R-:W-:Y:S05]  /*8450*/  BSYNC B1 ;  /* 0x0000000000017941 */ /* 0x000fea0003800000 */
.L_x_21072:
        /* <DEDUP_REMOVED lines=16> */
.L_x_21078:
[----:B------:R-:W-:Y:S05]  /*8560*/  BSYNC B2 ;  /* 0x0000000000027941 */ /* 0x000fea0003800000 */
.L_x_21077:
        /* <DEDUP_REMOVED lines=44> */
.L_x_21076:
[----:B------:R-:W-:Y:S05]  /*8830*/  BSYNC B1 ;  /* 0x0000000000017941 */ /* 0x000fea0003800000 */
.L_x_21075:
        /* <DEDUP_REMOVED lines=14> */
.L_x_21079:
        /* <DEDUP_REMOVED lines=12> */
.L_x_21082:
[----:B------:R-:W-:Y:S02]  /*89e0*/  IMAD.MOV.U32 R13, RZ, RZ, R18 ;  /* 0x000000ffff0d7224 */ /* 0x000fe400078e0012 */
.L_x_21083:
[----:B------:R-:W-:Y:S05]  /*89f0*/  BSYNC B1 ;  /* 0x0000000000017941 */ /* 0x000fea0003800000 */
.L_x_21081:
        /* <DEDUP_REMOVED lines=16> */
.L_x_21087:
[----:B------:R-:W-:Y:S05]  /*8b00*/  BSYNC B2 ;  /* 0x0000000000027941 */ /* 0x000fea0003800000 */
.L_x_21086:
        /* <DEDUP_REMOVED lines=44> */
.L_x_21085:
[----:B------:R-:W-:Y:S05]  /*8dd0*/  BSYNC B1 ;  /* 0x0000000000017941 */ /* 0x000fea0003800000 */
.L_x_21084:
        /* <DEDUP_REMOVED lines=9> */
.L_x_21080:
        /* <DEDUP_REMOVED lines=12> */
.L_x_21089:
[----:B------:R-:W-:Y:S02]  /*8f30*/  IMAD.MOV.U32 R13, RZ, RZ, R18 ;  /* 0x000000ffff0d7224 */ /* 0x000fe400078e0012 */
.L_x_21090:
[----:B------:R-:W-:Y:S05]  /*8f40*/  BSYNC B1 ;  /* 0x0000000000017941 */ /* 0x000fea0003800000 */
.L_x_21088:
        /* <DEDUP_REMOVED lines=16> */
.L_x_21094:
[----:B------:R-:W-:Y:S05]  /*9050*/  BSYNC B2 ;  /* 0x0000000000027941 */ /* 0x000fea0003800000 */
.L_x_21093:
        /* <DEDUP_REMOVED lines=44> */
.L_x_21092:
[----:B------:R-:W-:Y:S05]  /*9320*/  BSYNC B1 ;  /* 0x0000000000017941 */ /* 0x000fea0003800000 */
.L_x_21091:
        /* <DEDUP_REMOVED lines=14> */
.L_x_21095:
        /* <DEDUP_REMOVED lines=12> */
.L_x_21098:
[----:B------:R-:W-:Y:S02]  /*94d0*/  IMAD.MOV.U32 R13, RZ, RZ, R18 ;  /* 0x000000ffff0d7224 */ /* 0x000fe400078e0012 */
.L_x_21099:
[----:B------:R-:W-:Y:S05]  /*94e0*/  BSYNC B1 ;  /* 0x0000000000017941 */ /* 0x000fea0003800000 */
.L_x_21097:
        /* <DEDUP_REMOVED lines=16> */
.L_x_21103:
[----:B------:R-:W-:Y:S05]  /*95f0*/  BSYNC B2 ;  /* 0x0000000000027941 */ /* 0x000fea0003800000 */
.L_x_21102:
        /* <DEDUP_REMOVED lines=44> */
.L_x_21101:
[----:B------:R-:W-:Y:S05]  /*98c0*/  BSYNC B1 ;  /* 0x0000000000017941 */ /* 0x000fea0003800000 */
.L_x_21100:
        /* <DEDUP_REMOVED lines=9> */
.L_x_21096:
        /* <DEDUP_REMOVED lines=12> */
.L_x_21105:
[----:B------:R-:W-:Y:S02]  /*9a20*/  IMAD.MOV.U32 R13, RZ, RZ, R18 ;  /* 0x000000ffff0d7224 */ /* 0x000fe400078e0012 */
.L_x_21106:
[----:B------:R-:W-:Y:S05]  /*9a30*/  BSYNC B1 ;  /* 0x0000000000017941 */ /* 0x000fea0003800000 */
.L_x_21104:
        /* <DEDUP_REMOVED lines=16> */
.L_x_21110:
[----:B------:R-:W-:Y:S05]  /*9b40*/  BSYNC B2 ;  /* 0x0000000000027941 */ /* 0x000fea0003800000 */
.L_x_21109:
        /* <DEDUP_REMOVED lines=44> */
.L_x_21108:
[----:B------:R-:W-:Y:S05]  /*9e10*/  BSYNC B1 ;  /* 0x0000000000017941 */ /* 0x000fea0003800000 */
.L_x_21107:
[----:B------:R2:W3:Y:S02]  /*9e20*/  I2F.U32 R156, R13 ;  /* 0x0000000d009c7306 */ /* 0x0004e40000201000 */
[----:B--2---:R-:W-:-:S05]  /*9e30*/  PRMT R13, RZ, 0x5410, R158 ;  /* 0x00005410ff0d7816 */ /* 0x004fca000000009e */
[----:B------:R-:W-:Y:S02]  /*9e40*/  FMUL.FTZ R157, R13, c[0x0][0x1e8] ;  /* 0x00007a000d9d7a20 */ /* 0x000fe40000410000 */
[----:B---3--:R-:W-:-:S05]  /*9e50*/  FFMA.FTZ R156, R156, R201, 1.1641532182693481445e-10 ;  /* 0x2f0000009c9c7423 */ /* 0x008fca00000100c9 */
        /* <DEDUP_REMOVED lines=8> */
.L_x_21111:
        /* <DEDUP_REMOVED lines=12> */
.L_x_21114:
[----:B------:R-:W-:Y:S02]  /*9fa0*/  IMAD.MOV.U32 R13, RZ, RZ, R18 ;  /* 0x000000ffff0d7224 */ /* 0x000fe400078e0012 */
.L_x_21115:
[----:B------:R-:W-:Y:S05]  /*9fb0*/  BSYNC B1 ;  /* 0x0000000000017941 */ /* 0x000fea0003800000 */
.L_x_21113:
        /* <DEDUP_REMOVED lines=16> */
.L_x_21119:
[----:B------:R-:W-:Y:S05]  /*a0c0*/  BSYNC B2 ;  /* 0x0000000000027941 */ /* 0x000fea0003800000 */
.L_x_21118:
        /* <DEDUP_REMOVED lines=9> */
[----:B------:R-:W-:Y:S01]  /*a160*/  IMAD.WIDE.U32 R210, R157, -0x2daee0ad, RZ ;  /* 0xd2511f539dd27825 */ /* 0x000fe200078e00ff */
[----:B------:R-:W-:-:S03]  /*a170*/  HFMA2.MMA R157, -RZ, RZ, 0, 0 ;  /* 0x00000000ff9d7435 */ /* 0x000fc600000001ff */
        /* <DEDUP_REMOVED lines=33> */
.L_x_21117:
[----:B------:R-:W-:Y:S05]  /*a390*/  BSYNC B1 ;  /* 0x0000000000017941 */ /* 0x000fea0003800000 */
.L_x_21116:
        /* <DEDUP_REMOVED lines=9> */
.L_x_21112:
        /* <DEDUP_REMOVED lines=12> */
.L_x_21121:
[----:B------:R-:W-:Y:S02]  /*a4f0*/  IMAD.MOV.U32 R13, RZ, RZ, R18 ;  /* 0x000000ffff0d7224 */ /* 0x000fe400078e0012 */
.L_x_21122:
[----:B------:R-:W-:Y:S05]  /*a500*/  BSYNC B1 ;  /* 0x0000000000017941 */ /* 0x000fea0003800000 */
.L_x_21120:
        /* <DEDUP_REMOVED lines=16> */
.L_x_21126:
[----:B------:R-:W-:Y:S05]  /*a610*/  BSYNC B2 ;  /* 0x0000000000027941 */ /* 0x000fea0003800000 */
.L_x_21125:
        /* <DEDUP_REMOVED lines=44> */
.L_x_21124:
[----:B------:R-:W-:Y:S05]  /*a8e0*/  BSYNC B1 ;  /* 0x0000000000017941 */ /* 0x000fea0003800000 */
.L_x_21123:
        /* <DEDUP_REMOVED lines=12> */
.L_x_21127:
        /* <DEDUP_REMOVED lines=12> */
.L_x_21130:
[----:B------:R-:W-:Y:S02]  /*aa70*/  IMAD.MOV.U32 R13, RZ, RZ, R18 ;  /* 0x000000ffff0d7224 */ /* 0x000fe400078e0012 */
.L_x_21131:
[----:B------:R-:W-:Y:S05]  /*aa80*/  BSYNC B1 ;  /* 0x0000000000017941 */ /* 0x000fea0003800000 */
.L_x_21129:
        /* <DEDUP_REMOVED lines=16> */
.L_x_21135:
[----:B------:R-:W-:Y:S05]  /*ab90*/  BSYNC B2 ;  /* 0x0000000000027941 */ /* 0x000fea0003800000 */
.L_x_21134:
        /* <DEDUP_REMOVED lines=44> */
.L_x_21133:
[----:B------:R-:W-:Y:S05]  /*ae60*/  BSYNC B1 ;  /* 0x0000000000017941 */ /* 0x000fea0003800000 */
.L_x_21132:
[----:B------:R-:W2:Y:S01]  /*ae70*/  I2F.U32 R202, R13 ;  /* 0x0000000d00ca7306 */ /* 0x000ea20000201000 */
        /* <DEDUP_REMOVED lines=8> */
.L_x_21128:
        /* <DEDUP_REMOVED lines=12> */
.L_x_21137:
[----:B------:R-:W-:Y:S02]  /*afc0*/  IMAD.MOV.U32 R13, RZ, RZ, R18 ;  /* 0x000000ffff0d7224 */ /* 0x000fe400078e0012 */
.L_x_21138:
[----:B------:R-:W-:Y:S05]  /*afd0*/  BSYNC B1 ;  /* 0x0000000000017941 */ /* 0x000fea0003800000 */
.L_x_21136:
        /* <DEDUP_REMOVED lines=16> */
.L_x_21142:
[----:B------:R-:W-:Y:S05]  /*b0e0*/  BSYNC B2 ;  /* 0x0000000000027941 */ /* 0x000fea0003800000 */
.L_x_21141:
        /* <DEDUP_REMOVED lines=44> */
.L_x_21140:
[----:B------:R-:W-:Y:S05]  /*b3b0*/  BSYNC B1 ;  /* 0x0000000000017941 */ /* 0x000fea0003800000 */
.L_x_21139:
        /* <DEDUP_REMOVED lines=12> */
.L_x_21143:
        /* <DEDUP_REMOVED lines=12> */
.L_x_21146:
[----:B------:R-:W-:Y:S02]  /*b540*/  IMAD.MOV.U32 R13, RZ, RZ, R18 ;  /* 0x000000ffff0d7224 */ /* 0x000fe400078e0012 */
.L_x_21147:
[----:B------:R-:W-:Y:S05]  /*b550*/  BSYNC B1 ;  /* 0x0000000000017941 */ /* 0x000fea0003800000 */
.L_x_21145:
        /* <DEDUP_REMOVED lines=16> */
.L_x_21151:
[----:B------:R-:W-:Y:S05]  /*b660*/  BSYNC B2 ;  /* 0x0000000000027941 */ /* 0x000fea0003800000 */
.L_x_21150:
        /* <DEDUP_REMOVED lines=44> */
.L_x_21149:
[----:B------:R-:W-:Y:S05]  /*b930*/  BSYNC B1 ;  /* 0x0000000000017941 */ /* 0x000fea0003800000 */
.L_x_21148:
        /* <DEDUP_REMOVED lines=9> */
.L_x_21144:
        /* <DEDUP_REMOVED lines=12> */
.L_x_21153:
[----:B------:R-:W-:Y:S02]  /*ba90*/  IMAD.MOV.U32 R13, RZ, RZ, R18 ;  /* 0x000000ffff0d7224 */ /* 0x000fe400078e0012 */
.L_x_21154:
[----:B------:R-:W-:Y:S05]  /*baa0*/  BSYNC B1 ;  /* 0x0000000000017941 */ /* 0x000fea0003800000 */
.L_x_21152:
        /* <DEDUP_REMOVED lines=16> */
.L_x_21158:
[----:B------:R-:W-:Y:S05]  /*bbb0*/  BSYNC B2 ;  /* 0x0000000000027941 */ /* 0x000fea0003800000 */
.L_x_21157:
        /* <DEDUP_REMOVED lines=44> */
.L_x_21156:
[----:B------:R-:W-:Y:S05]  /*be80*/  BSYNC B1 ;  /* 0x0000000000017941 */ /* 0x000fea0003800000 */
.L_x_21155:
        /* <DEDUP_REMOVED lines=12> */
.L_x_21159:
        /* <DEDUP_REMOVED lines=12> */
.L_x_21162:
[----:B------:R-:W-:Y:S02]  /*c010*/  IMAD.MOV.U32 R202, RZ, RZ, R18 ;  /* 0x000000ffffca7224 */ /* 0x000fe400078e0012 */
.L_x_21163:
[----:B------:R-:W-:Y:S05]  /*c020*/  BSYNC B1 ;  /* 0x0000000000017941 */ /* 0x000fea0003800000 */
.L_x_21161:
        /* <DEDUP_REMOVED lines=16> */
.L_x_21167:
[----:B------:R-:W-:Y:S05]  /*c130*/  BSYNC B2 ;  /* 0x0000000000027941 */ /* 0x000fea0003800000 */
.L_x_21166:
        /* <DEDUP_REMOVED lines=43> */
.L_x_21165:
[----:B------:R-:W-:Y:S05]  /*c3f0*/  BSYNC B1 ;  /* 0x0000000000017941 */ /* 0x000fea0003800000 */
.L_x_21164:
        /* <DEDUP_REMOVED lines=9> */
.L_x_21160:
        /* <DEDUP_REMOVED lines=44> */
[----:B------:R-:W-:-:S03]  /*c750*/  IADD3.X R203, R221, c[0x0][0x19c], RZ, P0, !PT ;  /* 0x00006700ddcb7a10 */ /* 0x000fc600007fe4ff */
[----:B------:R-:W-:Y:S01]  /*c760*/  IMAD.WIDE.U32 R214, R214, 0x100, RZ ;  /* 0x00000100d6d67825 */ /* 0x000fe200078e00ff */
[----:B------:R-:W-:-:S04]  /*c770*/  LOP3.LUT R201, R213, R201, R211, 0xfe, !PT ;  /* 0x000000c9d5c97212 */ /* 0x000fc800078efed3 */
[----:B------:R-:W-:Y:S02]  /*c780*/  LOP3.LUT R217, R214, R210, R212, 0xfe, !PT ;  /* 0x000000d2d6d97212 */ /* 0x000fe400078efed4 */
[----:B------:R-:W-:Y:S02]  /*c790*/  LOP3.LUT R211, R201, R215, RZ, 0xfc, !PT ;  /* 0x000000d7c9d37212 */ /* 0x000fe400078efcff */
[----:B------:R-:W-:-:S05]  /*c7a0*/  LOP3.LUT R210, R217, 0xff, R8, 0xf8, !PT ;  /* 0x000000ffd9d27812 */ /* 0x000fca00078ef808 */
[----:B------:R2:W-:Y:S02]  /*c7b0*/  STG.E.64 [R202.64], R210 ;  /* 0x000000d2ca007986 */ /* 0x0005e4000c101b06 */
.L_x_21168:
[----:B------:R-:W-:Y:S02]  /*c7c0*/  IADD3 R200, R200, 0x80, RZ ;  /* 0x00000080c8c87810 */ /* 0x000fe40007ffe0ff */
.L_x_21039:
[----:B------:R-:W-:Y:S05]  /*c7d0*/  BSYNC B0 ;  /* 0x0000000000007941 */ /* 0x000fea0003800000 */
.L_x_21038:
        /* <DEDUP_REMOVED lines=21> */
[----:B--2---:R-:W-:-:S11]  /*c930*/  IADD3 R202, R13, 0x1, RZ ;  /* 0x000000010dca7810 */ /* 0x004fd60007ffe0ff */
[----:B------:R-:W-:Y:S05]  /*c940*/  @!P1 BRA `(.L_x_21172) ;  /* 0x0000008000009947 */ /* 0x000fea0003800000 */
[----:B---3--:R-:W-:Y:S01]  /*c950*/  ISETP.NE.AND P1, PT, R13, 0x2, PT ;  /* 0x000000020d00780c */ /* 0x008fe20003f25270 */
[----:B------:R-:W-:-:S12]  /*c960*/  IMAD.MOV.U32 R161, RZ, RZ, R14 ;  /* 0x000000ffffa17224 */ /* 0x000fd800078e000e */
[----:B------:R-:W-:Y:S05]  /*c970*/  @!P1 BRA `(.L_x_21173) ;  /* 0x0000006000009947 */ /* 0x000fea0003800000 */
[----:B------:R-:W-:Y:S01]  /*c980*/  ISETP.NE.AND P1, PT, R13, 0x3, PT ;  /* 0x000000030d00780c */ /* 0x000fe20003f25270 */
[----:B------:R-:W-:-:S12]  /*c990*/  IMAD.MOV.U32 R161, RZ, RZ, R15 ;  /* 0x000000ffffa17224 */ /* 0x000fd800078e000f */
[----:B------:R-:W-:Y:S05]  /*c9a0*/  @P1 BRA `(.L_x_21173) ;  /* 0x0000003000001947 */ /* 0x000fea0003800000 */
[----:B------:R-:W-:Y:S01]  /*c9b0*/  MOV R161, R12 ;  /* 0x0000000c00a17202 */ /* 0x000fe20000000f00 */
[----:B------:R-:W-:Y:S05]  /*c9c0*/  BRA `(.L_x_21173) ;  /* 0x0000001000007947 */ /* 0x000fea0003800000 */
.L_x_21172:
[----:B---3--:R-:W-:Y:S02]  /*c9d0*/  IMAD.MOV.U32 R161, RZ, RZ, R18 ;  /* 0x000000ffffa17224 */ /* 0x008fe400078e0012 */
.L_x_21173:
[----:B------:R-:W-:Y:S05]  /*c9e0*/  BSYNC B1 ;  /* 0x0000000000017941 */ /* 0x000fea0003800000 */
.L_x_21171:
        /* <DEDUP_REMOVED lines=16> */
.L_x_21177:
[----:B------:R-:W-:Y:S05]  /*caf0*/  BSYNC B2 ;  /* 0x0000000000027941 */ /* 0x000fea0003800000 */
.L_x_21176:
        /* <DEDUP_REMOVED lines=43> */
.L_x_21175:
[----:B------:R-:W-:Y:S05]  /*cdb0*/  BSYNC B1 ;  /* 0x0000000000017941 */ /* 0x000fea0003800000 */
.L_x_21174:
        /* <DEDUP_REMOVED lines=17> */
.L_x_21178:
        /* <DEDUP_REMOVED lines=12> */
.L_x_21181:
[----:B------:R-:W-:Y:S02]  /*cf90*/  IMAD.MOV.U32 R13, RZ, RZ, R18 ;  /* 0x000000ffff0d7224 */ /* 0x000fe400078e0012 */
.L_x_21182:
[----:B------:R-:W-:Y:S05]  /*cfa0*/  BSYNC B1 ;  /* 0x0000000000017941 */ /* 0x000fea0003800000 */
.L_x_21180:
        /* <DEDUP_REMOVED lines=16> */
.L_x_21186:
[----:B------:R-:W-:Y:S05]  /*d0b0*/  BSYNC B2 ;  /* 0x0000000000027941 */ /* 0x000fea0003800000 */
.L_x_21185:
        /* <DEDUP_REMOVED lines=44> */
.L_x_21184:
[----:B------:R-:W-:Y:S05]  /*d380*/  BSYNC B1 ;  /* 0x0000000000017941 */ /* 0x000fea0003800000 */
.L_x_21183:
        /* <DEDUP_REMOVED lines=9> */
.L_x_21179:
        /* <DEDUP_REMOVED lines=12> */
.L_x_21188:
[----:B------:R-:W-:Y:S02]  /*d4e0*/  IMAD.MOV.U32 R13, RZ, RZ, R18 ;  /* 0x000000ffff0d7224 */ /* 0x000fe400078e0012 */
.L_x_21189:
[----:B------:R-:W-:Y:S05]  /*d4f0*/  BSYNC B1 ;  /* 0x0000000000017941 */ /* 0x000fea0003800000 */
.L_x_21187:
        /* <DEDUP_REMOVED lines=16> */
.L_x_21193:
[----:B------:R-:W-:Y:S05]  /*d600*/  BSYNC B2 ;  /* 0x0000000000027941 */ /* 0x000fea0003800000 */
.L_x_21192:
        /* <DEDUP_REMOVED lines=44> */
.L_x_21191:
[----:B------:R-:W-:Y:S05]  /*d8d0*/  BSYNC B1 ;  /* 0x0000000000017941 */ /* 0x000fea0003800000 */
.L_x_21190:
        /* <DEDUP_REMOVED lines=14> */
.L_x_21194:
        /* <DEDUP_REMOVED lines=12> */
.L_x_21197:
[----:B------:R-:W-:Y:S02]  /*da80*/  IMAD.MOV.U32 R13, RZ, RZ, R18 ;  /* 0x000000ffff0d7224 */ /* 0x000fe400078e0012 */
.L_x_21198:
[----:B------:R-:W-:Y:S05]  /*da90*/  BSYNC B1 ;  /* 0x0000000000017941 */ /* 0x000fea0003800000 */
.L_x_21196:
        /* <DEDUP_REMOVED lines=16> */
.L_x_21202:
[----:B------:R-:W-:Y:S05]  /*dba0*/  BSYNC B2 ;  /* 0x0000000000027941 */ /* 0x000fea0003800000 */
.L_x_21201:
        /* <DEDUP_REMOVED lines=44> */
.L_x_21200:
[----:B------:R-:W-:Y:S05]  /*de70*/  BSYNC B1 ;  /* 0x0000000000017941 */ /* 0x000fea0003800000 */
.L_x_21199:
        /* <DEDUP_REMOVED lines=9> */
.L_x_21195:
        /* <DEDUP_REMOVED lines=12> */
.L_x_21204:
[----:B------:R-:W-:Y:S02]  /*dfd0*/  IMAD.MOV.U32 R13, RZ, RZ, R18 ;  /* 0x000000ffff0d7224 */ /* 0x000fe400078e0012 */
.L_x_21205:
[----:B------:R-:W-:Y:S05]  /*dfe0*/  BSYNC B1 ;  /* 0x0000000000017941 */ /* 0x000fea0003800000 */
.L_x_21203:
        /* <DEDUP_REMOVED lines=16> */
.L_x_21209:
[----:B------:R-:W-:Y:S05]  /*e0f0*/  BSYNC B2 ;  /* 0x0000000000027941 */ /* 0x000fea0003800000 */
.L_x_21208:
        /* <DEDUP_REMOVED lines=44> */
.L_x_21207:
[----:B------:R-:W-:Y:S05]  /*e3c0*/  BSYNC B1 ;  /* 0x0000000000017941 */ /* 0x000fea0003800000 */
.L_x_21206:
        /* <DEDUP_REMOVED lines=14> */
.L_x_21210:
        /* <DEDUP_REMOVED lines=12> */
.L_x_21213:
[----:B------:R-:W-:Y:S02]  /*e570*/  IMAD.MOV.U32 R13, RZ, RZ, R18 ;  /* 0x000000ffff0d7224 */ /* 0x000fe400078e0012 */
.L_x_21214:
[----:B------:R-:W-:Y:S05]  /*e580*/  BSYNC B1 ;  /* 0x0000000000017941 */ /* 0x000fea0003800000 */
.L_x_21212:
        /* <DEDUP_REMOVED lines=16> */
.L_x_21218:
[----:B------:R-:W-:Y:S05]  /*e690*/  BSYNC B2 ;  /* 0x0000000000027941 */ /* 0x000fea0003800000 */
.L_x_21217:
        /* <DEDUP_REMOVED lines=44> */
.L_x_21216:
[----:B------:R-:W-:Y:S05]  /*e960*/  BSYNC B1 ;  /* 0x0000000000017941 */ /* 0x000fea0003800000 */
.L_x_21215:
        /* <DEDUP_REMOVED lines=9> */
.L_x_21211:
        /* <DEDUP_REMOVED lines=12> */
.L_x_21220:
[----:B------:R-:W-:Y:S02]  /*eac0*/  IMAD.MOV.U32 R13, RZ, RZ, R18 ;  /* 0x000000ffff0d7224 */ /* 0x000fe400078e0012 */
.L_x_21221:
[----:B------:R-:W-:Y:S05]  /*ead0*/  BSYNC B1 ;  /* 0x0000000000017941 */ /* 0x000fea0003800000 */
.L_x_21219:
        /* <DEDUP_REMOVED lines=16> */
.L_x_21225:
[----:B------:R-:W-:Y:S05]  /*ebe0*/  BSYNC B2 ;  /* 0x0000000000027941 */ /* 0x000fea0003800000 */
.L_x_21224:
        /* <DEDUP_REMOVED lines=44> */
.L_x_21223:
[----:B------:R-:W-:Y:S05]  /*eeb0*/  BSYNC B1 ;  /* 0x0000000000017941 */ /* 0x000fea0003800000 */
.L_x_21222:
        /* <DEDUP_REMOVED lines=14> */
.L_x_21226:
        /* <DEDUP_REMOVED lines=12> */
.L_x_21229:
[----:B------:R-:W-:Y:S02]  /*f060*/  IMAD.MOV.U32 R13, RZ, RZ, R18 ;  /* 0x000000ffff0d7224 */ /* 0x000fe400078e0012 */
.L_x_21230:
[----:B------:R-:W-:Y:S05]  /*f070*/  BSYNC B1 ;  /* 0x0000000000017941 */ /* 0x000fea0003800000 */
.L_x_21228:
        /* <DEDUP_REMOVED lines=16> */
.L_x_21234:
[----:B------:R-:W-:Y:S05]  /*f180*/  BSYNC B2 ;  /* 0x0000000000027941 */ /* 0x000fea0003800000 */
.L_x_21233:
        /* <DEDUP_REMOVED lines=44> */
.L_x_21232:
[----:B------:R-:W-:Y:S05]  /*f450*/  BSYNC B1 ;  /* 0x0000000000017941 */ /* 0x000fea0003800000 */
.L_x_21231:
        /* <DEDUP_REMOVED lines=9> */
.L_x_21227:
        /* <DEDUP_REMOVED lines=12> */
.L_x_21236:
[----:B------:R-:W-:Y:S02]  /*f5b0*/  IMAD.MOV.U32 R13, RZ, RZ, R18 ;  /* 0x000000ffff0d7224 */ /* 0x000fe400078e0012 */
.L_x_21237:
[----:B------:R-:W-:Y:S05]  /*f5c0*/  BSYNC B1 ;  /* 0x0000000000017941 */ /* 0x000fea0003800000 */
.L_x_21235:
        /* <DEDUP_REMOVED lines=16> */
.L_x_21241:
[----:B------:R-:W-:Y:S05]  /*f6d0*/  BSYNC B2 ;  /* 0x0000000000027941 */ /* 0x000fea0003800000 */
.L_x_21240:
        /* <DEDUP_REMOVED lines=44> */
.L_x_21239:
[----:B------:R-:W-:Y:S05]  /*f9a0*/  BSYNC B1 ;  /* 0x0000000000017941 */ /* 0x000fea0003800000 */
.L_x_21238:
        /* <DEDUP_REMOVED lines=12> */
.L_x_21242:
        /* <DEDUP_REMOVED lines=12> */
.L_x_21245:
[----:B------:R-:W-:Y:S02]  /*fb30*/  IMAD.MOV.U32 R13, RZ, RZ, R18 ;  /* 0x000000ffff0d7224 */ /* 0x000fe400078e0012 */
.L_x_21246:
[----:B------:R-:W-:Y:S05]  /*fb40*/  BSYNC B1 ;  /* 0x0000000000017941 */ /* 0x000fea0003800000 */
.L_x_21244:
        /* <DEDUP_REMOVED lines=16> */
.L_x_21250:
[----:B------:R-:W-:Y:S05]  /*fc50*/  BSYNC B2 ;  /* 0x0000000000027941 */ /* 0x000fea0003800000 */
.L_x_21249:
        /* <DEDUP_REMOVED lines=44> */
.L_x_21248:
[----:B------:R-:W-:Y:S05]  /*ff20*/  BSYNC B1 ;  /* 0x0000000000017941 */ /* 0x000fea0003800000 */
.L_x_21247:
        /* <DEDUP_REMOVED lines=9> */
.L_x_21243:
        /* <DEDUP_REMOVED lines=12> */
.L_x_21252:
[----:B------:R-:W-:Y:S02]  /*10080*/  IMAD.MOV.U32 R13, RZ, RZ, R18 ;  /* 0x000000ffff0d7224 */ /* 0x000fe400078e0012 */
.L_x_21253:
[----:B------:R-:W-:Y:S05]  /*10090*/  BSYNC B1 ;  /* 0x0000000000017941 */ /* 0x000fea0003800000 */
.L_x_21251:
        /* <DEDUP_REMOVED lines=16> */
.L_x_21257:
[----:B------:R-:W-:Y:S05]  /*101a0*/  BSYNC B2 ;  /* 0x0000000000027941 */ /* 0x000fea0003800000 */
.L_x_21256:
        /* <DEDUP_REMOVED lines=44> */
.L_x_21255:
[----:B------:R-:W-:Y:S05]  /*10470*/  BSYNC B1 ;  /* 0x0000000000017941 */ /* 0x000fea0003800000 */
.L_x_21254:
        /* <DEDUP_REMOVED lines=12> */
.L_x_21258:
        /* <DEDUP_REMOVED lines=12> */
.L_x_21261:
[----:B------:R-:W-:Y:S02]  /*10600*/  IMAD.MOV.U32 R13, RZ, RZ, R18 ;  /* 0x000000ffff0d7224 */ /* 0x000fe400078e0012 */
.L_x_21262:
[----:B------:R-:W-:Y:S05]  /*10610*/  BSYNC B1 ;  /* 0x0000000000017941 */ /* 0x000fea0003800000 */
.L_x_21260:
        /* <DEDUP_REMOVED lines=14> */
[----:B------:R-:W-:-:S05]  /*10700*/  @P5 IMAD.MOV R3, RZ, RZ, R11 ;  /* 0x000000ffff035224 */ /* 0x000fca00078e020b */
[----:B------:R-:W-:Y:S02]  /*10710*/  @!P4 MOV R11, R3 ;  /* 0x00000003000bc202 */ /* 0x000fe40000000f00 */
.L_x_21266:
[----:B------:R-:W-:Y:S05]  /*10720*/  BSYNC B2 ;  /* 0x0000000000027941 */ /* 0x000fea0003800000 */
.L_x_21265:
        /* <DEDUP_REMOVED lines=44> */
.L_x_21264:
[----:B------:R-:W-:Y:S05]  /*109f0*/  BSYNC B1 ;  /* 0x0000000000017941 */ /* 0x000fea0003800000 */
.L_x_21263:
        /* <DEDUP_REMOVED lines=9> */
.L_x_21259:
        /* <DEDUP_REMOVED lines=12> */
.L_x_21268:
[----:B------:R-:W-:Y:S02]  /*10b50*/  IMAD.MOV.U32 R13, RZ, RZ, R18 ;  /* 0x000000ffff0d7224 */ /* 0x000fe400078e0012 */
.L_x_21269:
[----:B------:R-:W-:Y:S05]  /*10b60*/  BSYNC B1 ;  /* 0x0000000000017941 */ /* 0x000fea0003800000 */
.L_x_21267:
        /* <DEDUP_REMOVED lines=16> */
.L_x_21273:
[----:B------:R-:W-:Y:S05]  /*10c70*/  BSYNC B2 ;  /* 0x0000000000027941 */ /* 0x000fea0003800000 */
.L_x_21272:
        /* <DEDUP_REMOVED lines=44> */
.L_x_21271:
[----:B------:R-:W-:Y:S05]  /*10f40*/  BSYNC B1 ;  /* 0x0000000000017941 */ /* 0x000fea0003800000 */
.L_x_21270:
[----:B------:R2:W3:Y:S02]  /*10f50*/  I2F.U32 R166, R13 ;  /* 0x0000000d00a67306 */ /* 0x0004e40000201000 */
[----:B--2---:R-:W-:-:S05]  /*10f60*/  PRMT R13, RZ, 0x5410, R167 ;  /* 0x00005410ff0d7816 */ /* 0x004fca00000000a7 */
[----:B------:R-:W-:Y:S02]  /*10f70*/  FMUL.FTZ R203, R13, c[0x0][0x1e8] ;  /* 0x00007a000dcb7a20 */ /* 0x000fe40000410000 */
[----:B---3--:R-:W-:-:S05]  /*10f80*/  FFMA.FTZ R166, R166, R201, 1.1641532182693481445e-10 ;  /* 0x2f000000a6a67423 */ /* 0x008fca00000100c9 */
        /* <DEDUP_REMOVED lines=8> */
.L_x_21274:
        /* <DEDUP_REMOVED lines=12> */
.L_x_21277:
[----:B------:R-:W-:Y:S02]  /*110d0*/  IMAD.MOV.U32 R13, RZ, RZ, R18 ;  /* 0x000000ffff0d7224 */ /* 0x000fe400078e0012 */
.L_x_21278:
[----:B------:R-:W-:Y:S05]  /*110e0*/  BSYNC B1 ;  /* 0x0000000000017941 */ /* 0x000fea0003800000 */
.L_x_21276:
        /* <DEDUP_REMOVED lines=16> */
.L_x_21282:
[----:B------:R-:W-:Y:S05]  /*111f0*/  BSYNC B2 ;  /* 0x0000000000027941 */ /* 0x000fea0003800000 */
.L_x_21281:
        /* <DEDUP_REMOVED lines=44> */
.L_x_21280:
[----:B------:R-:W-:Y:S05]  /*114c0*/  BSYNC B1 ;  /* 0x0000000000017941 */ /* 0x000fea0003800000 */
.L_x_21279:
        /* <DEDUP_REMOVED lines=9> */
.L_x_21275:
        /* <DEDUP_REMOVED lines=12> */
.L_x_21284:
[----:B------:R-:W-:Y:S02]  /*11620*/  IMAD.MOV.U32 R13, RZ, RZ, R18 ;  /* 0x000000ffff0d7224 */ /* 0x000fe400078e0012 */
.L_x_21285:
[----:B------:R-:W-:Y:S05]  /*11630*/  BSYNC B1 ;  /* 0x0000000000017941 */ /* 0x000fea0003800000 */
.L_x_21283:
        /* <DEDUP_REMOVED lines=16> */
.L_x_21289:
[----:B------:R-:W-:Y:S05]  /*11740*/  BSYNC B2 ;  /* 0x0000000000027941 */ /* 0x000fea0003800000 */
.L_x_21288:
        /* <DEDUP_REMOVED lines=44> */
.L_x_21287:
[----:B------:R-:W-:Y:S05]  /*11a10*/  BSYNC B1 ;  /* 0x0000000000017941 */ /* 0x000fea0003800000 */
.L_x_21286:
        /* <DEDUP_REMOVED lines=12> */
.L_x_21290:
        /* <DEDUP_REMOVED lines=12> */
.L_x_21293:
[----:B------:R-:W-:Y:S02]  /*11ba0*/  IMAD.MOV.U32 R202, RZ, RZ, R18 ;  /* 0x000000ffffca7224 */ /* 0x000fe400078e0012 */
.L_x_21294:
[----:B------:R-:W-:Y:S05]  /*11bb0*/  BSYNC B1 ;  /* 0x0000000000017941 */ /* 0x000fea0003800000 */
.L_x_21292:
        /* <DEDUP_REMOVED lines=16> */
.L_x_21298:
[----:B------:R-:W-:Y:S05]  /*11cc0*/  BSYNC B2 ;  /* 0x0000000000027941 */ /* 0x000fea0003800000 */
.L_x_21297:
        /* <DEDUP_REMOVED lines=43> */
.L_x_21296:
[----:B------:R-:W-:Y:S05]  /*11f80*/  BSYNC B1 ;  /* 0x0000000000017941 */ /* 0x000fea0003800000 */
.L_x_21295:
        /* <DEDUP_REMOVED lines=9> */
.L_x_21291:
        /* <DEDUP_REMOVED lines=51> */
.L_x_21299:
[----:B------:R-:W-:Y:S02]  /*12350*/  IADD3 R200, R200, 0x80, RZ ;  /* 0x00000080c8c87810 */ /* 0x000fe40007ffe0ff */
.L_x_21170:
[----:B------:R-:W-:Y:S05]  /*12360*/  BSYNC B0 ;  /* 0x0000000000007941 */ /* 0x000fea0003800000 */
.L_x_21169:
        /* <DEDUP_REMOVED lines=31> */
.L_x_21303:
[----:B---3--:R-:W-:Y:S02]  /*12560*/  IMAD.MOV.U32 R169, RZ, RZ, R18 ;  /* 0x000000ffffa97224 */ /* 0x008fe400078e0012 */
.L_x_21304:
[----:B------:R-:W-:Y:S05]  /*12570*/  BSYNC B1 ;  /* 0x0000000000017941 */ /* 0x000fea0003800000 */
.L_x_21302:
        /* <DEDUP_REMOVED lines=16> */
.L_x_21308:
[----:B------:R-:W-:Y:S05]  /*12680*/  BSYNC B2 ;  /* 0x0000000000027941 */ /* 0x000fea0003800000 */
.L_x_21307:
        /* <DEDUP_REMOVED lines=43> */
.L_x_21306:
[----:B------:R-:W-:Y:S05]  /*12940*/  BSYNC B1 ;  /* 0x0000000000017941 */ /* 0x000fea0003800000 */
.L_x_21305:
        /* <DEDUP_REMOVED lines=17> */
.L_x_21309:
        /* <DEDUP_REMOVED lines=12> */
.L_x_21312:
[----:B------:R-:W-:Y:S02]  /*12b20*/  IMAD.MOV.U32 R13, RZ, RZ, R18 ;  /* 0x000000ffff0d7224 */ /* 0x000fe400078e0012 */
.L_x_21313:
[----:B------:R-:W-:Y:S05]  /*12b30*/  BSYNC B1 ;  /* 0x0000000000017941 */ /* 0x000fea0003800000 */
.L_x_21311:
        /* <DEDUP_REMOVED lines=16> */
.L_x_21317:
[----:B------:R-:W-:Y:S05]  /*12c40*/  BSYNC B2 ;  /* 0x0000000000027941 */ /* 0x000fea0003800000 */
.L_x_21316:
        /* <DEDUP_REMOVED lines=44> */
.L_x_21315:
[----:B------:R-:W-:Y:S05]  /*12f10*/  BSYNC B1 ;  /* 0x0000000000017941 */ /* 0x000fea0003800000 */
.L_x_21314:
        /* <DEDUP_REMOVED lines=9> */
.L_x_21310:
        /* <DEDUP_REMOVED lines=12> */
.L_x_21319:
[----:B------:R-:W-:Y:S02]  /*13070*/  IMAD.MOV.U32 R13, RZ, RZ, R18 ;  /* 0x000000ffff0d7224 */ /* 0x000fe400078e0012 */
.L_x_21320:
[----:B------:R-:W-:Y:S05]  /*13080*/  BSYNC B1 ;  /* 0x0000000000017941 */ /* 0x000fea0003800000 */
.L_x_21318:
        /* <DEDUP_REMOVED lines=16> */
.L_x_21324:
[----:B------:R-:W-:Y:S05]  /*13190*/  BSYNC B2 ;  /* 0x0000000000027941 */ /* 0x000fea0003800000 */
.L_x_21323:
        /* <DEDUP_REMOVED lines=44> */
.L_x_21322:
[----:B------:R-:W-:Y:S05]  /*13460*/  BSYNC B1 ;  /* 0x0000000000017941 */ /* 0x000fea0003800000 */
.L_x_21321:
        /* <DEDUP_REMOVED lines=14> */
.L_x_21325:
        /* <DEDUP_REMOVED lines=12> */
.L_x_21328:
[----:B------:R-:W-:Y:S02]  /*13610*/  IMAD.MOV.U32 R13, RZ, RZ, R18 ;  /* 0x000000ffff0d7224 */ /* 0x000fe400078e0012 */
.L_x_21329:
[----:B------:R-:W-:Y:S05]  /*13620*/  BSYNC B1 ;  /* 0x0000000000017941 */ /* 0x000fea0003800000 */
.L_x_21327:
        /* <DEDUP_REMOVED lines=16> */
.L_x_21333:
[----:B------:R-:W-:Y:S05]  /*13730*/  BSYNC B2 ;  /* 0x0000000000027941 */ /* 0x000fea0003800000 */
.L_x_21332:
        /* <DEDUP_REMOVED lines=44> */
.L_x_21331:
[----:B------:R-:W-:Y:S05]  /*13a00*/  BSYNC B1 ;  /* 0x0000000000017941 */ /* 0x000fea0003800000 */
.L_x_21330:
        /* <DEDUP_REMOVED lines=9> */
.L_x_21326:
        /* <DEDUP_REMOVED lines=12> */
.L_x_21335:
[----:B------:R-:W-:Y:S02]  /*13b60*/  IMAD.MOV.U32 R13, RZ, RZ, R18 ;  /* 0x000000ffff0d7224 */ /* 0x000fe400078e0012 */
.L_x_21336:
[----:B------:R-:W-:Y:S05]  /*13b70*/  BSYNC B1 ;  /* 0x0000000000017941 */ /* 0x000fea0003800000 */
.L_x_21334:
        /* <DEDUP_REMOVED lines=16> */
.L_x_21340:
[----:B------:R-:W-:Y:S05]  /*13c80*/  BSYNC B2 ;  /* 0x0000000000027941 */ /* 0x000fea0003800000 */
.L_x_21339:
        /* <DEDUP_REMOVED lines=44> */
.L_x_21338:
[----:B------:R-:W-:Y:S05]  /*13f50*/  BSYNC B1 ;  /* 0x0000000000017941 */ /* 0x000fea0003800000 */
.L_x_21337:
        /* <DEDUP_REMOVED lines=14> */
.L_x_21341:
        /* <DEDUP_REMOVED lines=12> */
.L_x_21344:
[----:B------:R-:W-:Y:S02]  /*14100*/  IMAD.MOV.U32 R13, RZ, RZ, R18 ;  /* 0x000000ffff0d7224 */ /* 0x000fe400078e0012 */
.L_x_21345:
[----:B------:R-:W-:Y:S05]  /*14110*/  BSYNC B1 ;  /* 0x0000000000017941 */ /* 0x000fea0003800000 */
.L_x_21343:
        /* <DEDUP_REMOVED lines=16> */
.L_x_21349:
[----:B------:R-:W-:Y:S05]  /*14220*/  BSYNC B2 ;  /* 0x0000000000027941 */ /* 0x000fea0003800000 */
.L_x_21348:
        /* <DEDUP_REMOVED lines=44> */
.L_x_21347:
[----:B------:R-:W-:Y:S05]  /*144f0*/  BSYNC B1 ;  /* 0x0000000000017941 */ /* 0x000fea0003800000 */
.L_x_21346:
        /* <DEDUP_REMOVED lines=9> */
.L_x_21342:
        /* <DEDUP_REMOVED lines=12> */
.L_x_21351:
[----:B------:R-:W-:Y:S02]  /*14650*/  IMAD.MOV.U32 R13, RZ, RZ, R18 ;  /* 0x000000ffff0d7224 */ /* 0x000fe400078e0012 */
.L_x_21352:
[----:B------:R-:W-:Y:S05]  /*14660*/  BSYNC B1 ;  /* 0x0000000000017941 */ /* 0x000fea0003800000 */
.L_x_21350:
        /* <DEDUP_REMOVED lines=16> */
.L_x_21356:
[----:B------:R-:W-:Y:S05]  /*14770*/  BSYNC B2 ;  /* 0x0000000000027941 */ /* 0x000fea0003800000 */
.L_x_21355:
        /* <DEDUP_REMOVED lines=44> */
.L_x_21354:
[----:B------:R-:W-:Y:S05]  /*14a40*/  BSYNC B1 ;  /* 0x0000000000017941 */ /* 0x000fea0003800000 */
.L_x_21353:
        /* <DEDUP_REMOVED lines=14> */
.L_x_21357:
        /* <DEDUP_REMOVED lines=12> */
.L_x_21360:
[----:B------:R-:W-:Y:S02]  /*14bf0*/  IMAD.MOV.U32 R13, RZ, RZ, R18 ;  /* 0x000000ffff0d7224 */ /* 0x000fe400078e0012 */
.L_x_21361:
[----:B------:R-:W-:Y:S05]  /*14c00*/  BSYNC B1 ;  /* 0x0000000000017941 */ /* 0x000fea0003800000 */
.L_x_21359:
        /* <DEDUP_REMOVED lines=16> */
.L_x_21365:
[----:B------:R-:W-:Y:S05]  /*14d10*/  BSYNC B2 ;  /* 0x0000000000027941 */ /* 0x000fea0003800000 */
.L_x_21364:
        /* <DEDUP_REMOVED lines=44> */
.L_x_21363:
[----:B------:R-:W-:Y:S05]  /*14fe0*/  BSYNC B1 ;  /* 0x0000000000017941 */ /* 0x000fea0003800000 */
.L_x_21362:
        /* <DEDUP_REMOVED lines=9> */
.L_x_21358:
        /* <DEDUP_REMOVED lines=12> */
.L_x_21367:
[----:B------:R-:W-:Y:S02]  /*15140*/  IMAD.MOV.U32 R13, RZ, RZ, R18 ;  /* 0x000000ffff0d7224 */ /* 0x000fe400078e0012 */
.L_x_21368:
[----:B------:R-:W-:Y:S05]  /*15150*/  BSYNC B1 ;  /* 0x0000000000017941 */ /* 0x000fea0003800000 */
.L_x_21366:
        /* <DEDUP_REMOVED lines=16> */
.L_x_21372:
[----:B------:R-:W-:Y:S05]  /*15260*/  BSYNC B2 ;  /* 0x0000000000027941 */ /* 0x000fea0003800000 */
.L_x_21371:
        /* <DEDUP_REMOVED lines=44> */
.L_x_21370:
[----:B------:R-:W-:Y:S05]  /*15530*/  BSYNC B1 ;  /* 0x0000000000017941 */ /* 0x000fea0003800000 */
.L_x_21369:
        /* <DEDUP_REMOVED lines=12> */
.L_x_21373:
        /* <DEDUP_REMOVED lines=12> */
.L_x_21376:
[----:B------:R-:W-:Y:S02]  /*156c0*/  IMAD.MOV.U32 R13, RZ, RZ, R18 ;  /* 0x000000ffff0d7224 */ /* 0x000fe400078e0012 */
.L_x_21377:
[----:B------:R-:W-:Y:S05]  /*156d0*/  BSYNC B1 ;  /* 0x0000000000017941 */ /* 0x000fea0003800000 */
.L_x_21375:
        /* <DEDUP_REMOVED lines=16> */
.L_x_21381:
[----:B------:R-:W-:Y:S05]  /*157e0*/  BSYNC B2 ;  /* 0x0000000000027941 */ /* 0x000fea0003800000 */
.L_x_21380:
        /* <DEDUP_REMOVED lines=44> */
.L_x_21379:
[----:B------:R-:W-:Y:S05]  /*15ab0*/  BSYNC B1 ;  /* 0x0000000000017941 */ /* 0x000fea0003800000 */
.L_x_21378:
        /* <DEDUP_REMOVED lines=9> */
.L_x_21374:
        /* <DEDUP_REMOVED lines=12> */
.L_x_21383:
[----:B------:R-:W-:Y:S02]  /*15c10*/  IMAD.MOV.U32 R13, RZ, RZ, R18 ;  /* 0x000000ffff0d7224 */ /* 0x000fe400078e0012 */
.L_x_21384:
[----:B------:R-:W-:Y:S05]  /*15c20*/  BSYNC B1 ;  /* 0x0000000000017941 */ /* 0x000fea0003800000 */
.L_x_21382:
        /* <DEDUP_REMOVED lines=16> */
.L_x_21388:
[----:B------:R-:W-:Y:S05]  /*15d30*/  BSYNC B2 ;  /* 0x0000000000027941 */ /* 0x000fea0003800000 */
.L_x_21387:
        /* <DEDUP_REMOVED lines=44> */
.L_x_21386:
[----:B------:R-:W-:Y:S05]  /*16000*/  BSYNC B1 ;  /* 0x0000000000017941 */ /* 0x000fea0003800000 */
.L_x_21385:
        /* <DEDUP_REMOVED lines=12> */
.L_x_21389:
        /* <DEDUP_REMOVED lines=12> */
.L_x_21392:
[----:B------:R-:W-:Y:S02]  /*16190*/  IMAD.MOV.U32 R13, RZ, RZ, R18 ;  /* 0x000000ffff0d7224 */ /* 0x000fe400078e0012 */
.L_x_21393:
[----:B------:R-:W-:Y:S05]  /*161a0*/  BSYNC B1 ;  /* 0x0000000000017941 */ /* 0x000fea0003800000 */
.L_x_21391:
        /* <DEDUP_REMOVED lines=16> */
.L_x_21397:
[----:B------:R-:W-:Y:S05]  /*162b0*/  BSYNC B2 ;  /* 0x0000000000027941 */ /* 0x000fea0003800000 */
.L_x_21396:
        /* <DEDUP_REMOVED lines=44> */
.L_x_21395:
[----:B------:R-:W-:Y:S05]  /*16580*/  BSYNC B1 ;  /* 0x0000000000017941 */ /* 0x000fea0003800000 */
.L_x_21394:
        /* <DEDUP_REMOVED lines=9> */
.L_x_21390:
        /* <DEDUP_REMOVED lines=12> */
.L_x_21399:
[----:B------:R-:W-:Y:S02]  /*166e0*/  IMAD.MOV.U32 R13, RZ, RZ, R18 ;  /* 0x000000ffff0d7224 */ /* 0x000fe400078e0012 */
.L_x_21400:
[----:B------:R-:W-:Y:S05]  /*166f0*/  BSYNC B1 ;  /* 0x0000000000017941 */ /* 0x000fea0003800000 */
.L_x_21398:
        /* <DEDUP_REMOVED lines=16> */
.L_x_21404:
[----:B------:R-:W-:Y:S05]  /*16800*/  BSYNC B2 ;  /* 0x0000000000027941 */ /* 0x000fea0003800000 */
.L_x_21403:
        /* <DEDUP_REMOVED lines=44> */
.L_x_21402:
[----:B------:R-:W-:Y:S05]  /*16ad0*/  BSYNC B1 ;  /* 0x0000000000017941 */ /* 0x000fea0003800000 */
.L_x_21401:
        /* <DEDUP_REMOVED lines=12> */
.L_x_21405:
        /* <DEDUP_REMOVED lines=12> */
.L_x_21408:
[----:B------:R-:W-:Y:S02]  /*16c60*/  IMAD.MOV.U32 R13, RZ, RZ, R18 ;  /* 0x000000ffff0d7224 */ /* 0x000fe400078e0012 */
.L_x_21409:
[----:B------:R-:W-:Y:S05]  /*16c70*/  BSYNC B1 ;  /* 0x0000000000017941 */ /* 0x000fea0003800000 */
.L_x_21407:
        /* <DEDUP_REMOVED lines=16> */
.L_x_21413:
[----:B------:R-:W-:Y:S05]  /*16d80*/  BSYNC B2 ;  /* 0x0000000000027941 */ /* 0x000fea0003800000 */
.L_x_21412:
        /* <DEDUP_REMOVED lines=44> */
.L_x_21411:
[----:B------:R-:W-:Y:S05]  /*17050*/  BSYNC B1 ;  /* 0x0000000000017941 */ /* 0x000fea0003800000 */
.L_x_21410:
        /* <DEDUP_REMOVED lines=9> */
.L_x_21406:
        /* <DEDUP_REMOVED lines=12> */
.L_x_21415:
[----:B------:R-:W-:Y:S02]  /*171b0*/  IMAD.MOV.U32 R13, RZ, RZ, R18 ;  /* 0x000000ffff0d7224 */ /* 0x000fe400078e0012 */
.L_x_21416:
[----:B------:R-:W-:Y:S05]  /*171c0*/  BSYNC B1 ;  /* 0x0000000000017941 */ /* 0x000fea0003800000 */
.L_x_21414:
        /* <DEDUP_REMOVED lines=16> */
.L_x_21420:
[----:B------:R-:W-:Y:S05]  /*172d0*/  BSYNC B2 ;  /* 0x0000000000027941 */ /* 0x000fea0003800000 */
.L_x_21419:
        /* <DEDUP_REMOVED lines=44> */
.L_x_21418:
[----:B------:R-:W-:Y:S05]  /*175a0*/  BSYNC B1 ;  /* 0x0000000000017941 */ /* 0x000fea0003800000 */
.L_x_21417:
        /* <DEDUP_REMOVED lines=12> */
.L_x_21421:
        /* <DEDUP_REMOVED lines=12> */
.L_x_21424:
[----:B------:R-:W-:Y:S02]  /*17730*/  IMAD.MOV.U32 R202, RZ, RZ, R18 ;  /* 0x000000ffffca7224 */ /* 0x000fe400078e0012 */
.L_x_21425:
[----:B------:R-:W-:Y:S05]  /*17740*/  BSYNC B1 ;  /* 0x0000000000017941 */ /* 0x000fea0003800000 */
.L_x_21423:
        /* <DEDUP_REMOVED lines=16> */
.L_x_21429:
[----:B------:R-:W-:Y:S05]  /*17850*/  BSYNC B2 ;  /* 0x0000000000027941 */ /* 0x000fea0003800000 */
.L_x_21428:
        /* <DEDUP_REMOVED lines=43> */
.L_x_21427:
[----:B------:R-:W-:Y:S05]  /*17b10*/  BSYNC B1 ;  /* 0x0000000000017941 */ /* 0x000fea0003800000 */
.L_x_21426:
        /* <DEDUP_REMOVED lines=9> */
.L_x_21422:
        /* <DEDUP_REMOVED lines=51> */
.L_x_21430:
[----:B------:R-:W-:Y:S02]  /*17ee0*/  IADD3 R200, R200, 0x80, RZ ;  /* 0x00000080c8c87810 */ /* 0x000fe40007ffe0ff */
.L_x_21301:
[----:B------:R-:W-:Y:S05]  /*17ef0*/  BSYNC B0 ;  /* 0x0000000000007941 */ /* 0x000fea0003800000 */
.L_x_21300:
        /* <DEDUP_REMOVED lines=31> */
.L_x_21434:
[----:B---3--:R-:W-:Y:S02]  /*180f0*/  IMAD.MOV.U32 R177, RZ, RZ, R18 ;  /* 0x000000ffffb17224 */ /* 0x008fe400078e0012 */
.L_x_21435:
[----:B------:R-:W-:Y:S05]  /*18100*/  BSYNC B1 ;  /* 0x0000000000017941 */ /* 0x000fea0003800000 */
.L_x_21433:
        /* <DEDUP_REMOVED lines=16> */
.L_x_21439:
[----:B------:R-:W-:Y:S05]  /*18210*/  BSYNC B2 ;  /* 0x0000000000027941 */ /* 0x000fea0003800000 */
.L_x_21438:
        /* <DEDUP_REMOVED lines=43> */
.L_x_21437:
[----:B------:R-:W-:Y:S05]  /*184d0*/  BSYNC B1 ;  /* 0x0000000000017941 */ /* 0x000fea0003800000 */
.L_x_21436:
        /* <DEDUP_REMOVED lines=17> */
.L_x_21440:
        /* <DEDUP_REMOVED lines=12> */
.L_x_21443:
[----:B------:R-:W-:Y:S02]  /*186b0*/  IMAD.MOV.U32 R13, RZ, RZ, R18 ;  /* 0x000000ffff0d7224 */ /* 0x000fe400078e0012 */
.L_x_21444:
[----:B------:R-:W-:Y:S05]  /*186c0*/  BSYNC B1 ;  /* 0x0000000000017941 */ /* 0x000fea0003800000 */
.L_x_21442:
        /* <DEDUP_REMOVED lines=16> */
.L_x_21448:
[----:B------:R-:W-:Y:S05]  /*187d0*/  BSYNC B2 ;  /* 0x0000000000027941 */ /* 0x000fea0003800000 */
.L_x_21447:
        /* <DEDUP_REMOVED lines=44> */
.L_x_21446:
[----:B------:R-:W-:Y:S05]  /*18aa0*/  BSYNC B1 ;  /* 0x0000000000017941 */ /* 0x000fea0003800000 */
.L_x_21445:
        /* <DEDUP_REMOVED lines=9> */
.L_x_21441:
        /* <DEDUP_REMOVED lines=12> */
.L_x_21450:
[----:B------:R-:W-:Y:S02]  /*18c00*/  IMAD.MOV.U32 R13, RZ, RZ, R18 ;  /* 0x000000ffff0d7224 */ /* 0x000fe400078e0012 */
.L_x_21451:
[----:B------:R-:W-:Y:S05]  /*18c10*/  BSYNC B1 ;  /* 0x0000000000017941 */ /* 0x000fea0003800000 */
.L_x_21449:
        /* <DEDUP_REMOVED lines=16> */
.L_x_21455:
[----:B------:R-:W-:Y:S05]  /*18d20*/  BSYNC B2 ;  /* 0x0000000000027941 */ /* 0x000fea0003800000 */
.L_x_21454:
        /* <DEDUP_REMOVED lines=44> */
.L_x_21453:
[----:B------:R-:W-:Y:S05]  /*18ff0*/  BSYNC B1 ;  /* 0x0000000000017941 */ /* 0x000fea0003800000 */
.L_x_21452:
        /* <DEDUP_REMOVED lines=14> */
.L_x_21456:
        /* <DEDUP_REMOVED lines=12> */
.L_x_21459:
[----:B------:R-:W-:Y:S02]  /*191a0*/  IMAD.MOV.U32 R13, RZ, RZ, R18 ;  /* 0x000000ffff0d7224 */ /* 0x000fe400078e0012 */
.L_x_21460:
[----:B------:R-:W-:Y:S05]  /*191b0*/  BSYNC B1 ;  /* 0x0000000000017941 */ /* 0x000fea0003800000 */
.L_x_21458:
        /* <DEDUP_REMOVED lines=16> */
.L_x_21464:
[----:B------:R-:W-:Y:S05]  /*192c0*/  BSYNC B2 ;  /* 0x0000000000027941 */ /* 0x000fea0003800000 */
.L_x_21463:
        /* <DEDUP_REMOVED lines=44> */
.L_x_21462:
[----:B------:R-:W-:Y:S05]  /*19590*/  BSYNC B1 ;  /* 0x0000000000017941 */ /* 0x000fea0003800000 */
.L_x_21461:
        /* <DEDUP_REMOVED lines=9> */
.L_x_21457:
        /* <DEDUP_REMOVED lines=12> */
.L_x_21466:
[----:B------:R-:W-:Y:S02]  /*196f0*/  IMAD.MOV.U32 R13, RZ, RZ, R18 ;  /* 0x000000ffff0d7224 */ /* 0x000fe400078e0012 */
.L_x_21467:
[----:B------:R-:W-:Y:S05]  /*19700*/  BSYNC B1 ;  /* 0x0000000000017941 */ /* 0x000fea0003800000 */
.L_x_21465:
        /* <DEDUP_REMOVED lines=16> */
.L_x_21471:
[----:B------:R-:W-:Y:S05]  /*19810*/  BSYNC B2 ;  /* 0x0000000000027941 */ /* 0x000fea0003800000 */
.L_x_21470:
        /* <DEDUP_REMOVED lines=44> */
.L_x_21469:
[----:B------:R-:W-:Y:S05]  /*19ae0*/  BSYNC B1 ;  /* 0x0000000000017941 */ /* 0x000fea0003800000 */
.L_x_21468:
        /* <DEDUP_REMOVED lines=14> */
.L_x_21472:
        /* <DEDUP_REMOVED lines=12> */
.L_x_21475:
[----:B------:R-:W-:Y:S02]  /*19c90*/  IMAD.MOV.U32 R13, RZ, RZ, R18 ;  /* 0x000000ffff0d7224 */ /* 0x000fe400078e0012 */
.L_x_21476:
[----:B------:R-:W-:Y:S05]  /*19ca0*/  BSYNC B1 ;  /* 0x0000000000017941 */ /* 0x000fea0003800000 */
.L_x_21474:
        /* <DEDUP_REMOVED lines=16> */
.L_x_21480:
[----:B------:R-:W-:Y:S05]  /*19db0*/  BSYNC B2 ;  /* 0x0000000000027941 */ /* 0x000fea0003800000 */
.L_x_21479:
        /* <DEDUP_REMOVED lines=44> */
.L_x_21478:
[----:B------:R-:W-:Y:S05]  /*1a080*/  BSYNC B1 ;  /* 0x0000000000017941 */ /* 0x000fea0003800000 */
.L_x_21477:
        /* <DEDUP_REMOVED lines=9> */
.L_x_21473:
        /* <DEDUP_REMOVED lines=12> */
.L_x_21482:
[----:B------:R-:W-:Y:S02]  /*1a1e0*/  IMAD.MOV.U32 R13, RZ, RZ, R18 ;  /* 0x000000ffff0d7224 */ /* 0x000fe400078e0012 */
.L_x_21483:
[----:B------:R-:W-:Y:S05]  /*1a1f0*/  BSYNC B1 ;  /* 0x0000000000017941 */ /* 0x000fea0003800000 */
.L_x_21481:
        /* <DEDUP_REMOVED lines=16> */
.L_x_21487:
[----:B------:R-:W-:Y:S05]  /*1a300*/  BSYNC B2 ;  /* 0x0000000000027941 */ /* 0x000fea0003800000 */
.L_x_21486:
        /* <DEDUP_REMOVED lines=44> */
.L_x_21485:
[----:B------:R-:W-:Y:S05]  /*1a5d0*/  BSYNC B1 ;  /* 0x0000000000017941 */ /* 0x000fea0003800000 */
.L_x_21484:
        /* <DEDUP_REMOVED lines=14> */
.L_x_21488:
        /* <DEDUP_REMOVED lines=12> */
.L_x_21491:
[----:B------:R-:W-:Y:S02]  /*1a780*/  IMAD.MOV.U32 R13, RZ, RZ, R18 ;  /* 0x000000ffff0d7224 */ /* 0x000fe400078e0012 */
.L_x_21492:
[----:B------:R-:W-:Y:S05]  /*1a790*/  BSYNC B1 ;  /* 0x0000000000017941 */ /* 0x000fea0003800000 */
.L_x_21490:
        /* <DEDUP_REMOVED lines=16> */
.L_x_21496:
[----:B------:R-:W-:Y:S05]  /*1a8a0*/  BSYNC B2 ;  /* 0x0000000000027941 */ /* 0x000fea0003800000 */
.L_x_21495:
        /* <DEDUP_REMOVED lines=44> */
.L_x_21494:
[----:B------:R-:W-:Y:S05]  /*1ab70*/  BSYNC B1 ;  /* 0x0000000000017941 */ /* 0x000fea0003800000 */
.L_x_21493:
        /* <DEDUP_REMOVED lines=9> */
.L_x_21489:
        /* <DEDUP_REMOVED lines=12> */
.L_x_21498:
[----:B------:R-:W-:Y:S02]  /*1acd0*/  IMAD.MOV.U32 R13, RZ, RZ, R18 ;  /* 0x000000ffff0d7224 */ /* 0x000fe400078e0012 */
.L_x_21499:
[----:B------:R-:W-:Y:S05]  /*1ace0*/  BSYNC B1 ;  /* 0x0000000000017941 */ /* 0x000fea0003800000 */
.L_x_21497:
        /* <DEDUP_REMOVED lines=16> */
.L_x_21503:
[----:B------:R-:W-:Y:S05]  /*1adf0*/  BSYNC B2 ;  /* 0x0000000000027941 */ /* 0x000fea0003800000 */
.L_x_21502:
        /* <DEDUP_REMOVED lines=44> */
.L_x_21501:
[----:B------:R-:W-:Y:S05]  /*1b0c0*/  BSYNC B1 ;  /* 0x0000000000017941 */ /* 0x000fea0003800000 */
.L_x_21500:
        /* <DEDUP_REMOVED lines=12> */
.L_x_21504:
        /* <DEDUP_REMOVED lines=12> */
.L_x_21507:
[----:B------:R-:W-:Y:S02]  /*1b250*/  IMAD.MOV.U32 R13, RZ, RZ, R18 ;  /* 0x000000ffff0d7224 */ /* 0x000fe400078e0012 */
.L_x_21508:
[----:B------:R-:W-:Y:S05]  /*1b260*/  BSYNC B1 ;  /* 0x0000000000017941 */ /* 0x000fea0003800000 */
.L_x_21506:
        /* <DEDUP_REMOVED lines=16> */
.L_x_21512:
[----:B------:R-:W-:Y:S05]  /*1b370*/  BSYNC B2 ;  /* 0x0000000000027941 */ /* 0x000fea0003800000 */
.L_x_21511:
        /* <DEDUP_REMOVED lines=44> */
.L_x_21510:
[----:B------:R-:W-:Y:S05]  /*1b640*/  BSYNC B1 ;  /* 0x0000000000017941 */ /* 0x000fea0003800000 */
.L_x_21509:
        /* <DEDUP_REMOVED lines=9> */
.L_x_21505:
        /* <DEDUP_REMOVED lines=12> */
.L_x_21514:
[----:B------:R-:W-:Y:S02]  /*1b7a0*/  IMAD.MOV.U32 R13, RZ, RZ, R18 ;  /* 0x000000ffff0d7224 */ /* 0x000fe400078e0012 */
.L_x_21515:
[----:B------:R-:W-:Y:S05]  /*1b7b0*/  BSYNC B1 ;  /* 0x0000000000017941 */ /* 0x000fea0003800000 */
.L_x_21513:
        /* <DEDUP_REMOVED lines=16> */
.L_x_21519:
[----:B------:R-:W-:Y:S05]  /*1b8c0*/  BSYNC B2 ;  /* 0x0000000000027941 */ /* 0x000fea0003800000 */
.L_x_21518:
        /* <DEDUP_REMOVED lines=44> */
.L_x_21517:
[----:B------:R-:W-:Y:S05]  /*1bb90*/  BSYNC B1 ;  /* 0x0000000000017941 */ /* 0x000fea0003800000 */
.L_x_21516:
        /* <DEDUP_REMOVED lines=12> */
.L_x_21520:
        /* <DEDUP_REMOVED lines=12> */
.L_x_21523:
[----:B------:R-:W-:Y:S02]  /*1bd20*/  IMAD.MOV.U32 R13, RZ, RZ, R18 ;  /* 0x000000ffff0d7224 */ /* 0x000fe400078e0012 */
.L_x_21524:
[----:B------:R-:W-:Y:S05]  /*1bd30*/  BSYNC B1 ;  /* 0x0000000000017941 */ /* 0x000fea0003800000 */
.L_x_21522:
        /* <DEDUP_REMOVED lines=16> */
.L_x_21528:
[----:B------:R-:W-:Y:S05]  /*1be40*/  BSYNC B2 ;  /* 0x0000000000027941 */ /* 0x000fea0003800000 */
.L_x_21527:
        /* <DEDUP_REMOVED lines=44> */
.L_x_21526:
[----:B------:R-:W-:Y:S05]  /*1c110*/  BSYNC B1 ;  /* 0x0000000000017941 */ /* 0x000fea0003800000 */
.L_x_21525:
        /* <DEDUP_REMOVED lines=9> */
.L_x_21521:
        /* <DEDUP_REMOVED lines=12> */
.L_x_21530:
[----:B------:R-:W-:Y:S02]  /*1c270*/  IMAD.MOV.U32 R13, RZ, RZ, R18 ;  /* 0x000000ffff0d7224 */ /* 0x000fe400078e0012 */
.L_x_21531:
[----:B------:R-:W-:Y:S05]  /*1c280*/  BSYNC B1 ;  /* 0x0000000000017941 */ /* 0x000fea0003800000 */
.L_x_21529:
        /* <DEDUP_REMOVED lines=16> */
.L_x_21535:
[----:B------:R-:W-:Y:S05]  /*1c390*/  BSYNC B2 ;  /* 0x0000000000027941 */ /* 0x000fea0003800000 */
.L_x_21534:
        /* <DEDUP_REMOVED lines=44> */
.L_x_21533:
[----:B------:R-:W-:Y:S05]  /*1c660*/  BSYNC B1 ;  /* 0x0000000000017941 */ /* 0x000fea0003800000 */
.L_x_21532:
        /* <DEDUP_REMOVED lines=12> */
.L_x_21536:
        /* <DEDUP_REMOVED lines=12> */
.L_x_21539:
[----:B------:R-:W-:Y:S02]  /*1c7f0*/  IMAD.MOV.U32 R13, RZ, RZ, R18 ;  /* 0x000000ffff0d7224 */ /* 0x000fe400078e0012 */
.L_x_21540:
[----:B------:R-:W-:Y:S05]  /*1c800*/  BSYNC B1 ;  /* 0x0000000000017941 */ /* 0x000fea0003800000 */
.L_x_21538:
        /* <DEDUP_REMOVED lines=16> */
.L_x_21544:
[----:B------:R-:W-:Y:S05]  /*1c910*/  BSYNC B2 ;  /* 0x0000000000027941 */ /* 0x000fea0003800000 */
.L_x_21543:
        /* <DEDUP_REMOVED lines=44> */
.L_x_21542:
[----:B------:R-:W-:Y:S05]  /*1cbe0*/  BSYNC B1 ;  /* 0x0000000000017941 */ /* 0x000fea0003800000 */
.L_x_21541:
        /* <DEDUP_REMOVED lines=9> */
.L_x_21537:
        /* <DEDUP_REMOVED lines=12> */
.L_x_21546:
[----:B------:R-:W-:Y:S02]  /*1cd40*/  IMAD.MOV.U32 R13, RZ, RZ, R18 ;  /* 0x000000ffff0d7224 */ /* 0x000fe400078e0012 */
.L_x_21547:
[----:B------:R-:W-:Y:S05]  /*1cd50*/  BSYNC B1 ;  /* 0x0000000000017941 */ /* 0x000fea0003800000 */
.L_x_21545:
        /* <DEDUP_REMOVED lines=16> */
.L_x_21551:
[----:B------:R-:W-:Y:S05]  /*1ce60*/  BSYNC B2 ;  /* 0x0000000000027941 */ /* 0x000fea0003800000 */
.L_x_21550:
        /* <DEDUP_REMOVED lines=44> */
.L_x_21549:
[----:B------:R-:W-:Y:S05]  /*1d130*/  BSYNC B1 ;  /* 0x0000000000017941 */ /* 0x000fea0003800000 */
.L_x_21548:
[----:B------:R-:W2:Y:S01]  /*1d140*/  I2F.U32 R202, R13 ;  /* 0x0000000d00ca7306 */ /* 0x000ea20000201000 */
[----:B------:R-:W-:-:S05]  /*1d150*/  PRMT R183, RZ, 0x7610, R183 ;  /* 0x00007610ffb77816 */ /* 0x000fca00000000b7 */
[----:B------:R-:W-:Y:S02]  /*1d160*/  FMUL.FTZ R183, R183, c[0x0][0x1e8] ;  /* 0x00007a00b7b77a20 */ /* 0x000fe40000410000 */
[----:B--2---:R-:W-:-:S05]  /*1d170*/  FFMA.FTZ R202, R202, R201, 1.1641532182693481445e-10 ;  /* 0x2f000000caca7423 */ /* 0x004fca00000100c9 */
        /* <DEDUP_REMOVED lines=8> */
.L_x_21552:
        /* <DEDUP_REMOVED lines=12> */
.L_x_21555:
[----:B------:R-:W-:Y:S02]  /*1d2c0*/  IMAD.MOV.U32 R202, RZ, RZ, R18 ;  /* 0x000000ffffca7224 */ /* 0x000fe400078e0012 */
.L_x_21556:
[----:B------:R-:W-:Y:S05]  /*1d2d0*/  BSYNC B1 ;  /* 0x0000000000017941 */ /* 0x000fea0003800000 */
.L_x_21554:
        /* <DEDUP_REMOVED lines=16> */
.L_x_21560:
[----:B------:R-:W-:Y:S05]  /*1d3e0*/  BSYNC B2 ;  /* 0x0000000000027941 */ /* 0x000fea0003800000 */
.L_x_21559:
        /* <DEDUP_REMOVED lines=43> */
.L_x_21558:
[----:B------:R-:W-:Y:S05]  /*1d6a0*/  BSYNC B1 ;  /* 0x0000000000017941 */ /* 0x000fea0003800000 */
.L_x_21557:
        /* <DEDUP_REMOVED lines=9> */
.L_x_21553:
        /* <DEDUP_REMOVED lines=51> */
.L_x_21561:
[----:B------:R-:W-:Y:S02]  /*1da70*/  IADD3 R200, R200, 0x80, RZ ;  /* 0x00000080c8c87810 */ /* 0x000fe40007ffe0ff */
.L_x_21432:
[----:B------:R-:W-:Y:S05]  /*1da80*/  BSYNC B0 ;  /* 0x0000000000007941 */ /* 0x000fea0003800000 */
.L_x_21431:
        /* <DEDUP_REMOVED lines=23> */
[----:B---3--:R-:W-:Y:S02]  /*1dc00*/  ISETP.NE.AND P1, PT, R13, 0x2, PT ;  /* 0x000000020d00780c */ /* 0x008fe40003f25270 */
[----:B------:R-:W-:-:S11]  /*1dc10*/  MOV R185, R14 ;  /* 0x0000000e00b97202 */ /* 0x000fd60000000f00 */
[----:B------:R-:W-:Y:S05]  /*1dc20*/  @!P1 BRA `(.L_x_21566) ;  /* 0x0000006000009947 */ /* 0x000fea0003800000 */
[----:B------:R-:W-:Y:S01]  /*1dc30*/  ISETP.NE.AND P1, PT, R13, 0x3, PT ;  /* 0x000000030d00780c */ /* 0x000fe20003f25270 */
[----:B------:R-:W-:-:S12]  /*1dc40*/  IMAD.MOV.U32 R185, RZ, RZ, R15 ;  /* 0x000000ffffb97224 */ /* 0x000fd800078e000f */
[----:B------:R-:W-:Y:S05]  /*1dc50*/  @P1 BRA `(.L_x_21566) ;  /* 0x0000003000001947 */ /* 0x000fea0003800000 */
[----:B------:R-:W-:Y:S01]  /*1dc60*/  IMAD.MOV.U32 R185, RZ, RZ, R12 ;  /* 0x000000ffffb97224 */ /* 0x000fe200078e000c */
[----:B------:R-:W-:Y:S05]  /*1dc70*/  BRA `(.L_x_21566) ;  /* 0x0000001000007947 */ /* 0x000fea0003800000 */
.L_x_21565:
[----:B---3--:R-:W-:Y:S02]  /*1dc80*/  IMAD.MOV.U32 R185, RZ, RZ, R18 ;  /* 0x000000ffffb97224 */ /* 0x008fe400078e0012 */
.L_x_21566:
[----:B------:R-:W-:Y:S05]  /*1dc90*/  BSYNC B1 ;  /* 0x0000000000017941 */ /* 0x000fea0003800000 */
.L_x_21564:
        /* <DEDUP_REMOVED lines=16> */
.L_x_21570:
[----:B------:R-:W-:Y:S05]  /*1dda0*/  BSYNC B2 ;  /* 0x0000000000027941 */ /* 0x000fea0003800000 */
.L_x_21569:
        /* <DEDUP_REMOVED lines=43> */
.L_x_21568:
[----:B------:R-:W-:Y:S05]  /*1e060*/  BSYNC B1 ;  /* 0x0000000000017941 */ /* 0x000fea0003800000 */
.L_x_21567:
        /* <DEDUP_REMOVED lines=17> */
.L_x_21571:
        /* <DEDUP_REMOVED lines=12> */
.L_x_21574:
[----:B------:R-:W-:Y:S02]  /*1e240*/  IMAD.MOV.U32 R13, RZ, RZ, R18 ;  /* 0x000000ffff0d7224 */ /* 0x000fe400078e0012 */
.L_x_21575:
[----:B------:R-:W-:Y:S05]  /*1e250*/  BSYNC B1 ;  /* 0x0000000000017941 */ /* 0x000fea0003800000 */
.L_x_21573:
        /* <DEDUP_REMOVED lines=16> */
.L_x_21579:
[----:B------:R-:W-:Y:S05]  /*1e360*/  BSYNC B2 ;  /* 0x0000000000027941 */ /* 0x000fea0003800000 */
.L_x_21578:
        /* <DEDUP_REMOVED lines=44> */
.L_x_21577:
[----:B------:R-:W-:Y:S05]  /*1e630*/  BSYNC B1 ;  /* 0x0000000000017941 */ /* 0x000fea0003800000 */
.L_x_21576:
        /* <DEDUP_REMOVED lines=9> */
.L_x_21572:
        /* <DEDUP_REMOVED lines=12> */
.L_x_21581:
[----:B------:R-:W-:Y:S02]  /*1e790*/  IMAD.MOV.U32 R13, RZ, RZ, R18 ;  /* 0x000000ffff0d7224 */ /* 0x000fe400078e0012 */
.L_x_21582:
[----:B------:R-:W-:Y:S05]  /*1e7a0*/  BSYNC B1 ;  /* 0x0000000000017941 */ /* 0x000fea0003800000 */
.L_x_21580:
        /* <DEDUP_REMOVED lines=16> */
.L_x_21586:
[----:B------:R-:W-:Y:S05]  /*1e8b0*/  BSYNC B2 ;  /* 0x0000000000027941 */ /* 0x000fea0003800000 */
.L_x_21585:
        /* <DEDUP_REMOVED lines=44> */
.L_x_21584:
[----:B------:R-:W-:Y:S05]  /*1eb80*/  BSYNC B1 ;  /* 0x0000000000017941 */ /* 0x000fea0003800000 */
.L_x_21583:
        /* <DEDUP_REMOVED lines=14> */
.L_x_21587:
        /* <DEDUP_REMOVED lines=12> */
.L_x_21590:
[----:B------:R-:W-:Y:S02]  /*1ed30*/  IMAD.MOV.U32 R13, RZ, RZ, R18 ;  /* 0x000000ffff0d7224 */ /* 0x000fe400078e0012 */
.L_x_21591:
[----:B------:R-:W-:Y:S05]  /*1ed40*/  BSYNC B1 ;  /* 0x0000000000017941 */ /* 0x000fea0003800000 */
.L_x_21589:
        /* <DEDUP_REMOVED lines=16> */
.L_x_21595:
[----:B------:R-:W-:Y:S05]  /*1ee50*/  BSYNC B2 ;  /* 0x0000000000027941 */ /* 0x000fea0003800000 */
.L_x_21594:
        /* <DEDUP_REMOVED lines=44> */
.L_x_21593:
[----:B------:R-:W-:Y:S05]  /*1f120*/  BSYNC B1 ;  /* 0x0000000000017941 */ /* 0x000fea0003800000 */
.L_x_21592:
        /* <DEDUP_REMOVED lines=9> */
.L_x_21588:
        /* <DEDUP_REMOVED lines=12> */
.L_x_21597:
[----:B------:R-:W-:Y:S02]  /*1f280*/  IMAD.MOV.U32 R13, RZ, RZ, R18 ;  /* 0x000000ffff0d7224 */ /* 0x000fe400078e0012 */
.L_x_21598:
[----:B------:R-:W-:Y:S05]  /*1f290*/  BSYNC B1 ;  /* 0x0000000000017941 */ /* 0x000fea0003800000 */
.L_x_21596:
        /* <DEDUP_REMOVED lines=16> */
.L_x_21602:
[----:B------:R-:W-:Y:S05]  /*1f3a0*/  BSYNC B2 ;  /* 0x0000000000027941 */ /* 0x000fea0003800000 */
.L_x_21601:
        /* <DEDUP_REMOVED lines=44> */
.L_x_21600:
[----:B------:R-:W-:Y:S05]  /*1f670*/  BSYNC B1 ;  /* 0x0000000000017941 */ /* 0x000fea0003800000 */
.L_x_21599:
        /* <DEDUP_REMOVED lines=14> */
.L_x_21603:
        /* <DEDUP_REMOVED lines=12> */
.L_x_21606:
[----:B------:R-:W-:Y:S02]  /*1f820*/  IMAD.MOV.U32 R13, RZ, RZ, R18 ;  /* 0x000000ffff0d7224 */ /* 0x000fe400078e0012 */
.L_x_21607:
[----:B------:R-:W-:Y:S05]  /*1f830*/  BSYNC B1 ;  /* 0x0000000000017941 */ /* 0x000fea0003800000 */
.L_x_21605:
        /* <DEDUP_REMOVED lines=16> */
.L_x_21611:
[----:B------:R-:W-:Y:S05]  /*1f940*/  BSYNC B2 ;  /* 0x0000000000027941 */ /* 0x000fea0003800000 */
.L_x_21610:
        /* <DEDUP_REMOVED lines=44> */
.L_x_21609:
[----:B------:R-:W-:Y:S05]  /*1fc10*/  BSYNC B1 ;  /* 0x0000000000017941 */ /* 0x000fea0003800000 */
.L_x_21608:
        /* <DEDUP_REMOVED lines=9> */
.L_x_21604:
        /* <DEDUP_REMOVED lines=12> */
.L_x_21613:
[----:B------:R-:W-:Y:S02]  /*1fd70*/  IMAD.MOV.U32 R13, RZ, RZ, R18 ;  /* 0x000000ffff0d7224 */ /* 0x000fe400078e0012 */
.L_x_21614:
[----:B------:R-:W-:Y:S05]  /*1fd80*/  BSYNC B1 ;  /* 0x0000000000017941 */ /* 0x000fea0003800000 */
.L_x_21612:
        /* <DEDUP_REMOVED lines=16> */
.L_x_21618:
[----:B------:R-:W-:Y:S05]  /*1fe90*/  BSYNC B2 ;  /* 0x0000000000027941 */ /* 0x000fea0003800000 */
.L_x_21617:
        /* <DEDUP_REMOVED lines=44> */
.L_x_21616:
[----:B------:R-:W-:Y:S05]  /*20160*/  BSYNC B1 ;  /* 0x0000000000017941 */ /* 0x000fea0003800000 */
.L_x_21615:
        /* <DEDUP_REMOVED lines=14> */
.L_x_21619:
        /* <DEDUP_REMOVED lines=12> */
.L_x_21622:
[----:B------:R-:W-:Y:S02]  /*20310*/  IMAD.MOV.U32 R13, RZ, RZ, R18 ;  /* 0x000000ffff0d7224 */ /* 0x000fe400078e0012 */
.L_x_21623:
[----:B------:R-:W-:Y:S05]  /*20320*/  BSYNC B1 ;  /* 0x0000000000017941 */ /* 0x000fea0003800000 */
.L_x_21621:
        /* <DEDUP_REMOVED lines=16> */
.L_x_21627:
[----:B------:R-:W-:Y:S05]  /*20430*/  BSYNC B2 ;  /* 0x0000000000027941 */ /* 0x000fea0003800000 */
.L_x_21626:
        /* <DEDUP_REMOVED lines=44> */
.L_x_21625:
[----:B------:R-:W-:Y:S05]  /*20700*/  BSYNC B1 ;  /* 0x0000000000017941 */ /* 0x000fea0003800000 */
.L_x_21624:
        /* <DEDUP_REMOVED lines=9> */
.L_x_21620:
        /* <DEDUP_REMOVED lines=12> */
.L_x_21629:
[----:B------:R-:W-:Y:S02]  /*20860*/  IMAD.MOV.U32 R13, RZ, RZ, R18 ;  /* 0x000000ffff0d7224 */ /* 0x000fe400078e0012 */
.L_x_21630:
[----:B------:R-:W-:Y:S05]  /*20870*/  BSYNC B1 ;  /* 0x0000000000017941 */ /* 0x000fea0003800000 */
.L_x_21628:
        /* <DEDUP_REMOVED lines=16> */
.L_x_21634:
[----:B------:R-:W-:Y:S05]  /*20980*/  BSYNC B2 ;  /* 0x0000000000027941 */ /* 0x000fea0003800000 */
.L_x_21633:
        /* <DEDUP_REMOVED lines=44> */
.L_x_21632:
[----:B------:R-:W-:Y:S05]  /*20c50*/  BSYNC B1 ;  /* 0x0000000000017941 */ /* 0x000fea0003800000 */
.L_x_21631:
        /* <DEDUP_REMOVED lines=12> */
.L_x_21635:
        /* <DEDUP_REMOVED lines=12> */
.L_x_21638:
[----:B------:R-:W-:Y:S02]  /*20de0*/  IMAD.MOV.U32 R13, RZ, RZ, R18 ;  /* 0x000000ffff0d7224 */ /* 0x000fe400078e0012 */
.L_x_21639:
[----:B------:R-:W-:Y:S05]  /*20df0*/  BSYNC B1 ;  /* 0x0000000000017941 */ /* 0x000fea0003800000 */
.L_x_21637:
        /* <DEDUP_REMOVED lines=16> */
.L_x_21643:
[----:B------:R-:W-:Y:S05]  /*20f00*/  BSYNC B2 ;  /* 0x0000000000027941 */ /* 0x000fea0003800000 */
.L_x_21642:
        /* <DEDUP_REMOVED lines=44> */
.L_x_21641:
[----:B------:R-:W-:Y:S05]  /*211d0*/  BSYNC B1 ;  /* 0x0000000000017941 */ /* 0x000fea0003800000 */
.L_x_21640:
        /* <DEDUP_REMOVED lines=9> */
.L_x_21636:
        /* <DEDUP_REMOVED lines=12> */
.L_x_21645:
[----:B------:R-:W-:Y:S02]  /*21330*/  IMAD.MOV.U32 R13, RZ, RZ, R18 ;  /* 0x000000ffff0d7224 */ /* 0x000fe400078e0012 */
.L_x_21646:
[----:B------:R-:W-:Y:S05]  /*21340*/  BSYNC B1 ;  /* 0x0000000000017941 */ /* 0x000fea0003800000 */
.L_x_21644:
        /* <DEDUP_REMOVED lines=16> */
.L_x_21650:
[----:B------:R-:W-:Y:S05]  /*21450*/  BSYNC B2 ;  /* 0x0000000000027941 */ /* 0x000fea0003800000 */
.L_x_21649:
        /* <DEDUP_REMOVED lines=44> */
.L_x_21648:
[----:B------:R-:W-:Y:S05]  /*21720*/  BSYNC B1 ;  /* 0x0000000000017941 */ /* 0x000fea0003800000 */
.L_x_21647:
        /* <DEDUP_REMOVED lines=12> */
.L_x_21651:
        /* <DEDUP_REMOVED lines=12> */
.L_x_21654:
[----:B------:R-:W-:Y:S02]  /*218b0*/  IMAD.MOV.U32 R13, RZ, RZ, R18 ;  /* 0x000000ffff0d7224 */ /* 0x000fe400078e0012 */
.L_x_21655:
[----:B------:R-:W-:Y:S05]  /*218c0*/  BSYNC B1 ;  /* 0x0000000000017941 */ /* 0x000fea0003800000 */
.L_x_21653:
        /* <DEDUP_REMOVED lines=14> */
[----:B------:R-:W-:-:S05]  /*219b0*/  @P5 IADD3 R3, R11, RZ, RZ ;  /* 0x000000ff0b035210 */ /* 0x000fca0007ffe0ff */
[----:B------:R-:W-:Y:S02]  /*219c0*/  @!P4 IMAD.MOV.U32 R11, RZ, RZ, R3 ;  /* 0x000000ffff0bc224 */ /* 0x000fe400078e0003 */
.L_x_21659:
[----:B------:R-:W-:Y:S05]  /*219d0*/  BSYNC B2 ;  /* 0x0000000000027941 */ /* 0x000fea0003800000 */
.L_x_21658:
        /* <DEDUP_REMOVED lines=44> */
.L_x_21657:
[----:B------:R-:W-:Y:S05]  /*21ca0*/  BSYNC B1 ;  /* 0x0000000000017941 */ /* 0x000fea0003800000 */
.L_x_21656:
        /* <DEDUP_REMOVED lines=9> */
.L_x_21652:
        /* <DEDUP_REMOVED lines=12> */
.L_x_21661:
[----:B------:R-:W-:Y:S02]  /*21e00*/  IMAD.MOV.U32 R13, RZ, RZ, R18 ;  /* 0x000000ffff0d7224 */ /* 0x000fe400078e0012 */
.L_x_21662:
[----:B------:R-:W-:Y:S05]  /*21e10*/  BSYNC B1 ;  /* 0x0000000000017941 */ /* 0x000fea0003800000 */
.L_x_21660:
        /* <DEDUP_REMOVED lines=16> */
.L_x_21666:
[----:B------:R-:W-:Y:S05]  /*21f20*/  BSYNC B2 ;  /* 0x0000000000027941 */ /* 0x000fea0003800000 */
.L_x_21665:
        /* <DEDUP_REMOVED lines=44> */
.L_x_21664:
[----:B------:R-:W-:Y:S05]  /*221f0*/  BSYNC B1 ;  /* 0x0000000000017941 */ /* 0x000fea0003800000 */
.L_x_21663:
        /* <DEDUP_REMOVED lines=12> */
.L_x_21667:
        /* <DEDUP_REMOVED lines=12> */
.L_x_21670:
[----:B------:R-:W-:Y:S02]  /*22380*/  IMAD.MOV.U32 R13, RZ, RZ, R18 ;  /* 0x000000ffff0d7224 */ /* 0x000fe400078e0012 */
.L_x_21671:
[----:B------:R-:W-:Y:S05]  /*22390*/  BSYNC B1 ;  /* 0x0000000000017941 */ /* 0x000fea0003800000 */
.L_x_21669:
        /* <DEDUP_REMOVED lines=16> */
.L_x_21675:
[----:B------:R-:W-:Y:S05]  /*224a0*/  BSYNC B2 ;  /* 0x0000000000027941 */ /* 0x000fea0003800000 */
.L_x_21674:
        /* <DEDUP_REMOVED lines=44> */
.L_x_21673:
[----:B------:R-:W-:Y:S05]  /*22770*/  BSYNC B1 ;  /* 0x0000000000017941 */ /* 0x000fea0003800000 */
.L_x_21672:
        /* <DEDUP_REMOVED lines=9> */
.L_x_21668:
        /* <DEDUP_REMOVED lines=12> */
.L_x_21677:
[----:B------:R-:W-:Y:S02]  /*228d0*/  IMAD.MOV.U32 R13, RZ, RZ, R18 ;  /* 0x000000ffff0d7224 */ /* 0x000fe400078e0012 */
.L_x_21678:
[----:B------:R-:W-:Y:S05]  /*228e0*/  BSYNC B1 ;  /* 0x0000000000017941 */ /* 0x000fea0003800000 */
.L_x_21676:
        /* <DEDUP_REMOVED lines=16> */
.L_x_21682:
[----:B------:R-:W-:Y:S05]  /*229f0*/  BSYNC B2 ;  /* 0x0000000000027941 */ /* 0x000fea0003800000 */
.L_x_21681:
        /* <DEDUP_REMOVED lines=44> */
.L_x_21680:
[----:B------:R-:W-:Y:S05]  /*22cc0*/  BSYNC B1 ;  /* 0x0000000000017941 */ /* 0x000fea0003800000 */
.L_x_21679:
        /* <DEDUP_REMOVED lines=12> */
.L_x_21683:
        /* <DEDUP_REMOVED lines=12> */
.L_x_21686:
[----:B------:R-:W-:Y:S02]  /*22e50*/  IMAD.MOV.U32 R202, RZ, RZ, R18 ;  /* 0x000000ffffca7224 */ /* 0x000fe400078e0012 */
.L_x_21687:
[----:B------:R-:W-:Y:S05]  /*22e60*/  BSYNC B1 ;  /* 0x0000000000017941 */ /* 0x000fea0003800000 */
.L_x_21685:
        /* <DEDUP_REMOVED lines=16> */
.L_x_21691:
[----:B------:R-:W-:Y:S05]  /*22f70*/  BSYNC B2 ;  /* 0x0000000000027941 */ /* 0x000fea0003800000 */
.L_x_21690:
        /* <DEDUP_REMOVED lines=43> */
.L_x_21689:
[----:B------:R-:W-:Y:S05]  /*23230*/  BSYNC B1 ;  /* 0x0000000000017941 */ /* 0x000fea0003800000 */
.L_x_21688:
        /* <DEDUP_REMOVED lines=9> */
.L_x_21684:
        /* <DEDUP_REMOVED lines=51> */
.L_x_21692:
[----:B------:R-:W-:Y:S02]  /*23600*/  IADD3 R200, R200, 0x80, RZ ;  /* 0x00000080c8c87810 */ /* 0x000fe40007ffe0ff */
.L_x_21563:
[----:B------:R-:W-:Y:S05]  /*23610*/  BSYNC B0 ;  /* 0x0000000000007941 */ /* 0x000fea0003800000 */
.L_x_21562:
        /* <DEDUP_REMOVED lines=31> */
.L_x_21696:
[----:B---3--:R-:W-:Y:S02]  /*23810*/  IMAD.MOV.U32 R193, RZ, RZ, R18 ;  /* 0x000000ffffc17224 */ /* 0x008fe400078e0012 */
.L_x_21697:
[----:B------:R-:W-:Y:S05]  /*23820*/  BSYNC B1 ;  /* 0x0000000000017941 */ /* 0x000fea0003800000 */
.L_x_21695:
        /* <DEDUP_REMOVED lines=16> */
.L_x_21701:
[----:B------:R-:W-:Y:S05]  /*23930*/  BSYNC B2 ;  /* 0x0000000000027941 */ /* 0x000fea0003800000 */
.L_x_21700:
        /* <DEDUP_REMOVED lines=43> */
.L_x_21699:
[----:B------:R-:W-:Y:S05]  /*23bf0*/  BSYNC B1 ;  /* 0x0000000000017941 */ /* 0x000fea0003800000 */
.L_x_21698:
        /* <DEDUP_REMOVED lines=17> */
.L_x_21702:
        /* <DEDUP_REMOVED lines=12> */
.L_x_21705:
[----:B------:R-:W-:Y:S02]  /*23dd0*/  IMAD.MOV.U32 R13, RZ, RZ, R18 ;  /* 0x000000ffff0d7224 */ /* 0x000fe400078e0012 */
.L_x_21706:
[----:B------:R-:W-:Y:S05]  /*23de0*/  BSYNC B1 ;  /* 0x0000000000017941 */ /* 0x000fea0003800000 */
.L_x_21704:
        /* <DEDUP_REMOVED lines=16> */
.L_x_21710:
[----:B------:R-:W-:Y:S05]  /*23ef0*/  BSYNC B2 ;  /* 0x0000000000027941 */ /* 0x000fea0003800000 */
.L_x_21709:
        /* <DEDUP_REMOVED lines=44> */
.L_x_21708:
[----:B------:R-:W-:Y:S05]  /*241c0*/  BSYNC B1 ;  /* 0x0000000000017941 */ /* 0x000fea0003800000 */
.L_x_21707:
        /* <DEDUP_REMOVED lines=9> */
.L_x_21703:
        /* <DEDUP_REMOVED lines=12> */
.L_x_21712:
[----:B------:R-:W-:Y:S02]  /*24320*/  IMAD.MOV.U32 R13, RZ, RZ, R18 ;  /* 0x000000ffff0d7224 */ /* 0x000fe400078e0012 */
.L_x_21713:
[----:B------:R-:W-:Y:S05]  /*24330*/  BSYNC B1 ;  /* 0x0000000000017941 */ /* 0x000fea0003800000 */
.L_x_21711:
        /* <DEDUP_REMOVED lines=16> */
.L_x_21717:
[----:B------:R-:W-:Y:S05]  /*24440*/  BSYNC B2 ;  /* 0x0000000000027941 */ /* 0x000fea0003800000 */
.L_x_21716:
        /* <DEDUP_REMOVED lines=44> */
.L_x_21715:
[----:B------:R-:W-:Y:S05]  /*24710*/  BSYNC B1 ;  /* 0x0000000000017941 */ /* 0x000fea0003800000 */
.L_x_21714:
        /* <DEDUP_REMOVED lines=14> */
.L_x_21718:
        /* <DEDUP_REMOVED lines=12> */
.L_x_21721:
[----:B------:R-:W-:Y:S02]  /*248c0*/  IMAD.MOV.U32 R13, RZ, RZ, R18 ;  /* 0x000000ffff0d7224 */ /* 0x000fe400078e0012 */
.L_x_21722:
[----:B------:R-:W-:Y:S05]  /*248d0*/  BSYNC B1 ;  /* 0x0000000000017941 */ /* 0x000fea0003800000 */
.L_x_21720:
        /* <DEDUP_REMOVED lines=16> */
.L_x_21726:
[----:B------:R-:W-:Y:S05]  /*249e0*/  BSYNC B2 ;  /* 0x0000000000027941 */ /* 0x000fea0003800000 */
.L_x_21725:
        /* <DEDUP_REMOVED lines=44> */
.L_x_21724:
[----:B------:R-:W-:Y:S05]  /*24cb0*/  BSYNC B1 ;  /* 0x0000000000017941 */ /* 0x000fea0003800000 */
.L_x_21723:
        /* <DEDUP_REMOVED lines=9> */
.L_x_21719:
        /* <DEDUP_REMOVED lines=12> */
.L_x_21728:
[----:B------:R-:W-:Y:S02]  /*24e10*/  IMAD.MOV.U32 R13, RZ, RZ, R18 ;  /* 0x000000ffff0d7224 */ /* 0x000fe400078e0012 */
.L_x_21729:
[----:B------:R-:W-:Y:S05]  /*24e20*/  BSYNC B1 ;  /* 0x0000000000017941 */ /* 0x000fea0003800000 */
.L_x_21727:
        /* <DEDUP_REMOVED lines=16> */
.L_x_21733:
[----:B------:R-:W-:Y:S05]  /*24f30*/  BSYNC B2 ;  /* 0x0000000000027941 */ /* 0x000fea0003800000 */
.L_x_21732:
        /* <DEDUP_REMOVED lines=44> */
.L_x_21731:
[----:B------:R-:W-:Y:S05]  /*25200*/  BSYNC B1 ;  /* 0x0000000000017941 */ /* 0x000fea0003800000 */
.L_x_21730:
        /* <DEDUP_REMOVED lines=14> */
.L_x_21734:
        /* <DEDUP_REMOVED lines=12> */
.L_x_21737:
[----:B------:R-:W-:Y:S02]  /*253b0*/  IMAD.MOV.U32 R13, RZ, RZ, R18 ;  /* 0x000000ffff0d7224 */ /* 0x000fe400078e0012 */
.L_x_21738:
[----:B------:R-:W-:Y:S05]  /*253c0*/  BSYNC B1 ;  /* 0x0000000000017941 */ /* 0x000fea0003800000 */
.L_x_21736:
        /* <DEDUP_REMOVED lines=16> */
.L_x_21742:
[----:B------:R-:W-:Y:S05]  /*254d0*/  BSYNC B2 ;  /* 0x0000000000027941 */ /* 0x000fea0003800000 */
.L_x_21741:
        /* <DEDUP_REMOVED lines=44> */
.L_x_21740:
[----:B------:R-:W-:Y:S05]  /*257a0*/  BSYNC B1 ;  /* 0x0000000000017941 */ /* 0x000fea0003800000 */
.L_x_21739:
        /* <DEDUP_REMOVED lines=9> */
.L_x_21735:
        /* <DEDUP_REMOVED lines=12> */
.L_x_21744:
[----:B------:R-:W-:Y:S02]  /*25900*/  IMAD.MOV.U32 R13, RZ, RZ, R18 ;  /* 0x000000ffff0d7224 */ /* 0x000fe400078e0012 */
.L_x_21745:
[----:B------:R-:W-:Y:S05]  /*25910*/  BSYNC B1 ;  /* 0x0000000000017941 */ /* 0x000fea0003800000 */
.L_x_21743:
        /* <DEDUP_REMOVED lines=16> */
.L_x_21749:
[----:B------:R-:W-:Y:S05]  /*25a20*/  BSYNC B2 ;  /* 0x0000000000027941 */ /* 0x000fea0003800000 */
.L_x_21748:
        /* <DEDUP_REMOVED lines=44> */
.L_x_21747:
[----:B------:R-:W-:Y:S05]  /*25cf0*/  BSYNC B1 ;  /* 0x0000000000017941 */ /* 0x000fea0003800000 */
.L_x_21746:
        /* <DEDUP_REMOVED lines=14> */
.L_x_21750:
        /* <DEDUP_REMOVED lines=12> */
.L_x_21753:
[----:B------:R-:W-:Y:S02]  /*25ea0*/  IMAD.MOV.U32 R13, RZ, RZ, R18 ;  /* 0x000000ffff0d7224 */ /* 0x000fe400078e0012 */
.L_x_21754:
[----:B------:R-:W-:Y:S05]  /*25eb0*/  BSYNC B1 ;  /* 0x0000000000017941 */ /* 0x000fea0003800000 */
.L_x_21752:
        /* <DEDUP_REMOVED lines=16> */
.L_x_21758:
[----:B------:R-:W-:Y:S05]  /*25fc0*/  BSYNC B2 ;  /* 0x0000000000027941 */ /* 0x000fea0003800000 */
.L_x_21757:
        /* <DEDUP_REMOVED lines=44> */
.L_x_21756:
[----:B------:R-:W-:Y:S05]  /*26290*/  BSYNC B1 ;  /* 0x0000000000017941 */ /* 0x000fea0003800000 */
.L_x_21755:
        /* <DEDUP_REMOVED lines=9> */
.L_x_21751:
        /* <DEDUP_REMOVED lines=12> */
.L_x_21760:
[----:B------:R-:W-:Y:S02]  /*263f0*/  IMAD.MOV.U32 R13, RZ, RZ, R18 ;  /* 0x000000ffff0d7224 */ /* 0x000fe400078e0012 */
.L_x_21761:
[----:B------:R-:W-:Y:S05]  /*26400*/  BSYNC B1 ;  /* 0x0000000000017941 */ /* 0x000fea0003800000 */
.L_x_21759:
        /* <DEDUP_REMOVED lines=16> */
.L_x_21765:
[----:B------:R-:W-:Y:S05]  /*26510*/  BSYNC B2 ;  /* 0x0000000000027941 */ /* 0x000fea0003800000 */
.L_x_21764:
        /* <DEDUP_REMOVED lines=44> */
.L_x_21763:
[----:B------:R-:W-:Y:S05]  /*267e0*/  BSYNC B1 ;  /* 0x0000000000017941 */ /* 0x000fea0003800000 */
.L_x_21762:
        /* <DEDUP_REMOVED lines=12> */
.L_x_21766:
        /* <DEDUP_REMOVED lines=12> */
.L_x_21769:
[----:B------:R-:W-:Y:S02]  /*26970*/  IMAD.MOV.U32 R13, RZ, RZ, R18 ;  /* 0x000000ffff0d7224 */ /* 0x000fe400078e0012 */
.L_x_21770:
[----:B------:R-:W-:Y:S05]  /*26980*/  BSYNC B1 ;  /* 0x0000000000017941 */ /* 0x000fea0003800000 */
.L_x_21768:
        /* <DEDUP_REMOVED lines=16> */
.L_x_21774:
[----:B------:R-:W-:Y:S05]  /*26a90*/  BSYNC B2 ;  /* 0x0000000000027941 */ /* 0x000fea0003800000 */
.L_x_21773:
        /* <DEDUP_REMOVED lines=44> */
.L_x_21772:
[----:B------:R-:W-:Y:S05]  /*26d60*/  BSYNC B1 ;  /* 0x0000000000017941 */ /* 0x000fea0003800000 */
.L_x_21771:
        /* <DEDUP_REMOVED lines=9> */
.L_x_21767:
        /* <DEDUP_REMOVED lines=12> */
.L_x_21776:
[----:B------:R-:W-:Y:S02]  /*26ec0*/  IMAD.MOV.U32 R13, RZ, RZ, R18 ;  /* 0x000000ffff0d7224 */ /* 0x000fe400078e0012 */
.L_x_21777:
[----:B------:R-:W-:Y:S05]  /*26ed0*/  BSYNC B1 ;  /* 0x0000000000017941 */ /* 0x000fea0003800000 */
.L_x_21775:
        /* <DEDUP_REMOVED lines=16> */
.L_x_21781:
[----:B------:R-:W-:Y:S05]  /*26fe0*/  BSYNC B2 ;  /* 0x0000000000027941 */ /* 0x000fea0003800000 */
.L_x_21780:
        /* <DEDUP_REMOVED lines=44> */
.L_x_21779:
[----:B------:R-:W-:Y:S05]  /*272b0*/  BSYNC B1 ;  /* 0x0000000000017941 */ /* 0x000fea0003800000 */
.L_x_21778:
        /* <DEDUP_REMOVED lines=12> */
.L_x_21782:
        /* <DEDUP_REMOVED lines=12> */
.L_x_21785:
[----:B------:R-:W-:Y:S02]  /*27440*/  IMAD.MOV.U32 R13, RZ, RZ, R18 ;  /* 0x000000ffff0d7224 */ /* 0x000fe400078e0012 */
.L_x_21786:
[----:B------:R-:W-:Y:S05]  /*27450*/  BSYNC B1 ;  /* 0x0000000000017941 */ /* 0x000fea0003800000 */
.L_x_21784:
        /* <DEDUP_REMOVED lines=16> */
.L_x_21790:
[----:B------:R-:W-:Y:S05]  /*27560*/  BSYNC B2 ;  /* 0x0000000000027941 */ /* 0x000fea0003800000 */
.L_x_21789:
        /* <DEDUP_REMOVED lines=44> */
.L_x_21788:
[----:B------:R-:W-:Y:S05]  /*27830*/  BSYNC B1 ;  /* 0x0000000000017941 */ /* 0x000fea0003800000 */
.L_x_21787:
        /* <DEDUP_REMOVED lines=9> */
.L_x_21783:
        /* <DEDUP_REMOVED lines=12> */
.L_x_21792:
[----:B------:R-:W-:Y:S02]  /*27990*/  IMAD.MOV.U32 R13, RZ, RZ, R18 ;  /* 0x000000ffff0d7224 */ /* 0x000fe400078e0012 */
.L_x_21793:
[----:B------:R-:W-:Y:S05]  /*279a0*/  BSYNC B1 ;  /* 0x0000000000017941 */ /* 0x000fea0003800000 */
.L_x_21791:
        /* <DEDUP_REMOVED lines=16> */
.L_x_21797:
[----:B------:R-:W-:Y:S05]  /*27ab0*/  BSYNC B2 ;  /* 0x0000000000027941 */ /* 0x000fea0003800000 */
.L_x_21796:
        /* <DEDUP_REMOVED lines=44> */
.L_x_21795:
[----:B------:R-:W-:Y:S05]  /*27d80*/  BSYNC B1 ;  /* 0x0000000000017941 */ /* 0x000fea0003800000 */
.L_x_21794:
        /* <DEDUP_REMOVED lines=12> */
.L_x_21798:
        /* <DEDUP_REMOVED lines=12> */
.L_x_21801:
[----:B------:R-:W-:Y:S02]  /*27f10*/  IMAD.MOV.U32 R13, RZ, RZ, R18 ;  /* 0x000000ffff0d7224 */ /* 0x000fe400078e0012 */
.L_x_21802:
[----:B------:R-:W-:Y:S05]  /*27f20*/  BSYNC B1 ;  /* 0x0000000000017941 */ /* 0x000fea0003800000 */
.L_x_21800:
        /* <DEDUP_REMOVED lines=16> */
.L_x_21806:
[----:B------:R-:W-:Y:S05]  /*28030*/  BSYNC B2 ;  /* 0x0000000000027941 */ /* 0x000fea0003800000 */
.L_x_21805:
        /* <DEDUP_REMOVED lines=44> */
.L_x_21804:
[----:B------:R-:W-:Y:S05]  /*28300*/  BSYNC B1 ;  /* 0x0000000000017941 */ /* 0x000fea0003800000 */
.L_x_21803:
        /* <DEDUP_REMOVED lines=9> */
.L_x_21799:
        /* <DEDUP_REMOVED lines=12> */
.L_x_21808:
[----:B------:R-:W-:Y:S02]  /*28460*/  IMAD.MOV.U32 R13, RZ, RZ, R18 ;  /* 0x000000ffff0d7224 */ /* 0x000fe400078e0012 */
.L_x_21809:
[----:B------:R-:W-:Y:S05]  /*28470*/  BSYNC B1 ;  /* 0x0000000000017941 */ /* 0x000fea0003800000 */
.L_x_21807:
        /* <DEDUP_REMOVED lines=16> */
.L_x_21813:
[----:B------:R-:W-:Y:S05]  /*28580*/  BSYNC B2 ;  /* 0x0000000000027941 */ /* 0x000fea0003800000 */
.L_x_21812:
        /* <DEDUP_REMOVED lines=44> */
.L_x_21811:
[----:B------:R-:W-:Y:S05]  /*28850*/  BSYNC B1 ;  /* 0x0000000000017941 */ /* 0x000fea0003800000 */
.L_x_21810:
        /* <DEDUP_REMOVED lines=12> */
.L_x_21814:
        /* <DEDUP_REMOVED lines=12> */
.L_x_21817:
[----:B------:R-:W-:Y:S02]  /*289e0*/  IMAD.MOV.U32 R202, RZ, RZ, R18 ;  /* 0x000000ffffca7224 */ /* 0x000fe400078e0012 */
.L_x_21818:
[----:B------:R-:W-:Y:S05]  /*289f0*/  BSYNC B1 ;  /* 0x0000000000017941 */ /* 0x000fea0003800000 */
.L_x_21816:
        /* <DEDUP_REMOVED lines=16> */
.L_x_21822:
[----:B------:R-:W-:Y:S05]  /*28b00*/  BSYNC B2 ;  /* 0x0000000000027941 */ /* 0x000fea0003800000 */
.L_x_21821:
        /* <DEDUP_REMOVED lines=43> */
.L_x_21820:
[----:B------:R-:W-:Y:S05]  /*28dc0*/  BSYNC B1 ;  /* 0x0000000000017941 */ /* 0x000fea0003800000 */
.L_x_21819:
        /* <DEDUP_REMOVED lines=9> */
.L_x_21815:
        /* <DEDUP_REMOVED lines=17> */
[----:B------:R-:W-:Y:S02]  /*28f70*/  LEA.HI.X R203, R200, c[0x0][0x18c], RZ, 0x5, P0 ;  /* 0x00006300c8cb7a11 */ /* 0x000fe400000f2cff */
[----:B------:R-:W-:Y:S01]  /*28f80*/  SHF.R.U32.HI R220, RZ, 0x1d, R200 ;  /* 0x0000001dffdc7819 */ /* 0x000fe200000116c8 */
        /* <DEDUP_REMOVED lines=32> */
.L_x_21694:
[----:B------:R-:W-:Y:S05]  /*29190*/  BSYNC B0 ;  /* 0x0000000000007941 */ /* 0x000fea0003800000 */
.L_x_21693:
        /* <DEDUP_REMOVED lines=70> */
.L_x_21841:
        /* <DEDUP_REMOVED lines=134> */
.L_x_21842:
[C---:B------:R-:W-:Y:S01]  /*29e60*/  LOP3.LUT P0, RZ, R17.reuse, 0x1f, RZ, 0xc0, !PT ;  /* 0x0000001f11ff7812 */ /* 0x040fe2000780c0ff */
[----:B--2---:R-:W-:Y:S01]  /*29e70*/  FADD.FTZ R203, R214, R213 ;  /* 0x000000d5d6cb7221 */ /* 0x004fe20000010000 */
[----:B------:R-:W-:Y:S01]  /*29e80*/  SHF.R.U32.HI R211, RZ, 0x5, R17 ;  /* 0x00000005ffd37819 */ /* 0x000fe20000011611 */
[----:B------:R-:W-:Y:S01]  /*29e90*/  WARPSYNC 0xffffffff ;  /* 0xffffffff00007948 */ /* 0x000fe20003800000 */
[----:B-1----:R-:W-:Y:S02]  /*29ea0*/  LOP3.LUT R213, R17, 0x1f, RZ, 0xc0, !PT ;  /* 0x0000001f11d57812 */ /* 0x002fe400078ec0ff */
[----:B------:R-:W-:-:S07]  /*29eb0*/  LOP3.LUT R211, R211, 0x3, RZ, 0xc0, !PT ;  /* 0x00000003d3d37812 */ /* 0x000fce00078ec0ff */
[----:B------:R-:W-:-:S05]  /*29ec0*/  @!P0 IMAD.IADD R201, R200, 0x1, R211 ;  /* 0x00000001c8c98824 */ /* 0x000fca00078e02d3 */
[----:B------:R1:W-:Y:S01]  /*29ed0*/  @!P0 STS.64 [R201.X8], R202 ;  /* 0x000000cac9008388 */ /* 0x0003e20000008a00 */
[----:B------:R-:W-:-:S12]  /*29ee0*/  ISETP.GT.U32.AND P0, PT, R213, 0x3, PT ;  /* 0x00000003d500780c */ /* 0x000fd80003f04070 */
[----:B------:R-:W-:Y:S01]  /*29ef0*/  BAR.SYNC.DEFER_BLOCKING 0x0 ;  /* 0x0000000000007b1d */ /* 0x000fe20000010000 */
[----:B------:R-:W-:Y:S01]  /*29f00*/  @!P0 IMAD.IADD R213, R200, 0x1, R213 ;  /* 0x00000001c8d58824 */ /* 0x000fe200078e02d5 */
[----:B------:R-:W-:Y:S01]  /*29f10*/  LOP3.LUT P1, RZ, R209, 0x20, RZ, 0xc0, !PT ;  /* 0x00000020d1ff7812 */ /* 0x000fe2000782c0ff */
[----:B-1----:R-:W-:Y:S01]  /*29f20*/  CS2R R200, SRZ ;  /* 0x0000000000c87805 */ /* 0x002fe2000001ff00 */
        /* <DEDUP_REMOVED lines=25> */
[----:B--2---:R-:W-:-:S04]  /*2a0c0*/  FMUL.FTZ R202, R218, R219 ;  /* 0x000000dbdaca7220 */ /* 0x004fc80000410000 */
[----:B------:R-:W-:Y:S02]  /*2a0d0*/  FFMA.FTZ R202, R212, R213, R202 ;  /* 0x000000d5d4ca7223 */ /* 0x000fe400000100ca */
[----:B------:R-:W-:Y:S02]  /*2a0e0*/  FADD.FTZ R213, R213, -R218 ;  /* 0x800000dad5d57221 */ /* 0x000fe40000010000 */
[----:B-1----:R-:W-:Y:S02]  /*2a0f0*/  FMUL.FTZ R222, R221, R202 ;  /* 0x000000caddde7220 */ /* 0x002fe40000410000 */
[----:B------:R-:W-:-:S03]  /*2a100*/  FMUL.FTZ R213, R213, R213 ;  /* 0x000000d5d5d57220 */ /* 0x000fc60000410000 */
[----:B------:R-:W1:Y:S01]  /*2a110*/  SHFL.IDX PT, R223, R222, RZ, 0x1f ;  /* 0x00001fffdedf7589 */ /* 0x000e6200000e0000 */
[----:B------:R-:W-:-:S04]  /*2a120*/  FMUL.FTZ R213, R212, R213 ;  /* 0x000000d5d4d57220 */ /* 0x000fc80000410000 */
[----:B------:R-:W-:Y:S02]  /*2a130*/  FMUL.FTZ R213, R213, R219 ;  /* 0x000000dbd5d57220 */ /* 0x000fe40000410000 */
[C---:B-1----:R-:W-:Y:S01]  /*2a140*/  FMUL.FTZ R202, R223.reuse, R223 ;  /* 0x000000dfdfca7220 */ /* 0x042fe20000410000 */
[----:B------:R-:W-:-:S04]  /*2a150*/  FSEL R210, R223, RZ, !P0 ;  /* 0x000000ffdfd27208 */ /* 0x000fc80004000000 */
[----:B------:R-:W-:Y:S02]  /*2a160*/  FSEL R224, R202, RZ, P0 ;  /* 0x000000ffcae07208 */ /* 0x000fe40000000000 */
[----:B------:R-:W1:Y:S01]  /*2a170*/  SHFL.DOWN PT, R202, R201, 0x2, 0x1f ;  /* 0x08401f00c9ca7f89 */ /* 0x000e6200000e0000 */
[----:B------:R-:W-:Y:S01]  /*2a180*/  LOP3.LUT P0, RZ, R211, 0x1f, R17, 0xf8, !PT ;  /* 0x0000001fd3ff7812 */ /* 0x000fe2000780f811 */
[----:B-1----:R-:W-:Y:S02]  /*2a190*/  FADD.FTZ R203, R202, R201 ;  /* 0x000000c9cacb7221 */ /* 0x002fe40000010000 */
[----:B------:R-:W-:Y:S02]  /*2a1a0*/  IMAD.MOV.U32 R201, RZ, RZ, c[0x0][0x1e0] ;  /* 0x00007800ffc97624 */ /* 0x000fe400078e00ff */
[----:B------:R-:W-:-:S05]  /*2a1b0*/  FFMA.FTZ R200, R214, R200, R203 ;  /* 0x000000c8d6c87223 */ /* 0x000fca00000100cb */
[----:B------:R-:W1:Y:S02]  /*2a1c0*/  SHFL.DOWN PT, R203, R200, 0x1, 0x1f ;  /* 0x08201f00c8cb7f89 */ /* 0x000e6400000e0000 */
[----:B-1----:R-:W-:Y:S02]  /*2a1d0*/  FADD.FTZ R202, R200, R203 ;  /* 0x000000cbc8ca7221 */ /* 0x002fe40000010000 */
[----:B------:R-:W-:Y:S02]  /*2a1e0*/  @!P0 IMAD.MOV.U32 R203, RZ, RZ, 0x4 ;  /* 0x00000004ffcb8424 */ /* 0x000fe400078e00ff */
[----:B------:R-:W-:-:S05]  /*2a1f0*/  FFMA.FTZ R213, R221, R213, R202 ;  /* 0x000000d5ddd57223 */ /* 0x000fca00000100ca */
[----:B------:R-:W1:Y:S02]  /*2a200*/  SHFL.IDX PT, R202, R213, RZ, 0x1f ;  /* 0x00001fffd5ca7589 */ /* 0x000e6400000e0000 */
[----:B-1----:R-:W-:Y:S02]  /*2a210*/  FFMA.FTZ R201, R202, R201, c[0x0][0x228] ;  /* 0x00008a00cac97623 */ /* 0x002fe400000100c9 */
[----:B------:R-:W-:-:S04]  /*2a220*/  @!P0 IMAD.WIDE R202, R208, R203, c[0x0][0x1a8] ;  /* 0x00006a00d0ca8625 */ /* 0x000fc800078e02cb */
[----:B------:R-:W-:Y:S02]  /*2a230*/  FADD.FTZ R212, R201, R224 ;  /* 0x000000e0c9d47221 */ /* 0x000fe40000010000 */
[----:B------:R-:W-:-:S04]  /*2a240*/  @!P0 IMAD.MOV.U32 R201, RZ, RZ, 0x4 ;  /* 0x00000004ffc98424 */ /* 0x000fc800078e00ff */
[----:B------:R-:W1:Y:S01]  /*2a250*/  MUFU.RSQ R212, R212 ;  /* 0x000000d400d47308 */ /* 0x000e620000001400 */
[----:B------:R-:W-:-:S05]  /*2a260*/  @!P0 IMAD.WIDE R200, R208, R201, c[0x0][0x1a0] ;  /* 0x00006800d0c88625 */ /* 0x000fca00078e02c9 */
[----:B------:R2:W-:Y:S04]  /*2a270*/  @!P0 STG.E [R200.64], R223 ;  /* 0x000000dfc8008986 */ /* 0x0005e8000c101906 */
[----:B-1----:R2:W-:Y:S01]  /*2a280*/  @!P0 STG.E [R202.64], R212 ;  /* 0x000000d4ca008986 */ /* 0x0025e2000c101906 */
[----:B------:R-:W-:Y:S05]  /*2a290*/  @!P1 BRA `(.L_x_21826) ;  /* 0x0000020000009947 */ /* 0x000fea0003800000 */
[--C-:B------:R-:W-:Y:S02]  /*2a2a0*/  FADD.FTZ R217, R149, -R210.reuse ;  /* 0x800000d295d97221 */ /* 0x100fe40000010000 */
[--C-:B--2---:R-:W-:Y:S02]  /*2a2b0*/  FADD.FTZ R201, R144, -R210.reuse ;  /* 0x800000d290c97221 */ /* 0x104fe40000010000 */
[----:B------:R-:W-:Y:S02]  /*2a2c0*/  FADD.FTZ R203, R145, -R210 ;  /* 0x800000d291cb7221 */ /* 0x000fe40000010000 */
[----:B------:R-:W-:-:S02]  /*2a2d0*/  FMUL.FTZ R216, R212, R217 ;  /* 0x000000d9d4d87220 */ /* 0x000fc40000410000 */
[--C-:B------:R-:W-:Y:S02]  /*2a2e0*/  FADD.FTZ R211, R146, -R210.reuse ;  /* 0x800000d292d37221 */ /* 0x100fe40000010000 */
[--C-:B------:R-:W-:Y:S02]  /*2a2f0*/  FADD.FTZ R213, R147, -R210.reuse ;  /* 0x800000d293d57221 */ /* 0x100fe40000010000 */
[--C-:B------:R-:W-:Y:S02]  /*2a300*/  FADD.FTZ R215, R148, -R210.reuse ;  /* 0x800000d294d77221 */ /* 0x100fe40000010000 */
[--C-:B------:R-:W-:Y:S02]  /*2a310*/  FADD.FTZ R219, R150, -R210.reuse ;  /* 0x800000d296db7221 */ /* 0x100fe40000010000 */
[----:B------:R-:W-:Y:S02]  /*2a320*/  FADD.FTZ R221, R151, -R210 ;  /* 0x800000d297dd7221 */ /* 0x000fe40000010000 */
[----:B------:R-:W-:-:S02]  /*2a330*/  FMUL.FTZ R201, R212, R201 ;  /* 0x000000c9d4c97220 */ /* 0x000fc40000410000 */
[C---:B------:R-:W-:Y:S02]  /*2a340*/  FMUL.FTZ R202, R212.reuse, R203 ;  /* 0x000000cbd4ca7220 */ /* 0x040fe40000410000 */
[----:B-----5:R-:W-:Y:S01]  /*2a350*/  FFMA.FTZ R203, R33, R216, R25 ;  /* 0x000000d821cb7223 */ /* 0x020fe20000010019 */
[----:B------:R-:W-:Y:S01]  /*2a360*/  HFMA2.MMA R216, -RZ, RZ, 0, 9.5367431640625e-07 ;  /* 0x00000010ffd87435 */ /* 0x000fe200000001ff */
        /* <DEDUP_REMOVED lines=13> */
[----:B------:R-:W-:Y:S01]  /*2a440*/  FFMA.FTZ R218, R35, R218, R27 ;  /* 0x000000da23da7223 */ /* 0x000fe2000001001b */
[----:B------:R-:W-:Y:S01]  /*2a450*/  F2FP.BF16.PACK_AB R202, R203, R202 ;  /* 0x000000cacbca723e */ /* 0x000fe200000010ff */
[C---:B------:R-:W-:Y:S01]  /*2a460*/  IMAD.WIDE.U32 R214, R9.reuse, R216, c[0x0][0x208] ;  /* 0x0000820009d67625 */ /* 0x040fe200078e00d8 */
[----:B------:R-:W-:Y:S02]  /*2a470*/  IADD3 R9, R9, 0x80, RZ ;  /* 0x0000008009097810 */ /* 0x000fe40007ffe0ff */
[----:B------:R-:W-:-:S05]  /*2a480*/  F2FP.BF16.PACK_AB R203, R218, R219 ;  /* 0x000000dbdacb723e */ /* 0x000fca00000010ff */
[----:B------:R1:W-:Y:S02]  /*2a490*/  STG.E.128 [R214.64], R200 ;  /* 0x000000c8d6007986 */ /* 0x0003e4000c101d06 */
.L_x_21826:
[----:B------:R-:W-:Y:S05]  /*2a4a0*/  BSYNC B0 ;  /* 0x0000000000007941 */ /* 0x000fea0003800000 */
.L_x_21825:
[----:B------:R-:W-:Y:S01]  /*2a4b0*/  LOP3.LUT P0, RZ, R209, 0x800, RZ, 0xc0, !PT ;  /* 0x00000800d1ff7812 */ /* 0x000fe2000780c0ff */
[----:B------:R-:W-:-:S12]  /*2a4c0*/  BSSY B0, `(.L_x_21827) ;  /* 0x0000022000007945 */ /* 0x000fd80003800000 */
[----:B------:R-:W-:Y:S05]  /*2a4d0*/  @!P0 BRA `(.L_x_21828) ;  /* 0x0000020000008947 */ /* 0x000fea0003800000 */
[--C-:B-12---:R-:W-:Y:S02]  /*2a4e0*/  FADD.FTZ R201, R152, -R210.reuse ;  /* 0x800000d298c97221 */ /* 0x106fe40000010000 */
        /* <DEDUP_REMOVED lines=31> */
.L_x_21828:
[----:B------:R-:W-:Y:S05]  /*2a6e0*/  BSYNC B0 ;  /* 0x0000000000007941 */ /* 0x000fea0003800000 */
.L_x_21827:
        /* <DEDUP_REMOVED lines=35> */
.L_x_21830:
[----:B------:R-:W-:Y:S05]  /*2a920*/  BSYNC B0 ;  /* 0x0000000000007941 */ /* 0x000fea0003800000 */
.L_x_21829:
        /* <DEDUP_REMOVED lines=35> */
.L_x_21832:
[----:B------:R-:W-:Y:S05]  /*2ab60*/  BSYNC B0 ;  /* 0x0000000000007941 */ /* 0x000fea0003800000 */
.L_x_21831:
        /* <DEDUP_REMOVED lines=35> */
.L_x_21834:
[----:B------:R-:W-:Y:S05]  /*2ada0*/  BSYNC B0 ;  /* 0x0000000000007941 */ /* 0x000fea0003800000 */
.L_x_21833:
        /* <DEDUP_REMOVED lines=35> */
.L_x_21836:
[----:B------:R-:W-:Y:S05]  /*2afe0*/  BSYNC B0 ;  /* 0x0000000000007941 */ /* 0x000fea0003800000 */
.L_x_21835:
        /* <DEDUP_REMOVED lines=28> */
[----:B------:R-:W-:-:S02]  /*2b1b0*/  FFMA.FTZ R214, R129, R214, R121 ;  /* 0x000000d681d67223 */ /* 0x000fc40000010079 */
[----:B------:R-:W-:Y:S01]  /*2b1c0*/  IMAD.MOV.U32 R216, RZ, RZ, 0x10 ;  /* 0x00000010ffd87424 */ /* 0x000fe200078e00ff */
[----:B------:R-:W-:Y:S02]  /*2b1d0*/  F2FP.BF16.PACK_AB R203, R212, R203 ;  /* 0x000000cbd4cb723e */ /* 0x000fe400000010ff */
[----:B------:R-:W-:Y:S01]  /*2b1e0*/  F2FP.BF16.PACK_AB R202, R214, R215 ;  /* 0x000000d7d6ca723e */ /* 0x000fe200000010ff */
[----:B------:R-:W-:-:S05]  /*2b1f0*/  IMAD.WIDE.U32 R210, R9, R216, c[0x0][0x208] ;  /* 0x0000820009d27625 */ /* 0x000fca00078e00d8 */
[----:B------:R1:W-:Y:S02]  /*2b200*/  STG.E.128 [R210.64], R200 ;  /* 0x000000c8d2007986 */ /* 0x0003e4000c101d06 */
.L_x_21838:
[----:B------:R-:W-:Y:S05]  /*2b210*/  BSYNC B0 ;  /* 0x0000000000007941 */ /* 0x000fea0003800000 */
.L_x_21837:
[----:B------:R-:W-:Y:S02]  /*2b220*/  LOP3.LUT P0, RZ, R10, 0xff, RZ, 0xc0, !PT ;  /* 0x000000ff0aff7812 */ /* 0x000fe4000780c0ff */
[----:B------:R-:W-:Y:S02]  /*2b230*/  IADD3 R208, R208, c[0x0][0x160], RZ ;  /* 0x00005800d0d07a10 */ /* 0x000fe40007ffe0ff */
[----:B------:R-:W-:Y:S02]  /*2b240*/  SEL R10, RZ, 0x1, P0 ;  /* 0x00000001ff0a7807 */ /* 0x000fe40000000000 */
[----:B------:R-:W-:-:S13]  /*2b250*/  ISETP.GE.AND P0, PT, R208, c[0x0][0x164], PT ;  /* 0x00005900d0007a0c */ /* 0x000fda0003f06270 */
[----:B012--5:R-:W-:Y:S01]  /*2b260*/  @P0 CALL.REL.NOINC `(.L_x_21839) ;  /* 0x0000001000000944 */ /* 0x027fe20003c00000 */
[----:B------:R-:W-:Y:S05]  /*2b270*/  BRA `(.L_x_21840) ;  /* 0xfffd5de000007947 */ /* 0x000fea000383ffff */
.L_x_21839:
[----:B------:R-:W-:Y:S05]  /*2b280*/  EXIT ;  /* 0x000000000000794d */ /* 0x000fea0003800000 */
.L_x_21823:
[----:B------:R-:W-:Y:S01]  /*2b290*/  IMAD.MOV.U32 R214, RZ, RZ, 0x1 ;  /* 0x00000001ffd67424 */ /* 0x000fe200078e00ff */
[----:B------:R-:W-:Y:S01]  /*2b2a0*/  MOV R210, 0x2b2e0 ;  /* 0x0002b2e000d27802 */ /* 0x000fe20000000f00 */
[----:B------:R-:W-:Y:S02]  /*2b2b0*/  IMAD.MOV.U32 R203, RZ, RZ, 0x1f ;  /* 0x0000001fffcb7424 */ /* 0x000fe400078e00ff */
[----:B------:R-:W-:Y:S02]  /*2b2c0*/  IMAD.MOV.U32 R212, RZ, RZ, -0x1 ;  /* 0xffffffffffd47424 */ /* 0x000fe400078e00ff */
[----:B01---5:R-:W-:Y:S05]  /*2b2d0*/  CALL.REL.NOINC `($__internal_38_$__cuda_sm70_shflsync_bfly_p) ;  /* 0x00000ad000007944 */ /* 0x023fea0003c00000 */
[----:B-1----:R-:W-:Y:S01]  /*2b2e0*/  IMAD.MOV.U32 R202, RZ, RZ, R214 ;  /* 0x000000ffffca7224 */ /* 0x002fe200078e00d6 */
[----:B0-----:R-:W-:Y:S05]  /*2b2f0*/  BRA `(.L_x_21841) ;  /* 0xffffe30000007947 */ /* 0x001fea000383ffff */
.L_x_21824:
[----:B--2---:R-:W-:Y:S01]  /*2b300*/  IMAD.MOV.U32 R201, RZ, RZ, R213 ;  /* 0x000000ffffc97224 */ /* 0x004fe200078e00d5 */
[----:B------:R-:W-:Y:S01]  /*2b310*/  MOV R212, 0xffffffff ;  /* 0xffffffff00d47802 */ /* 0x000fe20000000f00 */
[----:B------:R-:W-:Y:S01]  /*2b320*/  IMAD.MOV.U32 R214, RZ, RZ, 0x2 ;  /* 0x00000002ffd67424 */ /* 0x000fe200078e00ff */
[----:B------:R-:W-:Y:S01]  /*2b330*/  MOV R210, 0x2b360 ;  /* 0x0002b36000d27802 */ /* 0x000fe20000000f00 */
[----:B------:R-:W-:Y:S02]  /*2b340*/  IMAD.MOV.U32 R203, RZ, RZ, 0x1f ;  /* 0x0000001fffcb7424 */ /* 0x000fe400078e00ff */
[----:B01---5:R-:W-:Y:S05]  /*2b350*/  CALL.REL.NOINC `($__internal_38_$__cuda_sm70_shflsync_bfly_p) ;  /* 0x00000a5000007944 */ /* 0x023fea0003c00000 */
[----:B01----:R-:W-:Y:S01]  /*2b360*/  FADD.FTZ R201, R213, R214 ;  /* 0x000000d6d5c97221 */ /* 0x003fe20000010000 */
[----:B------:R-:W-:Y:S01]  /*2b370*/  MOV R210, 0x2b3c0 ;  /* 0x0002b3c000d27802 */ /* 0x000fe20000000f00 */
[----:B------:R-:W-:-:S02]  /*2b380*/  IMAD.MOV.U32 R214, RZ, RZ, 0x4 ;  /* 0x00000004ffd67424 */ /* 0x000fc400078e00ff */
[----:B------:R-:W-:Y:S02]  /*2b390*/  IMAD.MOV.U32 R203, RZ, RZ, 0x1f ;  /* 0x0000001fffcb7424 */ /* 0x000fe400078e00ff */
[----:B------:R-:W-:Y:S02]  /*2b3a0*/  IMAD.MOV.U32 R212, RZ, RZ, -0x1 ;  /* 0xffffffffffd47424 */ /* 0x000fe400078e00ff */
[----:B------:R-:W-:Y:S05]  /*2b3b0*/  CALL.REL.NOINC `($__internal_38_$__cuda_sm70_shflsync_bfly_p) ;  /* 0x000009f000007944 */ /* 0x000fea0003c00000 */
[----:B01----:R-:W-:Y:S01]  /*2b3c0*/  FADD.FTZ R201, R201, R214 ;  /* 0x000000d6c9c97221 */ /* 0x003fe20000010000 */
[----:B------:R-:W-:Y:S01]  /*2b3d0*/  MOV R210, 0x2b420 ;  /* 0x0002b42000d27802 */ /* 0x000fe20000000f00 */
[----:B------:R-:W-:Y:S02]  /*2b3e0*/  IMAD.MOV.U32 R214, RZ, RZ, 0x8 ;  /* 0x00000008ffd67424 */ /* 0x000fe400078e00ff */
[----:B------:R-:W-:Y:S02]  /*2b3f0*/  IMAD.MOV.U32 R203, RZ, RZ, 0x1f ;  /* 0x0000001fffcb7424 */ /* 0x000fe400078e00ff */
[----:B------:R-:W-:Y:S02]  /*2b400*/  IMAD.MOV.U32 R212, RZ, RZ, -0x1 ;  /* 0xffffffffffd47424 */ /* 0x000fe400078e00ff */
[----:B------:R-:W-:Y:S05]  /*2b410*/  CALL.REL.NOINC `($__internal_38_$__cuda_sm70_shflsync_bfly_p) ;  /* 0x0000099000007944 */ /* 0x000fea0003c00000 */
[----:B01----:R-:W-:Y:S01]  /*2b420*/  FADD.FTZ R201, R201, R214 ;  /* 0x000000d6c9c97221 */ /* 0x003fe20000010000 */
[----:B------:R-:W-:Y:S01]  /*2b430*/  MOV R210, 0x2b480 ;  /* 0x0002b48000d27802 */ /* 0x000fe20000000f00 */
[----:B------:R-:W-:-:S02]  /*2b440*/  IMAD.MOV.U32 R214, RZ, RZ, 0x10 ;  /* 0x00000010ffd67424 */ /* 0x000fc400078e00ff */
[----:B------:R-:W-:Y:S02]  /*2b450*/  IMAD.MOV.U32 R203, RZ, RZ, 0x1f ;  /* 0x0000001fffcb7424 */ /* 0x000fe400078e00ff */
[----:B------:R-:W-:Y:S02]  /*2b460*/  IMAD.MOV.U32 R212, RZ, RZ, -0x1 ;  /* 0xffffffffffd47424 */ /* 0x000fe400078e00ff */
[----:B------:R-:W-:Y:S05]  /*2b470*/  CALL.REL.NOINC `($__internal_38_$__cuda_sm70_shflsync_bfly_p) ;  /* 0x0000093000007944 */ /* 0x000fea0003c00000 */
[----:B01----:R-:W-:Y:S01]  /*2b480*/  FADD.FTZ R201, R201, R214 ;  /* 0x000000d6c9c97221 */ /* 0x003fe20000010000 */
[----:B------:R-:W-:Y:S01]  /*2b490*/  LOP3.LUT P6, RZ, R209, 0x20, RZ, 0xc0, !PT ;  /* 0x00000020d1ff7812 */ /* 0x000fe200078cc0ff */
[----:B------:R-:W-:Y:S02]  /*2b4a0*/  IMAD.MOV.U32 R214, RZ, RZ, 0x1 ;  /* 0x00000001ffd67424 */ /* 0x000fe400078e00ff */
        /* <DEDUP_REMOVED lines=21> */
[----:B------:R-:W-:-:S04]  /*2b600*/  IMAD.MOV.U32 R212, RZ, RZ, -0x1 ;  /* 0xffffffffffd47424 */ /* 0x000fc800078e00ff */
        /* <DEDUP_REMOVED lines=93> */
[----:B------:R-:W-:Y:S01]  /*2bbe0*/  MOV R210, 0x2bc10 ;  /* 0x0002bc1000d27802 */ /* 0x000fe20000000f00 */
[----:B------:R-:W-:Y:S02]  /*2bbf0*/  IMAD.MOV.U32 R203, RZ, RZ, 0x1f ;  /* 0x0000001fffcb7424 */ /* 0x000fe400078e00ff */
[----:B------:R-:W-:Y:S05]  /*2bc00*/  CALL.REL.NOINC `($__internal_38_$__cuda_sm70_shflsync_bfly_p) ;  /* 0x000001a000007944 */ /* 0x000fea0003c00000 */
[----:B0-----:R-:W-:Y:S01]  /*2bc10*/  HFMA2.MMA R203, -RZ, RZ, 0, 1.847743988037109375e-06 ;  /* 0x0000001fffcb7435 */ /* 0x001fe200000001ff */
[----:B-1----:R-:W-:Y:S01]  /*2bc20*/  FADD.FTZ R201, R201, R214 ;  /* 0x000000d6c9c97221 */ /* 0x002fe20000010000 */
[----:B------:R-:W-:Y:S01]  /*2bc30*/  MOV R210, 0x2bc70 ;  /* 0x0002bc7000d27802 */ /* 0x000fe20000000f00 */
[----:B------:R-:W-:Y:S02]  /*2bc40*/  IMAD.MOV.U32 R214, RZ, RZ, 0x2 ;  /* 0x00000002ffd67424 */ /* 0x000fe400078e00ff */
[----:B------:R-:W-:Y:S02]  /*2bc50*/  IMAD.MOV.U32 R212, RZ, RZ, -0x1 ;  /* 0xffffffffffd47424 */ /* 0x000fe400078e00ff */
[----:B------:R-:W-:Y:S05]  /*2bc60*/  CALL.REL.NOINC `($__internal_38_$__cuda_sm70_shflsync_bfly_p) ;  /* 0x0000014000007944 */ /* 0x000fea0003c00000 */
[----:B01----:R-:W-:Y:S01]  /*2bc70*/  FADD.FTZ R201, R201, R214 ;  /* 0x000000d6c9c97221 */ /* 0x003fe20000010000 */
[----:B------:R-:W-:Y:S01]  /*2bc80*/  MOV R210, 0x2bcd0 ;  /* 0x0002bcd000d27802 */ /* 0x000fe20000000f00 */
[----:B------:R-:W-:Y:S02]  /*2bc90*/  IMAD.MOV.U32 R214, RZ, RZ, 0x4 ;  /* 0x00000004ffd67424 */ /* 0x000fe400078e00ff */
[----:B------:R-:W-:-:S02]  /*2bca0*/  IMAD.MOV.U32 R203, RZ, RZ, 0x1f ;  /* 0x0000001fffcb7424 */ /* 0x000fc400078e00ff */
        /* <DEDUP_REMOVED lines=8> */
[----:B-1----:R-:W-:Y:S01]  /*2bd30*/  FADD.FTZ R213, R201, R214 ;  /* 0x000000d6c9d57221 */ /* 0x002fe20000010000 */
[----:B------:R-:W-:Y:S01]  /*2bd40*/  MOV R210, 0x2bda0 ;  /* 0x0002bda000d27802 */ /* 0x000fe20000000f00 */
[----:B------:R-:W-:Y:S02]  /*2bd50*/  IMAD.MOV.U32 R214, RZ, RZ, 0x10 ;  /* 0x00000010ffd67424 */ /* 0x000fe400078e00ff */
[----:B0-----:R-:W-:-:S02]  /*2bd60*/  IMAD.MOV.U32 R203, RZ, RZ, 0x1f ;  /* 0x0000001fffcb7424 */ /* 0x001fc400078e00ff */
[----:B------:R-:W-:Y:S02]  /*2bd70*/  IMAD.MOV.U32 R212, RZ, RZ, -0x1 ;  /* 0xffffffffffd47424 */ /* 0x000fe400078e00ff */
[----:B------:R-:W-:Y:S02]  /*2bd80*/  IMAD.MOV.U32 R201, RZ, RZ, R213 ;  /* 0x000000ffffc97224 */ /* 0x000fe400078e00d5 */
[----:B------:R-:W-:Y:S05]  /*2bd90*/  CALL.REL.NOINC `($__internal_38_$__cuda_sm70_shflsync_bfly_p) ;  /* 0x0000001000007944 */ /* 0x000fea0003c00000 */
[----:B01----:R-:W-:Y:S05]  /*2bda0*/  BRA `(.L_x_21842) ;  /* 0xffffe0b000007947 */ /* 0x003fea000383ffff */
        .weak           $__internal_38_$__cuda_sm70_shflsync_bfly_p
        .type           $__internal_38_$__cuda_sm70_shflsync_bfly_p,@function
        .size           $__internal_38_$__cuda_sm70_shflsync_bfly_p,(.L_x_41066 - $__internal_38_$__cuda_sm70_shflsync_bfly_p)
$__internal_38_$__cuda_sm70_shflsync_bfly_p:
[----:B------:R-:W-:Y:S01]  /*2bdb0*/  IMAD.MOV.U32 R211, RZ, RZ, 0x0 ;  /* 0x00000000ffd37424 */ /* 0x000fe200078e00ff */
[----:B------:R-:W-:Y:S04]  /*2bdc0*/  WARPSYNC R212 ;  /* 0x000000d400007348 */ /* 0x000fe80003800000 */
[----:B------:R0:W1:Y:S01]  /*2bdd0*/  SHFL.BFLY PT, R214, R201, R214, R203 ;  /* 0x0c0000d6c9d67389 */ /* 0x00006200000e00cb */
[----:B------:R-:W-:Y:S05]  /*2bde0*/  RET.REL.NODEC R210 `(_ZN10layer_norm31ln_parallel_residual_fwd_kernelINS_13Kernel_traitsIf13__nv_bfloat16fS2_fjLj7168ELj1ELj1ELj4ELj16ENS_18Kernel_traits_baseILj7168EfS2_fS2_fjLj128EEEEELb1ELb1ELb0EEEvNS_9FwdParamsE) ;  /* 0xfffd4210d2007950 */ /* 0x000fea0003c3ffff */
.L_x_21843:
        /* <DEDUP_REMOVED lines=9> */
.L_x_41066:


//--------------------- .text._ZN10layer_norm31ln_parallel_residual_fwd_kernelINS_13Kernel_traitsIf13__nv_bfloat16fS2_fjLj7168ELj1ELj1ELj4ELj16ENS_18Kernel_traits_baseILj7168EfS2_fS2_fjLj128EEEEELb1ELb1ELb1EEEvNS_9FwdParamsE --------------------------
	.section	.text._ZN10layer_norm31ln_parallel_residual_fwd_kernelINS_13Kernel_traitsIf13__nv_bfloat16fS2_fjLj7168ELj1ELj1ELj4ELj16ENS_18Kernel_traits_baseILj7168EfS2_fS2_fjLj128EEEEELb1ELb1ELb1EEEvNS_9FwdParamsE,"ax",@progbits
	.sectioninfo	@"SHI_REGISTERS=235"
	.align	128
        .global         _ZN10layer_norm31ln_parallel_residual_fwd_kernelINS_13Kernel_traitsIf13__nv_bfloat16fS2_fjLj7168ELj1ELj1ELj4ELj16ENS_18Kernel_traits_baseILj7168EfS2_fS2_fjLj128EEEEELb1ELb1ELb1EEEvNS_9FwdParamsE
        .type           _ZN10layer_norm31ln_parallel_residual_fwd_kernelINS_13Kernel_traitsIf13__nv_bfloat16fS2_fjLj7168ELj1ELj1ELj4ELj16ENS_18Kernel_traits_baseILj7168EfS2_fS2_fjLj128EEEEELb1ELb1ELb1EEEvNS_9FwdParamsE,@function
        .size           _ZN10layer_norm31ln_parallel_residual_fwd_kernelINS_13Kernel_traitsIf13__nv_bfloat16fS2_fjLj7168ELj1ELj1ELj4ELj16ENS_18Kernel_traits_baseILj7168EfS2_fS2_fjLj128EEEEELb1ELb1ELb1EEEvNS_9FwdParamsE,(.L_x_41067 - _ZN10layer_norm31ln_parallel_residual_fwd_kernelINS_13Kernel_traitsIf13__nv_bfloat16fS2_fjLj7168ELj1ELj1ELj4ELj16ENS_18Kernel_traits_baseILj7168EfS2_fS2_fjLj128EEEEELb1ELb1ELb1EEEvNS_9FwdParamsE)
        .other          _ZN10layer_norm31ln_parallel_residual_fwd_kernelINS_13Kernel_traitsIf13__nv_bfloat16fS2_fjLj7168ELj1ELj1ELj4ELj16ENS_18Kernel_traits_baseILj7168EfS2_fS2_fjLj128EEEEELb1ELb1ELb1EEEvNS_9FwdParamsE,@"STO_CUDA_ENTRY STV_DEFAULT"
_ZN10layer_norm31ln_parallel_residual_fwd_kernelINS_13Kernel_traitsIf13__nv_bfloat16fS2_fjLj7168ELj1ELj1ELj4ELj16ENS_18Kernel_traits_baseILj7168EfS2_fS2_fjLj128EEEEELb1ELb1ELb1EEEvNS_9FwdParamsE:
.text._ZN10layer_norm31ln_parallel_residual_fwd_kernelINS_13Kernel_traitsIf13__nv_bfloat16fS2_fjLj7168ELj1ELj1ELj4ELj16ENS_18Kernel_traits_baseILj7168EfS2_fS2_fjLj128EEEEELb1ELb1ELb1EEEvNS_9FwdParamsE:
[----:B------:R-:W-:Y:S02]  /*0000*/  IMAD.MOV.U32 R1, RZ, RZ, c[0x0][0x28] ;  /* 0x00000a00ff017624 */ /* 0x000fe400078e00ff */
[----:B------:R-:W-:Y:S02]  /*0010*/  ULDC.U8 UR4, c[0x0][0x244] ;  /* 0x0000910000047ab9 */ /* 0x000fe40000000000 */
[----:B------:R-:W-:Y:S01]  /*0020*/  ISETP.NE.AND P0, PT, RZ, UR4, PT ;  /* 0x00000004ff007c0c */ /* 0x000fe2000bf05270 */
[----:B------:R-:W-:Y:S01]  /*0030*/  ULDC.64 UR4, c[0x0][0x230] ;  /* 0x00008c0000047ab9 */ /* 0x000fe20000000a00 */
[----:B------:R-:W-:Y:S01]  /*0040*/  IMAD.MOV.U32 R207, RZ, RZ, c[0x0][0x23c] ;  /* 0x00008f00ffcf7624 */ /* 0x000fe200078e00ff */
[----:B------:R-:W-:Y:S01]  /*0050*/  ULDC.64 UR6, c[0x0][0x118] ;  /* 0x0000460000067ab9 */ /* 0x000fe20000000a00 */
        /* <DEDUP_REMOVED lines=34> */
[----:B0-----:R-:W-:Y:S01]  /*0280*/  IMAD R181, R199, c[0x0][0x0], R0 ;  /* 0x00000000c7b57a24 */ /* 0x001fe200078e0200 */
[----:B------:R-:W-:-:S03]  /*0290*/  LEA.HI R199, R0, R199, RZ, 0x19 ;  /* 0x000000c700c77211 */ /* 0x000fc600078fc8ff */
[----:B------:R-:W-:Y:S01]  /*02a0*/  IMAD.WIDE.U32 R6, R181, -0x326172a9, RZ ;  /* 0xcd9e8d57b5067825 */ /* 0x000fe200078e00ff */
        /* <DEDUP_REMOVED lines=55> */
[----:B------:R-:W-:Y:S01]  /*0620*/  IMAD.HI.U32 R5, R120, -0x326172a9, RZ ;  /* 0xcd9e8d5778057827 */ /* 0x000fe200078e00ff */
[----:B------:R-:W-:-:S03]  /*0630*/  CS2R R6, SRZ ;  /* 0x0000000000067805 */ /* 0x000fc6000001ff00 */
[----:B------:R-:W-:Y:S01]  /*0640*/  IMAD.HI.U32 R3, R119, -0x2daee0ad, RZ ;  /* 0xd2511f5377037827 */ /* 0x000fe200078e00ff */
[----:B------:R-:W-:Y:S02]  /*0650*/  LOP3.LUT R182, R5, UR23, R8, 0x96, !PT ;  /* 0x0000001705b67c12 */ /* 0x000fe4000f8e9608 */
[----:B------:R-:W-:Y:S01]  /*0660*/  CS2R R4, SRZ ;  /* 0x0000000000047805 */ /* 0x000fe2000001ff00 */
[----:B------:R-:W-:Y:S01]  /*0670*/  CS2R R8, SRZ ;  /* 0x0000000000087805 */ /* 0x000fe2000001ff00 */
[----:B------:R-:W-:Y:S01]  /*0680*/  LOP3.LUT R186, R3, UR24, R2, 0x96, !PT ;  /* 0x0000001803ba7c12 */ /* 0x000fe2000f8e9602 */
[----:B------:R-:W-:-:S05]  /*0690*/  IMAD.SHL.U32 R2, R0, 0x20, RZ ;  /* 0x0000002000027824 */ /* 0x000fca00078e00ff */
[----:B------:R-:W-:-:S04]  /*06a0*/  LOP3.LUT R116, R2, 0xfe0, RZ, 0xc0, !PT ;  /* 0x00000fe002747812 */ /* 0x000fc800078ec0ff */
        /* <DEDUP_REMOVED lines=37> */
[----:B0-----:R-:W-:Y:S01]  /*0900*/  IMAD R2, R120, -0x326172a9, RZ ;  /* 0xcd9e8d5778027824 */ /* 0x001fe200078e02ff */
[----:B------:R-:W-:Y:S01]  /*0910*/  HFMA2.MMA R185, -RZ, RZ, 0, 0 ;  /* 0x00000000ffb97435 */ /* 0x000fe200000001ff */
[----:B------:R-:W-:Y:S01]  /*0920*/  IMAD.HI.U32 R3, R186, -0x326172a9, RZ ;  /* 0xcd9e8d57ba037827 */ /* 0x000fe200078e00ff */
[----:B------:R-:W-:Y:S01]  /*0930*/  LOP3.LUT R206, R206, 0x3, RZ, 0xc0, !PT ;  /* 0x00000003cece7812 */ /* 0x000fe200078ec0ff */
[----:B------:R-:W-:-:S02]  /*0940*/  ULDC.U8 UR8, c[0x0][0x1f0] ;  /* 0x00007c0000087ab9 */ /* 0x000fc40000000000 */
[----:B------:R-:W-:Y:S01]  /*0950*/  IMAD.WIDE.U32 R182, R182, -0x2daee0ad, RZ ;  /* 0xd2511f53b6b67825 */ /* 0x000fe200078e00ff */
[----:B------:R-:W-:-:S03]  /*0960*/  LOP3.LUT R3, R3, UR25, R2, 0x96, !PT ;  /* 0x0000001903037c12 */ /* 0x000fc6000f8e9602 */
[----:B------:R-:W-:Y:S01]  /*0970*/  IMAD.MOV.U32 R2, RZ, RZ, 0x1 ;  /* 0x00000001ff027424 */ /* 0x000fe200078e00ff */
[----:B------:R-:W-:Y:S01]  /*0980*/  LOP3.LUT R180, R183, UR26, R119, 0x96, !PT ;  /* 0x0000001ab7b47c12 */ /* 0x000fe2000f8e9677 */
[----:B------:R-:W-:Y:S02]  /*0990*/  IMAD.MOV.U32 R183, RZ, RZ, R118 ;  /* 0x000000ffffb77224 */ /* 0x000fe400078e0076 */
[----:B-1----:R-:W-:Y:S02]  /*09a0*/  IMAD R186, R186, -0x326172a9, RZ ;  /* 0xcd9e8d57baba7824 */ /* 0x002fe400078e02ff */
.L_x_22750:
        /* <DEDUP_REMOVED lines=33> */
.L_x_21845:
[----:B0-----:R-:W-:Y:S02]  /*0bc0*/  IMAD.MOV.U32 R136, RZ, RZ, R186 ;  /* 0x000000ffff887224 */ /* 0x001fe400078e00ba */
.L_x_21846:
[----:B------:R-:W-:Y:S05]  /*0bd0*/  BSYNC B0 ;  /* 0x0000000000007941 */ /* 0x000fea0003800000 */
.L_x_21844:
        /* <DEDUP_REMOVED lines=16> */
.L_x_21850:
[----:B------:R-:W-:Y:S05]  /*0ce0*/  BSYNC B1 ;  /* 0x0000000000017941 */ /* 0x000fea0003800000 */
.L_x_21849:
        /* <DEDUP_REMOVED lines=44> */
.L_x_21848:
[----:B------:R-:W-:Y:S05]  /*0fb0*/  BSYNC B0 ;  /* 0x0000000000007941 */ /* 0x000fea0003800000 */
.L_x_21847:
[----:B------:R-:W0:Y:S01]  /*0fc0*/  I2F.U32 R124, R136 ;  /* 0x00000088007c7306 */ /* 0x000e220000201000 */
[----:B------:R-:W-:Y:S01]  /*0fd0*/  ISETP.NE.U32.AND P1, PT, RZ, c[0x0][0x178], PT ;  /* 0x00005e00ff007a0c */ /* 0x000fe20003f25070 */
[----:B------:R-:W-:Y:S01]  /*0fe0*/  IMAD.MOV.U32 R207, RZ, RZ, 0x2f800000 ;  /* 0x2f800000ffcf7424 */ /* 0x000fe200078e00ff */
[----:B-----5:R-:W-:Y:S02]  /*0ff0*/  PRMT R125, RZ, 0x5410, R128 ;  /* 0x00005410ff7d7816 */ /* 0x020fe40000000080 */
[----:B------:R-:W-:Y:S02]  /*1000*/  ISETP.NE.AND.EX P6, PT, RZ, c[0x0][0x17c], PT, P1 ;  /* 0x00005f00ff007a0c */ /* 0x000fe40003fc5310 */
[----:B------:R-:W-:Y:S01]  /*1010*/  LOP3.LUT R210, R210, 0xffffffef, RZ, 0xc0, !PT ;  /* 0xffffffefd2d27812 */ /* 0x000fe200078ec0ff */
[----:B------:R-:W-:-:S02]  /*1020*/  FMUL.FTZ R125, R125, c[0x0][0x1e8] ;  /* 0x00007a007d7d7a20 */ /* 0x000fc40000410000 */
        /* <DEDUP_REMOVED lines=8> */
[----:B------:R-:W-:Y:S01]  /*10b0*/  MOV R125, R132 ;  /* 0x00000084007d7202 */ /* 0x000fe20000000f00 */
[----:B------:R-:W-:Y:S01]  /*10c0*/  FADD.FTZ R124, R120, R124 ;  /* 0x0000007c787c7221 */ /* 0x000fe20000010000 */
[----:B------:R-:W-:Y:S05]  /*10d0*/  BRA `(.L_x_21852) ;  /* 0x0000055000007947 */ /* 0x000fea0003800000 */
.L_x_21851:
        /* <DEDUP_REMOVED lines=12> */
.L_x_21854:
[----:B------:R-:W-:Y:S02]  /*11a0*/  IMAD.MOV.U32 R139, RZ, RZ, R186 ;  /* 0x000000ffff8b7224 */ /* 0x000fe400078e00ba */
.L_x_21855:
[----:B------:R-:W-:Y:S05]  /*11b0*/  BSYNC B0 ;  /* 0x0000000000007941 */ /* 0x000fea0003800000 */
.L_x_21853:
        /* <DEDUP_REMOVED lines=16> */
.L_x_21859:
[----:B------:R-:W-:Y:S05]  /*12c0*/  BSYNC B1 ;  /* 0x0000000000017941 */ /* 0x000fea0003800000 */
.L_x_21858:
        /* <DEDUP_REMOVED lines=44> */
.L_x_21857:
[----:B------:R-:W-:Y:S05]  /*1590*/  BSYNC B0 ;  /* 0x0000000000007941 */ /* 0x000fea0003800000 */
.L_x_21856:
        /* <DEDUP_REMOVED lines=9> */
.L_x_21852:
        /* <DEDUP_REMOVED lines=12> */
.L_x_21861:
[----:B------:R-:W-:Y:S02]  /*16f0*/  MOV R139, R186 ;  /* 0x000000ba008b7202 */ /* 0x000fe40000000f00 */
.L_x_21862:
[----:B------:R-:W-:Y:S05]  /*1700*/  BSYNC B0 ;  /* 0x0000000000007941 */ /* 0x000fea0003800000 */
.L_x_21860:
        /* <DEDUP_REMOVED lines=16> */
.L_x_21866:
[----:B------:R-:W-:Y:S05]  /*1810*/  BSYNC B1 ;  /* 0x0000000000017941 */ /* 0x000fea0003800000 */
.L_x_21865:
        /* <DEDUP_REMOVED lines=44> */
.L_x_21864:
[----:B------:R-:W-:Y:S05]  /*1ae0*/  BSYNC B0 ;  /* 0x0000000000007941 */ /* 0x000fea0003800000 */
.L_x_21863:
        /* <DEDUP_REMOVED lines=13> */
.L_x_21867:
        /* <DEDUP_REMOVED lines=12> */
.L_x_21870:
[----:B------:R-:W-:Y:S02]  /*1c80*/  IMAD.MOV.U32 R128, RZ, RZ, R186 ;  /* 0x000000ffff807224 */ /* 0x000fe400078e00ba */
.L_x_21871:
[----:B------:R-:W-:Y:S05]  /*1c90*/  BSYNC B0 ;  /* 0x0000000000007941 */ /* 0x000fea0003800000 */
.L_x_21869:
        /* <DEDUP_REMOVED lines=16> */
.L_x_21875:
[----:B------:R-:W-:Y:S05]  /*1da0*/  BSYNC B1 ;  /* 0x0000000000017941 */ /* 0x000fea0003800000 */
.L_x_21874:
        /* <DEDUP_REMOVED lines=44> */
.L_x_21873:
[----:B------:R-:W-:Y:S05]  /*2070*/  BSYNC B0 ;  /* 0x0000000000007941 */ /* 0x000fea0003800000 */
.L_x_21872:
        /* <DEDUP_REMOVED lines=9> */
.L_x_21868:
        /* <DEDUP_REMOVED lines=12> */
.L_x_21877:
[----:B------:R-:W-:Y:S02]  /*21d0*/  IMAD.MOV.U32 R140, RZ, RZ, R186 ;  /* 0x000000ffff8c7224 */ /* 0x000fe400078e00ba */
.L_x_21878:
[----:B------:R-:W-:Y:S05]  /*21e0*/  BSYNC B0 ;  /* 0x0000000000007941 */ /* 0x000fea0003800000 */
.L_x_21876:
        /* <DEDUP_REMOVED lines=16> */
.L_x_21882:
[----:B------:R-:W-:Y:S05]  /*22f0*/  BSYNC B1 ;  /* 0x0000000000017941 */ /* 0x000fea0003800000 */
.L_x_21881:
[C---:B------:R-:W-:Y:S01]  /*2300*/  IMAD.HI.U32 R3, R181.reuse, -0x326172a9, RZ ;  /* 0xcd9e8d57b5037827 */ /* 0x040fe200078e00ff */
[----:B------:R-:W-:Y:S01]  /*2310*/  LOP3.LUT R126, R126, UR5, R185, 0x96, !PT ;  /* 0x000000057e7e7c12 */ /* 0x000fe2000f8e96b9 */
[----:B------:R-:W-:Y:S02]  /*2320*/  HFMA2.MMA R128, -RZ, RZ, 0, 0 ;  /* 0x00000000ff807435 */ /* 0x000fe400000001ff */
        /* <DEDUP_REMOVED lines=41> */
.L_x_21880:
[----:B------:R-:W-:Y:S05]  /*25c0*/  BSYNC B0 ;  /* 0x0000000000007941 */ /* 0x000fea0003800000 */
.L_x_21879:
        /* <DEDUP_REMOVED lines=13> */
.L_x_21883:
        /* <DEDUP_REMOVED lines=12> */
.L_x_21886:
[----:B------:R-:W-:Y:S02]  /*2760*/  IMAD.MOV.U32 R143, RZ, RZ, R186 ;  /* 0x000000ffff8f7224 */ /* 0x000fe400078e00ba */
.L_x_21887:
[----:B------:R-:W-:Y:S05]  /*2770*/  BSYNC B0 ;  /* 0x0000000000007941 */ /* 0x000fea0003800000 */
.L_x_21885:
        /* <DEDUP_REMOVED lines=16> */
.L_x_21891:
[----:B------:R-:W-:Y:S05]  /*2880*/  BSYNC B1 ;  /* 0x0000000000017941 */ /* 0x000fea0003800000 */
.L_x_21890:
        /* <DEDUP_REMOVED lines=44> */
.L_x_21889:
[----:B------:R-:W-:Y:S05]  /*2b50*/  BSYNC B0 ;  /* 0x0000000000007941 */ /* 0x000fea0003800000 */
.L_x_21888:
        /* <DEDUP_REMOVED lines=9> */
.L_x_21884:
        /* <DEDUP_REMOVED lines=12> */
.L_x_21893:
[----:B------:R-:W-:Y:S02]  /*2cb0*/  IMAD.MOV.U32 R143, RZ, RZ, R186 ;  /* 0x000000ffff8f7224 */ /* 0x000fe400078e00ba */
.L_x_21894:
[----:B------:R-:W-:Y:S05]  /*2cc0*/  BSYNC B0 ;  /* 0x0000000000007941 */ /* 0x000fea0003800000 */
.L_x_21892:
        /* <DEDUP_REMOVED lines=16> */
.L_x_21898:
[----:B------:R-:W-:Y:S05]  /*2dd0*/  BSYNC B1 ;  /* 0x0000000000017941 */ /* 0x000fea0003800000 */
.L_x_21897:
        /* <DEDUP_REMOVED lines=44> */
.L_x_21896:
[----:B------:R-:W-:Y:S05]  /*30a0*/  BSYNC B0 ;  /* 0x0000000000007941 */ /* 0x000fea0003800000 */
.L_x_21895:
        /* <DEDUP_REMOVED lines=12> */
.L_x_21899:
        /* <DEDUP_REMOVED lines=12> */
.L_x_21902:
[----:B------:R-:W-:Y:S02]  /*3230*/  MOV R140, R186 ;  /* 0x000000ba008c7202 */ /* 0x000fe40000000f00 */
.L_x_21903:
[----:B------:R-:W-:Y:S05]  /*3240*/  BSYNC B0 ;  /* 0x0000000000007941 */ /* 0x000fea0003800000 */
.L_x_21901:
        /* <DEDUP_REMOVED lines=16> */
.L_x_21907:
[----:B------:R-:W-:Y:S05]  /*3350*/  BSYNC B1 ;  /* 0x0000000000017941 */ /* 0x000fea0003800000 */
.L_x_21906:
        /* <DEDUP_REMOVED lines=44> */
.L_x_21905:
[----:B------:R-:W-:Y:S05]  /*3620*/  BSYNC B0 ;  /* 0x0000000000007941 */ /* 0x000fea0003800000 */
.L_x_21904:
        /* <DEDUP_REMOVED lines=9> */
.L_x_21900:
        /* <DEDUP_REMOVED lines=12> */
.L_x_21909:
[----:B------:R-:W-:Y:S02]  /*3780*/  IMAD.MOV.U32 R140, RZ, RZ, R186 ;  /* 0x000000ffff8c7224 */ /* 0x000fe400078e00ba */
.L_x_21910:
[----:B------:R-:W-:Y:S05]  /*3790*/  BSYNC B0 ;  /* 0x0000000000007941 */ /* 0x000fea0003800000 */
.L_x_21908:
        /* <DEDUP_REMOVED lines=16> */
.L_x_21914:
[----:B------:R-:W-:Y:S05]  /*38a0*/  BSYNC B1 ;  /* 0x0000000000017941 */ /* 0x000fea0003800000 */
.L_x_21913:
        /* <DEDUP_REMOVED lines=42> */
[----:B------:R-:W-:Y:S01]  /*3b50*/  LOP3.LUT R180, R129, UR26, R134, 0x96, !PT ;  /* 0x0000001a81b47c12 */ /* 0x000fe2000f8e9686 */
[----:B------:R-:W-:Y:S02]  /*3b60*/  IMAD.MOV.U32 R132, RZ, RZ, RZ ;  /* 0x000000ffff847224 */ /* 0x000fe400078e00ff */
.L_x_21912:
[----:B------:R-:W-:Y:S05]  /*3b70*/  BSYNC B0 ;  /* 0x0000000000007941 */ /* 0x000fea0003800000 */
.L_x_21911:
        /* <DEDUP_REMOVED lines=12> */
.L_x_21915:
        /* <DEDUP_REMOVED lines=12> */
.L_x_21918:
[----:B------:R-:W-:Y:S02]  /*3d00*/  IMAD.MOV.U32 R143, RZ, RZ, R186 ;  /* 0x000000ffff8f7224 */ /* 0x000fe400078e00ba */
.L_x_21919:
[----:B------:R-:W-:Y:S05]  /*3d10*/  BSYNC B0 ;  /* 0x0000000000007941 */ /* 0x000fea0003800000 */
.L_x_21917:
        /* <DEDUP_REMOVED lines=16> */
.L_x_21923:
[----:B------:R-:W-:Y:S05]  /*3e20*/  BSYNC B1 ;  /* 0x0000000000017941 */ /* 0x000fea0003800000 */
.L_x_21922:
        /* <DEDUP_REMOVED lines=44> */
.L_x_21921:
[----:B------:R-:W-:Y:S05]  /*40f0*/  BSYNC B0 ;  /* 0x0000000000007941 */ /* 0x000fea0003800000 */
.L_x_21920:
        /* <DEDUP_REMOVED lines=9> */
.L_x_21916:
        /* <DEDUP_REMOVED lines=12> */
.L_x_21925:
[----:B------:R-:W-:Y:S02]  /*4250*/  IMAD.MOV.U32 R143, RZ, RZ, R186 ;  /* 0x000000ffff8f7224 */ /* 0x000fe400078e00ba */
.L_x_21926:
[----:B------:R-:W-:Y:S05]  /*4260*/  BSYNC B0 ;  /* 0x0000000000007941 */ /* 0x000fea0003800000 */
.L_x_21924:
        /* <DEDUP_REMOVED lines=16> */
.L_x_21930:
[----:B------:R-:W-:Y:S05]  /*4370*/  BSYNC B1 ;  /* 0x0000000000017941 */ /* 0x000fea0003800000 */
.L_x_21929:
        /* <DEDUP_REMOVED lines=44> */
.L_x_21928:
[----:B------:R-:W-:Y:S05]  /*4640*/  BSYNC B0 ;  /* 0x0000000000007941 */ /* 0x000fea0003800000 */
.L_x_21927:
        /* <DEDUP_REMOVED lines=12> */
.L_x_21931:
        /* <DEDUP_REMOVED lines=12> */
.L_x_21934:
[----:B------:R-:W-:Y:S02]  /*47d0*/  IMAD.MOV.U32 R143, RZ, RZ, R186 ;  /* 0x000000ffff8f7224 */ /* 0x000fe400078e00ba */
.L_x_21935:
[----:B------:R-:W-:Y:S05]  /*47e0*/  BSYNC B0 ;  /* 0x0000000000007941 */ /* 0x000fea0003800000 */
.L_x_21933:
        /* <DEDUP_REMOVED lines=16> */
.L_x_21939:
[----:B------:R-:W-:Y:S05]  /*48f0*/  BSYNC B1 ;  /* 0x0000000000017941 */ /* 0x000fea0003800000 */
.L_x_21938:
        /* <DEDUP_REMOVED lines=44> */
.L_x_21937:
[----:B------:R-:W-:Y:S05]  /*4bc0*/  BSYNC B0 ;  /* 0x0000000000007941 */ /* 0x000fea0003800000 */
.L_x_21936:
        /* <DEDUP_REMOVED lines=9> */
.L_x_21932:
        /* <DEDUP_REMOVED lines=12> */
.L_x_21941:
[----:B------:R-:W-:Y:S02]  /*4d20*/  IMAD.MOV.U32 R143, RZ, RZ, R186 ;  /* 0x000000ffff8f7224 */ /* 0x000fe400078e00ba */
.L_x_21942:
[----:B------:R-:W-:Y:S05]  /*4d30*/  BSYNC B0 ;  /* 0x0000000000007941 */ /* 0x000fea0003800000 */
.L_x_21940:
        /* <DEDUP_REMOVED lines=16> */
.L_x_21946:
[----:B------:R-:W-:Y:S05]  /*4e40*/  BSYNC B1 ;  /* 0x0000000000017941 */ /* 0x000fea0003800000 */
.L_x_21945:
        /* <DEDUP_REMOVED lines=44> */
.L_x_21944:
[----:B------:R-:W-:Y:S05]  /*5110*/  BSYNC B0 ;  /* 0x0000000000007941 */ /* 0x000fea0003800000 */
.L_x_21943:
        /* <DEDUP_REMOVED lines=12> */
.L_x_21947:
        /* <DEDUP_REMOVED lines=12> */
.L_x_21950:
[----:B------:R-:W-:Y:S02]  /*52a0*/  IMAD.MOV.U32 R143, RZ, RZ, R186 ;  /* 0x000000ffff8f7224 */ /* 0x000fe400078e00ba */
.L_x_21951:
[----:B------:R-:W-:Y:S05]  /*52b0*/  BSYNC B0 ;  /* 0x0000000000007941 */ /* 0x000fea0003800000 */
.L_x_21949:
        /* <DEDUP_REMOVED lines=16> */
.L_x_21955:
[----:B------:R-:W-:Y:S05]  /*53c0*/  BSYNC B1 ;  /* 0x0000000000017941 */ /* 0x000fea0003800000 */
.L_x_21954:
        /* <DEDUP_REMOVED lines=44> */
.L_x_21953:
[----:B------:R-:W-:Y:S05]  /*5690*/  BSYNC B0 ;  /* 0x0000000000007941 */ /* 0x000fea0003800000 */
.L_x_21952:
        /* <DEDUP_REMOVED lines=9> */
.L_x_21948:
        /* <DEDUP_REMOVED lines=12> */
.L_x_21957:
[----:B------:R-:W-:Y:S02]  /*57f0*/  IMAD.MOV.U32 R143, RZ, RZ, R186 ;  /* 0x000000ffff8f7224 */ /* 0x000fe400078e00ba */
.L_x_21958:
[----:B------:R-:W-:Y:S05]  /*5800*/  BSYNC B0 ;  /* 0x0000000000007941 */ /* 0x000fea0003800000 */
.L_x_21956:
        /* <DEDUP_REMOVED lines=16> */
.L_x_21962:
[----:B------:R-:W-:Y:S05]  /*5910*/  BSYNC B1 ;  /* 0x0000000000017941 */ /* 0x000fea0003800000 */
.L_x_21961:
        /* <DEDUP_REMOVED lines=44> */
.L_x_21960:
[----:B------:R-:W-:Y:S05]  /*5be0*/  BSYNC B0 ;  /* 0x0000000000007941 */ /* 0x000fea0003800000 */
.L_x_21959:
        /* <DEDUP_REMOVED lines=13> */
.L_x_21963:
        /* <DEDUP_REMOVED lines=12> */
.L_x_21966:
[----:B------:R-:W-:Y:S02]  /*5d80*/  IMAD.MOV.U32 R143, RZ, RZ, R186 ;  /* 0x000000ffff8f7224 */ /* 0x000fe400078e00ba */
.L_x_21967:
[----:B------:R-:W-:Y:S05]  /*5d90*/  BSYNC B0 ;  /* 0x0000000000007941 */ /* 0x000fea0003800000 */
.L_x_21965:
        /* <DEDUP_REMOVED lines=18> */
.L_x_21971:
[----:B------:R-:W-:Y:S05]  /*5ec0*/  BSYNC B1 ;  /* 0x0000000000017941 */ /* 0x000fea0003800000 */
.L_x_21970:
        /* <DEDUP_REMOVED lines=43> */
.L_x_21969:
[----:B------:R-:W-:Y:S05]  /*6180*/  BSYNC B0 ;  /* 0x0000000000007941 */ /* 0x000fea0003800000 */
.L_x_21968:
        /* <DEDUP_REMOVED lines=9> */
.L_x_21964:
[----:B------:R-:W-:Y:S01]  /*6220*/  SEL R133, RZ, 0x10000, P4 ;  /* 0x00010000ff857807 */ /* 0x000fe20002000000 */
[----:B------:R-:W-:Y:S01]  /*6230*/  IMAD.SHL.U32 R147, R200, 0x8, RZ ;  /* 0x00000008c8937824 */ /* 0x000fe200078e00ff */
[----:B------:R-:W-:Y:S01]  /*6240*/  SEL R132, RZ, 0x100, P3 ;  /* 0x00000100ff847807 */ /* 0x000fe20001800000 */
[----:B------:R-:W-:Y:S01]  /*6250*/  @P0 IMAD.MOV.U32 R143, RZ, RZ, 0x20 ;  /* 0x00000020ff8f0424 */ /* 0x000fe200078e00ff */
[----:B------:R-:W-:Y:S02]  /*6260*/  SEL R135, RZ, 0x1000000, P5 ;  /* 0x01000000ff877807 */ /* 0x000fe40002800000 */
[----:B------:R-:W-:Y:S02]  /*6270*/  ISETP.NE.AND P4, PT, R139, RZ, PT ;  /* 0x000000ff8b00720c */ /* 0x000fe40003f85270 */
        /* <DEDUP_REMOVED lines=13> */
[----:B------:R-:W-:Y:S02]  /*6350*/  LOP3.LUT P6, RZ, R210, 0x20, RZ, 0xc0, !PT ;  /* 0x00000020d2ff7812 */ /* 0x000fe400078cc0ff */
[----:B------:R-:W-:Y:S02]  /*6360*/  IADD3 R202, R200, 0x80, RZ ;  /* 0x00000080c8ca7810 */ /* 0x000fe40007ffe0ff */
[----:B------:R-:W-:Y:S02]  /*6370*/  LOP3.LUT R137, R139, R133, R137, 0xfe, !PT ;  /* 0x000000858b897212 */ /* 0x000fe400078efe89 */
[----:B------:R-:W-:Y:S01]  /*6380*/  LOP3.LUT R136, R138, R134, R136, 0xfe, !PT ;  /* 0x000000868a887212 */ /* 0x000fe200078efe88 */
[----:B------:R-:W-:Y:S01]  /*6390*/  @P0 IMAD.WIDE.U32 R142, R202, R143, c[0x0][0x180] ;  /* 0x00006000ca8e0625 */ /* 0x000fe200078e008f */
[----:B------:R-:W-:-:S02]  /*63a0*/  LEA.HI.X R133, R200, c[0x0][0x18c], RZ, 0x5, P1 ;  /* 0x00006300c8857a11 */ /* 0x000fc400008f2cff */
[----:B------:R-:W-:Y:S02]  /*63b0*/  SEL R139, RZ, 0x1, P5 ;  /* 0x00000001ff8b7807 */ /* 0x000fe40002800000 */
[----:B------:R-:W-:Y:S01]  /*63c0*/  IADD3 R134, P1, R147, c[0x0][0x190], RZ ;  /* 0x0000640093867a10 */ /* 0x000fe20007f3e0ff */
[----:B------:R0:W-:Y:S01]  /*63d0*/  STG.E.128 [R132.64], R124 ;  /* 0x0000007c84007986 */ /* 0x0001e2000c101d06 */
[----:B------:R-:W-:Y:S01]  /*63e0*/  LOP3.LUT R136, R136, R139, RZ, 0xfc, !PT ;  /* 0x0000008b88887212 */ /* 0x000fe200078efcff */
[-C--:B------:R-:W-:Y:S01]  /*63f0*/  @P6 IMAD.WIDE.U32 R140, R202, R172.reuse, c[0x0][0x178] ;  /* 0x00005e00ca8c6625 */ /* 0x080fe200078e00ac */
[----:B------:R-:W-:Y:S01]  /*6400*/  IADD3.X R135, R148, c[0x0][0x194], RZ, P1, !PT ;  /* 0x0000650094877a10 */ /* 0x000fe20000ffe4ff */
[----:B------:R0:W-:Y:S02]  /*6410*/  STG.E.128 [R132.64+0x10], R128 ;  /* 0x0000108084007986 */ /* 0x0001e4000c101d06 */
[----:B------:R-:W-:Y:S02]  /*6420*/  IMAD.WIDE.U32 R138, R202, R172, c[0x0][0x170] ;  /* 0x00005c00ca8a7625 */ /* 0x000fe400078e00ac */
[----:B------:R0:W-:Y:S01]  /*6430*/  STG.E.64 [R134.64], R136 ;  /* 0x0000008886007986 */ /* 0x0001e2000c101b06 */
        /* <DEDUP_REMOVED lines=21> */
.L_x_21972:
        /* <DEDUP_REMOVED lines=16> */
.L_x_21974:
[----:B-1----:R-:W-:Y:S02]  /*6690*/  IMAD.MOV.U32 R144, RZ, RZ, R186 ;  /* 0x000000ffff907224 */ /* 0x002fe400078e00ba */
.L_x_21975:
[----:B------:R-:W-:Y:S05]  /*66a0*/  BSYNC B0 ;  /* 0x0000000000007941 */ /* 0x000fea0003800000 */
.L_x_21973:
        /* <DEDUP_REMOVED lines=16> */
.L_x_21979:
[----:B------:R-:W-:Y:S05]  /*67b0*/  BSYNC B1 ;  /* 0x0000000000017941 */ /* 0x000fea0003800000 */
.L_x_21978:
        /* <DEDUP_REMOVED lines=44> */
.L_x_21977:
[----:B------:R-:W-:Y:S05]  /*6a80*/  BSYNC B0 ;  /* 0x0000000000007941 */ /* 0x000fea0003800000 */
.L_x_21976:
        /* <DEDUP_REMOVED lines=15> */
.L_x_21980:
        /* <DEDUP_REMOVED lines=12> */
.L_x_21983:
[----:B------:R-:W-:Y:S02]  /*6c40*/  MOV R146, R186 ;  /* 0x000000ba00927202 */ /* 0x000fe40000000f00 */
.L_x_21984:
[----:B------:R-:W-:Y:S05]  /*6c50*/  BSYNC B0 ;  /* 0x0000000000007941 */ /* 0x000fea0003800000 */
.L_x_21982:
        /* <DEDUP_REMOVED lines=16> */
.L_x_21988:
[----:B------:R-:W-:Y:S05]  /*6d60*/  BSYNC B1 ;  /* 0x0000000000017941 */ /* 0x000fea0003800000 */
.L_x_21987:
        /* <DEDUP_REMOVED lines=44> */
.L_x_21986:
[----:B------:R-:W-:Y:S05]  /*7030*/  BSYNC B0 ;  /* 0x0000000000007941 */ /* 0x000fea0003800000 */
.L_x_21985:
        /* <DEDUP_REMOVED lines=9> */
.L_x_21981:
        /* <DEDUP_REMOVED lines=12> */
.L_x_21990:
[----:B------:R-:W-:Y:S02]  /*7190*/  IMAD.MOV.U32 R146, RZ, RZ, R186 ;  /* 0x000000ffff927224 */ /* 0x000fe400078e00ba */
.L_x_21991:
[----:B------:R-:W-:Y:S05]  /*71a0*/  BSYNC B0 ;  /* 0x0000000000007941 */ /* 0x000fea0003800000 */
.L_x_21989:
        /* <DEDUP_REMOVED lines=16> */
.L_x_21995:
[----:B------:R-:W-:Y:S05]  /*72b0*/  BSYNC B1 ;  /* 0x0000000000017941 */ /* 0x000fea0003800000 */
.L_x_21994:
        /* <DEDUP_REMOVED lines=44> */
.L_x_21993:
[----:B------:R-:W-:Y:S05]  /*7580*/  BSYNC B0 ;  /* 0x0000000000007941 */ /* 0x000fea0003800000 */
.L_x_21992:
        /* <DEDUP_REMOVED lines=13> */
.L_x_21996:
        /* <DEDUP_REMOVED lines=12> */
.L_x_21999:
[----:B------:R-:W-:Y:S02]  /*7720*/  IMAD.MOV.U32 R136, RZ, RZ, R186 ;  /* 0x000000ffff887224 */ /* 0x000fe400078e00ba */
.L_x_22000:
[----:B------:R-:W-:Y:S05]  /*7730*/  BSYNC B0 ;  /* 0x0000000000007941 */ /* 0x000fea0003800000 */
.L_x_21998:
        /* <DEDUP_REMOVED lines=16> */
.L_x_22004:
[----:B------:R-:W-:Y:S05]  /*7840*/  BSYNC B1 ;  /* 0x0000000000017941 */ /* 0x000fea0003800000 */
.L_x_22003:
        /* <DEDUP_REMOVED lines=44> */
.L_x_22002:
[----:B------:R-:W-:Y:S05]  /*7b10*/  BSYNC B0 ;  /* 0x0000000000007941 */ /* 0x000fea0003800000 */
.L_x_22001:
        /* <DEDUP_REMOVED lines=9> */
.L_x_21997:
        /* <DEDUP_REMOVED lines=12> */
.L_x_22006:
[----:B------:R-:W-:Y:S02]  /*7c70*/  IMAD.MOV.U32 R136, RZ, RZ, R186 ;  /* 0x000000ffff887224 */ /* 0x000fe400078e00ba */
.L_x_22007:
[----:B------:R-:W-:Y:S05]  /*7c80*/  BSYNC B0 ;  /* 0x0000000000007941 */ /* 0x000fea0003800000 */
.L_x_22005:
        /* <DEDUP_REMOVED lines=16> */
.L_x_22011:
[----:B------:R-:W-:Y:S05]  /*7d90*/  BSYNC B1 ;  /* 0x0000000000017941 */ /* 0x000fea0003800000 */
.L_x_22010:
        /* <DEDUP_REMOVED lines=44> */
.L_x_22009:
[----:B------:R-:W-:Y:S05]  /*8060*/  BSYNC B0 ;  /* 0x0000000000007941 */ /* 0x000fea0003800000 */
.L_x_22008:
[----:B------:R0:W1:Y:S02]  /*8070*/  I2F.U32 R134, R136 ;  /* 0x0000008800867306 */ /* 0x0000640000201000 */
[----:B0-----:R-:W-:Y:S01]  /*8080*/  PRMT R136, RZ, 0x5410, R137 ;  /* 0x00005410ff887816 */ /* 0x001fe20000000089 */
[----:B-1----:R-:W-:-:S05]  /*8090*/  FFMA.FTZ R134, R134, R207, 1.1641532182693481445e-10 ;  /* 0x2f00000086867423 */ /* 0x002fca00000100cf */
        /* <DEDUP_REMOVED lines=10> */
.L_x_22012:
        /* <DEDUP_REMOVED lines=12> */
.L_x_22015:
[----:B------:R-:W-:Y:S02]  /*8200*/  IMAD.MOV.U32 R150, RZ, RZ, R186 ;  /* 0x000000ffff967224 */ /* 0x000fe400078e00ba */
.L_x_22016:
[----:B------:R-:W-:Y:S05]  /*8210*/  BSYNC B0 ;  /* 0x0000000000007941 */ /* 0x000fea0003800000 */
.L_x_22014:
        /* <DEDUP_REMOVED lines=16> */
.L_x_22020:
[----:B------:R-:W-:Y:S05]  /*8320*/  BSYNC B1 ;  /* 0x0000000000017941 */ /* 0x000fea0003800000 */
.L_x_22019:
        /* <DEDUP_REMOVED lines=44> */
.L_x_22018:
[----:B------:R-:W-:Y:S05]  /*85f0*/  BSYNC B0 ;  /* 0x0000000000007941 */ /* 0x000fea0003800000 */
.L_x_22017:
        /* <DEDUP_REMOVED lines=9> */
.L_x_22013:
        /* <DEDUP_REMOVED lines=12> */
.L_x_22022:
[----:B------:R-:W-:Y:S02]  /*8750*/  IMAD.MOV.U32 R150, RZ, RZ, R186 ;  /* 0x000000ffff967224 */ /* 0x000fe400078e00ba */
.L_x_22023:
[----:B------:R-:W-:Y:S05]  /*8760*/  BSYNC B0 ;  /* 0x0000000000007941 */ /* 0x000fea0003800000 */
.L_x_22021:
        /* <DEDUP_REMOVED lines=16> */
.L_x_22027:
[----:B------:R-:W-:Y:S05]  /*8870*/  BSYNC B1 ;  /* 0x0000000000017941 */ /* 0x000fea0003800000 */
.L_x_22026:
        /* <DEDUP_REMOVED lines=44> */
.L_x_22025:
[----:B------:R-:W-:Y:S05]  /*8b40*/  BSYNC B0 ;  /* 0x0000000000007941 */ /* 0x000fea0003800000 */
.L_x_22024:
        /* <DEDUP_REMOVED lines=12> */
.L_x_22028:
        /* <DEDUP_REMOVED lines=12> */
.L_x_22031:
[----:B------:R-:W-:Y:S02]  /*8cd0*/  IMAD.MOV.U32 R146, RZ, RZ, R186 ;  /* 0x000000ffff927224 */ /* 0x000fe400078e00ba */
.L_x_22032:
[----:B------:R-:W-:Y:S05]  /*8ce0*/  BSYNC B0 ;  /* 0x0000000000007941 */ /* 0x000fea0003800000 */
.L_x_22030:
        /* <DEDUP_REMOVED lines=16> */
.L_x_22036:
[----:B------:R-:W-:Y:S05]  /*8df0*/  BSYNC B1 ;  /* 0x0000000000017941 */ /* 0x000fea0003800000 */
.L_x_22035:
        /* <DEDUP_REMOVED lines=44> */
.L_x_22034:
[----:B------:R-:W-:Y:S05]  /*90c0*/  BSYNC B0 ;  /* 0x0000000000007941 */ /* 0x000fea0003800000 */
.L_x_22033:
        /* <DEDUP_REMOVED lines=9> */
.L_x_22029:
        /* <DEDUP_REMOVED lines=12> */
.L_x_22038:
[----:B------:R-:W-:Y:S02]  /*9220*/  IMAD.MOV.U32 R146, RZ, RZ, R186 ;  /* 0x000000ffff927224 */ /* 0x000fe400078e00ba */
.L_x_22039:
[----:B------:R-:W-:Y:S05]  /*9230*/  BSYNC B0 ;  /* 0x0000000000007941 */ /* 0x000fea0003800000 */
.L_x_22037:
        /* <DEDUP_REMOVED lines=16> */
.L_x_22043:
[----:B------:R-:W-:Y:S05]  /*9340*/  BSYNC B1 ;  /* 0x0000000000017941 */ /* 0x000fea0003800000 */
.L_x_22042:
        /* <DEDUP_REMOVED lines=44> */
.L_x_22041:
[----:B------:R-:W-:Y:S05]  /*9610*/  BSYNC B0 ;  /* 0x0000000000007941 */ /* 0x000fea0003800000 */
.L_x_22040:
        /* <DEDUP_REMOVED lines=12> */
.L_x_22044:
        /* <DEDUP_REMOVED lines=12> */
.L_x_22047:
[----:B------:R-:W-:Y:S02]  /*97a0*/  IMAD.MOV.U32 R150, RZ, RZ, R186 ;  /* 0x000000ffff967224 */ /* 0x000fe400078e00ba */
.L_x_22048:
[----:B------:R-:W-:Y:S05]  /*97b0*/  BSYNC B0 ;  /* 0x0000000000007941 */ /* 0x000fea0003800000 */
.L_x_22046:
        /* <DEDUP_REMOVED lines=16> */
.L_x_22052:
[----:B------:R-:W-:Y:S05]  /*98c0*/  BSYNC B1 ;  /* 0x0000000000017941 */ /* 0x000fea0003800000 */
.L_x_22051:
        /* <DEDUP_REMOVED lines=44> */
.L_x_22050:
[----:B------:R-:W-:Y:S05]  /*9b90*/  BSYNC B0 ;  /* 0x0000000000007941 */ /* 0x000fea0003800000 */
.L_x_22049:
        /* <DEDUP_REMOVED lines=9> */
.L_x_22045:
        /* <DEDUP_REMOVED lines=12> */
.L_x_22054:
[----:B------:R-:W-:Y:S02]  /*9cf0*/  MOV R150, R186 ;  /* 0x000000ba00967202 */ /* 0x000fe40000000f00 */
.L_x_22055:
[----:B------:R-:W-:Y:S05]  /*9d00*/  BSYNC B0 ;  /* 0x0000000000007941 */ /* 0x000fea0003800000 */
.L_x_22053:
        /* <DEDUP_REMOVED lines=16> */
.L_x_22059:
[----:B------:R-:W-:Y:S05]  /*9e10*/  BSYNC B1 ;  /* 0x0000000000017941 */ /* 0x000fea0003800000 */
.L_x_22058:
        /* <DEDUP_REMOVED lines=44> */
.L_x_22057:
[----:B------:R-:W-:Y:S05]  /*a0e0*/  BSYNC B0 ;  /* 0x0000000000007941 */ /* 0x000fea0003800000 */
.L_x_22056:
        /* <DEDUP_REMOVED lines=12> */
.L_x_22060:
        /* <DEDUP_REMOVED lines=12> */
.L_x_22063:
[----:B------:R-:W-:Y:S02]  /*a270*/  IMAD.MOV.U32 R150, RZ, RZ, R186 ;  /* 0x000000ffff967224 */ /* 0x000fe400078e00ba */
.L_x_22064:
[----:B------:R-:W-:Y:S05]  /*a280*/  BSYNC B0 ;  /* 0x0000000000007941 */ /* 0x000fea0003800000 */
.L_x_22062:
        /* <DEDUP_REMOVED lines=16> */
.L_x_22068:
[----:B------:R-:W-:Y:S05]  /*a390*/  BSYNC B1 ;  /* 0x0000000000017941 */ /* 0x000fea0003800000 */
.L_x_22067:
        /* <DEDUP_REMOVED lines=44> */
.L_x_22066:
[----:B------:R-:W-:Y:S05]  /*a660*/  BSYNC B0 ;  /* 0x0000000000007941 */ /* 0x000fea0003800000 */
.L_x_22065:
        /* <DEDUP_REMOVED lines=9> */
.L_x_22061:
        /* <DEDUP_REMOVED lines=12> */
.L_x_22070:
[----:B------:R-:W-:Y:S02]  /*a7c0*/  IMAD.MOV.U32 R150, RZ, RZ, R186 ;  /* 0x000000ffff967224 */ /* 0x000fe400078e00ba */
.L_x_22071:
[----:B------:R-:W-:Y:S05]  /*a7d0*/  BSYNC B0 ;  /* 0x0000000000007941 */ /* 0x000fea0003800000 */
.L_x_22069:
        /* <DEDUP_REMOVED lines=16> */
.L_x_22075:
[----:B------:R-:W-:Y:S05]  /*a8e0*/  BSYNC B1 ;  /* 0x0000000000017941 */ /* 0x000fea0003800000 */
.L_x_22074:
        /* <DEDUP_REMOVED lines=44> */
.L_x_22073:
[----:B------:R-:W-:Y:S05]  /*abb0*/  BSYNC B0 ;  /* 0x0000000000007941 */ /* 0x000fea0003800000 */
.L_x_22072:
        /* <DEDUP_REMOVED lines=12> */
.L_x_22076:
        /* <DEDUP_REMOVED lines=12> */
.L_x_22079:
[----:B------:R-:W-:Y:S02]  /*ad40*/  IMAD.MOV.U32 R150, RZ, RZ, R186 ;  /* 0x000000ffff967224 */ /* 0x000fe400078e00ba */
.L_x_22080:
[----:B------:R-:W-:Y:S05]  /*ad50*/  BSYNC B0 ;  /* 0x0000000000007941 */ /* 0x000fea0003800000 */
.L_x_22078:
        /* <DEDUP_REMOVED lines=16> */
.L_x_22084:
[----:B------:R-:W-:Y:S05]  /*ae60*/  BSYNC B1 ;  /* 0x0000000000017941 */ /* 0x000fea0003800000 */
.L_x_22083:
        /* <DEDUP_REMOVED lines=44> */
.L_x_22082:
[----:B------:R-:W-:Y:S05]  /*b130*/  BSYNC B0 ;  /* 0x0000000000007941 */ /* 0x000fea0003800000 */
.L_x_22081:
        /* <DEDUP_REMOVED lines=9> */
.L_x_22077:
        /* <DEDUP_REMOVED lines=12> */
.L_x_22086:
[----:B------:R-:W-:Y:S02]  /*b290*/  IMAD.MOV.U32 R150, RZ, RZ, R186 ;  /* 0x000000ffff967224 */ /* 0x000fe400078e00ba */
.L_x_22087:
[----:B------:R-:W-:Y:S05]  /*b2a0*/  BSYNC B0 ;  /* 0x0000000000007941 */ /* 0x000fea0003800000 */
.L_x_22085:
        /* <DEDUP_REMOVED lines=16> */
.L_x_22091:
[----:B------:R-:W-:Y:S05]  /*b3b0*/  BSYNC B1 ;  /* 0x0000000000017941 */ /* 0x000fea0003800000 */
.L_x_22090:
        /* <DEDUP_REMOVED lines=44> */
.L_x_22089:
[----:B------:R-:W-:Y:S05]  /*b680*/  BSYNC B0 ;  /* 0x0000000000007941 */ /* 0x000fea0003800000 */
.L_x_22088:
        /* <DEDUP_REMOVED lines=13> */
.L_x_22092:
        /* <DEDUP_REMOVED lines=12> */
.L_x_22095:
[----:B------:R-:W-:Y:S02]  /*b820*/  MOV R150, R186 ;  /* 0x000000ba00967202 */ /* 0x000fe40000000f00 */
.L_x_22096:
[----:B------:R-:W-:Y:S05]  /*b830*/  BSYNC B0 ;  /* 0x0000000000007941 */ /* 0x000fea0003800000 */
.L_x_22094:
        /* <DEDUP_REMOVED lines=18> */
.L_x_22100:
[----:B------:R-:W-:Y:S05]  /*b960*/  BSYNC B1 ;  /* 0x0000000000017941 */ /* 0x000fea0003800000 */
.L_x_22099:
        /* <DEDUP_REMOVED lines=43> */
.L_x_22098:
[----:B------:R-:W-:Y:S05]  /*bc20*/  BSYNC B0 ;  /* 0x0000000000007941 */ /* 0x000fea0003800000 */
.L_x_22097:
        /* <DEDUP_REMOVED lines=9> */
.L_x_22093:
[----:B------:R-:W-:Y:S01]  /*bcc0*/  SEL R141, RZ, 0x10000, P4 ;  /* 0x00010000ff8d7807 */ /* 0x000fe20002000000 */
[----:B------:R-:W-:Y:S01]  /*bcd0*/  HFMA2.MMA R208, -RZ, RZ, 0, 4.76837158203125e-07 ;  /* 0x00000008ffd07435 */ /* 0x000fe200000001ff */
[----:B------:R-:W-:Y:S01]  /*bce0*/  SEL R140, RZ, 0x100, P3 ;  /* 0x00000100ff8c7807 */ /* 0x000fe20001800000 */
[----:B------:R-:W-:Y:S01]  /*bcf0*/  IMAD.MOV.U32 R212, RZ, RZ, 0x20 ;  /* 0x00000020ffd47424 */ /* 0x000fe200078e00ff */
[----:B------:R-:W-:Y:S02]  /*bd00*/  ISETP.NE.AND P4, PT, R148, RZ, PT ;  /* 0x000000ff9400720c */ /* 0x000fe40003f85270 */
[----:B------:R-:W-:Y:S02]  /*bd10*/  ISETP.NE.AND P3, PT, R149, RZ, PT ;  /* 0x000000ff9500720c */ /* 0x000fe40003f65270 */
[----:B------:R-:W-:Y:S02]  /*bd20*/  SEL R143, RZ, 0x1000000, P5 ;  /* 0x01000000ff8f7807 */ /* 0x000fe40002800000 */
[----:B------:R-:W-:-:S02]  /*bd30*/  SEL R142, RZ, 0x1, P1 ;  /* 0x00000001ff8e7807 */ /* 0x000fc40000800000 */
[----:B------:R-:W-:Y:S02]  /*bd40*/  SEL R144, RZ, 0x1, P3 ;  /* 0x00000001ff907807 */ /* 0x000fe40001800000 */
[----:B------:R-:W-:Y:S02]  /*bd50*/  SEL R146, RZ, 0x1, P4 ;  /* 0x00000001ff927807 */ /* 0x000fe40002000000 */
[----:B------:R-:W-:Y:S01]  /*bd60*/  LOP3.LUT R140, R140, R143, R141, 0xfe, !PT ;  /* 0x0000008f8c8c7212 */ /* 0x000fe200078efe8d */
[----:B------:R-:W-:Y:S01]  /*bd70*/  IMAD.WIDE.U32 R142, R142, 0x1000000, RZ ;  /* 0x010000008e8e7825 */ /* 0x000fe200078e00ff */
[----:B------:R-:W-:Y:S02]  /*bd80*/  SEL R149, RZ, 0x1, P2 ;  /* 0x00000001ff957807 */ /* 0x000fe40001000000 */
[----:B------:R-:W-:Y:S01]  /*bd90*/  LOP3.LUT P5, RZ, R210, 0x8, RZ, 0xc0, !PT ;  /* 0x00000008d2ff7812 */ /* 0x000fe200078ac0ff */
[----:B------:R-:W-:Y:S01]  /*bda0*/  IMAD.WIDE.U32 R144, R144, 0x10000, RZ ;  /* 0x0001000090907825 */ /* 0x000fe200078e00ff */
[----:B------:R-:W-:-:S02]  /*bdb0*/  LOP3.LUT R149, R143, R140, R149, 0xfe, !PT ;  /* 0x0000008c8f957212 */ /* 0x000fc400078efe95 */
[----:B------:R-:W-:Y:S01]  /*bdc0*/  SEL R143, RZ, 0x1, P5 ;  /* 0x00000001ff8f7807 */ /* 0x000fe20002800000 */
[----:B------:R-:W-:Y:S01]  /*bdd0*/  IMAD.WIDE.U32 R146, R146, 0x100, RZ ;  /* 0x0000010092927825 */ /* 0x000fe200078e00ff */
[----:B------:R-:W-:Y:S02]  /*bde0*/  LOP3.LUT P6, RZ, R210, 0x20, RZ, 0xc0, !PT ;  /* 0x00000020d2ff7812 */ /* 0x000fe400078cc0ff */
[----:B------:R-:W-:Y:S01]  /*bdf0*/  IADD3 R203, R200, 0x100, RZ ;  /* 0x00000100c8cb7810 */ /* 0x000fe20007ffe0ff */
[----:B------:R-:W-:Y:S01]  /*be00*/  IMAD.WIDE.U32 R140, R202, R212, c[0x0][0x188] ;  /* 0x00006200ca8c7625 */ /* 0x000fe200078e00d4 */
[----:B------:R-:W-:Y:S02]  /*be10*/  LOP3.LUT R142, R146, R142, R144, 0xfe, !PT ;  /* 0x0000008e928e7212 */ /* 0x000fe400078efe90 */
[----:B------:R-:W-:Y:S01]  /*be20*/  LOP3.LUT R147, R147, R149, R145, 0xfe, !PT ;  /* 0x0000009593937212 */ /* 0x000fe200078efe91 */
[----:B------:R-:W-:Y:S01]  /*be30*/  @P0 IMAD.WIDE.U32 R150, R203, R212, c[0x0][0x180] ;  /* 0x00006000cb960625 */ /* 0x000fe200078e00d4 */
[----:B------:R-:W-:Y:S01]  /*be40*/  LOP3.LUT R146, R142, R143, RZ, 0xfc, !PT ;  /* 0x0000008f8e927212 */ /* 0x000fe200078efcff */
[----:B------:R0:W-:Y:S02]  /*be50*/  STG.E.128 [R140.64], R132 ;  /* 0x000000848c007986 */ /* 0x0001e4000c101d06 */
[----:B------:R-:W-:-:S02]  /*be60*/  IMAD.WIDE.U32 R142, R202, R208, c[0x0][0x190] ;  /* 0x00006400ca8e7625 */ /* 0x000fc400078e00d0 */
[----:B------:R0:W-:Y:S02]  /*be70*/  STG.E.128 [R140.64+0x10], R136 ;  /* 0x000010888c007986 */ /* 0x0001e4000c101d06 */
[CC--:B------:R-:W-:Y:S02]  /*be80*/  @P6 IMAD.WIDE.U32 R148, R203.reuse, R172.reuse, c[0x0][0x178] ;  /* 0x00005e00cb946625 */ /* 0x0c0fe400078e00ac */
[----:B------:R0:W-:Y:S02]  /*be90*/  STG.E.64 [R142.64], R146 ;  /* 0x000000928e007986 */ /* 0x0001e4000c101b06 */
[----:B------:R-:W-:Y:S01]  /*bea0*/  IMAD.WIDE.U32 R144, R203, R172, c[0x0][0x170] ;  /* 0x00005c00cb907625 */ /* 0x000fe200078e00ac */
[----:B------:R-:W-:Y:S05]  /*beb0*/  @!P6 BRA `(.L_x_22101) ;  /* 0x000001300000e947 */ /* 0x000fea0003800000 */
[----:B0-----:R-:W-:Y:S01]  /*bec0*/  IMAD.U32 R141, R198, 0x10000, RZ ;  /* 0x00010000c68d7824 */ /* 0x001fe200078e00ff */
[----:B------:R-:W-:Y:S02]  /*bed0*/  LOP3.LUT R140, R187, 0xffff, RZ, 0xc0, !PT ;  /* 0x0000ffffbb8c7812 */ /* 0x000fe400078ec0ff */
[----:B------:R-:W-:-:S02]  /*bee0*/  PRMT R143, R197, 0x7104, RZ ;  /* 0x00007104c58f7816 */ /* 0x000fc400000000ff */
[----:B------:R-:W-:Y:S02]  /*bef0*/  LOP3.LUT R141, R141, 0xff0000, RZ, 0xc0, !PT ;  /* 0x00ff00008d8d7812 */ /* 0x000fe400078ec0ff */
[----:B------:R-:W-:Y:S02]  /*bf00*/  LOP3.LUT R142, R191, 0xff, RZ, 0xc0, !PT ;  /* 0x000000ffbf8e7812 */ /* 0x000fe400078ec0ff */
[----:B------:R-:W-:Y:S02]  /*bf10*/  PRMT R140, R141, 0x4210, R140 ;  /* 0x000042108d8c7816 */ /* 0x000fe4000000008c */
        /* <DEDUP_REMOVED lines=13> */
.L_x_22101:
        /* <DEDUP_REMOVED lines=16> */
.L_x_22103:
[----:B-1----:R-:W-:Y:S02]  /*c0f0*/  IMAD.MOV.U32 R153, RZ, RZ, R186 ;  /* 0x000000ffff997224 */ /* 0x002fe400078e00ba */
.L_x_22104:
[----:B------:R-:W-:Y:S05]  /*c100*/  BSYNC B0 ;  /* 0x0000000000007941 */ /* 0x000fea0003800000 */
.L_x_22102:
        /* <DEDUP_REMOVED lines=16> */
.L_x_22108:
[----:B------:R-:W-:Y:S05]  /*c210*/  BSYNC B1 ;  /* 0x0000000000017941 */ /* 0x000fea0003800000 */
.L_x_22107:
        /* <DEDUP_REMOVED lines=44> */
.L_x_22106:
[----:B------:R-:W-:Y:S05]  /*c4e0*/  BSYNC B0 ;  /* 0x0000000000007941 */ /* 0x000fea0003800000 */
.L_x_22105:
        /* <DEDUP_REMOVED lines=15> */
.L_x_22109:
        /* <DEDUP_REMOVED lines=12> */
.L_x_22112:
[----:B------:R-:W-:Y:S02]  /*c6a0*/  IMAD.MOV.U32 R154, RZ, RZ, R186 ;  /* 0x000000ffff9a7224 */ /* 0x000fe400078e00ba */
.L_x_22113:
[----:B------:R-:W-:Y:S05]  /*c6b0*/  BSYNC B0 ;  /* 0x0000000000007941 */ /* 0x000fea0003800000 */
.L_x_22111:
        /* <DEDUP_REMOVED lines=16> */
.L_x_22117:
[----:B------:R-:W-:Y:S05]  /*c7c0*/  BSYNC B1 ;  /* 0x0000000000017941 */ /* 0x000fea0003800000 */
.L_x_22116:
        /* <DEDUP_REMOVED lines=44> */
.L_x_22115:
[----:B------:R-:W-:Y:S05]  /*ca90*/  BSYNC B0 ;  /* 0x0000000000007941 */ /* 0x000fea0003800000 */
.L_x_22114:
        /* <DEDUP_REMOVED lines=9> */
.L_x_22110:
        /* <DEDUP_REMOVED lines=12> */
.L_x_22119:
[----:B------:R-:W-:Y:S02]  /*cbf0*/  IMAD.MOV.U32 R154, RZ, RZ, R186 ;  /* 0x000000ffff9a7224 */ /* 0x000fe400078e00ba */
.L_x_22120:
[----:B------:R-:W-:Y:S05]  /*cc00*/  BSYNC B0 ;  /* 0x0000000000007941 */ /* 0x000fea0003800000 */
.L_x_22118:
        /* <DEDUP_REMOVED lines=16> */
.L_x_22124:
[----:B------:R-:W-:Y:S05]  /*cd10*/  BSYNC B1 ;  /* 0x0000000000017941 */ /* 0x000fea0003800000 */
.L_x_22123:
        /* <DEDUP_REMOVED lines=44> */
.L_x_22122:
[----:B------:R-:W-:Y:S05]  /*cfe0*/  BSYNC B0 ;  /* 0x0000000000007941 */ /* 0x000fea0003800000 */
.L_x_22121:
        /* <DEDUP_REMOVED lines=14> */
.L_x_22125:
        /* <DEDUP_REMOVED lines=12> */
.L_x_22128:
[----:B------:R-:W-:Y:S02]  /*d190*/  IMAD.MOV.U32 R144, RZ, RZ, R186 ;  /* 0x000000ffff907224 */ /* 0x000fe400078e00ba */
.L_x_22129:
[----:B------:R-:W-:Y:S05]  /*d1a0*/  BSYNC B0 ;  /* 0x0000000000007941 */ /* 0x000fea0003800000 */
.L_x_22127:
        /* <DEDUP_REMOVED lines=16> */
.L_x_22133:
[----:B------:R-:W-:Y:S05]  /*d2b0*/  BSYNC B1 ;  /* 0x0000000000017941 */ /* 0x000fea0003800000 */
.L_x_22132:
        /* <DEDUP_REMOVED lines=44> */
.L_x_22131:
[----:B------:R-:W-:Y:S05]  /*d580*/  BSYNC B0 ;  /* 0x0000000000007941 */ /* 0x000fea0003800000 */
.L_x_22130:
        /* <DEDUP_REMOVED lines=9> */
.L_x_22126:
        /* <DEDUP_REMOVED lines=12> */
.L_x_22135:
[----:B------:R-:W-:Y:S02]  /*d6e0*/  MOV R144, R186 ;  /* 0x000000ba00907202 */ /* 0x000fe40000000f00 */
.L_x_22136:
[----:B------:R-:W-:Y:S05]  /*d6f0*/  BSYNC B0 ;  /* 0x0000000000007941 */ /* 0x000fea0003800000 */
.L_x_22134:
        /* <DEDUP_REMOVED lines=16> */
.L_x_22140:
[----:B------:R-:W-:Y:S05]  /*d800*/  BSYNC B1 ;  /* 0x0000000000017941 */ /* 0x000fea0003800000 */
.L_x_22139:
        /* <DEDUP_REMOVED lines=44> */
.L_x_22138:
[----:B------:R-:W-:Y:S05]  /*dad0*/  BSYNC B0 ;  /* 0x0000000000007941 */ /* 0x000fea0003800000 */
.L_x_22137:
[----:B------:R0:W1:Y:S01]  /*dae0*/  I2F.U32 R142, R144 ;  /* 0x00000090008e7306 */ /* 0x0000620000201000 */
[----:B------:R-:W-:Y:S02]  /*daf0*/  LOP3.LUT R210, R210, 0xfffffffd, RZ, 0xc0, !PT ;  /* 0xfffffffdd2d27812 */ /* 0x000fe400078ec0ff */
[----:B0-----:R-:W-:Y:S01]  /*db00*/  PRMT R144, RZ, 0x5410, R145 ;  /* 0x00005410ff907816 */ /* 0x001fe20000000091 */
[----:B-1----:R-:W-:-:S05]  /*db10*/  FFMA.FTZ R142, R142, R207, 1.1641532182693481445e-10 ;  /* 0x2f0000008e8e7423 */ /* 0x002fca00000100cf */
[----:B------:R-:W-:Y:S01]  /*db20*/  FSETP.GTU.FTZ.AND P1, PT, R142, c[0x0][0x1e4], PT ;  /* 0x000079008e007a0b */ /* 0x000fe20003f3c000 */
[----:B------:R-:W-:-:S05]  /*db30*/  FMUL.FTZ R142, R144, c[0x0][0x1e8] ;  /* 0x00007a00908e7a20 */ /* 0x000fca0000410000 */
[----:B------:R-:W-:-:S07]  /*db40*/  FSEL R142, R142, RZ, !P1 ;  /* 0x000000ff8e8e7208 */ /* 0x000fce0004800000 */
[----:B------:R-:W-:Y:S01]  /*db50*/  @P1 LOP3.LUT R210, R210, 0x2, RZ, 0xfc, !PT ;  /* 0x00000002d2d21812 */ /* 0x000fe200078efcff */
[----:B------:R-:W-:Y:S05]  /*db60*/  @P6 BRA `(.L_x_22141) ;  /* 0x0000005000006947 */ /* 0x000fea0003800000 */
[----:B------:R-:W-:Y:S01]  /*db70*/  MOV R144, R143 ;  /* 0x0000008f00907202 */ /* 0x000fe20000000f00 */
[----:B------:R-:W-:Y:S05]  /*db80*/  @!P0 BRA `(.L_x_22142) ;  /* 0x0000058000008947 */ /* 0x000fea0003800000 */
[----:B------:R-:W-:Y:S02]  /*db90*/  IMAD.MOV.U32 R144, RZ, RZ, R143 ;  /* 0x000000ffff907224 */ /* 0x000fe400078e008f */
[----:B------:R-:W-:Y:S01]  /*dba0*/  FADD.FTZ R142, R122, R142 ;  /* 0x0000008e7a8e7221 */ /* 0x000fe20000010000 */
[----:B------:R-:W-:Y:S05]  /*dbb0*/  BRA `(.L_x_22142) ;  /* 0x0000055000007947 */ /* 0x000fea0003800000 */
.L_x_22141:
        /* <DEDUP_REMOVED lines=12> */
.L_x_22144:
[----:B------:R-:W-:Y:S02]  /*dc80*/  IMAD.MOV.U32 R156, RZ, RZ, R186 ;  /* 0x000000ffff9c7224 */ /* 0x000fe400078e00ba */
.L_x_22145:
[----:B------:R-:W-:Y:S05]  /*dc90*/  BSYNC B0 ;  /* 0x0000000000007941 */ /* 0x000fea0003800000 */
.L_x_22143:
        /* <DEDUP_REMOVED lines=16> */
.L_x_22149:
[----:B------:R-:W-:Y:S05]  /*dda0*/  BSYNC B1 ;  /* 0x0000000000017941 */ /* 0x000fea0003800000 */
.L_x_22148:
        /* <DEDUP_REMOVED lines=44> */
.L_x_22147:
[----:B------:R-:W-:Y:S05]  /*e070*/  BSYNC B0 ;  /* 0x0000000000007941 */ /* 0x000fea0003800000 */
.L_x_22146:
        /* <DEDUP_REMOVED lines=9> */
.L_x_22142:
        /* <DEDUP_REMOVED lines=12> */
.L_x_22151:
[----:B------:R-:W-:Y:S02]  /*e1d0*/  IMAD.MOV.U32 R156, RZ, RZ, R186 ;  /* 0x000000ffff9c7224 */ /* 0x000fe400078e00ba */
.L_x_22152:
[----:B------:R-:W-:Y:S05]  /*e1e0*/  BSYNC B0 ;  /* 0x0000000000007941 */ /* 0x000fea0003800000 */
.L_x_22150:
        /* <DEDUP_REMOVED lines=16> */
.L_x_22156:
[----:B------:R-:W-:Y:S05]  /*e2f0*/  BSYNC B1 ;  /* 0x0000000000017941 */ /* 0x000fea0003800000 */
.L_x_22155:
        /* <DEDUP_REMOVED lines=44> */
.L_x_22154:
[----:B------:R-:W-:Y:S05]  /*e5c0*/  BSYNC B0 ;  /* 0x0000000000007941 */ /* 0x000fea0003800000 */
.L_x_22153:
        /* <DEDUP_REMOVED lines=12> */
.L_x_22157:
        /* <DEDUP_REMOVED lines=12> */
.L_x_22160:
[----:B------:R-:W-:Y:S02]  /*e750*/  IMAD.MOV.U32 R154, RZ, RZ, R186 ;  /* 0x000000ffff9a7224 */ /* 0x000fe400078e00ba */
.L_x_22161:
[----:B------:R-:W-:Y:S05]  /*e760*/  BSYNC B0 ;  /* 0x0000000000007941 */ /* 0x000fea0003800000 */
.L_x_22159:
        /* <DEDUP_REMOVED lines=16> */
.L_x_22165:
[----:B------:R-:W-:Y:S05]  /*e870*/  BSYNC B1 ;  /* 0x0000000000017941 */ /* 0x000fea0003800000 */
.L_x_22164:
        /* <DEDUP_REMOVED lines=44> */
.L_x_22163:
[----:B------:R-:W-:Y:S05]  /*eb40*/  BSYNC B0 ;  /* 0x0000000000007941 */ /* 0x000fea0003800000 */
.L_x_22162:
        /* <DEDUP_REMOVED lines=9> */
.L_x_22158:
        /* <DEDUP_REMOVED lines=12> */
.L_x_22167:
[----:B------:R-:W-:Y:S02]  /*eca0*/  IMAD.MOV.U32 R154, RZ, RZ, R186 ;  /* 0x000000ffff9a7224 */ /* 0x000fe400078e00ba */
.L_x_22168:
[----:B------:R-:W-:Y:S05]  /*ecb0*/  BSYNC B0 ;  /* 0x0000000000007941 */ /* 0x000fea0003800000 */
.L_x_22166:
        /* <DEDUP_REMOVED lines=16> */
.L_x_22172:
[----:B------:R-:W-:Y:S05]  /*edc0*/  BSYNC B1 ;  /* 0x0000000000017941 */ /* 0x000fea0003800000 */
.L_x_22171:
        /* <DEDUP_REMOVED lines=44> */
.L_x_22170:
[----:B------:R-:W-:Y:S05]  /*f090*/  BSYNC B0 ;  /* 0x0000000000007941 */ /* 0x000fea0003800000 */
.L_x_22169:
        /* <DEDUP_REMOVED lines=12> */
.L_x_22173:
        /* <DEDUP_REMOVED lines=12> */
.L_x_22176:
[----:B------:R-:W-:Y:S02]  /*f220*/  MOV R156, R186 ;  /* 0x000000ba009c7202 */ /* 0x000fe40000000f00 */
.L_x_22177:
[----:B------:R-:W-:Y:S05]  /*f230*/  BSYNC B0 ;  /* 0x0000000000007941 */ /* 0x000fea0003800000 */
.L_x_22175:
        /* <DEDUP_REMOVED lines=16> */
.L_x_22181:
[----:B------:R-:W-:Y:S05]  /*f340*/  BSYNC B1 ;  /* 0x0000000000017941 */ /* 0x000fea0003800000 */
.L_x_22180:
        /* <DEDUP_REMOVED lines=44> */
.L_x_22179:
[----:B------:R-:W-:Y:S05]  /*f610*/  BSYNC B0 ;  /* 0x0000000000007941 */ /* 0x000fea0003800000 */
.L_x_22178:
        /* <DEDUP_REMOVED lines=9> */
.L_x_22174:
        /* <DEDUP_REMOVED lines=12> */
.L_x_22183:
[----:B------:R-:W-:Y:S02]  /*f770*/  IMAD.MOV.U32 R156, RZ, RZ, R186 ;  /* 0x000000ffff9c7224 */ /* 0x000fe400078e00ba */
.L_x_22184:
[----:B------:R-:W-:Y:S05]  /*f780*/  BSYNC B0 ;  /* 0x0000000000007941 */ /* 0x000fea0003800000 */
.L_x_22182:
        /* <DEDUP_REMOVED lines=16> */
.L_x_22188:
[----:B------:R-:W-:Y:S05]  /*f890*/  BSYNC B1 ;  /* 0x0000000000017941 */ /* 0x000fea0003800000 */
.L_x_22187:
        /* <DEDUP_REMOVED lines=44> */
.L_x_22186:
[----:B------:R-:W-:Y:S05]  /*fb60*/  BSYNC B0 ;  /* 0x0000000000007941 */ /* 0x000fea0003800000 */
.L_x_22185:
        /* <DEDUP_REMOVED lines=12> */
.L_x_22189:
        /* <DEDUP_REMOVED lines=12> */
.L_x_22192:
[----:B------:R-:W-:Y:S02]  /*fcf0*/  IMAD.MOV.U32 R156, RZ, RZ, R186 ;  /* 0x000000ffff9c7224 */ /* 0x000fe400078e00ba */
.L_x_22193:
[----:B------:R-:W-:Y:S05]  /*fd00*/  BSYNC B0 ;  /* 0x0000000000007941 */ /* 0x000fea0003800000 */
.L_x_22191:
        /* <DEDUP_REMOVED lines=16> */
.L_x_22197:
[----:B------:R-:W-:Y:S05]  /*fe10*/  BSYNC B1 ;  /* 0x0000000000017941 */ /* 0x000fea0003800000 */
.L_x_22196:
[----:B------:R-:W-:Y:S01]  /*fe20*/  IMAD.HI.U32 R3, R181, -0x326172a9, RZ ;  /* 0xcd9e8d57b5037827 */ /* 0x000fe200078e00ff */
[----:B------:R-:W-:-:S03]  /*fe30*/  LOP3.LUT R146, R146, UR5, R185, 0x96, !PT ;  /* 0x0000000592927c12 */ /* 0x000fc6000f8e96b9 */
[----:B------:R-:W-:Y:S01]  /*fe40*/  IMAD R153, R181, -0x326172a9, RZ ;  /* 0xcd9e8d57b5997824 */ /* 0x000fe200078e02ff */
[----:B------:R-:W-:Y:S01]  /*fe50*/  LOP3.LUT R3, R3, UR4, R184, 0x96, !PT ;  /* 0x0000000403037c12 */ /* 0x000fe2000f8e96b8 */
[----:B------:R-:W-:Y:S01]  /*fe60*/  IMAD.WIDE.U32 R150, R146, -0x326172a9, RZ ;  /* 0xcd9e8d5792967825 */ /* 0x000fe200078e00ff */
[----:B------:R-:W-:-:S03]  /*fe70*/  HFMA2.MMA R146, -RZ, RZ, 0, 0 ;  /* 0x00000000ff927435 */ /* 0x000fc600000001ff */
        /* <DEDUP_REMOVED lines=38> */
.L_x_22195:
[----:B------:R-:W-:Y:S05]  /*100e0*/  BSYNC B0 ;  /* 0x0000000000007941 */ /* 0x000fea0003800000 */
.L_x_22194:
        /* <DEDUP_REMOVED lines=9> */
.L_x_22190:
        /* <DEDUP_REMOVED lines=12> */
.L_x_22199:
[----:B------:R-:W-:Y:S02]  /*10240*/  IMAD.MOV.U32 R156, RZ, RZ, R186 ;  /* 0x000000ffff9c7224 */ /* 0x000fe400078e00ba */
.L_x_22200:
[----:B------:R-:W-:Y:S05]  /*10250*/  BSYNC B0 ;  /* 0x0000000000007941 */ /* 0x000fea0003800000 */
.L_x_22198:
        /* <DEDUP_REMOVED lines=16> */
.L_x_22204:
[----:B------:R-:W-:Y:S05]  /*10360*/  BSYNC B1 ;  /* 0x0000000000017941 */ /* 0x000fea0003800000 */
.L_x_22203:
        /* <DEDUP_REMOVED lines=44> */
.L_x_22202:
[----:B------:R-:W-:Y:S05]  /*10630*/  BSYNC B0 ;  /* 0x0000000000007941 */ /* 0x000fea0003800000 */
.L_x_22201:
        /* <DEDUP_REMOVED lines=12> */
.L_x_22205:
        /* <DEDUP_REMOVED lines=12> */
.L_x_22208:
[----:B------:R-:W-:Y:S02]  /*107c0*/  IMAD.MOV.U32 R156, RZ, RZ, R186 ;  /* 0x000000ffff9c7224 */ /* 0x000fe400078e00ba */
.L_x_22209:
[----:B------:R-:W-:Y:S05]  /*107d0*/  BSYNC B0 ;  /* 0x0000000000007941 */ /* 0x000fea0003800000 */
.L_x_22207:
        /* <DEDUP_REMOVED lines=16> */
.L_x_22213:
[----:B------:R-:W-:Y:S05]  /*108e0*/  BSYNC B1 ;  /* 0x0000000000017941 */ /* 0x000fea0003800000 */
.L_x_22212:
        /* <DEDUP_REMOVED lines=44> */
.L_x_22211:
[----:B------:R-:W-:Y:S05]  /*10bb0*/  BSYNC B0 ;  /* 0x0000000000007941 */ /* 0x000fea0003800000 */
.L_x_22210:
        /* <DEDUP_REMOVED lines=9> */
.L_x_22206:
        /* <DEDUP_REMOVED lines=12> */
.L_x_22215:
[----:B------:R-:W-:Y:S02]  /*10d10*/  IMAD.MOV.U32 R156, RZ, RZ, R186 ;  /* 0x000000ffff9c7224 */ /* 0x000fe400078e00ba */
.L_x_22216:
[----:B------:R-:W-:Y:S05]  /*10d20*/  BSYNC B0 ;  /* 0x0000000000007941 */ /* 0x000fea0003800000 */
.L_x_22214:
        /* <DEDUP_REMOVED lines=16> */
.L_x_22220:
[----:B------:R-:W-:Y:S05]  /*10e30*/  BSYNC B1 ;  /* 0x0000000000017941 */ /* 0x000fea0003800000 */
.L_x_22219:
        /* <DEDUP_REMOVED lines=44> */
.L_x_22218:
[----:B------:R-:W-:Y:S05]  /*11100*/  BSYNC B0 ;  /* 0x0000000000007941 */ /* 0x000fea0003800000 */
.L_x_22217:
        /* <DEDUP_REMOVED lines=13> */
.L_x_22221:
        /* <DEDUP_REMOVED lines=12> */
.L_x_22224:
[----:B------:R-:W-:Y:S02]  /*112a0*/  IMAD.MOV.U32 R156, RZ, RZ, R186 ;  /* 0x000000ffff9c7224 */ /* 0x000fe400078e00ba */
.L_x_22225:
[----:B------:R-:W-:Y:S05]  /*112b0*/  BSYNC B0 ;  /* 0x0000000000007941 */ /* 0x000fea0003800000 */
.L_x_22223:
        /* <DEDUP_REMOVED lines=18> */
.L_x_22229:
[----:B------:R-:W-:Y:S05]  /*113e0*/  BSYNC B1 ;  /* 0x0000000000017941 */ /* 0x000fea0003800000 */
.L_x_22228:
        /* <DEDUP_REMOVED lines=42> */
[----:B------:R-:W-:Y:S02]  /*11690*/  MOV R182, R148 ;  /* 0x0000009400b67202 */ /* 0x000fe40000000f00 */
.L_x_22227:
[----:B------:R-:W-:Y:S05]  /*116a0*/  BSYNC B0 ;  /* 0x0000000000007941 */ /* 0x000fea0003800000 */
.L_x_22226:
        /* <DEDUP_REMOVED lines=9> */
.L_x_22222:
[----:B------:R-:W-:Y:S02]  /*11740*/  SEL R149, RZ, 0x10000, P4 ;  /* 0x00010000ff957807 */ /* 0x000fe40002000000 */
        /* <DEDUP_REMOVED lines=14> */
[----:B------:R-:W-:Y:S01]  /*11830*/  SEL R151, RZ, 0x1, P5 ;  /* 0x00000001ff977807 */ /* 0x000fe20002800000 */
[----:B------:R-:W-:Y:S01]  /*11840*/  IMAD.WIDE.U32 R148, R203, R212, c[0x0][0x188] ;  /* 0x00006200cb947625 */ /* 0x000fe200078e00d4 */
[----:B------:R-:W-:Y:S02]  /*11850*/  LOP3.LUT R150, R154, R150, R152, 0xfe, !PT ;  /* 0x000000969a967212 */ /* 0x000fe400078efe98 */
[----:B------:R-:W-:Y:S02]  /*11860*/  LOP3.LUT R155, R155, R157, R153, 0xfe, !PT ;  /* 0x0000009d9b9b7212 */ /* 0x000fe400078efe99 */
[----:B------:R-:W-:Y:S01]  /*11870*/  LOP3.LUT R154, R150, R151, RZ, 0xfc, !PT ;  /* 0x00000097969a7212 */ /* 0x000fe200078efcff */
[----:B------:R-:W-:Y:S01]  /*11880*/  IMAD.WIDE.U32 R150, R203, R208, c[0x0][0x190] ;  /* 0x00006400cb967625 */ /* 0x000fe200078e00d0 */
[----:B------:R0:W-:Y:S01]  /*11890*/  STG.E.128 [R148.64], R140 ;  /* 0x0000008c94007986 */ /* 0x0001e2000c101d06 */
[----:B------:R-:W-:Y:S02]  /*118a0*/  LOP3.LUT P6, RZ, R210, 0x20, RZ, 0xc0, !PT ;  /* 0x00000020d2ff7812 */ /* 0x000fe400078cc0ff */
[----:B------:R-:W-:Y:S01]  /*118b0*/  IADD3 R201, R200, 0x180, RZ ;  /* 0x00000180c8c97810 */ /* 0x000fe20007ffe0ff */
[----:B------:R0:W-:Y:S04]  /*118c0*/  STG.E.128 [R148.64+0x10], R144 ;  /* 0x0000109094007986 */ /* 0x0001e8000c101d06 */
[----:B------:R0:W-:Y:S01]  /*118d0*/  STG.E.64 [R150.64], R154 ;  /* 0x0000009a96007986 */ /* 0x0001e2000c101b06 */
        /* <DEDUP_REMOVED lines=23> */
.L_x_22230:
        /* <DEDUP_REMOVED lines=16> */
.L_x_22232:
[----:B-1----:R-:W-:Y:S02]  /*11b50*/  IMAD.MOV.U32 R161, RZ, RZ, R186 ;  /* 0x000000ffffa17224 */ /* 0x002fe400078e00ba */
.L_x_22233:
[----:B------:R-:W-:Y:S05]  /*11b60*/  BSYNC B0 ;  /* 0x0000000000007941 */ /* 0x000fea0003800000 */
.L_x_22231:
        /* <DEDUP_REMOVED lines=16> */
.L_x_22237:
[----:B------:R-:W-:Y:S05]  /*11c70*/  BSYNC B1 ;  /* 0x0000000000017941 */ /* 0x000fea0003800000 */
.L_x_22236:
        /* <DEDUP_REMOVED lines=44> */
.L_x_22235:
[----:B------:R-:W-:Y:S05]  /*11f40*/  BSYNC B0 ;  /* 0x0000000000007941 */ /* 0x000fea0003800000 */
.L_x_22234:
        /* <DEDUP_REMOVED lines=15> */
.L_x_22238:
        /* <DEDUP_REMOVED lines=12> */
.L_x_22241:
[----:B------:R-:W-:Y:S02]  /*12100*/  IMAD.MOV.U32 R162, RZ, RZ, R186 ;  /* 0x000000ffffa27224 */ /* 0x000fe400078e00ba */
.L_x_22242:
[----:B------:R-:W-:Y:S05]  /*12110*/  BSYNC B0 ;  /* 0x0000000000007941 */ /* 0x000fea0003800000 */
.L_x_22240:
        /* <DEDUP_REMOVED lines=16> */
.L_x_22246:
[----:B------:R-:W-:Y:S05]  /*12220*/  BSYNC B1 ;  /* 0x0000000000017941 */ /* 0x000fea0003800000 */
.L_x_22245:
        /* <DEDUP_REMOVED lines=44> */
.L_x_22244:
[----:B------:R-:W-:Y:S05]  /*124f0*/  BSYNC B0 ;  /* 0x0000000000007941 */ /* 0x000fea0003800000 */
.L_x_22243:
        /* <DEDUP_REMOVED lines=9> */
.L_x_22239:
        /* <DEDUP_REMOVED lines=12> */
.L_x_22248:
[----:B------:R-:W-:Y:S02]  /*12650*/  MOV R162, R186 ;  /* 0x000000ba00a27202 */ /* 0x000fe40000000f00 */
.L_x_22249:
[----:B------:R-:W-:Y:S05]  /*12660*/  BSYNC B0 ;  /* 0x0000000000007941 */ /* 0x000fea0003800000 */
.L_x_22247:
        /* <DEDUP_REMOVED lines=16> */
.L_x_22253:
[----:B------:R-:W-:Y:S05]  /*12770*/  BSYNC B1 ;  /* 0x0000000000017941 */ /* 0x000fea0003800000 */
.L_x_22252:
        /* <DEDUP_REMOVED lines=44> */
.L_x_22251:
[----:B------:R-:W-:Y:S05]  /*12a40*/  BSYNC B0 ;  /* 0x0000000000007941 */ /* 0x000fea0003800000 */
.L_x_22250:
        /* <DEDUP_REMOVED lines=14> */
.L_x_22254:
        /* <DEDUP_REMOVED lines=12> */
.L_x_22257:
[----:B------:R-:W-:Y:S02]  /*12bf0*/  IMAD.MOV.U32 R152, RZ, RZ, R186 ;  /* 0x000000ffff987224 */ /* 0x000fe400078e00ba */
.L_x_22258:
[----:B------:R-:W-:Y:S05]  /*12c00*/  BSYNC B0 ;  /* 0x0000000000007941 */ /* 0x000fea0003800000 */
.L_x_22256:
        /* <DEDUP_REMOVED lines=16> */
.L_x_22262:
[----:B------:R-:W-:Y:S05]  /*12d10*/  BSYNC B1 ;  /* 0x0000000000017941 */ /* 0x000fea0003800000 */
.L_x_22261:
        /* <DEDUP_REMOVED lines=44> */
.L_x_22260:
[----:B------:R-:W-:Y:S05]  /*12fe0*/  BSYNC B0 ;  /* 0x0000000000007941 */ /* 0x000fea0003800000 */
.L_x_22259:
        /* <DEDUP_REMOVED lines=9> */
.L_x_22255:
        /* <DEDUP_REMOVED lines=12> */
.L_x_22264:
[----:B------:R-:W-:Y:S02]  /*13140*/  IMAD.MOV.U32 R152, RZ, RZ, R186 ;  /* 0x000000ffff987224 */ /* 0x000fe400078e00ba */
.L_x_22265:
[----:B------:R-:W-:Y:S05]  /*13150*/  BSYNC B0 ;  /* 0x0000000000007941 */ /* 0x000fea0003800000 */
.L_x_22263:
        /* <DEDUP_REMOVED lines=16> */
.L_x_22269:
[----:B------:R-:W-:Y:S05]  /*13260*/  BSYNC B1 ;  /* 0x0000000000017941 */ /* 0x000fea0003800000 */
.L_x_22268:
        /* <DEDUP_REMOVED lines=44> */
.L_x_22267:
[----:B------:R-:W-:Y:S05]  /*13530*/  BSYNC B0 ;  /* 0x0000000000007941 */ /* 0x000fea0003800000 */
.L_x_22266:
        /* <DEDUP_REMOVED lines=14> */
.L_x_22270:
        /* <DEDUP_REMOVED lines=12> */
.L_x_22273:
[----:B------:R-:W-:Y:S02]  /*136e0*/  IMAD.MOV.U32 R164, RZ, RZ, R186 ;  /* 0x000000ffffa47224 */ /* 0x000fe400078e00ba */
.L_x_22274:
[----:B------:R-:W-:Y:S05]  /*136f0*/  BSYNC B0 ;  /* 0x0000000000007941 */ /* 0x000fea0003800000 */
.L_x_22272:
        /* <DEDUP_REMOVED lines=16> */
.L_x_22278:
[----:B------:R-:W-:Y:S05]  /*13800*/  BSYNC B1 ;  /* 0x0000000000017941 */ /* 0x000fea0003800000 */
.L_x_22277:
        /* <DEDUP_REMOVED lines=44> */
.L_x_22276:
[----:B------:R-:W-:Y:S05]  /*13ad0*/  BSYNC B0 ;  /* 0x0000000000007941 */ /* 0x000fea0003800000 */
.L_x_22275:
        /* <DEDUP_REMOVED lines=9> */
.L_x_22271:
        /* <DEDUP_REMOVED lines=12> */
.L_x_22280:
[----:B------:R-:W-:Y:S02]  /*13c30*/  IMAD.MOV.U32 R164, RZ, RZ, R186 ;  /* 0x000000ffffa47224 */ /* 0x000fe400078e00ba */
.L_x_22281:
[----:B------:R-:W-:Y:S05]  /*13c40*/  BSYNC B0 ;  /* 0x0000000000007941 */ /* 0x000fea0003800000 */
.L_x_22279:
        /* <DEDUP_REMOVED lines=16> */
.L_x_22285:
[----:B------:R-:W-:Y:S05]  /*13d50*/  BSYNC B1 ;  /* 0x0000000000017941 */ /* 0x000fea0003800000 */
.L_x_22284:
        /* <DEDUP_REMOVED lines=44> */
.L_x_22283:
[----:B------:R-:W-:Y:S05]  /*14020*/  BSYNC B0 ;  /* 0x0000000000007941 */ /* 0x000fea0003800000 */
.L_x_22282:
        /* <DEDUP_REMOVED lines=12> */
.L_x_22286:
        /* <DEDUP_REMOVED lines=12> */
.L_x_22289:
[----:B------:R-:W-:Y:S02]  /*141b0*/  MOV R162, R186 ;  /* 0x000000ba00a27202 */ /* 0x000fe40000000f00 */
.L_x_22290:
[----:B------:R-:W-:Y:S05]  /*141c0*/  BSYNC B0 ;  /* 0x0000000000007941 */ /* 0x000fea0003800000 */
.L_x_22288:
        /* <DEDUP_REMOVED lines=16> */
.L_x_22294:
[----:B------:R-:W-:Y:S05]  /*142d0*/  BSYNC B1 ;  /* 0x0000000000017941 */ /* 0x000fea0003800000 */
.L_x_22293:
        /* <DEDUP_REMOVED lines=44> */
.L_x_22292:
[----:B------:R-:W-:Y:S05]  /*145a0*/  BSYNC B0 ;  /* 0x0000000000007941 */ /* 0x000fea0003800000 */
.L_x_22291:
        /* <DEDUP_REMOVED lines=9> */
.L_x_22287:
        /* <DEDUP_REMOVED lines=12> */
.L_x_22296:
[----:B------:R-:W-:Y:S02]  /*14700*/  IMAD.MOV.U32 R162, RZ, RZ, R186 ;  /* 0x000000ffffa27224 */ /* 0x000fe400078e00ba */
.L_x_22297:
[----:B------:R-:W-:Y:S05]  /*14710*/  BSYNC B0 ;  /* 0x0000000000007941 */ /* 0x000fea0003800000 */
.L_x_22295:
        /* <DEDUP_REMOVED lines=16> */
.L_x_22301:
[----:B------:R-:W-:Y:S05]  /*14820*/  BSYNC B1 ;  /* 0x0000000000017941 */ /* 0x000fea0003800000 */
.L_x_22300:
        /* <DEDUP_REMOVED lines=44> */
.L_x_22299:
[----:B------:R-:W-:Y:S05]  /*14af0*/  BSYNC B0 ;  /* 0x0000000000007941 */ /* 0x000fea0003800000 */
.L_x_22298:
        /* <DEDUP_REMOVED lines=12> */
.L_x_22302:
        /* <DEDUP_REMOVED lines=12> */
.L_x_22305:
[----:B------:R-:W-:Y:S02]  /*14c80*/  IMAD.MOV.U32 R164, RZ, RZ, R186 ;  /* 0x000000ffffa47224 */ /* 0x000fe400078e00ba */
.L_x_22306:
[----:B------:R-:W-:Y:S05]  /*14c90*/  BSYNC B0 ;  /* 0x0000000000007941 */ /* 0x000fea0003800000 */
.L_x_22304:
        /* <DEDUP_REMOVED lines=16> */
.L_x_22310:
[----:B------:R-:W-:Y:S05]  /*14da0*/  BSYNC B1 ;  /* 0x0000000000017941 */ /* 0x000fea0003800000 */
.L_x_22309:
        /* <DEDUP_REMOVED lines=44> */
.L_x_22308:
[----:B------:R-:W-:Y:S05]  /*15070*/  BSYNC B0 ;  /* 0x0000000000007941 */ /* 0x000fea0003800000 */
.L_x_22307:
        /* <DEDUP_REMOVED lines=9> */
.L_x_22303:
        /* <DEDUP_REMOVED lines=12> */
.L_x_22312:
[----:B------:R-:W-:Y:S02]  /*151d0*/  IMAD.MOV.U32 R164, RZ, RZ, R186 ;  /* 0x000000ffffa47224 */ /* 0x000fe400078e00ba */
.L_x_22313:
[----:B------:R-:W-:Y:S05]  /*151e0*/  BSYNC B0 ;  /* 0x0000000000007941 */ /* 0x000fea0003800000 */
.L_x_22311:
        /* <DEDUP_REMOVED lines=16> */
.L_x_22317:
[----:B------:R-:W-:Y:S05]  /*152f0*/  BSYNC B1 ;  /* 0x0000000000017941 */ /* 0x000fea0003800000 */
.L_x_22316:
        /* <DEDUP_REMOVED lines=44> */
.L_x_22315:
[----:B------:R-:W-:Y:S05]  /*155c0*/  BSYNC B0 ;  /* 0x0000000000007941 */ /* 0x000fea0003800000 */
.L_x_22314:
        /* <DEDUP_REMOVED lines=12> */
.L_x_22318:
        /* <DEDUP_REMOVED lines=12> */
.L_x_22321:
[----:B------:R-:W-:Y:S02]  /*15750*/  IMAD.MOV.U32 R164, RZ, RZ, R186 ;  /* 0x000000ffffa47224 */ /* 0x000fe400078e00ba */
.L_x_22322:
[----:B------:R-:W-:Y:S05]  /*15760*/  BSYNC B0 ;  /* 0x0000000000007941 */ /* 0x000fea0003800000 */
.L_x_22320:
        /* <DEDUP_REMOVED lines=16> */
.L_x_22326:
[----:B------:R-:W-:Y:S05]  /*15870*/  BSYNC B1 ;  /* 0x0000000000017941 */ /* 0x000fea0003800000 */
.L_x_22325:
        /* <DEDUP_REMOVED lines=44> */
.L_x_22324:
[----:B------:R-:W-:Y:S05]  /*15b40*/  BSYNC B0 ;  /* 0x0000000000007941 */ /* 0x000fea0003800000 */
.L_x_22323:
        /* <DEDUP_REMOVED lines=9> */
.L_x_22319:
        /* <DEDUP_REMOVED lines=12> */
.L_x_22328:
[----:B------:R-:W-:Y:S02]  /*15ca0*/  IMAD.MOV.U32 R164, RZ, RZ, R186 ;  /* 0x000000ffffa47224 */ /* 0x000fe400078e00ba */
.L_x_22329:
[----:B------:R-:W-:Y:S05]  /*15cb0*/  BSYNC B0 ;  /* 0x0000000000007941 */ /* 0x000fea0003800000 */
.L_x_22327:
        /* <DEDUP_REMOVED lines=16> */
.L_x_22333:
[----:B------:R-:W-:Y:S05]  /*15dc0*/  BSYNC B1 ;  /* 0x0000000000017941 */ /* 0x000fea0003800000 */
.L_x_22332:
        /* <DEDUP_REMOVED lines=44> */
.L_x_22331:
[----:B------:R-:W-:Y:S05]  /*16090*/  BSYNC B0 ;  /* 0x0000000000007941 */ /* 0x000fea0003800000 */
.L_x_22330:
        /* <DEDUP_REMOVED lines=12> */
.L_x_22334:
        /* <DEDUP_REMOVED lines=12> */
.L_x_22337:
[----:B------:R-:W-:Y:S02]  /*16220*/  IMAD.MOV.U32 R164, RZ, RZ, R186 ;  /* 0x000000ffffa47224 */ /* 0x000fe400078e00ba */
.L_x_22338:
[----:B------:R-:W-:Y:S05]  /*16230*/  BSYNC B0 ;  /* 0x0000000000007941 */ /* 0x000fea0003800000 */
.L_x_22336:
        /* <DEDUP_REMOVED lines=16> */
.L_x_22342:
[----:B------:R-:W-:Y:S05]  /*16340*/  BSYNC B1 ;  /* 0x0000000000017941 */ /* 0x000fea0003800000 */
.L_x_22341:
        /* <DEDUP_REMOVED lines=44> */
.L_x_22340:
[----:B------:R-:W-:Y:S05]  /*16610*/  BSYNC B0 ;  /* 0x0000000000007941 */ /* 0x000fea0003800000 */
.L_x_22339:
        /* <DEDUP_REMOVED lines=9> */
.L_x_22335:
        /* <DEDUP_REMOVED lines=12> */
.L_x_22344:
[----:B------:R-:W-:Y:S02]  /*16770*/  IMAD.MOV.U32 R164, RZ, RZ, R186 ;  /* 0x000000ffffa47224 */ /* 0x000fe400078e00ba */
.L_x_22345:
[----:B------:R-:W-:Y:S05]  /*16780*/  BSYNC B0 ;  /* 0x0000000000007941 */ /* 0x000fea0003800000 */
.L_x_22343:
        /* <DEDUP_REMOVED lines=16> */
.L_x_22349:
[----:B------:R-:W-:Y:S05]  /*16890*/  BSYNC B1 ;  /* 0x0000000000017941 */ /* 0x000fea0003800000 */
.L_x_22348:
        /* <DEDUP_REMOVED lines=44> */
.L_x_22347:
[----:B------:R-:W-:Y:S05]  /*16b60*/  BSYNC B0 ;  /* 0x0000000000007941 */ /* 0x000fea0003800000 */
.L_x_22346:
        /* <DEDUP_REMOVED lines=13> */
.L_x_22350:
        /* <DEDUP_REMOVED lines=12> */
.L_x_22353:
[----:B------:R-:W-:Y:S02]  /*16d00*/  IMAD.MOV.U32 R164, RZ, RZ, R186 ;  /* 0x000000ffffa47224 */ /* 0x000fe400078e00ba */
.L_x_22354:
[----:B------:R-:W-:Y:S05]  /*16d10*/  BSYNC B0 ;  /* 0x0000000000007941 */ /* 0x000fea0003800000 */
.L_x_22352:
        /* <DEDUP_REMOVED lines=18> */
.L_x_22358:
[----:B------:R-:W-:Y:S05]  /*16e40*/  BSYNC B1 ;  /* 0x0000000000017941 */ /* 0x000fea0003800000 */
.L_x_22357:
        /* <DEDUP_REMOVED lines=43> */
.L_x_22356:
[----:B------:R-:W-:Y:S05]  /*17100*/  BSYNC B0 ;  /* 0x0000000000007941 */ /* 0x000fea0003800000 */
.L_x_22355:
        /* <DEDUP_REMOVED lines=9> */
.L_x_22351:
        /* <DEDUP_REMOVED lines=9> */
[----:B------:R-:W-:-:S02]  /*17230*/  SEL R158, RZ, 0x1, P3 ;  /* 0x00000001ff9e7807 */ /* 0x000fc40001800000 */
[----:B------:R-:W-:Y:S02]  /*17240*/  SEL R160, RZ, 0x1, P4 ;  /* 0x00000001ffa07807 */ /* 0x000fe40002000000 */
[----:B------:R-:W-:Y:S01]  /*17250*/  LOP3.LUT R164, R164, R159, R157, 0xfe, !PT ;  /* 0x0000009fa4a47212 */ /* 0x000fe200078efe9d */
[----:B------:R-:W-:Y:S01]  /*17260*/  IMAD.WIDE.U32 R156, R156, 0x1000000, RZ ;  /* 0x010000009c9c7825 */ /* 0x000fe200078e00ff */
[----:B------:R-:W-:Y:S02]  /*17270*/  SEL R167, RZ, 0x1, P2 ;  /* 0x00000001ffa77807 */ /* 0x000fe40001000000 */
[----:B------:R-:W-:Y:S01]  /*17280*/  LOP3.LUT P5, RZ, R210, 0x8, RZ, 0xc0, !PT ;  /* 0x00000008d2ff7812 */ /* 0x000fe200078ac0ff */
[----:B------:R-:W-:Y:S01]  /*17290*/  IMAD.WIDE.U32 R158, R158, 0x10000, RZ ;  /* 0x000100009e9e7825 */ /* 0x000fe200078e00ff */
[----:B------:R-:W-:Y:S02]  /*172a0*/  LOP3.LUT R167, R157, R164, R167, 0xfe, !PT ;  /* 0x000000a49da77212 */ /* 0x000fe400078efea7 */
[----:B------:R-:W-:Y:S01]  /*172b0*/  SEL R157, RZ, 0x1, P5 ;  /* 0x00000001ff9d7807 */ /* 0x000fe20002800000 */
[----:B------:R-:W-:Y:S01]  /*172c0*/  IMAD.WIDE.U32 R160, R160, 0x100, RZ ;  /* 0x00000100a0a07825 */ /* 0x000fe200078e00ff */
[----:B------:R-:W-:-:S02]  /*172d0*/  LOP3.LUT P6, RZ, R210, 0x20, RZ, 0xc0, !PT ;  /* 0x00000020d2ff7812 */ /* 0x000fc400078cc0ff */
[----:B------:R-:W-:Y:S01]  /*172e0*/  IADD3 R204, R200, 0x200, RZ ;  /* 0x00000200c8cc7810 */ /* 0x000fe20007ffe0ff */
[----:B------:R-:W-:Y:S01]  /*172f0*/  IMAD.WIDE.U32 R164, R201, R208, c[0x0][0x190] ;  /* 0x00006400c9a47625 */ /* 0x000fe200078e00d0 */
[----:B------:R-:W-:Y:S02]  /*17300*/  LOP3.LUT R156, R160, R156, R158, 0xfe, !PT ;  /* 0x0000009ca09c7212 */ /* 0x000fe400078efe9e */
[----:B------:R-:W-:Y:S01]  /*17310*/  LOP3.LUT R167, R161, R167, R159, 0xfe, !PT ;  /* 0x000000a7a1a77212 */ /* 0x000fe200078efe9f */
[----:B------:R-:W-:Y:S01]  /*17320*/  @P0 IMAD.WIDE.U32 R158, R204, R212, c[0x0][0x180] ;  /* 0x00006000cc9e0625 */ /* 0x000fe200078e00d4 */
[----:B------:R-:W-:-:S03]  /*17330*/  LOP3.LUT R166, R156, R157, RZ, 0xfc, !PT ;  /* 0x0000009d9ca67212 */ /* 0x000fc600078efcff */
[CC--:B------:R-:W-:Y:S02]  /*17340*/  IMAD.WIDE.U32 R160, R204.reuse, R172.reuse, c[0x0][0x170] ;  /* 0x00005c00cca07625 */ /* 0x0c0fe400078e00ac */
[----:B------:R0:W-:Y:S02]  /*17350*/  STG.E.64 [R164.64], R166 ;  /* 0x000000a6a4007986 */ /* 0x0001e4000c101b06 */
[----:B------:R-:W-:Y:S01]  /*17360*/  @P6 IMAD.WIDE.U32 R156, R204, R172, c[0x0][0x178] ;  /* 0x00005e00cc9c6625 */ /* 0x000fe200078e00ac */
[----:B------:R-:W-:Y:S05]  /*17370*/  @!P6 BRA `(.L_x_22359) ;  /* 0x000001300000e947 */ /* 0x000fea0003800000 */
[----:B0-----:R-:W-:Y:S01]  /*17380*/  IMAD.U32 R163, R198, 0x10000, RZ ;  /* 0x00010000c6a37824 */ /* 0x001fe200078e00ff */
[----:B------:R-:W-:Y:S02]  /*17390*/  LOP3.LUT R162, R187, 0xffff, RZ, 0xc0, !PT ;  /* 0x0000ffffbba27812 */ /* 0x000fe400078ec0ff */
[----:B------:R-:W-:Y:S02]  /*173a0*/  PRMT R165, R197, 0x7104, RZ ;  /* 0x00007104c5a57816 */ /* 0x000fe400000000ff */
[----:B------:R-:W-:-:S02]  /*173b0*/  LOP3.LUT R163, R163, 0xff0000, RZ, 0xc0, !PT ;  /* 0x00ff0000a3a37812 */ /* 0x000fc400078ec0ff */
        /* <DEDUP_REMOVED lines=15> */
.L_x_22359:
        /* <DEDUP_REMOVED lines=16> */
.L_x_22361:
[----:B-1----:R-:W-:Y:S02]  /*175b0*/  MOV R169, R186 ;  /* 0x000000ba00a97202 */ /* 0x002fe40000000f00 */
.L_x_22362:
[----:B------:R-:W-:Y:S05]  /*175c0*/  BSYNC B0 ;  /* 0x0000000000007941 */ /* 0x000fea0003800000 */
.L_x_22360:
        /* <DEDUP_REMOVED lines=16> */
.L_x_22366:
[----:B------:R-:W-:Y:S05]  /*176d0*/  BSYNC B1 ;  /* 0x0000000000017941 */ /* 0x000fea0003800000 */
.L_x_22365:
        /* <DEDUP_REMOVED lines=44> */
.L_x_22364:
[----:B------:R-:W-:Y:S05]  /*179a0*/  BSYNC B0 ;  /* 0x0000000000007941 */ /* 0x000fea0003800000 */
.L_x_22363:
        /* <DEDUP_REMOVED lines=15> */
.L_x_22367:
        /* <DEDUP_REMOVED lines=12> */
.L_x_22370:
[----:B------:R-:W-:Y:S02]  /*17b60*/  IMAD.MOV.U32 R170, RZ, RZ, R186 ;  /* 0x000000ffffaa7224 */ /* 0x000fe400078e00ba */
.L_x_22371:
[----:B------:R-:W-:Y:S05]  /*17b70*/  BSYNC B0 ;  /* 0x0000000000007941 */ /* 0x000fea0003800000 */
.L_x_22369:
        /* <DEDUP_REMOVED lines=16> */
.L_x_22375:
[----:B------:R-:W-:Y:S05]  /*17c80*/  BSYNC B1 ;  /* 0x0000000000017941 */ /* 0x000fea0003800000 */
.L_x_22374:
        /* <DEDUP_REMOVED lines=44> */
.L_x_22373:
[----:B------:R-:W-:Y:S05]  /*17f50*/  BSYNC B0 ;  /* 0x0000000000007941 */ /* 0x000fea0003800000 */
.L_x_22372:
        /* <DEDUP_REMOVED lines=9> */
.L_x_22368:
        /* <DEDUP_REMOVED lines=12> */
.L_x_22377:
[----:B------:R-:W-:Y:S02]  /*180b0*/  IMAD.MOV.U32 R170, RZ, RZ, R186 ;  /* 0x000000ffffaa7224 */ /* 0x000fe400078e00ba */
.L_x_22378:
[----:B------:R-:W-:Y:S05]  /*180c0*/  BSYNC B0 ;  /* 0x0000000000007941 */ /* 0x000fea0003800000 */
.L_x_22376:
        /* <DEDUP_REMOVED lines=16> */
.L_x_22382:
[----:B------:R-:W-:Y:S05]  /*181d0*/  BSYNC B1 ;  /* 0x0000000000017941 */ /* 0x000fea0003800000 */
.L_x_22381:
        /* <DEDUP_REMOVED lines=44> */
.L_x_22380:
[----:B------:R-:W-:Y:S05]  /*184a0*/  BSYNC B0 ;  /* 0x0000000000007941 */ /* 0x000fea0003800000 */
.L_x_22379:
        /* <DEDUP_REMOVED lines=14> */
.L_x_22383:
        /* <DEDUP_REMOVED lines=12> */
.L_x_22386:
[----:B------:R-:W-:Y:S02]  /*18650*/  IMAD.MOV.U32 R160, RZ, RZ, R186 ;  /* 0x000000ffffa07224 */ /* 0x000fe400078e00ba */
.L_x_22387:
[----:B------:R-:W-:Y:S05]  /*18660*/  BSYNC B0 ;  /* 0x0000000000007941 */ /* 0x000fea0003800000 */
.L_x_22385:
        /* <DEDUP_REMOVED lines=16> */
.L_x_22391:
[----:B------:R-:W-:Y:S05]  /*18770*/  BSYNC B1 ;  /* 0x0000000000017941 */ /* 0x000fea0003800000 */
.L_x_22390:
        /* <DEDUP_REMOVED lines=44> */
.L_x_22389:
[----:B------:R-:W-:Y:S05]  /*18a40*/  BSYNC B0 ;  /* 0x0000000000007941 */ /* 0x000fea0003800000 */
.L_x_22388:
        /* <DEDUP_REMOVED lines=9> */
.L_x_22384:
        /* <DEDUP_REMOVED lines=12> */
.L_x_22393:
[----:B------:R-:W-:Y:S02]  /*18ba0*/  IMAD.MOV.U32 R170, RZ, RZ, R186 ;  /* 0x000000ffffaa7224 */ /* 0x000fe400078e00ba */
.L_x_22394:
[----:B------:R-:W-:Y:S05]  /*18bb0*/  BSYNC B0 ;  /* 0x0000000000007941 */ /* 0x000fea0003800000 */
.L_x_22392:
        /* <DEDUP_REMOVED lines=16> */
.L_x_22398:
[----:B------:R-:W-:Y:S05]  /*18cc0*/  BSYNC B1 ;  /* 0x0000000000017941 */ /* 0x000fea0003800000 */
.L_x_22397:
        /* <DEDUP_REMOVED lines=44> */
.L_x_22396:
[----:B------:R-:W-:Y:S05]  /*18f90*/  BSYNC B0 ;  /* 0x0000000000007941 */ /* 0x000fea0003800000 */
.L_x_22395:
        /* <DEDUP_REMOVED lines=14> */
.L_x_22399:
        /* <DEDUP_REMOVED lines=12> */
.L_x_22402:
[----:B------:R-:W-:Y:S02]  /*19140*/  MOV R173, R186 ;  /* 0x000000ba00ad7202 */ /* 0x000fe40000000f00 */
.L_x_22403:
[----:B------:R-:W-:Y:S05]  /*19150*/  BSYNC B0 ;  /* 0x0000000000007941 */ /* 0x000fea0003800000 */
.L_x_22401:
        /* <DEDUP_REMOVED lines=16> */
.L_x_22407:
[----:B------:R-:W-:Y:S05]  /*19260*/  BSYNC B1 ;  /* 0x0000000000017941 */ /* 0x000fea0003800000 */
.L_x_22406:
        /* <DEDUP_REMOVED lines=44> */
.L_x_22405:
[----:B------:R-:W-:Y:S05]  /*19530*/  BSYNC B0 ;  /* 0x0000000000007941 */ /* 0x000fea0003800000 */
.L_x_22404:
        /* <DEDUP_REMOVED lines=9> */
.L_x_22400:
        /* <DEDUP_REMOVED lines=12> */
.L_x_22409:
[----:B------:R-:W-:Y:S02]  /*19690*/  IMAD.MOV.U32 R160, RZ, RZ, R186 ;  /* 0x000000ffffa07224 */ /* 0x000fe400078e00ba */
.L_x_22410:
[----:B------:R-:W-:Y:S05]  /*196a0*/  BSYNC B0 ;  /* 0x0000000000007941 */ /* 0x000fea0003800000 */
.L_x_22408:
        /* <DEDUP_REMOVED lines=16> */
.L_x_22414:
[----:B------:R-:W-:Y:S05]  /*197b0*/  BSYNC B1 ;  /* 0x0000000000017941 */ /* 0x000fea0003800000 */
.L_x_22413:
        /* <DEDUP_REMOVED lines=44> */
.L_x_22412:
[----:B------:R-:W-:Y:S05]  /*19a80*/  BSYNC B0 ;  /* 0x0000000000007941 */ /* 0x000fea0003800000 */
.L_x_22411:
        /* <DEDUP_REMOVED lines=12> */
.L_x_22415:
        /* <DEDUP_REMOVED lines=12> */
.L_x_22418:
[----:B------:R-:W-:Y:S02]  /*19c10*/  IMAD.MOV.U32 R170, RZ, RZ, R186 ;  /* 0x000000ffffaa7224 */ /* 0x000fe400078e00ba */
.L_x_22419:
[----:B------:R-:W-:Y:S05]  /*19c20*/  BSYNC B0 ;  /* 0x0000000000007941 */ /* 0x000fea0003800000 */
.L_x_22417:
        /* <DEDUP_REMOVED lines=16> */
.L_x_22423:
[----:B------:R-:W-:Y:S05]  /*19d30*/  BSYNC B1 ;  /* 0x0000000000017941 */ /* 0x000fea0003800000 */
.L_x_22422:
        /* <DEDUP_REMOVED lines=44> */
.L_x_22421:
[----:B------:R-:W-:Y:S05]  /*1a000*/  BSYNC B0 ;  /* 0x0000000000007941 */ /* 0x000fea0003800000 */
.L_x_22420:
        /* <DEDUP_REMOVED lines=9> */
.L_x_22416:
        /* <DEDUP_REMOVED lines=12> */
.L_x_22425:
[----:B------:R-:W-:Y:S02]  /*1a160*/  IMAD.MOV.U32 R161, RZ, RZ, R186 ;  /* 0x000000ffffa17224 */ /* 0x000fe400078e00ba */
.L_x_22426:
[----:B------:R-:W-:Y:S05]  /*1a170*/  BSYNC B0 ;  /* 0x0000000000007941 */ /* 0x000fea0003800000 */
.L_x_22424:
        /* <DEDUP_REMOVED lines=16> */
.L_x_22430:
[----:B------:R-:W-:Y:S05]  /*1a280*/  BSYNC B1 ;  /* 0x0000000000017941 */ /* 0x000fea0003800000 */
.L_x_22429:
        /* <DEDUP_REMOVED lines=44> */
.L_x_22428:
[----:B------:R-:W-:Y:S05]  /*1a550*/  BSYNC B0 ;  /* 0x0000000000007941 */ /* 0x000fea0003800000 */
.L_x_22427:
        /* <DEDUP_REMOVED lines=12> */
.L_x_22431:
        /* <DEDUP_REMOVED lines=12> */
.L_x_22434:
[----:B------:R-:W-:Y:S02]  /*1a6e0*/  IMAD.MOV.U32 R161, RZ, RZ, R186 ;  /* 0x000000ffffa17224 */ /* 0x000fe400078e00ba */
.L_x_22435:
[----:B------:R-:W-:Y:S05]  /*1a6f0*/  BSYNC B0 ;  /* 0x0000000000007941 */ /* 0x000fea0003800000 */
.L_x_22433:
        /* <DEDUP_REMOVED lines=16> */
.L_x_22439:
[----:B------:R-:W-:Y:S05]  /*1a800*/  BSYNC B1 ;  /* 0x0000000000017941 */ /* 0x000fea0003800000 */
.L_x_22438:
        /* <DEDUP_REMOVED lines=44> */
.L_x_22437:
[----:B------:R-:W-:Y:S05]  /*1aad0*/  BSYNC B0 ;  /* 0x0000000000007941 */ /* 0x000fea0003800000 */
.L_x_22436:
        /* <DEDUP_REMOVED lines=9> */
.L_x_22432:
        /* <DEDUP_REMOVED lines=12> */
.L_x_22441:
[----:B------:R-:W-:Y:S02]  /*1ac30*/  IMAD.MOV.U32 R164, RZ, RZ, R186 ;  /* 0x000000ffffa47224 */ /* 0x000fe400078e00ba */
.L_x_22442:
[----:B------:R-:W-:Y:S05]  /*1ac40*/  BSYNC B0 ;  /* 0x0000000000007941 */ /* 0x000fea0003800000 */
.L_x_22440:
        /* <DEDUP_REMOVED lines=16> */
.L_x_22446:
[----:B------:R-:W-:Y:S05]  /*1ad50*/  BSYNC B1 ;  /* 0x0000000000017941 */ /* 0x000fea0003800000 */
.L_x_22445:
        /* <DEDUP_REMOVED lines=44> */
.L_x_22444:
[----:B------:R-:W-:Y:S05]  /*1b020*/  BSYNC B0 ;  /* 0x0000000000007941 */ /* 0x000fea0003800000 */
.L_x_22443:
        /* <DEDUP_REMOVED lines=12> */
.L_x_22447:
        /* <DEDUP_REMOVED lines=12> */
.L_x_22450:
[----:B------:R-:W-:Y:S02]  /*1b1b0*/  IMAD.MOV.U32 R162, RZ, RZ, R186 ;  /* 0x000000ffffa27224 */ /* 0x000fe400078e00ba */
.L_x_22451:
[----:B------:R-:W-:Y:S05]  /*1b1c0*/  BSYNC B0 ;  /* 0x0000000000007941 */ /* 0x000fea0003800000 */
.L_x_22449:
        /* <DEDUP_REMOVED lines=16> */
.L_x_22455:
[----:B------:R-:W-:Y:S05]  /*1b2d0*/  BSYNC B1 ;  /* 0x0000000000017941 */ /* 0x000fea0003800000 */
.L_x_22454:
        /* <DEDUP_REMOVED lines=44> */
.L_x_22453:
[----:B------:R-:W-:Y:S05]  /*1b5a0*/  BSYNC B0 ;  /* 0x0000000000007941 */ /* 0x000fea0003800000 */
.L_x_22452:
        /* <DEDUP_REMOVED lines=9> */
.L_x_22448:
        /* <DEDUP_REMOVED lines=12> */
.L_x_22457:
[----:B------:R-:W-:Y:S02]  /*1b700*/  IMAD.MOV.U32 R164, RZ, RZ, R186 ;  /* 0x000000ffffa47224 */ /* 0x000fe400078e00ba */
.L_x_22458:
[----:B------:R-:W-:Y:S05]  /*1b710*/  BSYNC B0 ;  /* 0x0000000000007941 */ /* 0x000fea0003800000 */
.L_x_22456:
        /* <DEDUP_REMOVED lines=16> */
.L_x_22462:
[----:B------:R-:W-:Y:S05]  /*1b820*/  BSYNC B1 ;  /* 0x0000000000017941 */ /* 0x000fea0003800000 */
.L_x_22461:
        /* <DEDUP_REMOVED lines=44> */
.L_x_22460:
[----:B------:R-:W-:Y:S05]  /*1baf0*/  BSYNC B0 ;  /* 0x0000000000007941 */ /* 0x000fea0003800000 */
.L_x_22459:
        /* <DEDUP_REMOVED lines=12> */
.L_x_22463:
        /* <DEDUP_REMOVED lines=12> */
.L_x_22466:
[----:B------:R-:W-:Y:S02]  /*1bc80*/  IMAD.MOV.U32 R164, RZ, RZ, R186 ;  /* 0x000000ffffa47224 */ /* 0x000fe400078e00ba */
.L_x_22467:
[----:B------:R-:W-:Y:S05]  /*1bc90*/  BSYNC B0 ;  /* 0x0000000000007941 */ /* 0x000fea0003800000 */
.L_x_22465:
        /* <DEDUP_REMOVED lines=16> */
.L_x_22471:
[----:B------:R-:W-:Y:S05]  /*1bda0*/  BSYNC B1 ;  /* 0x0000000000017941 */ /* 0x000fea0003800000 */
.L_x_22470:
        /* <DEDUP_REMOVED lines=44> */
.L_x_22469:
[----:B------:R-:W-:Y:S05]  /*1c070*/  BSYNC B0 ;  /* 0x0000000000007941 */ /* 0x000fea0003800000 */
.L_x_22468:
        /* <DEDUP_REMOVED lines=9> */
.L_x_22464:
        /* <DEDUP_REMOVED lines=12> */
.L_x_22473:
[----:B------:R-:W-:Y:S02]  /*1c1d0*/  MOV R164, R186 ;  /* 0x000000ba00a47202 */ /* 0x000fe40000000f00 */
.L_x_22474:
[----:B------:R-:W-:Y:S05]  /*1c1e0*/  BSYNC B0 ;  /* 0x0000000000007941 */ /* 0x000fea0003800000 */
.L_x_22472:
        /* <DEDUP_REMOVED lines=16> */
.L_x_22478:
[----:B------:R-:W-:Y:S05]  /*1c2f0*/  BSYNC B1 ;  /* 0x0000000000017941 */ /* 0x000fea0003800000 */
.L_x_22477:
        /* <DEDUP_REMOVED lines=44> */
.L_x_22476:
[----:B------:R-:W-:Y:S05]  /*1c5c0*/  BSYNC B0 ;  /* 0x0000000000007941 */ /* 0x000fea0003800000 */
.L_x_22475:
        /* <DEDUP_REMOVED lines=13> */
.L_x_22479:
        /* <DEDUP_REMOVED lines=12> */
.L_x_22482:
[----:B------:R-:W-:Y:S02]  /*1c760*/  IMAD.MOV.U32 R164, RZ, RZ, R186 ;  /* 0x000000ffffa47224 */ /* 0x000fe400078e00ba */
.L_x_22483:
[----:B------:R-:W-:Y:S05]  /*1c770*/  BSYNC B0 ;  /* 0x0000000000007941 */ /* 0x000fea0003800000 */
.L_x_22481:
        /* <DEDUP_REMOVED lines=18> */
.L_x_22487:
[----:B------:R-:W-:Y:S05]  /*1c8a0*/  BSYNC B1 ;  /* 0x0000000000017941 */ /* 0x000fea0003800000 */
.L_x_22486:
        /* <DEDUP_REMOVED lines=43> */
.L_x_22485:
[----:B------:R-:W-:Y:S05]  /*1cb60*/  BSYNC B0 ;  /* 0x0000000000007941 */ /* 0x000fea0003800000 */
.L_x_22484:
        /* <DEDUP_REMOVED lines=9> */
.L_x_22480:
        /* <DEDUP_REMOVED lines=49> */
.L_x_22488:
        /* <DEDUP_REMOVED lines=16> */
.L_x_22490:
[----:B-1----:R-:W-:Y:S02]  /*1d010*/  IMAD.MOV.U32 R165, RZ, RZ, R186 ;  /* 0x000000ffffa57224 */ /* 0x002fe400078e00ba */
.L_x_22491:
[----:B------:R-:W-:Y:S05]  /*1d020*/  BSYNC B0 ;  /* 0x0000000000007941 */ /* 0x000fea0003800000 */
.L_x_22489:
        /* <DEDUP_REMOVED lines=16> */
.L_x_22495:
[----:B------:R-:W-:Y:S05]  /*1d130*/  BSYNC B1 ;  /* 0x0000000000017941 */ /* 0x000fea0003800000 */
.L_x_22494:
        /* <DEDUP_REMOVED lines=42> */
[----:B------:R-:W-:Y:S01]  /*1d3e0*/  LOP3.LUT R180, R167, UR26, R176, 0x96, !PT ;  /* 0x0000001aa7b47c12 */ /* 0x000fe2000f8e96b0 */
[----:B------:R-:W-:-:S04]  /*1d3f0*/  IMAD.MOV.U32 R182, RZ, RZ, R166 ;  /* 0x000000ffffb67224 */ /* 0x000fc800078e00a6 */
.L_x_22493:
[----:B------:R-:W-:Y:S05]  /*1d400*/  BSYNC B0 ;  /* 0x0000000000007941 */ /* 0x000fea0003800000 */
.L_x_22492:
[----:B------:R0:W1:Y:S01]  /*1d410*/  I2F.U32 R164, R165 ;  /* 0x000000a500a47306 */ /* 0x0000620000201000 */
[C---:B------:R-:W-:Y:S02]  /*1d420*/  LOP3.LUT P6, RZ, R210.reuse, 0x10, RZ, 0xc0, !PT ;  /* 0x00000010d2ff7812 */ /* 0x040fe400078cc0ff */
[----:B------:R-:W-:Y:S02]  /*1d430*/  LOP3.LUT R210, R210, 0xfffffff7, RZ, 0xc0, !PT ;  /* 0xfffffff7d2d27812 */ /* 0x000fe400078ec0ff */
[----:B0----5:R-:W-:Y:S01]  /*1d440*/  PRMT R165, RZ, 0x5410, R168 ;  /* 0x00005410ffa57816 */ /* 0x021fe200000000a8 */
        /* <DEDUP_REMOVED lines=11> */
.L_x_22496:
        /* <DEDUP_REMOVED lines=12> */
.L_x_22499:
[----:B------:R-:W-:Y:S02]  /*1d5c0*/  IMAD.MOV.U32 R165, RZ, RZ, R186 ;  /* 0x000000ffffa57224 */ /* 0x000fe400078e00ba */
.L_x_22500:
[----:B------:R-:W-:Y:S05]  /*1d5d0*/  BSYNC B0 ;  /* 0x0000000000007941 */ /* 0x000fea0003800000 */
.L_x_22498:
        /* <DEDUP_REMOVED lines=16> */
.L_x_22504:
[----:B------:R-:W-:Y:S05]  /*1d6e0*/  BSYNC B1 ;  /* 0x0000000000017941 */ /* 0x000fea0003800000 */
.L_x_22503:
        /* <DEDUP_REMOVED lines=44> */
.L_x_22502:
[----:B------:R-:W-:Y:S05]  /*1d9b0*/  BSYNC B0 ;  /* 0x0000000000007941 */ /* 0x000fea0003800000 */
.L_x_22501:
        /* <DEDUP_REMOVED lines=9> */
.L_x_22497:
        /* <DEDUP_REMOVED lines=12> */
.L_x_22506:
[----:B------:R-:W-:Y:S02]  /*1db10*/  IMAD.MOV.U32 R166, RZ, RZ, R186 ;  /* 0x000000ffffa67224 */ /* 0x000fe400078e00ba */
.L_x_22507:
[----:B------:R-:W-:Y:S05]  /*1db20*/  BSYNC B0 ;  /* 0x0000000000007941 */ /* 0x000fea0003800000 */
.L_x_22505:
        /* <DEDUP_REMOVED lines=16> */
.L_x_22511:
[----:B------:R-:W-:Y:S05]  /*1dc30*/  BSYNC B1 ;  /* 0x0000000000017941 */ /* 0x000fea0003800000 */
.L_x_22510:
        /* <DEDUP_REMOVED lines=44> */
.L_x_22509:
[----:B------:R-:W-:Y:S05]  /*1df00*/  BSYNC B0 ;  /* 0x0000000000007941 */ /* 0x000fea0003800000 */
.L_x_22508:
        /* <DEDUP_REMOVED lines=14> */
.L_x_22512:
        /* <DEDUP_REMOVED lines=12> */
.L_x_22515:
[----:B------:R-:W-:Y:S02]  /*1e0b0*/  MOV R166, R186 ;  /* 0x000000ba00a67202 */ /* 0x000fe40000000f00 */
.L_x_22516:
[----:B------:R-:W-:Y:S05]  /*1e0c0*/  BSYNC B0 ;  /* 0x0000000000007941 */ /* 0x000fea0003800000 */
.L_x_22514:
        /* <DEDUP_REMOVED lines=16> */
.L_x_22520:
[----:B------:R-:W-:Y:S05]  /*1e1d0*/  BSYNC B1 ;  /* 0x0000000000017941 */ /* 0x000fea0003800000 */
.L_x_22519:
        /* <DEDUP_REMOVED lines=44> */
.L_x_22518:
[----:B------:R-:W-:Y:S05]  /*1e4a0*/  BSYNC B0 ;  /* 0x0000000000007941 */ /* 0x000fea0003800000 */
.L_x_22517:
        /* <DEDUP_REMOVED lines=9> */
.L_x_22513:
        /* <DEDUP_REMOVED lines=12> */
.L_x_22522:
[----:B------:R-:W-:Y:S02]  /*1e600*/  IMAD.MOV.U32 R167, RZ, RZ, R186 ;  /* 0x000000ffffa77224 */ /* 0x000fe400078e00ba */
.L_x_22523:
[----:B------:R-:W-:Y:S05]  /*1e610*/  BSYNC B0 ;  /* 0x0000000000007941 */ /* 0x000fea0003800000 */
.L_x_22521:
        /* <DEDUP_REMOVED lines=16> */
.L_x_22527:
[----:B------:R-:W-:Y:S05]  /*1e720*/  BSYNC B1 ;  /* 0x0000000000017941 */ /* 0x000fea0003800000 */
.L_x_22526:
        /* <DEDUP_REMOVED lines=44> */
.L_x_22525:
[----:B------:R-:W-:Y:S05]  /*1e9f0*/  BSYNC B0 ;  /* 0x0000000000007941 */ /* 0x000fea0003800000 */
.L_x_22524:
        /* <DEDUP_REMOVED lines=14> */
.L_x_22528:
        /* <DEDUP_REMOVED lines=12> */
.L_x_22531:
[----:B------:R-:W-:Y:S02]  /*1eba0*/  IMAD.MOV.U32 R167, RZ, RZ, R186 ;  /* 0x000000ffffa77224 */ /* 0x000fe400078e00ba */
.L_x_22532:
[----:B------:R-:W-:Y:S05]  /*1ebb0*/  BSYNC B0 ;  /* 0x0000000000007941 */ /* 0x000fea0003800000 */
.L_x_22530:
        /* <DEDUP_REMOVED lines=16> */
.L_x_22536:
[----:B------:R-:W-:Y:S05]  /*1ecc0*/  BSYNC B1 ;  /* 0x0000000000017941 */ /* 0x000fea0003800000 */
.L_x_22535:
        /* <DEDUP_REMOVED lines=44> */
.L_x_22534:
[----:B------:R-:W-:Y:S05]  /*1ef90*/  BSYNC B0 ;  /* 0x0000000000007941 */ /* 0x000fea0003800000 */
.L_x_22533:
        /* <DEDUP_REMOVED lines=9> */
.L_x_22529:
        /* <DEDUP_REMOVED lines=12> */
.L_x_22538:
[----:B------:R-:W-:Y:S02]  /*1f0f0*/  IMAD.MOV.U32 R168, RZ, RZ, R186 ;  /* 0x000000ffffa87224 */ /* 0x000fe400078e00ba */
.L_x_22539:
[----:B------:R-:W-:Y:S05]  /*1f100*/  BSYNC B0 ;  /* 0x0000000000007941 */ /* 0x000fea0003800000 */
.L_x_22537:
        /* <DEDUP_REMOVED lines=16> */
.L_x_22543:
[----:B------:R-:W-:Y:S05]  /*1f210*/  BSYNC B1 ;  /* 0x0000000000017941 */ /* 0x000fea0003800000 */
.L_x_22542:
        /* <DEDUP_REMOVED lines=44> */
.L_x_22541:
[----:B------:R-:W-:Y:S05]  /*1f4e0*/  BSYNC B0 ;  /* 0x0000000000007941 */ /* 0x000fea0003800000 */
.L_x_22540:
        /* <DEDUP_REMOVED lines=12> */
.L_x_22544:
        /* <DEDUP_REMOVED lines=12> */
.L_x_22547:
[----:B------:R-:W-:Y:S02]  /*1f670*/  IMAD.MOV.U32 R168, RZ, RZ, R186 ;  /* 0x000000ffffa87224 */ /* 0x000fe400078e00ba */
.L_x_22548:
[----:B------:R-:W-:Y:S05]  /*1f680*/  BSYNC B0 ;  /* 0x0000000000007941 */ /* 0x000fea0003800000 */
.L_x_22546:
        /* <DEDUP_REMOVED lines=16> */
.L_x_22552:
[----:B------:R-:W-:Y:S05]  /*1f790*/  BSYNC B1 ;  /* 0x0000000000017941 */ /* 0x000fea0003800000 */
.L_x_22551:
        /* <DEDUP_REMOVED lines=44> */
.L_x_22550:
[----:B------:R-:W-:Y:S05]  /*1fa60*/  BSYNC B0 ;  /* 0x0000000000007941 */ /* 0x000fea0003800000 */
.L_x_22549:
        /* <DEDUP_REMOVED lines=9> */
.L_x_22545:
        /* <DEDUP_REMOVED lines=12> */
.L_x_22554:
[----:B------:R-:W-:Y:S02]  /*1fbc0*/  IMAD.MOV.U32 R169, RZ, RZ, R186 ;  /* 0x000000ffffa97224 */ /* 0x000fe400078e00ba */
.L_x_22555:
[----:B------:R-:W-:Y:S05]  /*1fbd0*/  BSYNC B0 ;  /* 0x0000000000007941 */ /* 0x000fea0003800000 */
.L_x_22553:
        /* <DEDUP_REMOVED lines=16> */
.L_x_22559:
[----:B------:R-:W-:Y:S05]  /*1fce0*/  BSYNC B1 ;  /* 0x0000000000017941 */ /* 0x000fea0003800000 */
.L_x_22558:
        /* <DEDUP_REMOVED lines=44> */
.L_x_22557:
[----:B------:R-:W-:Y:S05]  /*1ffb0*/  BSYNC B0 ;  /* 0x0000000000007941 */ /* 0x000fea0003800000 */
.L_x_22556:
        /* <DEDUP_REMOVED lines=12> */
.L_x_22560:
        /* <DEDUP_REMOVED lines=12> */
.L_x_22563:
[----:B------:R-:W-:Y:S02]  /*20140*/  IMAD.MOV.U32 R169, RZ, RZ, R186 ;  /* 0x000000ffffa97224 */ /* 0x000fe400078e00ba */
.L_x_22564:
[----:B------:R-:W-:Y:S05]  /*20150*/  BSYNC B0 ;  /* 0x0000000000007941 */ /* 0x000fea0003800000 */
.L_x_22562:
        /* <DEDUP_REMOVED lines=16> */
.L_x_22568:
[----:B------:R-:W-:Y:S05]  /*20260*/  BSYNC B1 ;  /* 0x0000000000017941 */ /* 0x000fea0003800000 */
.L_x_22567:
        /* <DEDUP_REMOVED lines=44> */
.L_x_22566:
[----:B------:R-:W-:Y:S05]  /*20530*/  BSYNC B0 ;  /* 0x0000000000007941 */ /* 0x000fea0003800000 */
.L_x_22565:
        /* <DEDUP_REMOVED lines=9> */
.L_x_22561:
        /* <DEDUP_REMOVED lines=12> */
.L_x_22570:
[----:B------:R-:W-:Y:S02]  /*20690*/  IMAD.MOV.U32 R173, RZ, RZ, R186 ;  /* 0x000000ffffad7224 */ /* 0x000fe400078e00ba */
.L_x_22571:
[----:B------:R-:W-:Y:S05]  /*206a0*/  BSYNC B0 ;  /* 0x0000000000007941 */ /* 0x000fea0003800000 */
.L_x_22569:
        /* <DEDUP_REMOVED lines=16> */
.L_x_22575:
[----:B------:R-:W-:Y:S05]  /*207b0*/  BSYNC B1 ;  /* 0x0000000000017941 */ /* 0x000fea0003800000 */
.L_x_22574:
        /* <DEDUP_REMOVED lines=44> */
.L_x_22573:
[----:B------:R-:W-:Y:S05]  /*20a80*/  BSYNC B0 ;  /* 0x0000000000007941 */ /* 0x000fea0003800000 */
.L_x_22572:
        /* <DEDUP_REMOVED lines=12> */
.L_x_22576:
        /* <DEDUP_REMOVED lines=12> */
.L_x_22579:
[----:B------:R-:W-:Y:S02]  /*20c10*/  IMAD.MOV.U32 R170, RZ, RZ, R186 ;  /* 0x000000ffffaa7224 */ /* 0x000fe400078e00ba */
.L_x_22580:
[----:B------:R-:W-:Y:S05]  /*20c20*/  BSYNC B0 ;  /* 0x0000000000007941 */ /* 0x000fea0003800000 */
.L_x_22578:
        /* <DEDUP_REMOVED lines=16> */
.L_x_22584:
[----:B------:R-:W-:Y:S05]  /*20d30*/  BSYNC B1 ;  /* 0x0000000000017941 */ /* 0x000fea0003800000 */
.L_x_22583:
        /* <DEDUP_REMOVED lines=44> */
.L_x_22582:
[----:B------:R-:W-:Y:S05]  /*21000*/  BSYNC B0 ;  /* 0x0000000000007941 */ /* 0x000fea0003800000 */
.L_x_22581:
        /* <DEDUP_REMOVED lines=9> */
.L_x_22577:
        /* <DEDUP_REMOVED lines=12> */
.L_x_22586:
[----:B------:R-:W-:Y:S02]  /*21160*/  MOV R173, R186 ;  /* 0x000000ba00ad7202 */ /* 0x000fe40000000f00 */
.L_x_22587:
[----:B------:R-:W-:Y:S05]  /*21170*/  BSYNC B0 ;  /* 0x0000000000007941 */ /* 0x000fea0003800000 */
.L_x_22585:
        /* <DEDUP_REMOVED lines=16> */
.L_x_22591:
[----:B------:R-:W-:Y:S05]  /*21280*/  BSYNC B1 ;  /* 0x0000000000017941 */ /* 0x000fea0003800000 */
.L_x_22590:
        /* <DEDUP_REMOVED lines=44> */
.L_x_22589:
[----:B------:R-:W-:Y:S05]  /*21550*/  BSYNC B0 ;  /* 0x0000000000007941 */ /* 0x000fea0003800000 */
.L_x_22588:
        /* <DEDUP_REMOVED lines=12> */
.L_x_22592:
        /* <DEDUP_REMOVED lines=12> */
.L_x_22595:
[----:B------:R-:W-:Y:S02]  /*216e0*/  IMAD.MOV.U32 R173, RZ, RZ, R186 ;  /* 0x000000ffffad7224 */ /* 0x000fe400078e00ba */
.L_x_22596:
[----:B------:R-:W-:Y:S05]  /*216f0*/  BSYNC B0 ;  /* 0x0000000000007941 */ /* 0x000fea0003800000 */
.L_x_22594:
        /* <DEDUP_REMOVED lines=16> */
.L_x_22600:
[----:B------:R-:W-:Y:S05]  /*21800*/  BSYNC B1 ;  /* 0x0000000000017941 */ /* 0x000fea0003800000 */
.L_x_22599:
        /* <DEDUP_REMOVED lines=44> */
.L_x_22598:
[----:B------:R-:W-:Y:S05]  /*21ad0*/  BSYNC B0 ;  /* 0x0000000000007941 */ /* 0x000fea0003800000 */
.L_x_22597:
        /* <DEDUP_REMOVED lines=9> */
.L_x_22593:
        /* <DEDUP_REMOVED lines=12> */
.L_x_22602:
[----:B------:R-:W-:Y:S02]  /*21c30*/  IMAD.MOV.U32 R173, RZ, RZ, R186 ;  /* 0x000000ffffad7224 */ /* 0x000fe400078e00ba */
.L_x_22603:
[----:B------:R-:W-:Y:S05]  /*21c40*/  BSYNC B0 ;  /* 0x0000000000007941 */ /* 0x000fea0003800000 */
.L_x_22601:
        /* <DEDUP_REMOVED lines=16> */
.L_x_22607:
[----:B------:R-:W-:Y:S05]  /*21d50*/  BSYNC B1 ;  /* 0x0000000000017941 */ /* 0x000fea0003800000 */
.L_x_22606:
        /* <DEDUP_REMOVED lines=44> */
.L_x_22605:
[----:B------:R-:W-:Y:S05]  /*22020*/  BSYNC B0 ;  /* 0x0000000000007941 */ /* 0x000fea0003800000 */
.L_x_22604:
        /* <DEDUP_REMOVED lines=13> */
.L_x_22608:
        /* <DEDUP_REMOVED lines=12> */
.L_x_22611:
[----:B------:R-:W-:Y:S02]  /*221c0*/  IMAD.MOV.U32 R173, RZ, RZ, R186 ;  /* 0x000000ffffad7224 */ /* 0x000fe400078e00ba */
.L_x_22612:
[----:B------:R-:W-:Y:S05]  /*221d0*/  BSYNC B0 ;  /* 0x0000000000007941 */ /* 0x000fea0003800000 */
.L_x_22610:
        /* <DEDUP_REMOVED lines=18> */
.L_x_22616:
[----:B------:R-:W-:Y:S05]  /*22300*/  BSYNC B1 ;  /* 0x0000000000017941 */ /* 0x000fea0003800000 */
.L_x_22615:
        /* <DEDUP_REMOVED lines=44> */
.L_x_22614:
[----:B------:R-:W-:Y:S05]  /*225d0*/  BSYNC B0 ;  /* 0x0000000000007941 */ /* 0x000fea0003800000 */
.L_x_22613:
        /* <DEDUP_REMOVED lines=9> */
.L_x_22609:
        /* <DEDUP_REMOVED lines=26> */
[----:B------:R-:W-:-:S05]  /*22810*/  IMAD.WIDE.U32 R176, R209, R172, c[0x0][0x170] ;  /* 0x00005c00d1b07625 */ /* 0x000fca00078e00ac */
        /* <DEDUP_REMOVED lines=22> */
.L_x_22617:
        /* <DEDUP_REMOVED lines=16> */
.L_x_22619:
[----:B-1----:R-:W-:Y:S02]  /*22a80*/  MOV R173, R186 ;  /* 0x000000ba00ad7202 */ /* 0x002fe40000000f00 */
.L_x_22620:
[----:B------:R-:W-:Y:S05]  /*22a90*/  BSYNC B0 ;  /* 0x0000000000007941 */ /* 0x000fea0003800000 */
.L_x_22618:
        /* <DEDUP_REMOVED lines=16> */
.L_x_22624:
[----:B------:R-:W-:Y:S05]  /*22ba0*/  BSYNC B1 ;  /* 0x0000000000017941 */ /* 0x000fea0003800000 */
.L_x_22623:
        /* <DEDUP_REMOVED lines=44> */
.L_x_22622:
[----:B------:R-:W-:Y:S05]  /*22e70*/  BSYNC B0 ;  /* 0x0000000000007941 */ /* 0x000fea0003800000 */
.L_x_22621:
        /* <DEDUP_REMOVED lines=15> */
.L_x_22625:
        /* <DEDUP_REMOVED lines=12> */
.L_x_22628:
[----:B------:R-:W-:Y:S02]  /*23030*/  MOV R173, R186 ;  /* 0x000000ba00ad7202 */ /* 0x000fe40000000f00 */
.L_x_22629:
[----:B------:R-:W-:Y:S05]  /*23040*/  BSYNC B0 ;  /* 0x0000000000007941 */ /* 0x000fea0003800000 */
.L_x_22627:
        /* <DEDUP_REMOVED lines=16> */
.L_x_22633:
[----:B------:R-:W-:Y:S05]  /*23150*/  BSYNC B1 ;  /* 0x0000000000017941 */ /* 0x000fea0003800000 */
.L_x_22632:
        /* <DEDUP_REMOVED lines=40> */
[----:B------:R-:W-:-:S03]  /*233e0*/  LOP3.LUT R3, R219, UR25, R216, 0x96, !PT ;  /* 0x00000019db037c12 */ /* 0x000fc6000f8e96d8 */
[----:B------:R-:W-:Y:S01]  /*233f0*/  IMAD.MOV.U32 R186, RZ, RZ, R218 ;  /* 0x000000ffffba7224 */ /* 0x000fe200078e00da */
[----:B------:R-:W-:Y:S01]  /*23400*/  LOP3.LUT R180, R215, UR26, R174, 0x96, !PT ;  /* 0x0000001ad7b47c12 */ /* 0x000fe2000f8e96ae */
[----:B------:R-:W-:Y:S02]  /*23410*/  IMAD.MOV.U32 R182, RZ, RZ, R214 ;  /* 0x000000ffffb67224 */ /* 0x000fe400078e00d6 */
.L_x_22631:
[----:B------:R-:W-:Y:S05]  /*23420*/  BSYNC B0 ;  /* 0x0000000000007941 */ /* 0x000fea0003800000 */
.L_x_22630:
        /* <DEDUP_REMOVED lines=9> */
.L_x_22626:
        /* <DEDUP_REMOVED lines=12> */
.L_x_22635:
[----:B------:R-:W-:Y:S02]  /*23580*/  IMAD.MOV.U32 R174, RZ, RZ, R186 ;  /* 0x000000ffffae7224 */ /* 0x000fe400078e00ba */
.L_x_22636:
[----:B------:R-:W-:Y:S05]  /*23590*/  BSYNC B0 ;  /* 0x0000000000007941 */ /* 0x000fea0003800000 */
.L_x_22634:
        /* <DEDUP_REMOVED lines=16> */
.L_x_22640:
[----:B------:R-:W-:Y:S05]  /*236a0*/  BSYNC B1 ;  /* 0x0000000000017941 */ /* 0x000fea0003800000 */
.L_x_22639:
        /* <DEDUP_REMOVED lines=44> */
.L_x_22638:
[----:B------:R-:W-:Y:S05]  /*23970*/  BSYNC B0 ;  /* 0x0000000000007941 */ /* 0x000fea0003800000 */
.L_x_22637:
        /* <DEDUP_REMOVED lines=14> */
.L_x_22641:
        /* <DEDUP_REMOVED lines=12> */
.L_x_22644:
[----:B------:R-:W-:Y:S02]  /*23b20*/  IMAD.MOV.U32 R174, RZ, RZ, R186 ;  /* 0x000000ffffae7224 */ /* 0x000fe400078e00ba */
.L_x_22645:
[----:B------:R-:W-:Y:S05]  /*23b30*/  BSYNC B0 ;  /* 0x0000000000007941 */ /* 0x000fea0003800000 */
.L_x_22643:
        /* <DEDUP_REMOVED lines=16> */
.L_x_22649:
[----:B------:R-:W-:Y:S05]  /*23c40*/  BSYNC B1 ;  /* 0x0000000000017941 */ /* 0x000fea0003800000 */
.L_x_22648:
        /* <DEDUP_REMOVED lines=44> */
.L_x_22647:
[----:B------:R-:W-:Y:S05]  /*23f10*/  BSYNC B0 ;  /* 0x0000000000007941 */ /* 0x000fea0003800000 */
.L_x_22646:
        /* <DEDUP_REMOVED lines=9> */
.L_x_22642:
        /* <DEDUP_REMOVED lines=12> */
.L_x_22651:
[----:B------:R-:W-:Y:S02]  /*24070*/  IMAD.MOV.U32 R175, RZ, RZ, R186 ;  /* 0x000000ffffaf7224 */ /* 0x000fe400078e00ba */
.L_x_22652:
[----:B------:R-:W-:Y:S05]  /*24080*/  BSYNC B0 ;  /* 0x0000000000007941 */ /* 0x000fea0003800000 */
.L_x_22650:
        /* <DEDUP_REMOVED lines=16> */
.L_x_22656:
[----:B------:R-:W-:Y:S05]  /*24190*/  BSYNC B1 ;  /* 0x0000000000017941 */ /* 0x000fea0003800000 */
.L_x_22655:
        /* <DEDUP_REMOVED lines=44> */
.L_x_22654:
[----:B------:R-:W-:Y:S05]  /*24460*/  BSYNC B0 ;  /* 0x0000000000007941 */ /* 0x000fea0003800000 */
.L_x_22653:
        /* <DEDUP_REMOVED lines=14> */
.L_x_22657:
        /* <DEDUP_REMOVED lines=12> */
.L_x_22660:
[----:B------:R-:W-:Y:S02]  /*24610*/  IMAD.MOV.U32 R175, RZ, RZ, R186 ;  /* 0x000000ffffaf7224 */ /* 0x000fe400078e00ba */
.L_x_22661:
[----:B------:R-:W-:Y:S05]  /*24620*/  BSYNC B0 ;  /* 0x0000000000007941 */ /* 0x000fea0003800000 */
.L_x_22659:
        /* <DEDUP_REMOVED lines=16> */
.L_x_22665:
[----:B------:R-:W-:Y:S05]  /*24730*/  BSYNC B1 ;  /* 0x0000000000017941 */ /* 0x000fea0003800000 */
.L_x_22664:
        /* <DEDUP_REMOVED lines=44> */
.L_x_22663:
[----:B------:R-:W-:Y:S05]  /*24a00*/  BSYNC B0 ;  /* 0x0000000000007941 */ /* 0x000fea0003800000 */
.L_x_22662:
        /* <DEDUP_REMOVED lines=9> */
.L_x_22658:
        /* <DEDUP_REMOVED lines=12> */
.L_x_22667:
[----:B------:R-:W-:Y:S02]  /*24b60*/  MOV R176, R186 ;  /* 0x000000ba00b07202 */ /* 0x000fe40000000f00 */
.L_x_22668:
[----:B------:R-:W-:Y:S05]  /*24b70*/  BSYNC B0 ;  /* 0x0000000000007941 */ /* 0x000fea0003800000 */
.L_x_22666:
        /* <DEDUP_REMOVED lines=16> */
.L_x_22672:
[----:B------:R-:W-:Y:S05]  /*24c80*/  BSYNC B1 ;  /* 0x0000000000017941 */ /* 0x000fea0003800000 */
.L_x_22671:
        /* <DEDUP_REMOVED lines=44> */
.L_x_22670:
[----:B------:R-:W-:Y:S05]  /*24f50*/  BSYNC B0 ;  /* 0x0000000000007941 */ /* 0x000fea0003800000 */
.L_x_22669:
        /* <DEDUP_REMOVED lines=12> */
.L_x_22673:
        /* <DEDUP_REMOVED lines=12> */
.L_x_22676:
[----:B------:R-:W-:Y:S02]  /*250e0*/  MOV R176, R186 ;  /* 0x000000ba00b07202 */ /* 0x000fe40000000f00 */
.L_x_22677:
[----:B------:R-:W-:Y:S05]  /*250f0*/  BSYNC B0 ;  /* 0x0000000000007941 */ /* 0x000fea0003800000 */
.L_x_22675:
        /* <DEDUP_REMOVED lines=16> */
.L_x_22681:
[----:B------:R-:W-:Y:S05]  /*25200*/  BSYNC B1 ;  /* 0x0000000000017941 */ /* 0x000fea0003800000 */
.L_x_22680:
        /* <DEDUP_REMOVED lines=44> */
.L_x_22679:
[----:B------:R-:W-:Y:S05]  /*254d0*/  BSYNC B0 ;  /* 0x0000000000007941 */ /* 0x000fea0003800000 */
.L_x_22678:
        /* <DEDUP_REMOVED lines=9> */
.L_x_22674:
        /* <DEDUP_REMOVED lines=12> */
.L_x_22683:
[----:B------:R-:W-:Y:S02]  /*25630*/  IMAD.MOV.U32 R177, RZ, RZ, R186 ;  /* 0x000000ffffb17224 */ /* 0x000fe400078e00ba */
.L_x_22684:
[----:B------:R-:W-:Y:S05]  /*25640*/  BSYNC B0 ;  /* 0x0000000000007941 */ /* 0x000fea0003800000 */
.L_x_22682:
        /* <DEDUP_REMOVED lines=16> */
.L_x_22688:
[----:B------:R-:W-:Y:S05]  /*25750*/  BSYNC B1 ;  /* 0x0000000000017941 */ /* 0x000fea0003800000 */
.L_x_22687:
        /* <DEDUP_REMOVED lines=44> */
.L_x_22686:
[----:B------:R-:W-:Y:S05]  /*25a20*/  BSYNC B0 ;  /* 0x0000000000007941 */ /* 0x000fea0003800000 */
.L_x_22685:
        /* <DEDUP_REMOVED lines=12> */
.L_x_22689:
        /* <DEDUP_REMOVED lines=12> */
.L_x_22692:
[----:B------:R-:W-:Y:S02]  /*25bb0*/  IMAD.MOV.U32 R177, RZ, RZ, R186 ;  /* 0x000000ffffb17224 */ /* 0x000fe400078e00ba */
.L_x_22693:
[----:B------:R-:W-:Y:S05]  /*25bc0*/  BSYNC B0 ;  /* 0x0000000000007941 */ /* 0x000fea0003800000 */
.L_x_22691:
        /* <DEDUP_REMOVED lines=16> */
.L_x_22697:
[----:B------:R-:W-:Y:S05]  /*25cd0*/  BSYNC B1 ;  /* 0x0000000000017941 */ /* 0x000fea0003800000 */
.L_x_22696:
        /* <DEDUP_REMOVED lines=44> */
.L_x_22695:
[----:B------:R-:W-:Y:S05]  /*25fa0*/  BSYNC B0 ;  /* 0x0000000000007941 */ /* 0x000fea0003800000 */
.L_x_22694:
        /* <DEDUP_REMOVED lines=9> */
.L_x_22690:
        /* <DEDUP_REMOVED lines=12> */
.L_x_22699:
[----:B------:R-:W-:Y:S02]  /*26100*/  IMAD.MOV.U32 R206, RZ, RZ, R186 ;  /* 0x000000ffffce7224 */ /* 0x000fe400078e00ba */
.L_x_22700:
[----:B------:R-:W-:Y:S05]  /*26110*/  BSYNC B0 ;  /* 0x0000000000007941 */ /* 0x000fea0003800000 */
.L_x_22698:
        /* <DEDUP_REMOVED lines=16> */
.L_x_22704:
[----:B------:R-:W-:Y:S05]  /*26220*/  BSYNC B1 ;  /* 0x0000000000017941 */ /* 0x000fea0003800000 */
.L_x_22703:
        /* <DEDUP_REMOVED lines=44> */
.L_x_22702:
[----:B------:R-:W-:Y:S05]  /*264f0*/  BSYNC B0 ;  /* 0x0000000000007941 */ /* 0x000fea0003800000 */
.L_x_22701:
        /* <DEDUP_REMOVED lines=12> */
.L_x_22705:
        /* <DEDUP_REMOVED lines=12> */
.L_x_22708:
[----:B------:R-:W-:Y:S02]  /*26680*/  IMAD.MOV.U32 R178, RZ, RZ, R186 ;  /* 0x000000ffffb27224 */ /* 0x000fe400078e00ba */
.L_x_22709:
[----:B------:R-:W-:Y:S05]  /*26690*/  BSYNC B0 ;  /* 0x0000000000007941 */ /* 0x000fea0003800000 */
.L_x_22707:
        /* <DEDUP_REMOVED lines=16> */
.L_x_22713:
[----:B------:R-:W-:Y:S05]  /*267a0*/  BSYNC B1 ;  /* 0x0000000000017941 */ /* 0x000fea0003800000 */
.L_x_22712:
        /* <DEDUP_REMOVED lines=44> */
.L_x_22711:
[----:B------:R-:W-:Y:S05]  /*26a70*/  BSYNC B0 ;  /* 0x0000000000007941 */ /* 0x000fea0003800000 */
.L_x_22710:
        /* <DEDUP_REMOVED lines=9> */
.L_x_22706:
        /* <DEDUP_REMOVED lines=12> */
.L_x_22715:
[----:B------:R-:W-:Y:S02]  /*26bd0*/  MOV R206, R186 ;  /* 0x000000ba00ce7202 */ /* 0x000fe40000000f00 */
.L_x_22716:
[----:B------:R-:W-:Y:S05]  /*26be0*/  BSYNC B0 ;  /* 0x0000000000007941 */ /* 0x000fea0003800000 */
.L_x_22714:
        /* <DEDUP_REMOVED lines=16> */
.L_x_22720:
[----:B------:R-:W-:Y:S05]  /*26cf0*/  BSYNC B1 ;  /* 0x0000000000017941 */ /* 0x000fea0003800000 */
.L_x_22719:
        /* <DEDUP_REMOVED lines=44> */
.L_x_22718:
[----:B------:R-:W-:Y:S05]  /*26fc0*/  BSYNC B0 ;  /* 0x0000000000007941 */ /* 0x000fea0003800000 */
.L_x_22717:
        /* <DEDUP_REMOVED lines=12> */
.L_x_22721:
        /* <DEDUP_REMOVED lines=12> */
.L_x_22724:
[----:B------:R-:W-:Y:S02]  /*27150*/  MOV R206, R186 ;  /* 0x000000ba00ce7202 */ /* 0x000fe40000000f00 */
.L_x_22725:
[----:B------:R-:W-:Y:S05]  /*27160*/  BSYNC B0 ;  /* 0x0000000000007941 */ /* 0x000fea0003800000 */
.L_x_22723:
        /* <DEDUP_REMOVED lines=16> */
.L_x_22729:
[----:B------:R-:W-:Y:S05]  /*27270*/  BSYNC B1 ;  /* 0x0000000000017941 */ /* 0x000fea0003800000 */
.L_x_22728:
        /* <DEDUP_REMOVED lines=44> */
.L_x_22727:
[----:B------:R-:W-:Y:S05]  /*27540*/  BSYNC B0 ;  /* 0x0000000000007941 */ /* 0x000fea0003800000 */
.L_x_22726:
        /* <DEDUP_REMOVED lines=9> */
.L_x_22722:
        /* <DEDUP_REMOVED lines=12> */
.L_x_22731:
[----:B------:R-:W-:Y:S02]  /*276a0*/  IMAD.MOV.U32 R206, RZ, RZ, R186 ;  /* 0x000000ffffce7224 */ /* 0x000fe400078e00ba */
.L_x_22732:
[----:B------:R-:W-:Y:S05]  /*276b0*/  BSYNC B0 ;  /* 0x0000000000007941 */ /* 0x000fea0003800000 */
.L_x_22730:
        /* <DEDUP_REMOVED lines=16> */
.L_x_22736:
[----:B------:R-:W-:Y:S05]  /*277c0*/  BSYNC B1 ;  /* 0x0000000000017941 */ /* 0x000fea0003800000 */
.L_x_22735:
        /* <DEDUP_REMOVED lines=44> */
.L_x_22734:
[----:B------:R-:W-:Y:S05]  /*27a90*/  BSYNC B0 ;  /* 0x0000000000007941 */ /* 0x000fea0003800000 */
.L_x_22733:
        /* <DEDUP_REMOVED lines=13> */
.L_x_22737:
        /* <DEDUP_REMOVED lines=12> */
.L_x_22740:
[----:B------:R-:W-:Y:S02]  /*27c30*/  IMAD.MOV.U32 R211, RZ, RZ, R186 ;  /* 0x000000ffffd37224 */ /* 0x000fe400078e00ba */
.L_x_22741:
[----:B------:R-:W-:Y:S05]  /*27c40*/  BSYNC B0 ;  /* 0x0000000000007941 */ /* 0x000fea0003800000 */
.L_x_22739:
        /* <DEDUP_REMOVED lines=18> */
.L_x_22745:
[----:B------:R-:W-:Y:S05]  /*27d70*/  BSYNC B1 ;  /* 0x0000000000017941 */ /* 0x000fea0003800000 */
.L_x_22744:
        /* <DEDUP_REMOVED lines=43> */
.L_x_22743:
[----:B------:R-:W-:Y:S05]  /*28030*/  BSYNC B0 ;  /* 0x0000000000007941 */ /* 0x000fea0003800000 */
.L_x_22742:
        /* <DEDUP_REMOVED lines=9> */
.L_x_22738:
[----:B------:R-:W-:Y:S01]  /*280d0*/  FADD.FTZ R216, RZ, R124 ;  /* 0x0000007cffd87221 */ /* 0x000fe20000010000 */
[----:B------:R-:W-:Y:S02]  /*280e0*/  SEL R214, RZ, 0x1000000, P5 ;  /* 0x01000000ffd67807 */ /* 0x000fe40002800000 */
[----:B------:R-:W-:Y:S01]  /*280f0*/  SEL R207, RZ, 0x10000, P4 ;  /* 0x00010000ffcf7807 */ /* 0x000fe20002000000 */
[----:B------:R-:W-:Y:S01]  /*28100*/  FADD.FTZ R211, R216, R125 ;  /* 0x0000007dd8d37221 */ /* 0x000fe20000010000 */
        /* <DEDUP_REMOVED lines=9> */
[C---:B------:R-:W-:Y:S01]  /*281a0*/  LOP3.LUT P0, RZ, R210.reuse, 0x8, RZ, 0xc0, !PT ;  /* 0x00000008d2ff7812 */ /* 0x040fe2000780c0ff */
[----:B------:R-:W-:Y:S01]  /*281b0*/  IMAD.WIDE.U32 R214, R215, 0x1000000, RZ ;  /* 0x01000000d7d67825 */ /* 0x000fe200078e00ff */
[----:B------:R-:W-:Y:S02]  /*281c0*/  LOP3.LUT P6, RZ, R210, 0x20, RZ, 0xc0, !PT ;  /* 0x00000020d2ff7812 */ /* 0x000fe400078cc0ff */
[----:B------:R-:W-:Y:S01]  /*281d0*/  LOP3.LUT P1, RZ, R2, 0xff, RZ, 0xc0, !PT ;  /* 0x000000ff02ff7812 */ /* 0x000fe2000782c0ff */
[----:B------:R-:W-:Y:S02]  /*281e0*/  FADD.FTZ R211, R216, R129 ;  /* 0x00000081d8d37221 */ /* 0x000fe40000010000 */
[----:B------:R-:W-:-:S04]  /*281f0*/  IMAD.WIDE.U32 R218, R218, 0x100, RZ ;  /* 0x00000100dada7825 */ /* 0x000fc800078e00ff */
        /* <DEDUP_REMOVED lines=41> */
[----:B------:R-:W-:Y:S01]  /*28490*/  FADD.FTZ R220, R211, R170 ;  /* 0x000000aad3dc7221 */ /* 0x000fe20000010000 */
[----:B------:R-:W-:Y:S01]  /*284a0*/  SEL R211, RZ, 0x1, P2 ;  /* 0x00000001ffd37807 */ /* 0x000fe20001000000 */
[----:B------:R-:W-:-:S03]  /*284b0*/  IMAD.WIDE.U32 R216, R216, 0x10000, RZ ;  /* 0x00010000d8d87825 */ /* 0x000fc600078e00ff */
[----:B------:R-:W-:Y:S01]  /*284c0*/  LOP3.LUT R215, R215, R213, R211, 0xfe, !PT ;  /* 0x000000d5d7d77212 */ /* 0x000fe200078efed3 */
[----:B------:R-:W-:Y:S01]  /*284d0*/  FADD.FTZ R207, R220, R171 ;  /* 0x000000abdccf7221 */ /* 0x000fe20000010000 */
[----:B------:R-:W-:Y:S01]  /*284e0*/  LOP3.LUT R214, R218, R214, R216, 0xfe, !PT ;  /* 0x000000d6dad67212 */ /* 0x000fe200078efed8 */
[----:B------:R-:W-:Y:S01]  /*284f0*/  IMAD.WIDE.U32 R212, R209, R212, c[0x0][0x188] ;  /* 0x00006200d1d47625 */ /* 0x000fe200078e00d4 */
[----:B------:R-:W-:Y:S02]  /*28500*/  SEL R211, RZ, 0x1, P0 ;  /* 0x00000001ffd37807 */ /* 0x000fe40000000000 */
[----:B------:R-:W-:Y:S01]  /*28510*/  LOP3.LUT R217, R219, R215, R217, 0xfe, !PT ;  /* 0x000000d7dbd97212 */ /* 0x000fe200078efed9 */
[----:B------:R-:W-:Y:S01]  /*28520*/  FADD.FTZ R220, R207, R172 ;  /* 0x000000accfdc7221 */ /* 0x000fe20000010000 */
[----:B------:R-:W-:Y:S01]  /*28530*/  LOP3.LUT R216, R214, R211, RZ, 0xfc, !PT ;  /* 0x000000d3d6d87212 */ /* 0x000fe200078efcff */
[----:B------:R-:W-:Y:S01]  /*28540*/  IMAD.WIDE.U32 R214, R209, R208, c[0x0][0x190] ;  /* 0x00006400d1d67625 */ /* 0x000fe200078e00d0 */
[----:B------:R0:W-:Y:S01]  /*28550*/  STG.E.128 [R212.64], R172 ;  /* 0x000000acd4007986 */ /* 0x0001e2000c101d06 */
[----:B------:R-:W-:-:S02]  /*28560*/  LOP3.LUT P0, RZ, R0, 0x1f, RZ, 0xc0, !PT ;  /* 0x0000001f00ff7812 */ /* 0x000fc4000780c0ff */
        /* <DEDUP_REMOVED lines=9> */
[----:B------:R-:W-:Y:S01]  /*28600*/  FADD.FTZ R218, R211, R178 ;  /* 0x000000b2d3da7221 */ /* 0x000fe20000010000 */
[----:B------:R-:W-:Y:S05]  /*28610*/  @!P6 BRA `(.L_x_22746) ;  /* 0x000001300000e947 */ /* 0x000fea0003800000 */
[----:B0-----:R-:W-:Y:S01]  /*28620*/  IMAD.U32 R212, R198, 0x10000, RZ ;  /* 0x00010000c6d47824 */ /* 0x001fe200078e00ff */
[----:B------:R-:W-:Y:S01]  /*28630*/  LOP3.LUT R211, R187, 0xffff, RZ, 0xc0, !PT ;  /* 0x0000ffffbbd37812 */ /* 0x000fe200078ec0ff */
[----:B------:R-:W-:Y:S01]  /*28640*/  IMAD.WIDE.U32 R208, R209, R208, c[0x0][0x198] ;  /* 0x00006600d1d07625 */ /* 0x000fe200078e00d0 */
        /* <DEDUP_REMOVED lines=12> */
[----:B------:R-:W-:Y:S02]  /*28710*/  LOP3.LUT R219, R212, R214, R216, 0xfe, !PT ;  /* 0x000000d6d4db7212 */ /* 0x000fe400078efed8 */
[----:B------:R-:W-:Y:S02]  /*28720*/  LOP3.LUT R213, R211, R213, RZ, 0xfc, !PT ;  /* 0x000000d5d3d57212 */ /* 0x000fe400078efcff */
[----:B------:R-:W-:-:S05]  /*28730*/  LOP3.LUT R212, R219, 0xff, R188, 0xf8, !PT ;  /* 0x000000ffdbd47812 */ /* 0x000fca00078ef8bc */
[----:B------:R0:W-:Y:S02]  /*28740*/  STG.E.64 [R208.64], R212 ;  /* 0x000000d4d0007986 */ /* 0x0001e4000c101b06 */
.L_x_22746:
[----:B0-----:R-:W-:Y:S01]  /*28750*/  @!P1 IADD3 R207, R207, 0x4, RZ ;  /* 0x00000004cfcf9810 */ /* 0x001fe20007ffe0ff */
[----:B------:R-:W-:Y:S01]  /*28760*/  FADD.FTZ R211, R218, R179 ;  /* 0x000000b3dad37221 */ /* 0x000fe20000010000 */
[----:B------:R-:W-:Y:S05]  /*28770*/  BRA.DIV ~URZ, `(.L_x_22747) ;  /* 0x00001a227f007947 */ /* 0x000fea000b800000 */
[----:B------:R0:W1:Y:S02]  /*28780*/  SHFL.BFLY PT, R208, R211, 0x1, 0x1f ;  /* 0x0c201f00d3d07f89 */ /* 0x00006400000e0000 */
.L_x_22751:
        /* <DEDUP_REMOVED lines=132> */
.L_x_22752:
        /* <DEDUP_REMOVED lines=9> */
[----:B------:R-:W-:Y:S01]  /*29060*/  @!P1 IADD3 R215, R207, R212, RZ ;  /* 0x000000d4cfd79210 */ /* 0x000fe20007ffe0ff */
[----:B------:R-:W-:Y:S01]  /*29070*/  IMAD.MOV.U32 R207, RZ, RZ, RZ ;  /* 0x000000ffffcf7224 */ /* 0x000fe200078e00ff */
[----:B------:R-:W-:Y:S01]  /*29080*/  CS2R R212, SRZ ;  /* 0x0000000000d47805 */ /* 0x000fe2000001ff00 */
[----:B------:R-:W-:Y:S01]  /*29090*/  @!P1 IMAD.MOV.U32 R207, RZ, RZ, 0x700 ;  /* 0x00000700ffcf9424 */ /* 0x000fe200078e00ff */
[----:B------:R-:W-:-:S03]  /*290a0*/  LOP3.LUT P0, RZ, R214, 0x1f, R0, 0xf8, !PT ;  /* 0x0000001fd6ff7812 */ /* 0x000fc6000780f800 */
[----:B------:R-:W-:Y:S01]  /*290b0*/  I2F R221, R207 ;  /* 0x000000cf00dd7306 */ /* 0x000fe20000201400 */
[----:B------:R-:W0:Y:S04]  /*290c0*/  SHFL.DOWN PT, R216, R207, 0x2, 0x1f ;  /* 0x08401f00cfd87f89 */ /* 0x000e2800000e0000 */
[----:B------:R-:W-:Y:S01]  /*290d0*/  @!P1 LDS.64 R212, [R215.X8] ;  /* 0x00000000d7d49984 */ /* 0x000fe20000008a00 */
[----:B------:R-:W-:Y:S01]  /*290e0*/  ISETP.NE.AND P1, PT, RZ, UR8, PT ;  /* 0x00000008ff007c0c */ /* 0x000fe2000bf25270 */
[----:B0-----:R-:W-:Y:S02]  /*290f0*/  IMAD.IADD R218, R216, 0x1, R207 ;  /* 0x00000001d8da7824 */ /* 0x001fe400078e02cf */
[----:B------:R-:W-:Y:S03]  /*29100*/  I2F R216, R216 ;  /* 0x000000d800d87306 */ /* 0x000fe60000201400 */
[----:B------:R-:W0:Y:S05]  /*29110*/  SHFL.DOWN PT, R211, R218, 0x1, 0x1f ;  /* 0x08201f00dad37f89 */ /* 0x000e2a00000e0000 */
[----:B------:R-:W1:Y:S08]  /*29120*/  I2F R219, R218 ;  /* 0x000000da00db7306 */ /* 0x000e700000201400 */
[----:B-1----:R-:W1:Y:S01]  /*29130*/  MUFU.RCP R209, R219 ;  /* 0x000000db00d17308 */ /* 0x002e620000001000 */
[----:B0-----:R-:W-:Y:S01]  /*29140*/  IMAD.IADD R215, R218, 0x1, R211 ;  /* 0x00000001dad77824 */ /* 0x001fe200078e02d3 */
[----:B------:R-:W0:Y:S06]  /*29150*/  SHFL.DOWN PT, R217, R212, 0x2, 0x1f ;  /* 0x08401f00d4d97f89 */ /* 0x000e2c00000e0000 */
[----:B------:R-:W-:Y:S08]  /*29160*/  I2F R222, R211 ;  /* 0x000000d300de7306 */ /* 0x000ff00000201400 */
[----:B------:R-:W2:Y:S01]  /*29170*/  I2F R215, R215 ;  /* 0x000000d700d77306 */ /* 0x000ea20000201400 */
[----:B0-----:R-:W-:-:S04]  /*29180*/  FMUL.FTZ R208, R217, R216 ;  /* 0x000000d8d9d07220 */ /* 0x001fc80000410000 */
[----:B------:R-:W-:Y:S02]  /*29190*/  FFMA.FTZ R208, R221, R212, R208 ;  /* 0x000000d4ddd07223 */ /* 0x000fe400000100d0 */
[----:B------:R-:W-:Y:S02]  /*291a0*/  FADD.FTZ R212, -R217, R212 ;  /* 0x000000d4d9d47221 */ /* 0x000fe40000010100 */
[----:B-1----:R-:W-:Y:S01]  /*291b0*/  FMUL.FTZ R220, R209, R208 ;  /* 0x000000d0d1dc7220 */ /* 0x002fe20000410000 */
[----:B--2---:R-:W0:Y:S01]  /*291c0*/  MUFU.RCP R217, R215 ;  /* 0x000000d700d97308 */ /* 0x004e220000001000 */
[----:B------:R-:W1:Y:S01]  /*291d0*/  SHFL.DOWN PT, R208, R213, 0x2, 0x1f ;  /* 0x08401f00d5d07f89 */ /* 0x000e6200000e0000 */
[----:B------:R-:W-:-:S03]  /*291e0*/  FMUL.FTZ R212, R212, R212 ;  /* 0x000000d4d4d47220 */ /* 0x000fc60000410000 */
[----:B------:R-:W2:Y:S01]  /*291f0*/  SHFL.DOWN PT, R207, R220, 0x1, 0x1f ;  /* 0x08201f00dccf7f89 */ /* 0x000ea200000e0000 */
[----:B------:R-:W-:-:S04]  /*29200*/  FMUL.FTZ R212, R212, R221 ;  /* 0x000000ddd4d47220 */ /* 0x000fc80000410000 */
[----:B------:R-:W-:Y:S02]  /*29210*/  FMUL.FTZ R212, R212, R216 ;  /* 0x000000d8d4d47220 */ /* 0x000fe40000410000 */
[----:B------:R-:W-:Y:S02]  /*29220*/  @!P0 IMAD.MOV.U32 R216, RZ, RZ, 0x4 ;  /* 0x00000004ffd88424 */ /* 0x000fe400078e00ff */
[----:B-1----:R-:W-:Y:S02]  /*29230*/  FADD.FTZ R208, R208, R213 ;  /* 0x000000d5d0d07221 */ /* 0x002fe40000010000 */
[----:B--2---:R-:W-:Y:S02]  /*29240*/  FMUL.FTZ R218, R207, R222 ;  /* 0x000000decfda7220 */ /* 0x004fe40000410000 */
[----:B------:R-:W-:Y:S02]  /*29250*/  FFMA.FTZ R208, R209, R212, R208 ;  /* 0x000000d4d1d07223 */ /* 0x000fe400000100d0 */
[----:B------:R-:W-:-:S02]  /*29260*/  FFMA.FTZ R218, R219, R220, R218 ;  /* 0x000000dcdbda7223 */ /* 0x000fc400000100da */
[----:B------:R-:W-:Y:S01]  /*29270*/  FADD.FTZ R207, R220, -R207 ;  /* 0x800000cfdccf7221 */ /* 0x000fe20000010000 */
[----:B------:R-:W1:Y:S01]  /*29280*/  SHFL.DOWN PT, R209, R208, 0x1, 0x1f ;  /* 0x08201f00d0d17f89 */ /* 0x000e6200000e0000 */
[----:B0-----:R-:W-:Y:S02]  /*29290*/  FMUL.FTZ R218, R217, R218 ;  /* 0x000000dad9da7220 */ /* 0x001fe40000410000 */
[----:B------:R-:W-:-:S03]  /*292a0*/  FMUL.FTZ R212, R207, R207 ;  /* 0x000000cfcfd47220 */ /* 0x000fc60000410000 */
[----:B------:R-:W0:Y:S01]  /*292b0*/  SHFL.IDX PT, R211, R218, RZ, 0x1f ;  /* 0x00001fffdad37589 */ /* 0x000e2200000e0000 */
[----:B------:R-:W-:-:S04]  /*292c0*/  FMUL.FTZ R212, R219, R212 ;  /* 0x000000d4dbd47220 */ /* 0x000fc80000410000 */
[----:B------:R-:W-:Y:S02]  /*292d0*/  FMUL.FTZ R222, R212, R222 ;  /* 0x000000ded4de7220 */ /* 0x000fe40000410000 */
[----:B------:R-:W-:-:S04]  /*292e0*/  @!P0 IMAD.WIDE R212, R199, R216, c[0x0][0x1a0] ;  /* 0x00006800c7d48625 */ /* 0x000fc800078e02d8 */
[----:B-1----:R-:W-:-:S04]  /*292f0*/  FADD.FTZ R214, R208, R209 ;  /* 0x000000d1d0d67221 */ /* 0x002fc80000010000 */
[----:B------:R-:W-:Y:S01]  /*29300*/  FFMA.FTZ R214, R217, R222, R214 ;  /* 0x000000ded9d67223 */ /* 0x000fe200000100d6 */
[----:B0-----:R-:W-:Y:S01]  /*29310*/  FSEL R207, R211, RZ, !P1 ;  /* 0x000000ffd3cf7208 */ /* 0x001fe20004800000 */
[----:B------:R0:W-:Y:S04]  /*29320*/  @!P0 STG.E [R212.64], R211 ;  /* 0x000000d3d4008986 */ /* 0x0001e8000c101906 */
[C---:B------:R-:W-:Y:S02]  /*29330*/  FADD.FTZ R209, -R207.reuse, R125 ;  /* 0x0000007dcfd17221 */ /* 0x040fe40000010100 */
[----:B------:R1:W2:Y:S01]  /*29340*/  SHFL.IDX PT, R125, R214, RZ, 0x1f ;  /* 0x00001fffd67d7589 */ /* 0x0002a200000e0000 */
[C---:B------:R-:W-:Y:S01]  /*29350*/  FADD.FTZ R208, -R207.reuse, R124 ;  /* 0x0000007ccfd07221 */ /* 0x040fe20000010100 */
[----:B------:R-:W-:Y:S01]  /*29360*/  MOV R124, c[0x0][0x1e0] ;  /* 0x00007800007c7a02 */ /* 0x000fe20000000f00 */
[----:B------:R-:W-:-:S02]  /*29370*/  FADD.FTZ R126, -R207, R126 ;  /* 0x0000007ecf7e7221 */ /* 0x000fc40000010100 */
[----:B------:R-:W-:Y:S02]  /*29380*/  FADD.FTZ R127, -R207, R127 ;  /* 0x0000007fcf7f7221 */ /* 0x000fe40000010100 */
[----:B0-----:R-:W-:Y:S02]  /*29390*/  FMUL.FTZ R211, R211, R211 ;  /* 0x000000d3d3d37220 */ /* 0x001fe40000410000 */
[C---:B------:R-:W-:Y:S02]  /*293a0*/  FADD.FTZ R128, -R207.reuse, R128 ;  /* 0x00000080cf807221 */ /* 0x040fe40000010100 */
[----:B------:R-:W-:Y:S01]  /*293b0*/  FADD.FTZ R129, -R207, R129 ;  /* 0x00000081cf817221 */ /* 0x000fe20000010100 */
[----:B------:R-:W-:Y:S01]  /*293c0*/  FSEL R211, R211, RZ, P1 ;  /* 0x000000ffd3d37208 */ /* 0x000fe20000800000 */
[C---:B-1----:R-:W-:Y:S01]  /*293d0*/  FADD.FTZ R214, -R207.reuse, R169 ;  /* 0x000000a9cfd67221 */ /* 0x042fe20000010100 */
[----:B------:R-:W-:Y:S01]  /*293e0*/  LOP3.LUT P1, RZ, R2, 0xff, RZ, 0xc0, !PT ;  /* 0x000000ff02ff7812 */ /* 0x000fe2000782c0ff */
[----:B------:R-:W-:-:S02]  /*293f0*/  FADD.FTZ R212, -R207, R167 ;  /* 0x000000a7cfd47221 */ /* 0x000fc40000010100 */
[C---:B------:R-:W-:Y:S01]  /*29400*/  FADD.FTZ R132, -R207.reuse, R132 ;  /* 0x00000084cf847221 */ /* 0x040fe20000010100 */
[----:B------:R-:W-:Y:S01]  /*29410*/  SEL R2, RZ, 0x1, P1 ;  /* 0x00000001ff027807 */ /* 0x000fe20000800000 */
[C---:B------:R-:W-:Y:S02]  /*29420*/  FADD.FTZ R131, -R207.reuse, R131 ;  /* 0x00000083cf837221 */ /* 0x040fe40000010100 */
[C---:B------:R-:W-:Y:S02]  /*29430*/  FADD.FTZ R135, -R207.reuse, R135 ;  /* 0x00000087cf877221 */ /* 0x040fe40000010100 */
[----:B------:R-:W-:Y:S02]  /*29440*/  FADD.FTZ R134, -R207, R134 ;  /* 0x00000086cf867221 */ /* 0x000fe40000010100 */
[----:B--2---:R-:W-:Y:S02]  /*29450*/  FFMA.FTZ R124, R125, R124, c[0x0][0x228] ;  /* 0x00008a007d7c7623 */ /* 0x004fe4000001007c */
[----:B------:R-:W-:-:S02]  /*29460*/  FADD.FTZ R136, -R207, R136 ;  /* 0x00000088cf887221 */ /* 0x000fc40000010100 */
[----:B------:R-:W-:Y:S02]  /*29470*/  FADD.FTZ R211, R124, R211 ;  /* 0x000000d37cd37221 */ /* 0x000fe40000010000 */
[----:B------:R-:W-:Y:S02]  /*29480*/  @!P0 IMAD.MOV.U32 R124, RZ, RZ, 0x4 ;  /* 0x00000004ff7c8424 */ /* 0x000fe400078e00ff */
[----:B------:R-:W-:Y:S02]  /*29490*/  FADD.FTZ R149, -R207, R149 ;  /* 0x00000095cf957221 */ /* 0x000fe40000010100 */
[----:B------:R-:W0:Y:S01]  /*294a0*/  MUFU.RSQ R211, R211 ;  /* 0x000000d300d37308 */ /* 0x000e220000001400 */
[C---:B------:R-:W-:Y:S01]  /*294b0*/  @!P0 IMAD.WIDE R124, R199.reuse, R124, c[0x0][0x1a8] ;  /* 0x00006a00c77c8625 */ /* 0x040fe200078e027c */
[----:B------:R-:W-:-:S03]  /*294c0*/  IADD3 R199, R199, c[0x0][0x160], RZ ;  /* 0x00005800c7c77a10 */ /* 0x000fc60007ffe0ff */
[C---:B------:R-:W-:Y:S02]  /*294d0*/  FADD.FTZ R137, -R207.reuse, R137 ;  /* 0x00000089cf897221 */ /* 0x040fe40000010100 */
[C---:B------:R-:W-:Y:S02]  /*294e0*/  FADD.FTZ R130, -R207.reuse, R130 ;  /* 0x00000082cf827221 */ /* 0x040fe40000010100 */
[C---:B------:R-:W-:Y:S02]  /*294f0*/  FADD.FTZ R148, -R207.reuse, R148 ;  /* 0x00000094cf947221 */ /* 0x040fe40000010100 */
[C---:B------:R-:W-:Y:S02]  /*29500*/  FADD.FTZ R133, -R207.reuse, R133 ;  /* 0x00000085cf857221 */ /* 0x040fe40000010100 */
[C---:B------:R-:W-:Y:S02]  /*29510*/  FADD.FTZ R141, -R207.reuse, R141 ;  /* 0x0000008dcf8d7221 */ /* 0x040fe40000010100 */
[----:B------:R-:W-:Y:S01]  /*29520*/  FADD.FTZ R144, -R207, R144 ;  /* 0x00000090cf907221 */ /* 0x000fe20000010100 */
[----:B0-----:R0:W-:Y:S01]  /*29530*/  @!P0 STG.E [R124.64], R211 ;  /* 0x000000d37c008986 */ /* 0x0011e2000c101906 */
[----:B------:R-:W-:-:S02]  /*29540*/  FMUL.FTZ R169, R211, R126 ;  /* 0x0000007ed3a97220 */ /* 0x000fc40000410000 */
[C---:B------:R-:W-:Y:S02]  /*29550*/  FMUL.FTZ R126, R211.reuse, R127 ;  /* 0x0000007fd37e7220 */ /* 0x040fe40000410000 */
[C---:B------:R-:W-:Y:S02]  /*29560*/  FMUL.FTZ R167, R211.reuse, R208 ;  /* 0x000000d0d3a77220 */ /* 0x040fe40000410000 */
[C---:B------:R-:W-:Y:S02]  /*29570*/  FMUL.FTZ R127, R211.reuse, R128 ;  /* 0x00000080d37f7220 */ /* 0x040fe40000410000 */
[C---:B------:R-:W-:Y:S02]  /*29580*/  FMUL.FTZ R128, R211.reuse, R129 ;  /* 0x00000081d3807220 */ /* 0x040fe40000410000 */
[----:B------:R-:W-:Y:S02]  /*29590*/  FMUL.FTZ R208, R211, R209 ;  /* 0x000000d1d3d07220 */ /* 0x000fe40000410000 */
[----:B0-----:R-:W-:-:S02]  /*295a0*/  FFMA.FTZ R124, R60, R167, R4 ;  /* 0x000000a73c7c7223 */ /* 0x001fc40000010004 */
[----:B------:R-:W-:Y:S02]  /*295b0*/  FFMA.FTZ R167, R65, R128, R9 ;  /* 0x0000008041a77223 */ /* 0x000fe40000010009 */
        /* <DEDUP_REMOVED lines=13> */
[----:B------:R-:W-:Y:S02]  /*29690*/  FMUL.FTZ R228, R211, R137 ;  /* 0x00000089d3e47220 */ /* 0x000fe40000410000 */
[----:B------:R-:W-:Y:S02]  /*296a0*/  FFMA.FTZ R149, R61, R208, R5 ;  /* 0x000000d03d957223 */ /* 0x000fe40000010005 */
[C---:B------:R-:W-:Y:S02]  /*296b0*/  FADD.FTZ R142, -R207.reuse, R142 ;  /* 0x0000008ecf8e7221 */ /* 0x040fe40000010100 */
[----:B------:R-:W-:Y:S01]  /*296c0*/  FADD.FTZ R143, -R207, R143 ;  /* 0x0000008fcf8f7221 */ /* 0x000fe20000010100 */
[----:B------:R-:W-:Y:S01]  /*296d0*/  F2FP.BF16.PACK_AB R124, R149, R124 ;  /* 0x0000007c957c723e */ /* 0x000fe200000010ff */
[----:B------:R-:W-:-:S02]  /*296e0*/  FADD.FTZ R146, -R207, R146 ;  /* 0x00000092cf927221 */ /* 0x000fc40000010100 */
[----:B------:R-:W-:Y:S02]  /*296f0*/  FADD.FTZ R147, -R207, R147 ;  /* 0x00000093cf937221 */ /* 0x000fe40000010100 */
[C---:B------:R-:W-:Y:S02]  /*29700*/  FMUL.FTZ R171, R211.reuse, R130 ;  /* 0x00000082d3ab7220 */ /* 0x040fe40000410000 */
[----:B------:R-:W-:Y:S02]  /*29710*/  FMUL.FTZ R137, R211, R148 ;  /* 0x00000094d3897220 */ /* 0x000fe40000410000 */
[----:B------:R-:W-:Y:S02]  /*29720*/  FFMA.FTZ R128, R68, R129, R12 ;  /* 0x0000008144807223 */ /* 0x000fe4000001000c */
[----:B------:R-:W-:Y:S02]  /*29730*/  FADD.FTZ R138, -R207, R138 ;  /* 0x0000008acf8a7221 */ /* 0x000fe40000010100 */
[----:B------:R-:W-:-:S02]  /*29740*/  FMUL.FTZ R130, R211, R133 ;  /* 0x00000085d3827220 */ /* 0x000fc40000410000 */
[----:B------:R-:W-:Y:S02]  /*29750*/  FMUL.FTZ R134, R211, R141 ;  /* 0x0000008dd3867220 */ /* 0x000fe40000410000 */
[----:B------:R-:W-:Y:S02]  /*29760*/  FFMA.FTZ R148, R64, R127, R8 ;  /* 0x0000007f40947223 */ /* 0x000fe40000010008 */
[----:B------:R-:W-:Y:S02]  /*29770*/  FFMA.FTZ R129, R70, R131, R14 ;  /* 0x0000008346817223 */ /* 0x000fe4000001000e */
[----:B------:R-:W-:Y:S01]  /*29780*/  FFMA.FTZ R132, R71, R132, R15 ;  /* 0x0000008447847223 */ /* 0x000fe2000001000f */
[----:B------:R-:W-:Y:S01]  /*29790*/  F2FP.BF16.PACK_AB R126, R167, R148 ;  /* 0x00000094a77e723e */ /* 0x000fe200000010ff */
[----:B------:R-:W-:Y:S02]  /*297a0*/  FMUL.FTZ R141, R211, R144 ;  /* 0x00000090d38d7220 */ /* 0x000fe40000410000 */
[C---:B------:R-:W-:Y:S01]  /*297b0*/  FADD.FTZ R150, -R207.reuse, R150 ;  /* 0x00000096cf967221 */ /* 0x040fe20000010100 */
[----:B------:R-:W-:Y:S01]  /*297c0*/  F2FP.BF16.PACK_AB R129, R132, R129 ;  /* 0x000000818481723e */ /* 0x000fe200000010ff */
[----:B------:R-:W-:-:S02]  /*297d0*/  FADD.FTZ R218, -R207, R172 ;  /* 0x000000accfda7221 */ /* 0x000fc40000010100 */
[C---:B------:R-:W-:Y:S02]  /*297e0*/  FMUL.FTZ R230, R211.reuse, R139 ;  /* 0x0000008bd3e67220 */ /* 0x040fe40000410000 */
[C---:B------:R-:W-:Y:S02]  /*297f0*/  FMUL.FTZ R133, R211.reuse, R140 ;  /* 0x0000008cd3857220 */ /* 0x040fe40000410000 */
[----:B------:R-:W-:Y:S02]  /*29800*/  FMUL.FTZ R144, R211, R145 ;  /* 0x00000091d3907220 */ /* 0x000fe40000410000 */
[C---:B------:R-:W-:Y:S02]  /*29810*/  FADD.FTZ R159, -R207.reuse, R159 ;  /* 0x0000009fcf9f7221 */ /* 0x040fe40000010100 */
[----:B------:R-:W-:Y:S02]  /*29820*/  FADD.FTZ R172, -R207, R173 ;  /* 0x000000adcfac7221 */ /* 0x000fe40000010100 */
[----:B------:R-:W-:-:S02]  /*29830*/  FMUL.FTZ R139, R211, R142 ;  /* 0x0000008ed38b7220 */ /* 0x000fc40000410000 */
[C---:B------:R-:W-:Y:S02]  /*29840*/  FMUL.FTZ R140, R211.reuse, R143 ;  /* 0x0000008fd38c7220 */ /* 0x040fe40000410000 */
[C---:B------:R-:W-:Y:S02]  /*29850*/  FMUL.FTZ R145, R211.reuse, R146 ;  /* 0x00000092d3917220 */ /* 0x040fe40000410000 */
[----:B------:R-:W-:Y:S02]  /*29860*/  FMUL.FTZ R232, R211, R147 ;  /* 0x00000093d3e87220 */ /* 0x000fe40000410000 */
[----:B------:R-:W-:Y:S02]  /*29870*/  FADD.FTZ R160, -R207, R160 ;  /* 0x000000a0cfa07221 */ /* 0x000fe40000010100 */
[----:B------:R-:W-:Y:S02]  /*29880*/  FMUL.FTZ R173, R211, R138 ;  /* 0x0000008ad3ad7220 */ /* 0x000fe40000410000 */
[----:B------:R-:W-:-:S02]  /*29890*/  FFMA.FTZ R149, R69, R130, R13 ;  /* 0x0000008245957223 */ /* 0x000fc4000001000d */
[----:B------:R-:W-:Y:S02]  /*298a0*/  FFMA.FTZ R130, R72, R135, R16 ;  /* 0x0000008748827223 */ /* 0x000fe40000010010 */
[----:B------:R-:W-:Y:S01]  /*298b0*/  FMUL.FTZ R143, R211, R150 ;  /* 0x00000096d38f7220 */ /* 0x000fe20000410000 */
[----:B------:R-:W-:Y:S01]  /*298c0*/  F2FP.BF16.PACK_AB R128, R149, R128 ;  /* 0x000000809580723e */ /* 0x000fe200000010ff */
[----:B------:R-:W-:Y:S02]  /*298d0*/  FFMA.FTZ R135, R73, R228, R17 ;  /* 0x000000e449877223 */ /* 0x000fe40000010011 */
[----:B------:R-:W-:Y:S02]  /*298e0*/  FFMA.FTZ R132, R76, R133, R20 ;  /* 0x000000854c847223 */ /* 0x000fe40000010014 */
[----:B------:R-:W-:Y:S01]  /*298f0*/  FFMA.FTZ R141, R80, R141, R24 ;  /* 0x0000008d508d7223 */ /* 0x000fe20000010018 */
[----:B------:R-:W-:Y:S01]  /*29900*/  F2FP.BF16.PACK_AB R130, R135, R130 ;  /* 0x000000828782723e */ /* 0x000fe200000010ff */
[----:B------:R-:W-:-:S02]  /*29910*/  FFMA.FTZ R148, R81, R144, R25 ;  /* 0x0000009051947223 */ /* 0x000fc40000010019 */
[----:B------:R-:W-:Y:S02]  /*29920*/  FADD.FTZ R154, -R207, R154 ;  /* 0x0000009acf9a7221 */ /* 0x000fe40000010100 */
        /* <DEDUP_REMOVED lines=8> */
[----:B------:R-:W-:Y:S01]  /*299b0*/  LEA R140, P0, R200, c[0x0][0x208], 0x4 ;  /* 0x00008200c88c7a11 */ /* 0x000fe200078020ff */
[----:B------:R-:W-:Y:S01]  /*299c0*/  FADD.FTZ R155, -R207, R155 ;  /* 0x0000009bcf9b7221 */ /* 0x000fe20000010100 */
[----:B------:R-:W-:Y:S01]  /*299d0*/  F2FP.BF16.PACK_AB R135, R232, R145 ;  /* 0x00000091e887723e */ /* 0x000fe200000010ff */
[----:B------:R-:W-:Y:S01]  /*299e0*/  FMUL.FTZ R159, R211, R160 ;  /* 0x000000a0d39f7220 */ /* 0x000fe20000410000 */
[----:B------:R-:W-:Y:S01]  /*299f0*/  F2FP.BF16.PACK_AB R133, R144, R133 ;  /* 0x000000859085723e */ /* 0x000fe200000010ff */
[----:B------:R-:W-:Y:S02]  /*29a00*/  FFMA.FTZ R131, R74, R173, R18 ;  /* 0x000000ad4a837223 */ /* 0x000fe40000010012 */
[----:B------:R-:W-:Y:S02]  /*29a10*/  FFMA.FTZ R230, R75, R230, R19 ;  /* 0x000000e64be67223 */ /* 0x000fe40000010013 */
[----:B------:R-:W-:-:S02]  /*29a20*/  FADD.FTZ R153, -R207, R153 ;  /* 0x00000099cf997221 */ /* 0x000fc40000010100 */
[----:B------:R-:W-:Y:S01]  /*29a30*/  FFMA.FTZ R139, R77, R134, R21 ;  /* 0x000000864d8b7223 */ /* 0x000fe20000010015 */
[----:B------:R-:W-:Y:S01]  /*29a40*/  F2FP.BF16.PACK_AB R134, R148, R141 ;  /* 0x0000008d9486723e */ /* 0x000fe200000010ff */
[----:B------:R-:W-:Y:S01]  /*29a50*/  IMAD.MOV.U32 R160, RZ, RZ, 0x10 ;  /* 0x00000010ffa07424 */ /* 0x000fe200078e00ff */
[----:B------:R-:W-:Y:S01]  /*29a60*/  LEA.HI.X R141, R200, c[0x0][0x20c], RZ, 0x4, P0 ;  /* 0x00008300c88d7a11 */ /* 0x000fe200000f24ff */
[C---:B------:R-:W-:Y:S01]  /*29a70*/  FADD.FTZ R158, -R207.reuse, R158 ;  /* 0x0000009ecf9e7221 */ /* 0x040fe20000010100 */
[----:B------:R-:W-:Y:S01]  /*29a80*/  F2FP.BF16.PACK_AB R131, R230, R131 ;  /* 0x00000083e683723e */ /* 0x000fe200000010ff */
[----:B------:R-:W-:Y:S01]  /*29a90*/  FADD.FTZ R220, -R207, R175 ;  /* 0x000000afcfdc7221 */ /* 0x000fe20000010100 */
[----:B------:R-:W-:Y:S01]  /*29aa0*/  F2FP.BF16.PACK_AB R132, R139, R132 ;  /* 0x000000848b84723e */ /* 0x000fe200000010ff */
[----:B------:R-:W-:Y:S01]  /*29ab0*/  FADD.FTZ R163, -R207, R163 ;  /* 0x000000a3cfa37221 */ /* 0x000fe20000010100 */
[----:B------:R-:W-:Y:S01]  /*29ac0*/  STG.E.128 [R140.64], R124 ;  /* 0x0000007c8c007986 */ /* 0x000fe2000c101d06 */
[----:B------:R-:W-:Y:S01]  /*29ad0*/  FMUL.FTZ R175, R211, R154 ;  /* 0x0000009ad3af7220 */ /* 0x000fe20000410000 */
[----:B------:R-:W-:Y:S01]  /*29ae0*/  IADD3 R200, R200, 0x300, RZ ;  /* 0x00000300c8c87810 */ /* 0x000fe20007ffe0ff */
[----:B------:R-:W-:-:S02]  /*29af0*/  FADD.FTZ R168, -R207, R168 ;  /* 0x000000a8cfa87221 */ /* 0x000fc40000010100 */
[C---:B------:R-:W-:Y:S02]  /*29b00*/  FMUL.FTZ R154, R211.reuse, R155 ;  /* 0x0000009bd39a7220 */ /* 0x040fe40000410000 */
[----:B------:R-:W-:Y:S02]  /*29b10*/  FMUL.FTZ R146, R211, R153 ;  /* 0x00000099d3927220 */ /* 0x000fe40000410000 */
[----:B------:R-:W-:-:S04]  /*29b20*/  IMAD.WIDE.U32 R144, R202, R160, c[0x0][0x208] ;  /* 0x00008200ca907625 */ /* 0x000fc800078e00a0 */
[----:B------:R-:W-:Y:S01]  /*29b30*/  FMUL.FTZ R153, R211, R158 ;  /* 0x0000009ed3997220 */ /* 0x000fe20000410000 */
[----:B------:R0:W-:Y:S01]  /*29b40*/  STG.E.128 [R144.64], R128 ;  /* 0x0000008090007986 */ /* 0x0001e2000c101d06 */
[----:B------:R-:W-:-:S04]  /*29b50*/  IMAD.WIDE.U32 R148, R203, R160, c[0x0][0x208] ;  /* 0x00008200cb947625 */ /* 0x000fc800078e00a0 */
[C---:B------:R-:W-:Y:S01]  /*29b60*/  FADD.FTZ R151, -R207.reuse, R151 ;  /* 0x00000097cf977221 */ /* 0x040fe20000010100 */
[----:B------:R1:W-:Y:S01]  /*29b70*/  STG.E.128 [R148.64], R132 ;  /* 0x0000008494007986 */ /* 0x0003e2000c101d06 */
[C---:B------:R-:W-:Y:S02]  /*29b80*/  FADD.FTZ R156, -R207.reuse, R156 ;  /* 0x0000009ccf9c7221 */ /* 0x040fe40000010100 */
[C---:B------:R-:W-:Y:S02]  /*29b90*/  FADD.FTZ R176, -R207.reuse, R176 ;  /* 0x000000b0cfb07221 */ /* 0x040fe40000010100 */
[----:B------:R-:W-:Y:S02]  /*29ba0*/  FADD.FTZ R222, -R207, R177 ;  /* 0x000000b1cfde7221 */ /* 0x000fe40000010100 */
[----:B------:R-:W-:Y:S02]  /*29bb0*/  FMUL.FTZ R158, R211, R163 ;  /* 0x000000a3d39e7220 */ /* 0x000fe40000410000 */
[----:B------:R-:W-:-:S02]  /*29bc0*/  FADD.FTZ R152, -R207, R152 ;  /* 0x00000098cf987221 */ /* 0x000fc40000010100 */
[C---:B------:R-:W-:Y:S01]  /*29bd0*/  FADD.FTZ R157, -R207.reuse, R157 ;  /* 0x0000009dcf9d7221 */ /* 0x040fe20000010100 */
[C---:B0-----:R-:W-:Y:S01]  /*29be0*/  LEA R144, P0, R200.reuse, c[0x0][0x208], 0x4 ;  /* 0x00008200c8907a11 */ /* 0x041fe200078020ff */
[----:B------:R-:W-:Y:S02]  /*29bf0*/  FADD.FTZ R161, -R207, R161 ;  /* 0x000000a1cfa17221 */ /* 0x000fe40000010100 */
[C---:B------:R-:W-:Y:S01]  /*29c00*/  FMUL.FTZ R163, R211.reuse, R168 ;  /* 0x000000a8d3a37220 */ /* 0x040fe20000410000 */
[----:B------:R-:W-:Y:S01]  /*29c10*/  LEA.HI.X R145, R200, c[0x0][0x20c], RZ, 0x4, P0 ;  /* 0x00008300c8917a11 */ /* 0x000fe200000f24ff */
[----:B------:R-:W-:Y:S01]  /*29c20*/  FMUL.FTZ R214, R211, R214 ;  /* 0x000000d6d3d67220 */ /* 0x000fe20000410000 */
[----:B------:R-:W-:Y:S01]  /*29c30*/  ISETP.GE.AND P0, PT, R199, c[0x0][0x164], PT ;  /* 0x00005900c7007a0c */ /* 0x000fe20003f06270 */
[----:B------:R-:W-:Y:S02]  /*29c40*/  FFMA.FTZ R139, R90, R175, R34 ;  /* 0x000000af5a8b7223 */ /* 0x000fe40000010022 */
[----:B------:R-:W-:-:S02]  /*29c50*/  FFMA.FTZ R154, R91, R154, R35 ;  /* 0x0000009a5b9a7223 */ /* 0x000fc40000010023 */
[C---:B------:R-:W-:Y:S02]  /*29c60*/  FADD.FTZ R162, -R207.reuse, R162 ;  /* 0x000000a2cfa27221 */ /* 0x040fe40000010100 */
[C---:B------:R-:W-:Y:S01]  /*29c70*/  FADD.FTZ R166, -R207.reuse, R166 ;  /* 0x000000a6cfa67221 */ /* 0x040fe20000010100 */
[----:B------:R-:W-:Y:S01]  /*29c80*/  F2FP.BF16.PACK_AB R139, R154, R139 ;  /* 0x0000008b9a8b723e */ /* 0x000fe200000010ff */
        /* <DEDUP_REMOVED lines=14> */
[----:B-1----:R-:W-:Y:S02]  /*29d70*/  FFMA.FTZ R133, R105, R214, R49 ;  /* 0x000000d669857223 */ /* 0x002fe40000010031 */
[----:B------:R-:W-:-:S02]  /*29d80*/  FMUL.FTZ R177, R211, R162 ;  /* 0x000000a2d3b17220 */ /* 0x000fc40000410000 */
[----:B------:R-:W-:Y:S01]  /*29d90*/  FMUL.FTZ R161, R211, R166 ;  /* 0x000000a6d3a17220 */ /* 0x000fe20000410000 */
[----:B------:R-:W-:Y:S01]  /*29da0*/  F2FP.BF16.PACK_AB R130, R133, R130 ;  /* 0x000000828582723e */ /* 0x000fe200000010ff */
        /* <DEDUP_REMOVED lines=62> */
.L_x_22749:
[----:B------:R-:W-:Y:S05]  /*2a190*/  EXIT ;  /* 0x000000000000794d */ /* 0x000fea0003800000 */
.L_x_22747:
[----:B------:R-:W-:Y:S01]  /*2a1a0*/  IMAD.MOV.U32 R216, RZ, RZ, 0x1 ;  /* 0x00000001ffd87424 */ /* 0x000fe200078e00ff */
[----:B------:R-:W-:Y:S01]  /*2a1b0*/  MOV R212, 0x2a1f0 ;  /* 0x0002a1f000d47802 */ /* 0x000fe20000000f00 */
[----:B------:R-:W-:-:S02]  /*2a1c0*/  IMAD.MOV.U32 R209, RZ, RZ, 0x1f ;  /* 0x0000001fffd17424 */ /* 0x000fc400078e00ff */
[----:B------:R-:W-:Y:S02]  /*2a1d0*/  IMAD.MOV.U32 R214, RZ, RZ, -0x1 ;  /* 0xffffffffffd67424 */ /* 0x000fe400078e00ff */
[----:B------:R-:W-:Y:S05]  /*2a1e0*/  CALL.REL.NOINC `($__internal_39_$__cuda_sm70_shflsync_bfly_p) ;  /* 0x00000a9000007944 */ /* 0x000fea0003c00000 */
[----:B-1----:R-:W-:Y:S01]  /*2a1f0*/  MOV R208, R216 ;  /* 0x000000d800d07202 */ /* 0x002fe20000000f00 */
[----:B0-----:R-:W-:Y:S05]  /*2a200*/  BRA `(.L_x_22751) ;  /* 0xffffe58000007947 */ /* 0x001fea000383ffff */
.L_x_22748:
[----:B------:R-:W-:Y:S01]  /*2a210*/  IMAD.MOV.U32 R216, RZ, RZ, 0x2 ;  /* 0x00000002ffd87424 */ /* 0x000fe200078e00ff */
[----:B------:R-:W-:Y:S01]  /*2a220*/  MOV R212, 0x2a260 ;  /* 0x0002a26000d47802 */ /* 0x000fe20000000f00 */
[----:B------:R-:W-:Y:S02]  /*2a230*/  IMAD.MOV.U32 R209, RZ, RZ, 0x1f ;  /* 0x0000001fffd17424 */ /* 0x000fe400078e00ff */
[----:B------:R-:W-:Y:S02]  /*2a240*/  IMAD.MOV.U32 R214, RZ, RZ, -0x1 ;  /* 0xffffffffffd67424 */ /* 0x000fe400078e00ff */
[----:B------:R-:W-:Y:S05]  /*2a250*/  CALL.REL.NOINC `($__internal_39_$__cuda_sm70_shflsync_bfly_p) ;  /* 0x00000a2000007944 */ /* 0x000fea0003c00000 */
[----:B01----:R-:W-:Y:S01]  /*2a260*/  FADD.FTZ R211, R211, R216 ;  /* 0x000000d8d3d37221 */ /* 0x003fe20000010000 */
[----:B------:R-:W-:Y:S01]  /*2a270*/  MOV R214, 0xffffffff ;  /* 0xffffffff00d67802 */ /* 0x000fe20000000f00 */
[----:B------:R-:W-:Y:S01]  /*2a280*/  IMAD.MOV.U32 R216, RZ, RZ, 0x4 ;  /* 0x00000004ffd87424 */ /* 0x000fe200078e00ff */
[----:B------:R-:W-:Y:S01]  /*2a290*/  MOV R212, 0x2a2c0 ;  /* 0x0002a2c000d47802 */ /* 0x000fe20000000f00 */
[----:B------:R-:W-:Y:S02]  /*2a2a0*/  IMAD.MOV.U32 R209, RZ, RZ, 0x1f ;  /* 0x0000001fffd17424 */ /* 0x000fe400078e00ff */
[----:B------:R-:W-:Y:S05]  /*2a2b0*/  CALL.REL.NOINC `($__internal_39_$__cuda_sm70_shflsync_bfly_p) ;  /* 0x000009c000007944 */ /* 0x000fea0003c00000 */
[----:B01----:R-:W-:Y:S01]  /*2a2c0*/  FADD.FTZ R211, R211, R216 ;  /* 0x000000d8d3d37221 */ /* 0x003fe20000010000 */
[----:B------:R-:W-:Y:S01]  /*2a2d0*/  MOV R212, 0x2a320 ;  /* 0x0002a32000d47802 */ /* 0x000fe20000000f00 */
[----:B------:R-:W-:-:S02]  /*2a2e0*/  IMAD.MOV.U32 R216, RZ, RZ, 0x8 ;  /* 0x00000008ffd87424 */ /* 0x000fc400078e00ff */
        /* <DEDUP_REMOVED lines=127> */
[----:B------:R-:W-:Y:S05]  /*2aae0*/  CALL.REL.NOINC `($__internal_39_$__cuda_sm70_shflsync_bfly_p) ;  /* 0x0000019000007944 */ /* 0x000fea0003c00000 */
[----:B01----:R-:W-:Y:S01]  /*2aaf0*/  FADD.FTZ R211, R211, R216 ;  /* 0x000000d8d3d37221 */ /* 0x003fe20000010000 */
[----:B------:R-:W-:Y:S01]  /*2ab00*/  MOV R214, 0xffffffff ;  /* 0xffffffff00d67802 */ /* 0x000fe20000000f00 */
[----:B------:R-:W-:Y:S01]  /*2ab10*/  IMAD.MOV.U32 R216, RZ, RZ, 0x2 ;  /* 0x00000002ffd87424 */ /* 0x000fe200078e00ff */
[----:B------:R-:W-:Y:S01]  /*2ab20*/  MOV R212, 0x2ab50 ;  /* 0x0002ab5000d47802 */ /* 0x000fe20000000f00 */
[----:B------:R-:W-:-:S02]  /*2ab30*/  IMAD.MOV.U32 R209, RZ, RZ, 0x1f ;  /* 0x0000001fffd17424 */ /* 0x000fc400078e00ff */
        /* <DEDUP_REMOVED lines=15> */
[----:B------:R-:W-:Y:S02]  /*2ac30*/  IMAD.MOV.U32 R216, RZ, RZ, 0x10 ;  /* 0x00000010ffd87424 */ /* 0x000fe400078e00ff */
[----:B------:R-:W-:-:S02]  /*2ac40*/  IMAD.MOV.U32 R209, RZ, RZ, 0x1f ;  /* 0x0000001fffd17424 */ /* 0x000fc400078e00ff */
[----:B------:R-:W-:Y:S02]  /*2ac50*/  IMAD.MOV.U32 R214, RZ, RZ, -0x1 ;  /* 0xffffffffffd67424 */ /* 0x000fe400078e00ff */
[----:B------:R-:W-:Y:S05]  /*2ac60*/  CALL.REL.NOINC `($__internal_39_$__cuda_sm70_shflsync_bfly_p) ;  /* 0x0000001000007944 */ /* 0x000fea0003c00000 */
[----:B01----:R-:W-:Y:S05]  /*2ac70*/  BRA `(.L_x_22752) ;  /* 0xffffe35000007947 */ /* 0x003fea000383ffff */
        .weak           $__internal_39_$__cuda_sm70_shflsync_bfly_p
        .type           $__internal_39_$__cuda_sm70_shflsync_bfly_p,@function
        .size           $__internal_39_$__cuda_sm70_shflsync_bfly_p,(.L_x_41067 - $__internal_39_$__cuda_sm70_shflsync_bfly_p)
$__internal_39_$__cuda_sm70_shflsync_bfly_p:
[----:B------:R-:W-:Y:S01]  /*2ac80*/  IMAD.MOV.U32 R213, RZ, RZ, 0x0 ;  /* 0x00000000ffd57424 */ /* 0x000fe200078e00ff */
[----:B------:R-:W-:Y:S04]  /*2ac90*/  WARPSYNC R214 ;  /* 0x000000d600007348 */ /* 0x000fe80003800000 */
[----:B------:R0:W1:Y:S01]  /*2aca0*/  SHFL.BFLY PT, R216, R211, R216, R209 ;  /* 0x0c0000d8d3d87389 */ /* 0x00006200000e00d1 */
[----:B------:R-:W-:Y:S05]  /*2acb0*/  RET.REL.NODEC R212 `(_ZN10layer_norm31ln_parallel_residual_fwd_kernelINS_13Kernel_traitsIf13__nv_bfloat16fS2_fjLj7168ELj1ELj1ELj4ELj16ENS_18Kernel_traits_baseILj7168EfS2_fS2_fjLj128EEEEELb1ELb1ELb1EEEvNS_9FwdParamsE) ;  /* 0xfffd5340d4007950 */ /* 0x000fea0003c3ffff */
.L_x_22753:
        /* <DEDUP_REMOVED lines=12> */
.L_x_41067:


//--------------------- .text._ZN10layer_norm31ln_parallel_residual_fwd_kernelINS_13Kernel_traitsIf6__halfS2_S2_fjLj7168ELj1ELj1ELj4ELj16ENS_18Kernel_traits_baseILj7168EfS2_S2_S2_fjLj128EEEEELb0ELb0ELb0EEEvNS_9FwdParamsE --------------------------
	.section	.text._ZN10layer_norm31ln_parallel_residual_fwd_kernelINS_13Kernel_traitsIf6__halfS2_S2_fjLj7168ELj1ELj1ELj4ELj16ENS_18Kernel_traits_baseILj7168EfS2_S2_S2_fjLj128EEEEELb0ELb0ELb0EEEvNS_9FwdParamsE,"ax",@progbits
	.sectioninfo	@"SHI_REGISTERS=255"
	.align	128
        .global         _ZN10layer_norm31ln_parallel_residual_fwd_kernelINS_13Kernel_traitsIf6__halfS2_S2_fjLj7168ELj1ELj1ELj4ELj16ENS_18Kernel_traits_baseILj7168EfS2_S2_S2_fjLj128EEEEELb0ELb0ELb0EEEvNS_9FwdParamsE
        .type           _ZN10layer_norm31ln_parallel_residual_fwd_kernelINS_13Kernel_traitsIf6__halfS2_S2_fjLj7168ELj1ELj1ELj4ELj16ENS_18Kernel_traits_baseILj7168EfS2_S2_S2_fjLj128EEEEELb0ELb0ELb0EEEvNS_9FwdParamsE,@function
        .size           _ZN10layer_norm31ln_parallel_residual_fwd_kernelINS_13Kernel_traitsIf6__halfS2_S2_fjLj7168ELj1ELj1ELj4ELj16ENS_18Kernel_traits_baseILj7168EfS2_S2_S2_fjLj128EEEEELb0ELb0ELb0EEEvNS_9FwdParamsE,(.L_x_41068 - _ZN10layer_norm31ln_parallel_residual_fwd_kernelINS_13Kernel_traitsIf6__halfS2_S2_fjLj7168ELj1ELj1ELj4ELj16ENS_18Kernel_traits_baseILj7168EfS2_S2_S2_fjLj128EEEEELb0ELb0ELb0EEEvNS_9FwdParamsE)
        .other          _ZN10layer_norm31ln_parallel_residual_fwd_kernelINS_13Kernel_traitsIf6__halfS2_S2_fjLj7168ELj1ELj1ELj4ELj16ENS_18Kernel_traits_baseILj7168EfS2_S2_S2_fjLj128EEEEELb0ELb0ELb0EEEvNS_9FwdParamsE,@"STO_CUDA_ENTRY STV_DEFAULT"
_ZN10layer_norm31ln_parallel_residual_fwd_kernelINS_13Kernel_traitsIf6__halfS2_S2_fjLj7168ELj1ELj1ELj4ELj16ENS_18Kernel_traits_baseILj7168EfS2_S2_S2_fjLj128EEEEELb0ELb0ELb0EEEvNS_9FwdParamsE:
.text._ZN10layer_norm31ln_parallel_residual_fwd_kernelINS_13Kernel_traitsIf6__halfS2_S2_fjLj7168ELj1ELj1ELj4ELj16ENS_18Kernel_traits_baseILj7168EfS2_S2_S2_fjLj128EEEEELb0ELb0ELb0EEEvNS_9FwdParamsE:
        /* <DEDUP_REMOVED lines=30> */
[----:B------:R-:W-:Y:S01]  /*01e0*/  SHF.L.U32 R10, R2, 0x5, RZ ;  /* 0x00000005020a7819 */ /* 0x000fe200000006ff */
        /* <DEDUP_REMOVED lines=30> */
.L_x_22755:
[----:B------:R-:W-:Y:S05]  /*03d0*/  BSYNC B0 ;  /* 0x0000000000007941 */ /* 0x000fea0003800000 */
.L_x_22754:
        /* <DEDUP_REMOVED lines=8> */
[----:B------:R-:W-:-:S02]  /*0460*/  SHF.L.U32 R6, R2, 0x5, RZ ;  /* 0x0000000502067819 */ /* 0x000fc400000006ff */
[----:B------:R-:W-:Y:S02]  /*0470*/  ISETP.NE.U32.AND P2, PT, RZ, c[0x0][0x220], PT ;  /* 0x00008800ff007a0c */ /* 0x000fe40003f45070 */
[----:B------:R-:W-:Y:S02]  /*0480*/  SHF.L.U64.HI R3, R2, 0x5, RZ ;  /* 0x0000000502037819 */ /* 0x000fe400000102ff */
[----:B------:R-:W-:-:S05]  /*0490*/  ISETP.NE.AND.EX P2, PT, RZ, c[0x0][0x224], PT, P2 ;  /* 0x00008900ff007a0c */ /* 0x000fca0003f45320 */
        /* <DEDUP_REMOVED lines=25> */
.L_x_22757:
[----:B------:R-:W-:Y:S05]  /*0630*/  BSYNC B0 ;  /* 0x0000000000007941 */ /* 0x000fea0003800000 */
.L_x_22756:
        /* <DEDUP_REMOVED lines=16> */
[----:B0-----:R-:W-:Y:S01]  /*0740*/  HFMA2.MMA R13, -RZ, RZ, 0, 1.9073486328125e-06 ;  /* 0x00000020ff0d7435 */ /* 0x001fe200000001ff */
[----:B------:R-:W-:Y:S01]  /*0750*/  @P2 IADD3 R10, P3, R6, c[0x0][0x220], RZ ;  /* 0x00008800060a2a10 */ /* 0x000fe20007f7e0ff */
[----:B------:R-:W-:Y:S01]  /*0760*/  CS2R R114, SRZ ;  /* 0x0000000000727805 */ /* 0x000fe2000001ff00 */
[----:B------:R-:W-:Y:S01]  /*0770*/  CS2R R112, SRZ ;  /* 0x0000000000707805 */ /* 0x000fe2000001ff00 */
[----:B------:R-:W-:Y:S01]  /*0780*/  CS2R R110, SRZ ;  /* 0x00000000006e7805 */ /* 0x000fe2000001ff00 */
[----:B------:R-:W-:Y:S01]  /*0790*/  CS2R R108, SRZ ;  /* 0x00000000006c7805 */ /* 0x000fe2000001ff00 */
[----:B------:R-:W-:-:S02]  /*07a0*/  @P2 IADD3.X R11, R3, c[0x0][0x224], RZ, P3, !PT ;  /* 0x00008900030b2a10 */ /* 0x000fc40001ffe4ff */
[----:B-1----:R-:W-:Y:S02]  /*07b0*/  IADD3 R4, P0, R6, c[0x0][0x1b8], RZ ;  /* 0x00006e0006047a10 */ /* 0x002fe40007f1e0ff */
[----:B------:R-:W-:Y:S01]  /*07c0*/  IMAD.WIDE.U32 R12, R2, R13, c[0x0][0x1b0] ;  /* 0x00006c00020c7625 */ /* 0x000fe200078e000d */
        /* <DEDUP_REMOVED lines=12> */
.L_x_22759:
[----:B------:R-:W-:Y:S05]  /*0890*/  BSYNC B0 ;  /* 0x0000000000007941 */ /* 0x000fea0003800000 */
.L_x_22758:
        /* <DEDUP_REMOVED lines=37> */
.L_x_22761:
[----:B------:R-:W-:Y:S05]  /*0af0*/  BSYNC B0 ;  /* 0x0000000000007941 */ /* 0x000fea0003800000 */
.L_x_22760:
        /* <DEDUP_REMOVED lines=11> */
[----:B0-----:R-:W-:-:S11]  /*0bb0*/  SHF.L.U32 R12, R2, 0x5, RZ ;  /* 0x00000005020c7819 */ /* 0x001fd600000006ff */
[----:B------:R-:W-:-:S04]  /*0bc0*/  @P0 LEA R4, P2, R2, c[0x0][0x218], 0x5 ;  /* 0x0000860002040a11 */ /* 0x000fc800078428ff */
[C---:B------:R-:W-:Y:S02]  /*0bd0*/  @P0 LEA.HI.X R5, R2.reuse, c[0x0][0x21c], RZ, 0x5, P2 ;  /* 0x0000870002050a11 */ /* 0x040fe400010f2cff */
[----:B------:R-:W-:Y:S02]  /*0be0*/  SHF.L.U64.HI R3, R2, 0x5, RZ ;  /* 0x0000000502037819 */ /* 0x000fe400000102ff */
[----:B------:R-:W-:Y:S01]  /*0bf0*/  ISETP.NE.U32.AND P2, PT, RZ, c[0x0][0x220], PT ;  /* 0x00008800ff007a0c */ /* 0x000fe20003f45070 */
[----:B------:R0:W5:Y:S03]  /*0c00*/  @P0 LDG.E.128 R88, [R4.64] ;  /* 0x0000000404580981 */ /* 0x000166000c1e1d00 */
[----:B------:R-:W-:Y:S01]  /*0c10*/  ISETP.NE.AND.EX P2, PT, RZ, c[0x0][0x224], PT, P2 ;  /* 0x00008900ff007a0c */ /* 0x000fe20003f45320 */
        /* <DEDUP_REMOVED lines=22> */
.L_x_22763:
[----:B------:R-:W-:Y:S05]  /*0d80*/  BSYNC B0 ;  /* 0x0000000000007941 */ /* 0x000fea0003800000 */
.L_x_22762:
        /* <DEDUP_REMOVED lines=28> */
[----:B------:R-:W-:Y:S02]  /*0f50*/  @P0 IADD3.X R13, R3, c[0x0][0x224], RZ, P2, !PT ;  /* 0x00008900030d0a10 */ /* 0x000fe400017fe4ff */
[----:B------:R-:W-:-:S03]  /*0f60*/  MOV R3, 0x20 ;  /* 0x0000002000037802 */ /* 0x000fc60000000f00 */
[----:B------:R1:W5:Y:S02]  /*0f70*/  @P0 LDG.E.128 R64, [R12.64] ;  /* 0x000000040c400981 */ /* 0x000364000c1e1d00 */
[C---:B0-----:R-:W-:Y:S02]  /*0f80*/  IMAD.WIDE.U32 R4, R2.reuse, R3, c[0x0][0x1b0] ;  /* 0x00006c0002047625 */ /* 0x041fe400078e0003 */
        /* <DEDUP_REMOVED lines=8> */
.L_x_22765:
[----:B------:R-:W-:Y:S05]  /*1010*/  BSYNC B0 ;  /* 0x0000000000007941 */ /* 0x000fea0003800000 */
.L_x_22764:
        /* <DEDUP_REMOVED lines=11> */
[----:B------:R-:W-:Y:S02]  /*10d0*/  SHF.L.U32 R3, R2, 0x5, RZ ;  /* 0x0000000502037819 */ /* 0x000fe400000006ff */
[----:B------:R-:W-:-:S09]  /*10e0*/  SHF.R.U32.HI R6, RZ, 0x1b, R2 ;  /* 0x0000001bff067819 */ /* 0x000fd20000011602 */
[----:B01----:R-:W-:-:S04]  /*10f0*/  @P0 LEA R4, P2, R2, c[0x0][0x218], 0x5 ;  /* 0x0000860002040a11 */ /* 0x003fc800078428ff */
[----:B------:R-:W-:Y:S02]  /*1100*/  @P0 LEA.HI.X R5, R2, c[0x0][0x21c], RZ, 0x5, P2 ;  /* 0x0000870002050a11 */ /* 0x000fe400010f2cff */
[----:B------:R-:W-:-:S03]  /*1110*/  ISETP.NE.U32.AND P2, PT, RZ, c[0x0][0x220], PT ;  /* 0x00008800ff007a0c */ /* 0x000fc60003f45070 */
[----:B------:R0:W5:Y:S01]  /*1120*/  @P0 LDG.E.128 R56, [R4.64] ;  /* 0x0000000404380981 */ /* 0x000162000c1e1d00 */
[----:B------:R-:W-:-:S03]  /*1130*/  ISETP.NE.AND.EX P2, PT, RZ, c[0x0][0x224], PT, P2 ;  /* 0x00008900ff007a0c */ /* 0x000fc60003f45320 */
[----:B------:R0:W5:Y:S10]  /*1140*/  @P0 LDG.E.128 R52, [R4.64+0x10] ;  /* 0x0000100404340981 */ /* 0x000174000c1e1d00 */
[----:B------:R-:W-:-:S02]  /*1150*/  @P2 IADD3 R10, P3, R3, c[0x0][0x220], RZ ;  /* 0x00008800030a2a10 */ /* 0x000fc40007f7e0ff */
[----:B0-----:R-:W-:Y:S01]  /*1160*/  IADD3 R4, P0, R3, c[0x0][0x1b8], RZ ;  /* 0x00006e0003047a10 */ /* 0x001fe20007f1e0ff */
[----:B------:R-:W-:Y:S01]  /*1170*/  HFMA2.MMA R3, -RZ, RZ, 0, 1.9073486328125e-06 ;  /* 0x00000020ff037435 */ /* 0x000fe200000001ff */
[----:B------:R-:W-:Y:S01]  /*1180*/  CS2R R50, SRZ ;  /* 0x0000000000327805 */ /* 0x000fe2000001ff00 */
[----:B------:R-:W-:Y:S01]  /*1190*/  CS2R R48, SRZ ;  /* 0x0000000000307805 */ /* 0x000fe2000001ff00 */
[----:B------:R-:W-:Y:S01]  /*11a0*/  CS2R R46, SRZ ;  /* 0x00000000002e7805 */ /* 0x000fe2000001ff00 */
[----:B------:R-:W-:Y:S01]  /*11b0*/  CS2R R44, SRZ ;  /* 0x00000000002c7805 */ /* 0x000fe2000001ff00 */
[----:B------:R-:W-:-:S05]  /*11c0*/  @P2 IADD3.X R11, R6, c[0x0][0x224], RZ, P3, !PT ;  /* 0x00008900060b2a10 */ /* 0x000fca0001ffe4ff */
[----:B------:R-:W-:Y:S01]  /*11d0*/  IMAD.WIDE.U32 R2, R2, R3, c[0x0][0x1b0] ;  /* 0x00006c0002027625 */ /* 0x000fe200078e0003 */
[----:B------:R-:W-:Y:S01]  /*11e0*/  IADD3.X R5, R6, c[0x0][0x1bc], RZ, P0, !PT ;  /* 0x00006f0006057a10 */ /* 0x000fe200007fe4ff */
[----:B------:R0:W5:Y:S04]  /*11f0*/  @P2 LDG.E.128 R48, [R10.64] ;  /* 0x000000040a302981 */ /* 0x000168000c1e1d00 */
[----:B------:R-:W2:Y:S04]  /*1200*/  LDG.E.128 R16, [R2.64] ;  /* 0x0000000402107981 */ /* 0x000ea8000c1e1d00 */
[----:B------:R0:W5:Y:S04]  /*1210*/  @P2 LDG.E.128 R44, [R10.64+0x10] ;  /* 0x000010040a2c2981 */ /* 0x000168000c1e1d00 */
[----:B------:R0:W5:Y:S04]  /*1220*/  LDG.E.128 R244, [R2.64+0x10] ;  /* 0x0000100402f47981 */ /* 0x000168000c1e1d00 */
[----:B------:R0:W5:Y:S04]  /*1230*/  LDG.E.128 R240, [R4.64] ;  /* 0x0000000404f07981 */ /* 0x000168000c1e1d00 */
[----:B------:R0:W5:Y:S04]  /*1240*/  LDG.E.128 R236, [R4.64+0x10] ;  /* 0x0000100404ec7981 */ /* 0x000168000c1e1d00 */
[----:B--2---:R0:W-:Y:S04]  /*1250*/  STL.64 [R1], R16 ;  /* 0x0000001001007387 */ /* 0x0041e80000100a00 */
[----:B------:R0:W-:Y:S02]  /*1260*/  STL.64 [R1+0x8], R18 ;  /* 0x0000081201007387 */ /* 0x0001e40000100a00 */
.L_x_22767:
[----:B------:R-:W-:Y:S05]  /*1270*/  BSYNC B0 ;  /* 0x0000000000007941 */ /* 0x000fea0003800000 */
.L_x_22766:
[----:B------:R-:W2:Y:S02]  /*1280*/  S2UR UR6, SR_CTAID.X ;  /* 0x00000000000679c3 */ /* 0x000ea40000002500 */
[----:B--2---:R-:W-:-:S04]  /*1290*/  LEA.HI R6, R14, UR6, RZ, 0x19 ;  /* 0x000000060e067c11 */ /* 0x004fc8000f8fc8ff */
        /* <DEDUP_REMOVED lines=10> */
[----:B-1----:R-:W-:Y:S02]  /*1340*/  SHF.L.U32 R4, R14, 0x5, RZ ;  /* 0x000000050e047819 */ /* 0x002fe400000006ff */
[----:B------:R-:W-:Y:S02]  /*1350*/  IMNMX R3, R3, 0x20, PT ;  /* 0x0000002003037817 */ /* 0x000fe40003800200 */
[----:B------:R-:W-:Y:S02]  /*1360*/  LOP3.LUT R5, R4, 0x3e0, RZ, 0xc0, !PT ;  /* 0x000003e004057812 */ /* 0x000fe400078ec0ff */
[----:B------:R-:W-:Y:S02]  /*1370*/  IADD3 R3, R3, R0, RZ ;  /* 0x0000000003037210 */ /* 0x000fe40007ffe0ff */
[----:B------:R-:W-:-:S02]  /*1380*/  IADD3 R5, R2, -R5, RZ ;  /* 0x8000000502057210 */ /* 0x000fc40007ffe0ff */
[----:B------:R-:W-:Y:S02]  /*1390*/  SHF.L.U32 R3, R3, 0x3, RZ ;  /* 0x0000000303037819 */ /* 0x000fe400000006ff */
[----:B------:R-:W-:Y:S02]  /*13a0*/  IMNMX R5, RZ, R5, !PT ;  /* 0x00000005ff057217 */ /* 0x000fe40007800200 */
[----:B------:R-:W-:Y:S02]  /*13b0*/  MOV R2, c[0x0][0x180] ;  /* 0x0000600000027a02 */ /* 0x000fe40000000f00 */
[----:B------:R-:W0:Y:S01]  /*13c0*/  I2F.U32 R3, R3 ;  /* 0x0000000300037306 */ /* 0x000e220000201000 */
[----:B------:R-:W-:Y:S02]  /*13d0*/  IMNMX R5, R5, 0x20, PT ;  /* 0x0000002005057817 */ /* 0x000fe40003800200 */
[----:B------:R-:W-:Y:S01]  /*13e0*/  LOP3.LUT P0, RZ, R2, c[0x0][0x178], RZ, 0xfc, !PT ;  /* 0x00005e0002ff7a12 */ /* 0x000fe2000780fcff */
[----:B------:R-:W-:Y:S01]  /*13f0*/  HFMA2.MMA R2, -RZ, RZ, 0, 5.9604644775390625e-08 ;  /* 0x00000001ff027435 */ /* 0x000fe200000001ff */
[----:B------:R-:W-:-:S02]  /*1400*/  IADD3 R5, R0, R5, RZ ;  /* 0x0000000500057210 */ /* 0x000fc40007ffe0ff */
[----:B------:R-:W-:Y:S02]  /*1410*/  MOV R4, c[0x0][0x184] ;  /* 0x0000610000047a02 */ /* 0x000fe40000000f00 */
[----:B------:R-:W-:Y:S02]  /*1420*/  SHF.L.U32 R0, R5, 0x3, RZ ;  /* 0x0000000305007819 */ /* 0x000fe400000006ff */
[----:B------:R-:W-:Y:S01]  /*1430*/  LOP3.LUT P0, RZ, R4, c[0x0][0x17c], RZ, 0xfc, P0 ;  /* 0x00005f0004ff7a12 */ /* 0x000fe2000000fcff */
[----:B0-----:R-:W0:Y:S02]  /*1440*/  MUFU.RCP R3, R3 ;  /* 0x0000000300037308 */ /* 0x001e240000001000 */
[----:B0-----:R0:W-:Y:S04]  /*1450*/  STL [R1+0x24], R3 ;  /* 0x0000240301007387 */ /* 0x0011e80000100800 */
[----:B------:R0:W-:Y:S04]  /*1460*/  STL.S16 [R1+0x20], R2 ;  /* 0x0000200201007387 */ /* 0x0001e80000100600 */
[----:B------:R0:W-:Y:S02]  /*1470*/  STL [R1+0x2c], R0 ;  /* 0x00002c0001007387 */ /* 0x0001e40000100800 */
.L_x_23023:
[----:B------:R-:W1:Y:S01]  /*1480*/  S2R R178, SR_TID.X ;  /* 0x0000000000b27919 */ /* 0x000e620000002100 */
[----:B------:R-:W-:Y:S01]  /*1490*/  IMAD R5, R6, c[0x0][0x168], RZ ;  /* 0x00005a0006057a24 */ /* 0x000fe200078e02ff */
        /* <DEDUP_REMOVED lines=29> */
.L_x_22771:
[----:B-----5:R-:W-:-:S05]  /*1670*/  HADD2.F32 R20, -RZ, R36.H0_H0 ;  /* 0x20000024ff147230 */ /* 0x020fca0000004100 */
[----:B------:R-:W-:Y:S01]  /*1680*/  FADD.FTZ R4, R20, R4 ;  /* 0x0000000414047221 */ /* 0x000fe20000010000 */
[----:B------:R-:W-:Y:S05]  /*1690*/  BRA `(.L_x_22772) ;  /* 0x0000004000007947 */ /* 0x000fea0003800000 */
.L_x_22770:
[----:B-----5:R-:W-:-:S05]  /*16a0*/  HADD2.F32 R20, -RZ, R40.H0_H0 ;  /* 0x20000028ff147230 */ /* 0x020fca0000004100 */
[----:B------:R-:W-:Y:S01]  /*16b0*/  FADD.FTZ R4, R20, R4 ;  /* 0x0000000414047221 */ /* 0x000fe20000010000 */
[----:B------:R-:W-:-:S05]  /*16c0*/  @P2 HADD2.F32 R20, -RZ, R36.H0_H0 ;  /* 0x20000024ff142230 */ /* 0x000fca0000004100 */
[----:B------:R-:W-:-:S05]  /*16d0*/  @P2 FADD.FTZ R4, R20, R4 ;  /* 0x0000000414042221 */ /* 0x000fca0000010000 */
.L_x_22772:
[----:B------:R-:W-:-:S04]  /*16e0*/  F2FP.PACK_AB R20, RZ, R4 ;  /* 0x00000004ff14723e */ /* 0x000fc800000000ff */
[----:B------:R-:W-:Y:S02]  /*16f0*/  PRMT R144, R20, 0x7610, R144 ;  /* 0x0000761014907816 */ /* 0x000fe40000000090 */
.L_x_22773:
[----:B------:R-:W-:Y:S01]  /*1700*/  HADD2.F32 R21, -RZ, R148.H1_H1 ;  /* 0x30000094ff157230 */ /* 0x000fe20000004100 */
[----:B------:R-:W-:Y:S05]  /*1710*/  @P3 BRA `(.L_x_22774) ;  /* 0x0000008000003947 */ /* 0x000fea0003800000 */
[----:B------:R-:W-:-:S04]  /*1720*/  ISETP.NE.U32.AND P4, PT, RZ, c[0x0][0x180], PT ;  /* 0x00006000ff007a0c */ /* 0x000fc80003f85070 */
[----:B------:R-:W-:-:S13]  /*1730*/  ISETP.NE.AND.EX P4, PT, RZ, c[0x0][0x184], PT, P4 ;  /* 0x00006100ff007a0c */ /* 0x000fda0003f85340 */
[----:B------:R-:W-:Y:S05]  /*1740*/  @P4 BRA `(.L_x_22775) ;  /* 0x0000002000004947 */ /* 0x000fea0003800000 */
[----:B------:R-:W-:Y:S05]  /*1750*/  @P0 BRA `(.L_x_22776) ;  /* 0x0000008000000947 */ /* 0x000fea0003800000 */
[----:B------:R-:W-:Y:S05]  /*1760*/  BRA `(.L_x_22777) ;  /* 0x0000009000007947 */ /* 0x000fea0003800000 */
.L_x_22775:
[----:B-----5:R-:W-:-:S05]  /*1770*/  HADD2.F32 R20, -RZ, R36.H1_H1 ;  /* 0x30000024ff147230 */ /* 0x020fca0000004100 */
[----:B------:R-:W-:Y:S01]  /*1780*/  FADD.FTZ R21, R20, R21 ;  /* 0x0000001514157221 */ /* 0x000fe20000010000 */
[----:B------:R-:W-:Y:S05]  /*1790*/  BRA `(.L_x_22776) ;  /* 0x0000004000007947 */ /* 0x000fea0003800000 */
.L_x_22774:
[----:B-----5:R-:W-:-:S05]  /*17a0*/  HADD2.F32 R20, -RZ, R40.H1_H1 ;  /* 0x30000028ff147230 */ /* 0x020fca0000004100 */
[----:B------:R-:W-:Y:S01]  /*17b0*/  FADD.FTZ R21, R20, R21 ;  /* 0x0000001514157221 */ /* 0x000fe20000010000 */
[----:B------:R-:W-:-:S05]  /*17c0*/  @P2 HADD2.F32 R20, -RZ, R36.H1_H1 ;  /* 0x30000024ff142230 */ /* 0x000fca0000004100 */
[----:B------:R-:W-:-:S05]  /*17d0*/  @P2 FADD.FTZ R21, R20, R21 ;  /* 0x0000001514152221 */ /* 0x000fca0000010000 */
.L_x_22776:
[----:B------:R-:W-:-:S04]  /*17e0*/  F2FP.PACK_AB R20, RZ, R21 ;  /* 0x00000015ff14723e */ /* 0x000fc800000000ff */
[----:B------:R-:W-:Y:S02]  /*17f0*/  PRMT R144, R144, 0x5410, R20 ;  /* 0x0000541090907816 */ /* 0x000fe40000000014 */
.L_x_22777:
[----:B------:R-:W-:Y:S01]  /*1800*/  HADD2.F32 R20, -RZ, R149.H0_H0 ;  /* 0x20000095ff147230 */ /* 0x000fe20000004100 */
[----:B------:R-:W-:Y:S05]  /*1810*/  @P3 BRA `(.L_x_22778) ;  /* 0x0000008000003947 */ /* 0x000fea0003800000 */
[----:B------:R-:W-:-:S04]  /*1820*/  ISETP.NE.U32.AND P4, PT, RZ, c[0x0][0x180], PT ;  /* 0x00006000ff007a0c */ /* 0x000fc80003f85070 */
[----:B------:R-:W-:-:S13]  /*1830*/  ISETP.NE.AND.EX P4, PT, RZ, c[0x0][0x184], PT, P4 ;  /* 0x00006100ff007a0c */ /* 0x000fda0003f85340 */
[----:B------:R-:W-:Y:S05]  /*1840*/  @P4 BRA `(.L_x_22779) ;  /* 0x0000002000004947 */ /* 0x000fea0003800000 */
[----:B------:R-:W-:Y:S05]  /*1850*/  @P0 BRA `(.L_x_22780) ;  /* 0x0000008000000947 */ /* 0x000fea0003800000 */
[----:B------:R-:W-:Y:S05]  /*1860*/  BRA `(.L_x_22781) ;  /* 0x0000009000007947 */ /* 0x000fea0003800000 */
.L_x_22779:
[----:B-----5:R-:W-:-:S05]  /*1870*/  HADD2.F32 R148, -RZ, R37.H0_H0 ;  /* 0x20000025ff947230 */ /* 0x020fca0000004100 */
[----:B------:R-:W-:Y:S01]  /*1880*/  FADD.FTZ R20, R148, R20 ;  /* 0x0000001494147221 */ /* 0x000fe20000010000 */
[----:B------:R-:W-:Y:S05]  /*1890*/  BRA `(.L_x_22780) ;  /* 0x0000004000007947 */ /* 0x000fea0003800000 */
.L_x_22778:
[----:B-----5:R-:W-:-:S05]  /*18a0*/  HADD2.F32 R148, -RZ, R41.H0_H0 ;  /* 0x20000029ff947230 */ /* 0x020fca0000004100 */
[----:B------:R-:W-:Y:S01]  /*18b0*/  FADD.FTZ R20, R148, R20 ;  /* 0x0000001494147221 */ /* 0x000fe20000010000 */
[----:B------:R-:W-:-:S05]  /*18c0*/  @P2 HADD2.F32 R148, -RZ, R37.H0_H0 ;  /* 0x20000025ff942230 */ /* 0x000fca0000004100 */
[----:B------:R-:W-:-:S05]  /*18d0*/  @P2 FADD.FTZ R20, R148, R20 ;  /* 0x0000001494142221 */ /* 0x000fca0000010000 */
.L_x_22780:
[----:B------:R-:W-:-:S04]  /*18e0*/  F2FP.PACK_AB R148, RZ, R20 ;  /* 0x00000014ff94723e */ /* 0x000fc800000000ff */
[----:B------:R-:W-:Y:S02]  /*18f0*/  PRMT R145, R148, 0x7610, R145 ;  /* 0x0000761094917816 */ /* 0x000fe40000000091 */
.L_x_22781:
[----:B------:R-:W-:Y:S01]  /*1900*/  HADD2.F32 R155, -RZ, R149.H1_H1 ;  /* 0x30000095ff9b7230 */ /* 0x000fe20000004100 */
[----:B------:R-:W-:Y:S05]  /*1910*/  @P3 BRA `(.L_x_22782) ;  /* 0x0000008000003947 */ /* 0x000fea0003800000 */
[----:B------:R-:W-:-:S04]  /*1920*/  ISETP.NE.U32.AND P4, PT, RZ, c[0x0][0x180], PT ;  /* 0x00006000ff007a0c */ /* 0x000fc80003f85070 */
[----:B------:R-:W-:-:S13]  /*1930*/  ISETP.NE.AND.EX P4, PT, RZ, c[0x0][0x184], PT, P4 ;  /* 0x00006100ff007a0c */ /* 0x000fda0003f85340 */
[----:B------:R-:W-:Y:S05]  /*1940*/  @P4 BRA `(.L_x_22783) ;  /* 0x0000002000004947 */ /* 0x000fea0003800000 */
[----:B------:R-:W-:Y:S05]  /*1950*/  @P0 BRA `(.L_x_22784) ;  /* 0x0000008000000947 */ /* 0x000fea0003800000 */
[----:B------:R-:W-:Y:S05]  /*1960*/  BRA `(.L_x_22785) ;  /* 0x0000009000007947 */ /* 0x000fea0003800000 */
.L_x_22783:
[----:B-----5:R-:W-:-:S05]  /*1970*/  HADD2.F32 R148, -RZ, R37.H1_H1 ;  /* 0x30000025ff947230 */ /* 0x020fca0000004100 */
[----:B------:R-:W-:Y:S01]  /*1980*/  FADD.FTZ R155, R148, R155 ;  /* 0x0000009b949b7221 */ /* 0x000fe20000010000 */
[----:B------:R-:W-:Y:S05]  /*1990*/  BRA `(.L_x_22784) ;  /* 0x0000004000007947 */ /* 0x000fea0003800000 */
.L_x_22782:
[----:B-----5:R-:W-:-:S05]  /*19a0*/  HADD2.F32 R148, -RZ, R41.H1_H1 ;  /* 0x30000029ff947230 */ /* 0x020fca0000004100 */
[----:B------:R-:W-:Y:S01]  /*19b0*/  FADD.FTZ R155, R148, R155 ;  /* 0x0000009b949b7221 */ /* 0x000fe20000010000 */
[----:B------:R-:W-:-:S05]  /*19c0*/  @P2 HADD2.F32 R148, -RZ, R37.H1_H1 ;  /* 0x30000025ff942230 */ /* 0x000fca0000004100 */
[----:B------:R-:W-:-:S05]  /*19d0*/  @P2 FADD.FTZ R155, R148, R155 ;  /* 0x0000009b949b2221 */ /* 0x000fca0000010000 */
.L_x_22784:
[----:B------:R-:W-:-:S04]  /*19e0*/  F2FP.PACK_AB R148, RZ, R155 ;  /* 0x0000009bff94723e */ /* 0x000fc800000000ff */
[----:B------:R-:W-:Y:S02]  /*19f0*/  PRMT R145, R145, 0x5410, R148 ;  /* 0x0000541091917816 */ /* 0x000fe40000000094 */
.L_x_22785:
[----:B------:R-:W-:Y:S01]  /*1a00*/  HADD2.F32 R154, -RZ, R150.H0_H0 ;  /* 0x20000096ff9a7230 */ /* 0x000fe20000004100 */
[----:B------:R-:W-:Y:S05]  /*1a10*/  @P3 BRA `(.L_x_22786) ;  /* 0x0000008000003947 */ /* 0x000fea0003800000 */
[----:B------:R-:W-:-:S04]  /*1a20*/  ISETP.NE.U32.AND P4, PT, RZ, c[0x0][0x180], PT ;  /* 0x00006000ff007a0c */ /* 0x000fc80003f85070 */
[----:B------:R-:W-:-:S13]  /*1a30*/  ISETP.NE.AND.EX P4, PT, RZ, c[0x0][0x184], PT, P4 ;  /* 0x00006100ff007a0c */ /* 0x000fda0003f85340 */
[----:B------:R-:W-:Y:S05]  /*1a40*/  @P4 BRA `(.L_x_22787) ;  /* 0x0000002000004947 */ /* 0x000fea0003800000 */
[----:B------:R-:W-:Y:S05]  /*1a50*/  @P0 BRA `(.L_x_22788) ;  /* 0x0000008000000947 */ /* 0x000fea0003800000 */
[----:B------:R-:W-:Y:S05]  /*1a60*/  BRA `(.L_x_22789) ;  /* 0x0000009000007947 */ /* 0x000fea0003800000 */
.L_x_22787:
[----:B-----5:R-:W-:-:S05]  /*1a70*/  HADD2.F32 R148, -RZ, R38.H0_H0 ;  /* 0x20000026ff947230 */ /* 0x020fca0000004100 */
[----:B------:R-:W-:Y:S01]  /*1a80*/  FADD.FTZ R154, R148, R154 ;  /* 0x0000009a949a7221 */ /* 0x000fe20000010000 */
[----:B------:R-:W-:Y:S05]  /*1a90*/  BRA `(.L_x_22788) ;  /* 0x0000004000007947 */ /* 0x000fea0003800000 */
.L_x_22786:
[----:B-----5:R-:W-:-:S05]  /*1aa0*/  HADD2.F32 R148, -RZ, R42.H0_H0 ;  /* 0x2000002aff947230 */ /* 0x020fca0000004100 */
[----:B------:R-:W-:Y:S01]  /*1ab0*/  FADD.FTZ R154, R148, R154 ;  /* 0x0000009a949a7221 */ /* 0x000fe20000010000 */
[----:B------:R-:W-:-:S05]  /*1ac0*/  @P2 HADD2.F32 R148, -RZ, R38.H0_H0 ;  /* 0x20000026ff942230 */ /* 0x000fca0000004100 */
[----:B------:R-:W-:-:S05]  /*1ad0*/  @P2 FADD.FTZ R154, R148, R154 ;  /* 0x0000009a949a2221 */ /* 0x000fca0000010000 */
.L_x_22788:
[----:B------:R-:W-:-:S04]  /*1ae0*/  F2FP.PACK_AB R148, RZ, R154 ;  /* 0x0000009aff94723e */ /* 0x000fc800000000ff */
[----:B------:R-:W-:Y:S02]  /*1af0*/  PRMT R146, R148, 0x7610, R146 ;  /* 0x0000761094927816 */ /* 0x000fe40000000092 */
.L_x_22789:
[----:B------:R-:W-:Y:S01]  /*1b00*/  HADD2.F32 R170, -RZ, R150.H1_H1 ;  /* 0x30000096ffaa7230 */ /* 0x000fe20000004100 */
[----:B------:R-:W-:Y:S05]  /*1b10*/  @P3 BRA `(.L_x_22790) ;  /* 0x0000008000003947 */ /* 0x000fea0003800000 */
[----:B------:R-:W-:-:S04]  /*1b20*/  ISETP.NE.U32.AND P4, PT, RZ, c[0x0][0x180], PT ;  /* 0x00006000ff007a0c */ /* 0x000fc80003f85070 */
[----:B------:R-:W-:-:S13]  /*1b30*/  ISETP.NE.AND.EX P4, PT, RZ, c[0x0][0x184], PT, P4 ;  /* 0x00006100ff007a0c */ /* 0x000fda0003f85340 */
[----:B------:R-:W-:Y:S05]  /*1b40*/  @P4 BRA `(.L_x_22791) ;  /* 0x0000002000004947 */ /* 0x000fea0003800000 */
[----:B------:R-:W-:Y:S05]  /*1b50*/  @P0 BRA `(.L_x_22792) ;  /* 0x0000008000000947 */ /* 0x000fea0003800000 */
[----:B------:R-:W-:Y:S05]  /*1b60*/  BRA `(.L_x_22793) ;  /* 0x0000009000007947 */ /* 0x000fea0003800000 */
.L_x_22791:
[----:B-----5:R-:W-:-:S05]  /*1b70*/  HADD2.F32 R148, -RZ, R38.H1_H1 ;  /* 0x30000026ff947230 */ /* 0x020fca0000004100 */
[----:B------:R-:W-:Y:S01]  /*1b80*/  FADD.FTZ R170, R148, R170 ;  /* 0x000000aa94aa7221 */ /* 0x000fe20000010000 */
[----:B------:R-:W-:Y:S05]  /*1b90*/  BRA `(.L_x_22792) ;  /* 0x0000004000007947 */ /* 0x000fea0003800000 */
.L_x_22790:
[----:B-----5:R-:W-:-:S05]  /*1ba0*/  HADD2.F32 R148, -RZ, R42.H1_H1 ;  /* 0x3000002aff947230 */ /* 0x020fca0000004100 */
[----:B------:R-:W-:Y:S01]  /*1bb0*/  FADD.FTZ R170, R148, R170 ;  /* 0x000000aa94aa7221 */ /* 0x000fe20000010000 */
[----:B------:R-:W-:-:S05]  /*1bc0*/  @P2 HADD2.F32 R148, -RZ, R38.H1_H1 ;  /* 0x30000026ff942230 */ /* 0x000fca0000004100 */
[----:B------:R-:W-:-:S05]  /*1bd0*/  @P2 FADD.FTZ R170, R148, R170 ;  /* 0x000000aa94aa2221 */ /* 0x000fca0000010000 */
.L_x_22792:
[----:B------:R-:W-:-:S04]  /*1be0*/  F2FP.PACK_AB R148, RZ, R170 ;  /* 0x000000aaff94723e */ /* 0x000fc800000000ff */
[----:B------:R-:W-:Y:S02]  /*1bf0*/  PRMT R146, R146, 0x5410, R148 ;  /* 0x0000541092927816 */ /* 0x000fe40000000094 */
.L_x_22793:
[----:B------:R-:W-:Y:S01]  /*1c00*/  HADD2.F32 R169, -RZ, R151.H0_H0 ;  /* 0x20000097ffa97230 */ /* 0x000fe20000004100 */
[----:B------:R-:W-:Y:S05]  /*1c10*/  @P3 BRA `(.L_x_22794) ;  /* 0x0000008000003947 */ /* 0x000fea0003800000 */
[----:B------:R-:W-:-:S04]  /*1c20*/  ISETP.NE.U32.AND P4, PT, RZ, c[0x0][0x180], PT ;  /* 0x00006000ff007a0c */ /* 0x000fc80003f85070 */
[----:B------:R-:W-:-:S13]  /*1c30*/  ISETP.NE.AND.EX P4, PT, RZ, c[0x0][0x184], PT, P4 ;  /* 0x00006100ff007a0c */ /* 0x000fda0003f85340 */
[----:B------:R-:W-:Y:S05]  /*1c40*/  @P4 BRA `(.L_x_22795) ;  /* 0x0000002000004947 */ /* 0x000fea0003800000 */
[----:B------:R-:W-:Y:S05]  /*1c50*/  @P0 BRA `(.L_x_22796) ;  /* 0x0000008000000947 */ /* 0x000fea0003800000 */
[----:B------:R-:W-:Y:S05]  /*1c60*/  BRA `(.L_x_22797) ;  /* 0x0000009000007947 */ /* 0x000fea0003800000 */
.L_x_22795:
[----:B-----5:R-:W-:-:S05]  /*1c70*/  HADD2.F32 R148, -RZ, R39.H0_H0 ;  /* 0x20000027ff947230 */ /* 0x020fca0000004100 */
[----:B------:R-:W-:Y:S01]  /*1c80*/  FADD.FTZ R169, R148, R169 ;  /* 0x000000a994a97221 */ /* 0x000fe20000010000 */
[----:B------:R-:W-:Y:S05]  /*1c90*/  BRA `(.L_x_22796) ;  /* 0x0000004000007947 */ /* 0x000fea0003800000 */
.L_x_22794:
[----:B-----5:R-:W-:-:S05]  /*1ca0*/  HADD2.F32 R148, -RZ, R43.H0_H0 ;  /* 0x2000002bff947230 */ /* 0x020fca0000004100 */
[----:B------:R-:W-:Y:S01]  /*1cb0*/  FADD.FTZ R169, R148, R169 ;  /* 0x000000a994a97221 */ /* 0x000fe20000010000 */
[----:B------:R-:W-:-:S05]  /*1cc0*/  @P2 HADD2.F32 R148, -RZ, R39.H0_H0 ;  /* 0x20000027ff942230 */ /* 0x000fca0000004100 */
[----:B------:R-:W-:-:S05]  /*1cd0*/  @P2 FADD.FTZ R169, R148, R169 ;  /* 0x000000a994a92221 */ /* 0x000fca0000010000 */
.L_x_22796:
[----:B------:R-:W-:-:S04]  /*1ce0*/  F2FP.PACK_AB R148, RZ, R169 ;  /* 0x000000a9ff94723e */ /* 0x000fc800000000ff */
[----:B------:R-:W-:Y:S02]  /*1cf0*/  PRMT R147, R148, 0x7610, R147 ;  /* 0x0000761094937816 */ /* 0x000fe40000000093 */
.L_x_22797:
[----:B------:R-:W-:Y:S01]  /*1d00*/  HADD2.F32 R171, -RZ, R151.H1_H1 ;  /* 0x30000097ffab7230 */ /* 0x000fe20000004100 */
[----:B------:R-:W-:Y:S05]  /*1d10*/  @P3 BRA `(.L_x_22798) ;  /* 0x0000008000003947 */ /* 0x000fea0003800000 */
[----:B------:R-:W-:-:S04]  /*1d20*/  ISETP.NE.U32.AND P2, PT, RZ, c[0x0][0x180], PT ;  /* 0x00006000ff007a0c */ /* 0x000fc80003f45070 */
[----:B------:R-:W-:-:S13]  /*1d30*/  ISETP.NE.AND.EX P2, PT, RZ, c[0x0][0x184], PT, P2 ;  /* 0x00006100ff007a0c */ /* 0x000fda0003f45320 */
[----:B------:R-:W-:Y:S05]  /*1d40*/  @P2 BRA `(.L_x_22799) ;  /* 0x0000002000002947 */ /* 0x000fea0003800000 */
[----:B------:R-:W-:Y:S05]  /*1d50*/  @P0 BRA `(.L_x_22800) ;  /* 0x0000008000000947 */ /* 0x000fea0003800000 */
[----:B------:R-:W-:Y:S05]  /*1d60*/  BRA `(.L_x_22801) ;  /* 0x0000009000007947 */ /* 0x000fea0003800000 */
.L_x_22799:
[----:B-----5:R-:W-:-:S05]  /*1d70*/  HADD2.F32 R148, -RZ, R39.H1_H1 ;  /* 0x30000027ff947230 */ /* 0x020fca0000004100 */
[----:B------:R-:W-:Y:S01]  /*1d80*/  FADD.FTZ R171, R148, R171 ;  /* 0x000000ab94ab7221 */ /* 0x000fe20000010000 */
[----:B------:R-:W-:Y:S05]  /*1d90*/  BRA `(.L_x_22800) ;  /* 0x0000004000007947 */ /* 0x000fea0003800000 */
.L_x_22798:
[----:B-----5:R-:W-:-:S05]  /*1da0*/  HADD2.F32 R148, -RZ, R43.H1_H1 ;  /* 0x3000002bff947230 */ /* 0x020fca0000004100 */
[----:B------:R-:W-:Y:S01]  /*1db0*/  FADD.FTZ R171, R148, R171 ;  /* 0x000000ab94ab7221 */ /* 0x000fe20000010000 */
[----:B------:R-:W-:-:S05]  /*1dc0*/  @P2 HADD2.F32 R148, -RZ, R39.H1_H1 ;  /* 0x30000027ff942230 */ /* 0x000fca0000004100 */
[----:B------:R-:W-:-:S05]  /*1dd0*/  @P2 FADD.FTZ R171, R148, R171 ;  /* 0x000000ab94ab2221 */ /* 0x000fca0000010000 */
.L_x_22800:
[----:B------:R-:W-:-:S04]  /*1de0*/  F2FP.PACK_AB R148, RZ, R171 ;  /* 0x000000abff94723e */ /* 0x000fc800000000ff */
[----:B------:R-:W-:Y:S02]  /*1df0*/  PRMT R147, R147, 0x5410, R148 ;  /* 0x0000541093937816 */ /* 0x000fe40000000094 */
.L_x_22801:
[C---:B------:R-:W-:Y:S02]  /*1e00*/  @P0 LEA R148, P2, R5.reuse, c[0x0][0x188], 0x4 ;  /* 0x0000620005940a11 */ /* 0x040fe400078420ff */
[C---:B------:R-:W-:Y:S02]  /*1e10*/  IADD3 R177, R5.reuse, 0x80, RZ ;  /* 0x0000008005b17810 */ /* 0x040fe40007ffe0ff */
[----:B------:R-:W-:-:S05]  /*1e20*/  @P0 LEA.HI.X R149, R5, c[0x0][0x18c], RZ, 0x4, P2 ;  /* 0x0000630005950a11 */ /* 0x000fca00010f24ff */
[----:B------:R1:W-:Y:S04]  /*1e30*/  @P0 STG.E.128 [R148.64], R144 ;  /* 0x0000009094000986 */ /* 0x0003e8000c101d04 */
.L_x_22769:
[----:B------:R-:W-:Y:S05]  /*1e40*/  BSYNC B0 ;  /* 0x0000000000007941 */ /* 0x000fea0003800000 */
.L_x_22768:
        /* <DEDUP_REMOVED lines=15> */
[----:B-1----:R-:W2:Y:S01]  /*1f40*/  LDG.E.128 R148, [R18.64] ;  /* 0x0000000412947981 */ /* 0x002ea2000c1e1d00 */
[----:B------:R-:W-:-:S04]  /*1f50*/  ISETP.NE.U32.AND P3, PT, RZ, c[0x0][0x178], PT ;  /* 0x00005e00ff007a0c */ /* 0x000fc80003f65070 */
[----:B------:R-:W-:Y:S01]  /*1f60*/  ISETP.NE.AND.EX P3, PT, RZ, c[0x0][0x17c], PT, P3 ;  /* 0x00005f00ff007a0c */ /* 0x000fe20003f65330 */
[----:B0-2---:R-:W-:-:S12]  /*1f70*/  HADD2.F32 R3, -RZ, R148.H0_H0 ;  /* 0x20000094ff037230 */ /* 0x005fd80000004100 */
[----:B------:R-:W-:Y:S05]  /*1f80*/  @P3 BRA `(.L_x_22804) ;  /* 0x0000008000003947 */ /* 0x000fea0003800000 */
[----:B------:R-:W-:-:S04]  /*1f90*/  ISETP.NE.U32.AND P4, PT, RZ, c[0x0][0x180], PT ;  /* 0x00006000ff007a0c */ /* 0x000fc80003f85070 */
[----:B------:R-:W-:-:S13]  /*1fa0*/  ISETP.NE.AND.EX P4, PT, RZ, c[0x0][0x184], PT, P4 ;  /* 0x00006100ff007a0c */ /* 0x000fda0003f85340 */
[----:B------:R-:W-:Y:S05]  /*1fb0*/  @P4 BRA `(.L_x_22805) ;  /* 0x0000002000004947 */ /* 0x000fea0003800000 */
[----:B------:R-:W-:Y:S05]  /*1fc0*/  @P0 BRA `(.L_x_22806) ;  /* 0x0000008000000947 */ /* 0x000fea0003800000 */
[----:B------:R-:W-:Y:S05]  /*1fd0*/  BRA `(.L_x_22807) ;  /* 0x0000009000007947 */ /* 0x000fea0003800000 */
.L_x_22805:
[----:B-----5:R-:W-:-:S05]  /*1fe0*/  HADD2.F32 R18, -RZ, R36.H0_H0 ;  /* 0x20000024ff127230 */ /* 0x020fca0000004100 */
[----:B------:R-:W-:Y:S01]  /*1ff0*/  FADD.FTZ R3, R18, R3 ;  /* 0x0000000312037221 */ /* 0x000fe20000010000 */
[----:B------:R-:W-:Y:S05]  /*2000*/  BRA `(.L_x_22806) ;  /* 0x0000004000007947 */ /* 0x000fea0003800000 */
.L_x_22804:
[----:B-----5:R-:W-:-:S05]  /*2010*/  HADD2.F32 R18, -RZ, R40.H0_H0 ;  /* 0x20000028ff127230 */ /* 0x020fca0000004100 */
[----:B------:R-:W-:Y:S01]  /*2020*/  FADD.FTZ R3, R18, R3 ;  /* 0x0000000312037221 */ /* 0x000fe20000010000 */
[----:B------:R-:W-:-:S05]  /*2030*/  @P2 HADD2.F32 R18, -RZ, R36.H0_H0 ;  /* 0x20000024ff122230 */ /* 0x000fca0000004100 */
[----:B------:R-:W-:-:S05]  /*2040*/  @P2 FADD.FTZ R3, R18, R3 ;  /* 0x0000000312032221 */ /* 0x000fca0000010000 */
.L_x_22806:
[----:B------:R-:W-:-:S04]  /*2050*/  F2FP.PACK_AB R18, RZ, R3 ;  /* 0x00000003ff12723e */ /* 0x000fc800000000ff */
[----:B------:R-:W-:Y:S02]  /*2060*/  PRMT R144, R18, 0x7610, R144 ;  /* 0x0000761012907816 */ /* 0x000fe40000000090 */
.L_x_22807:
[----:B------:R-:W-:Y:S01]  /*2070*/  HADD2.F32 R19, -RZ, R148.H1_H1 ;  /* 0x30000094ff137230 */ /* 0x000fe20000004100 */
[----:B------:R-:W-:Y:S05]  /*2080*/  @P3 BRA `(.L_x_22808) ;  /* 0x0000008000003947 */ /* 0x000fea0003800000 */
[----:B------:R-:W-:-:S04]  /*2090*/  ISETP.NE.U32.AND P4, PT, RZ, c[0x0][0x180], PT ;  /* 0x00006000ff007a0c */ /* 0x000fc80003f85070 */
[----:B------:R-:W-:-:S13]  /*20a0*/  ISETP.NE.AND.EX P4, PT, RZ, c[0x0][0x184], PT, P4 ;  /* 0x00006100ff007a0c */ /* 0x000fda0003f85340 */
[----:B------:R-:W-:Y:S05]  /*20b0*/  @P4 BRA `(.L_x_22809) ;  /* 0x0000002000004947 */ /* 0x000fea0003800000 */
[----:B------:R-:W-:Y:S05]  /*20c0*/  @P0 BRA `(.L_x_22810) ;  /* 0x0000008000000947 */ /* 0x000fea0003800000 */
[----:B------:R-:W-:Y:S05]  /*20d0*/  BRA `(.L_x_22811) ;  /* 0x0000009000007947 */ /* 0x000fea0003800000 */
.L_x_22809:
[----:B-----5:R-:W-:-:S05]  /*20e0*/  HADD2.F32 R18, -RZ, R36.H1_H1 ;  /* 0x30000024ff127230 */ /* 0x020fca0000004100 */
[----:B------:R-:W-:Y:S01]  /*20f0*/  FADD.FTZ R19, R18, R19 ;  /* 0x0000001312137221 */ /* 0x000fe20000010000 */
[----:B------:R-:W-:Y:S05]  /*2100*/  BRA `(.L_x_22810) ;  /* 0x0000004000007947 */ /* 0x000fea0003800000 */
.L_x_22808:
[----:B-----5:R-:W-:-:S05]  /*2110*/  HADD2.F32 R18, -RZ, R40.H1_H1 ;  /* 0x30000028ff127230 */ /* 0x020fca0000004100 */
[----:B------:R-:W-:Y:S01]  /*2120*/  FADD.FTZ R19, R18, R19 ;  /* 0x0000001312137221 */ /* 0x000fe20000010000 */
[----:B------:R-:W-:-:S05]  /*2130*/  @P2 HADD2.F32 R18, -RZ, R36.H1_H1 ;  /* 0x30000024ff122230 */ /* 0x000fca0000004100 */
[----:B------:R-:W-:-:S05]  /*2140*/  @P2 FADD.FTZ R19, R18, R19 ;  /* 0x0000001312132221 */ /* 0x000fca0000010000 */
.L_x_22810:
[----:B------:R-:W-:-:S04]  /*2150*/  F2FP.PACK_AB R18, RZ, R19 ;  /* 0x00000013ff12723e */ /* 0x000fc800000000ff */
[----:B------:R-:W-:Y:S02]  /*2160*/  PRMT R144, R144, 0x5410, R18 ;  /* 0x0000541090907816 */ /* 0x000fe40000000012 */
.L_x_22811:
[----:B------:R-:W-:Y:S01]  /*2170*/  HADD2.F32 R18, -RZ, R149.H0_H0 ;  /* 0x20000095ff127230 */ /* 0x000fe20000004100 */
[----:B------:R-:W-:Y:S05]  /*2180*/  @P3 BRA `(.L_x_22812) ;  /* 0x0000008000003947 */ /* 0x000fea0003800000 */
[----:B------:R-:W-:-:S04]  /*2190*/  ISETP.NE.U32.AND P4, PT, RZ, c[0x0][0x180], PT ;  /* 0x00006000ff007a0c */ /* 0x000fc80003f85070 */
[----:B------:R-:W-:-:S13]  /*21a0*/  ISETP.NE.AND.EX P4, PT, RZ, c[0x0][0x184], PT, P4 ;  /* 0x00006100ff007a0c */ /* 0x000fda0003f85340 */
[----:B------:R-:W-:Y:S05]  /*21b0*/  @P4 BRA `(.L_x_22813) ;  /* 0x0000002000004947 */ /* 0x000fea0003800000 */
[----:B------:R-:W-:Y:S05]  /*21c0*/  @P0 BRA `(.L_x_22814) ;  /* 0x0000008000000947 */ /* 0x000fea0003800000 */
[----:B------:R-:W-:Y:S05]  /*21d0*/  BRA `(.L_x_22815) ;  /* 0x0000009000007947 */ /* 0x000fea0003800000 */
.L_x_22813:
[----:B-----5:R-:W-:-:S05]  /*21e0*/  HADD2.F32 R148, -RZ, R37.H0_H0 ;  /* 0x20000025ff947230 */ /* 0x020fca0000004100 */
[----:B------:R-:W-:Y:S01]  /*21f0*/  FADD.FTZ R18, R148, R18 ;  /* 0x0000001294127221 */ /* 0x000fe20000010000 */
[----:B------:R-:W-:Y:S05]  /*2200*/  BRA `(.L_x_22814) ;  /* 0x0000004000007947 */ /* 0x000fea0003800000 */
.L_x_22812:
[----:B-----5:R-:W-:-:S05]  /*2210*/  HADD2.F32 R148, -RZ, R41.H0_H0 ;  /* 0x20000029ff947230 */ /* 0x020fca0000004100 */
[----:B------:R-:W-:Y:S01]  /*2220*/  FADD.FTZ R18, R148, R18 ;  /* 0x0000001294127221 */ /* 0x000fe20000010000 */
[----:B------:R-:W-:-:S05]  /*2230*/  @P2 HADD2.F32 R148, -RZ, R37.H0_H0 ;  /* 0x20000025ff942230 */ /* 0x000fca0000004100 */
[----:B------:R-:W-:-:S05]  /*2240*/  @P2 FADD.FTZ R18, R148, R18 ;  /* 0x0000001294122221 */ /* 0x000fca0000010000 */
.L_x_22814:
[----:B------:R-:W-:-:S04]  /*2250*/  F2FP.PACK_AB R148, RZ, R18 ;  /* 0x00000012ff94723e */ /* 0x000fc800000000ff */
[----:B------:R-:W-:Y:S02]  /*2260*/  PRMT R145, R148, 0x7610, R145 ;  /* 0x0000761094917816 */ /* 0x000fe40000000091 */
.L_x_22815:
[----:B------:R-:W-:Y:S01]  /*2270*/  HADD2.F32 R153, -RZ, R149.H1_H1 ;  /* 0x30000095ff997230 */ /* 0x000fe20000004100 */
[----:B------:R-:W-:Y:S05]  /*2280*/  @P3 BRA `(.L_x_22816) ;  /* 0x0000008000003947 */ /* 0x000fea0003800000 */
[----:B------:R-:W-:-:S04]  /*2290*/  ISETP.NE.U32.AND P4, PT, RZ, c[0x0][0x180], PT ;  /* 0x00006000ff007a0c */ /* 0x000fc80003f85070 */
[----:B------:R-:W-:-:S13]  /*22a0*/  ISETP.NE.AND.EX P4, PT, RZ, c[0x0][0x184], PT, P4 ;  /* 0x00006100ff007a0c */ /* 0x000fda0003f85340 */
[----:B------:R-:W-:Y:S05]  /*22b0*/  @P4 BRA `(.L_x_22817) ;  /* 0x0000002000004947 */ /* 0x000fea0003800000 */
[----:B------:R-:W-:Y:S05]  /*22c0*/  @P0 BRA `(.L_x_22818) ;  /* 0x0000008000000947 */ /* 0x000fea0003800000 */
[----:B------:R-:W-:Y:S05]  /*22d0*/  BRA `(.L_x_22819) ;  /* 0x0000009000007947 */ /* 0x000fea0003800000 */
.L_x_22817:
[----:B-----5:R-:W-:-:S05]  /*22e0*/  HADD2.F32 R148, -RZ, R37.H1_H1 ;  /* 0x30000025ff947230 */ /* 0x020fca0000004100 */
[----:B------:R-:W-:Y:S01]  /*22f0*/  FADD.FTZ R153, R148, R153 ;  /* 0x0000009994997221 */ /* 0x000fe20000010000 */
[----:B------:R-:W-:Y:S05]  /*2300*/  BRA `(.L_x_22818) ;  /* 0x0000004000007947 */ /* 0x000fea0003800000 */
.L_x_22816:
[----:B-----5:R-:W-:-:S05]  /*2310*/  HADD2.F32 R148, -RZ, R41.H1_H1 ;  /* 0x30000029ff947230 */ /* 0x020fca0000004100 */
[----:B------:R-:W-:Y:S01]  /*2320*/  FADD.FTZ R153, R148, R153 ;  /* 0x0000009994997221 */ /* 0x000fe20000010000 */
[----:B------:R-:W-:-:S05]  /*2330*/  @P2 HADD2.F32 R148, -RZ, R37.H1_H1 ;  /* 0x30000025ff942230 */ /* 0x000fca0000004100 */
[----:B------:R-:W-:-:S05]  /*2340*/  @P2 FADD.FTZ R153, R148, R153 ;  /* 0x0000009994992221 */ /* 0x000fca0000010000 */
.L_x_22818:
[----:B------:R-:W-:-:S04]  /*2350*/  F2FP.PACK_AB R148, RZ, R153 ;  /* 0x00000099ff94723e */ /* 0x000fc800000000ff */
[----:B------:R-:W-:Y:S02]  /*2360*/  PRMT R145, R145, 0x5410, R148 ;  /* 0x0000541091917816 */ /* 0x000fe40000000094 */
.L_x_22819:
[----:B------:R-:W-:Y:S01]  /*2370*/  HADD2.F32 R152, -RZ, R150.H0_H0 ;  /* 0x20000096ff987230 */ /* 0x000fe20000004100 */
[----:B------:R-:W-:Y:S05]  /*2380*/  @P3 BRA `(.L_x_22820) ;  /* 0x0000008000003947 */ /* 0x000fea0003800000 */
[----:B------:R-:W-:-:S04]  /*2390*/  ISETP.NE.U32.AND P4, PT, RZ, c[0x0][0x180], PT ;  /* 0x00006000ff007a0c */ /* 0x000fc80003f85070 */
[----:B------:R-:W-:-:S13]  /*23a0*/  ISETP.NE.AND.EX P4, PT, RZ, c[0x0][0x184], PT, P4 ;  /* 0x00006100ff007a0c */ /* 0x000fda0003f85340 */
[----:B------:R-:W-:Y:S05]  /*23b0*/  @P4 BRA `(.L_x_22821) ;  /* 0x0000002000004947 */ /* 0x000fea0003800000 */
[----:B------:R-:W-:Y:S05]  /*23c0*/  @P0 BRA `(.L_x_22822) ;  /* 0x0000008000000947 */ /* 0x000fea0003800000 */
[----:B------:R-:W-:Y:S05]  /*23d0*/  BRA `(.L_x_22823) ;  /* 0x0000009000007947 */ /* 0x000fea0003800000 */
.L_x_22821:
[----:B-----5:R-:W-:-:S05]  /*23e0*/  HADD2.F32 R148, -RZ, R38.H0_H0 ;  /* 0x20000026ff947230 */ /* 0x020fca0000004100 */
[----:B------:R-:W-:Y:S01]  /*23f0*/  FADD.FTZ R152, R148, R152 ;  /* 0x0000009894987221 */ /* 0x000fe20000010000 */
[----:B------:R-:W-:Y:S05]  /*2400*/  BRA `(.L_x_22822) ;  /* 0x0000004000007947 */ /* 0x000fea0003800000 */
.L_x_22820:
[----:B-----5:R-:W-:-:S05]  /*2410*/  HADD2.F32 R148, -RZ, R42.H0_H0 ;  /* 0x2000002aff947230 */ /* 0x020fca0000004100 */
[----:B------:R-:W-:Y:S01]  /*2420*/  FADD.FTZ R152, R148, R152 ;  /* 0x0000009894987221 */ /* 0x000fe20000010000 */
[----:B------:R-:W-:-:S05]  /*2430*/  @P2 HADD2.F32 R148, -RZ, R38.H0_H0 ;  /* 0x20000026ff942230 */ /* 0x000fca0000004100 */
[----:B------:R-:W-:-:S05]  /*2440*/  @P2 FADD.FTZ R152, R148, R152 ;  /* 0x0000009894982221 */ /* 0x000fca0000010000 */
.L_x_22822:
[----:B------:R-:W-:-:S04]  /*2450*/  F2FP.PACK_AB R148, RZ, R152 ;  /* 0x00000098ff94723e */ /* 0x000fc800000000ff */
[----:B------:R-:W-:Y:S02]  /*2460*/  PRMT R146, R148, 0x7610, R146 ;  /* 0x0000761094927816 */ /* 0x000fe40000000092 */
.L_x_22823:
[----:B------:R-:W-:Y:S01]  /*2470*/  HADD2.F32 R168, -RZ, R150.H1_H1 ;  /* 0x30000096ffa87230 */ /* 0x000fe20000004100 */
[----:B------:R-:W-:Y:S05]  /*2480*/  @P3 BRA `(.L_x_22824) ;  /* 0x0000008000003947 */ /* 0x000fea0003800000 */
[----:B------:R-:W-:-:S04]  /*2490*/  ISETP.NE.U32.AND P4, PT, RZ, c[0x0][0x180], PT ;  /* 0x00006000ff007a0c */ /* 0x000fc80003f85070 */
[----:B------:R-:W-:-:S13]  /*24a0*/  ISETP.NE.AND.EX P4, PT, RZ, c[0x0][0x184], PT, P4 ;  /* 0x00006100ff007a0c */ /* 0x000fda0003f85340 */
[----:B------:R-:W-:Y:S05]  /*24b0*/  @P4 BRA `(.L_x_22825) ;  /* 0x0000002000004947 */ /* 0x000fea0003800000 */
[----:B------:R-:W-:Y:S05]  /*24c0*/  @P0 BRA `(.L_x_22826) ;  /* 0x0000008000000947 */ /* 0x000fea0003800000 */
[----:B------:R-:W-:Y:S05]  /*24d0*/  BRA `(.L_x_22827) ;  /* 0x0000009000007947 */ /* 0x000fea0003800000 */
.L_x_22825:
[----:B-----5:R-:W-:-:S05]  /*24e0*/  HADD2.F32 R148, -RZ, R38.H1_H1 ;  /* 0x30000026ff947230 */ /* 0x020fca0000004100 */
[----:B------:R-:W-:Y:S01]  /*24f0*/  FADD.FTZ R168, R148, R168 ;  /* 0x000000a894a87221 */ /* 0x000fe20000010000 */
[----:B------:R-:W-:Y:S05]  /*2500*/  BRA `(.L_x_22826) ;  /* 0x0000004000007947 */ /* 0x000fea0003800000 */
.L_x_22824:
[----:B-----5:R-:W-:-:S05]  /*2510*/  HADD2.F32 R148, -RZ, R42.H1_H1 ;  /* 0x3000002aff947230 */ /* 0x020fca0000004100 */
[----:B------:R-:W-:Y:S01]  /*2520*/  FADD.FTZ R168, R148, R168 ;  /* 0x000000a894a87221 */ /* 0x000fe20000010000 */
[----:B------:R-:W-:-:S05]  /*2530*/  @P2 HADD2.F32 R148, -RZ, R38.H1_H1 ;  /* 0x30000026ff942230 */ /* 0x000fca0000004100 */
[----:B------:R-:W-:-:S05]  /*2540*/  @P2 FADD.FTZ R168, R148, R168 ;  /* 0x000000a894a82221 */ /* 0x000fca0000010000 */
.L_x_22826:
[----:B------:R-:W-:-:S04]  /*2550*/  F2FP.PACK_AB R148, RZ, R168 ;  /* 0x000000a8ff94723e */ /* 0x000fc800000000ff */
[----:B------:R-:W-:Y:S02]  /*2560*/  PRMT R146, R146, 0x5410, R148 ;  /* 0x0000541092927816 */ /* 0x000fe40000000094 */
.L_x_22827:
[----:B------:R-:W-:Y:S01]  /*2570*/  HADD2.F32 R167, -RZ, R151.H0_H0 ;  /* 0x20000097ffa77230 */ /* 0x000fe20000004100 */
[----:B------:R-:W-:Y:S05]  /*2580*/  @P3 BRA `(.L_x_22828) ;  /* 0x0000008000003947 */ /* 0x000fea0003800000 */
[----:B------:R-:W-:-:S04]  /*2590*/  ISETP.NE.U32.AND P4, PT, RZ, c[0x0][0x180], PT ;  /* 0x00006000ff007a0c */ /* 0x000fc80003f85070 */
[----:B------:R-:W-:-:S13]  /*25a0*/  ISETP.NE.AND.EX P4, PT, RZ, c[0x0][0x184], PT, P4 ;  /* 0x00006100ff007a0c */ /* 0x000fda0003f85340 */
[----:B------:R-:W-:Y:S05]  /*25b0*/  @P4 BRA `(.L_x_22829) ;  /* 0x0000002000004947 */ /* 0x000fea0003800000 */
[----:B------:R-:W-:Y:S05]  /*25c0*/  @P0 BRA `(.L_x_22830) ;  /* 0x0000008000000947 */ /* 0x000fea0003800000 */
[----:B------:R-:W-:Y:S05]  /*25d0*/  BRA `(.L_x_22831) ;  /* 0x0000009000007947 */ /* 0x000fea0003800000 */
.L_x_22829:
[----:B-----5:R-:W-:-:S05]  /*25e0*/  HADD2.F32 R148, -RZ, R39.H0_H0 ;  /* 0x20000027ff947230 */ /* 0x020fca0000004100 */
[----:B------:R-:W-:Y:S01]  /*25f0*/  FADD.FTZ R167, R148, R167 ;  /* 0x000000a794a77221 */ /* 0x000fe20000010000 */
[----:B------:R-:W-:Y:S05]  /*2600*/  BRA `(.L_x_22830) ;  /* 0x0000004000007947 */ /* 0x000fea0003800000 */
.L_x_22828:
[----:B-----5:R-:W-:-:S05]  /*2610*/  HADD2.F32 R148, -RZ, R43.H0_H0 ;  /* 0x2000002bff947230 */ /* 0x020fca0000004100 */
[----:B------:R-:W-:Y:S01]  /*2620*/  FADD.FTZ R167, R148, R167 ;  /* 0x000000a794a77221 */ /* 0x000fe20000010000 */
[----:B------:R-:W-:-:S05]  /*2630*/  @P2 HADD2.F32 R148, -RZ, R39.H0_H0 ;  /* 0x20000027ff942230 */ /* 0x000fca0000004100 */
[----:B------:R-:W-:-:S05]  /*2640*/  @P2 FADD.FTZ R167, R148, R167 ;  /* 0x000000a794a72221 */ /* 0x000fca0000010000 */
.L_x_22830:
[----:B------:R-:W-:-:S04]  /*2650*/  F2FP.PACK_AB R148, RZ, R167 ;  /* 0x000000a7ff94723e */ /* 0x000fc800000000ff */
[----:B------:R-:W-:Y:S02]  /*2660*/  PRMT R147, R148, 0x7610, R147 ;  /* 0x0000761094937816 */ /* 0x000fe40000000093 */
.L_x_22831:
[----:B------:R-:W-:Y:S01]  /*2670*/  HADD2.F32 R172, -RZ, R151.H1_H1 ;  /* 0x30000097ffac7230 */ /* 0x000fe20000004100 */
[----:B------:R-:W-:Y:S05]  /*2680*/  @P3 BRA `(.L_x_22832) ;  /* 0x0000008000003947 */ /* 0x000fea0003800000 */
[----:B------:R-:W-:-:S04]  /*2690*/  ISETP.NE.U32.AND P2, PT, RZ, c[0x0][0x180], PT ;  /* 0x00006000ff007a0c */ /* 0x000fc80003f45070 */
[----:B------:R-:W-:-:S13]  /*26a0*/  ISETP.NE.AND.EX P2, PT, RZ, c[0x0][0x184], PT, P2 ;  /* 0x00006100ff007a0c */ /* 0x000fda0003f45320 */
[----:B------:R-:W-:Y:S05]  /*26b0*/  @P2 BRA `(.L_x_22833) ;  /* 0x0000002000002947 */ /* 0x000fea0003800000 */
[----:B------:R-:W-:Y:S05]  /*26c0*/  @P0 BRA `(.L_x_22834) ;  /* 0x0000008000000947 */ /* 0x000fea0003800000 */
[----:B------:R-:W-:Y:S05]  /*26d0*/  BRA `(.L_x_22835) ;  /* 0x0000009000007947 */ /* 0x000fea0003800000 */
.L_x_22833:
[----:B-----5:R-:W-:-:S05]  /*26e0*/  HADD2.F32 R148, -RZ, R39.H1_H1 ;  /* 0x30000027ff947230 */ /* 0x020fca0000004100 */
[----:B------:R-:W-:Y:S01]  /*26f0*/  FADD.FTZ R172, R148, R172 ;  /* 0x000000ac94ac7221 */ /* 0x000fe20000010000 */
[----:B------:R-:W-:Y:S05]  /*2700*/  BRA `(.L_x_22834) ;  /* 0x0000004000007947 */ /* 0x000fea0003800000 */
.L_x_22832:
[----:B-----5:R-:W-:-:S05]  /*2710*/  HADD2.F32 R148, -RZ, R43.H1_H1 ;  /* 0x3000002bff947230 */ /* 0x020fca0000004100 */
[----:B------:R-:W-:Y:S01]  /*2720*/  FADD.FTZ R172, R148, R172 ;  /* 0x000000ac94ac7221 */ /* 0x000fe20000010000 */
[----:B------:R-:W-:-:S05]  /*2730*/  @P2 HADD2.F32 R148, -RZ, R39.H1_H1 ;  /* 0x30000027ff942230 */ /* 0x000fca0000004100 */
[----:B------:R-:W-:-:S05]  /*2740*/  @P2 FADD.FTZ R172, R148, R172 ;  /* 0x000000ac94ac2221 */ /* 0x000fca0000010000 */
.L_x_22834:
[----:B------:R-:W-:-:S04]  /*2750*/  F2FP.PACK_AB R148, RZ, R172 ;  /* 0x000000acff94723e */ /* 0x000fc800000000ff */
[----:B------:R-:W-:Y:S02]  /*2760*/  PRMT R147, R147, 0x5410, R148 ;  /* 0x0000541093937816 */ /* 0x000fe40000000094 */
.L_x_22835:
[----:B------:R-:W-:-:S04]  /*2770*/  @P0 LEA R148, P2, R177, c[0x0][0x188], 0x4 ;  /* 0x00006200b1940a11 */ /* 0x000fc800078420ff */
[C---:B------:R-:W-:Y:S02]  /*2780*/  @P0 LEA.HI.X R149, R177.reuse, c[0x0][0x18c], RZ, 0x4, P2 ;  /* 0x00006300b1950a11 */ /* 0x040fe400010f24ff */
[----:B------:R-:W-:-:S03]  /*2790*/  IADD3 R177, R177, 0x80, RZ ;  /* 0x00000080b1b17810 */ /* 0x000fc60007ffe0ff */
[----:B------:R0:W-:Y:S04]  /*27a0*/  @P0 STG.E.128 [R148.64], R144 ;  /* 0x0000009094000986 */ /* 0x0001e8000c101d04 */
.L_x_22803:
[----:B------:R-:W-:Y:S05]  /*27b0*/  BSYNC B0 ;  /* 0x0000000000007941 */ /* 0x000fea0003800000 */
.L_x_22802:
        /* <DEDUP_REMOVED lines=13> */
[----:B--2---:R-:W-:-:S10]  /*2890*/  HFMA2.MMA R16, -RZ, RZ, 0, 9.5367431640625e-07 ;  /* 0x00000010ff107435 */ /* 0x004fd400000001ff */
[----:B------:R-:W-:-:S05]  /*28a0*/  IMAD.WIDE.U32 R16, R177, R16, c[0x0][0x170] ;  /* 0x00005c00b1107625 */ /* 0x000fca00078e0010 */
[----:B------:R-:W2:Y:S01]  /*28b0*/  LDG.E.128 R32, [R16.64] ;  /* 0x0000000410207981 */ /* 0x000ea2000c1e1d00 */
        /* <DEDUP_REMOVED lines=9> */
.L_x_22839:
[----:B-----5:R-:W-:-:S05]  /*2950*/  HADD2.F32 R16, -RZ, R36.H0_H0 ;  /* 0x20000024ff107230 */ /* 0x020fca0000004100 */
[----:B------:R-:W-:Y:S01]  /*2960*/  FADD.FTZ R2, R16, R2 ;  /* 0x0000000210027221 */ /* 0x000fe20000010000 */
[----:B------:R-:W-:Y:S05]  /*2970*/  BRA `(.L_x_22840) ;  /* 0x0000004000007947 */ /* 0x000fea0003800000 */
.L_x_22838:
[----:B-----5:R-:W-:-:S05]  /*2980*/  HADD2.F32 R16, -RZ, R40.H0_H0 ;  /* 0x20000028ff107230 */ /* 0x020fca0000004100 */
[----:B------:R-:W-:Y:S01]  /*2990*/  FADD.FTZ R2, R16, R2 ;  /* 0x0000000210027221 */ /* 0x000fe20000010000 */
[----:B------:R-:W-:-:S05]  /*29a0*/  @P2 HADD2.F32 R16, -RZ, R36.H0_H0 ;  /* 0x20000024ff102230 */ /* 0x000fca0000004100 */
[----:B------:R-:W-:-:S05]  /*29b0*/  @P2 FADD.FTZ R2, R16, R2 ;  /* 0x0000000210022221 */ /* 0x000fca0000010000 */
.L_x_22840:
[----:B------:R-:W-:-:S04]  /*29c0*/  F2FP.PACK_AB R16, RZ, R2 ;  /* 0x00000002ff10723e */ /* 0x000fc800000000ff */
[----:B-1----:R-:W-:Y:S02]  /*29d0*/  PRMT R144, R16, 0x7610, R144 ;  /* 0x0000761010907816 */ /* 0x002fe40000000090 */
.L_x_22841:
[----:B------:R-:W-:Y:S01]  /*29e0*/  HADD2.F32 R17, -RZ, R32.H1_H1 ;  /* 0x30000020ff117230 */ /* 0x000fe20000004100 */
[----:B------:R-:W-:Y:S05]  /*29f0*/  @P3 BRA `(.L_x_22842) ;  /* 0x0000008000003947 */ /* 0x000fea0003800000 */
[----:B------:R-:W-:-:S04]  /*2a00*/  ISETP.NE.U32.AND P4, PT, RZ, c[0x0][0x180], PT ;  /* 0x00006000ff007a0c */ /* 0x000fc80003f85070 */
[----:B------:R-:W-:-:S13]  /*2a10*/  ISETP.NE.AND.EX P4, PT, RZ, c[0x0][0x184], PT, P4 ;  /* 0x00006100ff007a0c */ /* 0x000fda0003f85340 */
[----:B------:R-:W-:Y:S05]  /*2a20*/  @P4 BRA `(.L_x_22843) ;  /* 0x0000002000004947 */ /* 0x000fea0003800000 */
[----:B------:R-:W-:Y:S05]  /*2a30*/  @P0 BRA `(.L_x_22844) ;  /* 0x0000008000000947 */ /* 0x000fea0003800000 */
[----:B------:R-:W-:Y:S05]  /*2a40*/  BRA `(.L_x_22845) ;  /* 0x0000009000007947 */ /* 0x000fea0003800000 */
.L_x_22843:
[----:B-----5:R-:W-:-:S05]  /*2a50*/  HADD2.F32 R16, -RZ, R36.H1_H1 ;  /* 0x30000024ff107230 */ /* 0x020fca0000004100 */
[----:B------:R-:W-:Y:S01]  /*2a60*/  FADD.FTZ R17, R16, R17 ;  /* 0x0000001110117221 */ /* 0x000fe20000010000 */
[----:B------:R-:W-:Y:S05]  /*2a70*/  BRA `(.L_x_22844) ;  /* 0x0000004000007947 */ /* 0x000fea0003800000 */
.L_x_22842:
[----:B-----5:R-:W-:-:S05]  /*2a80*/  HADD2.F32 R16, -RZ, R40.H1_H1 ;  /* 0x30000028ff107230 */ /* 0x020fca0000004100 */
[----:B------:R-:W-:Y:S01]  /*2a90*/  FADD.FTZ R17, R16, R17 ;  /* 0x0000001110117221 */ /* 0x000fe20000010000 */
[----:B------:R-:W-:-:S05]  /*2aa0*/  @P2 HADD2.F32 R16, -RZ, R36.H1_H1 ;  /* 0x30000024ff102230 */ /* 0x000fca0000004100 */
[----:B------:R-:W-:-:S05]  /*2ab0*/  @P2 FADD.FTZ R17, R16, R17 ;  /* 0x0000001110112221 */ /* 0x000fca0000010000 */
.L_x_22844:
[----:B------:R-:W-:-:S04]  /*2ac0*/  F2FP.PACK_AB R16, RZ, R17 ;  /* 0x00000011ff10723e */ /* 0x000fc800000000ff */
[----:B-1----:R-:W-:Y:S02]  /*2ad0*/  PRMT R144, R144, 0x5410, R16 ;  /* 0x0000541090907816 */ /* 0x002fe40000000010 */
.L_x_22845:
[----:B------:R-:W-:Y:S01]  /*2ae0*/  HADD2.F32 R16, -RZ, R33.H0_H0 ;  /* 0x20000021ff107230 */ /* 0x000fe20000004100 */
[----:B------:R-:W-:Y:S05]  /*2af0*/  @P3 BRA `(.L_x_22846) ;  /* 0x0000008000003947 */ /* 0x000fea0003800000 */
[----:B------:R-:W-:-:S04]  /*2b00*/  ISETP.NE.U32.AND P4, PT, RZ, c[0x0][0x180], PT ;  /* 0x00006000ff007a0c */ /* 0x000fc80003f85070 */
[----:B------:R-:W-:-:S13]  /*2b10*/  ISETP.NE.AND.EX P4, PT, RZ, c[0x0][0x184], PT, P4 ;  /* 0x00006100ff007a0c */ /* 0x000fda0003f85340 */
[----:B------:R-:W-:Y:S05]  /*2b20*/  @P4 BRA `(.L_x_22847) ;  /* 0x0000002000004947 */ /* 0x000fea0003800000 */
[----:B------:R-:W-:Y:S05]  /*2b30*/  @P0 BRA `(.L_x_22848) ;  /* 0x0000008000000947 */ /* 0x000fea0003800000 */
[----:B------:R-:W-:Y:S05]  /*2b40*/  BRA `(.L_x_22849) ;  /* 0x0000009000007947 */ /* 0x000fea0003800000 */
.L_x_22847:
[----:B-----5:R-:W-:-:S05]  /*2b50*/  HADD2.F32 R32, -RZ, R37.H0_H0 ;  /* 0x20000025ff207230 */ /* 0x020fca0000004100 */
[----:B------:R-:W-:Y:S01]  /*2b60*/  FADD.FTZ R16, R32, R16 ;  /* 0x0000001020107221 */ /* 0x000fe20000010000 */
[----:B------:R-:W-:Y:S05]  /*2b70*/  BRA `(.L_x_22848) ;  /* 0x0000004000007947 */ /* 0x000fea0003800000 */
.L_x_22846:
[----:B-----5:R-:W-:-:S05]  /*2b80*/  HADD2.F32 R32, -RZ, R41.H0_H0 ;  /* 0x20000029ff207230 */ /* 0x020fca0000004100 */
[----:B------:R-:W-:Y:S01]  /*2b90*/  FADD.FTZ R16, R32, R16 ;  /* 0x0000001020107221 */ /* 0x000fe20000010000 */
[----:B------:R-:W-:-:S05]  /*2ba0*/  @P2 HADD2.F32 R32, -RZ, R37.H0_H0 ;  /* 0x20000025ff202230 */ /* 0x000fca0000004100 */
[----:B------:R-:W-:-:S05]  /*2bb0*/  @P2 FADD.FTZ R16, R32, R16 ;  /* 0x0000001020102221 */ /* 0x000fca0000010000 */
.L_x_22848:
[----:B------:R-:W-:-:S04]  /*2bc0*/  F2FP.PACK_AB R32, RZ, R16 ;  /* 0x00000010ff20723e */ /* 0x000fc800000000ff */
[----:B-1----:R-:W-:Y:S02]  /*2bd0*/  PRMT R145, R32, 0x7610, R145 ;  /* 0x0000761020917816 */ /* 0x002fe40000000091 */
.L_x_22849:
[----:B------:R-:W-:Y:S01]  /*2be0*/  HADD2.F32 R33, -RZ, R33.H1_H1 ;  /* 0x30000021ff217230 */ /* 0x000fe20000004100 */
[----:B------:R-:W-:Y:S05]  /*2bf0*/  @P3 BRA `(.L_x_22850) ;  /* 0x0000008000003947 */ /* 0x000fea0003800000 */
[----:B------:R-:W-:-:S04]  /*2c00*/  ISETP.NE.U32.AND P4, PT, RZ, c[0x0][0x180], PT ;  /* 0x00006000ff007a0c */ /* 0x000fc80003f85070 */
[----:B------:R-:W-:-:S13]  /*2c10*/  ISETP.NE.AND.EX P4, PT, RZ, c[0x0][0x184], PT, P4 ;  /* 0x00006100ff007a0c */ /* 0x000fda0003f85340 */
[----:B------:R-:W-:Y:S05]  /*2c20*/  @P4 BRA `(.L_x_22851) ;  /* 0x0000002000004947 */ /* 0x000fea0003800000 */
[----:B------:R-:W-:Y:S05]  /*2c30*/  @P0 BRA `(.L_x_22852) ;  /* 0x0000008000000947 */ /* 0x000fea0003800000 */
[----:B------:R-:W-:Y:S05]  /*2c40*/  BRA `(.L_x_22853) ;  /* 0x0000009000007947 */ /* 0x000fea0003800000 */
.L_x_22851:
[----:B-----5:R-:W-:-:S05]  /*2c50*/  HADD2.F32 R32, -RZ, R37.H1_H1 ;  /* 0x30000025ff207230 */ /* 0x020fca0000004100 */
[----:B------:R-:W-:Y:S01]  /*2c60*/  FADD.FTZ R33, R32, R33 ;  /* 0x0000002120217221 */ /* 0x000fe20000010000 */
[----:B------:R-:W-:Y:S05]  /*2c70*/  BRA `(.L_x_22852) ;  /* 0x0000004000007947 */ /* 0x000fea0003800000 */
.L_x_22850:
[----:B-----5:R-:W-:-:S05]  /*2c80*/  HADD2.F32 R32, -RZ, R41.H1_H1 ;  /* 0x30000029ff207230 */ /* 0x020fca0000004100 */
[----:B------:R-:W-:Y:S01]  /*2c90*/  FADD.FTZ R33, R32, R33 ;  /* 0x0000002120217221 */ /* 0x000fe20000010000 */
[----:B------:R-:W-:-:S05]  /*2ca0*/  @P2 HADD2.F32 R32, -RZ, R37.H1_H1 ;  /* 0x30000025ff202230 */ /* 0x000fca0000004100 */
[----:B------:R-:W-:-:S05]  /*2cb0*/  @P2 FADD.FTZ R33, R32, R33 ;  /* 0x0000002120212221 */ /* 0x000fca0000010000 */
.L_x_22852:
[----:B------:R-:W-:-:S04]  /*2cc0*/  F2FP.PACK_AB R32, RZ, R33 ;  /* 0x00000021ff20723e */ /* 0x000fc800000000ff */
[----:B-1----:R-:W-:Y:S02]  /*2cd0*/  PRMT R145, R145, 0x5410, R32 ;  /* 0x0000541091917816 */ /* 0x002fe40000000020 */
.L_x_22853:
[----:B------:R-:W-:Y:S01]  /*2ce0*/  HADD2.F32 R32, -RZ, R34.H0_H0 ;  /* 0x20000022ff207230 */ /* 0x000fe20000004100 */
[----:B------:R-:W-:Y:S05]  /*2cf0*/  @P3 BRA `(.L_x_22854) ;  /* 0x0000008000003947 */ /* 0x000fea0003800000 */
[----:B------:R-:W-:-:S04]  /*2d00*/  ISETP.NE.U32.AND P4, PT, RZ, c[0x0][0x180], PT ;  /* 0x00006000ff007a0c */ /* 0x000fc80003f85070 */
[----:B------:R-:W-:-:S13]  /*2d10*/  ISETP.NE.AND.EX P4, PT, RZ, c[0x0][0x184], PT, P4 ;  /* 0x00006100ff007a0c */ /* 0x000fda0003f85340 */
[----:B------:R-:W-:Y:S05]  /*2d20*/  @P4 BRA `(.L_x_22855) ;  /* 0x0000002000004947 */ /* 0x000fea0003800000 */
[----:B------:R-:W-:Y:S05]  /*2d30*/  @P0 BRA `(.L_x_22856) ;  /* 0x0000008000000947 */ /* 0x000fea0003800000 */
[----:B------:R-:W-:Y:S05]  /*2d40*/  BRA `(.L_x_22857) ;  /* 0x0000009000007947 */ /* 0x000fea0003800000 */
.L_x_22855:
[----:B-1---5:R-:W-:-:S05]  /*2d50*/  HADD2.F32 R148, -RZ, R38.H0_H0 ;  /* 0x20000026ff947230 */ /* 0x022fca0000004100 */
[----:B------:R-:W-:Y:S01]  /*2d60*/  FADD.FTZ R32, R148, R32 ;  /* 0x0000002094207221 */ /* 0x000fe20000010000 */
[----:B------:R-:W-:Y:S05]  /*2d70*/  BRA `(.L_x_22856) ;  /* 0x0000004000007947 */ /* 0x000fea0003800000 */
.L_x_22854:
[----:B-1---5:R-:W-:-:S05]  /*2d80*/  HADD2.F32 R148, -RZ, R42.H0_H0 ;  /* 0x2000002aff947230 */ /* 0x022fca0000004100 */
[----:B------:R-:W-:Y:S01]  /*2d90*/  FADD.FTZ R32, R148, R32 ;  /* 0x0000002094207221 */ /* 0x000fe20000010000 */
[----:B------:R-:W-:-:S05]  /*2da0*/  @P2 HADD2.F32 R148, -RZ, R38.H0_H0 ;  /* 0x20000026ff942230 */ /* 0x000fca0000004100 */
[----:B------:R-:W-:-:S05]  /*2db0*/  @P2 FADD.FTZ R32, R148, R32 ;  /* 0x0000002094202221 */ /* 0x000fca0000010000 */
.L_x_22856:
[----:B-1----:R-:W-:-:S04]  /*2dc0*/  F2FP.PACK_AB R148, RZ, R32 ;  /* 0x00000020ff94723e */ /* 0x002fc800000000ff */
[----:B------:R-:W-:Y:S02]  /*2dd0*/  PRMT R146, R148, 0x7610, R146 ;  /* 0x0000761094927816 */ /* 0x000fe40000000092 */
.L_x_22857:
[----:B------:R-:W-:Y:S01]  /*2de0*/  HADD2.F32 R166, -RZ, R34.H1_H1 ;  /* 0x30000022ffa67230 */ /* 0x000fe20000004100 */
[----:B------:R-:W-:Y:S05]  /*2df0*/  @P3 BRA `(.L_x_22858) ;  /* 0x0000008000003947 */ /* 0x000fea0003800000 */
[----:B------:R-:W-:-:S04]  /*2e00*/  ISETP.NE.U32.AND P4, PT, RZ, c[0x0][0x180], PT ;  /* 0x00006000ff007a0c */ /* 0x000fc80003f85070 */
[----:B------:R-:W-:-:S13]  /*2e10*/  ISETP.NE.AND.EX P4, PT, RZ, c[0x0][0x184], PT, P4 ;  /* 0x00006100ff007a0c */ /* 0x000fda0003f85340 */
[----:B------:R-:W-:Y:S05]  /*2e20*/  @P4 BRA `(.L_x_22859) ;  /* 0x0000002000004947 */ /* 0x000fea0003800000 */
[----:B------:R-:W-:Y:S05]  /*2e30*/  @P0 BRA `(.L_x_22860) ;  /* 0x0000008000000947 */ /* 0x000fea0003800000 */
[----:B------:R-:W-:Y:S05]  /*2e40*/  BRA `(.L_x_22861) ;  /* 0x0000009000007947 */ /* 0x000fea0003800000 */
.L_x_22859:
[----:B-----5:R-:W-:-:S05]  /*2e50*/  HADD2.F32 R34, -RZ, R38.H1_H1 ;  /* 0x30000026ff227230 */ /* 0x020fca0000004100 */
[----:B------:R-:W-:Y:S01]  /*2e60*/  FADD.FTZ R166, R34, R166 ;  /* 0x000000a622a67221 */ /* 0x000fe20000010000 */
[----:B------:R-:W-:Y:S05]  /*2e70*/  BRA `(.L_x_22860) ;  /* 0x0000004000007947 */ /* 0x000fea0003800000 */
.L_x_22858:
[----:B-----5:R-:W-:-:S05]  /*2e80*/  HADD2.F32 R34, -RZ, R42.H1_H1 ;  /* 0x3000002aff227230 */ /* 0x020fca0000004100 */
[----:B------:R-:W-:Y:S01]  /*2e90*/  FADD.FTZ R166, R34, R166 ;  /* 0x000000a622a67221 */ /* 0x000fe20000010000 */
[----:B------:R-:W-:-:S05]  /*2ea0*/  @P2 HADD2.F32 R34, -RZ, R38.H1_H1 ;  /* 0x30000026ff222230 */ /* 0x000fca0000004100 */
[----:B------:R-:W-:-:S05]  /*2eb0*/  @P2 FADD.FTZ R166, R34, R166 ;  /* 0x000000a622a62221 */ /* 0x000fca0000010000 */
.L_x_22860:
[----:B------:R-:W-:-:S04]  /*2ec0*/  F2FP.PACK_AB R34, RZ, R166 ;  /* 0x000000a6ff22723e */ /* 0x000fc800000000ff */
[----:B-1----:R-:W-:Y:S02]  /*2ed0*/  PRMT R146, R146, 0x5410, R34 ;  /* 0x0000541092927816 */ /* 0x002fe40000000022 */
.L_x_22861:
[----:B------:R-:W-:Y:S01]  /*2ee0*/  HADD2.F32 R34, -RZ, R35.H0_H0 ;  /* 0x20000023ff227230 */ /* 0x000fe20000004100 */
[----:B------:R-:W-:Y:S05]  /*2ef0*/  @P3 BRA `(.L_x_22862) ;  /* 0x0000008000003947 */ /* 0x000fea0003800000 */
[----:B------:R-:W-:-:S04]  /*2f00*/  ISETP.NE.U32.AND P4, PT, RZ, c[0x0][0x180], PT ;  /* 0x00006000ff007a0c */ /* 0x000fc80003f85070 */
[----:B------:R-:W-:-:S13]  /*2f10*/  ISETP.NE.AND.EX P4, PT, RZ, c[0x0][0x184], PT, P4 ;  /* 0x00006100ff007a0c */ /* 0x000fda0003f85340 */
[----:B------:R-:W-:Y:S05]  /*2f20*/  @P4 BRA `(.L_x_22863) ;  /* 0x0000002000004947 */ /* 0x000fea0003800000 */
[----:B------:R-:W-:Y:S05]  /*2f30*/  @P0 BRA `(.L_x_22864) ;  /* 0x0000008000000947 */ /* 0x000fea0003800000 */
[----:B------:R-:W-:Y:S05]  /*2f40*/  BRA `(.L_x_22865) ;  /* 0x0000009000007947 */ /* 0x000fea0003800000 */
.L_x_22863:
[----:B-1---5:R-:W-:-:S05]  /*2f50*/  HADD2.F32 R148, -RZ, R39.H0_H0 ;  /* 0x20000027ff947230 */ /* 0x022fca0000004100 */
[----:B------:R-:W-:Y:S01]  /*2f60*/  FADD.FTZ R34, R148, R34 ;  /* 0x0000002294227221 */ /* 0x000fe20000010000 */
[----:B------:R-:W-:Y:S05]  /*2f70*/  BRA `(.L_x_22864) ;  /* 0x0000004000007947 */ /* 0x000fea0003800000 */
.L_x_22862:
[----:B-1---5:R-:W-:-:S05]  /*2f80*/  HADD2.F32 R148, -RZ, R43.H0_H0 ;  /* 0x2000002bff947230 */ /* 0x022fca0000004100 */
[----:B------:R-:W-:Y:S01]  /*2f90*/  FADD.FTZ R34, R148, R34 ;  /* 0x0000002294227221 */ /* 0x000fe20000010000 */
[----:B------:R-:W-:-:S05]  /*2fa0*/  @P2 HADD2.F32 R148, -RZ, R39.H0_H0 ;  /* 0x20000027ff942230 */ /* 0x000fca0000004100 */
[----:B------:R-:W-:-:S05]  /*2fb0*/  @P2 FADD.FTZ R34, R148, R34 ;  /* 0x0000002294222221 */ /* 0x000fca0000010000 */
.L_x_22864:
[----:B-1----:R-:W-:-:S04]  /*2fc0*/  F2FP.PACK_AB R148, RZ, R34 ;  /* 0x00000022ff94723e */ /* 0x002fc800000000ff */
[----:B------:R-:W-:Y:S02]  /*2fd0*/  PRMT R147, R148, 0x7610, R147 ;  /* 0x0000761094937816 */ /* 0x000fe40000000093 */
.L_x_22865:
[----:B------:R-:W-:Y:S01]  /*2fe0*/  HADD2.F32 R35, -RZ, R35.H1_H1 ;  /* 0x30000023ff237230 */ /* 0x000fe20000004100 */
[----:B------:R-:W-:Y:S05]  /*2ff0*/  @P3 BRA `(.L_x_22866) ;  /* 0x0000008000003947 */ /* 0x000fea0003800000 */
[----:B------:R-:W-:-:S04]  /*3000*/  ISETP.NE.U32.AND P2, PT, RZ, c[0x0][0x180], PT ;  /* 0x00006000ff007a0c */ /* 0x000fc80003f45070 */
[----:B------:R-:W-:-:S13]  /*3010*/  ISETP.NE.AND.EX P2, PT, RZ, c[0x0][0x184], PT, P2 ;  /* 0x00006100ff007a0c */ /* 0x000fda0003f45320 */
[----:B------:R-:W-:Y:S05]  /*3020*/  @P2 BRA `(.L_x_22867) ;  /* 0x0000002000002947 */ /* 0x000fea0003800000 */
[----:B------:R-:W-:Y:S05]  /*3030*/  @P0 BRA `(.L_x_22868) ;  /* 0x0000008000000947 */ /* 0x000fea0003800000 */
[----:B------:R-:W-:Y:S05]  /*3040*/  BRA `(.L_x_22869) ;  /* 0x0000009000007947 */ /* 0x000fea0003800000 */
.L_x_22867:
[----:B-1---5:R-:W-:-:S05]  /*3050*/  HADD2.F32 R148, -RZ, R39.H1_H1 ;  /* 0x30000027ff947230 */ /* 0x022fca0000004100 */
[----:B------:R-:W-:Y:S01]  /*3060*/  FADD.FTZ R35, R148, R35 ;  /* 0x0000002394237221 */ /* 0x000fe20000010000 */
[----:B------:R-:W-:Y:S05]  /*3070*/  BRA `(.L_x_22868) ;  /* 0x0000004000007947 */ /* 0x000fea0003800000 */
.L_x_22866:
[----:B-1---5:R-:W-:-:S05]  /*3080*/  HADD2.F32 R148, -RZ, R43.H1_H1 ;  /* 0x3000002bff947230 */ /* 0x022fca0000004100 */
[----:B------:R-:W-:Y:S01]  /*3090*/  FADD.FTZ R35, R148, R35 ;  /* 0x0000002394237221 */ /* 0x000fe20000010000 */
[----:B------:R-:W-:-:S05]  /*30a0*/  @P2 HADD2.F32 R148, -RZ, R39.H1_H1 ;  /* 0x30000027ff942230 */ /* 0x000fca0000004100 */
[----:B------:R-:W-:-:S05]  /*30b0*/  @P2 FADD.FTZ R35, R148, R35 ;  /* 0x0000002394232221 */ /* 0x000fca0000010000 */
.L_x_22868:
[----:B-1----:R-:W-:-:S04]  /*30c0*/  F2FP.PACK_AB R148, RZ, R35 ;  /* 0x00000023ff94723e */ /* 0x002fc800000000ff */
[----:B------:R-:W-:Y:S02]  /*30d0*/  PRMT R147, R147, 0x5410, R148 ;  /* 0x0000541093937816 */ /* 0x000fe40000000094 */
.L_x_22869:
[----:B-1----:R-:W-:-:S04]  /*30e0*/  @P0 LEA R148, P2, R177, c[0x0][0x188], 0x4 ;  /* 0x00006200b1940a11 */ /* 0x002fc800078420ff */
[C---:B------:R-:W-:Y:S02]  /*30f0*/  @P0 LEA.HI.X R149, R177.reuse, c[0x0][0x18c], RZ, 0x4, P2 ;  /* 0x00006300b1950a11 */ /* 0x040fe400010f24ff */
[----:B------:R-:W-:-:S03]  /*3100*/  IADD3 R177, R177, 0x80, RZ ;  /* 0x00000080b1b17810 */ /* 0x000fc60007ffe0ff */
[----:B------:R0:W-:Y:S04]  /*3110*/  @P0 STG.E.128 [R148.64], R144 ;  /* 0x0000009094000986 */ /* 0x0001e8000c101d04 */
.L_x_22837:
[----:B------:R-:W-:Y:S05]  /*3120*/  BSYNC B0 ;  /* 0x0000000000007941 */ /* 0x000fea0003800000 */
.L_x_22836:
        /* <DEDUP_REMOVED lines=25> */
.L_x_22873:
[----:B-----5:R-:W-:-:S05]  /*32c0*/  HADD2.F32 R14, -RZ, R36.H0_H0 ;  /* 0x20000024ff0e7230 */ /* 0x020fca0000004100 */
[----:B------:R-:W-:Y:S01]  /*32d0*/  FADD.FTZ R0, R14, R0 ;  /* 0x000000000e007221 */ /* 0x000fe20000010000 */
[----:B------:R-:W-:Y:S05]  /*32e0*/  BRA `(.L_x_22874) ;  /* 0x0000004000007947 */ /* 0x000fea0003800000 */
.L_x_22872:
[----:B-----5:R-:W-:-:S05]  /*32f0*/  HADD2.F32 R14, -RZ, R40.H0_H0 ;  /* 0x20000028ff0e7230 */ /* 0x020fca0000004100 */
[----:B------:R-:W-:Y:S01]  /*3300*/  FADD.FTZ R0, R14, R0 ;  /* 0x000000000e007221 */ /* 0x000fe20000010000 */
[----:B------:R-:W-:-:S05]  /*3310*/  @P2 HADD2.F32 R14, -RZ, R36.H0_H0 ;  /* 0x20000024ff0e2230 */ /* 0x000fca0000004100 */
[----:B------:R-:W-:-:S05]  /*3320*/  @P2 FADD.FTZ R0, R14, R0 ;  /* 0x000000000e002221 */ /* 0x000fca0000010000 */
.L_x_22874:
[----:B------:R-:W-:-:S04]  /*3330*/  F2FP.PACK_AB R14, RZ, R0 ;  /* 0x00000000ff0e723e */ /* 0x000fc800000000ff */
[----:B------:R-:W-:Y:S02]  /*3340*/  PRMT R144, R14, 0x7610, R144 ;  /* 0x000076100e907816 */ /* 0x000fe40000000090 */
.L_x_22875:
[----:B------:R-:W-:Y:S01]  /*3350*/  HADD2.F32 R15, -RZ, R148.H1_H1 ;  /* 0x30000094ff0f7230 */ /* 0x000fe20000004100 */
[----:B------:R-:W-:Y:S05]  /*3360*/  @P3 BRA `(.L_x_22876) ;  /* 0x0000008000003947 */ /* 0x000fea0003800000 */
[----:B------:R-:W-:-:S04]  /*3370*/  ISETP.NE.U32.AND P4, PT, RZ, c[0x0][0x180], PT ;  /* 0x00006000ff007a0c */ /* 0x000fc80003f85070 */
[----:B------:R-:W-:-:S13]  /*3380*/  ISETP.NE.AND.EX P4, PT, RZ, c[0x0][0x184], PT, P4 ;  /* 0x00006100ff007a0c */ /* 0x000fda0003f85340 */
[----:B------:R-:W-:Y:S05]  /*3390*/  @P4 BRA `(.L_x_22877) ;  /* 0x0000002000004947 */ /* 0x000fea0003800000 */
[----:B------:R-:W-:Y:S05]  /*33a0*/  @P0 BRA `(.L_x_22878) ;  /* 0x0000008000000947 */ /* 0x000fea0003800000 */
[----:B------:R-:W-:Y:S05]  /*33b0*/  BRA `(.L_x_22879) ;  /* 0x0000009000007947 */ /* 0x000fea0003800000 */
.L_x_22877:
[----:B-----5:R-:W-:-:S05]  /*33c0*/  HADD2.F32 R14, -RZ, R36.H1_H1 ;  /* 0x30000024ff0e7230 */ /* 0x020fca0000004100 */
[----:B------:R-:W-:Y:S01]  /*33d0*/  FADD.FTZ R15, R14, R15 ;  /* 0x0000000f0e0f7221 */ /* 0x000fe20000010000 */
[----:B------:R-:W-:Y:S05]  /*33e0*/  BRA `(.L_x_22878) ;  /* 0x0000004000007947 */ /* 0x000fea0003800000 */
.L_x_22876:
[----:B-----5:R-:W-:-:S05]  /*33f0*/  HADD2.F32 R14, -RZ, R40.H1_H1 ;  /* 0x30000028ff0e7230 */ /* 0x020fca0000004100 */
[----:B------:R-:W-:Y:S01]  /*3400*/  FADD.FTZ R15, R14, R15 ;  /* 0x0000000f0e0f7221 */ /* 0x000fe20000010000 */
[----:B------:R-:W-:-:S05]  /*3410*/  @P2 HADD2.F32 R14, -RZ, R36.H1_H1 ;  /* 0x30000024ff0e2230 */ /* 0x000fca0000004100 */
[----:B------:R-:W-:-:S05]  /*3420*/  @P2 FADD.FTZ R15, R14, R15 ;  /* 0x0000000f0e0f2221 */ /* 0x000fca0000010000 */
.L_x_22878:
[----:B------:R-:W-:-:S04]  /*3430*/  F2FP.PACK_AB R14, RZ, R15 ;  /* 0x0000000fff0e723e */ /* 0x000fc800000000ff */
[----:B------:R-:W-:Y:S02]  /*3440*/  PRMT R144, R144, 0x5410, R14 ;  /* 0x0000541090907816 */ /* 0x000fe4000000000e */
.L_x_22879:
[----:B------:R-:W-:Y:S01]  /*3450*/  HADD2.F32 R14, -RZ, R149.H0_H0 ;  /* 0x20000095ff0e7230 */ /* 0x000fe20000004100 */
[----:B------:R-:W-:Y:S05]  /*3460*/  @P3 BRA `(.L_x_22880) ;  /* 0x0000008000003947 */ /* 0x000fea0003800000 */
[----:B------:R-:W-:-:S04]  /*3470*/  ISETP.NE.U32.AND P4, PT, RZ, c[0x0][0x180], PT ;  /* 0x00006000ff007a0c */ /* 0x000fc80003f85070 */
[----:B------:R-:W-:-:S13]  /*3480*/  ISETP.NE.AND.EX P4, PT, RZ, c[0x0][0x184], PT, P4 ;  /* 0x00006100ff007a0c */ /* 0x000fda0003f85340 */
[----:B------:R-:W-:Y:S05]  /*3490*/  @P4 BRA `(.L_x_22881) ;  /* 0x0000002000004947 */ /* 0x000fea0003800000 */
[----:B------:R-:W-:Y:S05]  /*34a0*/  @P0 BRA `(.L_x_22882) ;  /* 0x0000008000000947 */ /* 0x000fea0003800000 */
[----:B------:R-:W-:Y:S05]  /*34b0*/  BRA `(.L_x_22883) ;  /* 0x0000009000007947 */ /* 0x000fea0003800000 */
.L_x_22881:
[----:B-----5:R-:W-:-:S05]  /*34c0*/  HADD2.F32 R30, -RZ, R37.H0_H0 ;  /* 0x20000025ff1e7230 */ /* 0x020fca0000004100 */
[----:B------:R-:W-:Y:S01]  /*34d0*/  FADD.FTZ R14, R30, R14 ;  /* 0x0000000e1e0e7221 */ /* 0x000fe20000010000 */
[----:B------:R-:W-:Y:S05]  /*34e0*/  BRA `(.L_x_22882) ;  /* 0x0000004000007947 */ /* 0x000fea0003800000 */
.L_x_22880:
[----:B-----5:R-:W-:-:S05]  /*34f0*/  HADD2.F32 R30, -RZ, R41.H0_H0 ;  /* 0x20000029ff1e7230 */ /* 0x020fca0000004100 */
[----:B------:R-:W-:Y:S01]  /*3500*/  FADD.FTZ R14, R30, R14 ;  /* 0x0000000e1e0e7221 */ /* 0x000fe20000010000 */
[----:B------:R-:W-:-:S05]  /*3510*/  @P2 HADD2.F32 R30, -RZ, R37.H0_H0 ;  /* 0x20000025ff1e2230 */ /* 0x000fca0000004100 */
[----:B------:R-:W-:-:S05]  /*3520*/  @P2 FADD.FTZ R14, R30, R14 ;  /* 0x0000000e1e0e2221 */ /* 0x000fca0000010000 */
.L_x_22882:
[----:B------:R-:W-:-:S04]  /*3530*/  F2FP.PACK_AB R30, RZ, R14 ;  /* 0x0000000eff1e723e */ /* 0x000fc800000000ff */
[----:B------:R-:W-:Y:S02]  /*3540*/  PRMT R145, R30, 0x7610, R145 ;  /* 0x000076101e917816 */ /* 0x000fe40000000091 */
.L_x_22883:
[----:B------:R-:W-:Y:S01]  /*3550*/  HADD2.F32 R31, -RZ, R149.H1_H1 ;  /* 0x30000095ff1f7230 */ /* 0x000fe20000004100 */
[----:B------:R-:W-:Y:S05]  /*3560*/  @P3 BRA `(.L_x_22884) ;  /* 0x0000008000003947 */ /* 0x000fea0003800000 */
[----:B------:R-:W-:-:S04]  /*3570*/  ISETP.NE.U32.AND P4, PT, RZ, c[0x0][0x180], PT ;  /* 0x00006000ff007a0c */ /* 0x000fc80003f85070 */
[----:B------:R-:W-:-:S13]  /*3580*/  ISETP.NE.AND.EX P4, PT, RZ, c[0x0][0x184], PT, P4 ;  /* 0x00006100ff007a0c */ /* 0x000fda0003f85340 */
[----:B------:R-:W-:Y:S05]  /*3590*/  @P4 BRA `(.L_x_22885) ;  /* 0x0000002000004947 */ /* 0x000fea0003800000 */
[----:B------:R-:W-:Y:S05]  /*35a0*/  @P0 BRA `(.L_x_22886) ;  /* 0x0000008000000947 */ /* 0x000fea0003800000 */
[----:B------:R-:W-:Y:S05]  /*35b0*/  BRA `(.L_x_22887) ;  /* 0x0000009000007947 */ /* 0x000fea0003800000 */
.L_x_22885:
[----:B-----5:R-:W-:-:S05]  /*35c0*/  HADD2.F32 R30, -RZ, R37.H1_H1 ;  /* 0x30000025ff1e7230 */ /* 0x020fca0000004100 */
[----:B------:R-:W-:Y:S01]  /*35d0*/  FADD.FTZ R31, R30, R31 ;  /* 0x0000001f1e1f7221 */ /* 0x000fe20000010000 */
[----:B------:R-:W-:Y:S05]  /*35e0*/  BRA `(.L_x_22886) ;  /* 0x0000004000007947 */ /* 0x000fea0003800000 */
.L_x_22884:
[----:B-----5:R-:W-:-:S05]  /*35f0*/  HADD2.F32 R30, -RZ, R41.H1_H1 ;  /* 0x30000029ff1e7230 */ /* 0x020fca0000004100 */
[----:B------:R-:W-:Y:S01]  /*3600*/  FADD.FTZ R31, R30, R31 ;  /* 0x0000001f1e1f7221 */ /* 0x000fe20000010000 */
[----:B------:R-:W-:-:S05]  /*3610*/  @P2 HADD2.F32 R30, -RZ, R37.H1_H1 ;  /* 0x30000025ff1e2230 */ /* 0x000fca0000004100 */
[----:B------:R-:W-:-:S05]  /*3620*/  @P2 FADD.FTZ R31, R30, R31 ;  /* 0x0000001f1e1f2221 */ /* 0x000fca0000010000 */
.L_x_22886:
[----:B------:R-:W-:-:S04]  /*3630*/  F2FP.PACK_AB R30, RZ, R31 ;  /* 0x0000001fff1e723e */ /* 0x000fc800000000ff */
[----:B------:R-:W-:Y:S02]  /*3640*/  PRMT R145, R145, 0x5410, R30 ;  /* 0x0000541091917816 */ /* 0x000fe4000000001e */
.L_x_22887:
[----:B------:R-:W-:Y:S01]  /*3650*/  HADD2.F32 R30, -RZ, R150.H0_H0 ;  /* 0x20000096ff1e7230 */ /* 0x000fe20000004100 */
[----:B------:R-:W-:Y:S05]  /*3660*/  @P3 BRA `(.L_x_22888) ;  /* 0x0000008000003947 */ /* 0x000fea0003800000 */
[----:B------:R-:W-:-:S04]  /*3670*/  ISETP.NE.U32.AND P4, PT, RZ, c[0x0][0x180], PT ;  /* 0x00006000ff007a0c */ /* 0x000fc80003f85070 */
[----:B------:R-:W-:-:S13]  /*3680*/  ISETP.NE.AND.EX P4, PT, RZ, c[0x0][0x184], PT, P4 ;  /* 0x00006100ff007a0c */ /* 0x000fda0003f85340 */
[----:B------:R-:W-:Y:S05]  /*3690*/  @P4 BRA `(.L_x_22889) ;  /* 0x0000002000004947 */ /* 0x000fea0003800000 */
[----:B------:R-:W-:Y:S05]  /*36a0*/  @P0 BRA `(.L_x_22890) ;  /* 0x0000008000000947 */ /* 0x000fea0003800000 */
[----:B------:R-:W-:Y:S05]  /*36b0*/  BRA `(.L_x_22891) ;  /* 0x0000009000007947 */ /* 0x000fea0003800000 */
.L_x_22889:
[----:B-----5:R-:W-:-:S05]  /*36c0*/  HADD2.F32 R148, -RZ, R38.H0_H0 ;  /* 0x20000026ff947230 */ /* 0x020fca0000004100 */
[----:B------:R-:W-:Y:S01]  /*36d0*/  FADD.FTZ R30, R148, R30 ;  /* 0x0000001e941e7221 */ /* 0x000fe20000010000 */
[----:B------:R-:W-:Y:S05]  /*36e0*/  BRA `(.L_x_22890) ;  /* 0x0000004000007947 */ /* 0x000fea0003800000 */
.L_x_22888:
[----:B-----5:R-:W-:-:S05]  /*36f0*/  HADD2.F32 R148, -RZ, R42.H0_H0 ;  /* 0x2000002aff947230 */ /* 0x020fca0000004100 */
[----:B------:R-:W-:Y:S01]  /*3700*/  FADD.FTZ R30, R148, R30 ;  /* 0x0000001e941e7221 */ /* 0x000fe20000010000 */
[----:B------:R-:W-:-:S05]  /*3710*/  @P2 HADD2.F32 R148, -RZ, R38.H0_H0 ;  /* 0x20000026ff942230 */ /* 0x000fca0000004100 */
[----:B------:R-:W-:-:S05]  /*3720*/  @P2 FADD.FTZ R30, R148, R30 ;  /* 0x0000001e941e2221 */ /* 0x000fca0000010000 */
.L_x_22890:
[----:B------:R-:W-:-:S04]  /*3730*/  F2FP.PACK_AB R148, RZ, R30 ;  /* 0x0000001eff94723e */ /* 0x000fc800000000ff */
[----:B------:R-:W-:Y:S02]  /*3740*/  PRMT R146, R148, 0x7610, R146 ;  /* 0x0000761094927816 */ /* 0x000fe40000000092 */
.L_x_22891:
[----:B------:R-:W-:Y:S01]  /*3750*/  HADD2.F32 R165, -RZ, R150.H1_H1 ;  /* 0x30000096ffa57230 */ /* 0x000fe20000004100 */
[----:B------:R-:W-:Y:S05]  /*3760*/  @P3 BRA `(.L_x_22892) ;  /* 0x0000008000003947 */ /* 0x000fea0003800000 */
[----:B------:R-:W-:-:S04]  /*3770*/  ISETP.NE.U32.AND P4, PT, RZ, c[0x0][0x180], PT ;  /* 0x00006000ff007a0c */ /* 0x000fc80003f85070 */
[----:B------:R-:W-:-:S13]  /*3780*/  ISETP.NE.AND.EX P4, PT, RZ, c[0x0][0x184], PT, P4 ;  /* 0x00006100ff007a0c */ /* 0x000fda0003f85340 */
[----:B------:R-:W-:Y:S05]  /*3790*/  @P4 BRA `(.L_x_22893) ;  /* 0x0000002000004947 */ /* 0x000fea0003800000 */
[----:B------:R-:W-:Y:S05]  /*37a0*/  @P0 BRA `(.L_x_22894) ;  /* 0x0000008000000947 */ /* 0x000fea0003800000 */
[----:B------:R-:W-:Y:S05]  /*37b0*/  BRA `(.L_x_22895) ;  /* 0x0000009000007947 */ /* 0x000fea0003800000 */
.L_x_22893:
[----:B-----5:R-:W-:-:S05]  /*37c0*/  HADD2.F32 R148, -RZ, R38.H1_H1 ;  /* 0x30000026ff947230 */ /* 0x020fca0000004100 */
[----:B------:R-:W-:Y:S01]  /*37d0*/  FADD.FTZ R165, R148, R165 ;  /* 0x000000a594a57221 */ /* 0x000fe20000010000 */
[----:B------:R-:W-:Y:S05]  /*37e0*/  BRA `(.L_x_22894) ;  /* 0x0000004000007947 */ /* 0x000fea0003800000 */
.L_x_22892:
[----:B-----5:R-:W-:-:S05]  /*37f0*/  HADD2.F32 R148, -RZ, R42.H1_H1 ;  /* 0x3000002aff947230 */ /* 0x020fca0000004100 */
[----:B------:R-:W-:Y:S01]  /*3800*/  FADD.FTZ R165, R148, R165 ;  /* 0x000000a594a57221 */ /* 0x000fe20000010000 */
[----:B------:R-:W-:-:S05]  /*3810*/  @P2 HADD2.F32 R148, -RZ, R38.H1_H1 ;  /* 0x30000026ff942230 */ /* 0x000fca0000004100 */
[----:B------:R-:W-:-:S05]  /*3820*/  @P2 FADD.FTZ R165, R148, R165 ;  /* 0x000000a594a52221 */ /* 0x000fca0000010000 */
.L_x_22894:
[----:B------:R-:W-:-:S04]  /*3830*/  F2FP.PACK_AB R148, RZ, R165 ;  /* 0x000000a5ff94723e */ /* 0x000fc800000000ff */
[----:B------:R-:W-:Y:S02]  /*3840*/  PRMT R146, R146, 0x5410, R148 ;  /* 0x0000541092927816 */ /* 0x000fe40000000094 */
.L_x_22895:
[----:B------:R-:W-:Y:S01]  /*3850*/  HADD2.F32 R164, -RZ, R151.H0_H0 ;  /* 0x20000097ffa47230 */ /* 0x000fe20000004100 */
[----:B------:R-:W-:Y:S05]  /*3860*/  @P3 BRA `(.L_x_22896) ;  /* 0x0000008000003947 */ /* 0x000fea0003800000 */
[----:B------:R-:W-:-:S04]  /*3870*/  ISETP.NE.U32.AND P4, PT, RZ, c[0x0][0x180], PT ;  /* 0x00006000ff007a0c */ /* 0x000fc80003f85070 */
[----:B------:R-:W-:-:S13]  /*3880*/  ISETP.NE.AND.EX P4, PT, RZ, c[0x0][0x184], PT, P4 ;  /* 0x00006100ff007a0c */ /* 0x000fda0003f85340 */
[----:B------:R-:W-:Y:S05]  /*3890*/  @P4 BRA `(.L_x_22897) ;  /* 0x0000002000004947 */ /* 0x000fea0003800000 */
[----:B------:R-:W-:Y:S05]  /*38a0*/  @P0 BRA `(.L_x_22898) ;  /* 0x0000008000000947 */ /* 0x000fea0003800000 */
[----:B------:R-:W-:Y:S05]  /*38b0*/  BRA `(.L_x_22899) ;  /* 0x0000009000007947 */ /* 0x000fea0003800000 */
.L_x_22897:
[----:B-----5:R-:W-:-:S05]  /*38c0*/  HADD2.F32 R148, -RZ, R39.H0_H0 ;  /* 0x20000027ff947230 */ /* 0x020fca0000004100 */
[----:B------:R-:W-:Y:S01]  /*38d0*/  FADD.FTZ R164, R148, R164 ;  /* 0x000000a494a47221 */ /* 0x000fe20000010000 */
[----:B------:R-:W-:Y:S05]  /*38e0*/  BRA `(.L_x_22898) ;  /* 0x0000004000007947 */ /* 0x000fea0003800000 */
.L_x_22896:
[----:B-----5:R-:W-:-:S05]  /*38f0*/  HADD2.F32 R148, -RZ, R43.H0_H0 ;  /* 0x2000002bff947230 */ /* 0x020fca0000004100 */
[----:B------:R-:W-:Y:S01]  /*3900*/  FADD.FTZ R164, R148, R164 ;  /* 0x000000a494a47221 */ /* 0x000fe20000010000 */
[----:B------:R-:W-:-:S05]  /*3910*/  @P2 HADD2.F32 R148, -RZ, R39.H0_H0 ;  /* 0x20000027ff942230 */ /* 0x000fca0000004100 */
[----:B------:R-:W-:-:S05]  /*3920*/  @P2 FADD.FTZ R164, R148, R164 ;  /* 0x000000a494a42221 */ /* 0x000fca0000010000 */
.L_x_22898:
[----:B------:R-:W-:-:S04]  /*3930*/  F2FP.PACK_AB R148, RZ, R164 ;  /* 0x000000a4ff94723e */ /* 0x000fc800000000ff */
[----:B------:R-:W-:Y:S02]  /*3940*/  PRMT R147, R148, 0x7610, R147 ;  /* 0x0000761094937816 */ /* 0x000fe40000000093 */
.L_x_22899:
[----:B------:R-:W-:Y:S01]  /*3950*/  HADD2.F32 R173, -RZ, R151.H1_H1 ;  /* 0x30000097ffad7230 */ /* 0x000fe20000004100 */
[----:B------:R-:W-:Y:S05]  /*3960*/  @P3 BRA `(.L_x_22900) ;  /* 0x0000008000003947 */ /* 0x000fea0003800000 */
[----:B------:R-:W-:-:S04]  /*3970*/  ISETP.NE.U32.AND P2, PT, RZ, c[0x0][0x180], PT ;  /* 0x00006000ff007a0c */ /* 0x000fc80003f45070 */
[----:B------:R-:W-:-:S13]  /*3980*/  ISETP.NE.AND.EX P2, PT, RZ, c[0x0][0x184], PT, P2 ;  /* 0x00006100ff007a0c */ /* 0x000fda0003f45320 */
[----:B------:R-:W-:Y:S05]  /*3990*/  @P2 BRA `(.L_x_22901) ;  /* 0x0000002000002947 */ /* 0x000fea0003800000 */
[----:B------:R-:W-:Y:S05]  /*39a0*/  @P0 BRA `(.L_x_22902) ;  /* 0x0000008000000947 */ /* 0x000fea0003800000 */
[----:B------:R-:W-:Y:S05]  /*39b0*/  BRA `(.L_x_22903) ;  /* 0x0000009000007947 */ /* 0x000fea0003800000 */
.L_x_22901:
[----:B-----5:R-:W-:-:S05]  /*39c0*/  HADD2.F32 R148, -RZ, R39.H1_H1 ;  /* 0x30000027ff947230 */ /* 0x020fca0000004100 */
[----:B------:R-:W-:Y:S01]  /*39d0*/  FADD.FTZ R173, R148, R173 ;  /* 0x000000ad94ad7221 */ /* 0x000fe20000010000 */
[----:B------:R-:W-:Y:S05]  /*39e0*/  BRA `(.L_x_22902) ;  /* 0x0000004000007947 */ /* 0x000fea0003800000 */
.L_x_22900:
[----:B-----5:R-:W-:-:S05]  /*39f0*/  HADD2.F32 R148, -RZ, R43.H1_H1 ;  /* 0x3000002bff947230 */ /* 0x020fca0000004100 */
[----:B------:R-:W-:Y:S01]  /*3a00*/  FADD.FTZ R173, R148, R173 ;  /* 0x000000ad94ad7221 */ /* 0x000fe20000010000 */
[----:B------:R-:W-:-:S05]  /*3a10*/  @P2 HADD2.F32 R148, -RZ, R39.H1_H1 ;  /* 0x30000027ff942230 */ /* 0x000fca0000004100 */
[----:B------:R-:W-:-:S05]  /*3a20*/  @P2 FADD.FTZ R173, R148, R173 ;  /* 0x000000ad94ad2221 */ /* 0x000fca0000010000 */
.L_x_22902:
[----:B------:R-:W-:-:S04]  /*3a30*/  F2FP.PACK_AB R148, RZ, R173 ;  /* 0x000000adff94723e */ /* 0x000fc800000000ff */
[----:B------:R-:W-:Y:S02]  /*3a40*/  PRMT R147, R147, 0x5410, R148 ;  /* 0x0000541093937816 */ /* 0x000fe40000000094 */
.L_x_22903:
[----:B------:R-:W-:-:S04]  /*3a50*/  @P0 LEA R148, P2, R177, c[0x0][0x188], 0x4 ;  /* 0x00006200b1940a11 */ /* 0x000fc800078420ff */
[C---:B------:R-:W-:Y:S02]  /*3a60*/  @P0 LEA.HI.X R149, R177.reuse, c[0x0][0x18c], RZ, 0x4, P2 ;  /* 0x00006300b1950a11 */ /* 0x040fe400010f24ff */
[----:B------:R-:W-:-:S03]  /*3a70*/  IADD3 R177, R177, 0x80, RZ ;  /* 0x00000080b1b17810 */ /* 0x000fc60007ffe0ff */
[----:B------:R0:W-:Y:S04]  /*3a80*/  @P0 STG.E.128 [R148.64], R144 ;  /* 0x0000009094000986 */ /* 0x0001e8000c101d04 */
.L_x_22871:
[----:B------:R-:W-:Y:S05]  /*3a90*/  BSYNC B0 ;  /* 0x0000000000007941 */ /* 0x000fea0003800000 */
.L_x_22870:
        /* <DEDUP_REMOVED lines=25> */
.L_x_22907:
[----:B-----5:R-:W-:-:S05]  /*3c30*/  HADD2.F32 R12, -RZ, R36.H0_H0 ;  /* 0x20000024ff0c7230 */ /* 0x020fca0000004100 */
[----:B------:R-:W-:Y:S01]  /*3c40*/  FADD.FTZ R9, R12, R9 ;  /* 0x000000090c097221 */ /* 0x000fe20000010000 */
[----:B------:R-:W-:Y:S05]  /*3c50*/  BRA `(.L_x_22908) ;  /* 0x0000004000007947 */ /* 0x000fea0003800000 */
.L_x_22906:
[----:B-----5:R-:W-:-:S05]  /*3c60*/  HADD2.F32 R12, -RZ, R40.H0_H0 ;  /* 0x20000028ff0c7230 */ /* 0x020fca0000004100 */
[----:B------:R-:W-:Y:S01]  /*3c70*/  FADD.FTZ R9, R12, R9 ;  /* 0x000000090c097221 */ /* 0x000fe20000010000 */
[----:B------:R-:W-:-:S05]  /*3c80*/  @P2 HADD2.F32 R12, -RZ, R36.H0_H0 ;  /* 0x20000024ff0c2230 */ /* 0x000fca0000004100 */
[----:B------:R-:W-:-:S05]  /*3c90*/  @P2 FADD.FTZ R9, R12, R9 ;  /* 0x000000090c092221 */ /* 0x000fca0000010000 */
.L_x_22908:
[----:B------:R-:W-:-:S04]  /*3ca0*/  F2FP.PACK_AB R12, RZ, R9 ;  /* 0x00000009ff0c723e */ /* 0x000fc800000000ff */
[----:B------:R-:W-:Y:S02]  /*3cb0*/  PRMT R144, R12, 0x7610, R144 ;  /* 0x000076100c907816 */ /* 0x000fe40000000090 */
.L_x_22909:
[----:B------:R-:W-:Y:S01]  /*3cc0*/  HADD2.F32 R13, -RZ, R148.H1_H1 ;  /* 0x30000094ff0d7230 */ /* 0x000fe20000004100 */
[----:B------:R-:W-:Y:S05]  /*3cd0*/  @P3 BRA `(.L_x_22910) ;  /* 0x0000008000003947 */ /* 0x000fea0003800000 */
[----:B------:R-:W-:-:S04]  /*3ce0*/  ISETP.NE.U32.AND P4, PT, RZ, c[0x0][0x180], PT ;  /* 0x00006000ff007a0c */ /* 0x000fc80003f85070 */
[----:B------:R-:W-:-:S13]  /*3cf0*/  ISETP.NE.AND.EX P4, PT, RZ, c[0x0][0x184], PT, P4 ;  /* 0x00006100ff007a0c */ /* 0x000fda0003f85340 */
[----:B------:R-:W-:Y:S05]  /*3d00*/  @P4 BRA `(.L_x_22911) ;  /* 0x0000002000004947 */ /* 0x000fea0003800000 */
[----:B------:R-:W-:Y:S05]  /*3d10*/  @P0 BRA `(.L_x_22912) ;  /* 0x0000008000000947 */ /* 0x000fea0003800000 */
[----:B------:R-:W-:Y:S05]  /*3d20*/  BRA `(.L_x_22913) ;  /* 0x0000009000007947 */ /* 0x000fea0003800000 */
.L_x_22911:
[----:B-----5:R-:W-:-:S05]  /*3d30*/  HADD2.F32 R12, -RZ, R36.H1_H1 ;  /* 0x30000024ff0c7230 */ /* 0x020fca0000004100 */
[----:B------:R-:W-:Y:S01]  /*3d40*/  FADD.FTZ R13, R12, R13 ;  /* 0x0000000d0c0d7221 */ /* 0x000fe20000010000 */
[----:B------:R-:W-:Y:S05]  /*3d50*/  BRA `(.L_x_22912) ;  /* 0x0000004000007947 */ /* 0x000fea0003800000 */
.L_x_22910:
[----:B-----5:R-:W-:-:S05]  /*3d60*/  HADD2.F32 R12, -RZ, R40.H1_H1 ;  /* 0x30000028ff0c7230 */ /* 0x020fca0000004100 */
[----:B------:R-:W-:Y:S01]  /*3d70*/  FADD.FTZ R13, R12, R13 ;  /* 0x0000000d0c0d7221 */ /* 0x000fe20000010000 */
[----:B------:R-:W-:-:S05]  /*3d80*/  @P2 HADD2.F32 R12, -RZ, R36.H1_H1 ;  /* 0x30000024ff0c2230 */ /* 0x000fca0000004100 */
[----:B------:R-:W-:-:S05]  /*3d90*/  @P2 FADD.FTZ R13, R12, R13 ;  /* 0x0000000d0c0d2221 */ /* 0x000fca0000010000 */
.L_x_22912:
[----:B------:R-:W-:-:S04]  /*3da0*/  F2FP.PACK_AB R12, RZ, R13 ;  /* 0x0000000dff0c723e */ /* 0x000fc800000000ff */
[----:B------:R-:W-:Y:S02]  /*3db0*/  PRMT R144, R144, 0x5410, R12 ;  /* 0x0000541090907816 */ /* 0x000fe4000000000c */
.L_x_22913:
[----:B------:R-:W-:Y:S01]  /*3dc0*/  HADD2.F32 R12, -RZ, R149.H0_H0 ;  /* 0x20000095ff0c7230 */ /* 0x000fe20000004100 */
[----:B------:R-:W-:Y:S05]  /*3dd0*/  @P3 BRA `(.L_x_22914) ;  /* 0x0000008000003947 */ /* 0x000fea0003800000 */
[----:B------:R-:W-:-:S04]  /*3de0*/  ISETP.NE.U32.AND P4, PT, RZ, c[0x0][0x180], PT ;  /* 0x00006000ff007a0c */ /* 0x000fc80003f85070 */
[----:B------:R-:W-:-:S13]  /*3df0*/  ISETP.NE.AND.EX P4, PT, RZ, c[0x0][0x184], PT, P4 ;  /* 0x00006100ff007a0c */ /* 0x000fda0003f85340 */
[----:B------:R-:W-:Y:S05]  /*3e00*/  @P4 BRA `(.L_x_22915) ;  /* 0x0000002000004947 */ /* 0x000fea0003800000 */
[----:B------:R-:W-:Y:S05]  /*3e10*/  @P0 BRA `(.L_x_22916) ;  /* 0x0000008000000947 */ /* 0x000fea0003800000 */
[----:B------:R-:W-:Y:S05]  /*3e20*/  BRA `(.L_x_22917) ;  /* 0x0000009000007947 */ /* 0x000fea0003800000 */
.L_x_22915:
[----:B-----5:R-:W-:-:S05]  /*3e30*/  HADD2.F32 R28, -RZ, R37.H0_H0 ;  /* 0x20000025ff1c7230 */ /* 0x020fca0000004100 */
[----:B------:R-:W-:Y:S01]  /*3e40*/  FADD.FTZ R12, R28, R12 ;  /* 0x0000000c1c0c7221 */ /* 0x000fe20000010000 */
[----:B------:R-:W-:Y:S05]  /*3e50*/  BRA `(.L_x_22916) ;  /* 0x0000004000007947 */ /* 0x000fea0003800000 */
.L_x_22914:
[----:B-----5:R-:W-:-:S05]  /*3e60*/  HADD2.F32 R28, -RZ, R41.H0_H0 ;  /* 0x20000029ff1c7230 */ /* 0x020fca0000004100 */
[----:B------:R-:W-:Y:S01]  /*3e70*/  FADD.FTZ R12, R28, R12 ;  /* 0x0000000c1c0c7221 */ /* 0x000fe20000010000 */
[----:B------:R-:W-:-:S05]  /*3e80*/  @P2 HADD2.F32 R28, -RZ, R37.H0_H0 ;  /* 0x20000025ff1c2230 */ /* 0x000fca0000004100 */
[----:B------:R-:W-:-:S05]  /*3e90*/  @P2 FADD.FTZ R12, R28, R12 ;  /* 0x0000000c1c0c2221 */ /* 0x000fca0000010000 */
.L_x_22916:
[----:B------:R-:W-:-:S04]  /*3ea0*/  F2FP.PACK_AB R28, RZ, R12 ;  /* 0x0000000cff1c723e */ /* 0x000fc800000000ff */
[----:B------:R-:W-:Y:S02]  /*3eb0*/  PRMT R145, R28, 0x7610, R145 ;  /* 0x000076101c917816 */ /* 0x000fe40000000091 */
.L_x_22917:
[----:B------:R-:W-:Y:S01]  /*3ec0*/  HADD2.F32 R29, -RZ, R149.H1_H1 ;  /* 0x30000095ff1d7230 */ /* 0x000fe20000004100 */
[----:B------:R-:W-:Y:S05]  /*3ed0*/  @P3 BRA `(.L_x_22918) ;  /* 0x0000008000003947 */ /* 0x000fea0003800000 */
[----:B------:R-:W-:-:S04]  /*3ee0*/  ISETP.NE.U32.AND P4, PT, RZ, c[0x0][0x180], PT ;  /* 0x00006000ff007a0c */ /* 0x000fc80003f85070 */
[----:B------:R-:W-:-:S13]  /*3ef0*/  ISETP.NE.AND.EX P4, PT, RZ, c[0x0][0x184], PT, P4 ;  /* 0x00006100ff007a0c */ /* 0x000fda0003f85340 */
[----:B------:R-:W-:Y:S05]  /*3f00*/  @P4 BRA `(.L_x_22919) ;  /* 0x0000002000004947 */ /* 0x000fea0003800000 */
[----:B------:R-:W-:Y:S05]  /*3f10*/  @P0 BRA `(.L_x_22920) ;  /* 0x0000008000000947 */ /* 0x000fea0003800000 */
[----:B------:R-:W-:Y:S05]  /*3f20*/  BRA `(.L_x_22921) ;  /* 0x0000009000007947 */ /* 0x000fea0003800000 */
.L_x_22919:
[----:B-----5:R-:W-:-:S05]  /*3f30*/  HADD2.F32 R28, -RZ, R37.H1_H1 ;  /* 0x30000025ff1c7230 */ /* 0x020fca0000004100 */
[----:B------:R-:W-:Y:S01]  /*3f40*/  FADD.FTZ R29, R28, R29 ;  /* 0x0000001d1c1d7221 */ /* 0x000fe20000010000 */
[----:B------:R-:W-:Y:S05]  /*3f50*/  BRA `(.L_x_22920) ;  /* 0x0000004000007947 */ /* 0x000fea0003800000 */
.L_x_22918:
[----:B-----5:R-:W-:-:S05]  /*3f60*/  HADD2.F32 R28, -RZ, R41.H1_H1 ;  /* 0x30000029ff1c7230 */ /* 0x020fca0000004100 */
[----:B------:R-:W-:Y:S01]  /*3f70*/  FADD.FTZ R29, R28, R29 ;  /* 0x0000001d1c1d7221 */ /* 0x000fe20000010000 */
[----:B------:R-:W-:-:S05]  /*3f80*/  @P2 HADD2.F32 R28, -RZ, R37.H1_H1 ;  /* 0x30000025ff1c2230 */ /* 0x000fca0000004100 */
[----:B------:R-:W-:-:S05]  /*3f90*/  @P2 FADD.FTZ R29, R28, R29 ;  /* 0x0000001d1c1d2221 */ /* 0x000fca0000010000 */
.L_x_22920:
[----:B------:R-:W-:-:S04]  /*3fa0*/  F2FP.PACK_AB R28, RZ, R29 ;  /* 0x0000001dff1c723e */ /* 0x000fc800000000ff */
[----:B------:R-:W-:Y:S02]  /*3fb0*/  PRMT R145, R145, 0x5410, R28 ;  /* 0x0000541091917816 */ /* 0x000fe4000000001c */
.L_x_22921:
[----:B------:R-:W-:Y:S01]  /*3fc0*/  HADD2.F32 R28, -RZ, R150.H0_H0 ;  /* 0x20000096ff1c7230 */ /* 0x000fe20000004100 */
[----:B------:R-:W-:Y:S05]  /*3fd0*/  @P3 BRA `(.L_x_22922) ;  /* 0x0000008000003947 */ /* 0x000fea0003800000 */
[----:B------:R-:W-:-:S04]  /*3fe0*/  ISETP.NE.U32.AND P4, PT, RZ, c[0x0][0x180], PT ;  /* 0x00006000ff007a0c */ /* 0x000fc80003f85070 */
[----:B------:R-:W-:-:S13]  /*3ff0*/  ISETP.NE.AND.EX P4, PT, RZ, c[0x0][0x184], PT, P4 ;  /* 0x00006100ff007a0c */ /* 0x000fda0003f85340 */
[----:B------:R-:W-:Y:S05]  /*4000*/  @P4 BRA `(.L_x_22923) ;  /* 0x0000002000004947 */ /* 0x000fea0003800000 */
[----:B------:R-:W-:Y:S05]  /*4010*/  @P0 BRA `(.L_x_22924) ;  /* 0x0000008000000947 */ /* 0x000fea0003800000 */
[----:B------:R-:W-:Y:S05]  /*4020*/  BRA `(.L_x_22925) ;  /* 0x0000009000007947 */ /* 0x000fea0003800000 */
.L_x_22923:
[----:B-----5:R-:W-:-:S05]  /*4030*/  HADD2.F32 R148, -RZ, R38.H0_H0 ;  /* 0x20000026ff947230 */ /* 0x020fca0000004100 */
[----:B------:R-:W-:Y:S01]  /*4040*/  FADD.FTZ R28, R148, R28 ;  /* 0x0000001c941c7221 */ /* 0x000fe20000010000 */
[----:B------:R-:W-:Y:S05]  /*4050*/  BRA `(.L_x_22924) ;  /* 0x0000004000007947 */ /* 0x000fea0003800000 */
.L_x_22922:
[----:B-----5:R-:W-:-:S05]  /*4060*/  HADD2.F32 R148, -RZ, R42.H0_H0 ;  /* 0x2000002aff947230 */ /* 0x020fca0000004100 */
[----:B------:R-:W-:Y:S01]  /*4070*/  FADD.FTZ R28, R148, R28 ;  /* 0x0000001c941c7221 */ /* 0x000fe20000010000 */
[----:B------:R-:W-:-:S05]  /*4080*/  @P2 HADD2.F32 R148, -RZ, R38.H0_H0 ;  /* 0x20000026ff942230 */ /* 0x000fca0000004100 */
[----:B------:R-:W-:-:S05]  /*4090*/  @P2 FADD.FTZ R28, R148, R28 ;  /* 0x0000001c941c2221 */ /* 0x000fca0000010000 */
.L_x_22924:
[----:B------:R-:W-:-:S04]  /*40a0*/  F2FP.PACK_AB R148, RZ, R28 ;  /* 0x0000001cff94723e */ /* 0x000fc800000000ff */
[----:B------:R-:W-:Y:S02]  /*40b0*/  PRMT R146, R148, 0x7610, R146 ;  /* 0x0000761094927816 */ /* 0x000fe40000000092 */
.L_x_22925:
[----:B------:R-:W-:Y:S01]  /*40c0*/  HADD2.F32 R163, -RZ, R150.H1_H1 ;  /* 0x30000096ffa37230 */ /* 0x000fe20000004100 */
[----:B------:R-:W-:Y:S05]  /*40d0*/  @P3 BRA `(.L_x_22926) ;  /* 0x0000008000003947 */ /* 0x000fea0003800000 */
[----:B------:R-:W-:-:S04]  /*40e0*/  ISETP.NE.U32.AND P4, PT, RZ, c[0x0][0x180], PT ;  /* 0x00006000ff007a0c */ /* 0x000fc80003f85070 */
[----:B------:R-:W-:-:S13]  /*40f0*/  ISETP.NE.AND.EX P4, PT, RZ, c[0x0][0x184], PT, P4 ;  /* 0x00006100ff007a0c */ /* 0x000fda0003f85340 */
[----:B------:R-:W-:Y:S05]  /*4100*/  @P4 BRA `(.L_x_22927) ;  /* 0x0000002000004947 */ /* 0x000fea0003800000 */
[----:B------:R-:W-:Y:S05]  /*4110*/  @P0 BRA `(.L_x_22928) ;  /* 0x0000008000000947 */ /* 0x000fea0003800000 */
[----:B------:R-:W-:Y:S05]  /*4120*/  BRA `(.L_x_22929) ;  /* 0x0000009000007947 */ /* 0x000fea0003800000 */
.L_x_22927:
[----:B-----5:R-:W-:-:S05]  /*4130*/  HADD2.F32 R148, -RZ, R38.H1_H1 ;  /* 0x30000026ff947230 */ /* 0x020fca0000004100 */
[----:B------:R-:W-:Y:S01]  /*4140*/  FADD.FTZ R163, R148, R163 ;  /* 0x000000a394a37221 */ /* 0x000fe20000010000 */
[----:B------:R-:W-:Y:S05]  /*4150*/  BRA `(.L_x_22928) ;  /* 0x0000004000007947 */ /* 0x000fea0003800000 */
.L_x_22926:
[----:B-----5:R-:W-:-:S05]  /*4160*/  HADD2.F32 R148, -RZ, R42.H1_H1 ;  /* 0x3000002aff947230 */ /* 0x020fca0000004100 */
[----:B------:R-:W-:Y:S01]  /*4170*/  FADD.FTZ R163, R148, R163 ;  /* 0x000000a394a37221 */ /* 0x000fe20000010000 */
[----:B------:R-:W-:-:S05]  /*4180*/  @P2 HADD2.F32 R148, -RZ, R38.H1_H1 ;  /* 0x30000026ff942230 */ /* 0x000fca0000004100 */
[----:B------:R-:W-:-:S05]  /*4190*/  @P2 FADD.FTZ R163, R148, R163 ;  /* 0x000000a394a32221 */ /* 0x000fca0000010000 */
.L_x_22928:
[----:B------:R-:W-:-:S04]  /*41a0*/  F2FP.PACK_AB R148, RZ, R163 ;  /* 0x000000a3ff94723e */ /* 0x000fc800000000ff */
[----:B------:R-:W-:Y:S02]  /*41b0*/  PRMT R146, R146, 0x5410, R148 ;  /* 0x0000541092927816 */ /* 0x000fe40000000094 */
.L_x_22929:
[----:B------:R-:W-:Y:S01]  /*41c0*/  HADD2.F32 R162, -RZ, R151.H0_H0 ;  /* 0x20000097ffa27230 */ /* 0x000fe20000004100 */
[----:B------:R-:W-:Y:S05]  /*41d0*/  @P3 BRA `(.L_x_22930) ;  /* 0x0000008000003947 */ /* 0x000fea0003800000 */
[----:B------:R-:W-:-:S04]  /*41e0*/  ISETP.NE.U32.AND P4, PT, RZ, c[0x0][0x180], PT ;  /* 0x00006000ff007a0c */ /* 0x000fc80003f85070 */
[----:B------:R-:W-:-:S13]  /*41f0*/  ISETP.NE.AND.EX P4, PT, RZ, c[0x0][0x184], PT, P4 ;  /* 0x00006100ff007a0c */ /* 0x000fda0003f85340 */
[----:B------:R-:W-:Y:S05]  /*4200*/  @P4 BRA `(.L_x_22931) ;  /* 0x0000002000004947 */ /* 0x000fea0003800000 */
[----:B------:R-:W-:Y:S05]  /*4210*/  @P0 BRA `(.L_x_22932) ;  /* 0x0000008000000947 */ /* 0x000fea0003800000 */
[----:B------:R-:W-:Y:S05]  /*4220*/  BRA `(.L_x_22933) ;  /* 0x0000009000007947 */ /* 0x000fea0003800000 */
.L_x_22931:
[----:B-----5:R-:W-:-:S05]  /*4230*/  HADD2.F32 R148, -RZ, R39.H0_H0 ;  /* 0x20000027ff947230 */ /* 0x020fca0000004100 */
[----:B------:R-:W-:Y:S01]  /*4240*/  FADD.FTZ R162, R148, R162 ;  /* 0x000000a294a27221 */ /* 0x000fe20000010000 */
[----:B------:R-:W-:Y:S05]  /*4250*/  BRA `(.L_x_22932) ;  /* 0x0000004000007947 */ /* 0x000fea0003800000 */
.L_x_22930:
[----:B-----5:R-:W-:-:S05]  /*4260*/  HADD2.F32 R148, -RZ, R43.H0_H0 ;  /* 0x2000002bff947230 */ /* 0x020fca0000004100 */
[----:B------:R-:W-:Y:S01]  /*4270*/  FADD.FTZ R162, R148, R162 ;  /* 0x000000a294a27221 */ /* 0x000fe20000010000 */
[----:B------:R-:W-:-:S05]  /*4280*/  @P2 HADD2.F32 R148, -RZ, R39.H0_H0 ;  /* 0x20000027ff942230 */ /* 0x000fca0000004100 */
[----:B------:R-:W-:-:S05]  /*4290*/  @P2 FADD.FTZ R162, R148, R162 ;  /* 0x000000a294a22221 */ /* 0x000fca0000010000 */
.L_x_22932:
[----:B------:R-:W-:-:S04]  /*42a0*/  F2FP.PACK_AB R148, RZ, R162 ;  /* 0x000000a2ff94723e */ /* 0x000fc800000000ff */
[----:B------:R-:W-:Y:S02]  /*42b0*/  PRMT R147, R148, 0x7610, R147 ;  /* 0x0000761094937816 */ /* 0x000fe40000000093 */
.L_x_22933:
[----:B------:R-:W-:Y:S01]  /*42c0*/  HADD2.F32 R174, -RZ, R151.H1_H1 ;  /* 0x30000097ffae7230 */ /* 0x000fe20000004100 */
[----:B------:R-:W-:Y:S05]  /*42d0*/  @P3 BRA `(.L_x_22934) ;  /* 0x0000008000003947 */ /* 0x000fea0003800000 */
[----:B------:R-:W-:-:S04]  /*42e0*/  ISETP.NE.U32.AND P2, PT, RZ, c[0x0][0x180], PT ;  /* 0x00006000ff007a0c */ /* 0x000fc80003f45070 */
[----:B------:R-:W-:-:S13]  /*42f0*/  ISETP.NE.AND.EX P2, PT, RZ, c[0x0][0x184], PT, P2 ;  /* 0x00006100ff007a0c */ /* 0x000fda0003f45320 */
[----:B------:R-:W-:Y:S05]  /*4300*/  @P2 BRA `(.L_x_22935) ;  /* 0x0000002000002947 */ /* 0x000fea0003800000 */
[----:B------:R-:W-:Y:S05]  /*4310*/  @P0 BRA `(.L_x_22936) ;  /* 0x0000008000000947 */ /* 0x000fea0003800000 */
[----:B------:R-:W-:Y:S05]  /*4320*/  BRA `(.L_x_22937) ;  /* 0x0000009000007947 */ /* 0x000fea0003800000 */
.L_x_22935:
[----:B-----5:R-:W-:-:S05]  /*4330*/  HADD2.F32 R148, -RZ, R39.H1_H1 ;  /* 0x30000027ff947230 */ /* 0x020fca0000004100 */
[----:B------:R-:W-:Y:S01]  /*4340*/  FADD.FTZ R174, R148, R174 ;  /* 0x000000ae94ae7221 */ /* 0x000fe20000010000 */
[----:B------:R-:W-:Y:S05]  /*4350*/  BRA `(.L_x_22936) ;  /* 0x0000004000007947 */ /* 0x000fea0003800000 */
.L_x_22934:
[----:B-----5:R-:W-:-:S05]  /*4360*/  HADD2.F32 R148, -RZ, R43.H1_H1 ;  /* 0x3000002bff947230 */ /* 0x020fca0000004100 */
[----:B------:R-:W-:Y:S01]  /*4370*/  FADD.FTZ R174, R148, R174 ;  /* 0x000000ae94ae7221 */ /* 0x000fe20000010000 */
[----:B------:R-:W-:-:S05]  /*4380*/  @P2 HADD2.F32 R148, -RZ, R39.H1_H1 ;  /* 0x30000027ff942230 */ /* 0x000fca0000004100 */
[----:B------:R-:W-:-:S05]  /*4390*/  @P2 FADD.FTZ R174, R148, R174 ;  /* 0x000000ae94ae2221 */ /* 0x000fca0000010000 */
.L_x_22936:
[----:B------:R-:W-:-:S04]  /*43a0*/  F2FP.PACK_AB R148, RZ, R174 ;  /* 0x000000aeff94723e */ /* 0x000fc800000000ff */
[----:B------:R-:W-:Y:S02]  /*43b0*/  PRMT R147, R147, 0x5410, R148 ;  /* 0x0000541093937816 */ /* 0x000fe40000000094 */
.L_x_22937:
[----:B------:R-:W-:-:S04]  /*43c0*/  @P0 LEA R148, P2, R177, c[0x0][0x188], 0x4 ;  /* 0x00006200b1940a11 */ /* 0x000fc800078420ff */
[C---:B------:R-:W-:Y:S02]  /*43d0*/  @P0 LEA.HI.X R149, R177.reuse, c[0x0][0x18c], RZ, 0x4, P2 ;  /* 0x00006300b1950a11 */ /* 0x040fe400010f24ff */
[----:B------:R-:W-:-:S03]  /*43e0*/  IADD3 R177, R177, 0x80, RZ ;  /* 0x00000080b1b17810 */ /* 0x000fc60007ffe0ff */
[----:B------:R0:W-:Y:S04]  /*43f0*/  @P0 STG.E.128 [R148.64], R144 ;  /* 0x0000009094000986 */ /* 0x0001e8000c101d04 */
.L_x_22905:
[----:B------:R-:W-:Y:S05]  /*4400*/  BSYNC B0 ;  /* 0x0000000000007941 */ /* 0x000fea0003800000 */
.L_x_22904:
        /* <DEDUP_REMOVED lines=25> */
.L_x_22941:
[----:B-----5:R-:W-:-:S05]  /*45a0*/  HADD2.F32 R22, -RZ, R36.H0_H0 ;  /* 0x20000024ff167230 */ /* 0x020fca0000004100 */
[----:B------:R-:W-:Y:S01]  /*45b0*/  FADD.FTZ R10, R22, R10 ;  /* 0x0000000a160a7221 */ /* 0x000fe20000010000 */
[----:B------:R-:W-:Y:S05]  /*45c0*/  BRA `(.L_x_22942) ;  /* 0x0000004000007947 */ /* 0x000fea0003800000 */
.L_x_22940:
[----:B-----5:R-:W-:-:S05]  /*45d0*/  HADD2.F32 R22, -RZ, R40.H0_H0 ;  /* 0x20000028ff167230 */ /* 0x020fca0000004100 */
[----:B------:R-:W-:Y:S01]  /*45e0*/  FADD.FTZ R10, R22, R10 ;  /* 0x0000000a160a7221 */ /* 0x000fe20000010000 */
[----:B------:R-:W-:-:S05]  /*45f0*/  @P2 HADD2.F32 R22, -RZ, R36.H0_H0 ;  /* 0x20000024ff162230 */ /* 0x000fca0000004100 */
[----:B------:R-:W-:-:S05]  /*4600*/  @P2 FADD.FTZ R10, R22, R10 ;  /* 0x0000000a160a2221 */ /* 0x000fca0000010000 */
.L_x_22942:
[----:B------:R-:W-:-:S04]  /*4610*/  F2FP.PACK_AB R22, RZ, R10 ;  /* 0x0000000aff16723e */ /* 0x000fc800000000ff */
[----:B------:R-:W-:Y:S02]  /*4620*/  PRMT R144, R22, 0x7610, R144 ;  /* 0x0000761016907816 */ /* 0x000fe40000000090 */
.L_x_22943:
[----:B------:R-:W-:Y:S01]  /*4630*/  HADD2.F32 R22, -RZ, R148.H1_H1 ;  /* 0x30000094ff167230 */ /* 0x000fe20000004100 */
[----:B------:R-:W-:Y:S05]  /*4640*/  @P3 BRA `(.L_x_22944) ;  /* 0x0000008000003947 */ /* 0x000fea0003800000 */
[----:B------:R-:W-:-:S04]  /*4650*/  ISETP.NE.U32.AND P4, PT, RZ, c[0x0][0x180], PT ;  /* 0x00006000ff007a0c */ /* 0x000fc80003f85070 */
[----:B------:R-:W-:-:S13]  /*4660*/  ISETP.NE.AND.EX P4, PT, RZ, c[0x0][0x184], PT, P4 ;  /* 0x00006100ff007a0c */ /* 0x000fda0003f85340 */
[----:B------:R-:W-:Y:S05]  /*4670*/  @P4 BRA `(.L_x_22945) ;  /* 0x0000002000004947 */ /* 0x000fea0003800000 */
[----:B------:R-:W-:Y:S05]  /*4680*/  @P0 BRA `(.L_x_22946) ;  /* 0x0000008000000947 */ /* 0x000fea0003800000 */
[----:B------:R-:W-:Y:S05]  /*4690*/  BRA `(.L_x_22947) ;  /* 0x0000009000007947 */ /* 0x000fea0003800000 */
.L_x_22945:
[----:B-----5:R-:W-:-:S05]  /*46a0*/  HADD2.F32 R23, -RZ, R36.H1_H1 ;  /* 0x30000024ff177230 */ /* 0x020fca0000004100 */
[----:B------:R-:W-:Y:S01]  /*46b0*/  FADD.FTZ R22, R23, R22 ;  /* 0x0000001617167221 */ /* 0x000fe20000010000 */
[----:B------:R-:W-:Y:S05]  /*46c0*/  BRA `(.L_x_22946) ;  /* 0x0000004000007947 */ /* 0x000fea0003800000 */
.L_x_22944:
[----:B-----5:R-:W-:-:S05]  /*46d0*/  HADD2.F32 R23, -RZ, R40.H1_H1 ;  /* 0x30000028ff177230 */ /* 0x020fca0000004100 */
[----:B------:R-:W-:Y:S01]  /*46e0*/  FADD.FTZ R22, R23, R22 ;  /* 0x0000001617167221 */ /* 0x000fe20000010000 */
[----:B------:R-:W-:-:S05]  /*46f0*/  @P2 HADD2.F32 R23, -RZ, R36.H1_H1 ;  /* 0x30000024ff172230 */ /* 0x000fca0000004100 */
[----:B------:R-:W-:-:S05]  /*4700*/  @P2 FADD.FTZ R22, R23, R22 ;  /* 0x0000001617162221 */ /* 0x000fca0000010000 */
.L_x_22946:
[----:B------:R-:W-:-:S04]  /*4710*/  F2FP.PACK_AB R23, RZ, R22 ;  /* 0x00000016ff17723e */ /* 0x000fc800000000ff */
[----:B------:R-:W-:Y:S02]  /*4720*/  PRMT R144, R144, 0x5410, R23 ;  /* 0x0000541090907816 */ /* 0x000fe40000000017 */
.L_x_22947:
[----:B------:R-:W-:Y:S01]  /*4730*/  HADD2.F32 R23, -RZ, R149.H0_H0 ;  /* 0x20000095ff177230 */ /* 0x000fe20000004100 */
[----:B------:R-:W-:Y:S05]  /*4740*/  @P3 BRA `(.L_x_22948) ;  /* 0x0000008000003947 */ /* 0x000fea0003800000 */
[----:B------:R-:W-:-:S04]  /*4750*/  ISETP.NE.U32.AND P4, PT, RZ, c[0x0][0x180], PT ;  /* 0x00006000ff007a0c */ /* 0x000fc80003f85070 */
[----:B------:R-:W-:-:S13]  /*4760*/  ISETP.NE.AND.EX P4, PT, RZ, c[0x0][0x184], PT, P4 ;  /* 0x00006100ff007a0c */ /* 0x000fda0003f85340 */
[----:B------:R-:W-:Y:S05]  /*4770*/  @P4 BRA `(.L_x_22949) ;  /* 0x0000002000004947 */ /* 0x000fea0003800000 */
[----:B------:R-:W-:Y:S05]  /*4780*/  @P0 BRA `(.L_x_22950) ;  /* 0x0000008000000947 */ /* 0x000fea0003800000 */
[----:B------:R-:W-:Y:S05]  /*4790*/  BRA `(.L_x_22951) ;  /* 0x0000009000007947 */ /* 0x000fea0003800000 */
.L_x_22949:
[----:B-----5:R-:W-:-:S05]  /*47a0*/  HADD2.F32 R26, -RZ, R37.H0_H0 ;  /* 0x20000025ff1a7230 */ /* 0x020fca0000004100 */
[----:B------:R-:W-:Y:S01]  /*47b0*/  FADD.FTZ R23, R26, R23 ;  /* 0x000000171a177221 */ /* 0x000fe20000010000 */
[----:B------:R-:W-:Y:S05]  /*47c0*/  BRA `(.L_x_22950) ;  /* 0x0000004000007947 */ /* 0x000fea0003800000 */
.L_x_22948:
[----:B-----5:R-:W-:-:S05]  /*47d0*/  HADD2.F32 R26, -RZ, R41.H0_H0 ;  /* 0x20000029ff1a7230 */ /* 0x020fca0000004100 */
[----:B------:R-:W-:Y:S01]  /*47e0*/  FADD.FTZ R23, R26, R23 ;  /* 0x000000171a177221 */ /* 0x000fe20000010000 */
[----:B------:R-:W-:-:S05]  /*47f0*/  @P2 HADD2.F32 R26, -RZ, R37.H0_H0 ;  /* 0x20000025ff1a2230 */ /* 0x000fca0000004100 */
[----:B------:R-:W-:-:S05]  /*4800*/  @P2 FADD.FTZ R23, R26, R23 ;  /* 0x000000171a172221 */ /* 0x000fca0000010000 */
.L_x_22950:
[----:B------:R-:W-:-:S04]  /*4810*/  F2FP.PACK_AB R26, RZ, R23 ;  /* 0x00000017ff1a723e */ /* 0x000fc800000000ff */
[----:B------:R-:W-:Y:S02]  /*4820*/  PRMT R145, R26, 0x7610, R145 ;  /* 0x000076101a917816 */ /* 0x000fe40000000091 */
.L_x_22951:
[----:B------:R-:W-:Y:S01]  /*4830*/  HADD2.F32 R27, -RZ, R149.H1_H1 ;  /* 0x30000095ff1b7230 */ /* 0x000fe20000004100 */
[----:B------:R-:W-:Y:S05]  /*4840*/  @P3 BRA `(.L_x_22952) ;  /* 0x0000008000003947 */ /* 0x000fea0003800000 */
[----:B------:R-:W-:-:S04]  /*4850*/  ISETP.NE.U32.AND P4, PT, RZ, c[0x0][0x180], PT ;  /* 0x00006000ff007a0c */ /* 0x000fc80003f85070 */
[----:B------:R-:W-:-:S13]  /*4860*/  ISETP.NE.AND.EX P4, PT, RZ, c[0x0][0x184], PT, P4 ;  /* 0x00006100ff007a0c */ /* 0x000fda0003f85340 */
[----:B------:R-:W-:Y:S05]  /*4870*/  @P4 BRA `(.L_x_22953) ;  /* 0x0000002000004947 */ /* 0x000fea0003800000 */
[----:B------:R-:W-:Y:S05]  /*4880*/  @P0 BRA `(.L_x_22954) ;  /* 0x0000008000000947 */ /* 0x000fea0003800000 */
[----:B------:R-:W-:Y:S05]  /*4890*/  BRA `(.L_x_22955) ;  /* 0x0000009000007947 */ /* 0x000fea0003800000 */
.L_x_22953:
[----:B-----5:R-:W-:-:S05]  /*48a0*/  HADD2.F32 R26, -RZ, R37.H1_H1 ;  /* 0x30000025ff1a7230 */ /* 0x020fca0000004100 */
[----:B------:R-:W-:Y:S01]  /*48b0*/  FADD.FTZ R27, R26, R27 ;  /* 0x0000001b1a1b7221 */ /* 0x000fe20000010000 */
[----:B------:R-:W-:Y:S05]  /*48c0*/  BRA `(.L_x_22954) ;  /* 0x0000004000007947 */ /* 0x000fea0003800000 */
.L_x_22952:
[----:B-----5:R-:W-:-:S05]  /*48d0*/  HADD2.F32 R26, -RZ, R41.H1_H1 ;  /* 0x30000029ff1a7230 */ /* 0x020fca0000004100 */
[----:B------:R-:W-:Y:S01]  /*48e0*/  FADD.FTZ R27, R26, R27 ;  /* 0x0000001b1a1b7221 */ /* 0x000fe20000010000 */
[----:B------:R-:W-:-:S05]  /*48f0*/  @P2 HADD2.F32 R26, -RZ, R37.H1_H1 ;  /* 0x30000025ff1a2230 */ /* 0x000fca0000004100 */
[----:B------:R-:W-:-:S05]  /*4900*/  @P2 FADD.FTZ R27, R26, R27 ;  /* 0x0000001b1a1b2221 */ /* 0x000fca0000010000 */
.L_x_22954:
[----:B------:R-:W-:-:S04]  /*4910*/  F2FP.PACK_AB R26, RZ, R27 ;  /* 0x0000001bff1a723e */ /* 0x000fc800000000ff */
[----:B------:R-:W-:Y:S02]  /*4920*/  PRMT R145, R145, 0x5410, R26 ;  /* 0x0000541091917816 */ /* 0x000fe4000000001a */
.L_x_22955:
[----:B------:R-:W-:Y:S01]  /*4930*/  HADD2.F32 R26, -RZ, R150.H0_H0 ;  /* 0x20000096ff1a7230 */ /* 0x000fe20000004100 */
[----:B------:R-:W-:Y:S05]  /*4940*/  @P3 BRA `(.L_x_22956) ;  /* 0x0000008000003947 */ /* 0x000fea0003800000 */
[----:B------:R-:W-:-:S04]  /*4950*/  ISETP.NE.U32.AND P4, PT, RZ, c[0x0][0x180], PT ;  /* 0x00006000ff007a0c */ /* 0x000fc80003f85070 */
[----:B------:R-:W-:-:S13]  /*4960*/  ISETP.NE.AND.EX P4, PT, RZ, c[0x0][0x184], PT, P4 ;  /* 0x00006100ff007a0c */ /* 0x000fda0003f85340 */
[----:B------:R-:W-:Y:S05]  /*4970*/  @P4 BRA `(.L_x_22957) ;  /* 0x0000002000004947 */ /* 0x000fea0003800000 */
[----:B------:R-:W-:Y:S05]  /*4980*/  @P0 BRA `(.L_x_22958) ;  /* 0x0000008000000947 */ /* 0x000fea0003800000 */
[----:B------:R-:W-:Y:S05]  /*4990*/  BRA `(.L_x_22959) ;  /* 0x0000009000007947 */ /* 0x000fea0003800000 */
.L_x_22957:
[----:B-----5:R-:W-:-:S05]  /*49a0*/  HADD2.F32 R148, -RZ, R38.H0_H0 ;  /* 0x20000026ff947230 */ /* 0x020fca0000004100 */
[----:B------:R-:W-:Y:S01]  /*49b0*/  FADD.FTZ R26, R148, R26 ;  /* 0x0000001a941a7221 */ /* 0x000fe20000010000 */
[----:B------:R-:W-:Y:S05]  /*49c0*/  BRA `(.L_x_22958) ;  /* 0x0000004000007947 */ /* 0x000fea0003800000 */
.L_x_22956:
[----:B-----5:R-:W-:-:S05]  /*49d0*/  HADD2.F32 R148, -RZ, R42.H0_H0 ;  /* 0x2000002aff947230 */ /* 0x020fca0000004100 */
[----:B------:R-:W-:Y:S01]  /*49e0*/  FADD.FTZ R26, R148, R26 ;  /* 0x0000001a941a7221 */ /* 0x000fe20000010000 */
[----:B------:R-:W-:-:S05]  /*49f0*/  @P2 HADD2.F32 R148, -RZ, R38.H0_H0 ;  /* 0x20000026ff942230 */ /* 0x000fca0000004100 */
[----:B------:R-:W-:-:S05]  /*4a00*/  @P2 FADD.FTZ R26, R148, R26 ;  /* 0x0000001a941a2221 */ /* 0x000fca0000010000 */
.L_x_22958:
[----:B------:R-:W-:-:S04]  /*4a10*/  F2FP.PACK_AB R148, RZ, R26 ;  /* 0x0000001aff94723e */ /* 0x000fc800000000ff */
[----:B------:R-:W-:Y:S02]  /*4a20*/  PRMT R146, R148, 0x7610, R146 ;  /* 0x0000761094927816 */ /* 0x000fe40000000092 */
.L_x_22959:
[----:B------:R-:W-:Y:S01]  /*4a30*/  HADD2.F32 R161, -RZ, R150.H1_H1 ;  /* 0x30000096ffa17230 */ /* 0x000fe20000004100 */
[----:B------:R-:W-:Y:S05]  /*4a40*/  @P3 BRA `(.L_x_22960) ;  /* 0x0000008000003947 */ /* 0x000fea0003800000 */
[----:B------:R-:W-:-:S04]  /*4a50*/  ISETP.NE.U32.AND P4, PT, RZ, c[0x0][0x180], PT ;  /* 0x00006000ff007a0c */ /* 0x000fc80003f85070 */
[----:B------:R-:W-:-:S13]  /*4a60*/  ISETP.NE.AND.EX P4, PT, RZ, c[0x0][0x184], PT, P4 ;  /* 0x00006100ff007a0c */ /* 0x000fda0003f85340 */
[----:B------:R-:W-:Y:S05]  /*4a70*/  @P4 BRA `(.L_x_22961) ;  /* 0x0000002000004947 */ /* 0x000fea0003800000 */
[----:B------:R-:W-:Y:S05]  /*4a80*/  @P0 BRA `(.L_x_22962) ;  /* 0x0000008000000947 */ /* 0x000fea0003800000 */
[----:B------:R-:W-:Y:S05]  /*4a90*/  BRA `(.L_x_22963) ;  /* 0x0000009000007947 */ /* 0x000fea0003800000 */
.L_x_22961:
[----:B-----5:R-:W-:-:S05]  /*4aa0*/  HADD2.F32 R148, -RZ, R38.H1_H1 ;  /* 0x30000026ff947230 */ /* 0x020fca0000004100 */
[----:B------:R-:W-:Y:S01]  /*4ab0*/  FADD.FTZ R161, R148, R161 ;  /* 0x000000a194a17221 */ /* 0x000fe20000010000 */
[----:B------:R-:W-:Y:S05]  /*4ac0*/  BRA `(.L_x_22962) ;  /* 0x0000004000007947 */ /* 0x000fea0003800000 */
.L_x_22960:
[----:B-----5:R-:W-:-:S05]  /*4ad0*/  HADD2.F32 R148, -RZ, R42.H1_H1 ;  /* 0x3000002aff947230 */ /* 0x020fca0000004100 */
[----:B------:R-:W-:Y:S01]  /*4ae0*/  FADD.FTZ R161, R148, R161 ;  /* 0x000000a194a17221 */ /* 0x000fe20000010000 */
[----:B------:R-:W-:-:S05]  /*4af0*/  @P2 HADD2.F32 R148, -RZ, R38.H1_H1 ;  /* 0x30000026ff942230 */ /* 0x000fca0000004100 */
[----:B------:R-:W-:-:S05]  /*4b00*/  @P2 FADD.FTZ R161, R148, R161 ;  /* 0x000000a194a12221 */ /* 0x000fca0000010000 */
.L_x_22962:
[----:B------:R-:W-:-:S04]  /*4b10*/  F2FP.PACK_AB R148, RZ, R161 ;  /* 0x000000a1ff94723e */ /* 0x000fc800000000ff */
[----:B------:R-:W-:Y:S02]  /*4b20*/  PRMT R146, R146, 0x5410, R148 ;  /* 0x0000541092927816 */ /* 0x000fe40000000094 */
.L_x_22963:
[----:B------:R-:W-:Y:S01]  /*4b30*/  HADD2.F32 R160, -RZ, R151.H0_H0 ;  /* 0x20000097ffa07230 */ /* 0x000fe20000004100 */
[----:B------:R-:W-:Y:S05]  /*4b40*/  @P3 BRA `(.L_x_22964) ;  /* 0x0000008000003947 */ /* 0x000fea0003800000 */
[----:B------:R-:W-:-:S04]  /*4b50*/  ISETP.NE.U32.AND P4, PT, RZ, c[0x0][0x180], PT ;  /* 0x00006000ff007a0c */ /* 0x000fc80003f85070 */
[----:B------:R-:W-:-:S13]  /*4b60*/  ISETP.NE.AND.EX P4, PT, RZ, c[0x0][0x184], PT, P4 ;  /* 0x00006100ff007a0c */ /* 0x000fda0003f85340 */
[----:B------:R-:W-:Y:S05]  /*4b70*/  @P4 BRA `(.L_x_22965) ;  /* 0x0000002000004947 */ /* 0x000fea0003800000 */
[----:B------:R-:W-:Y:S05]  /*4b80*/  @P0 BRA `(.L_x_22966) ;  /* 0x0000008000000947 */ /* 0x000fea0003800000 */
[----:B------:R-:W-:Y:S05]  /*4b90*/  BRA `(.L_x_22967) ;  /* 0x0000009000007947 */ /* 0x000fea0003800000 */
.L_x_22965:
[----:B-----5:R-:W-:-:S05]  /*4ba0*/  HADD2.F32 R148, -RZ, R39.H0_H0 ;  /* 0x20000027ff947230 */ /* 0x020fca0000004100 */
[----:B------:R-:W-:Y:S01]  /*4bb0*/  FADD.FTZ R160, R148, R160 ;  /* 0x000000a094a07221 */ /* 0x000fe20000010000 */
[----:B------:R-:W-:Y:S05]  /*4bc0*/  BRA `(.L_x_22966) ;  /* 0x0000004000007947 */ /* 0x000fea0003800000 */
.L_x_22964:
[----:B-----5:R-:W-:-:S05]  /*4bd0*/  HADD2.F32 R148, -RZ, R43.H0_H0 ;  /* 0x2000002bff947230 */ /* 0x020fca0000004100 */
[----:B------:R-:W-:Y:S01]  /*4be0*/  FADD.FTZ R160, R148, R160 ;  /* 0x000000a094a07221 */ /* 0x000fe20000010000 */
[----:B------:R-:W-:-:S05]  /*4bf0*/  @P2 HADD2.F32 R148, -RZ, R39.H0_H0 ;  /* 0x20000027ff942230 */ /* 0x000fca0000004100 */
[----:B------:R-:W-:-:S05]  /*4c00*/  @P2 FADD.FTZ R160, R148, R160 ;  /* 0x000000a094a02221 */ /* 0x000fca0000010000 */
.L_x_22966:
[----:B------:R-:W-:-:S04]  /*4c10*/  F2FP.PACK_AB R148, RZ, R160 ;  /* 0x000000a0ff94723e */ /* 0x000fc800000000ff */
[----:B------:R-:W-:Y:S02]  /*4c20*/  PRMT R147, R148, 0x7610, R147 ;  /* 0x0000761094937816 */ /* 0x000fe40000000093 */
.L_x_22967:
[----:B------:R-:W-:Y:S01]  /*4c30*/  HADD2.F32 R175, -RZ, R151.H1_H1 ;  /* 0x30000097ffaf7230 */ /* 0x000fe20000004100 */
[----:B------:R-:W-:Y:S05]  /*4c40*/  @P3 BRA `(.L_x_22968) ;  /* 0x0000008000003947 */ /* 0x000fea0003800000 */
[----:B------:R-:W-:-:S04]  /*4c50*/  ISETP.NE.U32.AND P2, PT, RZ, c[0x0][0x180], PT ;  /* 0x00006000ff007a0c */ /* 0x000fc80003f45070 */
[----:B------:R-:W-:-:S13]  /*4c60*/  ISETP.NE.AND.EX P2, PT, RZ, c[0x0][0x184], PT, P2 ;  /* 0x00006100ff007a0c */ /* 0x000fda0003f45320 */
[----:B------:R-:W-:Y:S05]  /*4c70*/  @P2 BRA `(.L_x_22969) ;  /* 0x0000002000002947 */ /* 0x000fea0003800000 */
[----:B------:R-:W-:Y:S05]  /*4c80*/  @P0 BRA `(.L_x_22970) ;  /* 0x0000008000000947 */ /* 0x000fea0003800000 */
[----:B------:R-:W-:Y:S05]  /*4c90*/  BRA `(.L_x_22971) ;  /* 0x0000009000007947 */ /* 0x000fea0003800000 */
.L_x_22969:
[----:B-----5:R-:W-:-:S05]  /*4ca0*/  HADD2.F32 R148, -RZ, R39.H1_H1 ;  /* 0x30000027ff947230 */ /* 0x020fca0000004100 */
[----:B------:R-:W-:Y:S01]  /*4cb0*/  FADD.FTZ R175, R148, R175 ;  /* 0x000000af94af7221 */ /* 0x000fe20000010000 */
[----:B------:R-:W-:Y:S05]  /*4cc0*/  BRA `(.L_x_22970) ;  /* 0x0000004000007947 */ /* 0x000fea0003800000 */
.L_x_22968:
[----:B-----5:R-:W-:-:S05]  /*4cd0*/  HADD2.F32 R148, -RZ, R43.H1_H1 ;  /* 0x3000002bff947230 */ /* 0x020fca0000004100 */
[----:B------:R-:W-:Y:S01]  /*4ce0*/  FADD.FTZ R175, R148, R175 ;  /* 0x000000af94af7221 */ /* 0x000fe20000010000 */
[----:B------:R-:W-:-:S05]  /*4cf0*/  @P2 HADD2.F32 R148, -RZ, R39.H1_H1 ;  /* 0x30000027ff942230 */ /* 0x000fca0000004100 */
[----:B------:R-:W-:-:S05]  /*4d00*/  @P2 FADD.FTZ R175, R148, R175 ;  /* 0x000000af94af2221 */ /* 0x000fca0000010000 */
.L_x_22970:
[----:B------:R-:W-:-:S04]  /*4d10*/  F2FP.PACK_AB R148, RZ, R175 ;  /* 0x000000afff94723e */ /* 0x000fc800000000ff */
[----:B------:R-:W-:Y:S02]  /*4d20*/  PRMT R147, R147, 0x5410, R148 ;  /* 0x0000541093937816 */ /* 0x000fe40000000094 */
.L_x_22971:
[----:B------:R-:W-:-:S04]  /*4d30*/  @P0 LEA R148, P2, R177, c[0x0][0x188], 0x4 ;  /* 0x00006200b1940a11 */ /* 0x000fc800078420ff */
[C---:B------:R-:W-:Y:S02]  /*4d40*/  @P0 LEA.HI.X R149, R177.reuse, c[0x0][0x18c], RZ, 0x4, P2 ;  /* 0x00006300b1950a11 */ /* 0x040fe400010f24ff */
[----:B------:R-:W-:-:S03]  /*4d50*/  IADD3 R177, R177, 0x80, RZ ;  /* 0x00000080b1b17810 */ /* 0x000fc60007ffe0ff */
[----:B------:R0:W-:Y:S04]  /*4d60*/  @P0 STG.E.128 [R148.64], R144 ;  /* 0x0000009094000986 */ /* 0x0001e8000c101d04 */
.L_x_22939:
[----:B------:R-:W-:Y:S05]  /*4d70*/  BSYNC B0 ;  /* 0x0000000000007941 */ /* 0x000fea0003800000 */
.L_x_22938:
        /* <DEDUP_REMOVED lines=25> */
.L_x_22975:
[----:B-----5:R-:W-:-:S05]  /*4f10*/  HADD2.F32 R24, -RZ, R36.H0_H0 ;  /* 0x20000024ff187230 */ /* 0x020fca0000004100 */
[----:B------:R-:W-:Y:S01]  /*4f20*/  FADD.FTZ R11, R24, R11 ;  /* 0x0000000b180b7221 */ /* 0x000fe20000010000 */
[----:B------:R-:W-:Y:S05]  /*4f30*/  BRA `(.L_x_22976) ;  /* 0x0000004000007947 */ /* 0x000fea0003800000 */
.L_x_22974:
[----:B-----5:R-:W-:-:S05]  /*4f40*/  HADD2.F32 R24, -RZ, R40.H0_H0 ;  /* 0x20000028ff187230 */ /* 0x020fca0000004100 */
[----:B------:R-:W-:Y:S01]  /*4f50*/  FADD.FTZ R11, R24, R11 ;  /* 0x0000000b180b7221 */ /* 0x000fe20000010000 */
[----:B------:R-:W-:-:S05]  /*4f60*/  @P2 HADD2.F32 R24, -RZ, R36.H0_H0 ;  /* 0x20000024ff182230 */ /* 0x000fca0000004100 */
[----:B------:R-:W-:-:S05]  /*4f70*/  @P2 FADD.FTZ R11, R24, R11 ;  /* 0x0000000b180b2221 */ /* 0x000fca0000010000 */
.L_x_22976:
[----:B------:R-:W-:-:S04]  /*4f80*/  F2FP.PACK_AB R24, RZ, R11 ;  /* 0x0000000bff18723e */ /* 0x000fc800000000ff */
[----:B------:R-:W-:Y:S02]  /*4f90*/  PRMT R144, R24, 0x7610, R144 ;  /* 0x0000761018907816 */ /* 0x000fe40000000090 */
.L_x_22977:
[----:B------:R-:W-:Y:S01]  /*4fa0*/  HADD2.F32 R24, -RZ, R148.H1_H1 ;  /* 0x30000094ff187230 */ /* 0x000fe20000004100 */
[----:B------:R-:W-:Y:S05]  /*4fb0*/  @P3 BRA `(.L_x_22978) ;  /* 0x0000008000003947 */ /* 0x000fea0003800000 */
[----:B------:R-:W-:-:S04]  /*4fc0*/  ISETP.NE.U32.AND P4, PT, RZ, c[0x0][0x180], PT ;  /* 0x00006000ff007a0c */ /* 0x000fc80003f85070 */
[----:B------:R-:W-:-:S13]  /*4fd0*/  ISETP.NE.AND.EX P4, PT, RZ, c[0x0][0x184], PT, P4 ;  /* 0x00006100ff007a0c */ /* 0x000fda0003f85340 */
[----:B------:R-:W-:Y:S05]  /*4fe0*/  @P4 BRA `(.L_x_22979) ;  /* 0x0000002000004947 */ /* 0x000fea0003800000 */
[----:B------:R-:W-:Y:S05]  /*4ff0*/  @P0 BRA `(.L_x_22980) ;  /* 0x0000008000000947 */ /* 0x000fea0003800000 */
[----:B------:R-:W-:Y:S05]  /*5000*/  BRA `(.L_x_22981) ;  /* 0x0000009000007947 */ /* 0x000fea0003800000 */
.L_x_22979:
[----:B-----5:R-:W-:-:S05]  /*5010*/  HADD2.F32 R25, -RZ, R36.H1_H1 ;  /* 0x30000024ff197230 */ /* 0x020fca0000004100 */
[----:B------:R-:W-:Y:S01]  /*5020*/  FADD.FTZ R24, R25, R24 ;  /* 0x0000001819187221 */ /* 0x000fe20000010000 */
[----:B------:R-:W-:Y:S05]  /*5030*/  BRA `(.L_x_22980) ;  /* 0x0000004000007947 */ /* 0x000fea0003800000 */
.L_x_22978:
[----:B-----5:R-:W-:-:S05]  /*5040*/  HADD2.F32 R25, -RZ, R40.H1_H1 ;  /* 0x30000028ff197230 */ /* 0x020fca0000004100 */
[----:B------:R-:W-:Y:S01]  /*5050*/  FADD.FTZ R24, R25, R24 ;  /* 0x0000001819187221 */ /* 0x000fe20000010000 */
[----:B------:R-:W-:-:S05]  /*5060*/  @P2 HADD2.F32 R25, -RZ, R36.H1_H1 ;  /* 0x30000024ff192230 */ /* 0x000fca0000004100 */
[----:B------:R-:W-:-:S05]  /*5070*/  @P2 FADD.FTZ R24, R25, R24 ;  /* 0x0000001819182221 */ /* 0x000fca0000010000 */
.L_x_22980:
[----:B------:R-:W-:-:S04]  /*5080*/  F2FP.PACK_AB R25, RZ, R24 ;  /* 0x00000018ff19723e */ /* 0x000fc800000000ff */
[----:B------:R-:W-:Y:S02]  /*5090*/  PRMT R144, R144, 0x5410, R25 ;  /* 0x0000541090907816 */ /* 0x000fe40000000019 */
.L_x_22981:
[----:B------:R-:W-:Y:S01]  /*50a0*/  HADD2.F32 R25, -RZ, R149.H0_H0 ;  /* 0x20000095ff197230 */ /* 0x000fe20000004100 */
[----:B------:R-:W-:Y:S05]  /*50b0*/  @P3 BRA `(.L_x_22982) ;  /* 0x0000008000003947 */ /* 0x000fea0003800000 */
[----:B------:R-:W-:-:S04]  /*50c0*/  ISETP.NE.U32.AND P4, PT, RZ, c[0x0][0x180], PT ;  /* 0x00006000ff007a0c */ /* 0x000fc80003f85070 */
[----:B------:R-:W-:-:S13]  /*50d0*/  ISETP.NE.AND.EX P4, PT, RZ, c[0x0][0x184], PT, P4 ;  /* 0x00006100ff007a0c */ /* 0x000fda0003f85340 */
[----:B------:R-:W-:Y:S05]  /*50e0*/  @P4 BRA `(.L_x_22983) ;  /* 0x0000002000004947 */ /* 0x000fea0003800000 */
[----:B------:R-:W-:Y:S05]  /*50f0*/  @P0 BRA `(.L_x_22984) ;  /* 0x0000008000000947 */ /* 0x000fea0003800000 */
[----:B------:R-:W-:Y:S05]  /*5100*/  BRA `(.L_x_22985) ;  /* 0x0000009000007947 */ /* 0x000fea0003800000 */
.L_x_22983:
[----:B-----5:R-:W-:-:S05]  /*5110*/  HADD2.F32 R148, -RZ, R37.H0_H0 ;  /* 0x20000025ff947230 */ /* 0x020fca0000004100 */
[----:B------:R-:W-:Y:S01]  /*5120*/  FADD.FTZ R25, R148, R25 ;  /* 0x0000001994197221 */ /* 0x000fe20000010000 */
[----:B------:R-:W-:Y:S05]  /*5130*/  BRA `(.L_x_22984) ;  /* 0x0000004000007947 */ /* 0x000fea0003800000 */
.L_x_22982:
[----:B-----5:R-:W-:-:S05]  /*5140*/  HADD2.F32 R148, -RZ, R41.H0_H0 ;  /* 0x20000029ff947230 */ /* 0x020fca0000004100 */
[----:B------:R-:W-:Y:S01]  /*5150*/  FADD.FTZ R25, R148, R25 ;  /* 0x0000001994197221 */ /* 0x000fe20000010000 */
[----:B------:R-:W-:-:S05]  /*5160*/  @P2 HADD2.F32 R148, -RZ, R37.H0_H0 ;  /* 0x20000025ff942230 */ /* 0x000fca0000004100 */
[----:B------:R-:W-:-:S05]  /*5170*/  @P2 FADD.FTZ R25, R148, R25 ;  /* 0x0000001994192221 */ /* 0x000fca0000010000 */
.L_x_22984:
[----:B------:R-:W-:-:S04]  /*5180*/  F2FP.PACK_AB R148, RZ, R25 ;  /* 0x00000019ff94723e */ /* 0x000fc800000000ff */
[----:B------:R-:W-:Y:S02]  /*5190*/  PRMT R145, R148, 0x7610, R145 ;  /* 0x0000761094917816 */ /* 0x000fe40000000091 */
.L_x_22985:
[----:B------:R-:W-:Y:S01]  /*51a0*/  HADD2.F32 R156, -RZ, R149.H1_H1 ;  /* 0x30000095ff9c7230 */ /* 0x000fe20000004100 */
[----:B------:R-:W-:Y:S05]  /*51b0*/  @P3 BRA `(.L_x_22986) ;  /* 0x0000008000003947 */ /* 0x000fea0003800000 */
[----:B------:R-:W-:-:S04]  /*51c0*/  ISETP.NE.U32.AND P4, PT, RZ, c[0x0][0x180], PT ;  /* 0x00006000ff007a0c */ /* 0x000fc80003f85070 */
[----:B------:R-:W-:-:S13]  /*51d0*/  ISETP.NE.AND.EX P4, PT, RZ, c[0x0][0x184], PT, P4 ;  /* 0x00006100ff007a0c */ /* 0x000fda0003f85340 */
[----:B------:R-:W-:Y:S05]  /*51e0*/  @P4 BRA `(.L_x_22987) ;  /* 0x0000002000004947 */ /* 0x000fea0003800000 */
[----:B------:R-:W-:Y:S05]  /*51f0*/  @P0 BRA `(.L_x_22988) ;  /* 0x0000008000000947 */ /* 0x000fea0003800000 */
[----:B------:R-:W-:Y:S05]  /*5200*/  BRA `(.L_x_22989) ;  /* 0x0000009000007947 */ /* 0x000fea0003800000 */
.L_x_22987:
[----:B-----5:R-:W-:-:S05]  /*5210*/  HADD2.F32 R148, -RZ, R37.H1_H1 ;  /* 0x30000025ff947230 */ /* 0x020fca0000004100 */
[----:B------:R-:W-:Y:S01]  /*5220*/  FADD.FTZ R156, R148, R156 ;  /* 0x0000009c949c7221 */ /* 0x000fe20000010000 */
[----:B------:R-:W-:Y:S05]  /*5230*/  BRA `(.L_x_22988) ;  /* 0x0000004000007947 */ /* 0x000fea0003800000 */
.L_x_22986:
[----:B-----5:R-:W-:-:S05]  /*5240*/  HADD2.F32 R148, -RZ, R41.H1_H1 ;  /* 0x30000029ff947230 */ /* 0x020fca0000004100 */
[----:B------:R-:W-:Y:S01]  /*5250*/  FADD.FTZ R156, R148, R156 ;  /* 0x0000009c949c7221 */ /* 0x000fe20000010000 */
[----:B------:R-:W-:-:S05]  /*5260*/  @P2 HADD2.F32 R148, -RZ, R37.H1_H1 ;  /* 0x30000025ff942230 */ /* 0x000fca0000004100 */
[----:B------:R-:W-:-:S05]  /*5270*/  @P2 FADD.FTZ R156, R148, R156 ;  /* 0x0000009c949c2221 */ /* 0x000fca0000010000 */
.L_x_22988:
[----:B------:R-:W-:-:S04]  /*5280*/  F2FP.PACK_AB R148, RZ, R156 ;  /* 0x0000009cff94723e */ /* 0x000fc800000000ff */
[----:B------:R-:W-:Y:S02]  /*5290*/  PRMT R145, R145, 0x5410, R148 ;  /* 0x0000541091917816 */ /* 0x000fe40000000094 */
.L_x_22989:
[----:B------:R-:W-:Y:S01]  /*52a0*/  HADD2.F32 R157, -RZ, R150.H0_H0 ;  /* 0x20000096ff9d7230 */ /* 0x000fe20000004100 */
[----:B------:R-:W-:Y:S05]  /*52b0*/  @P3 BRA `(.L_x_22990) ;  /* 0x0000008000003947 */ /* 0x000fea0003800000 */
[----:B------:R-:W-:-:S04]  /*52c0*/  ISETP.NE.U32.AND P4, PT, RZ, c[0x0][0x180], PT ;  /* 0x00006000ff007a0c */ /* 0x000fc80003f85070 */
[----:B------:R-:W-:-:S13]  /*52d0*/  ISETP.NE.AND.EX P4, PT, RZ, c[0x0][0x184], PT, P4 ;  /* 0x00006100ff007a0c */ /* 0x000fda0003f85340 */
[----:B------:R-:W-:Y:S05]  /*52e0*/  @P4 BRA `(.L_x_22991) ;  /* 0x0000002000004947 */ /* 0x000fea0003800000 */
[----:B------:R-:W-:Y:S05]  /*52f0*/  @P0 BRA `(.L_x_22992) ;  /* 0x0000008000000947 */ /* 0x000fea0003800000 */
[----:B------:R-:W-:Y:S05]  /*5300*/  BRA `(.L_x_22993) ;  /* 0x0000009000007947 */ /* 0x000fea0003800000 */
.L_x_22991:
[----:B-----5:R-:W-:-:S05]  /*5310*/  HADD2.F32 R148, -RZ, R38.H0_H0 ;  /* 0x20000026ff947230 */ /* 0x020fca0000004100 */
[----:B------:R-:W-:Y:S01]  /*5320*/  FADD.FTZ R157, R148, R157 ;  /* 0x0000009d949d7221 */ /* 0x000fe20000010000 */
[----:B------:R-:W-:Y:S05]  /*5330*/  BRA `(.L_x_22992) ;  /* 0x0000004000007947 */ /* 0x000fea0003800000 */
.L_x_22990:
[----:B-----5:R-:W-:-:S05]  /*5340*/  HADD2.F32 R148, -RZ, R42.H0_H0 ;  /* 0x2000002aff947230 */ /* 0x020fca0000004100 */
[----:B------:R-:W-:Y:S01]  /*5350*/  FADD.FTZ R157, R148, R157 ;  /* 0x0000009d949d7221 */ /* 0x000fe20000010000 */
[----:B------:R-:W-:-:S05]  /*5360*/  @P2 HADD2.F32 R148, -RZ, R38.H0_H0 ;  /* 0x20000026ff942230 */ /* 0x000fca0000004100 */
[----:B------:R-:W-:-:S05]  /*5370*/  @P2 FADD.FTZ R157, R148, R157 ;  /* 0x0000009d949d2221 */ /* 0x000fca0000010000 */
.L_x_22992:
[----:B------:R-:W-:-:S04]  /*5380*/  F2FP.PACK_AB R148, RZ, R157 ;  /* 0x0000009dff94723e */ /* 0x000fc800000000ff */
[----:B------:R-:W-:Y:S02]  /*5390*/  PRMT R146, R148, 0x7610, R146 ;  /* 0x0000761094927816 */ /* 0x000fe40000000092 */
.L_x_22993:
[----:B------:R-:W-:Y:S01]  /*53a0*/  HADD2.F32 R159, -RZ, R150.H1_H1 ;  /* 0x30000096ff9f7230 */ /* 0x000fe20000004100 */
[----:B------:R-:W-:Y:S05]  /*53b0*/  @P3 BRA `(.L_x_22994) ;  /* 0x0000008000003947 */ /* 0x000fea0003800000 */
[----:B------:R-:W-:-:S04]  /*53c0*/  ISETP.NE.U32.AND P4, PT, RZ, c[0x0][0x180], PT ;  /* 0x00006000ff007a0c */ /* 0x000fc80003f85070 */
[----:B------:R-:W-:-:S13]  /*53d0*/  ISETP.NE.AND.EX P4, PT, RZ, c[0x0][0x184], PT, P4 ;  /* 0x00006100ff007a0c */ /* 0x000fda0003f85340 */
[----:B------:R-:W-:Y:S05]  /*53e0*/  @P4 BRA `(.L_x_22995) ;  /* 0x0000002000004947 */ /* 0x000fea0003800000 */
[----:B------:R-:W-:Y:S05]  /*53f0*/  @P0 BRA `(.L_x_22996) ;  /* 0x0000008000000947 */ /* 0x000fea0003800000 */
[----:B------:R-:W-:Y:S05]  /*5400*/  BRA `(.L_x_22997) ;  /* 0x0000009000007947 */ /* 0x000fea0003800000 */
.L_x_22995:
[----:B-----5:R-:W-:-:S05]  /*5410*/  HADD2.F32 R148, -RZ, R38.H1_H1 ;  /* 0x30000026ff947230 */ /* 0x020fca0000004100 */
[----:B------:R-:W-:Y:S01]  /*5420*/  FADD.FTZ R159, R148, R159 ;  /* 0x0000009f949f7221 */ /* 0x000fe20000010000 */
[----:B------:R-:W-:Y:S05]  /*5430*/  BRA `(.L_x_22996) ;  /* 0x0000004000007947 */ /* 0x000fea0003800000 */
.L_x_22994:
[----:B-----5:R-:W-:-:S05]  /*5440*/  HADD2.F32 R148, -RZ, R42.H1_H1 ;  /* 0x3000002aff947230 */ /* 0x020fca0000004100 */
[----:B------:R-:W-:Y:S01]  /*5450*/  FADD.FTZ R159, R148, R159 ;  /* 0x0000009f949f7221 */ /* 0x000fe20000010000 */
[----:B------:R-:W-:-:S05]  /*5460*/  @P2 HADD2.F32 R148, -RZ, R38.H1_H1 ;  /* 0x30000026ff942230 */ /* 0x000fca0000004100 */
[----:B------:R-:W-:-:S05]  /*5470*/  @P2 FADD.FTZ R159, R148, R159 ;  /* 0x0000009f949f2221 */ /* 0x000fca0000010000 */
.L_x_22996:
[----:B------:R-:W-:-:S04]  /*5480*/  F2FP.PACK_AB R148, RZ, R159 ;  /* 0x0000009fff94723e */ /* 0x000fc800000000ff */
[----:B------:R-:W-:Y:S02]  /*5490*/  PRMT R146, R146, 0x5410, R148 ;  /* 0x0000541092927816 */ /* 0x000fe40000000094 */
.L_x_22997:
[----:B------:R-:W-:Y:S01]  /*54a0*/  HADD2.F32 R158, -RZ, R151.H0_H0 ;  /* 0x20000097ff9e7230 */ /* 0x000fe20000004100 */
[----:B------:R-:W-:Y:S05]  /*54b0*/  @P3 BRA `(.L_x_22998) ;  /* 0x0000008000003947 */ /* 0x000fea0003800000 */
[----:B------:R-:W-:-:S04]  /*54c0*/  ISETP.NE.U32.AND P4, PT, RZ, c[0x0][0x180], PT ;  /* 0x00006000ff007a0c */ /* 0x000fc80003f85070 */
[----:B------:R-:W-:-:S13]  /*54d0*/  ISETP.NE.AND.EX P4, PT, RZ, c[0x0][0x184], PT, P4 ;  /* 0x00006100ff007a0c */ /* 0x000fda0003f85340 */
[----:B------:R-:W-:Y:S05]  /*54e0*/  @P4 BRA `(.L_x_22999) ;  /* 0x0000002000004947 */ /* 0x000fea0003800000 */
[----:B------:R-:W-:Y:S05]  /*54f0*/  @P0 BRA `(.L_x_23000) ;  /* 0x0000008000000947 */ /* 0x000fea0003800000 */
[----:B------:R-:W-:Y:S05]  /*5500*/  BRA `(.L_x_23001) ;  /* 0x0000009000007947 */ /* 0x000fea0003800000 */
.L_x_22999:
[----:B-----5:R-:W-:-:S05]  /*5510*/  HADD2.F32 R148, -RZ, R39.H0_H0 ;  /* 0x20000027ff947230 */ /* 0x020fca0000004100 */
[----:B------:R-:W-:Y:S01]  /*5520*/  FADD.FTZ R158, R148, R158 ;  /* 0x0000009e949e7221 */ /* 0x000fe20000010000 */
[----:B------:R-:W-:Y:S05]  /*5530*/  BRA `(.L_x_23000) ;  /* 0x0000004000007947 */ /* 0x000fea0003800000 */
.L_x_22998:
[----:B-----5:R-:W-:-:S05]  /*5540*/  HADD2.F32 R148, -RZ, R43.H0_H0 ;  /* 0x2000002bff947230 */ /* 0x020fca0000004100 */
[----:B------:R-:W-:Y:S01]  /*5550*/  FADD.FTZ R158, R148, R158 ;  /* 0x0000009e949e7221 */ /* 0x000fe20000010000 */
[----:B------:R-:W-:-:S05]  /*5560*/  @P2 HADD2.F32 R148, -RZ, R39.H0_H0 ;  /* 0x20000027ff942230 */ /* 0x000fca0000004100 */
[----:B------:R-:W-:-:S05]  /*5570*/  @P2 FADD.FTZ R158, R148, R158 ;  /* 0x0000009e949e2221 */ /* 0x000fca0000010000 */
.L_x_23000:
[----:B------:R-:W-:-:S04]  /*5580*/  F2FP.PACK_AB R148, RZ, R158 ;  /* 0x0000009eff94723e */ /* 0x000fc800000000ff */
[----:B------:R-:W-:Y:S02]  /*5590*/  PRMT R147, R148, 0x7610, R147 ;  /* 0x0000761094937816 */ /* 0x000fe40000000093 */
.L_x_23001:
[----:B------:R-:W-:Y:S01]  /*55a0*/  HADD2.F32 R176, -RZ, R151.H1_H1 ;  /* 0x30000097ffb07230 */ /* 0x000fe20000004100 */
[----:B------:R-:W-:Y:S05]  /*55b0*/  @P3 BRA `(.L_x_23002) ;  /* 0x0000008000003947 */ /* 0x000fea0003800000 */
[----:B------:R-:W-:-:S04]  /*55c0*/  ISETP.NE.U32.AND P2, PT, RZ, c[0x0][0x180], PT ;  /* 0x00006000ff007a0c */ /* 0x000fc80003f45070 */
[----:B------:R-:W-:-:S13]  /*55d0*/  ISETP.NE.AND.EX P2, PT, RZ, c[0x0][0x184], PT, P2 ;  /* 0x00006100ff007a0c */ /* 0x000fda0003f45320 */
[----:B------:R-:W-:Y:S05]  /*55e0*/  @P2 BRA `(.L_x_23003) ;  /* 0x0000002000002947 */ /* 0x000fea0003800000 */
[----:B------:R-:W-:Y:S05]  /*55f0*/  @P0 BRA `(.L_x_23004) ;  /* 0x0000008000000947 */ /* 0x000fea0003800000 */
[----:B------:R-:W-:Y:S05]  /*5600*/  BRA `(.L_x_23005) ;  /* 0x0000009000007947 */ /* 0x000fea0003800000 */
.L_x_23003:
[----:B-----5:R-:W-:-:S05]  /*5610*/  HADD2.F32 R148, -RZ, R39.H1_H1 ;  /* 0x30000027ff947230 */ /* 0x020fca0000004100 */
[----:B------:R-:W-:Y:S01]  /*5620*/  FADD.FTZ R176, R148, R176 ;  /* 0x000000b094b07221 */ /* 0x000fe20000010000 */
[----:B------:R-:W-:Y:S05]  /*5630*/  BRA `(.L_x_23004) ;  /* 0x0000004000007947 */ /* 0x000fea0003800000 */
.L_x_23002:
[----:B-----5:R-:W-:-:S05]  /*5640*/  HADD2.F32 R148, -RZ, R43.H1_H1 ;  /* 0x3000002bff947230 */ /* 0x020fca0000004100 */
[----:B------:R-:W-:Y:S01]  /*5650*/  FADD.FTZ R176, R148, R176 ;  /* 0x000000b094b07221 */ /* 0x000fe20000010000 */
[----:B------:R-:W-:-:S05]  /*5660*/  @P2 HADD2.F32 R148, -RZ, R39.H1_H1 ;  /* 0x30000027ff942230 */ /* 0x000fca0000004100 */
[----:B------:R-:W-:-:S05]  /*5670*/  @P2 FADD.FTZ R176, R148, R176 ;  /* 0x000000b094b02221 */ /* 0x000fca0000010000 */
.L_x_23004:
[----:B------:R-:W-:-:S04]  /*5680*/  F2FP.PACK_AB R148, RZ, R176 ;  /* 0x000000b0ff94723e */ /* 0x000fc800000000ff */
[----:B------:R-:W-:Y:S02]  /*5690*/  PRMT R147, R147, 0x5410, R148 ;  /* 0x0000541093937816 */ /* 0x000fe40000000094 */
.L_x_23005:
[----:B------:R-:W-:-:S04]  /*56a0*/  @P0 LEA R148, P2, R177, c[0x0][0x188], 0x4 ;  /* 0x00006200b1940a11 */ /* 0x000fc800078420ff */
[----:B------:R-:W-:-:S05]  /*56b0*/  @P0 LEA.HI.X R149, R177, c[0x0][0x18c], RZ, 0x4, P2 ;  /* 0x00006300b1950a11 */ /* 0x000fca00010f24ff */
[----:B------:R0:W-:Y:S04]  /*56c0*/  @P0 STG.E.128 [R148.64], R144 ;  /* 0x0000009094000986 */ /* 0x0001e8000c101d04 */
.L_x_22973:
[----:B------:R-:W-:Y:S05]  /*56d0*/  BSYNC B0 ;  /* 0x0000000000007941 */ /* 0x000fea0003800000 */
.L_x_22972:
        /* <DEDUP_REMOVED lines=75> */
.L_x_23024:
        /* <DEDUP_REMOVED lines=138> */
.L_x_23025:
[----:B------:R-:W2:Y:S01]  /*6430*/  S2R R197, SR_TID.X ;  /* 0x0000000000c57919 */ /* 0x000ea20000002100 */
[----:B-1----:R-:W-:Y:S01]  /*6440*/  FADD.FTZ R149, R149, R178 ;  /* 0x000000b295957221 */ /* 0x002fe20000010000 */
[----:B------:R-:W-:Y:S01]  /*6450*/  WARPSYNC 0xffffffff ;  /* 0xffffffff00007948 */ /* 0x000fe20003800000 */
[----:B--2---:R-:W-:Y:S02]  /*6460*/  LOP3.LUT P2, RZ, R197, 0x1f, RZ, 0xc0, !PT ;  /* 0x0000001fc5ff7812 */ /* 0x004fe4000784c0ff */
[----:B------:R-:W-:-:S04]  /*6470*/  SHF.R.U32.HI R196, RZ, 0x5, R197 ;  /* 0x00000005ffc47819 */ /* 0x000fc800000116c5 */
[----:B------:R-:W-:-:S07]  /*6480*/  LOP3.LUT R196, R196, 0x3, RZ, 0xc0, !PT ;  /* 0x00000003c4c47812 */ /* 0x000fce00078ec0ff */
[----:B------:R-:W-:-:S05]  /*6490*/  @!P2 IADD3 R150, R177, R196, RZ ;  /* 0x000000c4b196a210 */ /* 0x000fca0007ffe0ff */
[----:B------:R1:W-:Y:S02]  /*64a0*/  @!P2 STS.64 [R150.X8], R148 ;  /* 0x000000949600a388 */ /* 0x0003e40000008a00 */
[----:B-1----:R-:W-:-:S04]  /*64b0*/  LOP3.LUT R150, R197, 0x1f, RZ, 0xc0, !PT ;  /* 0x0000001fc5967812 */ /* 0x002fc800078ec0ff */
[----:B------:R-:W-:-:S11]  /*64c0*/  ISETP.GT.U32.AND P2, PT, R150, 0x3, PT ;  /* 0x000000039600780c */ /* 0x000fd60003f44070 */
[----:B------:R-:W2:Y:S01]  /*64d0*/  LDL R151, [R1+0x2c] ;  /* 0x00002c0001977983 */ /* 0x000ea20000100800 */
[----:B------:R-:W-:Y:S01]  /*64e0*/  CS2R R148, SRZ ;  /* 0x0000000000947805 */ /* 0x000fe2000001ff00 */
[----:B------:R-:W-:Y:S01]  /*64f0*/  @!P2 IADD3 R150, R177, R150, RZ ;  /* 0x00000096b196a210 */ /* 0x000fe20007ffe0ff */
[----:B------:R-:W-:Y:S01]  /*6500*/  BSSY B0, `(.L_x_23008) ;  /* 0x0000077000007945 */ /* 0x000fe20003800000 */
[----:B------:R-:W-:Y:S01]  /*6510*/  BAR.SYNC.DEFER_BLOCKING 0x0 ;  /* 0x0000000000007b1d */ /* 0x000fe20000010000 */
[----:B0-----:R-:W-:Y:S02]  /*6520*/  MOV R178, RZ ;  /* 0x000000ff00b27202 */ /* 0x001fe40000000f00 */
[----:B------:R-:W-:-:S03]  /*6530*/  ISETP.NE.AND P3, PT, RZ, UR6, PT ;  /* 0x00000006ff007c0c */ /* 0x000fc6000bf65270 */
[----:B------:R-:W0:Y:S04]  /*6540*/  @!P2 LDS.64 R148, [R150.X8] ;  /* 0x000000009694a984 */ /* 0x000e280000008a00 */
[----:B0-----:R-:W0:Y:S02]  /*6550*/  SHFL.DOWN PT, R177, R148, 0x2, 0x1f ;  /* 0x08401f0094b17f89 */ /* 0x001e2400000e0000 */
[----:B0-----:R-:W-:-:S04]  /*6560*/  FADD.FTZ R150, -R177, R148 ;  /* 0x00000094b1967221 */ /* 0x001fc80000010100 */
[----:B------:R-:W-:Y:S01]  /*6570*/  FMUL.FTZ R150, R150, R150 ;  /* 0x0000009696967220 */ /* 0x000fe20000410000 */
[----:B--2---:R-:W-:Y:S02]  /*6580*/  @!P2 MOV R178, R151 ;  /* 0x0000009700b2a202 */ /* 0x004fe40000000f00 */
[----:B------:R-:W-:Y:S02]  /*6590*/  LOP3.LUT P2, RZ, R196, 0x1f, R197, 0xf8, !PT ;  /* 0x0000001fc4ff7812 */ /* 0x000fe4000784f8c5 */
[----:B------:R-:W0:Y:S01]  /*65a0*/  I2F R151, R178 ;  /* 0x000000b200977306 */ /* 0x000e220000201400 */
[----:B------:R-:W1:Y:S01]  /*65b0*/  SHFL.DOWN PT, R179, R178, 0x2, 0x1f ;  /* 0x08401f00b2b37f89 */ /* 0x000e6200000e0000 */
[----:B0-----:R-:W-:Y:S01]  /*65c0*/  FMUL.FTZ R150, R150, R151 ;  /* 0x0000009796967220 */ /* 0x001fe20000410000 */
[----:B-1----:R-:W-:-:S05]  /*65d0*/  IADD3 R178, R179, R178, RZ ;  /* 0x000000b2b3b27210 */ /* 0x002fca0007ffe0ff */
        /* <DEDUP_REMOVED lines=25> */
[----:B------:R-:W-:Y:S01]  /*6770*/  FFMA.FTZ R149, R148, R179, R149 ;  /* 0x000000b394957223 */ /* 0x000fe20000010095 */
[----:B------:R-:W-:-:S03]  /*6780*/  @!P2 MOV R148, 0x4 ;  /* 0x000000040094a802 */ /* 0x000fc60000000f00 */
[----:B------:R-:W0:Y:S04]  /*6790*/  SHFL.IDX PT, R150, R150, RZ, 0x1f ;  /* 0x00001fff96967589 */ /* 0x000e2800000e0000 */
[----:B------:R1:W2:Y:S02]  /*67a0*/  SHFL.IDX PT, R151, R149, RZ, 0x1f ;  /* 0x00001fff95977589 */ /* 0x0002a400000e0000 */
[----:B-1----:R-:W-:-:S05]  /*67b0*/  @!P2 IMAD.WIDE R148, R6, R148, c[0x0][0x1a0] ;  /* 0x000068000694a625 */ /* 0x002fca00078e0294 */
[----:B0-----:R0:W-:Y:S01]  /*67c0*/  @!P2 STG.E [R148.64], R150 ;  /* 0x000000969400a986 */ /* 0x0011e2000c101904 */
[----:B------:R-:W-:Y:S02]  /*67d0*/  FSEL R196, R150, RZ, !P3 ;  /* 0x000000ff96c47208 */ /* 0x000fe40005800000 */
        /* <DEDUP_REMOVED lines=27> */
[----:B------:R-:W-:Y:S01]  /*6990*/  F2FP.PACK_AB R148, R151, R148 ;  /* 0x000000949794723e */ /* 0x000fe200000000ff */
[--C-:B------:R-:W-:Y:S02]  /*69a0*/  FADD.FTZ R151, R154, -R196.reuse ;  /* 0x800000c49a977221 */ /* 0x100fe40000010000 */
[----:B------:R-:W-:Y:S02]  /*69b0*/  FFMA.FTZ R150, R249, R197, R187 ;  /* 0x000000c5f9967223 */ /* 0x000fe400000100bb */
[----:B------:R-:W-:Y:S02]  /*69c0*/  FMUL.FTZ R249, R177, R151 ;  /* 0x00000097b1f97220 */ /* 0x000fe40000410000 */
[--C-:B------:R-:W-:Y:S01]  /*69d0*/  FADD.FTZ R151, R169, -R196.reuse ;  /* 0x800000c4a9977221 */ /* 0x100fe20000010000 */
[----:B------:R-:W-:Y:S01]  /*69e0*/  F2FP.PACK_AB R149, R150, R149 ;  /* 0x000000959695723e */ /* 0x000fe200000000ff */
[----:B------:R-:W-:Y:S02]  /*69f0*/  FADD.FTZ R150, R170, -R196 ;  /* 0x800000c4aa967221 */ /* 0x000fe40000010000 */
[----:B------:R-:W-:-:S02]  /*6a00*/  FFMA.FTZ R179, R179, R249, R188 ;  /* 0x000000f9b3b37223 */ /* 0x000fc400000100bc */
[----:B------:R-:W-:Y:S02]  /*6a10*/  FMUL.FTZ R250, R177, R150 ;  /* 0x00000096b1fa7220 */ /* 0x000fe40000410000 */
[----:B------:R-:W-:Y:S02]  /*6a20*/  FADD.FTZ R150, R171, -R196 ;  /* 0x800000c4ab967221 */ /* 0x000fe40000010000 */
[----:B------:R-:W-:Y:S02]  /*6a30*/  FFMA.FTZ R178, R178, R250, R189 ;  /* 0x000000fab2b27223 */ /* 0x000fe400000100bd */
[C---:B------:R-:W-:Y:S02]  /*6a40*/  FMUL.FTZ R252, R177.reuse, R150 ;  /* 0x00000096b1fc7220 */ /* 0x040fe40000410000 */
[----:B------:R-:W-:Y:S01]  /*6a50*/  FMUL.FTZ R251, R177, R151 ;  /* 0x00000097b1fb7220 */ /* 0x000fe20000410000 */
[----:B------:R-:W-:Y:S01]  /*6a60*/  F2FP.PACK_AB R150, R178, R179 ;  /* 0x000000b3b296723e */ /* 0x000fe200000000ff */
[----:B------:R-:W2:Y:S04]  /*6a70*/  LDL R151, [R1+0xec] ;  /* 0x0000ec0001977983 */ /* 0x000ea80000100800 */
[----:B------:R-:W3:Y:S01]  /*6a80*/  LDL R178, [R1+0xe8] ;  /* 0x0000e80001b27983 */ /* 0x000ee20000100800 */
[----:B------:R-:W-:Y:S01]  /*6a90*/  HFMA2.MMA R179, -RZ, RZ, 0, 9.5367431640625e-07 ;  /* 0x00000010ffb37435 */ /* 0x000fe200000001ff */
[----:B--2---:R-:W-:-:S02]  /*6aa0*/  FFMA.FTZ R151, R151, R252, R191 ;  /* 0x000000fc97977223 */ /* 0x004fc400000100bf */
[----:B---3--:R-:W-:-:S05]  /*6ab0*/  FFMA.FTZ R178, R178, R251, R190 ;  /* 0x000000fbb2b27223 */ /* 0x008fca00000100be */
[----:B------:R-:W-:Y:S02]  /*6ac0*/  F2FP.PACK_AB R151, R151, R178 ;  /* 0x000000b29797723e */ /* 0x000fe400000000ff */
        /* <DEDUP_REMOVED lines=13> */
[----:B------:R-:W-:Y:S01]  /*6ba0*/  F2FP.PACK_AB R151, R148, R151 ;  /* 0x000000979497723e */ /* 0x000fe200000000ff */
[----:B------:R-:W-:Y:S02]  /*6bb0*/  FFMA.FTZ R150, R150, R249, R180 ;  /* 0x000000f996967223 */ /* 0x000fe400000100b4 */
[----:B------:R-:W-:Y:S02]  /*6bc0*/  FFMA.FTZ R178, R178, R250, R181 ;  /* 0x000000fab2b27223 */ /* 0x000fe400000100b5 */
[----:B------:R-:W-:-:S03]  /*6bd0*/  FFMA.FTZ R179, R179, R197, R143 ;  /* 0x000000c5b3b37223 */ /* 0x000fc6000001008f */
[----:B------:R-:W-:Y:S02]  /*6be0*/  F2FP.PACK_AB R150, R178, R150 ;  /* 0x00000096b296723e */ /* 0x000fe400000000ff */
[----:B------:R-:W-:Y:S01]  /*6bf0*/  F2FP.PACK_AB R149, R179, R149 ;  /* 0x00000095b395723e */ /* 0x000fe200000000ff */
[----:B--2---:R-:W-:Y:S01]  /*6c00*/  FFMA.FTZ R198, R251, R198, R141 ;  /* 0x000000c6fbc67223 */ /* 0x004fe2000001008d */
[----:B------:R-:W-:Y:S01]  /*6c10*/  MOV R251, 0x10 ;  /* 0x0000001000fb7802 */ /* 0x000fe20000000f00 */
[----:B---3--:R-:W-:-:S04]  /*6c20*/  FFMA.FTZ R148, R252, R199, R140 ;  /* 0x000000c7fc947223 */ /* 0x008fc8000001008c */
[C---:B------:R-:W-:Y:S01]  /*6c30*/  IMAD.WIDE.U32 R178, R5.reuse, R251, c[0x0][0x210] ;  /* 0x0000840005b27625 */ /* 0x040fe200078e00fb */
[----:B------:R-:W-:Y:S02]  /*6c40*/  IADD3 R5, R5, 0x80, RZ ;  /* 0x0000008005057810 */ /* 0x000fe40007ffe0ff */
[----:B------:R-:W-:-:S05]  /*6c50*/  F2FP.PACK_AB R148, R198, R148 ;  /* 0x00000094c694723e */ /* 0x000fca00000000ff */
[----:B------:R0:W-:Y:S02]  /*6c60*/  STG.E.128 [R178.64], R148 ;  /* 0x00000094b2007986 */ /* 0x0001e4000c101d04 */
.L_x_23009:
[----:B------:R-:W-:Y:S05]  /*6c70*/  BSYNC B0 ;  /* 0x0000000000007941 */ /* 0x000fea0003800000 */
.L_x_23008:
        /* <DEDUP_REMOVED lines=15> */
[----:B------:R-:W-:Y:S01]  /*6d70*/  F2FP.PACK_AB R148, R151, R148 ;  /* 0x000000949794723e */ /* 0x000fe200000000ff */
[----:B------:R-:W-:-:S03]  /*6d80*/  FADD.FTZ R151, R152, -R196 ;  /* 0x800000c498977221 */ /* 0x000fc60000010000 */
[----:B------:R-:W-:Y:S01]  /*6d90*/  F2FP.PACK_AB R149, R150, R149 ;  /* 0x000000959695723e */ /* 0x000fe200000000ff */
        /* <DEDUP_REMOVED lines=8> */
[----:B------:R-:W-:Y:S01]  /*6e20*/  F2FP.PACK_AB R150, R178, R179 ;  /* 0x000000b3b296723e */ /* 0x000fe200000000ff */
[----:B------:R-:W-:Y:S01]  /*6e30*/  FMUL.FTZ R251, R177, R151 ;  /* 0x00000097b1fb7220 */ /* 0x000fe20000410000 */
[----:B------:R-:W-:Y:S01]  /*6e40*/  HFMA2.MMA R179, -RZ, RZ, 0, 9.5367431640625e-07 ;  /* 0x00000010ffb37435 */ /* 0x000fe200000001ff */
[----:B------:R-:W-:Y:S02]  /*6e50*/  FFMA.FTZ R151, R231, R252, R135 ;  /* 0x000000fce7977223 */ /* 0x000fe40000010087 */
[----:B------:R-:W-:-:S05]  /*6e60*/  FFMA.FTZ R178, R230, R251, R134 ;  /* 0x000000fbe6b27223 */ /* 0x000fca0000010086 */
        /* <DEDUP_REMOVED lines=27> */
.L_x_23011:
[----:B------:R-:W-:Y:S05]  /*7020*/  BSYNC B0 ;  /* 0x0000000000007941 */ /* 0x000fea0003800000 */
.L_x_23010:
        /* <DEDUP_REMOVED lines=58> */
.L_x_23013:
[----:B------:R-:W-:Y:S05]  /*73d0*/  BSYNC B0 ;  /* 0x0000000000007941 */ /* 0x000fea0003800000 */
.L_x_23012:
        /* <DEDUP_REMOVED lines=58> */
.L_x_23015:
[----:B------:R-:W-:Y:S05]  /*7780*/  BSYNC B0 ;  /* 0x0000000000007941 */ /* 0x000fea0003800000 */
.L_x_23014:
        /* <DEDUP_REMOVED lines=58> */
.L_x_23017:
[----:B------:R-:W-:Y:S05]  /*7b30*/  BSYNC B0 ;  /* 0x0000000000007941 */ /* 0x000fea0003800000 */
.L_x_23016:
        /* <DEDUP_REMOVED lines=58> */
.L_x_23019:
[----:B------:R-:W-:Y:S05]  /*7ee0*/  BSYNC B0 ;  /* 0x0000000000007941 */ /* 0x000fea0003800000 */
.L_x_23018:
        /* <DEDUP_REMOVED lines=24> */
[----:B---3--:R-:W-:Y:S01]  /*8070*/  FFMA.FTZ R150, R251, R199, R59 ;  /* 0x000000c7fb967223 */ /* 0x008fe2000001003b */
[----:B------:R-:W-:-:S04]  /*8080*/  HFMA2.MMA R251, -RZ, RZ, 0, 9.5367431640625e-07 ;  /* 0x00000010fffb7435 */ /* 0x000fc800000001ff */
[----:B------:R-:W-:Y:S01]  /*8090*/  F2FP.PACK_AB R149, R150, R149 ;  /* 0x000000959695723e */ /* 0x000fe200000000ff */
[----:B------:R-:W-:Y:S02]  /*80a0*/  FFMA.FTZ R150, R244, R248, R52 ;  /* 0x000000f8f4967223 */ /* 0x000fe40000010034 */
[----:B----4-:R-:W-:Y:S02]  /*80b0*/  FFMA.FTZ R151, R179, R197, R57 ;  /* 0x000000c5b3977223 */ /* 0x010fe40000010039 */
[----:B------:R-:W-:-:S05]  /*80c0*/  FFMA.FTZ R148, R178, R196, R56 ;  /* 0x000000c4b2947223 */ /* 0x000fca0000010038 */
[----:B------:R-:W-:Y:S01]  /*80d0*/  F2FP.PACK_AB R148, R151, R148 ;  /* 0x000000949794723e */ /* 0x000fe200000000ff */
[----:B------:R-:W-:Y:S02]  /*80e0*/  FFMA.FTZ R151, R245, R249, R53 ;  /* 0x000000f9f5977223 */ /* 0x000fe40000010035 */
[----:B------:R-:W-:-:S03]  /*80f0*/  FFMA.FTZ R178, R246, R250, R54 ;  /* 0x000000faf6b27223 */ /* 0x000fc60000010036 */
[----:B------:R-:W-:Y:S01]  /*8100*/  F2FP.PACK_AB R150, R151, R150 ;  /* 0x000000969796723e */ /* 0x000fe200000000ff */
[----:B------:R-:W-:-:S05]  /*8110*/  FFMA.FTZ R151, R247, R177, R55 ;  /* 0x000000b1f7977223 */ /* 0x000fca0000010037 */
[----:B------:R-:W-:Y:S01]  /*8120*/  F2FP.PACK_AB R151, R151, R178 ;  /* 0x000000b29797723e */ /* 0x000fe200000000ff */
[----:B------:R-:W-:-:S05]  /*8130*/  IMAD.WIDE.U32 R178, R5, R251, c[0x0][0x208] ;  /* 0x0000820005b27625 */ /* 0x000fca00078e00fb */
[----:B------:R0:W-:Y:S02]  /*8140*/  STG.E.128 [R178.64], R148 ;  /* 0x00000094b2007986 */ /* 0x0001e4000c101d04 */
[----:B0-----:R-:W-:Y:S02]  /*8150*/  FFMA.FTZ R151, R238, R250, R46 ;  /* 0x000000faee977223 */ /* 0x001fe4000001002e */
[----:B------:R-:W-:Y:S02]  /*8160*/  FFMA.FTZ R148, R239, R177, R47 ;  /* 0x000000b1ef947223 */ /* 0x000fe4000001002f */
[----:B------:R-:W-:Y:S02]  /*8170*/  FFMA.FTZ R149, R242, R198, R50 ;  /* 0x000000c6f2957223 */ /* 0x000fe40000010032 */
[----:B------:R-:W-:Y:S01]  /*8180*/  FFMA.FTZ R178, R243, R199, R51 ;  /* 0x000000c7f3b27223 */ /* 0x000fe20000010033 */
[----:B------:R-:W-:Y:S01]  /*8190*/  F2FP.PACK_AB R151, R148, R151 ;  /* 0x000000979497723e */ /* 0x000fe200000000ff */
[----:B------:R-:W-:-:S02]  /*81a0*/  FFMA.FTZ R148, R240, R196, R48 ;  /* 0x000000c4f0947223 */ /* 0x000fc40000010030 */
[----:B------:R-:W-:Y:S02]  /*81b0*/  FFMA.FTZ R179, R241, R197, R49 ;  /* 0x000000c5f1b37223 */ /* 0x000fe40000010031 */
[----:B------:R-:W-:Y:S02]  /*81c0*/  FFMA.FTZ R150, R236, R248, R44 ;  /* 0x000000f8ec967223 */ /* 0x000fe4000001002c */
[----:B------:R-:W-:Y:S01]  /*81d0*/  FFMA.FTZ R177, R237, R249, R45 ;  /* 0x000000f9edb17223 */ /* 0x000fe2000001002d */
[----:B------:R-:W-:Y:S02]  /*81e0*/  F2FP.PACK_AB R149, R178, R149 ;  /* 0x00000095b295723e */ /* 0x000fe400000000ff */
[----:B------:R-:W-:Y:S01]  /*81f0*/  F2FP.PACK_AB R148, R179, R148 ;  /* 0x00000094b394723e */ /* 0x000fe200000000ff */
[----:B------:R-:W-:Y:S01]  /*8200*/  IMAD.WIDE.U32 R178, R5, R251, c[0x0][0x210] ;  /* 0x0000840005b27625 */ /* 0x000fe200078e00fb */
[----:B------:R-:W-:-:S05]  /*8210*/  F2FP.PACK_AB R150, R177, R150 ;  /* 0x00000096b196723e */ /* 0x000fca00000000ff */
[----:B------:R0:W-:Y:S02]  /*8220*/  STG.E.128 [R178.64], R148 ;  /* 0x00000094b2007986 */ /* 0x0001e4000c101d04 */
.L_x_23021:
[----:B------:R-:W-:Y:S05]  /*8230*/  BSYNC B0 ;  /* 0x0000000000007941 */ /* 0x000fea0003800000 */
.L_x_23020:
        /* <DEDUP_REMOVED lines=8> */
.L_x_23022:
[----:B------:R-:W-:Y:S05]  /*82c0*/  EXIT ;  /* 0x000000000000794d */ /* 0x000fea0003800000 */
.L_x_23006:
[----:B------:R-:W-:Y:S01]  /*82d0*/  HFMA2.MMA R149, -RZ, RZ, 0, 5.9604644775390625e-08 ;  /* 0x00000001ff957435 */ /* 0x000fe200000001ff */
[----:B------:R-:W-:-:S02]  /*82e0*/  MOV R178, R148 ;  /* 0x0000009400b27202 */ /* 0x000fc40000000f00 */
[----:B------:R-:W-:Y:S02]  /*82f0*/  MOV R196, 0x1f ;  /* 0x0000001f00c47802 */ /* 0x000fe40000000f00 */
[----:B------:R-:W-:Y:S02]  /*8300*/  MOV R151, 0xffffffff ;  /* 0xffffffff00977802 */ /* 0x000fe40000000f00 */
[----:B------:R-:W-:Y:S02]  /*8310*/  MOV R150, 0x8330 ;  /* 0x0000833000967802 */ /* 0x000fe40000000f00 */
[----:B-----5:R-:W-:Y:S05]  /*8320*/  CALL.REL.NOINC `($__internal_40_$__cuda_sm70_shflsync_bfly_p) ;  /* 0x00000b2000007944 */ /* 0x020fea0003c00000 */
[----:B-1----:R-:W-:Y:S05]  /*8330*/  BRA `(.L_x_23024) ;  /* 0xffffd85000007947 */ /* 0x002fea000383ffff */
.L_x_23007:
[----:B------:R-:W-:Y:S01]  /*8340*/  HFMA2.MMA R149, -RZ, RZ, 0, 1.1920928955078125e-07 ;  /* 0x00000002ff957435 */ /* 0x000fe200000001ff */
[----:B------:R-:W-:Y:S02]  /*8350*/  MOV R178, R148 ;  /* 0x0000009400b27202 */ /* 0x000fe40000000f00 */
[----:B------:R-:W-:Y:S02]  /*8360*/  MOV R196, 0x1f ;  /* 0x0000001f00c47802 */ /* 0x000fe40000000f00 */
[----:B------:R-:W-:Y:S02]  /*8370*/  MOV R151, 0xffffffff ;  /* 0xffffffff00977802 */ /* 0x000fe40000000f00 */
[----:B------:R-:W-:-:S02]  /*8380*/  MOV R150, 0x83a0 ;  /* 0x000083a000967802 */ /* 0x000fc40000000f00 */
[----:B-----5:R-:W-:Y:S05]  /*8390*/  CALL.REL.NOINC `($__internal_40_$__cuda_sm70_shflsync_bfly_p) ;  /* 0x00000ab000007944 */ /* 0x020fea0003c00000 */
[----:B-1----:R-:W-:Y:S01]  /*83a0*/  FADD.FTZ R148, R148, R149 ;  /* 0x0000009594947221 */ /* 0x002fe20000010000 */
[----:B------:R-:W-:Y:S01]  /*83b0*/  HFMA2.MMA R149, -RZ, RZ, 0, 2.384185791015625e-07 ;  /* 0x00000004ff957435 */ /* 0x000fe200000001ff */
[----:B------:R-:W-:-:S02]  /*83c0*/  MOV R196, 0x1f ;  /* 0x0000001f00c47802 */ /* 0x000fc40000000f00 */
[----:B------:R-:W-:Y:S02]  /*83d0*/  MOV R151, 0xffffffff ;  /* 0xffffffff00977802 */ /* 0x000fe40000000f00 */
[----:B------:R-:W-:Y:S02]  /*83e0*/  MOV R178, R148 ;  /* 0x0000009400b27202 */ /* 0x000fe40000000f00 */
[----:B------:R-:W-:Y:S02]  /*83f0*/  MOV R150, 0x8410 ;  /* 0x0000841000967802 */ /* 0x000fe40000000f00 */
[----:B------:R-:W-:Y:S05]  /*8400*/  CALL.REL.NOINC `($__internal_40_$__cuda_sm70_shflsync_bfly_p) ;  /* 0x00000a4000007944 */ /* 0x000fea0003c00000 */
[----:B-1----:R-:W-:Y:S01]  /*8410*/  FADD.FTZ R148, R148, R149 ;  /* 0x0000009594947221 */ /* 0x002fe20000010000 */
[----:B------:R-:W-:Y:S01]  /*8420*/  HFMA2.MMA R149, -RZ, RZ, 0, 4.76837158203125e-07 ;  /* 0x00000008ff957435 */ /* 0x000fe200000001ff */
[----:B------:R-:W-:Y:S02]  /*8430*/  MOV R196, 0x1f ;  /* 0x0000001f00c47802 */ /* 0x000fe40000000f00 */
[----:B------:R-:W-:Y:S02]  /*8440*/  MOV R151, 0xffffffff ;  /* 0xffffffff00977802 */ /* 0x000fe40000000f00 */
[----:B------:R-:W-:-:S02]  /*8450*/  MOV R178, R148 ;  /* 0x0000009400b27202 */ /* 0x000fc40000000f00 */
[----:B------:R-:W-:Y:S02]  /*8460*/  MOV R150, 0x8480 ;  /* 0x0000848000967802 */ /* 0x000fe40000000f00 */
[----:B------:R-:W-:Y:S05]  /*8470*/  CALL.REL.NOINC `($__internal_40_$__cuda_sm70_shflsync_bfly_p) ;  /* 0x000009d000007944 */ /* 0x000fea0003c00000 */
[----:B-1----:R-:W-:Y:S01]  /*8480*/  FADD.FTZ R148, R148, R149 ;  /* 0x0000009594947221 */ /* 0x002fe20000010000 */
[----:B------:R-:W-:Y:S01]  /*8490*/  HFMA2.MMA R149, -RZ, RZ, 0, 9.5367431640625e-07 ;  /* 0x00000010ff957435 */ /* 0x000fe200000001ff */
[----:B------:R-:W-:Y:S02]  /*84a0*/  MOV R196, 0x1f ;  /* 0x0000001f00c47802 */ /* 0x000fe40000000f00 */
[----:B------:R-:W-:Y:S02]  /*84b0*/  MOV R151, 0xffffffff ;  /* 0xffffffff00977802 */ /* 0x000fe40000000f00 */
[----:B------:R-:W-:Y:S02]  /*84c0*/  MOV R178, R148 ;  /* 0x0000009400b27202 */ /* 0x000fe40000000f00 */
[----:B------:R-:W-:Y:S02]  /*84d0*/  MOV R150, 0x84f0 ;  /* 0x000084f000967802 */ /* 0x000fe40000000f00 */
[----:B------:R-:W-:Y:S05]  /*84e0*/  CALL.REL.NOINC `($__internal_40_$__cuda_sm70_shflsync_bfly_p) ;  /* 0x0000096000007944 */ /* 0x000fea0003c00000 */
[----:B------:R-:W2:Y:S01]  /*84f0*/  LDL R150, [R1+0x24] ;  /* 0x0000240001967983 */ /* 0x000ea20000100800 */
[----:B-1----:R-:W-:Y:S01]  /*8500*/  FADD.FTZ R148, R148, R149 ;  /* 0x0000009594947221 */ /* 0x002fe20000010000 */
[----:B------:R-:W-:-:S02]  /*8510*/  LOP3.LUT R7, R7, 0xfffffeff, RZ, 0xc0, !PT ;  /* 0xfffffeff07077812 */ /* 0x000fc400078ec0ff */
[----:B------:R-:W-:Y:S02]  /*8520*/  MOV R196, 0x1f ;  /* 0x0000001f00c47802 */ /* 0x000fe40000000f00 */
[----:B------:R-:W-:Y:S02]  /*8530*/  @P0 LOP3.LUT R7, R7, 0x100, RZ, 0xfc, !PT ;  /* 0x0000010007070812 */ /* 0x000fe400078efcff */
[----:B------:R-:W-:Y:S02]  /*8540*/  ISETP.GT.U32.AND P0, PT, R8, 0xff, PT ;  /* 0x000000ff0800780c */ /* 0x000fe40003f04070 */
[----:B------:R-:W-:Y:S01]  /*8550*/  MOV R151, 0xffffffff ;  /* 0xffffffff00977802 */ /* 0x000fe20000000f00 */
        /* <DEDUP_REMOVED lines=117> */
[----:B------:R-:W-:Y:S05]  /*8cb0*/  CALL.REL.NOINC `($__internal_40_$__cuda_sm70_shflsync_bfly_p) ;  /* 0x0000019000007944 */ /* 0x000fea0003c00000 */
[----:B-1----:R-:W-:Y:S01]  /*8cc0*/  FADD.FTZ R178, R178, R149 ;  /* 0x00000095b2b27221 */ /* 0x002fe20000010000 */
[----:B------:R-:W-:Y:S01]  /*8cd0*/  HFMA2.MMA R149, -RZ, RZ, 0, 1.1920928955078125e-07 ;  /* 0x00000002ff957435 */ /* 0x000fe200000001ff */
[----:B------:R-:W-:Y:S02]  /*8ce0*/  MOV R196, 0x1f ;  /* 0x0000001f00c47802 */ /* 0x000fe40000000f00 */
[----:B------:R-:W-:Y:S02]  /*8cf0*/  MOV R151, 0xffffffff ;  /* 0xffffffff00977802 */ /* 0x000fe40000000f00 */
[----:B------:R-:W-:Y:S02]  /*8d00*/  MOV R150, 0x8d20 ;  /* 0x00008d2000967802 */ /* 0x000fe40000000f00 */
[----:B------:R-:W-:Y:S05]  /*8d10*/  CALL.REL.NOINC `($__internal_40_$__cuda_sm70_shflsync_bfly_p) ;  /* 0x0000013000007944 */ /* 0x000fea0003c00000 */
[----:B-1----:R-:W-:Y:S01]  /*8d20*/  FADD.FTZ R178, R178, R149 ;  /* 0x00000095b2b27221 */ /* 0x002fe20000010000 */
[----:B------:R-:W-:Y:S01]  /*8d30*/  HFMA2.MMA R149, -RZ, RZ, 0, 2.384185791015625e-07 ;  /* 0x00000004ff957435 */ /* 0x000fe200000001ff */
[----:B------:R-:W-:-:S02]  /*8d40*/  MOV R196, 0x1f ;  /* 0x0000001f00c47802 */ /* 0x000fc40000000f00 */
[----:B------:R-:W-:Y:S02]  /*8d50*/  MOV R151, 0xffffffff ;  /* 0xffffffff00977802 */ /* 0x000fe40000000f00 */
[----:B------:R-:W-:Y:S02]  /*8d60*/  MOV R150, 0x8d80 ;  /* 0x00008d8000967802 */ /* 0x000fe40000000f00 */
[----:B------:R-:W-:Y:S05]  /*8d70*/  CALL.REL.NOINC `($__internal_40_$__cuda_sm70_shflsync_bfly_p) ;  /* 0x000000d000007944 */ /* 0x000fea0003c00000 */
[----:B-1----:R-:W-:Y:S01]  /*8d80*/  FADD.FTZ R178, R178, R149 ;  /* 0x00000095b2b27221 */ /* 0x002fe20000010000 */
[----:B------:R-:W-:Y:S01]  /*8d90*/  HFMA2.MMA R149, -RZ, RZ, 0, 4.76837158203125e-07 ;  /* 0x00000008ff957435 */ /* 0x000fe200000001ff */
[----:B------:R-:W-:Y:S02]  /*8da0*/  MOV R196, 0x1f ;  /* 0x0000001f00c47802 */ /* 0x000fe40000000f00 */
[----:B------:R-:W-:Y:S02]  /*8db0*/  MOV R151, 0xffffffff ;  /* 0xffffffff00977802 */ /* 0x000fe40000000f00 */
[----:B------:R-:W-:Y:S02]  /*8dc0*/  MOV R150, 0x8de0 ;  /* 0x00008de000967802 */ /* 0x000fe40000000f00 */
[----:B------:R-:W-:Y:S05]  /*8dd0*/  CALL.REL.NOINC `($__internal_40_$__cuda_sm70_shflsync_bfly_p) ;  /* 0x0000007000007944 */ /* 0x000fea0003c00000 */
[----:B-1----:R-:W-:Y:S01]  /*8de0*/  FADD.FTZ R178, R178, R149 ;  /* 0x00000095b2b27221 */ /* 0x002fe20000010000 */
[----:B------:R-:W-:Y:S01]  /*8df0*/  HFMA2.MMA R149, -RZ, RZ, 0, 9.5367431640625e-07 ;  /* 0x00000010ff957435 */ /* 0x000fe200000001ff */
[----:B------:R-:W-:-:S02]  /*8e00*/  MOV R196, 0x1f ;  /* 0x0000001f00c47802 */ /* 0x000fc40000000f00 */
[----:B------:R-:W-:Y:S02]  /*8e10*/  MOV R151, 0xffffffff ;  /* 0xffffffff00977802 */ /* 0x000fe40000000f00 */
[----:B------:R-:W-:Y:S02]  /*8e20*/  MOV R150, 0x8e40 ;  /* 0x00008e4000967802 */ /* 0x000fe40000000f00 */
[----:B------:R-:W-:Y:S05]  /*8e30*/  CALL.REL.NOINC `($__internal_40_$__cuda_sm70_shflsync_bfly_p) ;  /* 0x0000001000007944 */ /* 0x000fea0003c00000 */
[----:B-1----:R-:W-:Y:S05]  /*8e40*/  BRA `(.L_x_23025) ;  /* 0xffffd5e000007947 */ /* 0x002fea000383ffff */
        .weak           $__internal_40_$__cuda_sm70_shflsync_bfly_p
        .type           $__internal_40_$__cuda_sm70_shflsync_bfly_p,@function
        .size           $__internal_40_$__cuda_sm70_shflsync_bfly_p,(.L_x_41068 - $__internal_40_$__cuda_sm70_shflsync_bfly_p)
$__internal_40_$__cuda_sm70_shflsync_bfly_p:
[----:B------:R-:W-:Y:S04]  /*8e50*/  WARPSYNC R151 ;  /* 0x0000009700007348 */ /* 0x000fe80003800000 */
[----:B------:R0:W1:Y:S02]  /*8e60*/  SHFL.BFLY PT, R149, R178, R149, R196 ;  /* 0x0c000095b2957389 */ /* 0x00006400000e00c4 */
[----:B0-----:R-:W-:-:S06]  /*8e70*/  HFMA2.MMA R151, -RZ, RZ, 0, 0 ;  /* 0x00000000ff977435 */ /* 0x001fcc00000001ff */
[----:B------:R-:W-:Y:S05]  /*8e80*/  RET.REL.NODEC R150 `(_ZN10layer_norm31ln_parallel_residual_fwd_kernelINS_13Kernel_traitsIf6__halfS2_S2_fjLj7168ELj1ELj1ELj4ELj16ENS_18Kernel_traits_baseILj7168EfS2_S2_S2_fjLj128EEEEELb0ELb0ELb0EEEvNS_9FwdParamsE) ;  /* 0xffff717096007950 */ /* 0x000fea0003c3ffff */
.L_x_23026:
        /* <DEDUP_REMOVED lines=15> */
.L_x_41068:


//--------------------- .text._ZN10layer_norm31ln_parallel_residual_fwd_kernelINS_13Kernel_traitsIf6__halfS2_S2_fjLj7168ELj1ELj1ELj4ELj16ENS_18Kernel_traits_baseILj7168EfS2_S2_S2_fjLj128EEEEELb0ELb0ELb1EEEvNS_9FwdParamsE --------------------------
	.section	.text._ZN10layer_norm31ln_parallel_residual_fwd_kernelINS_13Kernel_traitsIf6__halfS2_S2_fjLj7168ELj1ELj1ELj4ELj16ENS_18Kernel_traits_baseILj7168EfS2_S2_S2_fjLj128EEEEELb0ELb0ELb1EEEvNS_9FwdParamsE,"ax",@progbits
	.sectioninfo	@"SHI_REGISTERS=255"
	.align	128
        .global         _ZN10layer_norm31ln_parallel_residual_fwd_kernelINS_13Kernel_traitsIf6__halfS2_S2_fjLj7168ELj1ELj1ELj4ELj16ENS_18Kernel_traits_baseILj7168EfS2_S2_S2_fjLj128EEEEELb0ELb0ELb1EEEvNS_9FwdParamsE
        .type           _ZN10layer_norm31ln_parallel_residual_fwd_kernelINS_13Kernel_traitsIf6__halfS2_S2_fjLj7168ELj1ELj1ELj4ELj16ENS_18Kernel_traits_baseILj7168EfS2_S2_S2_fjLj128EEEEELb0ELb0ELb1EEEvNS_9FwdParamsE,@function
        .size           _ZN10layer_norm31ln_parallel_residual_fwd_kernelINS_13Kernel_traitsIf6__halfS2_S2_fjLj7168ELj1ELj1ELj4ELj16ENS_18Kernel_traits_baseILj7168EfS2_S2_S2_fjLj128EEEEELb0ELb0ELb1EEEvNS_9FwdParamsE,(.L_x_41069 - _ZN10layer_norm31ln_parallel_residual_fwd_kernelINS_13Kernel_traitsIf6__halfS2_S2_fjLj7168ELj1ELj1ELj4ELj16ENS_18Kernel_traits_baseILj7168EfS2_S2_S2_fjLj128EEEEELb0ELb0ELb1EEEvNS_9FwdParamsE)
        .other          _ZN10layer_norm31ln_parallel_residual_fwd_kernelINS_13Kernel_traitsIf6__halfS2_S2_fjLj7168ELj1ELj1ELj4ELj16ENS_18Kernel_traits_baseILj7168EfS2_S2_S2_fjLj128EEEEELb0ELb0ELb1EEEvNS_9FwdParamsE,@"STO_CUDA_ENTRY STV_DEFAULT"
_ZN10layer_norm31ln_parallel_residual_fwd_kernelINS_13Kernel_traitsIf6__halfS2_S2_fjLj7168ELj1ELj1ELj4ELj16ENS_18Kernel_traits_baseILj7168EfS2_S2_S2_fjLj128EEEEELb0ELb0ELb1EEEvNS_9FwdParamsE:
.text._ZN10layer_norm31ln_parallel_residual_fwd_kernelINS_13Kernel_traitsIf6__halfS2_S2_fjLj7168ELj1ELj1ELj4ELj16ENS_18Kernel_traits_baseILj7168EfS2_S2_S2_fjLj128EEEEELb0ELb0ELb1EEEvNS_9FwdParamsE:
        /* <DEDUP_REMOVED lines=171> */
.L_x_23254:
        /* <DEDUP_REMOVED lines=28> */
.L_x_23028:
[----:B-----5:R-:W-:-:S05]  /*0c70*/  HADD2.F32 R0, -RZ, R28.H0_H0 ;  /* 0x2000001cff007230 */ /* 0x020fca0000004100 */
[----:B------:R-:W-:Y:S01]  /*0c80*/  FADD.FTZ R227, R227, R0 ;  /* 0x00000000e3e37221 */ /* 0x000fe20000010000 */
[----:B------:R-:W-:Y:S05]  /*0c90*/  BRA `(.L_x_23029) ;  /* 0x0000004000007947 */ /* 0x000fea0003800000 */
.L_x_23027:
[----:B0----5:R-:W-:-:S05]  /*0ca0*/  HADD2.F32 R0, -RZ, R32.H0_H0 ;  /* 0x20000020ff007230 */ /* 0x021fca0000004100 */
[----:B------:R-:W-:Y:S01]  /*0cb0*/  FADD.FTZ R227, R227, R0 ;  /* 0x00000000e3e37221 */ /* 0x000fe20000010000 */
[----:B------:R-:W-:-:S05]  /*0cc0*/  @P2 HADD2.F32 R0, -RZ, R28.H0_H0 ;  /* 0x2000001cff002230 */ /* 0x000fca0000004100 */
[----:B------:R-:W-:-:S05]  /*0cd0*/  @P2 FADD.FTZ R227, R227, R0 ;  /* 0x00000000e3e32221 */ /* 0x000fca0000010000 */
.L_x_23029:
[----:B------:R-:W-:-:S04]  /*0ce0*/  F2FP.PACK_AB R12, RZ, R227 ;  /* 0x000000e3ff0c723e */ /* 0x000fc800000000ff */
[----:B------:R-:W-:Y:S02]  /*0cf0*/  PRMT R24, R12, 0x7610, R24 ;  /* 0x000076100c187816 */ /* 0x000fe40000000018 */
.L_x_23030:
[----:B------:R-:W-:Y:S01]  /*0d00*/  HADD2.F32 R228, -RZ, R4.H1_H1 ;  /* 0x30000004ffe47230 */ /* 0x000fe20000004100 */
[----:B------:R-:W-:Y:S05]  /*0d10*/  @P3 BRA `(.L_x_23031) ;  /* 0x0000008000003947 */ /* 0x000fea0003800000 */
[----:B------:R-:W-:-:S04]  /*0d20*/  ISETP.NE.U32.AND P4, PT, RZ, c[0x0][0x180], PT ;  /* 0x00006000ff007a0c */ /* 0x000fc80003f85070 */
[----:B------:R-:W-:-:S13]  /*0d30*/  ISETP.NE.AND.EX P4, PT, RZ, c[0x0][0x184], PT, P4 ;  /* 0x00006100ff007a0c */ /* 0x000fda0003f85340 */
[----:B------:R-:W-:Y:S05]  /*0d40*/  @P4 BRA `(.L_x_23032) ;  /* 0x0000002000004947 */ /* 0x000fea0003800000 */
[----:B------:R-:W-:Y:S05]  /*0d50*/  @P0 BRA `(.L_x_23033) ;  /* 0x0000008000000947 */ /* 0x000fea0003800000 */
[----:B------:R-:W-:Y:S05]  /*0d60*/  BRA `(.L_x_23034) ;  /* 0x0000009000007947 */ /* 0x000fea0003800000 */
.L_x_23032:
[----:B-----5:R-:W-:-:S05]  /*0d70*/  HADD2.F32 R9, -RZ, R28.H1_H1 ;  /* 0x3000001cff097230 */ /* 0x020fca0000004100 */
[----:B------:R-:W-:Y:S01]  /*0d80*/  FADD.FTZ R228, R228, R9 ;  /* 0x00000009e4e47221 */ /* 0x000fe20000010000 */
[----:B------:R-:W-:Y:S05]  /*0d90*/  BRA `(.L_x_23033) ;  /* 0x0000004000007947 */ /* 0x000fea0003800000 */
.L_x_23031:
[----:B-----5:R-:W-:-:S05]  /*0da0*/  HADD2.F32 R9, -RZ, R32.H1_H1 ;  /* 0x30000020ff097230 */ /* 0x020fca0000004100 */
[----:B------:R-:W-:Y:S01]  /*0db0*/  FADD.FTZ R228, R228, R9 ;  /* 0x00000009e4e47221 */ /* 0x000fe20000010000 */
[----:B------:R-:W-:-:S05]  /*0dc0*/  @P2 HADD2.F32 R9, -RZ, R28.H1_H1 ;  /* 0x3000001cff092230 */ /* 0x000fca0000004100 */
[----:B------:R-:W-:-:S05]  /*0dd0*/  @P2 FADD.FTZ R228, R228, R9 ;  /* 0x00000009e4e42221 */ /* 0x000fca0000010000 */
.L_x_23033:
[----:B------:R-:W-:-:S04]  /*0de0*/  F2FP.PACK_AB R12, RZ, R228 ;  /* 0x000000e4ff0c723e */ /* 0x000fc800000000ff */
[----:B------:R-:W-:Y:S02]  /*0df0*/  PRMT R24, R24, 0x5410, R12 ;  /* 0x0000541018187816 */ /* 0x000fe4000000000c */
.L_x_23034:
[----:B------:R-:W-:Y:S01]  /*0e00*/  HADD2.F32 R229, -RZ, R5.H0_H0 ;  /* 0x20000005ffe57230 */ /* 0x000fe20000004100 */
[----:B------:R-:W-:Y:S05]  /*0e10*/  @P3 BRA `(.L_x_23035) ;  /* 0x0000008000003947 */ /* 0x000fea0003800000 */
[----:B------:R-:W-:-:S04]  /*0e20*/  ISETP.NE.U32.AND P4, PT, RZ, c[0x0][0x180], PT ;  /* 0x00006000ff007a0c */ /* 0x000fc80003f85070 */
[----:B------:R-:W-:-:S13]  /*0e30*/  ISETP.NE.AND.EX P4, PT, RZ, c[0x0][0x184], PT, P4 ;  /* 0x00006100ff007a0c */ /* 0x000fda0003f85340 */
[----:B------:R-:W-:Y:S05]  /*0e40*/  @P4 BRA `(.L_x_23036) ;  /* 0x0000002000004947 */ /* 0x000fea0003800000 */
[----:B------:R-:W-:Y:S05]  /*0e50*/  @P0 BRA `(.L_x_23037) ;  /* 0x0000008000000947 */ /* 0x000fea0003800000 */
[----:B------:R-:W-:Y:S05]  /*0e60*/  BRA `(.L_x_23038) ;  /* 0x0000009000007947 */ /* 0x000fea0003800000 */
.L_x_23036:
[----:B-----5:R-:W-:-:S05]  /*0e70*/  HADD2.F32 R0, -RZ, R29.H0_H0 ;  /* 0x2000001dff007230 */ /* 0x020fca0000004100 */
[----:B------:R-:W-:Y:S01]  /*0e80*/  FADD.FTZ R229, R229, R0 ;  /* 0x00000000e5e57221 */ /* 0x000fe20000010000 */
[----:B------:R-:W-:Y:S05]  /*0e90*/  BRA `(.L_x_23037) ;  /* 0x0000004000007947 */ /* 0x000fea0003800000 */
.L_x_23035:
[----:B-----5:R-:W-:-:S05]  /*0ea0*/  HADD2.F32 R0, -RZ, R33.H0_H0 ;  /* 0x20000021ff007230 */ /* 0x020fca0000004100 */
[----:B------:R-:W-:Y:S01]  /*0eb0*/  FADD.FTZ R229, R229, R0 ;  /* 0x00000000e5e57221 */ /* 0x000fe20000010000 */
[----:B------:R-:W-:-:S05]  /*0ec0*/  @P2 HADD2.F32 R0, -RZ, R29.H0_H0 ;  /* 0x2000001dff002230 */ /* 0x000fca0000004100 */
[----:B------:R-:W-:-:S05]  /*0ed0*/  @P2 FADD.FTZ R229, R229, R0 ;  /* 0x00000000e5e52221 */ /* 0x000fca0000010000 */
.L_x_23037:
[----:B------:R-:W-:-:S04]  /*0ee0*/  F2FP.PACK_AB R0, RZ, R229 ;  /* 0x000000e5ff00723e */ /* 0x000fc800000000ff */
[----:B------:R-:W-:Y:S02]  /*0ef0*/  PRMT R25, R0, 0x7610, R25 ;  /* 0x0000761000197816 */ /* 0x000fe40000000019 */
.L_x_23038:
[----:B------:R-:W-:Y:S01]  /*0f00*/  HADD2.F32 R230, -RZ, R5.H1_H1 ;  /* 0x30000005ffe67230 */ /* 0x000fe20000004100 */
[----:B------:R-:W-:Y:S05]  /*0f10*/  @P3 BRA `(.L_x_23039) ;  /* 0x0000008000003947 */ /* 0x000fea0003800000 */
[----:B------:R-:W-:-:S04]  /*0f20*/  ISETP.NE.U32.AND P4, PT, RZ, c[0x0][0x180], PT ;  /* 0x00006000ff007a0c */ /* 0x000fc80003f85070 */
[----:B------:R-:W-:-:S13]  /*0f30*/  ISETP.NE.AND.EX P4, PT, RZ, c[0x0][0x184], PT, P4 ;  /* 0x00006100ff007a0c */ /* 0x000fda0003f85340 */
[----:B------:R-:W-:Y:S05]  /*0f40*/  @P4 BRA `(.L_x_23040) ;  /* 0x0000002000004947 */ /* 0x000fea0003800000 */
[----:B------:R-:W-:Y:S05]  /*0f50*/  @P0 BRA `(.L_x_23041) ;  /* 0x0000008000000947 */ /* 0x000fea0003800000 */
[----:B------:R-:W-:Y:S05]  /*0f60*/  BRA `(.L_x_23042) ;  /* 0x0000009000007947 */ /* 0x000fea0003800000 */
.L_x_23040:
[----:B-----5:R-:W-:-:S05]  /*0f70*/  HADD2.F32 R5, -RZ, R29.H1_H1 ;  /* 0x3000001dff057230 */ /* 0x020fca0000004100 */
[----:B------:R-:W-:Y:S01]  /*0f80*/  FADD.FTZ R230, R230, R5 ;  /* 0x00000005e6e67221 */ /* 0x000fe20000010000 */
[----:B------:R-:W-:Y:S05]  /*0f90*/  BRA `(.L_x_23041) ;  /* 0x0000004000007947 */ /* 0x000fea0003800000 */
.L_x_23039:
[----:B-----5:R-:W-:-:S05]  /*0fa0*/  HADD2.F32 R5, -RZ, R33.H1_H1 ;  /* 0x30000021ff057230 */ /* 0x020fca0000004100 */
[----:B------:R-:W-:Y:S01]  /*0fb0*/  FADD.FTZ R230, R230, R5 ;  /* 0x00000005e6e67221 */ /* 0x000fe20000010000 */
[----:B------:R-:W-:-:S05]  /*0fc0*/  @P2 HADD2.F32 R5, -RZ, R29.H1_H1 ;  /* 0x3000001dff052230 */ /* 0x000fca0000004100 */
[----:B------:R-:W-:-:S05]  /*0fd0*/  @P2 FADD.FTZ R230, R230, R5 ;  /* 0x00000005e6e62221 */ /* 0x000fca0000010000 */
.L_x_23041:
[----:B------:R-:W-:-:S04]  /*0fe0*/  F2FP.PACK_AB R0, RZ, R230 ;  /* 0x000000e6ff00723e */ /* 0x000fc800000000ff */
[----:B------:R-:W-:Y:S02]  /*0ff0*/  PRMT R25, R25, 0x5410, R0 ;  /* 0x0000541019197816 */ /* 0x000fe40000000000 */
.L_x_23042:
[----:B------:R-:W-:Y:S01]  /*1000*/  HADD2.F32 R225, -RZ, R6.H0_H0 ;  /* 0x20000006ffe17230 */ /* 0x000fe20000004100 */
[----:B------:R-:W-:Y:S05]  /*1010*/  @P3 BRA `(.L_x_23043) ;  /* 0x0000008000003947 */ /* 0x000fea0003800000 */
[----:B------:R-:W-:-:S04]  /*1020*/  ISETP.NE.U32.AND P4, PT, RZ, c[0x0][0x180], PT ;  /* 0x00006000ff007a0c */ /* 0x000fc80003f85070 */
[----:B------:R-:W-:-:S13]  /*1030*/  ISETP.NE.AND.EX P4, PT, RZ, c[0x0][0x184], PT, P4 ;  /* 0x00006100ff007a0c */ /* 0x000fda0003f85340 */
[----:B------:R-:W-:Y:S05]  /*1040*/  @P4 BRA `(.L_x_23044) ;  /* 0x0000002000004947 */ /* 0x000fea0003800000 */
[----:B------:R-:W-:Y:S05]  /*1050*/  @P0 BRA `(.L_x_23045) ;  /* 0x0000008000000947 */ /* 0x000fea0003800000 */
[----:B------:R-:W-:Y:S05]  /*1060*/  BRA `(.L_x_23046) ;  /* 0x0000009000007947 */ /* 0x000fea0003800000 */
.L_x_23044:
[----:B-----5:R-:W-:-:S05]  /*1070*/  HADD2.F32 R0, -RZ, R30.H0_H0 ;  /* 0x2000001eff007230 */ /* 0x020fca0000004100 */
[----:B------:R-:W-:Y:S01]  /*1080*/  FADD.FTZ R225, R225, R0 ;  /* 0x00000000e1e17221 */ /* 0x000fe20000010000 */
[----:B------:R-:W-:Y:S05]  /*1090*/  BRA `(.L_x_23045) ;  /* 0x0000004000007947 */ /* 0x000fea0003800000 */
.L_x_23043:
[----:B-----5:R-:W-:-:S05]  /*10a0*/  HADD2.F32 R0, -RZ, R34.H0_H0 ;  /* 0x20000022ff007230 */ /* 0x020fca0000004100 */
[----:B------:R-:W-:Y:S01]  /*10b0*/  FADD.FTZ R225, R225, R0 ;  /* 0x00000000e1e17221 */ /* 0x000fe20000010000 */
[----:B------:R-:W-:-:S05]  /*10c0*/  @P2 HADD2.F32 R0, -RZ, R30.H0_H0 ;  /* 0x2000001eff002230 */ /* 0x000fca0000004100 */
[----:B------:R-:W-:-:S05]  /*10d0*/  @P2 FADD.FTZ R225, R225, R0 ;  /* 0x00000000e1e12221 */ /* 0x000fca0000010000 */
.L_x_23045:
[----:B------:R-:W-:-:S04]  /*10e0*/  F2FP.PACK_AB R13, RZ, R225 ;  /* 0x000000e1ff0d723e */ /* 0x000fc800000000ff */
[----:B------:R-:W-:Y:S02]  /*10f0*/  PRMT R26, R13, 0x7610, R26 ;  /* 0x000076100d1a7816 */ /* 0x000fe4000000001a */
.L_x_23046:
[----:B------:R-:W-:Y:S01]  /*1100*/  HADD2.F32 R226, -RZ, R6.H1_H1 ;  /* 0x30000006ffe27230 */ /* 0x000fe20000004100 */
[----:B------:R-:W-:Y:S05]  /*1110*/  @P3 BRA `(.L_x_23047) ;  /* 0x0000008000003947 */ /* 0x000fea0003800000 */
[----:B------:R-:W-:-:S04]  /*1120*/  ISETP.NE.U32.AND P4, PT, RZ, c[0x0][0x180], PT ;  /* 0x00006000ff007a0c */ /* 0x000fc80003f85070 */
[----:B------:R-:W-:-:S13]  /*1130*/  ISETP.NE.AND.EX P4, PT, RZ, c[0x0][0x184], PT, P4 ;  /* 0x00006100ff007a0c */ /* 0x000fda0003f85340 */
[----:B------:R-:W-:Y:S05]  /*1140*/  @P4 BRA `(.L_x_23048) ;  /* 0x0000002000004947 */ /* 0x000fea0003800000 */
[----:B------:R-:W-:Y:S05]  /*1150*/  @P0 BRA `(.L_x_23049) ;  /* 0x0000008000000947 */ /* 0x000fea0003800000 */
[----:B------:R-:W-:Y:S05]  /*1160*/  BRA `(.L_x_23050) ;  /* 0x0000009000007947 */ /* 0x000fea0003800000 */
.L_x_23048:
[----:B-----5:R-:W-:-:S05]  /*1170*/  HADD2.F32 R5, -RZ, R30.H1_H1 ;  /* 0x3000001eff057230 */ /* 0x020fca0000004100 */
[----:B------:R-:W-:Y:S01]  /*1180*/  FADD.FTZ R226, R226, R5 ;  /* 0x00000005e2e27221 */ /* 0x000fe20000010000 */
[----:B------:R-:W-:Y:S05]  /*1190*/  BRA `(.L_x_23049) ;  /* 0x0000004000007947 */ /* 0x000fea0003800000 */
.L_x_23047:
[----:B-----5:R-:W-:-:S05]  /*11a0*/  HADD2.F32 R5, -RZ, R34.H1_H1 ;  /* 0x30000022ff057230 */ /* 0x020fca0000004100 */
[----:B------:R-:W-:Y:S01]  /*11b0*/  FADD.FTZ R226, R226, R5 ;  /* 0x00000005e2e27221 */ /* 0x000fe20000010000 */
[----:B------:R-:W-:-:S05]  /*11c0*/  @P2 HADD2.F32 R5, -RZ, R30.H1_H1 ;  /* 0x3000001eff052230 */ /* 0x000fca0000004100 */
[----:B------:R-:W-:-:S05]  /*11d0*/  @P2 FADD.FTZ R226, R226, R5 ;  /* 0x00000005e2e22221 */ /* 0x000fca0000010000 */
.L_x_23049:
[----:B------:R-:W-:-:S04]  /*11e0*/  F2FP.PACK_AB R13, RZ, R226 ;  /* 0x000000e2ff0d723e */ /* 0x000fc800000000ff */
[----:B------:R-:W-:Y:S02]  /*11f0*/  PRMT R26, R26, 0x5410, R13 ;  /* 0x000054101a1a7816 */ /* 0x000fe4000000000d */
.L_x_23050:
[----:B------:R-:W-:Y:S01]  /*1200*/  HADD2.F32 R209, -RZ, R7.H0_H0 ;  /* 0x20000007ffd17230 */ /* 0x000fe20000004100 */
[----:B------:R-:W-:Y:S05]  /*1210*/  @P3 BRA `(.L_x_23051) ;  /* 0x0000008000003947 */ /* 0x000fea0003800000 */
[----:B------:R-:W-:-:S04]  /*1220*/  ISETP.NE.U32.AND P4, PT, RZ, c[0x0][0x180], PT ;  /* 0x00006000ff007a0c */ /* 0x000fc80003f85070 */
[----:B------:R-:W-:-:S13]  /*1230*/  ISETP.NE.AND.EX P4, PT, RZ, c[0x0][0x184], PT, P4 ;  /* 0x00006100ff007a0c */ /* 0x000fda0003f85340 */
[----:B------:R-:W-:Y:S05]  /*1240*/  @P4 BRA `(.L_x_23052) ;  /* 0x0000002000004947 */ /* 0x000fea0003800000 */
[----:B------:R-:W-:Y:S05]  /*1250*/  @P0 BRA `(.L_x_23053) ;  /* 0x0000008000000947 */ /* 0x000fea0003800000 */
[----:B------:R-:W-:Y:S05]  /*1260*/  BRA `(.L_x_23054) ;  /* 0x0000009000007947 */ /* 0x000fea0003800000 */
.L_x_23052:
[----:B-----5:R-:W-:-:S05]  /*1270*/  HADD2.F32 R0, -RZ, R31.H0_H0 ;  /* 0x2000001fff007230 */ /* 0x020fca0000004100 */
[----:B------:R-:W-:Y:S01]  /*1280*/  FADD.FTZ R209, R209, R0 ;  /* 0x00000000d1d17221 */ /* 0x000fe20000010000 */
[----:B------:R-:W-:Y:S05]  /*1290*/  BRA `(.L_x_23053) ;  /* 0x0000004000007947 */ /* 0x000fea0003800000 */
.L_x_23051:
[----:B-----5:R-:W-:-:S05]  /*12a0*/  HADD2.F32 R0, -RZ, R35.H0_H0 ;  /* 0x20000023ff007230 */ /* 0x020fca0000004100 */
[----:B------:R-:W-:Y:S01]  /*12b0*/  FADD.FTZ R209, R209, R0 ;  /* 0x00000000d1d17221 */ /* 0x000fe20000010000 */
[----:B------:R-:W-:-:S05]  /*12c0*/  @P2 HADD2.F32 R0, -RZ, R31.H0_H0 ;  /* 0x2000001fff002230 */ /* 0x000fca0000004100 */
[----:B------:R-:W-:-:S05]  /*12d0*/  @P2 FADD.FTZ R209, R209, R0 ;  /* 0x00000000d1d12221 */ /* 0x000fca0000010000 */
.L_x_23053:
[----:B------:R-:W-:-:S04]  /*12e0*/  F2FP.PACK_AB R0, RZ, R209 ;  /* 0x000000d1ff00723e */ /* 0x000fc800000000ff */
[----:B------:R-:W-:Y:S02]  /*12f0*/  PRMT R27, R0, 0x7610, R27 ;  /* 0x00007610001b7816 */ /* 0x000fe4000000001b */
.L_x_23054:
[----:B------:R-:W-:Y:S01]  /*1300*/  HADD2.F32 R224, -RZ, R7.H1_H1 ;  /* 0x30000007ffe07230 */ /* 0x000fe20000004100 */
[----:B------:R-:W-:Y:S05]  /*1310*/  @P3 BRA `(.L_x_23055) ;  /* 0x0000008000003947 */ /* 0x000fea0003800000 */
[----:B------:R-:W-:-:S04]  /*1320*/  ISETP.NE.U32.AND P4, PT, RZ, c[0x0][0x180], PT ;  /* 0x00006000ff007a0c */ /* 0x000fc80003f85070 */
[----:B------:R-:W-:-:S13]  /*1330*/  ISETP.NE.AND.EX P4, PT, RZ, c[0x0][0x184], PT, P4 ;  /* 0x00006100ff007a0c */ /* 0x000fda0003f85340 */
[----:B------:R-:W-:Y:S05]  /*1340*/  @P4 BRA `(.L_x_23056) ;  /* 0x0000002000004947 */ /* 0x000fea0003800000 */
[----:B------:R-:W-:Y:S05]  /*1350*/  @P0 BRA `(.L_x_23057) ;  /* 0x0000008000000947 */ /* 0x000fea0003800000 */
[----:B------:R-:W-:Y:S05]  /*1360*/  BRA `(.L_x_23058) ;  /* 0x0000009000007947 */ /* 0x000fea0003800000 */
.L_x_23056:
[----:B-----5:R-:W-:-:S05]  /*1370*/  HADD2.F32 R5, -RZ, R31.H1_H1 ;  /* 0x3000001fff057230 */ /* 0x020fca0000004100 */
[----:B------:R-:W-:Y:S01]  /*1380*/  FADD.FTZ R224, R224, R5 ;  /* 0x00000005e0e07221 */ /* 0x000fe20000010000 */
[----:B------:R-:W-:Y:S05]  /*1390*/  BRA `(.L_x_23057) ;  /* 0x0000004000007947 */ /* 0x000fea0003800000 */
.L_x_23055:
[----:B-----5:R-:W-:-:S05]  /*13a0*/  HADD2.F32 R5, -RZ, R35.H1_H1 ;  /* 0x30000023ff057230 */ /* 0x020fca0000004100 */
[----:B------:R-:W-:Y:S01]  /*13b0*/  FADD.FTZ R224, R224, R5 ;  /* 0x00000005e0e07221 */ /* 0x000fe20000010000 */
[----:B------:R-:W-:-:S05]  /*13c0*/  @P2 HADD2.F32 R5, -RZ, R31.H1_H1 ;  /* 0x3000001fff052230 */ /* 0x000fca0000004100 */
[----:B------:R-:W-:-:S05]  /*13d0*/  @P2 FADD.FTZ R224, R224, R5 ;  /* 0x00000005e0e02221 */ /* 0x000fca0000010000 */
.L_x_23057:
[----:B------:R-:W-:-:S04]  /*13e0*/  F2FP.PACK_AB R0, RZ, R224 ;  /* 0x000000e0ff00723e */ /* 0x000fc800000000ff */
[----:B------:R-:W-:Y:S02]  /*13f0*/  PRMT R27, R27, 0x5410, R0 ;  /* 0x000054101b1b7816 */ /* 0x000fe40000000000 */
.L_x_23058:
        /* <DEDUP_REMOVED lines=17> */
.L_x_23060:
[----:B-----5:R-:W-:-:S05]  /*1510*/  HADD2.F32 R0, -RZ, R28.H0_H0 ;  /* 0x2000001cff007230 */ /* 0x020fca0000004100 */
[----:B------:R-:W-:Y:S01]  /*1520*/  FADD.FTZ R217, R0, R217 ;  /* 0x000000d900d97221 */ /* 0x000fe20000010000 */
[----:B------:R-:W-:Y:S05]  /*1530*/  BRA `(.L_x_23061) ;  /* 0x0000004000007947 */ /* 0x000fea0003800000 */
.L_x_23059:
[----:B-----5:R-:W-:-:S05]  /*1540*/  HADD2.F32 R0, -RZ, R32.H0_H0 ;  /* 0x20000020ff007230 */ /* 0x020fca0000004100 */
[----:B------:R-:W-:Y:S01]  /*1550*/  FADD.FTZ R217, R0, R217 ;  /* 0x000000d900d97221 */ /* 0x000fe20000010000 */
[----:B------:R-:W-:-:S05]  /*1560*/  @P2 HADD2.F32 R0, -RZ, R28.H0_H0 ;  /* 0x2000001cff002230 */ /* 0x000fca0000004100 */
[----:B------:R-:W-:-:S05]  /*1570*/  @P2 FADD.FTZ R217, R0, R217 ;  /* 0x000000d900d92221 */ /* 0x000fca0000010000 */
.L_x_23061:
[----:B------:R-:W-:-:S04]  /*1580*/  F2FP.PACK_AB R0, RZ, R217 ;  /* 0x000000d9ff00723e */ /* 0x000fc800000000ff */
[----:B------:R-:W-:Y:S02]  /*1590*/  PRMT R24, R0, 0x7610, R24 ;  /* 0x0000761000187816 */ /* 0x000fe40000000018 */
.L_x_23062:
[----:B------:R-:W-:Y:S01]  /*15a0*/  HADD2.F32 R218, -RZ, R212.H1_H1 ;  /* 0x300000d4ffda7230 */ /* 0x000fe20000004100 */
[----:B------:R-:W-:Y:S05]  /*15b0*/  @P3 BRA `(.L_x_23063) ;  /* 0x0000008000003947 */ /* 0x000fea0003800000 */
[----:B------:R-:W-:-:S04]  /*15c0*/  ISETP.NE.U32.AND P4, PT, RZ, c[0x0][0x180], PT ;  /* 0x00006000ff007a0c */ /* 0x000fc80003f85070 */
[----:B------:R-:W-:-:S13]  /*15d0*/  ISETP.NE.AND.EX P4, PT, RZ, c[0x0][0x184], PT, P4 ;  /* 0x00006100ff007a0c */ /* 0x000fda0003f85340 */
[----:B------:R-:W-:Y:S05]  /*15e0*/  @P4 BRA `(.L_x_23064) ;  /* 0x0000002000004947 */ /* 0x000fea0003800000 */
[----:B------:R-:W-:Y:S05]  /*15f0*/  @P0 BRA `(.L_x_23065) ;  /* 0x0000008000000947 */ /* 0x000fea0003800000 */
[----:B------:R-:W-:Y:S05]  /*1600*/  BRA `(.L_x_23066) ;  /* 0x0000009000007947 */ /* 0x000fea0003800000 */
.L_x_23064:
[----:B-----5:R-:W-:-:S05]  /*1610*/  HADD2.F32 R0, -RZ, R28.H1_H1 ;  /* 0x3000001cff007230 */ /* 0x020fca0000004100 */
[----:B------:R-:W-:Y:S01]  /*1620*/  FADD.FTZ R218, R0, R218 ;  /* 0x000000da00da7221 */ /* 0x000fe20000010000 */
[----:B------:R-:W-:Y:S05]  /*1630*/  BRA `(.L_x_23065) ;  /* 0x0000004000007947 */ /* 0x000fea0003800000 */
.L_x_23063:
[----:B-----5:R-:W-:-:S05]  /*1640*/  HADD2.F32 R0, -RZ, R32.H1_H1 ;  /* 0x30000020ff007230 */ /* 0x020fca0000004100 */
[----:B------:R-:W-:Y:S01]  /*1650*/  FADD.FTZ R218, R0, R218 ;  /* 0x000000da00da7221 */ /* 0x000fe20000010000 */
[----:B------:R-:W-:-:S05]  /*1660*/  @P2 HADD2.F32 R0, -RZ, R28.H1_H1 ;  /* 0x3000001cff002230 */ /* 0x000fca0000004100 */
[----:B------:R-:W-:-:S05]  /*1670*/  @P2 FADD.FTZ R218, R0, R218 ;  /* 0x000000da00da2221 */ /* 0x000fca0000010000 */
.L_x_23065:
[----:B------:R-:W-:-:S04]  /*1680*/  F2FP.PACK_AB R0, RZ, R218 ;  /* 0x000000daff00723e */ /* 0x000fc800000000ff */
[----:B------:R-:W-:Y:S02]  /*1690*/  PRMT R24, R24, 0x5410, R0 ;  /* 0x0000541018187816 */ /* 0x000fe40000000000 */
.L_x_23066:
[----:B------:R-:W-:Y:S01]  /*16a0*/  HADD2.F32 R219, -RZ, R213.H0_H0 ;  /* 0x200000d5ffdb7230 */ /* 0x000fe20000004100 */
[----:B------:R-:W-:Y:S05]  /*16b0*/  @P3 BRA `(.L_x_23067) ;  /* 0x0000008000003947 */ /* 0x000fea0003800000 */
[----:B------:R-:W-:-:S04]  /*16c0*/  ISETP.NE.U32.AND P4, PT, RZ, c[0x0][0x180], PT ;  /* 0x00006000ff007a0c */ /* 0x000fc80003f85070 */
[----:B------:R-:W-:-:S13]  /*16d0*/  ISETP.NE.AND.EX P4, PT, RZ, c[0x0][0x184], PT, P4 ;  /* 0x00006100ff007a0c */ /* 0x000fda0003f85340 */
[----:B------:R-:W-:Y:S05]  /*16e0*/  @P4 BRA `(.L_x_23068) ;  /* 0x0000002000004947 */ /* 0x000fea0003800000 */
[----:B------:R-:W-:Y:S05]  /*16f0*/  @P0 BRA `(.L_x_23069) ;  /* 0x0000008000000947 */ /* 0x000fea0003800000 */
[----:B------:R-:W-:Y:S05]  /*1700*/  BRA `(.L_x_23070) ;  /* 0x0000009000007947 */ /* 0x000fea0003800000 */
.L_x_23068:
[----:B-----5:R-:W-:-:S05]  /*1710*/  HADD2.F32 R0, -RZ, R29.H0_H0 ;  /* 0x2000001dff007230 */ /* 0x020fca0000004100 */
[----:B------:R-:W-:Y:S01]  /*1720*/  FADD.FTZ R219, R0, R219 ;  /* 0x000000db00db7221 */ /* 0x000fe20000010000 */
[----:B------:R-:W-:Y:S05]  /*1730*/  BRA `(.L_x_23069) ;  /* 0x0000004000007947 */ /* 0x000fea0003800000 */
.L_x_23067:
[----:B-----5:R-:W-:-:S05]  /*1740*/  HADD2.F32 R0, -RZ, R33.H0_H0 ;  /* 0x20000021ff007230 */ /* 0x020fca0000004100 */
[----:B------:R-:W-:Y:S01]  /*1750*/  FADD.FTZ R219, R0, R219 ;  /* 0x000000db00db7221 */ /* 0x000fe20000010000 */
[----:B------:R-:W-:-:S05]  /*1760*/  @P2 HADD2.F32 R0, -RZ, R29.H0_H0 ;  /* 0x2000001dff002230 */ /* 0x000fca0000004100 */
[----:B------:R-:W-:-:S05]  /*1770*/  @P2 FADD.FTZ R219, R0, R219 ;  /* 0x000000db00db2221 */ /* 0x000fca0000010000 */
.L_x_23069:
[----:B------:R-:W-:-:S04]  /*1780*/  F2FP.PACK_AB R0, RZ, R219 ;  /* 0x000000dbff00723e */ /* 0x000fc800000000ff */
[----:B------:R-:W-:Y:S02]  /*1790*/  PRMT R25, R0, 0x7610, R25 ;  /* 0x0000761000197816 */ /* 0x000fe40000000019 */
.L_x_23070:
[----:B------:R-:W-:Y:S01]  /*17a0*/  HADD2.F32 R220, -RZ, R213.H1_H1 ;  /* 0x300000d5ffdc7230 */ /* 0x000fe20000004100 */
[----:B------:R-:W-:Y:S05]  /*17b0*/  @P3 BRA `(.L_x_23071) ;  /* 0x0000008000003947 */ /* 0x000fea0003800000 */
[----:B------:R-:W-:-:S04]  /*17c0*/  ISETP.NE.U32.AND P4, PT, RZ, c[0x0][0x180], PT ;  /* 0x00006000ff007a0c */ /* 0x000fc80003f85070 */
[----:B------:R-:W-:-:S13]  /*17d0*/  ISETP.NE.AND.EX P4, PT, RZ, c[0x0][0x184], PT, P4 ;  /* 0x00006100ff007a0c */ /* 0x000fda0003f85340 */
[----:B------:R-:W-:Y:S05]  /*17e0*/  @P4 BRA `(.L_x_23072) ;  /* 0x0000002000004947 */ /* 0x000fea0003800000 */
[----:B------:R-:W-:Y:S05]  /*17f0*/  @P0 BRA `(.L_x_23073) ;  /* 0x0000008000000947 */ /* 0x000fea0003800000 */
[----:B------:R-:W-:Y:S05]  /*1800*/  BRA `(.L_x_23074) ;  /* 0x0000009000007947 */ /* 0x000fea0003800000 */
.L_x_23072:
[----:B-----5:R-:W-:-:S05]  /*1810*/  HADD2.F32 R0, -RZ, R29.H1_H1 ;  /* 0x3000001dff007230 */ /* 0x020fca0000004100 */
[----:B------:R-:W-:Y:S01]  /*1820*/  FADD.FTZ R220, R0, R220 ;  /* 0x000000dc00dc7221 */ /* 0x000fe20000010000 */
[----:B------:R-:W-:Y:S05]  /*1830*/  BRA `(.L_x_23073) ;  /* 0x0000004000007947 */ /* 0x000fea0003800000 */
.L_x_23071:
[----:B-----5:R-:W-:-:S05]  /*1840*/  HADD2.F32 R0, -RZ, R33.H1_H1 ;  /* 0x30000021ff007230 */ /* 0x020fca0000004100 */
[----:B------:R-:W-:Y:S01]  /*1850*/  FADD.FTZ R220, R0, R220 ;  /* 0x000000dc00dc7221 */ /* 0x000fe20000010000 */
[----:B------:R-:W-:-:S05]  /*1860*/  @P2 HADD2.F32 R0, -RZ, R29.H1_H1 ;  /* 0x3000001dff002230 */ /* 0x000fca0000004100 */
[----:B------:R-:W-:-:S05]  /*1870*/  @P2 FADD.FTZ R220, R0, R220 ;  /* 0x000000dc00dc2221 */ /* 0x000fca0000010000 */
.L_x_23073:
[----:B------:R-:W-:-:S04]  /*1880*/  F2FP.PACK_AB R0, RZ, R220 ;  /* 0x000000dcff00723e */ /* 0x000fc800000000ff */
[----:B------:R-:W-:Y:S02]  /*1890*/  PRMT R25, R25, 0x5410, R0 ;  /* 0x0000541019197816 */ /* 0x000fe40000000000 */
.L_x_23074:
[----:B------:R-:W-:Y:S01]  /*18a0*/  HADD2.F32 R213, -RZ, R214.H0_H0 ;  /* 0x200000d6ffd57230 */ /* 0x000fe20000004100 */
[----:B------:R-:W-:Y:S05]  /*18b0*/  @P3 BRA `(.L_x_23075) ;  /* 0x0000008000003947 */ /* 0x000fea0003800000 */
[----:B------:R-:W-:-:S04]  /*18c0*/  ISETP.NE.U32.AND P4, PT, RZ, c[0x0][0x180], PT ;  /* 0x00006000ff007a0c */ /* 0x000fc80003f85070 */
[----:B------:R-:W-:-:S13]  /*18d0*/  ISETP.NE.AND.EX P4, PT, RZ, c[0x0][0x184], PT, P4 ;  /* 0x00006100ff007a0c */ /* 0x000fda0003f85340 */
[----:B------:R-:W-:Y:S05]  /*18e0*/  @P4 BRA `(.L_x_23076) ;  /* 0x0000002000004947 */ /* 0x000fea0003800000 */
[----:B------:R-:W-:Y:S05]  /*18f0*/  @P0 BRA `(.L_x_23077) ;  /* 0x0000008000000947 */ /* 0x000fea0003800000 */
[----:B------:R-:W-:Y:S05]  /*1900*/  BRA `(.L_x_23078) ;  /* 0x0000009000007947 */ /* 0x000fea0003800000 */
.L_x_23076:
[----:B-----5:R-:W-:-:S05]  /*1910*/  HADD2.F32 R0, -RZ, R30.H0_H0 ;  /* 0x2000001eff007230 */ /* 0x020fca0000004100 */
[----:B------:R-:W-:Y:S01]  /*1920*/  FADD.FTZ R213, R0, R213 ;  /* 0x000000d500d57221 */ /* 0x000fe20000010000 */
[----:B------:R-:W-:Y:S05]  /*1930*/  BRA `(.L_x_23077) ;  /* 0x0000004000007947 */ /* 0x000fea0003800000 */
.L_x_23075:
[----:B-----5:R-:W-:-:S05]  /*1940*/  HADD2.F32 R0, -RZ, R34.H0_H0 ;  /* 0x20000022ff007230 */ /* 0x020fca0000004100 */
[----:B------:R-:W-:Y:S01]  /*1950*/  FADD.FTZ R213, R0, R213 ;  /* 0x000000d500d57221 */ /* 0x000fe20000010000 */
[----:B------:R-:W-:-:S05]  /*1960*/  @P2 HADD2.F32 R0, -RZ, R30.H0_H0 ;  /* 0x2000001eff002230 */ /* 0x000fca0000004100 */
[----:B------:R-:W-:-:S05]  /*1970*/  @P2 FADD.FTZ R213, R0, R213 ;  /* 0x000000d500d52221 */ /* 0x000fca0000010000 */
.L_x_23077:
[----:B------:R-:W-:-:S04]  /*1980*/  F2FP.PACK_AB R0, RZ, R213 ;  /* 0x000000d5ff00723e */ /* 0x000fc800000000ff */
[----:B------:R-:W-:Y:S02]  /*1990*/  PRMT R26, R0, 0x7610, R26 ;  /* 0x00007610001a7816 */ /* 0x000fe4000000001a */
.L_x_23078:
[----:B------:R-:W-:Y:S01]  /*19a0*/  HADD2.F32 R214, -RZ, R214.H1_H1 ;  /* 0x300000d6ffd67230 */ /* 0x000fe20000004100 */
[----:B------:R-:W-:Y:S05]  /*19b0*/  @P3 BRA `(.L_x_23079) ;  /* 0x0000008000003947 */ /* 0x000fea0003800000 */
[----:B------:R-:W-:-:S04]  /*19c0*/  ISETP.NE.U32.AND P4, PT, RZ, c[0x0][0x180], PT ;  /* 0x00006000ff007a0c */ /* 0x000fc80003f85070 */
[----:B------:R-:W-:-:S13]  /*19d0*/  ISETP.NE.AND.EX P4, PT, RZ, c[0x0][0x184], PT, P4 ;  /* 0x00006100ff007a0c */ /* 0x000fda0003f85340 */
[----:B------:R-:W-:Y:S05]  /*19e0*/  @P4 BRA `(.L_x_23080) ;  /* 0x0000002000004947 */ /* 0x000fea0003800000 */
[----:B------:R-:W-:Y:S05]  /*19f0*/  @P0 BRA `(.L_x_23081) ;  /* 0x0000008000000947 */ /* 0x000fea0003800000 */
[----:B------:R-:W-:Y:S05]  /*1a00*/  BRA `(.L_x_23082) ;  /* 0x0000009000007947 */ /* 0x000fea0003800000 */
.L_x_23080:
[----:B-----5:R-:W-:-:S05]  /*1a10*/  HADD2.F32 R0, -RZ, R30.H1_H1 ;  /* 0x3000001eff007230 */ /* 0x020fca0000004100 */
[----:B------:R-:W-:Y:S01]  /*1a20*/  FADD.FTZ R214, R0, R214 ;  /* 0x000000d600d67221 */ /* 0x000fe20000010000 */
[----:B------:R-:W-:Y:S05]  /*1a30*/  BRA `(.L_x_23081) ;  /* 0x0000004000007947 */ /* 0x000fea0003800000 */
.L_x_23079:
[----:B-----5:R-:W-:-:S05]  /*1a40*/  HADD2.F32 R0, -RZ, R34.H1_H1 ;  /* 0x30000022ff007230 */ /* 0x020fca0000004100 */
[----:B------:R-:W-:Y:S01]  /*1a50*/  FADD.FTZ R214, R0, R214 ;  /* 0x000000d600d67221 */ /* 0x000fe20000010000 */
[----:B------:R-:W-:-:S05]  /*1a60*/  @P2 HADD2.F32 R0, -RZ, R30.H1_H1 ;  /* 0x3000001eff002230 */ /* 0x000fca0000004100 */
[----:B------:R-:W-:-:S05]  /*1a70*/  @P2 FADD.FTZ R214, R0, R214 ;  /* 0x000000d600d62221 */ /* 0x000fca0000010000 */
.L_x_23081:
[----:B------:R-:W-:-:S04]  /*1a80*/  F2FP.PACK_AB R0, RZ, R214 ;  /* 0x000000d6ff00723e */ /* 0x000fc800000000ff */
[----:B------:R-:W-:Y:S02]  /*1a90*/  PRMT R26, R26, 0x5410, R0 ;  /* 0x000054101a1a7816 */ /* 0x000fe40000000000 */
.L_x_23082:
[----:B------:R-:W-:Y:S01]  /*1aa0*/  HADD2.F32 R212, -RZ, R215.H0_H0 ;  /* 0x200000d7ffd47230 */ /* 0x000fe20000004100 */
[----:B------:R-:W-:Y:S05]  /*1ab0*/  @P3 BRA `(.L_x_23083) ;  /* 0x0000008000003947 */ /* 0x000fea0003800000 */
[----:B------:R-:W-:-:S04]  /*1ac0*/  ISETP.NE.U32.AND P4, PT, RZ, c[0x0][0x180], PT ;  /* 0x00006000ff007a0c */ /* 0x000fc80003f85070 */
[----:B------:R-:W-:-:S13]  /*1ad0*/  ISETP.NE.AND.EX P4, PT, RZ, c[0x0][0x184], PT, P4 ;  /* 0x00006100ff007a0c */ /* 0x000fda0003f85340 */
[----:B------:R-:W-:Y:S05]  /*1ae0*/  @P4 BRA `(.L_x_23084) ;  /* 0x0000002000004947 */ /* 0x000fea0003800000 */
[----:B------:R-:W-:Y:S05]  /*1af0*/  @P0 BRA `(.L_x_23085) ;  /* 0x0000008000000947 */ /* 0x000fea0003800000 */
[----:B------:R-:W-:Y:S05]  /*1b00*/  BRA `(.L_x_23086) ;  /* 0x0000009000007947 */ /* 0x000fea0003800000 */
.L_x_23084:
[----:B-----5:R-:W-:-:S05]  /*1b10*/  HADD2.F32 R0, -RZ, R31.H0_H0 ;  /* 0x2000001fff007230 */ /* 0x020fca0000004100 */
[----:B------:R-:W-:Y:S01]  /*1b20*/  FADD.FTZ R212, R0, R212 ;  /* 0x000000d400d47221 */ /* 0x000fe20000010000 */
[----:B------:R-:W-:Y:S05]  /*1b30*/  BRA `(.L_x_23085) ;  /* 0x0000004000007947 */ /* 0x000fea0003800000 */
.L_x_23083:
[----:B-----5:R-:W-:-:S05]  /*1b40*/  HADD2.F32 R0, -RZ, R35.H0_H0 ;  /* 0x20000023ff007230 */ /* 0x020fca0000004100 */
[----:B------:R-:W-:Y:S01]  /*1b50*/  FADD.FTZ R212, R0, R212 ;  /* 0x000000d400d47221 */ /* 0x000fe20000010000 */
[----:B------:R-:W-:-:S05]  /*1b60*/  @P2 HADD2.F32 R0, -RZ, R31.H0_H0 ;  /* 0x2000001fff002230 */ /* 0x000fca0000004100 */
[----:B------:R-:W-:-:S05]  /*1b70*/  @P2 FADD.FTZ R212, R0, R212 ;  /* 0x000000d400d42221 */ /* 0x000fca0000010000 */
.L_x_23085:
[----:B------:R-:W-:-:S04]  /*1b80*/  F2FP.PACK_AB R0, RZ, R212 ;  /* 0x000000d4ff00723e */ /* 0x000fc800000000ff */
[----:B------:R-:W-:Y:S02]  /*1b90*/  PRMT R27, R0, 0x7610, R27 ;  /* 0x00007610001b7816 */ /* 0x000fe4000000001b */
.L_x_23086:
[----:B------:R-:W-:Y:S01]  /*1ba0*/  HADD2.F32 R211, -RZ, R215.H1_H1 ;  /* 0x300000d7ffd37230 */ /* 0x000fe20000004100 */
[----:B------:R-:W-:Y:S05]  /*1bb0*/  @P3 BRA `(.L_x_23087) ;  /* 0x0000008000003947 */ /* 0x000fea0003800000 */
[----:B------:R-:W-:-:S04]  /*1bc0*/  ISETP.NE.U32.AND P4, PT, RZ, c[0x0][0x180], PT ;  /* 0x00006000ff007a0c */ /* 0x000fc80003f85070 */
[----:B------:R-:W-:-:S13]  /*1bd0*/  ISETP.NE.AND.EX P4, PT, RZ, c[0x0][0x184], PT, P4 ;  /* 0x00006100ff007a0c */ /* 0x000fda0003f85340 */
[----:B------:R-:W-:Y:S05]  /*1be0*/  @P4 BRA `(.L_x_23088) ;  /* 0x0000002000004947 */ /* 0x000fea0003800000 */
[----:B------:R-:W-:Y:S05]  /*1bf0*/  @P0 BRA `(.L_x_23089) ;  /* 0x0000008000000947 */ /* 0x000fea0003800000 */
[----:B------:R-:W-:Y:S05]  /*1c00*/  BRA `(.L_x_23090) ;  /* 0x0000009000007947 */ /* 0x000fea0003800000 */
.L_x_23088:
[----:B-----5:R-:W-:-:S05]  /*1c10*/  HADD2.F32 R0, -RZ, R31.H1_H1 ;  /* 0x3000001fff007230 */ /* 0x020fca0000004100 */
[----:B------:R-:W-:Y:S01]  /*1c20*/  FADD.FTZ R211, R0, R211 ;  /* 0x000000d300d37221 */ /* 0x000fe20000010000 */
[----:B------:R-:W-:Y:S05]  /*1c30*/  BRA `(.L_x_23089) ;  /* 0x0000004000007947 */ /* 0x000fea0003800000 */
.L_x_23087:
[----:B-----5:R-:W-:-:S05]  /*1c40*/  HADD2.F32 R0, -RZ, R35.H1_H1 ;  /* 0x30000023ff007230 */ /* 0x020fca0000004100 */
[----:B------:R-:W-:Y:S01]  /*1c50*/  FADD.FTZ R211, R0, R211 ;  /* 0x000000d300d37221 */ /* 0x000fe20000010000 */
[----:B------:R-:W-:-:S05]  /*1c60*/  @P2 HADD2.F32 R0, -RZ, R31.H1_H1 ;  /* 0x3000001fff002230 */ /* 0x000fca0000004100 */
[----:B------:R-:W-:-:S05]  /*1c70*/  @P2 FADD.FTZ R211, R0, R211 ;  /* 0x000000d300d32221 */ /* 0x000fca0000010000 */
.L_x_23089:
[----:B------:R-:W-:-:S04]  /*1c80*/  F2FP.PACK_AB R0, RZ, R211 ;  /* 0x000000d3ff00723e */ /* 0x000fc800000000ff */
[----:B------:R-:W-:Y:S02]  /*1c90*/  PRMT R27, R27, 0x5410, R0 ;  /* 0x000054101b1b7816 */ /* 0x000fe40000000000 */
.L_x_23090:
        /* <DEDUP_REMOVED lines=16> */
.L_x_23092:
[----:B-----5:R-:W-:-:S05]  /*1da0*/  HADD2.F32 R0, -RZ, R28.H0_H0 ;  /* 0x2000001cff007230 */ /* 0x020fca0000004100 */
[----:B------:R-:W-:Y:S01]  /*1db0*/  FADD.FTZ R198, R0, R198 ;  /* 0x000000c600c67221 */ /* 0x000fe20000010000 */
[----:B------:R-:W-:Y:S05]  /*1dc0*/  BRA `(.L_x_23093) ;  /* 0x0000004000007947 */ /* 0x000fea0003800000 */
.L_x_23091:
[----:B-----5:R-:W-:-:S05]  /*1dd0*/  HADD2.F32 R0, -RZ, R32.H0_H0 ;  /* 0x20000020ff007230 */ /* 0x020fca0000004100 */
[----:B------:R-:W-:Y:S01]  /*1de0*/  FADD.FTZ R198, R0, R198 ;  /* 0x000000c600c67221 */ /* 0x000fe20000010000 */
[----:B------:R-:W-:-:S05]  /*1df0*/  @P2 HADD2.F32 R0, -RZ, R28.H0_H0 ;  /* 0x2000001cff002230 */ /* 0x000fca0000004100 */
[----:B------:R-:W-:-:S05]  /*1e00*/  @P2 FADD.FTZ R198, R0, R198 ;  /* 0x000000c600c62221 */ /* 0x000fca0000010000 */
.L_x_23093:
[----:B------:R-:W-:-:S04]  /*1e10*/  F2FP.PACK_AB R0, RZ, R198 ;  /* 0x000000c6ff00723e */ /* 0x000fc800000000ff */
[----:B------:R-:W-:Y:S02]  /*1e20*/  PRMT R24, R0, 0x7610, R24 ;  /* 0x0000761000187816 */ /* 0x000fe40000000018 */
.L_x_23094:
[----:B------:R-:W-:Y:S01]  /*1e30*/  HADD2.F32 R199, -RZ, R200.H1_H1 ;  /* 0x300000c8ffc77230 */ /* 0x000fe20000004100 */
[----:B------:R-:W-:Y:S05]  /*1e40*/  @P3 BRA `(.L_x_23095) ;  /* 0x0000008000003947 */ /* 0x000fea0003800000 */
[----:B------:R-:W-:-:S04]  /*1e50*/  ISETP.NE.U32.AND P4, PT, RZ, c[0x0][0x180], PT ;  /* 0x00006000ff007a0c */ /* 0x000fc80003f85070 */
[----:B------:R-:W-:-:S13]  /*1e60*/  ISETP.NE.AND.EX P4, PT, RZ, c[0x0][0x184], PT, P4 ;  /* 0x00006100ff007a0c */ /* 0x000fda0003f85340 */
[----:B------:R-:W-:Y:S05]  /*1e70*/  @P4 BRA `(.L_x_23096) ;  /* 0x0000002000004947 */ /* 0x000fea0003800000 */
[----:B------:R-:W-:Y:S05]  /*1e80*/  @P0 BRA `(.L_x_23097) ;  /* 0x0000008000000947 */ /* 0x000fea0003800000 */
[----:B------:R-:W-:Y:S05]  /*1e90*/  BRA `(.L_x_23098) ;  /* 0x0000009000007947 */ /* 0x000fea0003800000 */
.L_x_23096:
[----:B-----5:R-:W-:-:S05]  /*1ea0*/  HADD2.F32 R0, -RZ, R28.H1_H1 ;  /* 0x3000001cff007230 */ /* 0x020fca0000004100 */
[----:B------:R-:W-:Y:S01]  /*1eb0*/  FADD.FTZ R199, R0, R199 ;  /* 0x000000c700c77221 */ /* 0x000fe20000010000 */
[----:B------:R-:W-:Y:S05]  /*1ec0*/  BRA `(.L_x_23097) ;  /* 0x0000004000007947 */ /* 0x000fea0003800000 */
.L_x_23095:
[----:B-----5:R-:W-:-:S05]  /*1ed0*/  HADD2.F32 R0, -RZ, R32.H1_H1 ;  /* 0x30000020ff007230 */ /* 0x020fca0000004100 */
[----:B------:R-:W-:Y:S01]  /*1ee0*/  FADD.FTZ R199, R0, R199 ;  /* 0x000000c700c77221 */ /* 0x000fe20000010000 */
[----:B------:R-:W-:-:S05]  /*1ef0*/  @P2 HADD2.F32 R0, -RZ, R28.H1_H1 ;  /* 0x3000001cff002230 */ /* 0x000fca0000004100 */
[----:B------:R-:W-:-:S05]  /*1f00*/  @P2 FADD.FTZ R199, R0, R199 ;  /* 0x000000c700c72221 */ /* 0x000fca0000010000 */
.L_x_23097:
[----:B------:R-:W-:-:S04]  /*1f10*/  F2FP.PACK_AB R0, RZ, R199 ;  /* 0x000000c7ff00723e */ /* 0x000fc800000000ff */
[----:B------:R-:W-:Y:S02]  /*1f20*/  PRMT R24, R24, 0x5410, R0 ;  /* 0x0000541018187816 */ /* 0x000fe40000000000 */
.L_x_23098:
[----:B------:R-:W-:Y:S01]  /*1f30*/  HADD2.F32 R200, -RZ, R201.H0_H0 ;  /* 0x200000c9ffc87230 */ /* 0x000fe20000004100 */
[----:B------:R-:W-:Y:S05]  /*1f40*/  @P3 BRA `(.L_x_23099) ;  /* 0x0000008000003947 */ /* 0x000fea0003800000 */
[----:B------:R-:W-:-:S04]  /*1f50*/  ISETP.NE.U32.AND P4, PT, RZ, c[0x0][0x180], PT ;  /* 0x00006000ff007a0c */ /* 0x000fc80003f85070 */
[----:B------:R-:W-:-:S13]  /*1f60*/  ISETP.NE.AND.EX P4, PT, RZ, c[0x0][0x184], PT, P4 ;  /* 0x00006100ff007a0c */ /* 0x000fda0003f85340 */
[----:B------:R-:W-:Y:S05]  /*1f70*/  @P4 BRA `(.L_x_23100) ;  /* 0x0000002000004947 */ /* 0x000fea0003800000 */
[----:B------:R-:W-:Y:S05]  /*1f80*/  @P0 BRA `(.L_x_23101) ;  /* 0x0000008000000947 */ /* 0x000fea0003800000 */
[----:B------:R-:W-:Y:S05]  /*1f90*/  BRA `(.L_x_23102) ;  /* 0x0000009000007947 */ /* 0x000fea0003800000 */
.L_x_23100:
[----:B-----5:R-:W-:-:S05]  /*1fa0*/  HADD2.F32 R0, -RZ, R29.H0_H0 ;  /* 0x2000001dff007230 */ /* 0x020fca0000004100 */
[----:B------:R-:W-:Y:S01]  /*1fb0*/  FADD.FTZ R200, R0, R200 ;  /* 0x000000c800c87221 */ /* 0x000fe20000010000 */
[----:B------:R-:W-:Y:S05]  /*1fc0*/  BRA `(.L_x_23101) ;  /* 0x0000004000007947 */ /* 0x000fea0003800000 */
.L_x_23099:
[----:B-----5:R-:W-:-:S05]  /*1fd0*/  HADD2.F32 R0, -RZ, R33.H0_H0 ;  /* 0x20000021ff007230 */ /* 0x020fca0000004100 */
[----:B------:R-:W-:Y:S01]  /*1fe0*/  FADD.FTZ R200, R0, R200 ;  /* 0x000000c800c87221 */ /* 0x000fe20000010000 */
[----:B------:R-:W-:-:S05]  /*1ff0*/  @P2 HADD2.F32 R0, -RZ, R29.H0_H0 ;  /* 0x2000001dff002230 */ /* 0x000fca0000004100 */
[----:B------:R-:W-:-:S05]  /*2000*/  @P2 FADD.FTZ R200, R0, R200 ;  /* 0x000000c800c82221 */ /* 0x000fca0000010000 */
.L_x_23101:
[----:B------:R-:W-:-:S04]  /*2010*/  F2FP.PACK_AB R0, RZ, R200 ;  /* 0x000000c8ff00723e */ /* 0x000fc800000000ff */
[----:B------:R-:W-:Y:S02]  /*2020*/  PRMT R25, R0, 0x7610, R25 ;  /* 0x0000761000197816 */ /* 0x000fe40000000019 */
.L_x_23102:
[----:B------:R-:W-:Y:S01]  /*2030*/  HADD2.F32 R201, -RZ, R201.H1_H1 ;  /* 0x300000c9ffc97230 */ /* 0x000fe20000004100 */
[----:B------:R-:W-:Y:S05]  /*2040*/  @P3 BRA `(.L_x_23103) ;  /* 0x0000008000003947 */ /* 0x000fea0003800000 */
[----:B------:R-:W-:-:S04]  /*2050*/  ISETP.NE.U32.AND P4, PT, RZ, c[0x0][0x180], PT ;  /* 0x00006000ff007a0c */ /* 0x000fc80003f85070 */
[----:B------:R-:W-:-:S13]  /*2060*/  ISETP.NE.AND.EX P4, PT, RZ, c[0x0][0x184], PT, P4 ;  /* 0x00006100ff007a0c */ /* 0x000fda0003f85340 */
[----:B------:R-:W-:Y:S05]  /*2070*/  @P4 BRA `(.L_x_23104) ;  /* 0x0000002000004947 */ /* 0x000fea0003800000 */
[----:B------:R-:W-:Y:S05]  /*2080*/  @P0 BRA `(.L_x_23105) ;  /* 0x0000008000000947 */ /* 0x000fea0003800000 */
[----:B------:R-:W-:Y:S05]  /*2090*/  BRA `(.L_x_23106) ;  /* 0x0000009000007947 */ /* 0x000fea0003800000 */
.L_x_23104:
[----:B-----5:R-:W-:-:S05]  /*20a0*/  HADD2.F32 R0, -RZ, R29.H1_H1 ;  /* 0x3000001dff007230 */ /* 0x020fca0000004100 */
[----:B------:R-:W-:Y:S01]  /*20b0*/  FADD.FTZ R201, R0, R201 ;  /* 0x000000c900c97221 */ /* 0x000fe20000010000 */
[----:B------:R-:W-:Y:S05]  /*20c0*/  BRA `(.L_x_23105) ;  /* 0x0000004000007947 */ /* 0x000fea0003800000 */
.L_x_23103:
[----:B-----5:R-:W-:-:S05]  /*20d0*/  HADD2.F32 R0, -RZ, R33.H1_H1 ;  /* 0x30000021ff007230 */ /* 0x020fca0000004100 */
[----:B------:R-:W-:Y:S01]  /*20e0*/  FADD.FTZ R201, R0, R201 ;  /* 0x000000c900c97221 */ /* 0x000fe20000010000 */
[----:B------:R-:W-:-:S05]  /*20f0*/  @P2 HADD2.F32 R0, -RZ, R29.H1_H1 ;  /* 0x3000001dff002230 */ /* 0x000fca0000004100 */
[----:B------:R-:W-:-:S05]  /*2100*/  @P2 FADD.FTZ R201, R0, R201 ;  /* 0x000000c900c92221 */ /* 0x000fca0000010000 */
.L_x_23105:
[----:B------:R-:W-:-:S04]  /*2110*/  F2FP.PACK_AB R0, RZ, R201 ;  /* 0x000000c9ff00723e */ /* 0x000fc800000000ff */
[----:B------:R-:W-:Y:S02]  /*2120*/  PRMT R25, R25, 0x5410, R0 ;  /* 0x0000541019197816 */ /* 0x000fe40000000000 */
.L_x_23106:
[----:B------:R-:W-:Y:S01]  /*2130*/  HADD2.F32 R192, -RZ, R202.H0_H0 ;  /* 0x200000caffc07230 */ /* 0x000fe20000004100 */
[----:B------:R-:W-:Y:S05]  /*2140*/  @P3 BRA `(.L_x_23107) ;  /* 0x0000008000003947 */ /* 0x000fea0003800000 */
[----:B------:R-:W-:-:S04]  /*2150*/  ISETP.NE.U32.AND P4, PT, RZ, c[0x0][0x180], PT ;  /* 0x00006000ff007a0c */ /* 0x000fc80003f85070 */
[----:B------:R-:W-:-:S13]  /*2160*/  ISETP.NE.AND.EX P4, PT, RZ, c[0x0][0x184], PT, P4 ;  /* 0x00006100ff007a0c */ /* 0x000fda0003f85340 */
[----:B------:R-:W-:Y:S05]  /*2170*/  @P4 BRA `(.L_x_23108) ;  /* 0x0000002000004947 */ /* 0x000fea0003800000 */
[----:B------:R-:W-:Y:S05]  /*2180*/  @P0 BRA `(.L_x_23109) ;  /* 0x0000008000000947 */ /* 0x000fea0003800000 */
[----:B------:R-:W-:Y:S05]  /*2190*/  BRA `(.L_x_23110) ;  /* 0x0000009000007947 */ /* 0x000fea0003800000 */
.L_x_23108:
[----:B-----5:R-:W-:-:S05]  /*21a0*/  HADD2.F32 R0, -RZ, R30.H0_H0 ;  /* 0x2000001eff007230 */ /* 0x020fca0000004100 */
[----:B------:R-:W-:Y:S01]  /*21b0*/  FADD.FTZ R192, R0, R192 ;  /* 0x000000c000c07221 */ /* 0x000fe20000010000 */
[----:B------:R-:W-:Y:S05]  /*21c0*/  BRA `(.L_x_23109) ;  /* 0x0000004000007947 */ /* 0x000fea0003800000 */
.L_x_23107:
[----:B-----5:R-:W-:-:S05]  /*21d0*/  HADD2.F32 R0, -RZ, R34.H0_H0 ;  /* 0x20000022ff007230 */ /* 0x020fca0000004100 */
[----:B------:R-:W-:Y:S01]  /*21e0*/  FADD.FTZ R192, R0, R192 ;  /* 0x000000c000c07221 */ /* 0x000fe20000010000 */
[----:B------:R-:W-:-:S05]  /*21f0*/  @P2 HADD2.F32 R0, -RZ, R30.H0_H0 ;  /* 0x2000001eff002230 */ /* 0x000fca0000004100 */
[----:B------:R-:W-:-:S05]  /*2200*/  @P2 FADD.FTZ R192, R0, R192 ;  /* 0x000000c000c02221 */ /* 0x000fca0000010000 */
.L_x_23109:
[----:B------:R-:W-:-:S04]  /*2210*/  F2FP.PACK_AB R0, RZ, R192 ;  /* 0x000000c0ff00723e */ /* 0x000fc800000000ff */
[----:B------:R-:W-:Y:S02]  /*2220*/  PRMT R26, R0, 0x7610, R26 ;  /* 0x00007610001a7816 */ /* 0x000fe4000000001a */
.L_x_23110:
[----:B------:R-:W-:Y:S01]  /*2230*/  HADD2.F32 R191, -RZ, R202.H1_H1 ;  /* 0x300000caffbf7230 */ /* 0x000fe20000004100 */
[----:B------:R-:W-:Y:S05]  /*2240*/  @P3 BRA `(.L_x_23111) ;  /* 0x0000008000003947 */ /* 0x000fea0003800000 */
[----:B------:R-:W-:-:S04]  /*2250*/  ISETP.NE.U32.AND P4, PT, RZ, c[0x0][0x180], PT ;  /* 0x00006000ff007a0c */ /* 0x000fc80003f85070 */
[----:B------:R-:W-:-:S13]  /*2260*/  ISETP.NE.AND.EX P4, PT, RZ, c[0x0][0x184], PT, P4 ;  /* 0x00006100ff007a0c */ /* 0x000fda0003f85340 */
[----:B------:R-:W-:Y:S05]  /*2270*/  @P4 BRA `(.L_x_23112) ;  /* 0x0000002000004947 */ /* 0x000fea0003800000 */
[----:B------:R-:W-:Y:S05]  /*2280*/  @P0 BRA `(.L_x_23113) ;  /* 0x0000008000000947 */ /* 0x000fea0003800000 */
[----:B------:R-:W-:Y:S05]  /*2290*/  BRA `(.L_x_23114) ;  /* 0x0000009000007947 */ /* 0x000fea0003800000 */
.L_x_23112:
[----:B-----5:R-:W-:-:S05]  /*22a0*/  HADD2.F32 R0, -RZ, R30.H1_H1 ;  /* 0x3000001eff007230 */ /* 0x020fca0000004100 */
[----:B------:R-:W-:Y:S01]  /*22b0*/  FADD.FTZ R191, R0, R191 ;  /* 0x000000bf00bf7221 */ /* 0x000fe20000010000 */
[----:B------:R-:W-:Y:S05]  /*22c0*/  BRA `(.L_x_23113) ;  /* 0x0000004000007947 */ /* 0x000fea0003800000 */
.L_x_23111:
[----:B-----5:R-:W-:-:S05]  /*22d0*/  HADD2.F32 R0, -RZ, R34.H1_H1 ;  /* 0x30000022ff007230 */ /* 0x020fca0000004100 */
[----:B------:R-:W-:Y:S01]  /*22e0*/  FADD.FTZ R191, R0, R191 ;  /* 0x000000bf00bf7221 */ /* 0x000fe20000010000 */
[----:B------:R-:W-:-:S05]  /*22f0*/  @P2 HADD2.F32 R0, -RZ, R30.H1_H1 ;  /* 0x3000001eff002230 */ /* 0x000fca0000004100 */
[----:B------:R-:W-:-:S05]  /*2300*/  @P2 FADD.FTZ R191, R0, R191 ;  /* 0x000000bf00bf2221 */ /* 0x000fca0000010000 */
.L_x_23113:
[----:B------:R-:W-:-:S04]  /*2310*/  F2FP.PACK_AB R0, RZ, R191 ;  /* 0x000000bfff00723e */ /* 0x000fc800000000ff */
[----:B------:R-:W-:Y:S02]  /*2320*/  PRMT R26, R26, 0x5410, R0 ;  /* 0x000054101a1a7816 */ /* 0x000fe40000000000 */
.L_x_23114:
[----:B------:R-:W-:Y:S01]  /*2330*/  HADD2.F32 R190, -RZ, R203.H0_H0 ;  /* 0x200000cbffbe7230 */ /* 0x000fe20000004100 */
[----:B------:R-:W-:Y:S05]  /*2340*/  @P3 BRA `(.L_x_23115) ;  /* 0x0000008000003947 */ /* 0x000fea0003800000 */
[----:B------:R-:W-:-:S04]  /*2350*/  ISETP.NE.U32.AND P4, PT, RZ, c[0x0][0x180], PT ;  /* 0x00006000ff007a0c */ /* 0x000fc80003f85070 */
[----:B------:R-:W-:-:S13]  /*2360*/  ISETP.NE.AND.EX P4, PT, RZ, c[0x0][0x184], PT, P4 ;  /* 0x00006100ff007a0c */ /* 0x000fda0003f85340 */
[----:B------:R-:W-:Y:S05]  /*2370*/  @P4 BRA `(.L_x_23116) ;  /* 0x0000002000004947 */ /* 0x000fea0003800000 */
[----:B------:R-:W-:Y:S05]  /*2380*/  @P0 BRA `(.L_x_23117) ;  /* 0x0000008000000947 */ /* 0x000fea0003800000 */
[----:B------:R-:W-:Y:S05]  /*2390*/  BRA `(.L_x_23118) ;  /* 0x0000009000007947 */ /* 0x000fea0003800000 */
.L_x_23116:
[----:B-----5:R-:W-:-:S05]  /*23a0*/  HADD2.F32 R0, -RZ, R31.H0_H0 ;  /* 0x2000001fff007230 */ /* 0x020fca0000004100 */
[----:B------:R-:W-:Y:S01]  /*23b0*/  FADD.FTZ R190, R0, R190 ;  /* 0x000000be00be7221 */ /* 0x000fe20000010000 */
[----:B------:R-:W-:Y:S05]  /*23c0*/  BRA `(.L_x_23117) ;  /* 0x0000004000007947 */ /* 0x000fea0003800000 */
.L_x_23115:
[----:B-----5:R-:W-:-:S05]  /*23d0*/  HADD2.F32 R0, -RZ, R35.H0_H0 ;  /* 0x20000023ff007230 */ /* 0x020fca0000004100 */
[----:B------:R-:W-:Y:S01]  /*23e0*/  FADD.FTZ R190, R0, R190 ;  /* 0x000000be00be7221 */ /* 0x000fe20000010000 */
[----:B------:R-:W-:-:S05]  /*23f0*/  @P2 HADD2.F32 R0, -RZ, R31.H0_H0 ;  /* 0x2000001fff002230 */ /* 0x000fca0000004100 */
[----:B------:R-:W-:-:S05]  /*2400*/  @P2 FADD.FTZ R190, R0, R190 ;  /* 0x000000be00be2221 */ /* 0x000fca0000010000 */
.L_x_23117:
[----:B------:R-:W-:-:S04]  /*2410*/  F2FP.PACK_AB R0, RZ, R190 ;  /* 0x000000beff00723e */ /* 0x000fc800000000ff */
[----:B------:R-:W-:Y:S02]  /*2420*/  PRMT R27, R0, 0x7610, R27 ;  /* 0x00007610001b7816 */ /* 0x000fe4000000001b */
.L_x_23118:
[----:B------:R-:W-:Y:S01]  /*2430*/  HADD2.F32 R189, -RZ, R203.H1_H1 ;  /* 0x300000cbffbd7230 */ /* 0x000fe20000004100 */
[----:B------:R-:W-:Y:S05]  /*2440*/  @P3 BRA `(.L_x_23119) ;  /* 0x0000008000003947 */ /* 0x000fea0003800000 */
[----:B------:R-:W-:-:S04]  /*2450*/  ISETP.NE.U32.AND P4, PT, RZ, c[0x0][0x180], PT ;  /* 0x00006000ff007a0c */ /* 0x000fc80003f85070 */
[----:B------:R-:W-:-:S13]  /*2460*/  ISETP.NE.AND.EX P4, PT, RZ, c[0x0][0x184], PT, P4 ;  /* 0x00006100ff007a0c */ /* 0x000fda0003f85340 */
[----:B------:R-:W-:Y:S05]  /*2470*/  @P4 BRA `(.L_x_23120) ;  /* 0x0000002000004947 */ /* 0x000fea0003800000 */
[----:B------:R-:W-:Y:S05]  /*2480*/  @P0 BRA `(.L_x_23121) ;  /* 0x0000008000000947 */ /* 0x000fea0003800000 */
[----:B------:R-:W-:Y:S05]  /*2490*/  BRA `(.L_x_23122) ;  /* 0x0000009000007947 */ /* 0x000fea0003800000 */
.L_x_23120:
[----:B-----5:R-:W-:-:S05]  /*24a0*/  HADD2.F32 R0, -RZ, R31.H1_H1 ;  /* 0x3000001fff007230 */ /* 0x020fca0000004100 */
[----:B------:R-:W-:Y:S01]  /*24b0*/  FADD.FTZ R189, R0, R189 ;  /* 0x000000bd00bd7221 */ /* 0x000fe20000010000 */
[----:B------:R-:W-:Y:S05]  /*24c0*/  BRA `(.L_x_23121) ;  /* 0x0000004000007947 */ /* 0x000fea0003800000 */
.L_x_23119:
[----:B-----5:R-:W-:-:S05]  /*24d0*/  HADD2.F32 R0, -RZ, R35.H1_H1 ;  /* 0x30000023ff007230 */ /* 0x020fca0000004100 */
[----:B------:R-:W-:Y:S01]  /*24e0*/  FADD.FTZ R189, R0, R189 ;  /* 0x000000bd00bd7221 */ /* 0x000fe20000010000 */
[----:B------:R-:W-:-:S05]  /*24f0*/  @P2 HADD2.F32 R0, -RZ, R31.H1_H1 ;  /* 0x3000001fff002230 */ /* 0x000fca0000004100 */
[----:B------:R-:W-:-:S05]  /*2500*/  @P2 FADD.FTZ R189, R0, R189 ;  /* 0x000000bd00bd2221 */ /* 0x000fca0000010000 */
.L_x_23121:
[----:B------:R-:W-:-:S04]  /*2510*/  F2FP.PACK_AB R0, RZ, R189 ;  /* 0x000000bdff00723e */ /* 0x000fc800000000ff */
[----:B------:R-:W-:Y:S02]  /*2520*/  PRMT R27, R27, 0x5410, R0 ;  /* 0x000054101b1b7816 */ /* 0x000fe40000000000 */
.L_x_23122:
        /* <DEDUP_REMOVED lines=16> */
.L_x_23124:
[----:B-----5:R-:W-:-:S05]  /*2630*/  HADD2.F32 R5, -RZ, R28.H0_H0 ;  /* 0x2000001cff057230 */ /* 0x020fca0000004100 */
[----:B------:R-:W-:Y:S01]  /*2640*/  FADD.FTZ R4, R5, R4 ;  /* 0x0000000405047221 */ /* 0x000fe20000010000 */
[----:B------:R-:W-:Y:S05]  /*2650*/  BRA `(.L_x_23125) ;  /* 0x0000004000007947 */ /* 0x000fea0003800000 */
.L_x_23123:
[----:B-----5:R-:W-:-:S05]  /*2660*/  HADD2.F32 R5, -RZ, R32.H0_H0 ;  /* 0x20000020ff057230 */ /* 0x020fca0000004100 */
[----:B------:R-:W-:Y:S01]  /*2670*/  FADD.FTZ R4, R5, R4 ;  /* 0x0000000405047221 */ /* 0x000fe20000010000 */
[----:B------:R-:W-:-:S05]  /*2680*/  @P2 HADD2.F32 R5, -RZ, R28.H0_H0 ;  /* 0x2000001cff052230 */ /* 0x000fca0000004100 */
[----:B------:R-:W-:-:S05]  /*2690*/  @P2 FADD.FTZ R4, R5, R4 ;  /* 0x0000000405042221 */ /* 0x000fca0000010000 */
.L_x_23125:
[----:B------:R-:W-:-:S04]  /*26a0*/  F2FP.PACK_AB R5, RZ, R4 ;  /* 0x00000004ff05723e */ /* 0x000fc800000000ff */
[----:B------:R-:W-:Y:S02]  /*26b0*/  PRMT R24, R5, 0x7610, R24 ;  /* 0x0000761005187816 */ /* 0x000fe40000000018 */
.L_x_23126:
[----:B------:R-:W-:Y:S01]  /*26c0*/  HADD2.F32 R5, -RZ, R8.H1_H1 ;  /* 0x30000008ff057230 */ /* 0x000fe20000004100 */
[----:B------:R-:W-:Y:S05]  /*26d0*/  @P3 BRA `(.L_x_23127) ;  /* 0x0000008000003947 */ /* 0x000fea0003800000 */
[----:B------:R-:W-:-:S04]  /*26e0*/  ISETP.NE.U32.AND P4, PT, RZ, c[0x0][0x180], PT ;  /* 0x00006000ff007a0c */ /* 0x000fc80003f85070 */
[----:B------:R-:W-:-:S13]  /*26f0*/  ISETP.NE.AND.EX P4, PT, RZ, c[0x0][0x184], PT, P4 ;  /* 0x00006100ff007a0c */ /* 0x000fda0003f85340 */
[----:B------:R-:W-:Y:S05]  /*2700*/  @P4 BRA `(.L_x_23128) ;  /* 0x0000002000004947 */ /* 0x000fea0003800000 */
[----:B------:R-:W-:Y:S05]  /*2710*/  @P0 BRA `(.L_x_23129) ;  /* 0x0000008000000947 */ /* 0x000fea0003800000 */
[----:B------:R-:W-:Y:S05]  /*2720*/  BRA `(.L_x_23130) ;  /* 0x0000009000007947 */ /* 0x000fea0003800000 */
.L_x_23128:
[----:B-----5:R-:W-:-:S05]  /*2730*/  HADD2.F32 R6, -RZ, R28.H1_H1 ;  /* 0x3000001cff067230 */ /* 0x020fca0000004100 */
[----:B------:R-:W-:Y:S01]  /*2740*/  FADD.FTZ R5, R6, R5 ;  /* 0x0000000506057221 */ /* 0x000fe20000010000 */
[----:B------:R-:W-:Y:S05]  /*2750*/  BRA `(.L_x_23129) ;  /* 0x0000004000007947 */ /* 0x000fea0003800000 */
.L_x_23127:
[----:B-----5:R-:W-:-:S05]  /*2760*/  HADD2.F32 R6, -RZ, R32.H1_H1 ;  /* 0x30000020ff067230 */ /* 0x020fca0000004100 */
[----:B------:R-:W-:Y:S01]  /*2770*/  FADD.FTZ R5, R6, R5 ;  /* 0x0000000506057221 */ /* 0x000fe20000010000 */
[----:B------:R-:W-:-:S05]  /*2780*/  @P2 HADD2.F32 R6, -RZ, R28.H1_H1 ;  /* 0x3000001cff062230 */ /* 0x000fca0000004100 */
[----:B------:R-:W-:-:S05]  /*2790*/  @P2 FADD.FTZ R5, R6, R5 ;  /* 0x0000000506052221 */ /* 0x000fca0000010000 */
.L_x_23129:
[----:B------:R-:W-:-:S04]  /*27a0*/  F2FP.PACK_AB R6, RZ, R5 ;  /* 0x00000005ff06723e */ /* 0x000fc800000000ff */
[----:B------:R-:W-:Y:S02]  /*27b0*/  PRMT R24, R24, 0x5410, R6 ;  /* 0x0000541018187816 */ /* 0x000fe40000000006 */
.L_x_23130:
[----:B------:R-:W-:Y:S01]  /*27c0*/  HADD2.F32 R6, -RZ, R9.H0_H0 ;  /* 0x20000009ff067230 */ /* 0x000fe20000004100 */
[----:B------:R-:W-:Y:S05]  /*27d0*/  @P3 BRA `(.L_x_23131) ;  /* 0x0000008000003947 */ /* 0x000fea0003800000 */
[----:B------:R-:W-:-:S04]  /*27e0*/  ISETP.NE.U32.AND P4, PT, RZ, c[0x0][0x180], PT ;  /* 0x00006000ff007a0c */ /* 0x000fc80003f85070 */
[----:B------:R-:W-:-:S13]  /*27f0*/  ISETP.NE.AND.EX P4, PT, RZ, c[0x0][0x184], PT, P4 ;  /* 0x00006100ff007a0c */ /* 0x000fda0003f85340 */
[----:B------:R-:W-:Y:S05]  /*2800*/  @P4 BRA `(.L_x_23132) ;  /* 0x0000002000004947 */ /* 0x000fea0003800000 */
[----:B------:R-:W-:Y:S05]  /*2810*/  @P0 BRA `(.L_x_23133) ;  /* 0x0000008000000947 */ /* 0x000fea0003800000 */
[----:B------:R-:W-:Y:S05]  /*2820*/  BRA `(.L_x_23134) ;  /* 0x0000009000007947 */ /* 0x000fea0003800000 */
.L_x_23132:
[----:B-----5:R-:W-:-:S05]  /*2830*/  HADD2.F32 R7, -RZ, R29.H0_H0 ;  /* 0x2000001dff077230 */ /* 0x020fca0000004100 */
[----:B------:R-:W-:Y:S01]  /*2840*/  FADD.FTZ R6, R7, R6 ;  /* 0x0000000607067221 */ /* 0x000fe20000010000 */
[----:B------:R-:W-:Y:S05]  /*2850*/  BRA `(.L_x_23133) ;  /* 0x0000004000007947 */ /* 0x000fea0003800000 */
.L_x_23131:
[----:B-----5:R-:W-:-:S05]  /*2860*/  HADD2.F32 R7, -RZ, R33.H0_H0 ;  /* 0x20000021ff077230 */ /* 0x020fca0000004100 */
[----:B------:R-:W-:Y:S01]  /*2870*/  FADD.FTZ R6, R7, R6 ;  /* 0x0000000607067221 */ /* 0x000fe20000010000 */
[----:B------:R-:W-:-:S05]  /*2880*/  @P2 HADD2.F32 R7, -RZ, R29.H0_H0 ;  /* 0x2000001dff072230 */ /* 0x000fca0000004100 */
[----:B------:R-:W-:-:S05]  /*2890*/  @P2 FADD.FTZ R6, R7, R6 ;  /* 0x0000000607062221 */ /* 0x000fca0000010000 */
.L_x_23133:
[----:B------:R-:W-:-:S04]  /*28a0*/  F2FP.PACK_AB R7, RZ, R6 ;  /* 0x00000006ff07723e */ /* 0x000fc800000000ff */
[----:B------:R-:W-:Y:S02]  /*28b0*/  PRMT R25, R7, 0x7610, R25 ;  /* 0x0000761007197816 */ /* 0x000fe40000000019 */
.L_x_23134:
[----:B------:R-:W-:Y:S01]  /*28c0*/  HADD2.F32 R7, -RZ, R9.H1_H1 ;  /* 0x30000009ff077230 */ /* 0x000fe20000004100 */
[----:B------:R-:W-:Y:S05]  /*28d0*/  @P3 BRA `(.L_x_23135) ;  /* 0x0000008000003947 */ /* 0x000fea0003800000 */
[----:B------:R-:W-:-:S04]  /*28e0*/  ISETP.NE.U32.AND P4, PT, RZ, c[0x0][0x180], PT ;  /* 0x00006000ff007a0c */ /* 0x000fc80003f85070 */
[----:B------:R-:W-:-:S13]  /*28f0*/  ISETP.NE.AND.EX P4, PT, RZ, c[0x0][0x184], PT, P4 ;  /* 0x00006100ff007a0c */ /* 0x000fda0003f85340 */
[----:B------:R-:W-:Y:S05]  /*2900*/  @P4 BRA `(.L_x_23136) ;  /* 0x0000002000004947 */ /* 0x000fea0003800000 */
[----:B------:R-:W-:Y:S05]  /*2910*/  @P0 BRA `(.L_x_23137) ;  /* 0x0000008000000947 */ /* 0x000fea0003800000 */
[----:B------:R-:W-:Y:S05]  /*2920*/  BRA `(.L_x_23138) ;  /* 0x0000009000007947 */ /* 0x000fea0003800000 */
.L_x_23136:
[----:B-----5:R-:W-:-:S05]  /*2930*/  HADD2.F32 R8, -RZ, R29.H1_H1 ;  /* 0x3000001dff087230 */ /* 0x020fca0000004100 */
[----:B------:R-:W-:Y:S01]  /*2940*/  FADD.FTZ R7, R8, R7 ;  /* 0x0000000708077221 */ /* 0x000fe20000010000 */
[----:B------:R-:W-:Y:S05]  /*2950*/  BRA `(.L_x_23137) ;  /* 0x0000004000007947 */ /* 0x000fea0003800000 */
.L_x_23135:
[----:B-----5:R-:W-:-:S05]  /*2960*/  HADD2.F32 R8, -RZ, R33.H1_H1 ;  /* 0x30000021ff087230 */ /* 0x020fca0000004100 */
[----:B------:R-:W-:Y:S01]  /*2970*/  FADD.FTZ R7, R8, R7 ;  /* 0x0000000708077221 */ /* 0x000fe20000010000 */
[----:B------:R-:W-:-:S05]  /*2980*/  @P2 HADD2.F32 R8, -RZ, R29.H1_H1 ;  /* 0x3000001dff082230 */ /* 0x000fca0000004100 */
[----:B------:R-:W-:-:S05]  /*2990*/  @P2 FADD.FTZ R7, R8, R7 ;  /* 0x0000000708072221 */ /* 0x000fca0000010000 */
.L_x_23137:
[----:B------:R-:W-:-:S04]  /*29a0*/  F2FP.PACK_AB R8, RZ, R7 ;  /* 0x00000007ff08723e */ /* 0x000fc800000000ff */
[----:B------:R-:W-:Y:S02]  /*29b0*/  PRMT R25, R25, 0x5410, R8 ;  /* 0x0000541019197816 */ /* 0x000fe40000000008 */
.L_x_23138:
[----:B------:R-:W-:Y:S01]  /*29c0*/  HADD2.F32 R8, -RZ, R10.H0_H0 ;  /* 0x2000000aff087230 */ /* 0x000fe20000004100 */
[----:B------:R-:W-:Y:S05]  /*29d0*/  @P3 BRA `(.L_x_23139) ;  /* 0x0000008000003947 */ /* 0x000fea0003800000 */
[----:B------:R-:W-:-:S04]  /*29e0*/  ISETP.NE.U32.AND P4, PT, RZ, c[0x0][0x180], PT ;  /* 0x00006000ff007a0c */ /* 0x000fc80003f85070 */
[----:B------:R-:W-:-:S13]  /*29f0*/  ISETP.NE.AND.EX P4, PT, RZ, c[0x0][0x184], PT, P4 ;  /* 0x00006100ff007a0c */ /* 0x000fda0003f85340 */
[----:B------:R-:W-:Y:S05]  /*2a00*/  @P4 BRA `(.L_x_23140) ;  /* 0x0000002000004947 */ /* 0x000fea0003800000 */
[----:B------:R-:W-:Y:S05]  /*2a10*/  @P0 BRA `(.L_x_23141) ;  /* 0x0000008000000947 */ /* 0x000fea0003800000 */
[----:B------:R-:W-:Y:S05]  /*2a20*/  BRA `(.L_x_23142) ;  /* 0x0000009000007947 */ /* 0x000fea0003800000 */
.L_x_23140:
[----:B-----5:R-:W-:-:S05]  /*2a30*/  HADD2.F32 R9, -RZ, R30.H0_H0 ;  /* 0x2000001eff097230 */ /* 0x020fca0000004100 */
[----:B------:R-:W-:Y:S01]  /*2a40*/  FADD.FTZ R8, R9, R8 ;  /* 0x0000000809087221 */ /* 0x000fe20000010000 */
[----:B------:R-:W-:Y:S05]  /*2a50*/  BRA `(.L_x_23141) ;  /* 0x0000004000007947 */ /* 0x000fea0003800000 */
.L_x_23139:
[----:B-----5:R-:W-:-:S05]  /*2a60*/  HADD2.F32 R9, -RZ, R34.H0_H0 ;  /* 0x20000022ff097230 */ /* 0x020fca0000004100 */
[----:B------:R-:W-:Y:S01]  /*2a70*/  FADD.FTZ R8, R9, R8 ;  /* 0x0000000809087221 */ /* 0x000fe20000010000 */
[----:B------:R-:W-:-:S05]  /*2a80*/  @P2 HADD2.F32 R9, -RZ, R30.H0_H0 ;  /* 0x2000001eff092230 */ /* 0x000fca0000004100 */
[----:B------:R-:W-:-:S05]  /*2a90*/  @P2 FADD.FTZ R8, R9, R8 ;  /* 0x0000000809082221 */ /* 0x000fca0000010000 */
.L_x_23141:
[----:B------:R-:W-:-:S04]  /*2aa0*/  F2FP.PACK_AB R9, RZ, R8 ;  /* 0x00000008ff09723e */ /* 0x000fc800000000ff */
[----:B------:R-:W-:Y:S02]  /*2ab0*/  PRMT R26, R9, 0x7610, R26 ;  /* 0x00007610091a7816 */ /* 0x000fe4000000001a */
.L_x_23142:
[----:B------:R-:W-:Y:S01]  /*2ac0*/  HADD2.F32 R9, -RZ, R10.H1_H1 ;  /* 0x3000000aff097230 */ /* 0x000fe20000004100 */
[----:B------:R-:W-:Y:S05]  /*2ad0*/  @P3 BRA `(.L_x_23143) ;  /* 0x0000008000003947 */ /* 0x000fea0003800000 */
[----:B------:R-:W-:-:S04]  /*2ae0*/  ISETP.NE.U32.AND P4, PT, RZ, c[0x0][0x180], PT ;  /* 0x00006000ff007a0c */ /* 0x000fc80003f85070 */
[----:B------:R-:W-:-:S13]  /*2af0*/  ISETP.NE.AND.EX P4, PT, RZ, c[0x0][0x184], PT, P4 ;  /* 0x00006100ff007a0c */ /* 0x000fda0003f85340 */
[----:B------:R-:W-:Y:S05]  /*2b00*/  @P4 BRA `(.L_x_23144) ;  /* 0x0000002000004947 */ /* 0x000fea0003800000 */
[----:B------:R-:W-:Y:S05]  /*2b10*/  @P0 BRA `(.L_x_23145) ;  /* 0x0000008000000947 */ /* 0x000fea0003800000 */
[----:B------:R-:W-:Y:S05]  /*2b20*/  BRA `(.L_x_23146) ;  /* 0x0000009000007947 */ /* 0x000fea0003800000 */
.L_x_23144:
[----:B-----5:R-:W-:-:S05]  /*2b30*/  HADD2.F32 R10, -RZ, R30.H1_H1 ;  /* 0x3000001eff0a7230 */ /* 0x020fca0000004100 */
[----:B------:R-:W-:Y:S01]  /*2b40*/  FADD.FTZ R9, R10, R9 ;  /* 0x000000090a097221 */ /* 0x000fe20000010000 */
[----:B------:R-:W-:Y:S05]  /*2b50*/  BRA `(.L_x_23145) ;  /* 0x0000004000007947 */ /* 0x000fea0003800000 */
.L_x_23143:
[----:B-----5:R-:W-:-:S05]  /*2b60*/  HADD2.F32 R10, -RZ, R34.H1_H1 ;  /* 0x30000022ff0a7230 */ /* 0x020fca0000004100 */
[----:B------:R-:W-:Y:S01]  /*2b70*/  FADD.FTZ R9, R10, R9 ;  /* 0x000000090a097221 */ /* 0x000fe20000010000 */
[----:B------:R-:W-:-:S05]  /*2b80*/  @P2 HADD2.F32 R10, -RZ, R30.H1_H1 ;  /* 0x3000001eff0a2230 */ /* 0x000fca0000004100 */
[----:B------:R-:W-:-:S05]  /*2b90*/  @P2 FADD.FTZ R9, R10, R9 ;  /* 0x000000090a092221 */ /* 0x000fca0000010000 */
.L_x_23145:
[----:B------:R-:W-:-:S04]  /*2ba0*/  F2FP.PACK_AB R10, RZ, R9 ;  /* 0x00000009ff0a723e */ /* 0x000fc800000000ff */
[----:B------:R-:W-:Y:S02]  /*2bb0*/  PRMT R26, R26, 0x5410, R10 ;  /* 0x000054101a1a7816 */ /* 0x000fe4000000000a */
.L_x_23146:
[----:B------:R-:W-:Y:S01]  /*2bc0*/  HADD2.F32 R10, -RZ, R11.H0_H0 ;  /* 0x2000000bff0a7230 */ /* 0x000fe20000004100 */
[----:B------:R-:W-:Y:S05]  /*2bd0*/  @P3 BRA `(.L_x_23147) ;  /* 0x0000008000003947 */ /* 0x000fea0003800000 */
[----:B------:R-:W-:-:S04]  /*2be0*/  ISETP.NE.U32.AND P4, PT, RZ, c[0x0][0x180], PT ;  /* 0x00006000ff007a0c */ /* 0x000fc80003f85070 */
[----:B------:R-:W-:-:S13]  /*2bf0*/  ISETP.NE.AND.EX P4, PT, RZ, c[0x0][0x184], PT, P4 ;  /* 0x00006100ff007a0c */ /* 0x000fda0003f85340 */
[----:B------:R-:W-:Y:S05]  /*2c00*/  @P4 BRA `(.L_x_23148) ;  /* 0x0000002000004947 */ /* 0x000fea0003800000 */
[----:B------:R-:W-:Y:S05]  /*2c10*/  @P0 BRA `(.L_x_23149) ;  /* 0x0000008000000947 */ /* 0x000fea0003800000 */
[----:B------:R-:W-:Y:S05]  /*2c20*/  BRA `(.L_x_23150) ;  /* 0x0000009000007947 */ /* 0x000fea0003800000 */
.L_x_23148:
[----:B-----5:R-:W-:-:S05]  /*2c30*/  HADD2.F32 R12, -RZ, R31.H0_H0 ;  /* 0x2000001fff0c7230 */ /* 0x020fca0000004100 */
[----:B------:R-:W-:Y:S01]  /*2c40*/  FADD.FTZ R10, R12, R10 ;  /* 0x0000000a0c0a7221 */ /* 0x000fe20000010000 */
[----:B------:R-:W-:Y:S05]  /*2c50*/  BRA `(.L_x_23149) ;  /* 0x0000004000007947 */ /* 0x000fea0003800000 */
.L_x_23147:
[----:B-----5:R-:W-:-:S05]  /*2c60*/  HADD2.F32 R12, -RZ, R35.H0_H0 ;  /* 0x20000023ff0c7230 */ /* 0x020fca0000004100 */
[----:B------:R-:W-:Y:S01]  /*2c70*/  FADD.FTZ R10, R12, R10 ;  /* 0x0000000a0c0a7221 */ /* 0x000fe20000010000 */
[----:B------:R-:W-:-:S05]  /*2c80*/  @P2 HADD2.F32 R12, -RZ, R31.H0_H0 ;  /* 0x2000001fff0c2230 */ /* 0x000fca0000004100 */
[----:B------:R-:W-:-:S05]  /*2c90*/  @P2 FADD.FTZ R10, R12, R10 ;  /* 0x0000000a0c0a2221 */ /* 0x000fca0000010000 */
.L_x_23149:
[----:B------:R-:W-:-:S04]  /*2ca0*/  F2FP.PACK_AB R12, RZ, R10 ;  /* 0x0000000aff0c723e */ /* 0x000fc800000000ff */
[----:B------:R-:W-:Y:S02]  /*2cb0*/  PRMT R27, R12, 0x7610, R27 ;  /* 0x000076100c1b7816 */ /* 0x000fe4000000001b */
.L_x_23150:
[----:B------:R-:W-:Y:S01]  /*2cc0*/  HADD2.F32 R11, -RZ, R11.H1_H1 ;  /* 0x3000000bff0b7230 */ /* 0x000fe20000004100 */
[----:B------:R-:W-:Y:S05]  /*2cd0*/  @P3 BRA `(.L_x_23151) ;  /* 0x0000008000003947 */ /* 0x000fea0003800000 */
[----:B------:R-:W-:-:S04]  /*2ce0*/  ISETP.NE.U32.AND P4, PT, RZ, c[0x0][0x180], PT ;  /* 0x00006000ff007a0c */ /* 0x000fc80003f85070 */
[----:B------:R-:W-:-:S13]  /*2cf0*/  ISETP.NE.AND.EX P4, PT, RZ, c[0x0][0x184], PT, P4 ;  /* 0x00006100ff007a0c */ /* 0x000fda0003f85340 */
[----:B------:R-:W-:Y:S05]  /*2d00*/  @P4 BRA `(.L_x_23152) ;  /* 0x0000002000004947 */ /* 0x000fea0003800000 */
[----:B------:R-:W-:Y:S05]  /*2d10*/  @P0 BRA `(.L_x_23153) ;  /* 0x0000008000000947 */ /* 0x000fea0003800000 */
[----:B------:R-:W-:Y:S05]  /*2d20*/  BRA `(.L_x_23154) ;  /* 0x0000009000007947 */ /* 0x000fea0003800000 */
.L_x_23152:
[----:B-----5:R-:W-:-:S05]  /*2d30*/  HADD2.F32 R12, -RZ, R31.H1_H1 ;  /* 0x3000001fff0c7230 */ /* 0x020fca0000004100 */
[----:B------:R-:W-:Y:S01]  /*2d40*/  FADD.FTZ R11, R12, R11 ;  /* 0x0000000b0c0b7221 */ /* 0x000fe20000010000 */
[----:B------:R-:W-:Y:S05]  /*2d50*/  BRA `(.L_x_23153) ;  /* 0x0000004000007947 */ /* 0x000fea0003800000 */
.L_x_23151:
[----:B-----5:R-:W-:-:S05]  /*2d60*/  HADD2.F32 R12, -RZ, R35.H1_H1 ;  /* 0x30000023ff0c7230 */ /* 0x020fca0000004100 */
[----:B------:R-:W-:Y:S01]  /*2d70*/  FADD.FTZ R11, R12, R11 ;  /* 0x0000000b0c0b7221 */ /* 0x000fe20000010000 */
[----:B------:R-:W-:-:S05]  /*2d80*/  @P2 HADD2.F32 R12, -RZ, R31.H1_H1 ;  /* 0x3000001fff0c2230 */ /* 0x000fca0000004100 */
[----:B------:R-:W-:-:S05]  /*2d90*/  @P2 FADD.FTZ R11, R12, R11 ;  /* 0x0000000b0c0b2221 */ /* 0x000fca0000010000 */
.L_x_23153:
[----:B------:R-:W-:-:S04]  /*2da0*/  F2FP.PACK_AB R12, RZ, R11 ;  /* 0x0000000bff0c723e */ /* 0x000fc800000000ff */
[----:B------:R-:W-:Y:S02]  /*2db0*/  PRMT R27, R27, 0x5410, R12 ;  /* 0x000054101b1b7816 */ /* 0x000fe4000000000c */
.L_x_23154:
        /* <DEDUP_REMOVED lines=16> */
.L_x_23156:
[----:B-----5:R-:W-:-:S05]  /*2ec0*/  HADD2.F32 R14, -RZ, R28.H0_H0 ;  /* 0x2000001cff0e7230 */ /* 0x020fca0000004100 */
[----:B------:R-:W-:Y:S01]  /*2ed0*/  FADD.FTZ R13, R14, R13 ;  /* 0x0000000d0e0d7221 */ /* 0x000fe20000010000 */
[----:B------:R-:W-:Y:S05]  /*2ee0*/  BRA `(.L_x_23157) ;  /* 0x0000004000007947 */ /* 0x000fea0003800000 */
.L_x_23155:
[----:B-----5:R-:W-:-:S05]  /*2ef0*/  HADD2.F32 R14, -RZ, R32.H0_H0 ;  /* 0x20000020ff0e7230 */ /* 0x020fca0000004100 */
[----:B------:R-:W-:Y:S01]  /*2f00*/  FADD.FTZ R13, R14, R13 ;  /* 0x0000000d0e0d7221 */ /* 0x000fe20000010000 */
[----:B------:R-:W-:-:S05]  /*2f10*/  @P2 HADD2.F32 R14, -RZ, R28.H0_H0 ;  /* 0x2000001cff0e2230 */ /* 0x000fca0000004100 */
[----:B------:R-:W-:-:S05]  /*2f20*/  @P2 FADD.FTZ R13, R14, R13 ;  /* 0x0000000d0e0d2221 */ /* 0x000fca0000010000 */
.L_x_23157:
[----:B------:R-:W-:-:S04]  /*2f30*/  F2FP.PACK_AB R14, RZ, R13 ;  /* 0x0000000dff0e723e */ /* 0x000fc800000000ff */
[----:B------:R-:W-:Y:S02]  /*2f40*/  PRMT R24, R14, 0x7610, R24 ;  /* 0x000076100e187816 */ /* 0x000fe40000000018 */
.L_x_23158:
[----:B------:R-:W-:Y:S01]  /*2f50*/  HADD2.F32 R14, -RZ, R20.H1_H1 ;  /* 0x30000014ff0e7230 */ /* 0x000fe20000004100 */
[----:B------:R-:W-:Y:S05]  /*2f60*/  @P3 BRA `(.L_x_23159) ;  /* 0x0000008000003947 */ /* 0x000fea0003800000 */
[----:B------:R-:W-:-:S04]  /*2f70*/  ISETP.NE.U32.AND P4, PT, RZ, c[0x0][0x180], PT ;  /* 0x00006000ff007a0c */ /* 0x000fc80003f85070 */
[----:B------:R-:W-:-:S13]  /*2f80*/  ISETP.NE.AND.EX P4, PT, RZ, c[0x0][0x184], PT, P4 ;  /* 0x00006100ff007a0c */ /* 0x000fda0003f85340 */
[----:B------:R-:W-:Y:S05]  /*2f90*/  @P4 BRA `(.L_x_23160) ;  /* 0x0000002000004947 */ /* 0x000fea0003800000 */
[----:B------:R-:W-:Y:S05]  /*2fa0*/  @P0 BRA `(.L_x_23161) ;  /* 0x0000008000000947 */ /* 0x000fea0003800000 */
[----:B------:R-:W-:Y:S05]  /*2fb0*/  BRA `(.L_x_23162) ;  /* 0x0000009000007947 */ /* 0x000fea0003800000 */
.L_x_23160:
[----:B-----5:R-:W-:-:S05]  /*2fc0*/  HADD2.F32 R15, -RZ, R28.H1_H1 ;  /* 0x3000001cff0f7230 */ /* 0x020fca0000004100 */
[----:B------:R-:W-:Y:S01]  /*2fd0*/  FADD.FTZ R14, R15, R14 ;  /* 0x0000000e0f0e7221 */ /* 0x000fe20000010000 */
[----:B------:R-:W-:Y:S05]  /*2fe0*/  BRA `(.L_x_23161) ;  /* 0x0000004000007947 */ /* 0x000fea0003800000 */
.L_x_23159:
[----:B-----5:R-:W-:-:S05]  /*2ff0*/  HADD2.F32 R15, -RZ, R32.H1_H1 ;  /* 0x30000020ff0f7230 */ /* 0x020fca0000004100 */
[----:B------:R-:W-:Y:S01]  /*3000*/  FADD.FTZ R14, R15, R14 ;  /* 0x0000000e0f0e7221 */ /* 0x000fe20000010000 */
[----:B------:R-:W-:-:S05]  /*3010*/  @P2 HADD2.F32 R15, -RZ, R28.H1_H1 ;  /* 0x3000001cff0f2230 */ /* 0x000fca0000004100 */
[----:B------:R-:W-:-:S05]  /*3020*/  @P2 FADD.FTZ R14, R15, R14 ;  /* 0x0000000e0f0e2221 */ /* 0x000fca0000010000 */
.L_x_23161:
[----:B------:R-:W-:-:S04]  /*3030*/  F2FP.PACK_AB R15, RZ, R14 ;  /* 0x0000000eff0f723e */ /* 0x000fc800000000ff */
[----:B------:R-:W-:Y:S02]  /*3040*/  PRMT R24, R24, 0x5410, R15 ;  /* 0x0000541018187816 */ /* 0x000fe4000000000f */
.L_x_23162:
[----:B------:R-:W-:Y:S01]  /*3050*/  HADD2.F32 R15, -RZ, R21.H0_H0 ;  /* 0x20000015ff0f7230 */ /* 0x000fe20000004100 */
[----:B------:R-:W-:Y:S05]  /*3060*/  @P3 BRA `(.L_x_23163) ;  /* 0x0000008000003947 */ /* 0x000fea0003800000 */
[----:B------:R-:W-:-:S04]  /*3070*/  ISETP.NE.U32.AND P4, PT, RZ, c[0x0][0x180], PT ;  /* 0x00006000ff007a0c */ /* 0x000fc80003f85070 */
[----:B------:R-:W-:-:S13]  /*3080*/  ISETP.NE.AND.EX P4, PT, RZ, c[0x0][0x184], PT, P4 ;  /* 0x00006100ff007a0c */ /* 0x000fda0003f85340 */
[----:B------:R-:W-:Y:S05]  /*3090*/  @P4 BRA `(.L_x_23164) ;  /* 0x0000002000004947 */ /* 0x000fea0003800000 */
[----:B------:R-:W-:Y:S05]  /*30a0*/  @P0 BRA `(.L_x_23165) ;  /* 0x0000008000000947 */ /* 0x000fea0003800000 */
[----:B------:R-:W-:Y:S05]  /*30b0*/  BRA `(.L_x_23166) ;  /* 0x0000009000007947 */ /* 0x000fea0003800000 */
.L_x_23164:
[----:B-----5:R-:W-:-:S05]  /*30c0*/  HADD2.F32 R16, -RZ, R29.H0_H0 ;  /* 0x2000001dff107230 */ /* 0x020fca0000004100 */
[----:B------:R-:W-:Y:S01]  /*30d0*/  FADD.FTZ R15, R16, R15 ;  /* 0x0000000f100f7221 */ /* 0x000fe20000010000 */
[----:B------:R-:W-:Y:S05]  /*30e0*/  BRA `(.L_x_23165) ;  /* 0x0000004000007947 */ /* 0x000fea0003800000 */
.L_x_23163:
[----:B-----5:R-:W-:-:S05]  /*30f0*/  HADD2.F32 R16, -RZ, R33.H0_H0 ;  /* 0x20000021ff107230 */ /* 0x020fca0000004100 */
[----:B------:R-:W-:Y:S01]  /*3100*/  FADD.FTZ R15, R16, R15 ;  /* 0x0000000f100f7221 */ /* 0x000fe20000010000 */
[----:B------:R-:W-:-:S05]  /*3110*/  @P2 HADD2.F32 R16, -RZ, R29.H0_H0 ;  /* 0x2000001dff102230 */ /* 0x000fca0000004100 */
[----:B------:R-:W-:-:S05]  /*3120*/  @P2 FADD.FTZ R15, R16, R15 ;  /* 0x0000000f100f2221 */ /* 0x000fca0000010000 */
.L_x_23165:
[----:B------:R-:W-:-:S04]  /*3130*/  F2FP.PACK_AB R16, RZ, R15 ;  /* 0x0000000fff10723e */ /* 0x000fc800000000ff */
[----:B------:R-:W-:Y:S02]  /*3140*/  PRMT R25, R16, 0x7610, R25 ;  /* 0x0000761010197816 */ /* 0x000fe40000000019 */
.L_x_23166:
[----:B------:R-:W-:Y:S01]  /*3150*/  HADD2.F32 R17, -RZ, R21.H1_H1 ;  /* 0x30000015ff117230 */ /* 0x000fe20000004100 */
[----:B------:R-:W-:Y:S05]  /*3160*/  @P3 BRA `(.L_x_23167) ;  /* 0x0000008000003947 */ /* 0x000fea0003800000 */
[----:B------:R-:W-:-:S04]  /*3170*/  ISETP.NE.U32.AND P4, PT, RZ, c[0x0][0x180], PT ;  /* 0x00006000ff007a0c */ /* 0x000fc80003f85070 */
[----:B------:R-:W-:-:S13]  /*3180*/  ISETP.NE.AND.EX P4, PT, RZ, c[0x0][0x184], PT, P4 ;  /* 0x00006100ff007a0c */ /* 0x000fda0003f85340 */
[----:B------:R-:W-:Y:S05]  /*3190*/  @P4 BRA `(.L_x_23168) ;  /* 0x0000002000004947 */ /* 0x000fea0003800000 */
[----:B------:R-:W-:Y:S05]  /*31a0*/  @P0 BRA `(.L_x_23169) ;  /* 0x0000008000000947 */ /* 0x000fea0003800000 */
[----:B------:R-:W-:Y:S05]  /*31b0*/  BRA `(.L_x_23170) ;  /* 0x0000009000007947 */ /* 0x000fea0003800000 */
.L_x_23168:
[----:B-----5:R-:W-:-:S05]  /*31c0*/  HADD2.F32 R16, -RZ, R29.H1_H1 ;  /* 0x3000001dff107230 */ /* 0x020fca0000004100 */
[----:B------:R-:W-:Y:S01]  /*31d0*/  FADD.FTZ R17, R16, R17 ;  /* 0x0000001110117221 */ /* 0x000fe20000010000 */
[----:B------:R-:W-:Y:S05]  /*31e0*/  BRA `(.L_x_23169) ;  /* 0x0000004000007947 */ /* 0x000fea0003800000 */
.L_x_23167:
[----:B-----5:R-:W-:-:S05]  /*31f0*/  HADD2.F32 R16, -RZ, R33.H1_H1 ;  /* 0x30000021ff107230 */ /* 0x020fca0000004100 */
[----:B------:R-:W-:Y:S01]  /*3200*/  FADD.FTZ R17, R16, R17 ;  /* 0x0000001110117221 */ /* 0x000fe20000010000 */
[----:B------:R-:W-:-:S05]  /*3210*/  @P2 HADD2.F32 R16, -RZ, R29.H1_H1 ;  /* 0x3000001dff102230 */ /* 0x000fca0000004100 */
[----:B------:R-:W-:-:S05]  /*3220*/  @P2 FADD.FTZ R17, R16, R17 ;  /* 0x0000001110112221 */ /* 0x000fca0000010000 */
.L_x_23169:
[----:B------:R-:W-:-:S04]  /*3230*/  F2FP.PACK_AB R16, RZ, R17 ;  /* 0x00000011ff10723e */ /* 0x000fc800000000ff */
[----:B------:R-:W-:Y:S02]  /*3240*/  PRMT R25, R25, 0x5410, R16 ;  /* 0x0000541019197816 */ /* 0x000fe40000000010 */
.L_x_23170:
[----:B------:R-:W-:Y:S01]  /*3250*/  HADD2.F32 R16, -RZ, R22.H0_H0 ;  /* 0x20000016ff107230 */ /* 0x000fe20000004100 */
[----:B------:R-:W-:Y:S05]  /*3260*/  @P3 BRA `(.L_x_23171) ;  /* 0x0000008000003947 */ /* 0x000fea0003800000 */
[----:B------:R-:W-:-:S04]  /*3270*/  ISETP.NE.U32.AND P4, PT, RZ, c[0x0][0x180], PT ;  /* 0x00006000ff007a0c */ /* 0x000fc80003f85070 */
[----:B------:R-:W-:-:S13]  /*3280*/  ISETP.NE.AND.EX P4, PT, RZ, c[0x0][0x184], PT, P4 ;  /* 0x00006100ff007a0c */ /* 0x000fda0003f85340 */
[----:B------:R-:W-:Y:S05]  /*3290*/  @P4 BRA `(.L_x_23172) ;  /* 0x0000002000004947 */ /* 0x000fea0003800000 */
[----:B------:R-:W-:Y:S05]  /*32a0*/  @P0 BRA `(.L_x_23173) ;  /* 0x0000008000000947 */ /* 0x000fea0003800000 */
[----:B------:R-:W-:Y:S05]  /*32b0*/  BRA `(.L_x_23174) ;  /* 0x0000009000007947 */ /* 0x000fea0003800000 */
.L_x_23172:
[----:B-----5:R-:W-:-:S05]  /*32c0*/  HADD2.F32 R18, -RZ, R30.H0_H0 ;  /* 0x2000001eff127230 */ /* 0x020fca0000004100 */
[----:B------:R-:W-:Y:S01]  /*32d0*/  FADD.FTZ R16, R18, R16 ;  /* 0x0000001012107221 */ /* 0x000fe20000010000 */
[----:B------:R-:W-:Y:S05]  /*32e0*/  BRA `(.L_x_23173) ;  /* 0x0000004000007947 */ /* 0x000fea0003800000 */
.L_x_23171:
[----:B-----5:R-:W-:-:S05]  /*32f0*/  HADD2.F32 R18, -RZ, R34.H0_H0 ;  /* 0x20000022ff127230 */ /* 0x020fca0000004100 */
[----:B------:R-:W-:Y:S01]  /*3300*/  FADD.FTZ R16, R18, R16 ;  /* 0x0000001012107221 */ /* 0x000fe20000010000 */
[----:B------:R-:W-:-:S05]  /*3310*/  @P2 HADD2.F32 R18, -RZ, R30.H0_H0 ;  /* 0x2000001eff122230 */ /* 0x000fca0000004100 */
[----:B------:R-:W-:-:S05]  /*3320*/  @P2 FADD.FTZ R16, R18, R16 ;  /* 0x0000001012102221 */ /* 0x000fca0000010000 */
.L_x_23173:
[----:B------:R-:W-:-:S04]  /*3330*/  F2FP.PACK_AB R18, RZ, R16 ;  /* 0x00000010ff12723e */ /* 0x000fc800000000ff */
[----:B------:R-:W-:Y:S02]  /*3340*/  PRMT R26, R18, 0x7610, R26 ;  /* 0x00007610121a7816 */ /* 0x000fe4000000001a */
.L_x_23174:
[----:B------:R-:W-:Y:S01]  /*3350*/  HADD2.F32 R19, -RZ, R22.H1_H1 ;  /* 0x30000016ff137230 */ /* 0x000fe20000004100 */
[----:B------:R-:W-:Y:S05]  /*3360*/  @P3 BRA `(.L_x_23175) ;  /* 0x0000008000003947 */ /* 0x000fea0003800000 */
[----:B------:R-:W-:-:S04]  /*3370*/  ISETP.NE.U32.AND P4, PT, RZ, c[0x0][0x180], PT ;  /* 0x00006000ff007a0c */ /* 0x000fc80003f85070 */
[----:B------:R-:W-:-:S13]  /*3380*/  ISETP.NE.AND.EX P4, PT, RZ, c[0x0][0x184], PT, P4 ;  /* 0x00006100ff007a0c */ /* 0x000fda0003f85340 */
[----:B------:R-:W-:Y:S05]  /*3390*/  @P4 BRA `(.L_x_23176) ;  /* 0x0000002000004947 */ /* 0x000fea0003800000 */
[----:B------:R-:W-:Y:S05]  /*33a0*/  @P0 BRA `(.L_x_23177) ;  /* 0x0000008000000947 */ /* 0x000fea0003800000 */
[----:B------:R-:W-:Y:S05]  /*33b0*/  BRA `(.L_x_23178) ;  /* 0x0000009000007947 */ /* 0x000fea0003800000 */
.L_x_23176:
[----:B-----5:R-:W-:-:S05]  /*33c0*/  HADD2.F32 R18, -RZ, R30.H1_H1 ;  /* 0x3000001eff127230 */ /* 0x020fca0000004100 */
[----:B------:R-:W-:Y:S01]  /*33d0*/  FADD.FTZ R19, R18, R19 ;  /* 0x0000001312137221 */ /* 0x000fe20000010000 */
[----:B------:R-:W-:Y:S05]  /*33e0*/  BRA `(.L_x_23177) ;  /* 0x0000004000007947 */ /* 0x000fea0003800000 */
.L_x_23175:
[----:B-----5:R-:W-:-:S05]  /*33f0*/  HADD2.F32 R18, -RZ, R34.H1_H1 ;  /* 0x30000022ff127230 */ /* 0x020fca0000004100 */
[----:B------:R-:W-:Y:S01]  /*3400*/  FADD.FTZ R19, R18, R19 ;  /* 0x0000001312137221 */ /* 0x000fe20000010000 */
[----:B------:R-:W-:-:S05]  /*3410*/  @P2 HADD2.F32 R18, -RZ, R30.H1_H1 ;  /* 0x3000001eff122230 */ /* 0x000fca0000004100 */
[----:B------:R-:W-:-:S05]  /*3420*/  @P2 FADD.FTZ R19, R18, R19 ;  /* 0x0000001312132221 */ /* 0x000fca0000010000 */
.L_x_23177:
[----:B------:R-:W-:-:S04]  /*3430*/  F2FP.PACK_AB R18, RZ, R19 ;  /* 0x00000013ff12723e */ /* 0x000fc800000000ff */
[----:B------:R-:W-:Y:S02]  /*3440*/  PRMT R26, R26, 0x5410, R18 ;  /* 0x000054101a1a7816 */ /* 0x000fe40000000012 */
.L_x_23178:
[----:B------:R-:W-:Y:S01]  /*3450*/  HADD2.F32 R18, -RZ, R23.H0_H0 ;  /* 0x20000017ff127230 */ /* 0x000fe20000004100 */
[----:B------:R-:W-:Y:S05]  /*3460*/  @P3 BRA `(.L_x_23179) ;  /* 0x0000008000003947 */ /* 0x000fea0003800000 */
[----:B------:R-:W-:-:S04]  /*3470*/  ISETP.NE.U32.AND P4, PT, RZ, c[0x0][0x180], PT ;  /* 0x00006000ff007a0c */ /* 0x000fc80003f85070 */
[----:B------:R-:W-:-:S13]  /*3480*/  ISETP.NE.AND.EX P4, PT, RZ, c[0x0][0x184], PT, P4 ;  /* 0x00006100ff007a0c */ /* 0x000fda0003f85340 */
[----:B------:R-:W-:Y:S05]  /*3490*/  @P4 BRA `(.L_x_23180) ;  /* 0x0000002000004947 */ /* 0x000fea0003800000 */
[----:B------:R-:W-:Y:S05]  /*34a0*/  @P0 BRA `(.L_x_23181) ;  /* 0x0000008000000947 */ /* 0x000fea0003800000 */
[----:B------:R-:W-:Y:S05]  /*34b0*/  BRA `(.L_x_23182) ;  /* 0x0000009000007947 */ /* 0x000fea0003800000 */
.L_x_23180:
[----:B-----5:R-:W-:-:S05]  /*34c0*/  HADD2.F32 R20, -RZ, R31.H0_H0 ;  /* 0x2000001fff147230 */ /* 0x020fca0000004100 */
[----:B------:R-:W-:Y:S01]  /*34d0*/  FADD.FTZ R18, R20, R18 ;  /* 0x0000001214127221 */ /* 0x000fe20000010000 */
[----:B------:R-:W-:Y:S05]  /*34e0*/  BRA `(.L_x_23181) ;  /* 0x0000004000007947 */ /* 0x000fea0003800000 */
.L_x_23179:
[----:B-----5:R-:W-:-:S05]  /*34f0*/  HADD2.F32 R20, -RZ, R35.H0_H0 ;  /* 0x20000023ff147230 */ /* 0x020fca0000004100 */
[----:B------:R-:W-:Y:S01]  /*3500*/  FADD.FTZ R18, R20, R18 ;  /* 0x0000001214127221 */ /* 0x000fe20000010000 */
[----:B------:R-:W-:-:S05]  /*3510*/  @P2 HADD2.F32 R20, -RZ, R31.H0_H0 ;  /* 0x2000001fff142230 */ /* 0x000fca0000004100 */
[----:B------:R-:W-:-:S05]  /*3520*/  @P2 FADD.FTZ R18, R20, R18 ;  /* 0x0000001214122221 */ /* 0x000fca0000010000 */
.L_x_23181:
[----:B------:R-:W-:-:S04]  /*3530*/  F2FP.PACK_AB R20, RZ, R18 ;  /* 0x00000012ff14723e */ /* 0x000fc800000000ff */
[----:B------:R-:W-:Y:S02]  /*3540*/  PRMT R27, R20, 0x7610, R27 ;  /* 0x00007610141b7816 */ /* 0x000fe4000000001b */
.L_x_23182:
[----:B------:R-:W-:Y:S01]  /*3550*/  HADD2.F32 R20, -RZ, R23.H1_H1 ;  /* 0x30000017ff147230 */ /* 0x000fe20000004100 */
[----:B------:R-:W-:Y:S05]  /*3560*/  @P3 BRA `(.L_x_23183) ;  /* 0x0000008000003947 */ /* 0x000fea0003800000 */
[----:B------:R-:W-:-:S04]  /*3570*/  ISETP.NE.U32.AND P4, PT, RZ, c[0x0][0x180], PT ;  /* 0x00006000ff007a0c */ /* 0x000fc80003f85070 */
[----:B------:R-:W-:-:S13]  /*3580*/  ISETP.NE.AND.EX P4, PT, RZ, c[0x0][0x184], PT, P4 ;  /* 0x00006100ff007a0c */ /* 0x000fda0003f85340 */
[----:B------:R-:W-:Y:S05]  /*3590*/  @P4 BRA `(.L_x_23184) ;  /* 0x0000002000004947 */ /* 0x000fea0003800000 */
[----:B------:R-:W-:Y:S05]  /*35a0*/  @P0 BRA `(.L_x_23185) ;  /* 0x0000008000000947 */ /* 0x000fea0003800000 */
[----:B------:R-:W-:Y:S05]  /*35b0*/  BRA `(.L_x_23186) ;  /* 0x0000009000007947 */ /* 0x000fea0003800000 */
.L_x_23184:
[----:B-----5:R-:W-:-:S05]  /*35c0*/  HADD2.F32 R21, -RZ, R31.H1_H1 ;  /* 0x3000001fff157230 */ /* 0x020fca0000004100 */
[----:B------:R-:W-:Y:S01]  /*35d0*/  FADD.FTZ R20, R21, R20 ;  /* 0x0000001415147221 */ /* 0x000fe20000010000 */
[----:B------:R-:W-:Y:S05]  /*35e0*/  BRA `(.L_x_23185) ;  /* 0x0000004000007947 */ /* 0x000fea0003800000 */
.L_x_23183:
[----:B-----5:R-:W-:-:S05]  /*35f0*/  HADD2.F32 R21, -RZ, R35.H1_H1 ;  /* 0x30000023ff157230 */ /* 0x020fca0000004100 */
[----:B------:R-:W-:Y:S01]  /*3600*/  FADD.FTZ R20, R21, R20 ;  /* 0x0000001415147221 */ /* 0x000fe20000010000 */
[----:B------:R-:W-:-:S05]  /*3610*/  @P2 HADD2.F32 R21, -RZ, R31.H1_H1 ;  /* 0x3000001fff152230 */ /* 0x000fca0000004100 */
[----:B------:R-:W-:-:S05]  /*3620*/  @P2 FADD.FTZ R20, R21, R20 ;  /* 0x0000001415142221 */ /* 0x000fca0000010000 */
.L_x_23185:
[----:B------:R-:W-:-:S04]  /*3630*/  F2FP.PACK_AB R21, RZ, R20 ;  /* 0x00000014ff15723e */ /* 0x000fc800000000ff */
[----:B------:R-:W-:Y:S02]  /*3640*/  PRMT R27, R27, 0x5410, R21 ;  /* 0x000054101b1b7816 */ /* 0x000fe40000000015 */
.L_x_23186:
        /* <DEDUP_REMOVED lines=16> */
.L_x_23188:
[----:B-----5:R-:W-:-:S05]  /*3750*/  HADD2.F32 R23, -RZ, R28.H0_H0 ;  /* 0x2000001cff177230 */ /* 0x020fca0000004100 */
[----:B------:R-:W-:Y:S01]  /*3760*/  FADD.FTZ R22, R23, R22 ;  /* 0x0000001617167221 */ /* 0x000fe20000010000 */
[----:B------:R-:W-:Y:S05]  /*3770*/  BRA `(.L_x_23189) ;  /* 0x0000004000007947 */ /* 0x000fea0003800000 */
.L_x_23187:
[----:B-----5:R-:W-:-:S05]  /*3780*/  HADD2.F32 R23, -RZ, R32.H0_H0 ;  /* 0x20000020ff177230 */ /* 0x020fca0000004100 */
[----:B------:R-:W-:Y:S01]  /*3790*/  FADD.FTZ R22, R23, R22 ;  /* 0x0000001617167221 */ /* 0x000fe20000010000 */
[----:B------:R-:W-:-:S05]  /*37a0*/  @P2 HADD2.F32 R23, -RZ, R28.H0_H0 ;  /* 0x2000001cff172230 */ /* 0x000fca0000004100 */
[----:B------:R-:W-:-:S05]  /*37b0*/  @P2 FADD.FTZ R22, R23, R22 ;  /* 0x0000001617162221 */ /* 0x000fca0000010000 */
.L_x_23189:
[----:B------:R-:W-:-:S04]  /*37c0*/  F2FP.PACK_AB R23, RZ, R22 ;  /* 0x00000016ff17723e */ /* 0x000fc800000000ff */
[----:B------:R-:W-:Y:S02]  /*37d0*/  PRMT R24, R23, 0x7610, R24 ;  /* 0x0000761017187816 */ /* 0x000fe40000000018 */
.L_x_23190:
[----:B------:R-:W-:Y:S01]  /*37e0*/  HADD2.F32 R23, -RZ, R184.H1_H1 ;  /* 0x300000b8ff177230 */ /* 0x000fe20000004100 */
[----:B------:R-:W-:Y:S05]  /*37f0*/  @P3 BRA `(.L_x_23191) ;  /* 0x0000008000003947 */ /* 0x000fea0003800000 */
[----:B------:R-:W-:-:S04]  /*3800*/  ISETP.NE.U32.AND P4, PT, RZ, c[0x0][0x180], PT ;  /* 0x00006000ff007a0c */ /* 0x000fc80003f85070 */
[----:B------:R-:W-:-:S13]  /*3810*/  ISETP.NE.AND.EX P4, PT, RZ, c[0x0][0x184], PT, P4 ;  /* 0x00006100ff007a0c */ /* 0x000fda0003f85340 */
[----:B------:R-:W-:Y:S05]  /*3820*/  @P4 BRA `(.L_x_23192) ;  /* 0x0000002000004947 */ /* 0x000fea0003800000 */
[----:B------:R-:W-:Y:S05]  /*3830*/  @P0 BRA `(.L_x_23193) ;  /* 0x0000008000000947 */ /* 0x000fea0003800000 */
[----:B------:R-:W-:Y:S05]  /*3840*/  BRA `(.L_x_23194) ;  /* 0x0000009000007947 */ /* 0x000fea0003800000 */
.L_x_23192:
[----:B-----5:R-:W-:-:S05]  /*3850*/  HADD2.F32 R184, -RZ, R28.H1_H1 ;  /* 0x3000001cffb87230 */ /* 0x020fca0000004100 */
[----:B------:R-:W-:Y:S01]  /*3860*/  FADD.FTZ R23, R184, R23 ;  /* 0x00000017b8177221 */ /* 0x000fe20000010000 */
[----:B------:R-:W-:Y:S05]  /*3870*/  BRA `(.L_x_23193) ;  /* 0x0000004000007947 */ /* 0x000fea0003800000 */
.L_x_23191:
[----:B-----5:R-:W-:-:S05]  /*3880*/  HADD2.F32 R184, -RZ, R32.H1_H1 ;  /* 0x30000020ffb87230 */ /* 0x020fca0000004100 */
[----:B------:R-:W-:Y:S01]  /*3890*/  FADD.FTZ R23, R184, R23 ;  /* 0x00000017b8177221 */ /* 0x000fe20000010000 */
[----:B------:R-:W-:-:S05]  /*38a0*/  @P2 HADD2.F32 R184, -RZ, R28.H1_H1 ;  /* 0x3000001cffb82230 */ /* 0x000fca0000004100 */
[----:B------:R-:W-:-:S05]  /*38b0*/  @P2 FADD.FTZ R23, R184, R23 ;  /* 0x00000017b8172221 */ /* 0x000fca0000010000 */
.L_x_23193:
[----:B------:R-:W-:-:S04]  /*38c0*/  F2FP.PACK_AB R184, RZ, R23 ;  /* 0x00000017ffb8723e */ /* 0x000fc800000000ff */
[----:B------:R-:W-:Y:S02]  /*38d0*/  PRMT R24, R24, 0x5410, R184 ;  /* 0x0000541018187816 */ /* 0x000fe400000000b8 */
.L_x_23194:
[----:B------:R-:W-:Y:S01]  /*38e0*/  HADD2.F32 R188, -RZ, R185.H0_H0 ;  /* 0x200000b9ffbc7230 */ /* 0x000fe20000004100 */
[----:B------:R-:W-:Y:S05]  /*38f0*/  @P3 BRA `(.L_x_23195) ;  /* 0x0000008000003947 */ /* 0x000fea0003800000 */
[----:B------:R-:W-:-:S04]  /*3900*/  ISETP.NE.U32.AND P4, PT, RZ, c[0x0][0x180], PT ;  /* 0x00006000ff007a0c */ /* 0x000fc80003f85070 */
[----:B------:R-:W-:-:S13]  /*3910*/  ISETP.NE.AND.EX P4, PT, RZ, c[0x0][0x184], PT, P4 ;  /* 0x00006100ff007a0c */ /* 0x000fda0003f85340 */
[----:B------:R-:W-:Y:S05]  /*3920*/  @P4 BRA `(.L_x_23196) ;  /* 0x0000002000004947 */ /* 0x000fea0003800000 */
[----:B------:R-:W-:Y:S05]  /*3930*/  @P0 BRA `(.L_x_23197) ;  /* 0x0000008000000947 */ /* 0x000fea0003800000 */
[----:B------:R-:W-:Y:S05]  /*3940*/  BRA `(.L_x_23198) ;  /* 0x0000009000007947 */ /* 0x000fea0003800000 */
.L_x_23196:
[----:B-----5:R-:W-:-:S05]  /*3950*/  HADD2.F32 R184, -RZ, R29.H0_H0 ;  /* 0x2000001dffb87230 */ /* 0x020fca0000004100 */
[----:B------:R-:W-:Y:S01]  /*3960*/  FADD.FTZ R188, R184, R188 ;  /* 0x000000bcb8bc7221 */ /* 0x000fe20000010000 */
[----:B------:R-:W-:Y:S05]  /*3970*/  BRA `(.L_x_23197) ;  /* 0x0000004000007947 */ /* 0x000fea0003800000 */
.L_x_23195:
[----:B-----5:R-:W-:-:S05]  /*3980*/  HADD2.F32 R184, -RZ, R33.H0_H0 ;  /* 0x20000021ffb87230 */ /* 0x020fca0000004100 */
[----:B------:R-:W-:Y:S01]  /*3990*/  FADD.FTZ R188, R184, R188 ;  /* 0x000000bcb8bc7221 */ /* 0x000fe20000010000 */
[----:B------:R-:W-:-:S05]  /*39a0*/  @P2 HADD2.F32 R184, -RZ, R29.H0_H0 ;  /* 0x2000001dffb82230 */ /* 0x000fca0000004100 */
[----:B------:R-:W-:-:S05]  /*39b0*/  @P2 FADD.FTZ R188, R184, R188 ;  /* 0x000000bcb8bc2221 */ /* 0x000fca0000010000 */
.L_x_23197:
[----:B------:R-:W-:-:S04]  /*39c0*/  F2FP.PACK_AB R184, RZ, R188 ;  /* 0x000000bcffb8723e */ /* 0x000fc800000000ff */
[----:B------:R-:W-:Y:S02]  /*39d0*/  PRMT R25, R184, 0x7610, R25 ;  /* 0x00007610b8197816 */ /* 0x000fe40000000019 */
.L_x_23198:
[----:B------:R-:W-:Y:S01]  /*39e0*/  HADD2.F32 R193, -RZ, R185.H1_H1 ;  /* 0x300000b9ffc17230 */ /* 0x000fe20000004100 */
[----:B------:R-:W-:Y:S05]  /*39f0*/  @P3 BRA `(.L_x_23199) ;  /* 0x0000008000003947 */ /* 0x000fea0003800000 */
[----:B------:R-:W-:-:S04]  /*3a00*/  ISETP.NE.U32.AND P4, PT, RZ, c[0x0][0x180], PT ;  /* 0x00006000ff007a0c */ /* 0x000fc80003f85070 */
[----:B------:R-:W-:-:S13]  /*3a10*/  ISETP.NE.AND.EX P4, PT, RZ, c[0x0][0x184], PT, P4 ;  /* 0x00006100ff007a0c */ /* 0x000fda0003f85340 */
[----:B------:R-:W-:Y:S05]  /*3a20*/  @P4 BRA `(.L_x_23200) ;  /* 0x0000002000004947 */ /* 0x000fea0003800000 */
[----:B------:R-:W-:Y:S05]  /*3a30*/  @P0 BRA `(.L_x_23201) ;  /* 0x0000008000000947 */ /* 0x000fea0003800000 */
[----:B------:R-:W-:Y:S05]  /*3a40*/  BRA `(.L_x_23202) ;  /* 0x0000009000007947 */ /* 0x000fea0003800000 */
.L_x_23200:
[----:B-----5:R-:W-:-:S05]  /*3a50*/  HADD2.F32 R184, -RZ, R29.H1_H1 ;  /* 0x3000001dffb87230 */ /* 0x020fca0000004100 */
[----:B------:R-:W-:Y:S01]  /*3a60*/  FADD.FTZ R193, R184, R193 ;  /* 0x000000c1b8c17221 */ /* 0x000fe20000010000 */
[----:B------:R-:W-:Y:S05]  /*3a70*/  BRA `(.L_x_23201) ;  /* 0x0000004000007947 */ /* 0x000fea0003800000 */
.L_x_23199:
[----:B-----5:R-:W-:-:S05]  /*3a80*/  HADD2.F32 R184, -RZ, R33.H1_H1 ;  /* 0x30000021ffb87230 */ /* 0x020fca0000004100 */
[----:B------:R-:W-:Y:S01]  /*3a90*/  FADD.FTZ R193, R184, R193 ;  /* 0x000000c1b8c17221 */ /* 0x000fe20000010000 */
[----:B------:R-:W-:-:S05]  /*3aa0*/  @P2 HADD2.F32 R184, -RZ, R29.H1_H1 ;  /* 0x3000001dffb82230 */ /* 0x000fca0000004100 */
[----:B------:R-:W-:-:S05]  /*3ab0*/  @P2 FADD.FTZ R193, R184, R193 ;  /* 0x000000c1b8c12221 */ /* 0x000fca0000010000 */
.L_x_23201:
[----:B------:R-:W-:-:S04]  /*3ac0*/  F2FP.PACK_AB R184, RZ, R193 ;  /* 0x000000c1ffb8723e */ /* 0x000fc800000000ff */
[----:B------:R-:W-:Y:S02]  /*3ad0*/  PRMT R25, R25, 0x5410, R184 ;  /* 0x0000541019197816 */ /* 0x000fe400000000b8 */
.L_x_23202:
[----:B------:R-:W-:Y:S01]  /*3ae0*/  HADD2.F32 R194, -RZ, R186.H0_H0 ;  /* 0x200000baffc27230 */ /* 0x000fe20000004100 */
[----:B------:R-:W-:Y:S05]  /*3af0*/  @P3 BRA `(.L_x_23203) ;  /* 0x0000008000003947 */ /* 0x000fea0003800000 */
[----:B------:R-:W-:-:S04]  /*3b00*/  ISETP.NE.U32.AND P4, PT, RZ, c[0x0][0x180], PT ;  /* 0x00006000ff007a0c */ /* 0x000fc80003f85070 */
[----:B------:R-:W-:-:S13]  /*3b10*/  ISETP.NE.AND.EX P4, PT, RZ, c[0x0][0x184], PT, P4 ;  /* 0x00006100ff007a0c */ /* 0x000fda0003f85340 */
[----:B------:R-:W-:Y:S05]  /*3b20*/  @P4 BRA `(.L_x_23204) ;  /* 0x0000002000004947 */ /* 0x000fea0003800000 */
[----:B------:R-:W-:Y:S05]  /*3b30*/  @P0 BRA `(.L_x_23205) ;  /* 0x0000008000000947 */ /* 0x000fea0003800000 */
[----:B------:R-:W-:Y:S05]  /*3b40*/  BRA `(.L_x_23206) ;  /* 0x0000009000007947 */ /* 0x000fea0003800000 */
.L_x_23204:
[----:B-----5:R-:W-:-:S05]  /*3b50*/  HADD2.F32 R184, -RZ, R30.H0_H0 ;  /* 0x2000001effb87230 */ /* 0x020fca0000004100 */
[----:B------:R-:W-:Y:S01]  /*3b60*/  FADD.FTZ R194, R184, R194 ;  /* 0x000000c2b8c27221 */ /* 0x000fe20000010000 */
[----:B------:R-:W-:Y:S05]  /*3b70*/  BRA `(.L_x_23205) ;  /* 0x0000004000007947 */ /* 0x000fea0003800000 */
.L_x_23203:
[----:B-----5:R-:W-:-:S05]  /*3b80*/  HADD2.F32 R184, -RZ, R34.H0_H0 ;  /* 0x20000022ffb87230 */ /* 0x020fca0000004100 */
[----:B------:R-:W-:Y:S01]  /*3b90*/  FADD.FTZ R194, R184, R194 ;  /* 0x000000c2b8c27221 */ /* 0x000fe20000010000 */
[----:B------:R-:W-:-:S05]  /*3ba0*/  @P2 HADD2.F32 R184, -RZ, R30.H0_H0 ;  /* 0x2000001effb82230 */ /* 0x000fca0000004100 */
[----:B------:R-:W-:-:S05]  /*3bb0*/  @P2 FADD.FTZ R194, R184, R194 ;  /* 0x000000c2b8c22221 */ /* 0x000fca0000010000 */
.L_x_23205:
[----:B------:R-:W-:-:S04]  /*3bc0*/  F2FP.PACK_AB R184, RZ, R194 ;  /* 0x000000c2ffb8723e */ /* 0x000fc800000000ff */
[----:B------:R-:W-:Y:S02]  /*3bd0*/  PRMT R26, R184, 0x7610, R26 ;  /* 0x00007610b81a7816 */ /* 0x000fe4000000001a */
.L_x_23206:
[----:B------:R-:W-:Y:S01]  /*3be0*/  HADD2.F32 R195, -RZ, R186.H1_H1 ;  /* 0x300000baffc37230 */ /* 0x000fe20000004100 */
[----:B------:R-:W-:Y:S05]  /*3bf0*/  @P3 BRA `(.L_x_23207) ;  /* 0x0000008000003947 */ /* 0x000fea0003800000 */
[----:B------:R-:W-:-:S04]  /*3c00*/  ISETP.NE.U32.AND P4, PT, RZ, c[0x0][0x180], PT ;  /* 0x00006000ff007a0c */ /* 0x000fc80003f85070 */
[----:B------:R-:W-:-:S13]  /*3c10*/  ISETP.NE.AND.EX P4, PT, RZ, c[0x0][0x184], PT, P4 ;  /* 0x00006100ff007a0c */ /* 0x000fda0003f85340 */
[----:B------:R-:W-:Y:S05]  /*3c20*/  @P4 BRA `(.L_x_23208) ;  /* 0x0000002000004947 */ /* 0x000fea0003800000 */
[----:B------:R-:W-:Y:S05]  /*3c30*/  @P0 BRA `(.L_x_23209) ;  /* 0x0000008000000947 */ /* 0x000fea0003800000 */
[----:B------:R-:W-:Y:S05]  /*3c40*/  BRA `(.L_x_23210) ;  /* 0x0000009000007947 */ /* 0x000fea0003800000 */
.L_x_23208:
[----:B-----5:R-:W-:-:S05]  /*3c50*/  HADD2.F32 R184, -RZ, R30.H1_H1 ;  /* 0x3000001effb87230 */ /* 0x020fca0000004100 */
[----:B------:R-:W-:Y:S01]  /*3c60*/  FADD.FTZ R195, R184, R195 ;  /* 0x000000c3b8c37221 */ /* 0x000fe20000010000 */
[----:B------:R-:W-:Y:S05]  /*3c70*/  BRA `(.L_x_23209) ;  /* 0x0000004000007947 */ /* 0x000fea0003800000 */
.L_x_23207:
[----:B-----5:R-:W-:-:S05]  /*3c80*/  HADD2.F32 R184, -RZ, R34.H1_H1 ;  /* 0x30000022ffb87230 */ /* 0x020fca0000004100 */
[----:B------:R-:W-:Y:S01]  /*3c90*/  FADD.FTZ R195, R184, R195 ;  /* 0x000000c3b8c37221 */ /* 0x000fe20000010000 */
[----:B------:R-:W-:-:S05]  /*3ca0*/  @P2 HADD2.F32 R184, -RZ, R30.H1_H1 ;  /* 0x3000001effb82230 */ /* 0x000fca0000004100 */
[----:B------:R-:W-:-:S05]  /*3cb0*/  @P2 FADD.FTZ R195, R184, R195 ;  /* 0x000000c3b8c32221 */ /* 0x000fca0000010000 */
.L_x_23209:
[----:B------:R-:W-:-:S04]  /*3cc0*/  F2FP.PACK_AB R184, RZ, R195 ;  /* 0x000000c3ffb8723e */ /* 0x000fc800000000ff */
[----:B------:R-:W-:Y:S02]  /*3cd0*/  PRMT R26, R26, 0x5410, R184 ;  /* 0x000054101a1a7816 */ /* 0x000fe400000000b8 */
.L_x_23210:
[----:B------:R-:W-:Y:S01]  /*3ce0*/  HADD2.F32 R196, -RZ, R187.H0_H0 ;  /* 0x200000bbffc47230 */ /* 0x000fe20000004100 */
[----:B------:R-:W-:Y:S05]  /*3cf0*/  @P3 BRA `(.L_x_23211) ;  /* 0x0000008000003947 */ /* 0x000fea0003800000 */
[----:B------:R-:W-:-:S04]  /*3d00*/  ISETP.NE.U32.AND P4, PT, RZ, c[0x0][0x180], PT ;  /* 0x00006000ff007a0c */ /* 0x000fc80003f85070 */
[----:B------:R-:W-:-:S13]  /*3d10*/  ISETP.NE.AND.EX P4, PT, RZ, c[0x0][0x184], PT, P4 ;  /* 0x00006100ff007a0c */ /* 0x000fda0003f85340 */
[----:B------:R-:W-:Y:S05]  /*3d20*/  @P4 BRA `(.L_x_23212) ;  /* 0x0000002000004947 */ /* 0x000fea0003800000 */
[----:B------:R-:W-:Y:S05]  /*3d30*/  @P0 BRA `(.L_x_23213) ;  /* 0x0000008000000947 */ /* 0x000fea0003800000 */
[----:B------:R-:W-:Y:S05]  /*3d40*/  BRA `(.L_x_23214) ;  /* 0x0000009000007947 */ /* 0x000fea0003800000 */
.L_x_23212:
[----:B-----5:R-:W-:-:S05]  /*3d50*/  HADD2.F32 R184, -RZ, R31.H0_H0 ;  /* 0x2000001fffb87230 */ /* 0x020fca0000004100 */
[----:B------:R-:W-:Y:S01]  /*3d60*/  FADD.FTZ R196, R184, R196 ;  /* 0x000000c4b8c47221 */ /* 0x000fe20000010000 */
[----:B------:R-:W-:Y:S05]  /*3d70*/  BRA `(.L_x_23213) ;  /* 0x0000004000007947 */ /* 0x000fea0003800000 */
.L_x_23211:
[----:B-----5:R-:W-:-:S05]  /*3d80*/  HADD2.F32 R184, -RZ, R35.H0_H0 ;  /* 0x20000023ffb87230 */ /* 0x020fca0000004100 */
[----:B------:R-:W-:Y:S01]  /*3d90*/  FADD.FTZ R196, R184, R196 ;  /* 0x000000c4b8c47221 */ /* 0x000fe20000010000 */
[----:B------:R-:W-:-:S05]  /*3da0*/  @P2 HADD2.F32 R184, -RZ, R31.H0_H0 ;  /* 0x2000001fffb82230 */ /* 0x000fca0000004100 */
[----:B------:R-:W-:-:S05]  /*3db0*/  @P2 FADD.FTZ R196, R184, R196 ;  /* 0x000000c4b8c42221 */ /* 0x000fca0000010000 */
.L_x_23213:
[----:B------:R-:W-:-:S04]  /*3dc0*/  F2FP.PACK_AB R184, RZ, R196 ;  /* 0x000000c4ffb8723e */ /* 0x000fc800000000ff */
[----:B------:R-:W-:Y:S02]  /*3dd0*/  PRMT R27, R184, 0x7610, R27 ;  /* 0x00007610b81b7816 */ /* 0x000fe4000000001b */
.L_x_23214:
[----:B------:R-:W-:Y:S01]  /*3de0*/  HADD2.F32 R204, -RZ, R187.H1_H1 ;  /* 0x300000bbffcc7230 */ /* 0x000fe20000004100 */
[----:B------:R-:W-:Y:S05]  /*3df0*/  @P3 BRA `(.L_x_23215) ;  /* 0x0000008000003947 */ /* 0x000fea0003800000 */
[----:B------:R-:W-:-:S04]  /*3e00*/  ISETP.NE.U32.AND P4, PT, RZ, c[0x0][0x180], PT ;  /* 0x00006000ff007a0c */ /* 0x000fc80003f85070 */
[----:B------:R-:W-:-:S13]  /*3e10*/  ISETP.NE.AND.EX P4, PT, RZ, c[0x0][0x184], PT, P4 ;  /* 0x00006100ff007a0c */ /* 0x000fda0003f85340 */
[----:B------:R-:W-:Y:S05]  /*3e20*/  @P4 BRA `(.L_x_23216) ;  /* 0x0000002000004947 */ /* 0x000fea0003800000 */
[----:B------:R-:W-:Y:S05]  /*3e30*/  @P0 BRA `(.L_x_23217) ;  /* 0x0000008000000947 */ /* 0x000fea0003800000 */
[----:B------:R-:W-:Y:S05]  /*3e40*/  BRA `(.L_x_23218) ;  /* 0x0000009000007947 */ /* 0x000fea0003800000 */
.L_x_23216:
[----:B-----5:R-:W-:-:S05]  /*3e50*/  HADD2.F32 R184, -RZ, R31.H1_H1 ;  /* 0x3000001fffb87230 */ /* 0x020fca0000004100 */
[----:B------:R-:W-:Y:S01]  /*3e60*/  FADD.FTZ R204, R184, R204 ;  /* 0x000000ccb8cc7221 */ /* 0x000fe20000010000 */
[----:B------:R-:W-:Y:S05]  /*3e70*/  BRA `(.L_x_23217) ;  /* 0x0000004000007947 */ /* 0x000fea0003800000 */
.L_x_23215:
[----:B-----5:R-:W-:-:S05]  /*3e80*/  HADD2.F32 R184, -RZ, R35.H1_H1 ;  /* 0x30000023ffb87230 */ /* 0x020fca0000004100 */
[----:B------:R-:W-:Y:S01]  /*3e90*/  FADD.FTZ R204, R184, R204 ;  /* 0x000000ccb8cc7221 */ /* 0x000fe20000010000 */
[----:B------:R-:W-:-:S05]  /*3ea0*/  @P2 HADD2.F32 R184, -RZ, R31.H1_H1 ;  /* 0x3000001fffb82230 */ /* 0x000fca0000004100 */
[----:B------:R-:W-:-:S05]  /*3eb0*/  @P2 FADD.FTZ R204, R184, R204 ;  /* 0x000000ccb8cc2221 */ /* 0x000fca0000010000 */
.L_x_23217:
[----:B------:R-:W-:-:S04]  /*3ec0*/  F2FP.PACK_AB R184, RZ, R204 ;  /* 0x000000ccffb8723e */ /* 0x000fc800000000ff */
[----:B------:R-:W-:Y:S02]  /*3ed0*/  PRMT R27, R27, 0x5410, R184 ;  /* 0x000054101b1b7816 */ /* 0x000fe400000000b8 */
.L_x_23218:
        /* <DEDUP_REMOVED lines=16> */
.L_x_23220:
[----:B-----5:R-:W-:-:S05]  /*3fe0*/  HADD2.F32 R205, -RZ, R28.H0_H0 ;  /* 0x2000001cffcd7230 */ /* 0x020fca0000004100 */
[----:B------:R-:W-:Y:S01]  /*3ff0*/  FADD.FTZ R202, R205, R202 ;  /* 0x000000cacdca7221 */ /* 0x000fe20000010000 */
[----:B------:R-:W-:Y:S05]  /*4000*/  BRA `(.L_x_23221) ;  /* 0x0000004000007947 */ /* 0x000fea0003800000 */
.L_x_23219:
[----:B-----5:R-:W-:-:S05]  /*4010*/  HADD2.F32 R205, -RZ, R32.H0_H0 ;  /* 0x20000020ffcd7230 */ /* 0x020fca0000004100 */
[----:B------:R-:W-:Y:S01]  /*4020*/  FADD.FTZ R202, R205, R202 ;  /* 0x000000cacdca7221 */ /* 0x000fe20000010000 */
[----:B------:R-:W-:-:S05]  /*4030*/  @P2 HADD2.F32 R205, -RZ, R28.H0_H0 ;  /* 0x2000001cffcd2230 */ /* 0x000fca0000004100 */
[----:B------:R-:W-:-:S05]  /*4040*/  @P2 FADD.FTZ R202, R205, R202 ;  /* 0x000000cacdca2221 */ /* 0x000fca0000010000 */
.L_x_23221:
[----:B------:R-:W-:-:S04]  /*4050*/  F2FP.PACK_AB R205, RZ, R202 ;  /* 0x000000caffcd723e */ /* 0x000fc800000000ff */
[----:B------:R-:W-:Y:S02]  /*4060*/  PRMT R24, R205, 0x7610, R24 ;  /* 0x00007610cd187816 */ /* 0x000fe40000000018 */
.L_x_23222:
[----:B------:R-:W-:Y:S01]  /*4070*/  HADD2.F32 R206, -RZ, R184.H1_H1 ;  /* 0x300000b8ffce7230 */ /* 0x000fe20000004100 */
[----:B------:R-:W-:Y:S05]  /*4080*/  @P3 BRA `(.L_x_23223) ;  /* 0x0000008000003947 */ /* 0x000fea0003800000 */
[----:B------:R-:W-:-:S04]  /*4090*/  ISETP.NE.U32.AND P1, PT, RZ, c[0x0][0x180], PT ;  /* 0x00006000ff007a0c */ /* 0x000fc80003f25070 */
[----:B------:R-:W-:-:S13]  /*40a0*/  ISETP.NE.AND.EX P1, PT, RZ, c[0x0][0x184], PT, P1 ;  /* 0x00006100ff007a0c */ /* 0x000fda0003f25310 */
[----:B------:R-:W-:Y:S05]  /*40b0*/  @P1 BRA `(.L_x_23224) ;  /* 0x0000002000001947 */ /* 0x000fea0003800000 */
[----:B------:R-:W-:Y:S05]  /*40c0*/  @P0 BRA `(.L_x_23225) ;  /* 0x0000008000000947 */ /* 0x000fea0003800000 */
[----:B------:R-:W-:Y:S05]  /*40d0*/  BRA `(.L_x_23226) ;  /* 0x0000009000007947 */ /* 0x000fea0003800000 */
.L_x_23224:
[----:B-----5:R-:W-:-:S05]  /*40e0*/  HADD2.F32 R184, -RZ, R28.H1_H1 ;  /* 0x3000001cffb87230 */ /* 0x020fca0000004100 */
[----:B------:R-:W-:Y:S01]  /*40f0*/  FADD.FTZ R206, R184, R206 ;  /* 0x000000ceb8ce7221 */ /* 0x000fe20000010000 */
[----:B------:R-:W-:Y:S05]  /*4100*/  BRA `(.L_x_23225) ;  /* 0x0000004000007947 */ /* 0x000fea0003800000 */
.L_x_23223:
[----:B-----5:R-:W-:-:S05]  /*4110*/  HADD2.F32 R184, -RZ, R32.H1_H1 ;  /* 0x30000020ffb87230 */ /* 0x020fca0000004100 */
[----:B------:R-:W-:Y:S01]  /*4120*/  FADD.FTZ R206, R184, R206 ;  /* 0x000000ceb8ce7221 */ /* 0x000fe20000010000 */
[----:B------:R-:W-:-:S05]  /*4130*/  @P2 HADD2.F32 R184, -RZ, R28.H1_H1 ;  /* 0x3000001cffb82230 */ /* 0x000fca0000004100 */
[----:B------:R-:W-:-:S05]  /*4140*/  @P2 FADD.FTZ R206, R184, R206 ;  /* 0x000000ceb8ce2221 */ /* 0x000fca0000010000 */
.L_x_23225:
[----:B------:R-:W-:-:S04]  /*4150*/  F2FP.PACK_AB R184, RZ, R206 ;  /* 0x000000ceffb8723e */ /* 0x000fc800000000ff */
[----:B------:R-:W-:Y:S02]  /*4160*/  PRMT R24, R24, 0x5410, R184 ;  /* 0x0000541018187816 */ /* 0x000fe400000000b8 */
.L_x_23226:
[----:B------:R-:W-:Y:S01]  /*4170*/  HADD2.F32 R205, -RZ, R185.H0_H0 ;  /* 0x200000b9ffcd7230 */ /* 0x000fe20000004100 */
[----:B------:R-:W-:Y:S05]  /*4180*/  @P3 BRA `(.L_x_23227) ;  /* 0x0000008000003947 */ /* 0x000fea0003800000 */
[----:B------:R-:W-:-:S04]  /*4190*/  ISETP.NE.U32.AND P1, PT, RZ, c[0x0][0x180], PT ;  /* 0x00006000ff007a0c */ /* 0x000fc80003f25070 */
[----:B------:R-:W-:-:S13]  /*41a0*/  ISETP.NE.AND.EX P1, PT, RZ, c[0x0][0x184], PT, P1 ;  /* 0x00006100ff007a0c */ /* 0x000fda0003f25310 */
[----:B------:R-:W-:Y:S05]  /*41b0*/  @P1 BRA `(.L_x_23228) ;  /* 0x0000002000001947 */ /* 0x000fea0003800000 */
[----:B------:R-:W-:Y:S05]  /*41c0*/  @P0 BRA `(.L_x_23229) ;  /* 0x0000008000000947 */ /* 0x000fea0003800000 */
[----:B------:R-:W-:Y:S05]  /*41d0*/  BRA `(.L_x_23230) ;  /* 0x0000009000007947 */ /* 0x000fea0003800000 */
.L_x_23228:
[----:B-----5:R-:W-:-:S05]  /*41e0*/  HADD2.F32 R184, -RZ, R29.H0_H0 ;  /* 0x2000001dffb87230 */ /* 0x020fca0000004100 */
[----:B------:R-:W-:Y:S01]  /*41f0*/  FADD.FTZ R205, R184, R205 ;  /* 0x000000cdb8cd7221 */ /* 0x000fe20000010000 */
[----:B------:R-:W-:Y:S05]  /*4200*/  BRA `(.L_x_23229) ;  /* 0x0000004000007947 */ /* 0x000fea0003800000 */
.L_x_23227:
[----:B-----5:R-:W-:-:S05]  /*4210*/  HADD2.F32 R184, -RZ, R33.H0_H0 ;  /* 0x20000021ffb87230 */ /* 0x020fca0000004100 */
[----:B------:R-:W-:Y:S01]  /*4220*/  FADD.FTZ R205, R184, R205 ;  /* 0x000000cdb8cd7221 */ /* 0x000fe20000010000 */
[----:B------:R-:W-:-:S05]  /*4230*/  @P2 HADD2.F32 R184, -RZ, R29.H0_H0 ;  /* 0x2000001dffb82230 */ /* 0x000fca0000004100 */
[----:B------:R-:W-:-:S05]  /*4240*/  @P2 FADD.FTZ R205, R184, R205 ;  /* 0x000000cdb8cd2221 */ /* 0x000fca0000010000 */
.L_x_23229:
[----:B------:R-:W-:-:S04]  /*4250*/  F2FP.PACK_AB R184, RZ, R205 ;  /* 0x000000cdffb8723e */ /* 0x000fc800000000ff */
[----:B------:R-:W-:Y:S02]  /*4260*/  PRMT R25, R184, 0x7610, R25 ;  /* 0x00007610b8197816 */ /* 0x000fe40000000019 */
.L_x_23230:
[----:B------:R-:W-:Y:S01]  /*4270*/  HADD2.F32 R207, -RZ, R185.H1_H1 ;  /* 0x300000b9ffcf7230 */ /* 0x000fe20000004100 */
[----:B------:R-:W-:Y:S05]  /*4280*/  @P3 BRA `(.L_x_23231) ;  /* 0x0000008000003947 */ /* 0x000fea0003800000 */
[----:B------:R-:W-:-:S04]  /*4290*/  ISETP.NE.U32.AND P1, PT, RZ, c[0x0][0x180], PT ;  /* 0x00006000ff007a0c */ /* 0x000fc80003f25070 */
[----:B------:R-:W-:-:S13]  /*42a0*/  ISETP.NE.AND.EX P1, PT, RZ, c[0x0][0x184], PT, P1 ;  /* 0x00006100ff007a0c */ /* 0x000fda0003f25310 */
[----:B------:R-:W-:Y:S05]  /*42b0*/  @P1 BRA `(.L_x_23232) ;  /* 0x0000002000001947 */ /* 0x000fea0003800000 */
[----:B------:R-:W-:Y:S05]  /*42c0*/  @P0 BRA `(.L_x_23233) ;  /* 0x0000008000000947 */ /* 0x000fea0003800000 */
[----:B------:R-:W-:Y:S05]  /*42d0*/  BRA `(.L_x_23234) ;  /* 0x0000009000007947 */ /* 0x000fea0003800000 */
.L_x_23232:
[----:B-----5:R-:W-:-:S05]  /*42e0*/  HADD2.F32 R184, -RZ, R29.H1_H1 ;  /* 0x3000001dffb87230 */ /* 0x020fca0000004100 */
[----:B------:R-:W-:Y:S01]  /*42f0*/  FADD.FTZ R207, R184, R207 ;  /* 0x000000cfb8cf7221 */ /* 0x000fe20000010000 */
[----:B------:R-:W-:Y:S05]  /*4300*/  BRA `(.L_x_23233) ;  /* 0x0000004000007947 */ /* 0x000fea0003800000 */
.L_x_23231:
[----:B-----5:R-:W-:-:S05]  /*4310*/  HADD2.F32 R184, -RZ, R33.H1_H1 ;  /* 0x30000021ffb87230 */ /* 0x020fca0000004100 */
[----:B------:R-:W-:Y:S01]  /*4320*/  FADD.FTZ R207, R184, R207 ;  /* 0x000000cfb8cf7221 */ /* 0x000fe20000010000 */
[----:B------:R-:W-:-:S05]  /*4330*/  @P2 HADD2.F32 R184, -RZ, R29.H1_H1 ;  /* 0x3000001dffb82230 */ /* 0x000fca0000004100 */
[----:B------:R-:W-:-:S05]  /*4340*/  @P2 FADD.FTZ R207, R184, R207 ;  /* 0x000000cfb8cf2221 */ /* 0x000fca0000010000 */
.L_x_23233:
[----:B------:R-:W-:-:S04]  /*4350*/  F2FP.PACK_AB R184, RZ, R207 ;  /* 0x000000cfffb8723e */ /* 0x000fc800000000ff */
[----:B------:R-:W-:Y:S02]  /*4360*/  PRMT R25, R25, 0x5410, R184 ;  /* 0x0000541019197816 */ /* 0x000fe400000000b8 */
.L_x_23234:
[----:B------:R-:W-:Y:S01]  /*4370*/  HADD2.F32 R210, -RZ, R186.H0_H0 ;  /* 0x200000baffd27230 */ /* 0x000fe20000004100 */
[----:B------:R-:W-:Y:S05]  /*4380*/  @P3 BRA `(.L_x_23235) ;  /* 0x0000008000003947 */ /* 0x000fea0003800000 */
[----:B------:R-:W-:-:S04]  /*4390*/  ISETP.NE.U32.AND P1, PT, RZ, c[0x0][0x180], PT ;  /* 0x00006000ff007a0c */ /* 0x000fc80003f25070 */
[----:B------:R-:W-:-:S13]  /*43a0*/  ISETP.NE.AND.EX P1, PT, RZ, c[0x0][0x184], PT, P1 ;  /* 0x00006100ff007a0c */ /* 0x000fda0003f25310 */
[----:B------:R-:W-:Y:S05]  /*43b0*/  @P1 BRA `(.L_x_23236) ;  /* 0x0000002000001947 */ /* 0x000fea0003800000 */
[----:B------:R-:W-:Y:S05]  /*43c0*/  @P0 BRA `(.L_x_23237) ;  /* 0x0000008000000947 */ /* 0x000fea0003800000 */
[----:B------:R-:W-:Y:S05]  /*43d0*/  BRA `(.L_x_23238) ;  /* 0x0000009000007947 */ /* 0x000fea0003800000 */
.L_x_23236:
[----:B-----5:R-:W-:-:S05]  /*43e0*/  HADD2.F32 R184, -RZ, R30.H0_H0 ;  /* 0x2000001effb87230 */ /* 0x020fca0000004100 */
[----:B------:R-:W-:Y:S01]  /*43f0*/  FADD.FTZ R210, R184, R210 ;  /* 0x000000d2b8d27221 */ /* 0x000fe20000010000 */
[----:B------:R-:W-:Y:S05]  /*4400*/  BRA `(.L_x_23237) ;  /* 0x0000004000007947 */ /* 0x000fea0003800000 */
.L_x_23235:
[----:B-----5:R-:W-:-:S05]  /*4410*/  HADD2.F32 R184, -RZ, R34.H0_H0 ;  /* 0x20000022ffb87230 */ /* 0x020fca0000004100 */
[----:B------:R-:W-:Y:S01]  /*4420*/  FADD.FTZ R210, R184, R210 ;  /* 0x000000d2b8d27221 */ /* 0x000fe20000010000 */
[----:B------:R-:W-:-:S05]  /*4430*/  @P2 HADD2.F32 R184, -RZ, R30.H0_H0 ;  /* 0x2000001effb82230 */ /* 0x000fca0000004100 */
[----:B------:R-:W-:-:S05]  /*4440*/  @P2 FADD.FTZ R210, R184, R210 ;  /* 0x000000d2b8d22221 */ /* 0x000fca0000010000 */
.L_x_23237:
[----:B------:R-:W-:-:S04]  /*4450*/  F2FP.PACK_AB R184, RZ, R210 ;  /* 0x000000d2ffb8723e */ /* 0x000fc800000000ff */
[----:B------:R-:W-:Y:S02]  /*4460*/  PRMT R26, R184, 0x7610, R26 ;  /* 0x00007610b81a7816 */ /* 0x000fe4000000001a */
.L_x_23238:
[----:B------:R-:W-:Y:S01]  /*4470*/  HADD2.F32 R215, -RZ, R186.H1_H1 ;  /* 0x300000baffd77230 */ /* 0x000fe20000004100 */
[----:B------:R-:W-:Y:S05]  /*4480*/  @P3 BRA `(.L_x_23239) ;  /* 0x0000008000003947 */ /* 0x000fea0003800000 */
[----:B------:R-:W-:-:S04]  /*4490*/  ISETP.NE.U32.AND P1, PT, RZ, c[0x0][0x180], PT ;  /* 0x00006000ff007a0c */ /* 0x000fc80003f25070 */
[----:B------:R-:W-:-:S13]  /*44a0*/  ISETP.NE.AND.EX P1, PT, RZ, c[0x0][0x184], PT, P1 ;  /* 0x00006100ff007a0c */ /* 0x000fda0003f25310 */
[----:B------:R-:W-:Y:S05]  /*44b0*/  @P1 BRA `(.L_x_23240) ;  /* 0x0000002000001947 */ /* 0x000fea0003800000 */
[----:B------:R-:W-:Y:S05]  /*44c0*/  @P0 BRA `(.L_x_23241) ;  /* 0x0000008000000947 */ /* 0x000fea0003800000 */
[----:B------:R-:W-:Y:S05]  /*44d0*/  BRA `(.L_x_23242) ;  /* 0x0000009000007947 */ /* 0x000fea0003800000 */
.L_x_23240:
[----:B-----5:R-:W-:-:S05]  /*44e0*/  HADD2.F32 R184, -RZ, R30.H1_H1 ;  /* 0x3000001effb87230 */ /* 0x020fca0000004100 */
[----:B------:R-:W-:Y:S01]  /*44f0*/  FADD.FTZ R215, R184, R215 ;  /* 0x000000d7b8d77221 */ /* 0x000fe20000010000 */
[----:B------:R-:W-:Y:S05]  /*4500*/  BRA `(.L_x_23241) ;  /* 0x0000004000007947 */ /* 0x000fea0003800000 */
.L_x_23239:
[----:B-----5:R-:W-:-:S05]  /*4510*/  HADD2.F32 R184, -RZ, R34.H1_H1 ;  /* 0x30000022ffb87230 */ /* 0x020fca0000004100 */
[----:B------:R-:W-:Y:S01]  /*4520*/  FADD.FTZ R215, R184, R215 ;  /* 0x000000d7b8d77221 */ /* 0x000fe20000010000 */
[----:B------:R-:W-:-:S05]  /*4530*/  @P2 HADD2.F32 R184, -RZ, R30.H1_H1 ;  /* 0x3000001effb82230 */ /* 0x000fca0000004100 */
[----:B------:R-:W-:-:S05]  /*4540*/  @P2 FADD.FTZ R215, R184, R215 ;  /* 0x000000d7b8d72221 */ /* 0x000fca0000010000 */
.L_x_23241:
[----:B------:R-:W-:-:S04]  /*4550*/  F2FP.PACK_AB R184, RZ, R215 ;  /* 0x000000d7ffb8723e */ /* 0x000fc800000000ff */
[----:B------:R-:W-:Y:S02]  /*4560*/  PRMT R26, R26, 0x5410, R184 ;  /* 0x000054101a1a7816 */ /* 0x000fe400000000b8 */
.L_x_23242:
[----:B------:R-:W-:Y:S01]  /*4570*/  HADD2.F32 R216, -RZ, R187.H0_H0 ;  /* 0x200000bbffd87230 */ /* 0x000fe20000004100 */
[----:B------:R-:W-:Y:S05]  /*4580*/  @P3 BRA `(.L_x_23243) ;  /* 0x0000008000003947 */ /* 0x000fea0003800000 */
[----:B------:R-:W-:-:S04]  /*4590*/  ISETP.NE.U32.AND P1, PT, RZ, c[0x0][0x180], PT ;  /* 0x00006000ff007a0c */ /* 0x000fc80003f25070 */
[----:B------:R-:W-:-:S13]  /*45a0*/  ISETP.NE.AND.EX P1, PT, RZ, c[0x0][0x184], PT, P1 ;  /* 0x00006100ff007a0c */ /* 0x000fda0003f25310 */
[----:B------:R-:W-:Y:S05]  /*45b0*/  @P1 BRA `(.L_x_23244) ;  /* 0x0000002000001947 */ /* 0x000fea0003800000 */
[----:B------:R-:W-:Y:S05]  /*45c0*/  @P0 BRA `(.L_x_23245) ;  /* 0x0000008000000947 */ /* 0x000fea0003800000 */
[----:B------:R-:W-:Y:S05]  /*45d0*/  BRA `(.L_x_23246) ;  /* 0x0000009000007947 */ /* 0x000fea0003800000 */
.L_x_23244:
[----:B-----5:R-:W-:-:S05]  /*45e0*/  HADD2.F32 R184, -RZ, R31.H0_H0 ;  /* 0x2000001fffb87230 */ /* 0x020fca0000004100 */
[----:B------:R-:W-:Y:S01]  /*45f0*/  FADD.FTZ R216, R184, R216 ;  /* 0x000000d8b8d87221 */ /* 0x000fe20000010000 */
[----:B------:R-:W-:Y:S05]  /*4600*/  BRA `(.L_x_23245) ;  /* 0x0000004000007947 */ /* 0x000fea0003800000 */
.L_x_23243:
[----:B-----5:R-:W-:-:S05]  /*4610*/  HADD2.F32 R184, -RZ, R35.H0_H0 ;  /* 0x20000023ffb87230 */ /* 0x020fca0000004100 */
[----:B------:R-:W-:Y:S01]  /*4620*/  FADD.FTZ R216, R184, R216 ;  /* 0x000000d8b8d87221 */ /* 0x000fe20000010000 */
[----:B------:R-:W-:-:S05]  /*4630*/  @P2 HADD2.F32 R184, -RZ, R31.H0_H0 ;  /* 0x2000001fffb82230 */ /* 0x000fca0000004100 */
[----:B------:R-:W-:-:S05]  /*4640*/  @P2 FADD.FTZ R216, R184, R216 ;  /* 0x000000d8b8d82221 */ /* 0x000fca0000010000 */
.L_x_23245:
[----:B------:R-:W-:-:S04]  /*4650*/  F2FP.PACK_AB R184, RZ, R216 ;  /* 0x000000d8ffb8723e */ /* 0x000fc800000000ff */
[----:B------:R-:W-:Y:S02]  /*4660*/  PRMT R27, R184, 0x7610, R27 ;  /* 0x00007610b81b7816 */ /* 0x000fe4000000001b */
.L_x_23246:
[----:B------:R-:W-:Y:S01]  /*4670*/  HADD2.F32 R221, -RZ, R187.H1_H1 ;  /* 0x300000bbffdd7230 */ /* 0x000fe20000004100 */
[----:B------:R-:W-:Y:S05]  /*4680*/  @P3 BRA `(.L_x_23247) ;  /* 0x0000008000003947 */ /* 0x000fea0003800000 */
[----:B------:R-:W-:-:S04]  /*4690*/  ISETP.NE.U32.AND P1, PT, RZ, c[0x0][0x180], PT ;  /* 0x00006000ff007a0c */ /* 0x000fc80003f25070 */
[----:B------:R-:W-:-:S13]  /*46a0*/  ISETP.NE.AND.EX P1, PT, RZ, c[0x0][0x184], PT, P1 ;  /* 0x00006100ff007a0c */ /* 0x000fda0003f25310 */
[----:B------:R-:W-:Y:S05]  /*46b0*/  @P1 BRA `(.L_x_23248) ;  /* 0x0000002000001947 */ /* 0x000fea0003800000 */
[----:B------:R-:W-:Y:S05]  /*46c0*/  @P0 BRA `(.L_x_23249) ;  /* 0x0000008000000947 */ /* 0x000fea0003800000 */
[----:B------:R-:W-:Y:S05]  /*46d0*/  BRA `(.L_x_23250) ;  /* 0x0000009000007947 */ /* 0x000fea0003800000 */
.L_x_23248:
[----:B-----5:R-:W-:-:S05]  /*46e0*/  HADD2.F32 R184, -RZ, R31.H1_H1 ;  /* 0x3000001fffb87230 */ /* 0x020fca0000004100 */
[----:B------:R-:W-:Y:S01]  /*46f0*/  FADD.FTZ R221, R184, R221 ;  /* 0x000000ddb8dd7221 */ /* 0x000fe20000010000 */
[----:B------:R-:W-:Y:S05]  /*4700*/  BRA `(.L_x_23249) ;  /* 0x0000004000007947 */ /* 0x000fea0003800000 */
.L_x_23247:
[----:B-----5:R-:W-:-:S05]  /*4710*/  HADD2.F32 R184, -RZ, R35.H1_H1 ;  /* 0x30000023ffb87230 */ /* 0x020fca0000004100 */
[----:B------:R-:W-:Y:S01]  /*4720*/  FADD.FTZ R221, R184, R221 ;  /* 0x000000ddb8dd7221 */ /* 0x000fe20000010000 */
[----:B------:R-:W-:-:S05]  /*4730*/  @P2 HADD2.F32 R184, -RZ, R31.H1_H1 ;  /* 0x3000001fffb82230 */ /* 0x000fca0000004100 */
[----:B------:R-:W-:-:S05]  /*4740*/  @P2 FADD.FTZ R221, R184, R221 ;  /* 0x000000ddb8dd2221 */ /* 0x000fca0000010000 */
.L_x_23249:
[----:B------:R-:W-:-:S04]  /*4750*/  F2FP.PACK_AB R184, RZ, R221 ;  /* 0x000000ddffb8723e */ /* 0x000fc800000000ff */
[----:B------:R-:W-:Y:S02]  /*4760*/  PRMT R27, R27, 0x5410, R184 ;  /* 0x000054101b1b7816 */ /* 0x000fe400000000b8 */
.L_x_23250:
        /* <DEDUP_REMOVED lines=66> */
.L_x_23255:
        /* <DEDUP_REMOVED lines=132> */
.L_x_23256:
        /* <DEDUP_REMOVED lines=86> */
[----:B------:R-:W-:Y:S01]  /*5930*/  F2FP.PACK_AB R184, R185, R184 ;  /* 0x000000b8b9b8723e */ /* 0x000fe200000000ff */
[----:B------:R-:W-:Y:S01]  /*5940*/  FADD.FTZ R209, -R223, R209 ;  /* 0x000000d1dfd17221 */ /* 0x000fe20000010100 */
[----:B------:R-:W4:Y:S01]  /*5950*/  LDL R225, [R1+0xcc] ;  /* 0x0000cc0001e17983 */ /* 0x000f220000100800 */
[----:B--2---:R-:W-:Y:S02]  /*5960*/  FFMA.FTZ R185, R186, R228, R182 ;  /* 0x000000e4bab97223 */ /* 0x004fe400000100b6 */
[----:B---3--:R-:W-:-:S02]  /*5970*/  FFMA.FTZ R186, R229, R227, R183 ;  /* 0x000000e3e5ba7223 */ /* 0x008fc400000100b7 */
[----:B------:R-:W-:-:S03]  /*5980*/  FMUL.FTZ R229, R222, R187 ;  /* 0x000000bbdee57220 */ /* 0x000fc60000410000 */
[----:B------:R-:W-:Y:S01]  /*5990*/  F2FP.PACK_AB R185, R186, R185 ;  /* 0x000000b9bab9723e */ /* 0x000fe200000000ff */
        /* <DEDUP_REMOVED lines=8> */
[----:B------:R-:W-:Y:S02]  /*5a20*/  F2FP.PACK_AB R186, R187, R186 ;  /* 0x000000babbba723e */ /* 0x000fe400000000ff */
[----:B------:R-:W-:Y:S01]  /*5a30*/  SHF.R.U32.HI R224, RZ, 0x1c, R208 ;  /* 0x0000001cffe07819 */ /* 0x000fe200000116d0 */
[----:B--2---:R-:W-:Y:S02]  /*5a40*/  FFMA.FTZ R187, R209, R230, R178 ;  /* 0x000000e6d1bb7223 */ /* 0x004fe400000100b2 */
[----:B----4-:R-:W-:Y:S01]  /*5a50*/  FFMA.FTZ R209, R225, R231, R179 ;  /* 0x000000e7e1d17223 */ /* 0x010fe200000100b3 */
[----:B------:R-:W-:-:S04]  /*5a60*/  SHF.L.U32 R225, R208, 0x4, RZ ;  /* 0x00000004d0e17819 */ /* 0x000fc800000006ff */
[----:B------:R-:W-:Y:S02]  /*5a70*/  IADD3 R208, P2, R225, c[0x0][0x208], RZ ;  /* 0x00008200e1d07a10 */ /* 0x000fe40007f5e0ff */
[----:B------:R-:W-:Y:S02]  /*5a80*/  F2FP.PACK_AB R187, R209, R187 ;  /* 0x000000bbd1bb723e */ /* 0x000fe400000000ff */
        /* <DEDUP_REMOVED lines=16> */
[----:B------:R-:W-:Y:S02]  /*5b90*/  F2FP.PACK_AB R187, R184, R187 ;  /* 0x000000bbb8bb723e */ /* 0x000fe400000000ff */
[----:B------:R-:W-:-:S02]  /*5ba0*/  F2FP.PACK_AB R186, R208, R186 ;  /* 0x000000bad0ba723e */ /* 0x000fc400000000ff */
[----:B------:R-:W-:Y:S02]  /*5bb0*/  F2FP.PACK_AB R185, R209, R185 ;  /* 0x000000b9d1b9723e */ /* 0x000fe400000000ff */
        /* <DEDUP_REMOVED lines=8> */
[----:B------:R-:W-:-:S02]  /*5c40*/  F2FP.PACK_AB R184, R209, R184 ;  /* 0x000000b8d1b8723e */ /* 0x000fc400000000ff */
        /* <DEDUP_REMOVED lines=28> */
[----:B------:R-:W-:Y:S01]  /*5e10*/  F2FP.PACK_AB R184, R185, R184 ;  /* 0x000000b8b9b8723e */ /* 0x000fe200000000ff */
[----:B----4-:R-:W-:Y:S02]  /*5e20*/  FFMA.FTZ R185, R231, R220, R174 ;  /* 0x000000dce7b97223 */ /* 0x010fe400000100ae */
[----:B------:R-:W-:Y:S01]  /*5e30*/  FFMA.FTZ R186, R230, R219, R175 ;  /* 0x000000dbe6ba7223 */ /* 0x000fe200000100af */
[----:B------:R-:W4:Y:S04]  /*5e40*/  LDL R231, [R1+0x6c] ;  /* 0x00006c0001e77983 */ /* 0x000f280000100800 */
[----:B------:R-:W-:Y:S01]  /*5e50*/  F2FP.PACK_AB R185, R186, R185 ;  /* 0x000000b9bab9723e */ /* 0x000fe200000000ff */
[----:B------:R-:W2:Y:S04]  /*5e60*/  LDL R230, [R1+0x70] ;  /* 0x0000700001e67983 */ /* 0x000ea80000100800 */
[----:B------:R-:W2:Y:S01]  /*5e70*/  LDL R186, [R1+0x80] ;  /* 0x0000800001ba7983 */ /* 0x000ea20000100800 */
[----:B------:R-:W-:-:S02]  /*5e80*/  FMUL.FTZ R212, R222, R209 ;  /* 0x000000d1ded47220 */ /* 0x000fc40000410000 */
[----:B------:R-:W-:Y:S02]  /*5e90*/  FFMA.FTZ R187, R187, R214, R169 ;  /* 0x000000d6bbbb7223 */ /* 0x000fe400000100a9 */
[----:B--2---:R-:W-:-:S05]  /*5ea0*/  FFMA.FTZ R186, R186, R213, R168 ;  /* 0x000000d5baba7223 */ /* 0x004fca00000100a8 */
[----:B------:R-:W-:Y:S01]  /*5eb0*/  F2FP.PACK_AB R186, R187, R186 ;  /* 0x000000babbba723e */ /* 0x000fe200000000ff */
[----:B------:R-:W-:Y:S02]  /*5ec0*/  FFMA.FTZ R187, R208, R211, R170 ;  /* 0x000000d3d0bb7223 */ /* 0x000fe400000100aa */
[----:B------:R-:W-:Y:S01]  /*5ed0*/  FFMA.FTZ R208, R224, R212, R171 ;  /* 0x000000d4e0d07223 */ /* 0x000fe200000100ab */
[----:B------:R-:W-:-:S04]  /*5ee0*/  HFMA2.MMA R224, -RZ, RZ, 0, 9.5367431640625e-07 ;  /* 0x00000010ffe07435 */ /* 0x000fc800000001ff */
[----:B------:R-:W-:-:S06]  /*5ef0*/  F2FP.PACK_AB R187, R208, R187 ;  /* 0x000000bbd0bb723e */ /* 0x000fcc00000000ff */
[----:B------:R-:W-:-:S05]  /*5f00*/  IMAD.WIDE.U32 R208, R197, R224, c[0x0][0x208] ;  /* 0x00008200c5d07625 */ /* 0x000fca00078e00e0 */
[----:B------:R1:W-:Y:S02]  /*5f10*/  STG.E.128 [R208.64], R184 ;  /* 0x000000b8d0007986 */ /* 0x0003e4000c101d04 */
[----:B-1----:R-:W-:Y:S02]  /*5f20*/  FFMA.FTZ R187, R252, R211, R114 ;  /* 0x000000d3fcbb7223 */ /* 0x002fe40000010072 */
[----:B----4-:R-:W-:Y:S01]  /*5f30*/  FFMA.FTZ R184, R231, R212, R115 ;  /* 0x000000d4e7b87223 */ /* 0x010fe20000010073 */
[----:B------:R-:W2:Y:S01]  /*5f40*/  LDL R252, [R1+0x58] ;  /* 0x0000580001fc7983 */ /* 0x000ea20000100800 */
[----:B------:R-:W-:-:S03]  /*5f50*/  FFMA.FTZ R211, R226, R217, R117 ;  /* 0x000000d9e2d37223 */ /* 0x000fc60000010075 */
[----:B------:R-:W-:Y:S01]  /*5f60*/  F2FP.PACK_AB R187, R184, R187 ;  /* 0x000000bbb8bb723e */ /* 0x000fe200000000ff */
[----:B------:R-:W-:Y:S01]  /*5f70*/  FFMA.FTZ R184, R230, R218, R116 ;  /* 0x000000dae6b87223 */ /* 0x000fe20000010074 */
[----:B------:R-:W4:Y:S04]  /*5f80*/  LDL R217, [R1+0x54] ;  /* 0x0000540001d97983 */ /* 0x000f280000100800 */
[----:B------:R-:W-:Y:S01]  /*5f90*/  F2FP.PACK_AB R184, R211, R184 ;  /* 0x000000b8d3b8723e */ /* 0x000fe200000000ff */
        /* <DEDUP_REMOVED lines=16> */
[----:B------:R-:W-:Y:S02]  /*60a0*/  F2FP.PACK_AB R186, R208, R186 ;  /* 0x000000bad0ba723e */ /* 0x000fe400000000ff */
[----:B------:R-:W-:Y:S01]  /*60b0*/  F2FP.PACK_AB R185, R209, R185 ;  /* 0x000000b9d1b9723e */ /* 0x000fe200000000ff */
        /* <DEDUP_REMOVED lines=20> */
[----:B------:R-:W-:Y:S01]  /*6200*/  F2FP.PACK_AB R185, R186, R185 ;  /* 0x000000b9bab9723e */ /* 0x000fe200000000ff */
[----:B------:R-:W-:Y:S01]  /*6210*/  FADD.FTZ R186, -R223, R192 ;  /* 0x000000c0dfba7221 */ /* 0x000fe20000010100 */
[----:B------:R-:W4:Y:S01]  /*6220*/  LDL R211, [R1+0x4] ;  /* 0x0000040001d37983 */ /* 0x000f220000100800 */
[----:B------:R-:W-:Y:S01]  /*6230*/  F2FP.PACK_AB R184, R187, R184 ;  /* 0x000000b8bbb8723e */ /* 0x000fe200000000ff */
        /* <DEDUP_REMOVED lines=9> */
[----:B------:R-:W-:-:S04]  /*62d0*/  F2FP.PACK_AB R186, R191, R186 ;  /* 0x000000babfba723e */ /* 0x000fc800000000ff */
[----:B------:R-:W-:Y:S01]  /*62e0*/  F2FP.PACK_AB R187, R190, R187 ;  /* 0x000000bbbebb723e */ /* 0x000fe200000000ff */
        /* <DEDUP_REMOVED lines=14> */
[----:B------:R-:W-:Y:S01]  /*63d0*/  F2FP.PACK_AB R187, R190, R187 ;  /* 0x000000bbbebb723e */ /* 0x000fe200000000ff */
[----:B------:R-:W-:-:S02]  /*63e0*/  FADD.FTZ R6, -R223, R6 ;  /* 0x00000006df067221 */ /* 0x000fc40000010100 */
[----:B------:R-:W-:Y:S01]  /*63f0*/  FADD.FTZ R7, -R223, R7 ;  /* 0x00000007df077221 */ /* 0x000fe20000010100 */
[----:B------:R-:W-:Y:S01]  /*6400*/  F2FP.PACK_AB R185, R191, R185 ;  /* 0x000000b9bfb9723e */ /* 0x000fe200000000ff */
        /* <DEDUP_REMOVED lines=11> */
[----:B------:R-:W-:Y:S01]  /*64c0*/  F2FP.PACK_AB R186, R189, R186 ;  /* 0x000000babdba723e */ /* 0x000fe200000000ff */
[C---:B------:R-:W-:Y:S02]  /*64d0*/  FADD.FTZ R8, -R223.reuse, R13 ;  /* 0x0000000ddf087221 */ /* 0x040fe40000010100 */
[C---:B------:R-:W-:Y:S01]  /*64e0*/  FADD.FTZ R13, -R223.reuse, R17 ;  /* 0x00000011df0d7221 */ /* 0x040fe20000010100 */
[----:B------:R-:W-:Y:S01]  /*64f0*/  F2FP.PACK_AB R184, R192, R184 ;  /* 0x000000b8c0b8723e */ /* 0x000fe200000000ff */
        /* <DEDUP_REMOVED lines=54> */
[----:B------:R-:W-:Y:S01]  /*6860*/  F2FP.PACK_AB R17, R17, R5 ;  /* 0x000000051111723e */ /* 0x000fe200000000ff */
[----:B------:R-:W-:Y:S02]  /*6870*/  FFMA.FTZ R5, R250, R6, R102 ;  /* 0x00000006fa057223 */ /* 0x000fe40000010066 */
[----:B------:R-:W-:Y:S02]  /*6880*/  FFMA.FTZ R6, R244, R19, R96 ;  /* 0x00000013f4067223 */ /* 0x000fe40000010060 */
[----:B------:R-:W-:Y:S02]  /*6890*/  FFMA.FTZ R16, R219, R207, R156 ;  /* 0x000000cfdb107223 */ /* 0x000fe4000001009c */
[----:B------:R-:W-:-:S05]  /*68a0*/  FFMA.FTZ R18, R218, R208, R157 ;  /* 0x000000d0da127223 */ /* 0x000fca000001009d */
[----:B------:R-:W-:Y:S01]  /*68b0*/  F2FP.PACK_AB R16, R18, R16 ;  /* 0x000000101210723e */ /* 0x000fe200000000ff */
[----:B---3--:R-:W-:Y:S02]  /*68c0*/  FFMA.FTZ R18, R213, R19, R152 ;  /* 0x00000013d5127223 */ /* 0x008fe40000010098 */
[-C--:B------:R-:W-:Y:S02]  /*68d0*/  FFMA.FTZ R19, R212, R10.reuse, R154 ;  /* 0x0000000ad4137223 */ /* 0x080fe4000001009a */
[----:B------:R-:W-:Y:S01]  /*68e0*/  FFMA.FTZ R10, R246, R10, R98 ;  /* 0x0000000af60a7223 */ /* 0x000fe20000010062 */
[----:B------:R-:W-:Y:S01]  /*68f0*/  F2FP.PACK_AB R18, R185, R18 ;  /* 0x00000012b912723e */ /* 0x000fe200000000ff */
[----:B------:R-:W-:Y:S01]  /*6900*/  FFMA.FTZ R185, R241, R191, R149 ;  /* 0x000000bff1b97223 */ /* 0x000fe20000010095 */
[----:B------:R-:W-:Y:S02]  /*6910*/  F2FP.PACK_AB R19, R184, R19 ;  /* 0x00000013b813723e */ /* 0x000fe400000000ff */
[----:B------:R-:W-:Y:S01]  /*6920*/  F2FP.PACK_AB R7, R11, R10 ;  /* 0x0000000a0b07723e */ /* 0x000fe200000000ff */
[----:B------:R-:W-:Y:S01]  /*6930*/  FFMA.FTZ R10, R236, R189, R144 ;  /* 0x000000bdec0a7223 */ /* 0x000fe20000010090 */
[----:B------:R-:W-:Y:S01]  /*6940*/  F2FP.PACK_AB R5, R9, R5 ;  /* 0x000000050905723e */ /* 0x000fe200000000ff */
[----:B------:R-:W-:Y:S01]  /*6950*/  FFMA.FTZ R11, R238, R197, R146 ;  /* 0x000000c5ee0b7223 */ /* 0x000fe20000010092 */
[----:B------:R-:W-:Y:S01]  /*6960*/  F2FP.PACK_AB R6, R4, R6 ;  /* 0x000000060406723e */ /* 0x000fe200000000ff */
[----:B------:R-:W-:-:S02]  /*6970*/  FFMA.FTZ R9, R242, R209, R150 ;  /* 0x000000d1f2097223 */ /* 0x000fc40000010096 */
[----:B------:R-:W-:Y:S02]  /*6980*/  FFMA.FTZ R184, R243, R13, R151 ;  /* 0x0000000df3b87223 */ /* 0x000fe40000010097 */
[----:B------:R-:W-:Y:S01]  /*6990*/  FFMA.FTZ R4, R248, R207, R100 ;  /* 0x000000cff8047223 */ /* 0x000fe20000010064 */
[----:B------:R-:W-:Y:S02]  /*69a0*/  F2FP.PACK_AB R10, R15, R10 ;  /* 0x0000000a0f0a723e */ /* 0x000fe400000000ff */
[----:B------:R-:W-:Y:S01]  /*69b0*/  F2FP.PACK_AB R11, R14, R11 ;  /* 0x0000000b0e0b723e */ /* 0x000fe200000000ff */
[----:B------:R-:W-:Y:S01]  /*69c0*/  IMAD.WIDE.U32 R14, R0, R224, c[0x0][0x208] ;  /* 0x00008200000e7625 */ /* 0x000fe200078e00e0 */
[----:B------:R-:W-:Y:S02]  /*69d0*/  F2FP.PACK_AB R8, R185, R8 ;  /* 0x00000008b908723e */ /* 0x000fe400000000ff */
[----:B------:R-:W-:Y:S01]  /*69e0*/  F2FP.PACK_AB R9, R184, R9 ;  /* 0x00000009b809723e */ /* 0x000fe200000000ff */
[----:B------:R-:W-:Y:S01]  /*69f0*/  IMAD.WIDE.U32 R184, R0, R224, c[0x0][0x210] ;  /* 0x0000840000b87625 */ /* 0x000fe200078e00e0 */
[----:B------:R-:W-:-:S03]  /*6a00*/  F2FP.PACK_AB R4, R186, R4 ;  /* 0x00000004ba04723e */ /* 0x000fc600000000ff */
        /* <DEDUP_REMOVED lines=55> */
[----:B------:R-:W-:Y:S01]  /*6d80*/  FMUL.FTZ R200, R222, R206 ;  /* 0x000000cedec87220 */ /* 0x000fe20000410000 */
[----:B------:R-:W-:-:S02]  /*6d90*/  F2FP.PACK_AB R17, R16, R17 ;  /* 0x000000111011723e */ /* 0x000fc400000000ff */
[----:B------:R-:W-:Y:S01]  /*6da0*/  F2FP.PACK_AB R16, R15, R0 ;  /* 0x000000000f10723e */ /* 0x000fe200000000ff */
[----:B------:R-:W-:Y:S01]  /*6db0*/  FFMA.FTZ R15, R58, R2, R130 ;  /* 0x000000023a0f7223 */ /* 0x000fe20000010082 */
[----:B------:R-:W-:Y:S01]  /*6dc0*/  F2FP.PACK_AB R184, R184, R23 ;  /* 0x00000017b8b8723e */ /* 0x000fe200000000ff */
[----:B------:R-:W-:Y:S01]  /*6dd0*/  FFMA.FTZ R23, R37, R199, R73 ;  /* 0x000000c725177223 */ /* 0x000fe20000010049 */
[----:B------:R-:W-:Y:S01]  /*6de0*/  F2FP.PACK_AB R185, R22, R20 ;  /* 0x0000001416b9723e */ /* 0x000fe200000000ff */
[----:B------:R-:W-:Y:S01]  /*6df0*/  FFMA.FTZ R20, R59, R200, R131 ;  /* 0x000000c83b147223 */ /* 0x000fe20000010083 */
[----:B------:R-:W-:Y:S01]  /*6e00*/  F2FP.PACK_AB R186, R14, R13 ;  /* 0x0000000d0eba723e */ /* 0x000fe200000000ff */
        /* <DEDUP_REMOVED lines=10> */
[----:B------:R-:W-:Y:S01]  /*6eb0*/  IMAD.WIDE.U32 R14, R12, R224, c[0x0][0x210] ;  /* 0x000084000c0e7625 */ /* 0x000fe200078e00e0 */
[----:B------:R-:W-:-:S03]  /*6ec0*/  F2FP.PACK_AB R191, R22, R2 ;  /* 0x0000000216bf723e */ /* 0x000fc600000000ff */
[----:B------:R-:W-:Y:S01]  /*6ed0*/  IMAD.WIDE.U32 R12, R21, R224, c[0x0][0x208] ;  /* 0x00008200150c7625 */ /* 0x000fe200078e00e0 */
[----:B------:R-:W-:-:S03]  /*6ee0*/  F2FP.PACK_AB R188, R188, R0 ;  /* 0x00000000bcbc723e */ /* 0x000fc600000000ff */
        /* <DEDUP_REMOVED lines=10> */
.L_x_23253:
[----:B------:R-:W-:Y:S05]  /*6f90*/  EXIT ;  /* 0x000000000000794d */ /* 0x000fea0003800000 */
.L_x_23251:
[----:B------:R-:W-:Y:S01]  /*6fa0*/  HFMA2.MMA R185, -RZ, RZ, 0, 5.9604644775390625e-08 ;  /* 0x00000001ffb97435 */ /* 0x000fe200000001ff */
[----:B------:R-:W-:-:S02]  /*6fb0*/  MOV R223, R184 ;  /* 0x000000b800df7202 */ /* 0x000fc40000000f00 */
[----:B------:R-:W-:Y:S02]  /*6fc0*/  MOV R187, 0xffffffff ;  /* 0xffffffff00bb7802 */ /* 0x000fe40000000f00 */
[----:B------:R-:W-:Y:S02]  /*6fd0*/  MOV R186, 0x6ff0 ;  /* 0x00006ff000ba7802 */ /* 0x000fe40000000f00 */
[----:B-----5:R-:W-:Y:S05]  /*6fe0*/  CALL.REL.NOINC `($__internal_41_$__cuda_sm70_shflsync_bfly_p) ;  /* 0x00000a3000007944 */ /* 0x020fea0003c00000 */
[----:B01----:R-:W-:Y:S05]  /*6ff0*/  BRA `(.L_x_23255) ;  /* 0xffffdb9000007947 */ /* 0x003fea000383ffff */
.L_x_23252:
[----:B------:R-:W-:Y:S01]  /*7000*/  HFMA2.MMA R185, -RZ, RZ, 0, 1.1920928955078125e-07 ;  /* 0x00000002ffb97435 */ /* 0x000fe200000001ff */
[----:B------:R-:W-:Y:S02]  /*7010*/  MOV R223, R184 ;  /* 0x000000b800df7202 */ /* 0x000fe40000000f00 */
[----:B------:R-:W-:Y:S02]  /*7020*/  MOV R187, 0xffffffff ;  /* 0xffffffff00bb7802 */ /* 0x000fe40000000f00 */
[----:B------:R-:W-:Y:S02]  /*7030*/  MOV R186, 0x7050 ;  /* 0x0000705000ba7802 */ /* 0x000fe40000000f00 */
[----:B-----5:R-:W-:Y:S05]  /*7040*/  CALL.REL.NOINC `($__internal_41_$__cuda_sm70_shflsync_bfly_p) ;  /* 0x000009d000007944 */ /* 0x020fea0003c00000 */
[----:B-1----:R-:W-:Y:S01]  /*7050*/  FADD.FTZ R184, R184, R185 ;  /* 0x000000b9b8b87221 */ /* 0x002fe20000010000 */
[----:B------:R-:W-:Y:S01]  /*7060*/  HFMA2.MMA R185, -RZ, RZ, 0, 2.384185791015625e-07 ;  /* 0x00000004ffb97435 */ /* 0x000fe200000001ff */
[----:B------:R-:W-:Y:S02]  /*7070*/  MOV R187, 0xffffffff ;  /* 0xffffffff00bb7802 */ /* 0x000fe40000000f00 */
[----:B------:R-:W-:-:S02]  /*7080*/  MOV R186, 0x70b0 ;  /* 0x000070b000ba7802 */ /* 0x000fc40000000f00 */
[----:B------:R-:W-:Y:S02]  /*7090*/  MOV R223, R184 ;  /* 0x000000b800df7202 */ /* 0x000fe40000000f00 */
[----:B0-----:R-:W-:Y:S05]  /*70a0*/  CALL.REL.NOINC `($__internal_41_$__cuda_sm70_shflsync_bfly_p) ;  /* 0x0000097000007944 */ /* 0x001fea0003c00000 */
[----:B-1----:R-:W-:Y:S01]  /*70b0*/  FADD.FTZ R184, R184, R185 ;  /* 0x000000b9b8b87221 */ /* 0x002fe20000010000 */
[----:B------:R-:W-:Y:S01]  /*70c0*/  HFMA2.MMA R185, -RZ, RZ, 0, 4.76837158203125e-07 ;  /* 0x00000008ffb97435 */ /* 0x000fe200000001ff */
[----:B------:R-:W-:Y:S02]  /*70d0*/  MOV R187, 0xffffffff ;  /* 0xffffffff00bb7802 */ /* 0x000fe40000000f00 */
[----:B------:R-:W-:Y:S02]  /*70e0*/  MOV R186, 0x7110 ;  /* 0x0000711000ba7802 */ /* 0x000fe40000000f00 */
[----:B------:R-:W-:Y:S02]  /*70f0*/  MOV R223, R184 ;  /* 0x000000b800df7202 */ /* 0x000fe40000000f00 */
[----:B0-----:R-:W-:Y:S05]  /*7100*/  CALL.REL.NOINC `($__internal_41_$__cuda_sm70_shflsync_bfly_p) ;  /* 0x0000091000007944 */ /* 0x001fea0003c00000 */
[----:B-1----:R-:W-:Y:S01]  /*7110*/  FADD.FTZ R184, R184, R185 ;  /* 0x000000b9b8b87221 */ /* 0x002fe20000010000 */
[----:B------:R-:W-:Y:S01]  /*7120*/  HFMA2.MMA R185, -RZ, RZ, 0, 9.5367431640625e-07 ;  /* 0x00000010ffb97435 */ /* 0x000fe200000001ff */
[----:B------:R-:W-:Y:S02]  /*7130*/  MOV R187, 0xffffffff ;  /* 0xffffffff00bb7802 */ /* 0x000fe40000000f00 */
[----:B------:R-:W-:-:S02]  /*7140*/  MOV R186, 0x7170 ;  /* 0x0000717000ba7802 */ /* 0x000fc40000000f00 */
[----:B------:R-:W-:Y:S02]  /*7150*/  MOV R223, R184 ;  /* 0x000000b800df7202 */ /* 0x000fe40000000f00 */
[----:B0-----:R-:W-:Y:S05]  /*7160*/  CALL.REL.NOINC `($__internal_41_$__cuda_sm70_shflsync_bfly_p) ;  /* 0x000008b000007944 */ /* 0x001fea0003c00000 */
        /* <DEDUP_REMOVED lines=117> */
[----:B0-----:R-:W-:Y:S05]  /*78c0*/  CALL.REL.NOINC `($__internal_41_$__cuda_sm70_shflsync_bfly_p) ;  /* 0x0000015000007944 */ /* 0x001fea0003c00000 */
[----:B-1----:R-:W-:Y:S01]  /*78d0*/  FADD.FTZ R223, R223, R185 ;  /* 0x000000b9dfdf7221 */ /* 0x002fe20000010000 */
[----:B------:R-:W-:Y:S01]  /*78e0*/  HFMA2.MMA R185, -RZ, RZ, 0, 1.1920928955078125e-07 ;  /* 0x00000002ffb97435 */ /* 0x000fe200000001ff */
[----:B------:R-:W-:Y:S02]  /*78f0*/  MOV R187, 0xffffffff ;  /* 0xffffffff00bb7802 */ /* 0x000fe40000000f00 */
[----:B------:R-:W-:-:S03]  /*7900*/  MOV R186, 0x7920 ;  /* 0x0000792000ba7802 */ /* 0x000fc60000000f00 */
[----:B0-----:R-:W-:Y:S05]  /*7910*/  CALL.REL.NOINC `($__internal_41_$__cuda_sm70_shflsync_bfly_p) ;  /* 0x0000010000007944 */ /* 0x001fea0003c00000 */
[----:B-1----:R-:W-:Y:S01]  /*7920*/  FADD.FTZ R223, R223, R185 ;  /* 0x000000b9dfdf7221 */ /* 0x002fe20000010000 */
[----:B------:R-:W-:Y:S01]  /*7930*/  HFMA2.MMA R185, -RZ, RZ, 0, 2.384185791015625e-07 ;  /* 0x00000004ffb97435 */ /* 0x000fe200000001ff */
[----:B------:R-:W-:Y:S02]  /*7940*/  MOV R187, 0xffffffff ;  /* 0xffffffff00bb7802 */ /* 0x000fe40000000f00 */
[----:B------:R-:W-:-:S03]  /*7950*/  MOV R186, 0x7970 ;  /* 0x0000797000ba7802 */ /* 0x000fc60000000f00 */
[----:B0-----:R-:W-:Y:S05]  /*7960*/  CALL.REL.NOINC `($__internal_41_$__cuda_sm70_shflsync_bfly_p) ;  /* 0x000000b000007944 */ /* 0x001fea0003c00000 */
[----:B-1----:R-:W-:Y:S01]  /*7970*/  FADD.FTZ R223, R223, R185 ;  /* 0x000000b9dfdf7221 */ /* 0x002fe20000010000 */
[----:B------:R-:W-:Y:S01]  /*7980*/  HFMA2.MMA R185, -RZ, RZ, 0, 4.76837158203125e-07 ;  /* 0x00000008ffb97435 */ /* 0x000fe200000001ff */
[----:B------:R-:W-:-:S02]  /*7990*/  MOV R187, 0xffffffff ;  /* 0xffffffff00bb7802 */ /* 0x000fc40000000f00 */
[----:B------:R-:W-:-:S03]  /*79a0*/  MOV R186, 0x79c0 ;  /* 0x000079c000ba7802 */ /* 0x000fc60000000f00 */
[----:B0-----:R-:W-:Y:S05]  /*79b0*/  CALL.REL.NOINC `($__internal_41_$__cuda_sm70_shflsync_bfly_p) ;  /* 0x0000006000007944 */ /* 0x001fea0003c00000 */
[----:B-1----:R-:W-:Y:S01]  /*79c0*/  FADD.FTZ R223, R223, R185 ;  /* 0x000000b9dfdf7221 */ /* 0x002fe20000010000 */
[----:B------:R-:W-:Y:S01]  /*79d0*/  HFMA2.MMA R185, -RZ, RZ, 0, 9.5367431640625e-07 ;  /* 0x00000010ffb97435 */ /* 0x000fe200000001ff */
[----:B------:R-:W-:Y:S02]  /*79e0*/  MOV R187, 0xffffffff ;  /* 0xffffffff00bb7802 */ /* 0x000fe40000000f00 */
[----:B------:R-:W-:-:S03]  /*79f0*/  MOV R186, 0x7a10 ;  /* 0x00007a1000ba7802 */ /* 0x000fc60000000f00 */
[----:B0-----:R-:W-:Y:S05]  /*7a00*/  CALL.REL.NOINC `($__internal_41_$__cuda_sm70_shflsync_bfly_p) ;  /* 0x0000001000007944 */ /* 0x001fea0003c00000 */
[----:B01----:R-:W-:Y:S05]  /*7a10*/  BRA `(.L_x_23256) ;  /* 0xffffd9b000007947 */ /* 0x003fea000383ffff */
        .weak           $__internal_41_$__cuda_sm70_shflsync_bfly_p
        .type           $__internal_41_$__cuda_sm70_shflsync_bfly_p,@function
        .size           $__internal_41_$__cuda_sm70_shflsync_bfly_p,(.L_x_41069 - $__internal_41_$__cuda_sm70_shflsync_bfly_p)
$__internal_41_$__cuda_sm70_shflsync_bfly_p:
[----:B------:R-:W-:Y:S01]  /*7a20*/  HFMA2.MMA R252, -RZ, RZ, 0, 1.847743988037109375e-06 ;  /* 0x0000001ffffc7435 */ /* 0x000fe200000001ff */
[----:B------:R-:W-:Y:S06]  /*7a30*/  WARPSYNC R187 ;  /* 0x000000bb00007348 */ /* 0x000fec0003800000 */
[----:B------:R0:W1:Y:S04]  /*7a40*/  SHFL.BFLY PT, R185, R223, R185, R252 ;  /* 0x0c0000b9dfb97389 */ /* 0x00006800000e00fc */
[----:B0-----:R-:W0:Y:S01]  /*7a50*/  S2R R252, SR_TID.X ;  /* 0x0000000000fc7919 */ /* 0x001e220000002100 */
[----:B------:R-:W-:-:S04]  /*7a60*/  MOV R187, 0x0 ;  /* 0x0000000000bb7802 */ /* 0x000fc80000000f00 */
[----:B------:R-:W-:Y:S05]  /*7a70*/  RET.REL.NODEC R186 `(_ZN10layer_norm31ln_parallel_residual_fwd_kernelINS_13Kernel_traitsIf6__halfS2_S2_fjLj7168ELj1ELj1ELj4ELj16ENS_18Kernel_traits_baseILj7168EfS2_S2_S2_fjLj128EEEEELb0ELb0ELb1EEEvNS_9FwdParamsE) ;  /* 0xffff8580ba007950 */ /* 0x000fea0003c3ffff */
.L_x_23257:
        /* <DEDUP_REMOVED lines=16> */
.L_x_41069:


//--------------------- .text._ZN10layer_norm31ln_parallel_residual_fwd_kernelINS_13Kernel_traitsIf6__halfS2_S2_fjLj7168ELj1ELj1ELj4ELj16ENS_18Kernel_traits_baseILj7168EfS2_S2_S2_fjLj128EEEEELb0ELb1ELb0EEEvNS_9FwdParamsE --------------------------
	.section	.text._ZN10layer_norm31ln_parallel_residual_fwd_kernelINS_13Kernel_traitsIf6__halfS2_S2_fjLj7168ELj1ELj1ELj4ELj16ENS_18Kernel_traits_baseILj7168EfS2_S2_S2_fjLj128EEEEELb0ELb1ELb0EEEvNS_9FwdParamsE,"ax",@progbits
	.sectioninfo	@"SHI_REGISTERS=208"
	.align	128
        .global         _ZN10layer_norm31ln_parallel_residual_fwd_kernelINS_13Kernel_traitsIf6__halfS2_S2_fjLj7168ELj1ELj1ELj4ELj16ENS_18Kernel_traits_baseILj7168EfS2_S2_S2_fjLj128EEEEELb0ELb1ELb0EEEvNS_9FwdParamsE
        .type           _ZN10layer_norm31ln_parallel_residual_fwd_kernelINS_13Kernel_traitsIf6__halfS2_S2_fjLj7168ELj1ELj1ELj4ELj16ENS_18Kernel_traits_baseILj7168EfS2_S2_S2_fjLj128EEEEELb0ELb1ELb0EEEvNS_9FwdParamsE,@function
        .size           _ZN10layer_norm31ln_parallel_residual_fwd_kernelINS_13Kernel_traitsIf6__halfS2_S2_fjLj7168ELj1ELj1ELj4ELj16ENS_18Kernel_traits_baseILj7168EfS2_S2_S2_fjLj128EEEEELb0ELb1ELb0EEEvNS_9FwdParamsE,(.L_x_41070 - _ZN10layer_norm31ln_parallel_residual_fwd_kernelINS_13Kernel_traitsIf6__halfS2_S2_fjLj7168ELj1ELj1ELj4ELj16ENS_18Kernel_traits_baseILj7168EfS2_S2_S2_fjLj128EEEEELb0ELb1ELb0EEEvNS_9FwdParamsE)
        .other          _ZN10layer_norm31ln_parallel_residual_fwd_kernelINS_13Kernel_traitsIf6__halfS2_S2_fjLj7168ELj1ELj1ELj4ELj16ENS_18Kernel_traits_baseILj7168EfS2_S2_S2_fjLj128EEEEELb0ELb1ELb0EEEvNS_9FwdParamsE,@"STO_CUDA_ENTRY STV_DEFAULT"
_ZN10layer_norm31ln_parallel_residual_fwd_kernelINS_13Kernel_traitsIf6__halfS2_S2_fjLj7168ELj1ELj1ELj4ELj16ENS_18Kernel_traits_baseILj7168EfS2_S2_S2_fjLj128EEEEELb0ELb1ELb0EEEvNS_9FwdParamsE:
.text._ZN10layer_norm31ln_parallel_residual_fwd_kernelINS_13Kernel_traitsIf6__halfS2_S2_fjLj7168ELj1ELj1ELj4ELj16ENS_18Kernel_traits_baseILj7168EfS2_S2_S2_fjLj128EEEEELb0ELb1ELb0EEEvNS_9FwdParamsE:
        /* <DEDUP_REMOVED lines=35> */
.L_x_23259:
[----:B------:R-:W-:Y:S05]  /*0230*/  BSYNC B0 ;  /* 0x0000000000007941 */ /* 0x000fea0003800000 */
.L_x_23258:
        /* <DEDUP_REMOVED lines=17> */
.L_x_23261:
[----:B------:R-:W-:Y:S05]  /*0350*/  BSYNC B0 ;  /* 0x0000000000007941 */ /* 0x000fea0003800000 */
.L_x_23260:
[----:B------:R-:W-:Y:S01]  /*0360*/  BSSY B0, `(.L_x_23262) ;  /* 0x0000011000007945 */ /* 0x000fe20003800000 */
        /* <DEDUP_REMOVED lines=16> */
.L_x_23263:
[----:B------:R-:W-:Y:S05]  /*0470*/  BSYNC B0 ;  /* 0x0000000000007941 */ /* 0x000fea0003800000 */
.L_x_23262:
        /* <DEDUP_REMOVED lines=17> */
.L_x_23265:
[----:B------:R-:W-:Y:S05]  /*0590*/  BSYNC B0 ;  /* 0x0000000000007941 */ /* 0x000fea0003800000 */
.L_x_23264:
        /* <DEDUP_REMOVED lines=17> */
.L_x_23267:
[----:B------:R-:W-:Y:S05]  /*06b0*/  BSYNC B0 ;  /* 0x0000000000007941 */ /* 0x000fea0003800000 */
.L_x_23266:
        /* <DEDUP_REMOVED lines=19> */
.L_x_23269:
[----:B------:R-:W-:Y:S05]  /*07f0*/  BSYNC B0 ;  /* 0x0000000000007941 */ /* 0x000fea0003800000 */
.L_x_23268:
        /* <DEDUP_REMOVED lines=18> */
.L_x_23271:
[----:B------:R-:W-:Y:S05]  /*0920*/  BSYNC B0 ;  /* 0x0000000000007941 */ /* 0x000fea0003800000 */
.L_x_23270:
        /* <DEDUP_REMOVED lines=19> */
[----:B------:R0:W1:Y:S01]  /*0a60*/  I2F.U32 R3, R6 ;  /* 0x0000000600037306 */ /* 0x0000620000201000 */
[----:B------:R-:W-:Y:S02]  /*0a70*/  MOV R5, c[0x0][0x180] ;  /* 0x0000600000057a02 */ /* 0x000fe40000000f00 */
[----:B------:R-:W-:Y:S02]  /*0a80*/  IMNMX R8, R8, 0x20, PT ;  /* 0x0000002008087817 */ /* 0x000fe40003800200 */
[----:B------:R-:W-:Y:S02]  /*0a90*/  MOV R9, c[0x0][0x184] ;  /* 0x0000610000097a02 */ /* 0x000fe40000000f00 */
[----:B------:R-:W-:Y:S01]  /*0aa0*/  LOP3.LUT P0, RZ, R5, c[0x0][0x178], RZ, 0xfc, !PT ;  /* 0x00005e0005ff7a12 */ /* 0x000fe2000780fcff */
[----:B------:R-:W-:Y:S01]  /*0ab0*/  HFMA2.MMA R5, -RZ, RZ, 0, 5.9604644775390625e-08 ;  /* 0x00000001ff057435 */ /* 0x000fe200000001ff */
[----:B0-----:R-:W-:-:S02]  /*0ac0*/  IADD3 R6, R7, R8, RZ ;  /* 0x0000000807067210 */ /* 0x001fc40007ffe0ff */
[----:B------:R-:W-:Y:S02]  /*0ad0*/  LOP3.LUT P0, RZ, R9, c[0x0][0x17c], RZ, 0xfc, P0 ;  /* 0x00005f0009ff7a12 */ /* 0x000fe4000000fcff */
[----:B------:R-:W-:Y:S01]  /*0ae0*/  SHF.L.U32 R6, R6, 0x3, RZ ;  /* 0x0000000306067819 */ /* 0x000fe200000006ff */
[----:B-1----:R-:W0:Y:S08]  /*0af0*/  MUFU.RCP R3, R3 ;  /* 0x0000000300037308 */ /* 0x002e300000001000 */
.L_x_23527:
        /* <DEDUP_REMOVED lines=25> */
[----:B-1----:R-:W-:-:S04]  /*0c90*/  ISETP.NE.U32.AND P4, PT, RZ, c[0x0][0x180], PT ;  /* 0x00006000ff007a0c */ /* 0x002fc80003f85070 */
[----:B------:R-:W-:-:S13]  /*0ca0*/  ISETP.NE.AND.EX P4, PT, RZ, c[0x0][0x184], PT, P4 ;  /* 0x00006100ff007a0c */ /* 0x000fda0003f85340 */
[----:B------:R-:W-:Y:S05]  /*0cb0*/  @P4 BRA `(.L_x_23275) ;  /* 0x0000002000004947 */ /* 0x000fea0003800000 */
[----:B------:R-:W-:Y:S05]  /*0cc0*/  @P0 BRA `(.L_x_23276) ;  /* 0x0000008000000947 */ /* 0x000fea0003800000 */
[----:B------:R-:W-:Y:S05]  /*0cd0*/  BRA `(.L_x_23277) ;  /* 0x0000009000007947 */ /* 0x000fea0003800000 */
.L_x_23275:
[----:B-----5:R-:W-:-:S05]  /*0ce0*/  HADD2.F32 R15, -RZ, R36.H0_H0 ;  /* 0x20000024ff0f7230 */ /* 0x020fca0000004100 */
[----:B------:R-:W-:Y:S01]  /*0cf0*/  FADD.FTZ R8, R15, R8 ;  /* 0x000000080f087221 */ /* 0x000fe20000010000 */
[----:B------:R-:W-:Y:S05]  /*0d00*/  BRA `(.L_x_23276) ;  /* 0x0000004000007947 */ /* 0x000fea0003800000 */
.L_x_23274:
[----:B-1---5:R-:W-:Y:S02]  /*0d10*/  HADD2.F32 R15, -RZ, R40.H0_H0 ;  /* 0x20000028ff0f7230 */ /* 0x022fe40000004100 */
[----:B------:R-:W-:-:S03]  /*0d20*/  @P2 HADD2.F32 R169, -RZ, R36.H0_H0 ;  /* 0x20000024ffa92230 */ /* 0x000fc60000004100 */
[----:B------:R-:W-:-:S04]  /*0d30*/  FADD.FTZ R8, R15, R8 ;  /* 0x000000080f087221 */ /* 0x000fc80000010000 */
[----:B------:R-:W-:-:S05]  /*0d40*/  @P2 FADD.FTZ R8, R169, R8 ;  /* 0x00000008a9082221 */ /* 0x000fca0000010000 */
.L_x_23276:
[----:B------:R-:W-:-:S04]  /*0d50*/  F2FP.PACK_AB R16, RZ, R8 ;  /* 0x00000008ff10723e */ /* 0x000fc800000000ff */
[----:B------:R-:W-:Y:S02]  /*0d60*/  PRMT R32, R16, 0x7610, R32 ;  /* 0x0000761010207816 */ /* 0x000fe40000000020 */
.L_x_23277:
[----:B------:R-:W-:Y:S01]  /*0d70*/  HADD2.F32 R15, -RZ, R156.H1_H1 ;  /* 0x3000009cff0f7230 */ /* 0x000fe20000004100 */
[----:B------:R-:W-:Y:S05]  /*0d80*/  @P3 BRA `(.L_x_23278) ;  /* 0x0000008000003947 */ /* 0x000fea0003800000 */
[----:B------:R-:W-:-:S04]  /*0d90*/  ISETP.NE.U32.AND P4, PT, RZ, c[0x0][0x180], PT ;  /* 0x00006000ff007a0c */ /* 0x000fc80003f85070 */
[----:B------:R-:W-:-:S13]  /*0da0*/  ISETP.NE.AND.EX P4, PT, RZ, c[0x0][0x184], PT, P4 ;  /* 0x00006100ff007a0c */ /* 0x000fda0003f85340 */
[----:B------:R-:W-:Y:S05]  /*0db0*/  @P4 BRA `(.L_x_23279) ;  /* 0x0000002000004947 */ /* 0x000fea0003800000 */
[----:B------:R-:W-:Y:S05]  /*0dc0*/  @P0 BRA `(.L_x_23280) ;  /* 0x0000008000000947 */ /* 0x000fea0003800000 */
[----:B------:R-:W-:Y:S05]  /*0dd0*/  BRA `(.L_x_23281) ;  /* 0x0000009000007947 */ /* 0x000fea0003800000 */
.L_x_23279:
[----:B-----5:R-:W-:-:S05]  /*0de0*/  HADD2.F32 R16, -RZ, R36.H1_H1 ;  /* 0x30000024ff107230 */ /* 0x020fca0000004100 */
[----:B------:R-:W-:Y:S01]  /*0df0*/  FADD.FTZ R15, R16, R15 ;  /* 0x0000000f100f7221 */ /* 0x000fe20000010000 */
[----:B------:R-:W-:Y:S05]  /*0e00*/  BRA `(.L_x_23280) ;  /* 0x0000004000007947 */ /* 0x000fea0003800000 */
.L_x_23278:
[----:B-----5:R-:W-:Y:S02]  /*0e10*/  HADD2.F32 R16, -RZ, R40.H1_H1 ;  /* 0x30000028ff107230 */ /* 0x020fe40000004100 */
[----:B------:R-:W-:-:S03]  /*0e20*/  @P2 HADD2.F32 R156, -RZ, R36.H1_H1 ;  /* 0x30000024ff9c2230 */ /* 0x000fc60000004100 */
[----:B------:R-:W-:-:S04]  /*0e30*/  FADD.FTZ R15, R16, R15 ;  /* 0x0000000f100f7221 */ /* 0x000fc80000010000 */
[----:B------:R-:W-:-:S05]  /*0e40*/  @P2 FADD.FTZ R15, R156, R15 ;  /* 0x0000000f9c0f2221 */ /* 0x000fca0000010000 */
.L_x_23280:
[----:B------:R-:W-:-:S04]  /*0e50*/  F2FP.PACK_AB R16, RZ, R15 ;  /* 0x0000000fff10723e */ /* 0x000fc800000000ff */
[----:B------:R-:W-:Y:S02]  /*0e60*/  PRMT R32, R32, 0x5410, R16 ;  /* 0x0000541020207816 */ /* 0x000fe40000000010 */
.L_x_23281:
[----:B------:R-:W-:Y:S01]  /*0e70*/  HADD2.F32 R16, -RZ, R157.H0_H0 ;  /* 0x2000009dff107230 */ /* 0x000fe20000004100 */
[----:B------:R-:W-:Y:S05]  /*0e80*/  @P3 BRA `(.L_x_23282) ;  /* 0x0000008000003947 */ /* 0x000fea0003800000 */
[----:B------:R-:W-:-:S04]  /*0e90*/  ISETP.NE.U32.AND P4, PT, RZ, c[0x0][0x180], PT ;  /* 0x00006000ff007a0c */ /* 0x000fc80003f85070 */
[----:B------:R-:W-:-:S13]  /*0ea0*/  ISETP.NE.AND.EX P4, PT, RZ, c[0x0][0x184], PT, P4 ;  /* 0x00006100ff007a0c */ /* 0x000fda0003f85340 */
[----:B------:R-:W-:Y:S05]  /*0eb0*/  @P4 BRA `(.L_x_23283) ;  /* 0x0000002000004947 */ /* 0x000fea0003800000 */
[----:B------:R-:W-:Y:S05]  /*0ec0*/  @P0 BRA `(.L_x_23284) ;  /* 0x0000008000000947 */ /* 0x000fea0003800000 */
[----:B------:R-:W-:Y:S05]  /*0ed0*/  BRA `(.L_x_23285) ;  /* 0x0000009000007947 */ /* 0x000fea0003800000 */
.L_x_23283:
[----:B-----5:R-:W-:-:S05]  /*0ee0*/  HADD2.F32 R169, -RZ, R37.H0_H0 ;  /* 0x20000025ffa97230 */ /* 0x020fca0000004100 */
[----:B------:R-:W-:Y:S01]  /*0ef0*/  FADD.FTZ R16, R169, R16 ;  /* 0x00000010a9107221 */ /* 0x000fe20000010000 */
[----:B------:R-:W-:Y:S05]  /*0f00*/  BRA `(.L_x_23284) ;  /* 0x0000004000007947 */ /* 0x000fea0003800000 */
.L_x_23282:
[----:B-----5:R-:W-:Y:S02]  /*0f10*/  HADD2.F32 R169, -RZ, R41.H0_H0 ;  /* 0x20000029ffa97230 */ /* 0x020fe40000004100 */
[----:B------:R-:W-:-:S03]  /*0f20*/  @P2 HADD2.F32 R171, -RZ, R37.H0_H0 ;  /* 0x20000025ffab2230 */ /* 0x000fc60000004100 */
[----:B------:R-:W-:-:S04]  /*0f30*/  FADD.FTZ R16, R169, R16 ;  /* 0x00000010a9107221 */ /* 0x000fc80000010000 */
[----:B------:R-:W-:-:S05]  /*0f40*/  @P2 FADD.FTZ R16, R171, R16 ;  /* 0x00000010ab102221 */ /* 0x000fca0000010000 */
.L_x_23284:
[----:B------:R-:W-:-:S04]  /*0f50*/  F2FP.PACK_AB R156, RZ, R16 ;  /* 0x00000010ff9c723e */ /* 0x000fc800000000ff */
[----:B------:R-:W-:Y:S02]  /*0f60*/  PRMT R33, R156, 0x7610, R33 ;  /* 0x000076109c217816 */ /* 0x000fe40000000021 */
.L_x_23285:
[----:B------:R-:W-:Y:S01]  /*0f70*/  HADD2.F32 R170, -RZ, R157.H1_H1 ;  /* 0x3000009dffaa7230 */ /* 0x000fe20000004100 */
[----:B------:R-:W-:Y:S05]  /*0f80*/  @P3 BRA `(.L_x_23286) ;  /* 0x0000008000003947 */ /* 0x000fea0003800000 */
[----:B------:R-:W-:-:S04]  /*0f90*/  ISETP.NE.U32.AND P4, PT, RZ, c[0x0][0x180], PT ;  /* 0x00006000ff007a0c */ /* 0x000fc80003f85070 */
[----:B------:R-:W-:-:S13]  /*0fa0*/  ISETP.NE.AND.EX P4, PT, RZ, c[0x0][0x184], PT, P4 ;  /* 0x00006100ff007a0c */ /* 0x000fda0003f85340 */
[----:B------:R-:W-:Y:S05]  /*0fb0*/  @P4 BRA `(.L_x_23287) ;  /* 0x0000002000004947 */ /* 0x000fea0003800000 */
[----:B------:R-:W-:Y:S05]  /*0fc0*/  @P0 BRA `(.L_x_23288) ;  /* 0x0000008000000947 */ /* 0x000fea0003800000 */
[----:B------:R-:W-:Y:S05]  /*0fd0*/  BRA `(.L_x_23289) ;  /* 0x0000009000007947 */ /* 0x000fea0003800000 */
.L_x_23287:
[----:B-----5:R-:W-:-:S05]  /*0fe0*/  HADD2.F32 R157, -RZ, R37.H1_H1 ;  /* 0x30000025ff9d7230 */ /* 0x020fca0000004100 */
[----:B------:R-:W-:Y:S01]  /*0ff0*/  FADD.FTZ R170, R157, R170 ;  /* 0x000000aa9daa7221 */ /* 0x000fe20000010000 */
[----:B------:R-:W-:Y:S05]  /*1000*/  BRA `(.L_x_23288) ;  /* 0x0000004000007947 */ /* 0x000fea0003800000 */
.L_x_23286:
[----:B-----5:R-:W-:Y:S02]  /*1010*/  HADD2.F32 R157, -RZ, R41.H1_H1 ;  /* 0x30000029ff9d7230 */ /* 0x020fe40000004100 */
[----:B------:R-:W-:-:S03]  /*1020*/  @P2 HADD2.F32 R169, -RZ, R37.H1_H1 ;  /* 0x30000025ffa92230 */ /* 0x000fc60000004100 */
[----:B------:R-:W-:-:S04]  /*1030*/  FADD.FTZ R170, R157, R170 ;  /* 0x000000aa9daa7221 */ /* 0x000fc80000010000 */
[----:B------:R-:W-:-:S05]  /*1040*/  @P2 FADD.FTZ R170, R169, R170 ;  /* 0x000000aaa9aa2221 */ /* 0x000fca0000010000 */
.L_x_23288:
[----:B------:R-:W-:-:S04]  /*1050*/  F2FP.PACK_AB R156, RZ, R170 ;  /* 0x000000aaff9c723e */ /* 0x000fc800000000ff */
[----:B------:R-:W-:Y:S02]  /*1060*/  PRMT R33, R33, 0x5410, R156 ;  /* 0x0000541021217816 */ /* 0x000fe4000000009c */
.L_x_23289:
[----:B------:R-:W-:Y:S01]  /*1070*/  HADD2.F32 R169, -RZ, R158.H0_H0 ;  /* 0x2000009effa97230 */ /* 0x000fe20000004100 */
[----:B------:R-:W-:Y:S05]  /*1080*/  @P3 BRA `(.L_x_23290) ;  /* 0x0000008000003947 */ /* 0x000fea0003800000 */
[----:B------:R-:W-:-:S04]  /*1090*/  ISETP.NE.U32.AND P4, PT, RZ, c[0x0][0x180], PT ;  /* 0x00006000ff007a0c */ /* 0x000fc80003f85070 */
[----:B------:R-:W-:-:S13]  /*10a0*/  ISETP.NE.AND.EX P4, PT, RZ, c[0x0][0x184], PT, P4 ;  /* 0x00006100ff007a0c */ /* 0x000fda0003f85340 */
[----:B------:R-:W-:Y:S05]  /*10b0*/  @P4 BRA `(.L_x_23291) ;  /* 0x0000002000004947 */ /* 0x000fea0003800000 */
[----:B------:R-:W-:Y:S05]  /*10c0*/  @P0 BRA `(.L_x_23292) ;  /* 0x0000008000000947 */ /* 0x000fea0003800000 */
[----:B------:R-:W-:Y:S05]  /*10d0*/  BRA `(.L_x_23293) ;  /* 0x0000009000007947 */ /* 0x000fea0003800000 */
.L_x_23291:
[----:B-----5:R-:W-:-:S05]  /*10e0*/  HADD2.F32 R156, -RZ, R38.H0_H0 ;  /* 0x20000026ff9c7230 */ /* 0x020fca0000004100 */
[----:B------:R-:W-:Y:S01]  /*10f0*/  FADD.FTZ R169, R156, R169 ;  /* 0x000000a99ca97221 */ /* 0x000fe20000010000 */
[----:B------:R-:W-:Y:S05]  /*1100*/  BRA `(.L_x_23292) ;  /* 0x0000004000007947 */ /* 0x000fea0003800000 */
.L_x_23290:
[----:B-----5:R-:W-:Y:S02]  /*1110*/  HADD2.F32 R156, -RZ, R42.H0_H0 ;  /* 0x2000002aff9c7230 */ /* 0x020fe40000004100 */
[----:B------:R-:W-:-:S03]  /*1120*/  @P2 HADD2.F32 R172, -RZ, R38.H0_H0 ;  /* 0x20000026ffac2230 */ /* 0x000fc60000004100 */
[----:B------:R-:W-:-:S04]  /*1130*/  FADD.FTZ R169, R156, R169 ;  /* 0x000000a99ca97221 */ /* 0x000fc80000010000 */
[----:B------:R-:W-:-:S05]  /*1140*/  @P2 FADD.FTZ R169, R172, R169 ;  /* 0x000000a9aca92221 */ /* 0x000fca0000010000 */
.L_x_23292:
[----:B------:R-:W-:-:S04]  /*1150*/  F2FP.PACK_AB R156, RZ, R169 ;  /* 0x000000a9ff9c723e */ /* 0x000fc800000000ff */
[----:B------:R-:W-:Y:S02]  /*1160*/  PRMT R34, R156, 0x7610, R34 ;  /* 0x000076109c227816 */ /* 0x000fe40000000022 */
.L_x_23293:
[----:B------:R-:W-:Y:S01]  /*1170*/  HADD2.F32 R171, -RZ, R158.H1_H1 ;  /* 0x3000009effab7230 */ /* 0x000fe20000004100 */
[----:B------:R-:W-:Y:S05]  /*1180*/  @P3 BRA `(.L_x_23294) ;  /* 0x0000008000003947 */ /* 0x000fea0003800000 */
[----:B------:R-:W-:-:S04]  /*1190*/  ISETP.NE.U32.AND P4, PT, RZ, c[0x0][0x180], PT ;  /* 0x00006000ff007a0c */ /* 0x000fc80003f85070 */
[----:B------:R-:W-:-:S13]  /*11a0*/  ISETP.NE.AND.EX P4, PT, RZ, c[0x0][0x184], PT, P4 ;  /* 0x00006100ff007a0c */ /* 0x000fda0003f85340 */
[----:B------:R-:W-:Y:S05]  /*11b0*/  @P4 BRA `(.L_x_23295) ;  /* 0x0000002000004947 */ /* 0x000fea0003800000 */
[----:B------:R-:W-:Y:S05]  /*11c0*/  @P0 BRA `(.L_x_23296) ;  /* 0x0000008000000947 */ /* 0x000fea0003800000 */
[----:B------:R-:W-:Y:S05]  /*11d0*/  BRA `(.L_x_23297) ;  /* 0x0000009000007947 */ /* 0x000fea0003800000 */
.L_x_23295:
[----:B-----5:R-:W-:-:S05]  /*11e0*/  HADD2.F32 R156, -RZ, R38.H1_H1 ;  /* 0x30000026ff9c7230 */ /* 0x020fca0000004100 */
[----:B------:R-:W-:Y:S01]  /*11f0*/  FADD.FTZ R171, R156, R171 ;  /* 0x000000ab9cab7221 */ /* 0x000fe20000010000 */
[----:B------:R-:W-:Y:S05]  /*1200*/  BRA `(.L_x_23296) ;  /* 0x0000004000007947 */ /* 0x000fea0003800000 */
.L_x_23294:
[----:B-----5:R-:W-:Y:S02]  /*1210*/  HADD2.F32 R156, -RZ, R42.H1_H1 ;  /* 0x3000002aff9c7230 */ /* 0x020fe40000004100 */
[----:B------:R-:W-:-:S03]  /*1220*/  @P2 HADD2.F32 R158, -RZ, R38.H1_H1 ;  /* 0x30000026ff9e2230 */ /* 0x000fc60000004100 */
[----:B------:R-:W-:-:S04]  /*1230*/  FADD.FTZ R171, R156, R171 ;  /* 0x000000ab9cab7221 */ /* 0x000fc80000010000 */
[----:B------:R-:W-:-:S05]  /*1240*/  @P2 FADD.FTZ R171, R158, R171 ;  /* 0x000000ab9eab2221 */ /* 0x000fca0000010000 */
.L_x_23296:
[----:B------:R-:W-:-:S04]  /*1250*/  F2FP.PACK_AB R156, RZ, R171 ;  /* 0x000000abff9c723e */ /* 0x000fc800000000ff */
[----:B------:R-:W-:Y:S02]  /*1260*/  PRMT R34, R34, 0x5410, R156 ;  /* 0x0000541022227816 */ /* 0x000fe4000000009c */
.L_x_23297:
[----:B------:R-:W-:Y:S01]  /*1270*/  HADD2.F32 R172, -RZ, R159.H0_H0 ;  /* 0x2000009fffac7230 */ /* 0x000fe20000004100 */
[----:B------:R-:W-:Y:S05]  /*1280*/  @P3 BRA `(.L_x_23298) ;  /* 0x0000008000003947 */ /* 0x000fea0003800000 */
[----:B------:R-:W-:-:S04]  /*1290*/  ISETP.NE.U32.AND P4, PT, RZ, c[0x0][0x180], PT ;  /* 0x00006000ff007a0c */ /* 0x000fc80003f85070 */
[----:B------:R-:W-:-:S13]  /*12a0*/  ISETP.NE.AND.EX P4, PT, RZ, c[0x0][0x184], PT, P4 ;  /* 0x00006100ff007a0c */ /* 0x000fda0003f85340 */
[----:B------:R-:W-:Y:S05]  /*12b0*/  @P4 BRA `(.L_x_23299) ;  /* 0x0000002000004947 */ /* 0x000fea0003800000 */
[----:B------:R-:W-:Y:S05]  /*12c0*/  @P0 BRA `(.L_x_23300) ;  /* 0x0000008000000947 */ /* 0x000fea0003800000 */
[----:B------:R-:W-:Y:S05]  /*12d0*/  BRA `(.L_x_23301) ;  /* 0x0000009000007947 */ /* 0x000fea0003800000 */
.L_x_23299:
[----:B-----5:R-:W-:-:S05]  /*12e0*/  HADD2.F32 R157, -RZ, R39.H0_H0 ;  /* 0x20000027ff9d7230 */ /* 0x020fca0000004100 */
[----:B------:R-:W-:Y:S01]  /*12f0*/  FADD.FTZ R172, R157, R172 ;  /* 0x000000ac9dac7221 */ /* 0x000fe20000010000 */
[----:B------:R-:W-:Y:S05]  /*1300*/  BRA `(.L_x_23300) ;  /* 0x0000004000007947 */ /* 0x000fea0003800000 */
.L_x_23298:
[----:B-----5:R-:W-:Y:S02]  /*1310*/  HADD2.F32 R157, -RZ, R43.H0_H0 ;  /* 0x2000002bff9d7230 */ /* 0x020fe40000004100 */
[----:B------:R-:W-:-:S03]  /*1320*/  @P2 HADD2.F32 R185, -RZ, R39.H0_H0 ;  /* 0x20000027ffb92230 */ /* 0x000fc60000004100 */
[----:B------:R-:W-:-:S04]  /*1330*/  FADD.FTZ R172, R157, R172 ;  /* 0x000000ac9dac7221 */ /* 0x000fc80000010000 */
[----:B------:R-:W-:-:S05]  /*1340*/  @P2 FADD.FTZ R172, R185, R172 ;  /* 0x000000acb9ac2221 */ /* 0x000fca0000010000 */
.L_x_23300:
[----:B------:R-:W-:-:S04]  /*1350*/  F2FP.PACK_AB R156, RZ, R172 ;  /* 0x000000acff9c723e */ /* 0x000fc800000000ff */
[----:B------:R-:W-:Y:S02]  /*1360*/  PRMT R35, R156, 0x7610, R35 ;  /* 0x000076109c237816 */ /* 0x000fe40000000023 */
.L_x_23301:
[----:B------:R-:W-:Y:S01]  /*1370*/  HADD2.F32 R185, -RZ, R159.H1_H1 ;  /* 0x3000009fffb97230 */ /* 0x000fe20000004100 */
[----:B------:R-:W-:Y:S05]  /*1380*/  @P3 BRA `(.L_x_23302) ;  /* 0x0000008000003947 */ /* 0x000fea0003800000 */
[----:B------:R-:W-:-:S04]  /*1390*/  ISETP.NE.U32.AND P2, PT, RZ, c[0x0][0x180], PT ;  /* 0x00006000ff007a0c */ /* 0x000fc80003f45070 */
[----:B------:R-:W-:-:S13]  /*13a0*/  ISETP.NE.AND.EX P2, PT, RZ, c[0x0][0x184], PT, P2 ;  /* 0x00006100ff007a0c */ /* 0x000fda0003f45320 */
[----:B------:R-:W-:Y:S05]  /*13b0*/  @P2 BRA `(.L_x_23303) ;  /* 0x0000002000002947 */ /* 0x000fea0003800000 */
[----:B------:R-:W-:Y:S05]  /*13c0*/  @P0 BRA `(.L_x_23304) ;  /* 0x0000008000000947 */ /* 0x000fea0003800000 */
[----:B------:R-:W-:Y:S05]  /*13d0*/  BRA `(.L_x_23305) ;  /* 0x0000009000007947 */ /* 0x000fea0003800000 */
.L_x_23303:
[----:B-----5:R-:W-:-:S05]  /*13e0*/  HADD2.F32 R156, -RZ, R39.H1_H1 ;  /* 0x30000027ff9c7230 */ /* 0x020fca0000004100 */
[----:B------:R-:W-:Y:S01]  /*13f0*/  FADD.FTZ R185, R156, R185 ;  /* 0x000000b99cb97221 */ /* 0x000fe20000010000 */
[----:B------:R-:W-:Y:S05]  /*1400*/  BRA `(.L_x_23304) ;  /* 0x0000004000007947 */ /* 0x000fea0003800000 */
.L_x_23302:
[----:B-----5:R-:W-:Y:S02]  /*1410*/  HADD2.F32 R156, -RZ, R43.H1_H1 ;  /* 0x3000002bff9c7230 */ /* 0x020fe40000004100 */
[----:B------:R-:W-:-:S03]  /*1420*/  @P2 HADD2.F32 R158, -RZ, R39.H1_H1 ;  /* 0x30000027ff9e2230 */ /* 0x000fc60000004100 */
[----:B------:R-:W-:-:S04]  /*1430*/  FADD.FTZ R185, R156, R185 ;  /* 0x000000b99cb97221 */ /* 0x000fc80000010000 */
[----:B------:R-:W-:-:S05]  /*1440*/  @P2 FADD.FTZ R185, R158, R185 ;  /* 0x000000b99eb92221 */ /* 0x000fca0000010000 */
.L_x_23304:
[----:B------:R-:W-:-:S04]  /*1450*/  F2FP.PACK_AB R156, RZ, R185 ;  /* 0x000000b9ff9c723e */ /* 0x000fc800000000ff */
[----:B------:R-:W-:Y:S02]  /*1460*/  PRMT R35, R35, 0x5410, R156 ;  /* 0x0000541023237816 */ /* 0x000fe4000000009c */
.L_x_23305:
[C---:B------:R-:W-:Y:S02]  /*1470*/  @P0 LEA R156, P2, R7.reuse, c[0x0][0x188], 0x4 ;  /* 0x00006200079c0a11 */ /* 0x040fe400078420ff */
[C---:B------:R-:W-:Y:S02]  /*1480*/  IADD3 R190, R7.reuse, 0x80, RZ ;  /* 0x0000008007be7810 */ /* 0x040fe40007ffe0ff */
[----:B------:R-:W-:-:S05]  /*1490*/  @P0 LEA.HI.X R157, R7, c[0x0][0x18c], RZ, 0x4, P2 ;  /* 0x00006300079d0a11 */ /* 0x000fca00010f24ff */
[----:B------:R1:W-:Y:S04]  /*14a0*/  @P0 STG.E.128 [R156.64], R32 ;  /* 0x000000209c000986 */ /* 0x0003e8000c101d04 */
.L_x_23273:
[----:B------:R-:W-:Y:S05]  /*14b0*/  BSYNC B0 ;  /* 0x0000000000007941 */ /* 0x000fea0003800000 */
.L_x_23272:
        /* <DEDUP_REMOVED lines=25> */
.L_x_23309:
[----:B-----5:R-:W-:-:S05]  /*1650*/  HADD2.F32 R18, -RZ, R36.H0_H0 ;  /* 0x20000024ff127230 */ /* 0x020fca0000004100 */
[----:B------:R-:W-:Y:S01]  /*1660*/  FADD.FTZ R9, R18, R9 ;  /* 0x0000000912097221 */ /* 0x000fe20000010000 */
[----:B------:R-:W-:Y:S05]  /*1670*/  BRA `(.L_x_23310) ;  /* 0x0000004000007947 */ /* 0x000fea0003800000 */
.L_x_23308:
[----:B-1---5:R-:W-:Y:S02]  /*1680*/  HADD2.F32 R18, -RZ, R40.H0_H0 ;  /* 0x20000028ff127230 */ /* 0x022fe40000004100 */
[----:B------:R-:W-:-:S03]  /*1690*/  @P2 HADD2.F32 R168, -RZ, R36.H0_H0 ;  /* 0x20000024ffa82230 */ /* 0x000fc60000004100 */
[----:B------:R-:W-:-:S04]  /*16a0*/  FADD.FTZ R9, R18, R9 ;  /* 0x0000000912097221 */ /* 0x000fc80000010000 */
[----:B------:R-:W-:-:S05]  /*16b0*/  @P2 FADD.FTZ R9, R168, R9 ;  /* 0x00000009a8092221 */ /* 0x000fca0000010000 */
.L_x_23310:
[----:B------:R-:W-:-:S04]  /*16c0*/  F2FP.PACK_AB R17, RZ, R9 ;  /* 0x00000009ff11723e */ /* 0x000fc800000000ff */
[----:B------:R-:W-:Y:S02]  /*16d0*/  PRMT R32, R17, 0x7610, R32 ;  /* 0x0000761011207816 */ /* 0x000fe40000000020 */
.L_x_23311:
[----:B------:R-:W-:Y:S01]  /*16e0*/  HADD2.F32 R17, -RZ, R156.H1_H1 ;  /* 0x3000009cff117230 */ /* 0x000fe20000004100 */
[----:B------:R-:W-:Y:S05]  /*16f0*/  @P3 BRA `(.L_x_23312) ;  /* 0x0000008000003947 */ /* 0x000fea0003800000 */
[----:B------:R-:W-:-:S04]  /*1700*/  ISETP.NE.U32.AND P4, PT, RZ, c[0x0][0x180], PT ;  /* 0x00006000ff007a0c */ /* 0x000fc80003f85070 */
[----:B------:R-:W-:-:S13]  /*1710*/  ISETP.NE.AND.EX P4, PT, RZ, c[0x0][0x184], PT, P4 ;  /* 0x00006100ff007a0c */ /* 0x000fda0003f85340 */
[----:B------:R-:W-:Y:S05]  /*1720*/  @P4 BRA `(.L_x_23313) ;  /* 0x0000002000004947 */ /* 0x000fea0003800000 */
[----:B------:R-:W-:Y:S05]  /*1730*/  @P0 BRA `(.L_x_23314) ;  /* 0x0000008000000947 */ /* 0x000fea0003800000 */
[----:B------:R-:W-:Y:S05]  /*1740*/  BRA `(.L_x_23315) ;  /* 0x0000009000007947 */ /* 0x000fea0003800000 */
.L_x_23313:
[----:B-----5:R-:W-:-:S05]  /*1750*/  HADD2.F32 R18, -RZ, R36.H1_H1 ;  /* 0x30000024ff127230 */ /* 0x020fca0000004100 */
[----:B------:R-:W-:Y:S01]  /*1760*/  FADD.FTZ R17, R18, R17 ;  /* 0x0000001112117221 */ /* 0x000fe20000010000 */
[----:B------:R-:W-:Y:S05]  /*1770*/  BRA `(.L_x_23314) ;  /* 0x0000004000007947 */ /* 0x000fea0003800000 */
.L_x_23312:
[----:B-----5:R-:W-:Y:S02]  /*1780*/  HADD2.F32 R18, -RZ, R40.H1_H1 ;  /* 0x30000028ff127230 */ /* 0x020fe40000004100 */
[----:B------:R-:W-:-:S03]  /*1790*/  @P2 HADD2.F32 R156, -RZ, R36.H1_H1 ;  /* 0x30000024ff9c2230 */ /* 0x000fc60000004100 */
[----:B------:R-:W-:-:S04]  /*17a0*/  FADD.FTZ R17, R18, R17 ;  /* 0x0000001112117221 */ /* 0x000fc80000010000 */
[----:B------:R-:W-:-:S05]  /*17b0*/  @P2 FADD.FTZ R17, R156, R17 ;  /* 0x000000119c112221 */ /* 0x000fca0000010000 */
.L_x_23314:
[----:B------:R-:W-:-:S04]  /*17c0*/  F2FP.PACK_AB R18, RZ, R17 ;  /* 0x00000011ff12723e */ /* 0x000fc800000000ff */
[----:B------:R-:W-:Y:S02]  /*17d0*/  PRMT R32, R32, 0x5410, R18 ;  /* 0x0000541020207816 */ /* 0x000fe40000000012 */
.L_x_23315:
[----:B------:R-:W-:Y:S01]  /*17e0*/  HADD2.F32 R18, -RZ, R157.H0_H0 ;  /* 0x2000009dff127230 */ /* 0x000fe20000004100 */
[----:B------:R-:W-:Y:S05]  /*17f0*/  @P3 BRA `(.L_x_23316) ;  /* 0x0000008000003947 */ /* 0x000fea0003800000 */
[----:B------:R-:W-:-:S04]  /*1800*/  ISETP.NE.U32.AND P4, PT, RZ, c[0x0][0x180], PT ;  /* 0x00006000ff007a0c */ /* 0x000fc80003f85070 */
[----:B------:R-:W-:-:S13]  /*1810*/  ISETP.NE.AND.EX P4, PT, RZ, c[0x0][0x184], PT, P4 ;  /* 0x00006100ff007a0c */ /* 0x000fda0003f85340 */
[----:B------:R-:W-:Y:S05]  /*1820*/  @P4 BRA `(.L_x_23317) ;  /* 0x0000002000004947 */ /* 0x000fea0003800000 */
[----:B------:R-:W-:Y:S05]  /*1830*/  @P0 BRA `(.L_x_23318) ;  /* 0x0000008000000947 */ /* 0x000fea0003800000 */
[----:B------:R-:W-:Y:S05]  /*1840*/  BRA `(.L_x_23319) ;  /* 0x0000009000007947 */ /* 0x000fea0003800000 */
.L_x_23317:
[----:B-----5:R-:W-:-:S05]  /*1850*/  HADD2.F32 R167, -RZ, R37.H0_H0 ;  /* 0x20000025ffa77230 */ /* 0x020fca0000004100 */
[----:B------:R-:W-:Y:S01]  /*1860*/  FADD.FTZ R18, R167, R18 ;  /* 0x00000012a7127221 */ /* 0x000fe20000010000 */
[----:B------:R-:W-:Y:S05]  /*1870*/  BRA `(.L_x_23318) ;  /* 0x0000004000007947 */ /* 0x000fea0003800000 */
.L_x_23316:
[----:B-----5:R-:W-:Y:S02]  /*1880*/  HADD2.F32 R167, -RZ, R41.H0_H0 ;  /* 0x20000029ffa77230 */ /* 0x020fe40000004100 */
[----:B------:R-:W-:-:S03]  /*1890*/  @P2 HADD2.F32 R173, -RZ, R37.H0_H0 ;  /* 0x20000025ffad2230 */ /* 0x000fc60000004100 */
[----:B------:R-:W-:-:S04]  /*18a0*/  FADD.FTZ R18, R167, R18 ;  /* 0x00000012a7127221 */ /* 0x000fc80000010000 */
[----:B------:R-:W-:-:S05]  /*18b0*/  @P2 FADD.FTZ R18, R173, R18 ;  /* 0x00000012ad122221 */ /* 0x000fca0000010000 */
.L_x_23318:
[----:B------:R-:W-:-:S04]  /*18c0*/  F2FP.PACK_AB R156, RZ, R18 ;  /* 0x00000012ff9c723e */ /* 0x000fc800000000ff */
[----:B------:R-:W-:Y:S02]  /*18d0*/  PRMT R33, R156, 0x7610, R33 ;  /* 0x000076109c217816 */ /* 0x000fe40000000021 */
.L_x_23319:
[----:B------:R-:W-:Y:S01]  /*18e0*/  HADD2.F32 R168, -RZ, R157.H1_H1 ;  /* 0x3000009dffa87230 */ /* 0x000fe20000004100 */
[----:B------:R-:W-:Y:S05]  /*18f0*/  @P3 BRA `(.L_x_23320) ;  /* 0x0000008000003947 */ /* 0x000fea0003800000 */
[----:B------:R-:W-:-:S04]  /*1900*/  ISETP.NE.U32.AND P4, PT, RZ, c[0x0][0x180], PT ;  /* 0x00006000ff007a0c */ /* 0x000fc80003f85070 */
[----:B------:R-:W-:-:S13]  /*1910*/  ISETP.NE.AND.EX P4, PT, RZ, c[0x0][0x184], PT, P4 ;  /* 0x00006100ff007a0c */ /* 0x000fda0003f85340 */
[----:B------:R-:W-:Y:S05]  /*1920*/  @P4 BRA `(.L_x_23321) ;  /* 0x0000002000004947 */ /* 0x000fea0003800000 */
[----:B------:R-:W-:Y:S05]  /*1930*/  @P0 BRA `(.L_x_23322) ;  /* 0x0000008000000947 */ /* 0x000fea0003800000 */
[----:B------:R-:W-:Y:S05]  /*1940*/  BRA `(.L_x_23323) ;  /* 0x0000009000007947 */ /* 0x000fea0003800000 */
.L_x_23321:
[----:B-----5:R-:W-:-:S05]  /*1950*/  HADD2.F32 R157, -RZ, R37.H1_H1 ;  /* 0x30000025ff9d7230 */ /* 0x020fca0000004100 */
[----:B------:R-:W-:Y:S01]  /*1960*/  FADD.FTZ R168, R157, R168 ;  /* 0x000000a89da87221 */ /* 0x000fe20000010000 */
[----:B------:R-:W-:Y:S05]  /*1970*/  BRA `(.L_x_23322) ;  /* 0x0000004000007947 */ /* 0x000fea0003800000 */
.L_x_23320:
[----:B-----5:R-:W-:Y:S02]  /*1980*/  HADD2.F32 R157, -RZ, R41.H1_H1 ;  /* 0x30000029ff9d7230 */ /* 0x020fe40000004100 */
[----:B------:R-:W-:-:S03]  /*1990*/  @P2 HADD2.F32 R167, -RZ, R37.H1_H1 ;  /* 0x30000025ffa72230 */ /* 0x000fc60000004100 */
[----:B------:R-:W-:-:S04]  /*19a0*/  FADD.FTZ R168, R157, R168 ;  /* 0x000000a89da87221 */ /* 0x000fc80000010000 */
[----:B------:R-:W-:-:S05]  /*19b0*/  @P2 FADD.FTZ R168, R167, R168 ;  /* 0x000000a8a7a82221 */ /* 0x000fca0000010000 */
.L_x_23322:
[----:B------:R-:W-:-:S04]  /*19c0*/  F2FP.PACK_AB R156, RZ, R168 ;  /* 0x000000a8ff9c723e */ /* 0x000fc800000000ff */
[----:B------:R-:W-:Y:S02]  /*19d0*/  PRMT R33, R33, 0x5410, R156 ;  /* 0x0000541021217816 */ /* 0x000fe4000000009c */
.L_x_23323:
[----:B------:R-:W-:Y:S01]  /*19e0*/  HADD2.F32 R167, -RZ, R158.H0_H0 ;  /* 0x2000009effa77230 */ /* 0x000fe20000004100 */
[----:B------:R-:W-:Y:S05]  /*19f0*/  @P3 BRA `(.L_x_23324) ;  /* 0x0000008000003947 */ /* 0x000fea0003800000 */
[----:B------:R-:W-:-:S04]  /*1a00*/  ISETP.NE.U32.AND P4, PT, RZ, c[0x0][0x180], PT ;  /* 0x00006000ff007a0c */ /* 0x000fc80003f85070 */
[----:B------:R-:W-:-:S13]  /*1a10*/  ISETP.NE.AND.EX P4, PT, RZ, c[0x0][0x184], PT, P4 ;  /* 0x00006100ff007a0c */ /* 0x000fda0003f85340 */
[----:B------:R-:W-:Y:S05]  /*1a20*/  @P4 BRA `(.L_x_23325) ;  /* 0x0000002000004947 */ /* 0x000fea0003800000 */
[----:B------:R-:W-:Y:S05]  /*1a30*/  @P0 BRA `(.L_x_23326) ;  /* 0x0000008000000947 */ /* 0x000fea0003800000 */
[----:B------:R-:W-:Y:S05]  /*1a40*/  BRA `(.L_x_23327) ;  /* 0x0000009000007947 */ /* 0x000fea0003800000 */
.L_x_23325:
[----:B-----5:R-:W-:-:S05]  /*1a50*/  HADD2.F32 R156, -RZ, R38.H0_H0 ;  /* 0x20000026ff9c7230 */ /* 0x020fca0000004100 */
[----:B------:R-:W-:Y:S01]  /*1a60*/  FADD.FTZ R167, R156, R167 ;  /* 0x000000a79ca77221 */ /* 0x000fe20000010000 */
[----:B------:R-:W-:Y:S05]  /*1a70*/  BRA `(.L_x_23326) ;  /* 0x0000004000007947 */ /* 0x000fea0003800000 */
.L_x_23324:
[----:B-----5:R-:W-:Y:S02]  /*1a80*/  HADD2.F32 R156, -RZ, R42.H0_H0 ;  /* 0x2000002aff9c7230 */ /* 0x020fe40000004100 */
[----:B------:R-:W-:-:S03]  /*1a90*/  @P2 HADD2.F32 R174, -RZ, R38.H0_H0 ;  /* 0x20000026ffae2230 */ /* 0x000fc60000004100 */
[----:B------:R-:W-:-:S04]  /*1aa0*/  FADD.FTZ R167, R156, R167 ;  /* 0x000000a79ca77221 */ /* 0x000fc80000010000 */
[----:B------:R-:W-:-:S05]  /*1ab0*/  @P2 FADD.FTZ R167, R174, R167 ;  /* 0x000000a7aea72221 */ /* 0x000fca0000010000 */
.L_x_23326:
[----:B------:R-:W-:-:S04]  /*1ac0*/  F2FP.PACK_AB R156, RZ, R167 ;  /* 0x000000a7ff9c723e */ /* 0x000fc800000000ff */
[----:B------:R-:W-:Y:S02]  /*1ad0*/  PRMT R34, R156, 0x7610, R34 ;  /* 0x000076109c227816 */ /* 0x000fe40000000022 */
.L_x_23327:
[----:B------:R-:W-:Y:S01]  /*1ae0*/  HADD2.F32 R173, -RZ, R158.H1_H1 ;  /* 0x3000009effad7230 */ /* 0x000fe20000004100 */
[----:B------:R-:W-:Y:S05]  /*1af0*/  @P3 BRA `(.L_x_23328) ;  /* 0x0000008000003947 */ /* 0x000fea0003800000 */
[----:B------:R-:W-:-:S04]  /*1b00*/  ISETP.NE.U32.AND P4, PT, RZ, c[0x0][0x180], PT ;  /* 0x00006000ff007a0c */ /* 0x000fc80003f85070 */
[----:B------:R-:W-:-:S13]  /*1b10*/  ISETP.NE.AND.EX P4, PT, RZ, c[0x0][0x184], PT, P4 ;  /* 0x00006100ff007a0c */ /* 0x000fda0003f85340 */
[----:B------:R-:W-:Y:S05]  /*1b20*/  @P4 BRA `(.L_x_23329) ;  /* 0x0000002000004947 */ /* 0x000fea0003800000 */
[----:B------:R-:W-:Y:S05]  /*1b30*/  @P0 BRA `(.L_x_23330) ;  /* 0x0000008000000947 */ /* 0x000fea0003800000 */
[----:B------:R-:W-:Y:S05]  /*1b40*/  BRA `(.L_x_23331) ;  /* 0x0000009000007947 */ /* 0x000fea0003800000 */
.L_x_23329:
[----:B-----5:R-:W-:-:S05]  /*1b50*/  HADD2.F32 R156, -RZ, R38.H1_H1 ;  /* 0x30000026ff9c7230 */ /* 0x020fca0000004100 */
[----:B------:R-:W-:Y:S01]  /*1b60*/  FADD.FTZ R173, R156, R173 ;  /* 0x000000ad9cad7221 */ /* 0x000fe20000010000 */
[----:B------:R-:W-:Y:S05]  /*1b70*/  BRA `(.L_x_23330) ;  /* 0x0000004000007947 */ /* 0x000fea0003800000 */
.L_x_23328:
[----:B-----5:R-:W-:Y:S02]  /*1b80*/  HADD2.F32 R156, -RZ, R42.H1_H1 ;  /* 0x3000002aff9c7230 */ /* 0x020fe40000004100 */
[----:B------:R-:W-:-:S03]  /*1b90*/  @P2 HADD2.F32 R158, -RZ, R38.H1_H1 ;  /* 0x30000026ff9e2230 */ /* 0x000fc60000004100 */
[----:B------:R-:W-:-:S04]  /*1ba0*/  FADD.FTZ R173, R156, R173 ;  /* 0x000000ad9cad7221 */ /* 0x000fc80000010000 */
[----:B------:R-:W-:-:S05]  /*1bb0*/  @P2 FADD.FTZ R173, R158, R173 ;  /* 0x000000ad9ead2221 */ /* 0x000fca0000010000 */
.L_x_23330:
[----:B------:R-:W-:-:S04]  /*1bc0*/  F2FP.PACK_AB R156, RZ, R173 ;  /* 0x000000adff9c723e */ /* 0x000fc800000000ff */
[----:B------:R-:W-:Y:S02]  /*1bd0*/  PRMT R34, R34, 0x5410, R156 ;  /* 0x0000541022227816 */ /* 0x000fe4000000009c */
.L_x_23331:
[----:B------:R-:W-:Y:S01]  /*1be0*/  HADD2.F32 R174, -RZ, R159.H0_H0 ;  /* 0x2000009fffae7230 */ /* 0x000fe20000004100 */
[----:B------:R-:W-:Y:S05]  /*1bf0*/  @P3 BRA `(.L_x_23332) ;  /* 0x0000008000003947 */ /* 0x000fea0003800000 */
[----:B------:R-:W-:-:S04]  /*1c00*/  ISETP.NE.U32.AND P4, PT, RZ, c[0x0][0x180], PT ;  /* 0x00006000ff007a0c */ /* 0x000fc80003f85070 */
[----:B------:R-:W-:-:S13]  /*1c10*/  ISETP.NE.AND.EX P4, PT, RZ, c[0x0][0x184], PT, P4 ;  /* 0x00006100ff007a0c */ /* 0x000fda0003f85340 */
[----:B------:R-:W-:Y:S05]  /*1c20*/  @P4 BRA `(.L_x_23333) ;  /* 0x0000002000004947 */ /* 0x000fea0003800000 */
[----:B------:R-:W-:Y:S05]  /*1c30*/  @P0 BRA `(.L_x_23334) ;  /* 0x0000008000000947 */ /* 0x000fea0003800000 */
[----:B------:R-:W-:Y:S05]  /*1c40*/  BRA `(.L_x_23335) ;  /* 0x0000009000007947 */ /* 0x000fea0003800000 */
.L_x_23333:
[----:B-----5:R-:W-:-:S05]  /*1c50*/  HADD2.F32 R157, -RZ, R39.H0_H0 ;  /* 0x20000027ff9d7230 */ /* 0x020fca0000004100 */
[----:B------:R-:W-:Y:S01]  /*1c60*/  FADD.FTZ R174, R157, R174 ;  /* 0x000000ae9dae7221 */ /* 0x000fe20000010000 */
[----:B------:R-:W-:Y:S05]  /*1c70*/  BRA `(.L_x_23334) ;  /* 0x0000004000007947 */ /* 0x000fea0003800000 */
.L_x_23332:
[----:B-----5:R-:W-:Y:S02]  /*1c80*/  HADD2.F32 R157, -RZ, R43.H0_H0 ;  /* 0x2000002bff9d7230 */ /* 0x020fe40000004100 */
[----:B------:R-:W-:-:S03]  /*1c90*/  @P2 HADD2.F32 R191, -RZ, R39.H0_H0 ;  /* 0x20000027ffbf2230 */ /* 0x000fc60000004100 */
[----:B------:R-:W-:-:S04]  /*1ca0*/  FADD.FTZ R174, R157, R174 ;  /* 0x000000ae9dae7221 */ /* 0x000fc80000010000 */
[----:B------:R-:W-:-:S05]  /*1cb0*/  @P2 FADD.FTZ R174, R191, R174 ;  /* 0x000000aebfae2221 */ /* 0x000fca0000010000 */
.L_x_23334:
[----:B------:R-:W-:-:S04]  /*1cc0*/  F2FP.PACK_AB R156, RZ, R174 ;  /* 0x000000aeff9c723e */ /* 0x000fc800000000ff */
[----:B------:R-:W-:Y:S02]  /*1cd0*/  PRMT R35, R156, 0x7610, R35 ;  /* 0x000076109c237816 */ /* 0x000fe40000000023 */
.L_x_23335:
[----:B------:R-:W-:Y:S01]  /*1ce0*/  HADD2.F32 R186, -RZ, R159.H1_H1 ;  /* 0x3000009fffba7230 */ /* 0x000fe20000004100 */
[----:B------:R-:W-:Y:S05]  /*1cf0*/  @P3 BRA `(.L_x_23336) ;  /* 0x0000008000003947 */ /* 0x000fea0003800000 */
[----:B------:R-:W-:-:S04]  /*1d00*/  ISETP.NE.U32.AND P2, PT, RZ, c[0x0][0x180], PT ;  /* 0x00006000ff007a0c */ /* 0x000fc80003f45070 */
[----:B------:R-:W-:-:S13]  /*1d10*/  ISETP.NE.AND.EX P2, PT, RZ, c[0x0][0x184], PT, P2 ;  /* 0x00006100ff007a0c */ /* 0x000fda0003f45320 */
[----:B------:R-:W-:Y:S05]  /*1d20*/  @P2 BRA `(.L_x_23337) ;  /* 0x0000002000002947 */ /* 0x000fea0003800000 */
[----:B------:R-:W-:Y:S05]  /*1d30*/  @P0 BRA `(.L_x_23338) ;  /* 0x0000008000000947 */ /* 0x000fea0003800000 */
[----:B------:R-:W-:Y:S05]  /*1d40*/  BRA `(.L_x_23339) ;  /* 0x0000009000007947 */ /* 0x000fea0003800000 */
.L_x_23337:
[----:B-----5:R-:W-:-:S05]  /*1d50*/  HADD2.F32 R157, -RZ, R39.H1_H1 ;  /* 0x30000027ff9d7230 */ /* 0x020fca0000004100 */
[----:B------:R-:W-:Y:S01]  /*1d60*/  FADD.FTZ R186, R157, R186 ;  /* 0x000000ba9dba7221 */ /* 0x000fe20000010000 */
[----:B------:R-:W-:Y:S05]  /*1d70*/  BRA `(.L_x_23338) ;  /* 0x0000004000007947 */ /* 0x000fea0003800000 */
.L_x_23336:
[----:B-----5:R-:W-:Y:S02]  /*1d80*/  HADD2.F32 R157, -RZ, R43.H1_H1 ;  /* 0x3000002bff9d7230 */ /* 0x020fe40000004100 */
[----:B------:R-:W-:-:S03]  /*1d90*/  @P2 HADD2.F32 R159, -RZ, R39.H1_H1 ;  /* 0x30000027ff9f2230 */ /* 0x000fc60000004100 */
[----:B------:R-:W-:-:S04]  /*1da0*/  FADD.FTZ R186, R157, R186 ;  /* 0x000000ba9dba7221 */ /* 0x000fc80000010000 */
[----:B------:R-:W-:-:S05]  /*1db0*/  @P2 FADD.FTZ R186, R159, R186 ;  /* 0x000000ba9fba2221 */ /* 0x000fca0000010000 */
.L_x_23338:
[----:B------:R-:W-:-:S04]  /*1dc0*/  F2FP.PACK_AB R156, RZ, R186 ;  /* 0x000000baff9c723e */ /* 0x000fc800000000ff */
[----:B------:R-:W-:Y:S02]  /*1dd0*/  PRMT R35, R35, 0x5410, R156 ;  /* 0x0000541023237816 */ /* 0x000fe4000000009c */
.L_x_23339:
[----:B------:R-:W-:-:S04]  /*1de0*/  @P0 LEA R156, P2, R190, c[0x0][0x188], 0x4 ;  /* 0x00006200be9c0a11 */ /* 0x000fc800078420ff */
[C---:B------:R-:W-:Y:S02]  /*1df0*/  @P0 LEA.HI.X R157, R190.reuse, c[0x0][0x18c], RZ, 0x4, P2 ;  /* 0x00006300be9d0a11 */ /* 0x040fe400010f24ff */
[----:B------:R-:W-:-:S03]  /*1e00*/  IADD3 R190, R190, 0x80, RZ ;  /* 0x00000080bebe7810 */ /* 0x000fc60007ffe0ff */
[----:B------:R1:W-:Y:S04]  /*1e10*/  @P0 STG.E.128 [R156.64], R32 ;  /* 0x000000209c000986 */ /* 0x0003e8000c101d04 */
.L_x_23307:
[----:B------:R-:W-:Y:S05]  /*1e20*/  BSYNC B0 ;  /* 0x0000000000007941 */ /* 0x000fea0003800000 */
.L_x_23306:
        /* <DEDUP_REMOVED lines=25> */
.L_x_23343:
[----:B-----5:R-:W-:-:S05]  /*1fc0*/  HADD2.F32 R19, -RZ, R36.H0_H0 ;  /* 0x20000024ff137230 */ /* 0x020fca0000004100 */
[----:B------:R-:W-:Y:S01]  /*1fd0*/  FADD.FTZ R10, R19, R10 ;  /* 0x0000000a130a7221 */ /* 0x000fe20000010000 */
[----:B------:R-:W-:Y:S05]  /*1fe0*/  BRA `(.L_x_23344) ;  /* 0x0000004000007947 */ /* 0x000fea0003800000 */
.L_x_23342:
[----:B-1---5:R-:W-:Y:S02]  /*1ff0*/  HADD2.F32 R19, -RZ, R40.H0_H0 ;  /* 0x20000028ff137230 */ /* 0x022fe40000004100 */
[----:B------:R-:W-:-:S03]  /*2000*/  @P2 HADD2.F32 R165, -RZ, R36.H0_H0 ;  /* 0x20000024ffa52230 */ /* 0x000fc60000004100 */
[----:B------:R-:W-:-:S04]  /*2010*/  FADD.FTZ R10, R19, R10 ;  /* 0x0000000a130a7221 */ /* 0x000fc80000010000 */
[----:B------:R-:W-:-:S05]  /*2020*/  @P2 FADD.FTZ R10, R165, R10 ;  /* 0x0000000aa50a2221 */ /* 0x000fca0000010000 */
.L_x_23344:
[----:B------:R-:W-:-:S04]  /*2030*/  F2FP.PACK_AB R19, RZ, R10 ;  /* 0x0000000aff13723e */ /* 0x000fc800000000ff */
[----:B------:R-:W-:Y:S02]  /*2040*/  PRMT R32, R19, 0x7610, R32 ;  /* 0x0000761013207816 */ /* 0x000fe40000000020 */
.L_x_23345:
[----:B------:R-:W-:Y:S01]  /*2050*/  HADD2.F32 R19, -RZ, R156.H1_H1 ;  /* 0x3000009cff137230 */ /* 0x000fe20000004100 */
[----:B------:R-:W-:Y:S05]  /*2060*/  @P3 BRA `(.L_x_23346) ;  /* 0x0000008000003947 */ /* 0x000fea0003800000 */
[----:B------:R-:W-:-:S04]  /*2070*/  ISETP.NE.U32.AND P4, PT, RZ, c[0x0][0x180], PT ;  /* 0x00006000ff007a0c */ /* 0x000fc80003f85070 */
[----:B------:R-:W-:-:S13]  /*2080*/  ISETP.NE.AND.EX P4, PT, RZ, c[0x0][0x184], PT, P4 ;  /* 0x00006100ff007a0c */ /* 0x000fda0003f85340 */
[----:B------:R-:W-:Y:S05]  /*2090*/  @P4 BRA `(.L_x_23347) ;  /* 0x0000002000004947 */ /* 0x000fea0003800000 */
[----:B------:R-:W-:Y:S05]  /*20a0*/  @P0 BRA `(.L_x_23348) ;  /* 0x0000008000000947 */ /* 0x000fea0003800000 */
[----:B------:R-:W-:Y:S05]  /*20b0*/  BRA `(.L_x_23349) ;  /* 0x0000009000007947 */ /* 0x000fea0003800000 */
.L_x_23347:
[----:B-----5:R-:W-:-:S05]  /*20c0*/  HADD2.F32 R20, -RZ, R36.H1_H1 ;  /* 0x30000024ff147230 */ /* 0x020fca0000004100 */
[----:B------:R-:W-:Y:S01]  /*20d0*/  FADD.FTZ R19, R20, R19 ;  /* 0x0000001314137221 */ /* 0x000fe20000010000 */
[----:B------:R-:W-:Y:S05]  /*20e0*/  BRA `(.L_x_23348) ;  /* 0x0000004000007947 */ /* 0x000fea0003800000 */
.L_x_23346:
[----:B-----5:R-:W-:Y:S02]  /*20f0*/  HADD2.F32 R20, -RZ, R40.H1_H1 ;  /* 0x30000028ff147230 */ /* 0x020fe40000004100 */
[----:B------:R-:W-:-:S03]  /*2100*/  @P2 HADD2.F32 R156, -RZ, R36.H1_H1 ;  /* 0x30000024ff9c2230 */ /* 0x000fc60000004100 */
[----:B------:R-:W-:-:S04]  /*2110*/  FADD.FTZ R19, R20, R19 ;  /* 0x0000001314137221 */ /* 0x000fc80000010000 */
[----:B------:R-:W-:-:S05]  /*2120*/  @P2 FADD.FTZ R19, R156, R19 ;  /* 0x000000139c132221 */ /* 0x000fca0000010000 */
.L_x_23348:
[----:B------:R-:W-:-:S04]  /*2130*/  F2FP.PACK_AB R20, RZ, R19 ;  /* 0x00000013ff14723e */ /* 0x000fc800000000ff */
[----:B------:R-:W-:Y:S02]  /*2140*/  PRMT R32, R32, 0x5410, R20 ;  /* 0x0000541020207816 */ /* 0x000fe40000000014 */
.L_x_23349:
[----:B------:R-:W-:Y:S01]  /*2150*/  HADD2.F32 R20, -RZ, R157.H0_H0 ;  /* 0x2000009dff147230 */ /* 0x000fe20000004100 */
[----:B------:R-:W-:Y:S05]  /*2160*/  @P3 BRA `(.L_x_23350) ;  /* 0x0000008000003947 */ /* 0x000fea0003800000 */
[----:B------:R-:W-:-:S04]  /*2170*/  ISETP.NE.U32.AND P4, PT, RZ, c[0x0][0x180], PT ;  /* 0x00006000ff007a0c */ /* 0x000fc80003f85070 */
[----:B------:R-:W-:-:S13]  /*2180*/  ISETP.NE.AND.EX P4, PT, RZ, c[0x0][0x184], PT, P4 ;  /* 0x00006100ff007a0c */ /* 0x000fda0003f85340 */
[----:B------:R-:W-:Y:S05]  /*2190*/  @P4 BRA `(.L_x_23351) ;  /* 0x0000002000004947 */ /* 0x000fea0003800000 */
[----:B------:R-:W-:Y:S05]  /*21a0*/  @P0 BRA `(.L_x_23352) ;  /* 0x0000008000000947 */ /* 0x000fea0003800000 */
[----:B------:R-:W-:Y:S05]  /*21b0*/  BRA `(.L_x_23353) ;  /* 0x0000009000007947 */ /* 0x000fea0003800000 */
.L_x_23351:
[----:B-----5:R-:W-:-:S05]  /*21c0*/  HADD2.F32 R165, -RZ, R37.H0_H0 ;  /* 0x20000025ffa57230 */ /* 0x020fca0000004100 */
[----:B------:R-:W-:Y:S01]  /*21d0*/  FADD.FTZ R20, R165, R20 ;  /* 0x00000014a5147221 */ /* 0x000fe20000010000 */
[----:B------:R-:W-:Y:S05]  /*21e0*/  BRA `(.L_x_23352) ;  /* 0x0000004000007947 */ /* 0x000fea0003800000 */
.L_x_23350:
[----:B-----5:R-:W-:Y:S02]  /*21f0*/  HADD2.F32 R165, -RZ, R41.H0_H0 ;  /* 0x20000029ffa57230 */ /* 0x020fe40000004100 */
[----:B------:R-:W-:-:S03]  /*2200*/  @P2 HADD2.F32 R175, -RZ, R37.H0_H0 ;  /* 0x20000025ffaf2230 */ /* 0x000fc60000004100 */
[----:B------:R-:W-:-:S04]  /*2210*/  FADD.FTZ R20, R165, R20 ;  /* 0x00000014a5147221 */ /* 0x000fc80000010000 */
[----:B------:R-:W-:-:S05]  /*2220*/  @P2 FADD.FTZ R20, R175, R20 ;  /* 0x00000014af142221 */ /* 0x000fca0000010000 */
.L_x_23352:
[----:B------:R-:W-:-:S04]  /*2230*/  F2FP.PACK_AB R156, RZ, R20 ;  /* 0x00000014ff9c723e */ /* 0x000fc800000000ff */
[----:B------:R-:W-:Y:S02]  /*2240*/  PRMT R33, R156, 0x7610, R33 ;  /* 0x000076109c217816 */ /* 0x000fe40000000021 */
.L_x_23353:
[----:B------:R-:W-:Y:S01]  /*2250*/  HADD2.F32 R166, -RZ, R157.H1_H1 ;  /* 0x3000009dffa67230 */ /* 0x000fe20000004100 */
[----:B------:R-:W-:Y:S05]  /*2260*/  @P3 BRA `(.L_x_23354) ;  /* 0x0000008000003947 */ /* 0x000fea0003800000 */
[----:B------:R-:W-:-:S04]  /*2270*/  ISETP.NE.U32.AND P4, PT, RZ, c[0x0][0x180], PT ;  /* 0x00006000ff007a0c */ /* 0x000fc80003f85070 */
[----:B------:R-:W-:-:S13]  /*2280*/  ISETP.NE.AND.EX P4, PT, RZ, c[0x0][0x184], PT, P4 ;  /* 0x00006100ff007a0c */ /* 0x000fda0003f85340 */
[----:B------:R-:W-:Y:S05]  /*2290*/  @P4 BRA `(.L_x_23355) ;  /* 0x0000002000004947 */ /* 0x000fea0003800000 */
[----:B------:R-:W-:Y:S05]  /*22a0*/  @P0 BRA `(.L_x_23356) ;  /* 0x0000008000000947 */ /* 0x000fea0003800000 */
[----:B------:R-:W-:Y:S05]  /*22b0*/  BRA `(.L_x_23357) ;  /* 0x0000009000007947 */ /* 0x000fea0003800000 */
.L_x_23355:
[----:B-----5:R-:W-:-:S05]  /*22c0*/  HADD2.F32 R157, -RZ, R37.H1_H1 ;  /* 0x30000025ff9d7230 */ /* 0x020fca0000004100 */
[----:B------:R-:W-:Y:S01]  /*22d0*/  FADD.FTZ R166, R157, R166 ;  /* 0x000000a69da67221 */ /* 0x000fe20000010000 */
[----:B------:R-:W-:Y:S05]  /*22e0*/  BRA `(.L_x_23356) ;  /* 0x0000004000007947 */ /* 0x000fea0003800000 */
.L_x_23354:
[----:B-----5:R-:W-:Y:S02]  /*22f0*/  HADD2.F32 R157, -RZ, R41.H1_H1 ;  /* 0x30000029ff9d7230 */ /* 0x020fe40000004100 */
[----:B------:R-:W-:-:S03]  /*2300*/  @P2 HADD2.F32 R165, -RZ, R37.H1_H1 ;  /* 0x30000025ffa52230 */ /* 0x000fc60000004100 */
[----:B------:R-:W-:-:S04]  /*2310*/  FADD.FTZ R166, R157, R166 ;  /* 0x000000a69da67221 */ /* 0x000fc80000010000 */
[----:B------:R-:W-:-:S05]  /*2320*/  @P2 FADD.FTZ R166, R165, R166 ;  /* 0x000000a6a5a62221 */ /* 0x000fca0000010000 */
.L_x_23356:
[----:B------:R-:W-:-:S04]  /*2330*/  F2FP.PACK_AB R156, RZ, R166 ;  /* 0x000000a6ff9c723e */ /* 0x000fc800000000ff */
[----:B------:R-:W-:Y:S02]  /*2340*/  PRMT R33, R33, 0x5410, R156 ;  /* 0x0000541021217816 */ /* 0x000fe4000000009c */
.L_x_23357:
[----:B------:R-:W-:Y:S01]  /*2350*/  HADD2.F32 R165, -RZ, R158.H0_H0 ;  /* 0x2000009effa57230 */ /* 0x000fe20000004100 */
[----:B------:R-:W-:Y:S05]  /*2360*/  @P3 BRA `(.L_x_23358) ;  /* 0x0000008000003947 */ /* 0x000fea0003800000 */
[----:B------:R-:W-:-:S04]  /*2370*/  ISETP.NE.U32.AND P4, PT, RZ, c[0x0][0x180], PT ;  /* 0x00006000ff007a0c */ /* 0x000fc80003f85070 */
[----:B------:R-:W-:-:S13]  /*2380*/  ISETP.NE.AND.EX P4, PT, RZ, c[0x0][0x184], PT, P4 ;  /* 0x00006100ff007a0c */ /* 0x000fda0003f85340 */
[----:B------:R-:W-:Y:S05]  /*2390*/  @P4 BRA `(.L_x_23359) ;  /* 0x0000002000004947 */ /* 0x000fea0003800000 */
[----:B------:R-:W-:Y:S05]  /*23a0*/  @P0 BRA `(.L_x_23360) ;  /* 0x0000008000000947 */ /* 0x000fea0003800000 */
[----:B------:R-:W-:Y:S05]  /*23b0*/  BRA `(.L_x_23361) ;  /* 0x0000009000007947 */ /* 0x000fea0003800000 */
.L_x_23359:
[----:B-----5:R-:W-:-:S05]  /*23c0*/  HADD2.F32 R156, -RZ, R38.H0_H0 ;  /* 0x20000026ff9c7230 */ /* 0x020fca0000004100 */
[----:B------:R-:W-:Y:S01]  /*23d0*/  FADD.FTZ R165, R156, R165 ;  /* 0x000000a59ca57221 */ /* 0x000fe20000010000 */
[----:B------:R-:W-:Y:S05]  /*23e0*/  BRA `(.L_x_23360) ;  /* 0x0000004000007947 */ /* 0x000fea0003800000 */
.L_x_23358:
[----:B-----5:R-:W-:Y:S02]  /*23f0*/  HADD2.F32 R156, -RZ, R42.H0_H0 ;  /* 0x2000002aff9c7230 */ /* 0x020fe40000004100 */
[----:B------:R-:W-:-:S03]  /*2400*/  @P2 HADD2.F32 R176, -RZ, R38.H0_H0 ;  /* 0x20000026ffb02230 */ /* 0x000fc60000004100 */
[----:B------:R-:W-:-:S04]  /*2410*/  FADD.FTZ R165, R156, R165 ;  /* 0x000000a59ca57221 */ /* 0x000fc80000010000 */
[----:B------:R-:W-:-:S05]  /*2420*/  @P2 FADD.FTZ R165, R176, R165 ;  /* 0x000000a5b0a52221 */ /* 0x000fca0000010000 */
.L_x_23360:
[----:B------:R-:W-:-:S04]  /*2430*/  F2FP.PACK_AB R156, RZ, R165 ;  /* 0x000000a5ff9c723e */ /* 0x000fc800000000ff */
[----:B------:R-:W-:Y:S02]  /*2440*/  PRMT R34, R156, 0x7610, R34 ;  /* 0x000076109c227816 */ /* 0x000fe40000000022 */
.L_x_23361:
[----:B------:R-:W-:Y:S01]  /*2450*/  HADD2.F32 R175, -RZ, R158.H1_H1 ;  /* 0x3000009effaf7230 */ /* 0x000fe20000004100 */
[----:B------:R-:W-:Y:S05]  /*2460*/  @P3 BRA `(.L_x_23362) ;  /* 0x0000008000003947 */ /* 0x000fea0003800000 */
[----:B------:R-:W-:-:S04]  /*2470*/  ISETP.NE.U32.AND P4, PT, RZ, c[0x0][0x180], PT ;  /* 0x00006000ff007a0c */ /* 0x000fc80003f85070 */
[----:B------:R-:W-:-:S13]  /*2480*/  ISETP.NE.AND.EX P4, PT, RZ, c[0x0][0x184], PT, P4 ;  /* 0x00006100ff007a0c */ /* 0x000fda0003f85340 */
[----:B------:R-:W-:Y:S05]  /*2490*/  @P4 BRA `(.L_x_23363) ;  /* 0x0000002000004947 */ /* 0x000fea0003800000 */
[----:B------:R-:W-:Y:S05]  /*24a0*/  @P0 BRA `(.L_x_23364) ;  /* 0x0000008000000947 */ /* 0x000fea0003800000 */
[----:B------:R-:W-:Y:S05]  /*24b0*/  BRA `(.L_x_23365) ;  /* 0x0000009000007947 */ /* 0x000fea0003800000 */
.L_x_23363:
[----:B-----5:R-:W-:-:S05]  /*24c0*/  HADD2.F32 R156, -RZ, R38.H1_H1 ;  /* 0x30000026ff9c7230 */ /* 0x020fca0000004100 */
[----:B------:R-:W-:Y:S01]  /*24d0*/  FADD.FTZ R175, R156, R175 ;  /* 0x000000af9caf7221 */ /* 0x000fe20000010000 */
[----:B------:R-:W-:Y:S05]  /*24e0*/  BRA `(.L_x_23364) ;  /* 0x0000004000007947 */ /* 0x000fea0003800000 */
.L_x_23362:
[----:B-----5:R-:W-:Y:S02]  /*24f0*/  HADD2.F32 R156, -RZ, R42.H1_H1 ;  /* 0x3000002aff9c7230 */ /* 0x020fe40000004100 */
[----:B------:R-:W-:-:S03]  /*2500*/  @P2 HADD2.F32 R158, -RZ, R38.H1_H1 ;  /* 0x30000026ff9e2230 */ /* 0x000fc60000004100 */
[----:B------:R-:W-:-:S04]  /*2510*/  FADD.FTZ R175, R156, R175 ;  /* 0x000000af9caf7221 */ /* 0x000fc80000010000 */
[----:B------:R-:W-:-:S05]  /*2520*/  @P2 FADD.FTZ R175, R158, R175 ;  /* 0x000000af9eaf2221 */ /* 0x000fca0000010000 */
.L_x_23364:
[----:B------:R-:W-:-:S04]  /*2530*/  F2FP.PACK_AB R156, RZ, R175 ;  /* 0x000000afff9c723e */ /* 0x000fc800000000ff */
[----:B------:R-:W-:Y:S02]  /*2540*/  PRMT R34, R34, 0x5410, R156 ;  /* 0x0000541022227816 */ /* 0x000fe4000000009c */
.L_x_23365:
[----:B------:R-:W-:Y:S01]  /*2550*/  HADD2.F32 R176, -RZ, R159.H0_H0 ;  /* 0x2000009fffb07230 */ /* 0x000fe20000004100 */
[----:B------:R-:W-:Y:S05]  /*2560*/  @P3 BRA `(.L_x_23366) ;  /* 0x0000008000003947 */ /* 0x000fea0003800000 */
[----:B------:R-:W-:-:S04]  /*2570*/  ISETP.NE.U32.AND P4, PT, RZ, c[0x0][0x180], PT ;  /* 0x00006000ff007a0c */ /* 0x000fc80003f85070 */
[----:B------:R-:W-:-:S13]  /*2580*/  ISETP.NE.AND.EX P4, PT, RZ, c[0x0][0x184], PT, P4 ;  /* 0x00006100ff007a0c */ /* 0x000fda0003f85340 */
[----:B------:R-:W-:Y:S05]  /*2590*/  @P4 BRA `(.L_x_23367) ;  /* 0x0000002000004947 */ /* 0x000fea0003800000 */
[----:B------:R-:W-:Y:S05]  /*25a0*/  @P0 BRA `(.L_x_23368) ;  /* 0x0000008000000947 */ /* 0x000fea0003800000 */
[----:B------:R-:W-:Y:S05]  /*25b0*/  BRA `(.L_x_23369) ;  /* 0x0000009000007947 */ /* 0x000fea0003800000 */
.L_x_23367:
[----:B-----5:R-:W-:-:S05]  /*25c0*/  HADD2.F32 R157, -RZ, R39.H0_H0 ;  /* 0x20000027ff9d7230 */ /* 0x020fca0000004100 */
[----:B------:R-:W-:Y:S01]  /*25d0*/  FADD.FTZ R176, R157, R176 ;  /* 0x000000b09db07221 */ /* 0x000fe20000010000 */
[----:B------:R-:W-:Y:S05]  /*25e0*/  BRA `(.L_x_23368) ;  /* 0x0000004000007947 */ /* 0x000fea0003800000 */
.L_x_23366:
[----:B-----5:R-:W-:Y:S02]  /*25f0*/  HADD2.F32 R157, -RZ, R43.H0_H0 ;  /* 0x2000002bff9d7230 */ /* 0x020fe40000004100 */
[----:B------:R-:W-:-:S03]  /*2600*/  @P2 HADD2.F32 R187, -RZ, R39.H0_H0 ;  /* 0x20000027ffbb2230 */ /* 0x000fc60000004100 */
[----:B------:R-:W-:-:S04]  /*2610*/  FADD.FTZ R176, R157, R176 ;  /* 0x000000b09db07221 */ /* 0x000fc80000010000 */
[----:B------:R-:W-:-:S05]  /*2620*/  @P2 FADD.FTZ R176, R187, R176 ;  /* 0x000000b0bbb02221 */ /* 0x000fca0000010000 */
.L_x_23368:
[----:B------:R-:W-:-:S04]  /*2630*/  F2FP.PACK_AB R156, RZ, R176 ;  /* 0x000000b0ff9c723e */ /* 0x000fc800000000ff */
[----:B------:R-:W-:Y:S02]  /*2640*/  PRMT R35, R156, 0x7610, R35 ;  /* 0x000076109c237816 */ /* 0x000fe40000000023 */
.L_x_23369:
[----:B------:R-:W-:Y:S01]  /*2650*/  HADD2.F32 R187, -RZ, R159.H1_H1 ;  /* 0x3000009fffbb7230 */ /* 0x000fe20000004100 */
[----:B------:R-:W-:Y:S05]  /*2660*/  @P3 BRA `(.L_x_23370) ;  /* 0x0000008000003947 */ /* 0x000fea0003800000 */
[----:B------:R-:W-:-:S04]  /*2670*/  ISETP.NE.U32.AND P2, PT, RZ, c[0x0][0x180], PT ;  /* 0x00006000ff007a0c */ /* 0x000fc80003f45070 */
[----:B------:R-:W-:-:S13]  /*2680*/  ISETP.NE.AND.EX P2, PT, RZ, c[0x0][0x184], PT, P2 ;  /* 0x00006100ff007a0c */ /* 0x000fda0003f45320 */
[----:B------:R-:W-:Y:S05]  /*2690*/  @P2 BRA `(.L_x_23371) ;  /* 0x0000002000002947 */ /* 0x000fea0003800000 */
[----:B------:R-:W-:Y:S05]  /*26a0*/  @P0 BRA `(.L_x_23372) ;  /* 0x0000008000000947 */ /* 0x000fea0003800000 */
[----:B------:R-:W-:Y:S05]  /*26b0*/  BRA `(.L_x_23373) ;  /* 0x0000009000007947 */ /* 0x000fea0003800000 */
.L_x_23371:
[----:B-----5:R-:W-:-:S05]  /*26c0*/  HADD2.F32 R156, -RZ, R39.H1_H1 ;  /* 0x30000027ff9c7230 */ /* 0x020fca0000004100 */
[----:B------:R-:W-:Y:S01]  /*26d0*/  FADD.FTZ R187, R156, R187 ;  /* 0x000000bb9cbb7221 */ /* 0x000fe20000010000 */
[----:B------:R-:W-:Y:S05]  /*26e0*/  BRA `(.L_x_23372) ;  /* 0x0000004000007947 */ /* 0x000fea0003800000 */
.L_x_23370:
[----:B-----5:R-:W-:Y:S02]  /*26f0*/  HADD2.F32 R156, -RZ, R43.H1_H1 ;  /* 0x3000002bff9c7230 */ /* 0x020fe40000004100 */
[----:B------:R-:W-:-:S03]  /*2700*/  @P2 HADD2.F32 R158, -RZ, R39.H1_H1 ;  /* 0x30000027ff9e2230 */ /* 0x000fc60000004100 */
[----:B------:R-:W-:-:S04]  /*2710*/  FADD.FTZ R187, R156, R187 ;  /* 0x000000bb9cbb7221 */ /* 0x000fc80000010000 */
[----:B------:R-:W-:-:S05]  /*2720*/  @P2 FADD.FTZ R187, R158, R187 ;  /* 0x000000bb9ebb2221 */ /* 0x000fca0000010000 */
.L_x_23372:
[----:B------:R-:W-:-:S04]  /*2730*/  F2FP.PACK_AB R156, RZ, R187 ;  /* 0x000000bbff9c723e */ /* 0x000fc800000000ff */
[----:B------:R-:W-:Y:S02]  /*2740*/  PRMT R35, R35, 0x5410, R156 ;  /* 0x0000541023237816 */ /* 0x000fe4000000009c */
.L_x_23373:
[----:B------:R-:W-:-:S04]  /*2750*/  @P0 LEA R156, P2, R190, c[0x0][0x188], 0x4 ;  /* 0x00006200be9c0a11 */ /* 0x000fc800078420ff */
[C---:B------:R-:W-:Y:S02]  /*2760*/  @P0 LEA.HI.X R157, R190.reuse, c[0x0][0x18c], RZ, 0x4, P2 ;  /* 0x00006300be9d0a11 */ /* 0x040fe400010f24ff */
[----:B------:R-:W-:-:S03]  /*2770*/  IADD3 R190, R190, 0x80, RZ ;  /* 0x00000080bebe7810 */ /* 0x000fc60007ffe0ff */
[----:B------:R1:W-:Y:S04]  /*2780*/  @P0 STG.E.128 [R156.64], R32 ;  /* 0x000000209c000986 */ /* 0x0003e8000c101d04 */
.L_x_23341:
[----:B------:R-:W-:Y:S05]  /*2790*/  BSYNC B0 ;  /* 0x0000000000007941 */ /* 0x000fea0003800000 */
.L_x_23340:
        /* <DEDUP_REMOVED lines=25> */
.L_x_23377:
[----:B-----5:R-:W-:-:S05]  /*2930*/  HADD2.F32 R22, -RZ, R36.H0_H0 ;  /* 0x20000024ff167230 */ /* 0x020fca0000004100 */
[----:B------:R-:W-:Y:S01]  /*2940*/  FADD.FTZ R11, R22, R11 ;  /* 0x0000000b160b7221 */ /* 0x000fe20000010000 */
[----:B------:R-:W-:Y:S05]  /*2950*/  BRA `(.L_x_23378) ;  /* 0x0000004000007947 */ /* 0x000fea0003800000 */
.L_x_23376:
[----:B-1---5:R-:W-:Y:S02]  /*2960*/  HADD2.F32 R22, -RZ, R40.H0_H0 ;  /* 0x20000028ff167230 */ /* 0x022fe40000004100 */
[----:B------:R-:W-:-:S03]  /*2970*/  @P2 HADD2.F32 R164, -RZ, R36.H0_H0 ;  /* 0x20000024ffa42230 */ /* 0x000fc60000004100 */
[----:B------:R-:W-:-:S04]  /*2980*/  FADD.FTZ R11, R22, R11 ;  /* 0x0000000b160b7221 */ /* 0x000fc80000010000 */
[----:B------:R-:W-:-:S05]  /*2990*/  @P2 FADD.FTZ R11, R164, R11 ;  /* 0x0000000ba40b2221 */ /* 0x000fca0000010000 */
.L_x_23378:
[----:B------:R-:W-:-:S04]  /*29a0*/  F2FP.PACK_AB R21, RZ, R11 ;  /* 0x0000000bff15723e */ /* 0x000fc800000000ff */
[----:B------:R-:W-:Y:S02]  /*29b0*/  PRMT R32, R21, 0x7610, R32 ;  /* 0x0000761015207816 */ /* 0x000fe40000000020 */
.L_x_23379:
[----:B------:R-:W-:Y:S01]  /*29c0*/  HADD2.F32 R21, -RZ, R156.H1_H1 ;  /* 0x3000009cff157230 */ /* 0x000fe20000004100 */
[----:B------:R-:W-:Y:S05]  /*29d0*/  @P3 BRA `(.L_x_23380) ;  /* 0x0000008000003947 */ /* 0x000fea0003800000 */
[----:B------:R-:W-:-:S04]  /*29e0*/  ISETP.NE.U32.AND P4, PT, RZ, c[0x0][0x180], PT ;  /* 0x00006000ff007a0c */ /* 0x000fc80003f85070 */
[----:B------:R-:W-:-:S13]  /*29f0*/  ISETP.NE.AND.EX P4, PT, RZ, c[0x0][0x184], PT, P4 ;  /* 0x00006100ff007a0c */ /* 0x000fda0003f85340 */
[----:B------:R-:W-:Y:S05]  /*2a00*/  @P4 BRA `(.L_x_23381) ;  /* 0x0000002000004947 */ /* 0x000fea0003800000 */
[----:B------:R-:W-:Y:S05]  /*2a10*/  @P0 BRA `(.L_x_23382) ;  /* 0x0000008000000947 */ /* 0x000fea0003800000 */
[----:B------:R-:W-:Y:S05]  /*2a20*/  BRA `(.L_x_23383) ;  /* 0x0000009000007947 */ /* 0x000fea0003800000 */
.L_x_23381:
[----:B-----5:R-:W-:-:S05]  /*2a30*/  HADD2.F32 R22, -RZ, R36.H1_H1 ;  /* 0x30000024ff167230 */ /* 0x020fca0000004100 */
[----:B------:R-:W-:Y:S01]  /*2a40*/  FADD.FTZ R21, R22, R21 ;  /* 0x0000001516157221 */ /* 0x000fe20000010000 */
[----:B------:R-:W-:Y:S05]  /*2a50*/  BRA `(.L_x_23382) ;  /* 0x0000004000007947 */ /* 0x000fea0003800000 */
.L_x_23380:
[----:B-----5:R-:W-:Y:S02]  /*2a60*/  HADD2.F32 R22, -RZ, R40.H1_H1 ;  /* 0x30000028ff167230 */ /* 0x020fe40000004100 */
[----:B------:R-:W-:-:S03]  /*2a70*/  @P2 HADD2.F32 R156, -RZ, R36.H1_H1 ;  /* 0x30000024ff9c2230 */ /* 0x000fc60000004100 */
[----:B------:R-:W-:-:S04]  /*2a80*/  FADD.FTZ R21, R22, R21 ;  /* 0x0000001516157221 */ /* 0x000fc80000010000 */
[----:B------:R-:W-:-:S05]  /*2a90*/  @P2 FADD.FTZ R21, R156, R21 ;  /* 0x000000159c152221 */ /* 0x000fca0000010000 */
.L_x_23382:
[----:B------:R-:W-:-:S04]  /*2aa0*/  F2FP.PACK_AB R22, RZ, R21 ;  /* 0x00000015ff16723e */ /* 0x000fc800000000ff */
[----:B------:R-:W-:Y:S02]  /*2ab0*/  PRMT R32, R32, 0x5410, R22 ;  /* 0x0000541020207816 */ /* 0x000fe40000000016 */
.L_x_23383:
[----:B------:R-:W-:Y:S01]  /*2ac0*/  HADD2.F32 R22, -RZ, R157.H0_H0 ;  /* 0x2000009dff167230 */ /* 0x000fe20000004100 */
[----:B------:R-:W-:Y:S05]  /*2ad0*/  @P3 BRA `(.L_x_23384) ;  /* 0x0000008000003947 */ /* 0x000fea0003800000 */
[----:B------:R-:W-:-:S04]  /*2ae0*/  ISETP.NE.U32.AND P4, PT, RZ, c[0x0][0x180], PT ;  /* 0x00006000ff007a0c */ /* 0x000fc80003f85070 */
[----:B------:R-:W-:-:S13]  /*2af0*/  ISETP.NE.AND.EX P4, PT, RZ, c[0x0][0x184], PT, P4 ;  /* 0x00006100ff007a0c */ /* 0x000fda0003f85340 */
[----:B------:R-:W-:Y:S05]  /*2b00*/  @P4 BRA `(.L_x_23385) ;  /* 0x0000002000004947 */ /* 0x000fea0003800000 */
[----:B------:R-:W-:Y:S05]  /*2b10*/  @P0 BRA `(.L_x_23386) ;  /* 0x0000008000000947 */ /* 0x000fea0003800000 */
[----:B------:R-:W-:Y:S05]  /*2b20*/  BRA `(.L_x_23387) ;  /* 0x0000009000007947 */ /* 0x000fea0003800000 */
.L_x_23385:
[----:B-----5:R-:W-:-:S05]  /*2b30*/  HADD2.F32 R163, -RZ, R37.H0_H0 ;  /* 0x20000025ffa37230 */ /* 0x020fca0000004100 */
[----:B------:R-:W-:Y:S01]  /*2b40*/  FADD.FTZ R22, R163, R22 ;  /* 0x00000016a3167221 */ /* 0x000fe20000010000 */
[----:B------:R-:W-:Y:S05]  /*2b50*/  BRA `(.L_x_23386) ;  /* 0x0000004000007947 */ /* 0x000fea0003800000 */
.L_x_23384:
[----:B-----5:R-:W-:Y:S02]  /*2b60*/  HADD2.F32 R163, -RZ, R41.H0_H0 ;  /* 0x20000029ffa37230 */ /* 0x020fe40000004100 */
[----:B------:R-:W-:-:S03]  /*2b70*/  @P2 HADD2.F32 R177, -RZ, R37.H0_H0 ;  /* 0x20000025ffb12230 */ /* 0x000fc60000004100 */
[----:B------:R-:W-:-:S04]  /*2b80*/  FADD.FTZ R22, R163, R22 ;  /* 0x00000016a3167221 */ /* 0x000fc80000010000 */
[----:B------:R-:W-:-:S05]  /*2b90*/  @P2 FADD.FTZ R22, R177, R22 ;  /* 0x00000016b1162221 */ /* 0x000fca0000010000 */
.L_x_23386:
[----:B------:R-:W-:-:S04]  /*2ba0*/  F2FP.PACK_AB R156, RZ, R22 ;  /* 0x00000016ff9c723e */ /* 0x000fc800000000ff */
[----:B------:R-:W-:Y:S02]  /*2bb0*/  PRMT R33, R156, 0x7610, R33 ;  /* 0x000076109c217816 */ /* 0x000fe40000000021 */
.L_x_23387:
[----:B------:R-:W-:Y:S01]  /*2bc0*/  HADD2.F32 R164, -RZ, R157.H1_H1 ;  /* 0x3000009dffa47230 */ /* 0x000fe20000004100 */
[----:B------:R-:W-:Y:S05]  /*2bd0*/  @P3 BRA `(.L_x_23388) ;  /* 0x0000008000003947 */ /* 0x000fea0003800000 */
[----:B------:R-:W-:-:S04]  /*2be0*/  ISETP.NE.U32.AND P4, PT, RZ, c[0x0][0x180], PT ;  /* 0x00006000ff007a0c */ /* 0x000fc80003f85070 */
[----:B------:R-:W-:-:S13]  /*2bf0*/  ISETP.NE.AND.EX P4, PT, RZ, c[0x0][0x184], PT, P4 ;  /* 0x00006100ff007a0c */ /* 0x000fda0003f85340 */
[----:B------:R-:W-:Y:S05]  /*2c00*/  @P4 BRA `(.L_x_23389) ;  /* 0x0000002000004947 */ /* 0x000fea0003800000 */
[----:B------:R-:W-:Y:S05]  /*2c10*/  @P0 BRA `(.L_x_23390) ;  /* 0x0000008000000947 */ /* 0x000fea0003800000 */
[----:B------:R-:W-:Y:S05]  /*2c20*/  BRA `(.L_x_23391) ;  /* 0x0000009000007947 */ /* 0x000fea0003800000 */
.L_x_23389:
[----:B-----5:R-:W-:-:S05]  /*2c30*/  HADD2.F32 R157, -RZ, R37.H1_H1 ;  /* 0x30000025ff9d7230 */ /* 0x020fca0000004100 */
[----:B------:R-:W-:Y:S01]  /*2c40*/  FADD.FTZ R164, R157, R164 ;  /* 0x000000a49da47221 */ /* 0x000fe20000010000 */
[----:B------:R-:W-:Y:S05]  /*2c50*/  BRA `(.L_x_23390) ;  /* 0x0000004000007947 */ /* 0x000fea0003800000 */
.L_x_23388:
[----:B-----5:R-:W-:Y:S02]  /*2c60*/  HADD2.F32 R157, -RZ, R41.H1_H1 ;  /* 0x30000029ff9d7230 */ /* 0x020fe40000004100 */
[----:B------:R-:W-:-:S03]  /*2c70*/  @P2 HADD2.F32 R163, -RZ, R37.H1_H1 ;  /* 0x30000025ffa32230 */ /* 0x000fc60000004100 */
[----:B------:R-:W-:-:S04]  /*2c80*/  FADD.FTZ R164, R157, R164 ;  /* 0x000000a49da47221 */ /* 0x000fc80000010000 */
[----:B------:R-:W-:-:S05]  /*2c90*/  @P2 FADD.FTZ R164, R163, R164 ;  /* 0x000000a4a3a42221 */ /* 0x000fca0000010000 */
.L_x_23390:
[----:B------:R-:W-:-:S04]  /*2ca0*/  F2FP.PACK_AB R156, RZ, R164 ;  /* 0x000000a4ff9c723e */ /* 0x000fc800000000ff */
[----:B------:R-:W-:Y:S02]  /*2cb0*/  PRMT R33, R33, 0x5410, R156 ;  /* 0x0000541021217816 */ /* 0x000fe4000000009c */
.L_x_23391:
[----:B------:R-:W-:Y:S01]  /*2cc0*/  HADD2.F32 R163, -RZ, R158.H0_H0 ;  /* 0x2000009effa37230 */ /* 0x000fe20000004100 */
[----:B------:R-:W-:Y:S05]  /*2cd0*/  @P3 BRA `(.L_x_23392) ;  /* 0x0000008000003947 */ /* 0x000fea0003800000 */
[----:B------:R-:W-:-:S04]  /*2ce0*/  ISETP.NE.U32.AND P4, PT, RZ, c[0x0][0x180], PT ;  /* 0x00006000ff007a0c */ /* 0x000fc80003f85070 */
[----:B------:R-:W-:-:S13]  /*2cf0*/  ISETP.NE.AND.EX P4, PT, RZ, c[0x0][0x184], PT, P4 ;  /* 0x00006100ff007a0c */ /* 0x000fda0003f85340 */
[----:B------:R-:W-:Y:S05]  /*2d00*/  @P4 BRA `(.L_x_23393) ;  /* 0x0000002000004947 */ /* 0x000fea0003800000 */
[----:B------:R-:W-:Y:S05]  /*2d10*/  @P0 BRA `(.L_x_23394) ;  /* 0x0000008000000947 */ /* 0x000fea0003800000 */
[----:B------:R-:W-:Y:S05]  /*2d20*/  BRA `(.L_x_23395) ;  /* 0x0000009000007947 */ /* 0x000fea0003800000 */
.L_x_23393:
[----:B-----5:R-:W-:-:S05]  /*2d30*/  HADD2.F32 R156, -RZ, R38.H0_H0 ;  /* 0x20000026ff9c7230 */ /* 0x020fca0000004100 */
[----:B------:R-:W-:Y:S01]  /*2d40*/  FADD.FTZ R163, R156, R163 ;  /* 0x000000a39ca37221 */ /* 0x000fe20000010000 */
[----:B------:R-:W-:Y:S05]  /*2d50*/  BRA `(.L_x_23394) ;  /* 0x0000004000007947 */ /* 0x000fea0003800000 */
.L_x_23392:
[----:B-----5:R-:W-:Y:S02]  /*2d60*/  HADD2.F32 R156, -RZ, R42.H0_H0 ;  /* 0x2000002aff9c7230 */ /* 0x020fe40000004100 */
[----:B------:R-:W-:-:S03]  /*2d70*/  @P2 HADD2.F32 R178, -RZ, R38.H0_H0 ;  /* 0x20000026ffb22230 */ /* 0x000fc60000004100 */
[----:B------:R-:W-:-:S04]  /*2d80*/  FADD.FTZ R163, R156, R163 ;  /* 0x000000a39ca37221 */ /* 0x000fc80000010000 */
[----:B------:R-:W-:-:S05]  /*2d90*/  @P2 FADD.FTZ R163, R178, R163 ;  /* 0x000000a3b2a32221 */ /* 0x000fca0000010000 */
.L_x_23394:
[----:B------:R-:W-:-:S04]  /*2da0*/  F2FP.PACK_AB R156, RZ, R163 ;  /* 0x000000a3ff9c723e */ /* 0x000fc800000000ff */
[----:B------:R-:W-:Y:S02]  /*2db0*/  PRMT R34, R156, 0x7610, R34 ;  /* 0x000076109c227816 */ /* 0x000fe40000000022 */
.L_x_23395:
[----:B------:R-:W-:Y:S01]  /*2dc0*/  HADD2.F32 R177, -RZ, R158.H1_H1 ;  /* 0x3000009effb17230 */ /* 0x000fe20000004100 */
[----:B------:R-:W-:Y:S05]  /*2dd0*/  @P3 BRA `(.L_x_23396) ;  /* 0x0000008000003947 */ /* 0x000fea0003800000 */
[----:B------:R-:W-:-:S04]  /*2de0*/  ISETP.NE.U32.AND P4, PT, RZ, c[0x0][0x180], PT ;  /* 0x00006000ff007a0c */ /* 0x000fc80003f85070 */
[----:B------:R-:W-:-:S13]  /*2df0*/  ISETP.NE.AND.EX P4, PT, RZ, c[0x0][0x184], PT, P4 ;  /* 0x00006100ff007a0c */ /* 0x000fda0003f85340 */
[----:B------:R-:W-:Y:S05]  /*2e00*/  @P4 BRA `(.L_x_23397) ;  /* 0x0000002000004947 */ /* 0x000fea0003800000 */
[----:B------:R-:W-:Y:S05]  /*2e10*/  @P0 BRA `(.L_x_23398) ;  /* 0x0000008000000947 */ /* 0x000fea0003800000 */
[----:B------:R-:W-:Y:S05]  /*2e20*/  BRA `(.L_x_23399) ;  /* 0x0000009000007947 */ /* 0x000fea0003800000 */
.L_x_23397:
[----:B-----5:R-:W-:-:S05]  /*2e30*/  HADD2.F32 R156, -RZ, R38.H1_H1 ;  /* 0x30000026ff9c7230 */ /* 0x020fca0000004100 */
[----:B------:R-:W-:Y:S01]  /*2e40*/  FADD.FTZ R177, R156, R177 ;  /* 0x000000b19cb17221 */ /* 0x000fe20000010000 */
[----:B------:R-:W-:Y:S05]  /*2e50*/  BRA `(.L_x_23398) ;  /* 0x0000004000007947 */ /* 0x000fea0003800000 */
.L_x_23396:
[----:B-----5:R-:W-:Y:S02]  /*2e60*/  HADD2.F32 R156, -RZ, R42.H1_H1 ;  /* 0x3000002aff9c7230 */ /* 0x020fe40000004100 */
[----:B------:R-:W-:-:S03]  /*2e70*/  @P2 HADD2.F32 R158, -RZ, R38.H1_H1 ;  /* 0x30000026ff9e2230 */ /* 0x000fc60000004100 */
[----:B------:R-:W-:-:S04]  /*2e80*/  FADD.FTZ R177, R156, R177 ;  /* 0x000000b19cb17221 */ /* 0x000fc80000010000 */
[----:B------:R-:W-:-:S05]  /*2e90*/  @P2 FADD.FTZ R177, R158, R177 ;  /* 0x000000b19eb12221 */ /* 0x000fca0000010000 */
.L_x_23398:
[----:B------:R-:W-:-:S04]  /*2ea0*/  F2FP.PACK_AB R156, RZ, R177 ;  /* 0x000000b1ff9c723e */ /* 0x000fc800000000ff */
[----:B------:R-:W-:Y:S02]  /*2eb0*/  PRMT R34, R34, 0x5410, R156 ;  /* 0x0000541022227816 */ /* 0x000fe4000000009c */
.L_x_23399:
[----:B------:R-:W-:Y:S01]  /*2ec0*/  HADD2.F32 R178, -RZ, R159.H0_H0 ;  /* 0x2000009fffb27230 */ /* 0x000fe20000004100 */
[----:B------:R-:W-:Y:S05]  /*2ed0*/  @P3 BRA `(.L_x_23400) ;  /* 0x0000008000003947 */ /* 0x000fea0003800000 */
[----:B------:R-:W-:-:S04]  /*2ee0*/  ISETP.NE.U32.AND P4, PT, RZ, c[0x0][0x180], PT ;  /* 0x00006000ff007a0c */ /* 0x000fc80003f85070 */
[----:B------:R-:W-:-:S13]  /*2ef0*/  ISETP.NE.AND.EX P4, PT, RZ, c[0x0][0x184], PT, P4 ;  /* 0x00006100ff007a0c */ /* 0x000fda0003f85340 */
[----:B------:R-:W-:Y:S05]  /*2f00*/  @P4 BRA `(.L_x_23401) ;  /* 0x0000002000004947 */ /* 0x000fea0003800000 */
[----:B------:R-:W-:Y:S05]  /*2f10*/  @P0 BRA `(.L_x_23402) ;  /* 0x0000008000000947 */ /* 0x000fea0003800000 */
[----:B------:R-:W-:Y:S05]  /*2f20*/  BRA `(.L_x_23403) ;  /* 0x0000009000007947 */ /* 0x000fea0003800000 */
.L_x_23401:
[----:B-----5:R-:W-:-:S05]  /*2f30*/  HADD2.F32 R157, -RZ, R39.H0_H0 ;  /* 0x20000027ff9d7230 */ /* 0x020fca0000004100 */
[----:B------:R-:W-:Y:S01]  /*2f40*/  FADD.FTZ R178, R157, R178 ;  /* 0x000000b29db27221 */ /* 0x000fe20000010000 */
[----:B------:R-:W-:Y:S05]  /*2f50*/  BRA `(.L_x_23402) ;  /* 0x0000004000007947 */ /* 0x000fea0003800000 */
.L_x_23400:
[----:B-----5:R-:W-:Y:S02]  /*2f60*/  HADD2.F32 R157, -RZ, R43.H0_H0 ;  /* 0x2000002bff9d7230 */ /* 0x020fe40000004100 */
[----:B------:R-:W-:-:S03]  /*2f70*/  @P2 HADD2.F32 R191, -RZ, R39.H0_H0 ;  /* 0x20000027ffbf2230 */ /* 0x000fc60000004100 */
[----:B------:R-:W-:-:S04]  /*2f80*/  FADD.FTZ R178, R157, R178 ;  /* 0x000000b29db27221 */ /* 0x000fc80000010000 */
[----:B------:R-:W-:-:S05]  /*2f90*/  @P2 FADD.FTZ R178, R191, R178 ;  /* 0x000000b2bfb22221 */ /* 0x000fca0000010000 */
.L_x_23402:
[----:B------:R-:W-:-:S04]  /*2fa0*/  F2FP.PACK_AB R156, RZ, R178 ;  /* 0x000000b2ff9c723e */ /* 0x000fc800000000ff */
[----:B------:R-:W-:Y:S02]  /*2fb0*/  PRMT R35, R156, 0x7610, R35 ;  /* 0x000076109c237816 */ /* 0x000fe40000000023 */
.L_x_23403:
[----:B------:R-:W-:Y:S01]  /*2fc0*/  HADD2.F32 R188, -RZ, R159.H1_H1 ;  /* 0x3000009fffbc7230 */ /* 0x000fe20000004100 */
[----:B------:R-:W-:Y:S05]  /*2fd0*/  @P3 BRA `(.L_x_23404) ;  /* 0x0000008000003947 */ /* 0x000fea0003800000 */
[----:B------:R-:W-:-:S04]  /*2fe0*/  ISETP.NE.U32.AND P2, PT, RZ, c[0x0][0x180], PT ;  /* 0x00006000ff007a0c */ /* 0x000fc80003f45070 */
[----:B------:R-:W-:-:S13]  /*2ff0*/  ISETP.NE.AND.EX P2, PT, RZ, c[0x0][0x184], PT, P2 ;  /* 0x00006100ff007a0c */ /* 0x000fda0003f45320 */
[----:B------:R-:W-:Y:S05]  /*3000*/  @P2 BRA `(.L_x_23405) ;  /* 0x0000002000002947 */ /* 0x000fea0003800000 */
[----:B------:R-:W-:Y:S05]  /*3010*/  @P0 BRA `(.L_x_23406) ;  /* 0x0000008000000947 */ /* 0x000fea0003800000 */
[----:B------:R-:W-:Y:S05]  /*3020*/  BRA `(.L_x_23407) ;  /* 0x0000009000007947 */ /* 0x000fea0003800000 */
.L_x_23405:
[----:B-----5:R-:W-:-:S05]  /*3030*/  HADD2.F32 R157, -RZ, R39.H1_H1 ;  /* 0x30000027ff9d7230 */ /* 0x020fca0000004100 */
[----:B------:R-:W-:Y:S01]  /*3040*/  FADD.FTZ R188, R157, R188 ;  /* 0x000000bc9dbc7221 */ /* 0x000fe20000010000 */
[----:B------:R-:W-:Y:S05]  /*3050*/  BRA `(.L_x_23406) ;  /* 0x0000004000007947 */ /* 0x000fea0003800000 */
.L_x_23404:
[----:B-----5:R-:W-:Y:S02]  /*3060*/  HADD2.F32 R157, -RZ, R43.H1_H1 ;  /* 0x3000002bff9d7230 */ /* 0x020fe40000004100 */
[----:B------:R-:W-:-:S03]  /*3070*/  @P2 HADD2.F32 R159, -RZ, R39.H1_H1 ;  /* 0x30000027ff9f2230 */ /* 0x000fc60000004100 */
[----:B------:R-:W-:-:S04]  /*3080*/  FADD.FTZ R188, R157, R188 ;  /* 0x000000bc9dbc7221 */ /* 0x000fc80000010000 */
[----:B------:R-:W-:-:S05]  /*3090*/  @P2 FADD.FTZ R188, R159, R188 ;  /* 0x000000bc9fbc2221 */ /* 0x000fca0000010000 */
.L_x_23406:
[----:B------:R-:W-:-:S04]  /*30a0*/  F2FP.PACK_AB R156, RZ, R188 ;  /* 0x000000bcff9c723e */ /* 0x000fc800000000ff */
[----:B------:R-:W-:Y:S02]  /*30b0*/  PRMT R35, R35, 0x5410, R156 ;  /* 0x0000541023237816 */ /* 0x000fe4000000009c */
.L_x_23407:
[----:B------:R-:W-:-:S04]  /*30c0*/  @P0 LEA R156, P2, R190, c[0x0][0x188], 0x4 ;  /* 0x00006200be9c0a11 */ /* 0x000fc800078420ff */
[C---:B------:R-:W-:Y:S02]  /*30d0*/  @P0 LEA.HI.X R157, R190.reuse, c[0x0][0x18c], RZ, 0x4, P2 ;  /* 0x00006300be9d0a11 */ /* 0x040fe400010f24ff */
[----:B------:R-:W-:-:S03]  /*30e0*/  IADD3 R190, R190, 0x80, RZ ;  /* 0x00000080bebe7810 */ /* 0x000fc60007ffe0ff */
[----:B------:R1:W-:Y:S04]  /*30f0*/  @P0 STG.E.128 [R156.64], R32 ;  /* 0x000000209c000986 */ /* 0x0003e8000c101d04 */
.L_x_23375:
[----:B------:R-:W-:Y:S05]  /*3100*/  BSYNC B0 ;  /* 0x0000000000007941 */ /* 0x000fea0003800000 */
.L_x_23374:
        /* <DEDUP_REMOVED lines=25> */
.L_x_23411:
[----:B-----5:R-:W-:-:S05]  /*32a0*/  HADD2.F32 R23, -RZ, R36.H0_H0 ;  /* 0x20000024ff177230 */ /* 0x020fca0000004100 */
[----:B------:R-:W-:Y:S01]  /*32b0*/  FADD.FTZ R12, R23, R12 ;  /* 0x0000000c170c7221 */ /* 0x000fe20000010000 */
[----:B------:R-:W-:Y:S05]  /*32c0*/  BRA `(.L_x_23412) ;  /* 0x0000004000007947 */ /* 0x000fea0003800000 */
.L_x_23410:
[----:B-1---5:R-:W-:Y:S02]  /*32d0*/  HADD2.F32 R23, -RZ, R40.H0_H0 ;  /* 0x20000028ff177230 */ /* 0x022fe40000004100 */
[----:B------:R-:W-:-:S03]  /*32e0*/  @P2 HADD2.F32 R161, -RZ, R36.H0_H0 ;  /* 0x20000024ffa12230 */ /* 0x000fc60000004100 */
[----:B------:R-:W-:-:S04]  /*32f0*/  FADD.FTZ R12, R23, R12 ;  /* 0x0000000c170c7221 */ /* 0x000fc80000010000 */
[----:B------:R-:W-:-:S05]  /*3300*/  @P2 FADD.FTZ R12, R161, R12 ;  /* 0x0000000ca10c2221 */ /* 0x000fca0000010000 */
.L_x_23412:
[----:B------:R-:W-:-:S04]  /*3310*/  F2FP.PACK_AB R23, RZ, R12 ;  /* 0x0000000cff17723e */ /* 0x000fc800000000ff */
[----:B------:R-:W-:Y:S02]  /*3320*/  PRMT R32, R23, 0x7610, R32 ;  /* 0x0000761017207816 */ /* 0x000fe40000000020 */
.L_x_23413:
[----:B------:R-:W-:Y:S01]  /*3330*/  HADD2.F32 R23, -RZ, R156.H1_H1 ;  /* 0x3000009cff177230 */ /* 0x000fe20000004100 */
[----:B------:R-:W-:Y:S05]  /*3340*/  @P3 BRA `(.L_x_23414) ;  /* 0x0000008000003947 */ /* 0x000fea0003800000 */
[----:B------:R-:W-:-:S04]  /*3350*/  ISETP.NE.U32.AND P4, PT, RZ, c[0x0][0x180], PT ;  /* 0x00006000ff007a0c */ /* 0x000fc80003f85070 */
[----:B------:R-:W-:-:S13]  /*3360*/  ISETP.NE.AND.EX P4, PT, RZ, c[0x0][0x184], PT, P4 ;  /* 0x00006100ff007a0c */ /* 0x000fda0003f85340 */
[----:B------:R-:W-:Y:S05]  /*3370*/  @P4 BRA `(.L_x_23415) ;  /* 0x0000002000004947 */ /* 0x000fea0003800000 */
[----:B------:R-:W-:Y:S05]  /*3380*/  @P0 BRA `(.L_x_23416) ;  /* 0x0000008000000947 */ /* 0x000fea0003800000 */
[----:B------:R-:W-:Y:S05]  /*3390*/  BRA `(.L_x_23417) ;  /* 0x0000009000007947 */ /* 0x000fea0003800000 */
.L_x_23415:
[----:B-----5:R-:W-:-:S05]  /*33a0*/  HADD2.F32 R24, -RZ, R36.H1_H1 ;  /* 0x30000024ff187230 */ /* 0x020fca0000004100 */
[----:B------:R-:W-:Y:S01]  /*33b0*/  FADD.FTZ R23, R24, R23 ;  /* 0x0000001718177221 */ /* 0x000fe20000010000 */
[----:B------:R-:W-:Y:S05]  /*33c0*/  BRA `(.L_x_23416) ;  /* 0x0000004000007947 */ /* 0x000fea0003800000 */
.L_x_23414:
[----:B-----5:R-:W-:Y:S02]  /*33d0*/  HADD2.F32 R24, -RZ, R40.H1_H1 ;  /* 0x30000028ff187230 */ /* 0x020fe40000004100 */
[----:B------:R-:W-:-:S03]  /*33e0*/  @P2 HADD2.F32 R156, -RZ, R36.H1_H1 ;  /* 0x30000024ff9c2230 */ /* 0x000fc60000004100 */
[----:B------:R-:W-:-:S04]  /*33f0*/  FADD.FTZ R23, R24, R23 ;  /* 0x0000001718177221 */ /* 0x000fc80000010000 */
[----:B------:R-:W-:-:S05]  /*3400*/  @P2 FADD.FTZ R23, R156, R23 ;  /* 0x000000179c172221 */ /* 0x000fca0000010000 */
.L_x_23416:
[----:B------:R-:W-:-:S04]  /*3410*/  F2FP.PACK_AB R24, RZ, R23 ;  /* 0x00000017ff18723e */ /* 0x000fc800000000ff */
[----:B------:R-:W-:Y:S02]  /*3420*/  PRMT R32, R32, 0x5410, R24 ;  /* 0x0000541020207816 */ /* 0x000fe40000000018 */
.L_x_23417:
[----:B------:R-:W-:Y:S01]  /*3430*/  HADD2.F32 R24, -RZ, R157.H0_H0 ;  /* 0x2000009dff187230 */ /* 0x000fe20000004100 */
[----:B------:R-:W-:Y:S05]  /*3440*/  @P3 BRA `(.L_x_23418) ;  /* 0x0000008000003947 */ /* 0x000fea0003800000 */
[----:B------:R-:W-:-:S04]  /*3450*/  ISETP.NE.U32.AND P4, PT, RZ, c[0x0][0x180], PT ;  /* 0x00006000ff007a0c */ /* 0x000fc80003f85070 */
[----:B------:R-:W-:-:S13]  /*3460*/  ISETP.NE.AND.EX P4, PT, RZ, c[0x0][0x184], PT, P4 ;  /* 0x00006100ff007a0c */ /* 0x000fda0003f85340 */
[----:B------:R-:W-:Y:S05]  /*3470*/  @P4 BRA `(.L_x_23419) ;  /* 0x0000002000004947 */ /* 0x000fea0003800000 */
[----:B------:R-:W-:Y:S05]  /*3480*/  @P0 BRA `(.L_x_23420) ;  /* 0x0000008000000947 */ /* 0x000fea0003800000 */
[----:B------:R-:W-:Y:S05]  /*3490*/  BRA `(.L_x_23421) ;  /* 0x0000009000007947 */ /* 0x000fea0003800000 */
.L_x_23419:
[----:B-----5:R-:W-:-:S05]  /*34a0*/  HADD2.F32 R161, -RZ, R37.H0_H0 ;  /* 0x20000025ffa17230 */ /* 0x020fca0000004100 */
[----:B------:R-:W-:Y:S01]  /*34b0*/  FADD.FTZ R24, R161, R24 ;  /* 0x00000018a1187221 */ /* 0x000fe20000010000 */
[----:B------:R-:W-:Y:S05]  /*34c0*/  BRA `(.L_x_23420) ;  /* 0x0000004000007947 */ /* 0x000fea0003800000 */
.L_x_23418:
[----:B-----5:R-:W-:Y:S02]  /*34d0*/  HADD2.F32 R161, -RZ, R41.H0_H0 ;  /* 0x20000029ffa17230 */ /* 0x020fe40000004100 */
[----:B------:R-:W-:-:S03]  /*34e0*/  @P2 HADD2.F32 R179, -RZ, R37.H0_H0 ;  /* 0x20000025ffb32230 */ /* 0x000fc60000004100 */
[----:B------:R-:W-:-:S04]  /*34f0*/  FADD.FTZ R24, R161, R24 ;  /* 0x00000018a1187221 */ /* 0x000fc80000010000 */
[----:B------:R-:W-:-:S05]  /*3500*/  @P2 FADD.FTZ R24, R179, R24 ;  /* 0x00000018b3182221 */ /* 0x000fca0000010000 */
.L_x_23420:
[----:B------:R-:W-:-:S04]  /*3510*/  F2FP.PACK_AB R156, RZ, R24 ;  /* 0x00000018ff9c723e */ /* 0x000fc800000000ff */
[----:B------:R-:W-:Y:S02]  /*3520*/  PRMT R33, R156, 0x7610, R33 ;  /* 0x000076109c217816 */ /* 0x000fe40000000021 */
.L_x_23421:
[----:B------:R-:W-:Y:S01]  /*3530*/  HADD2.F32 R162, -RZ, R157.H1_H1 ;  /* 0x3000009dffa27230 */ /* 0x000fe20000004100 */
[----:B------:R-:W-:Y:S05]  /*3540*/  @P3 BRA `(.L_x_23422) ;  /* 0x0000008000003947 */ /* 0x000fea0003800000 */
[----:B------:R-:W-:-:S04]  /*3550*/  ISETP.NE.U32.AND P4, PT, RZ, c[0x0][0x180], PT ;  /* 0x00006000ff007a0c */ /* 0x000fc80003f85070 */
[----:B------:R-:W-:-:S13]  /*3560*/  ISETP.NE.AND.EX P4, PT, RZ, c[0x0][0x184], PT, P4 ;  /* 0x00006100ff007a0c */ /* 0x000fda0003f85340 */
[----:B------:R-:W-:Y:S05]  /*3570*/  @P4 BRA `(.L_x_23423) ;  /* 0x0000002000004947 */ /* 0x000fea0003800000 */
[----:B------:R-:W-:Y:S05]  /*3580*/  @P0 BRA `(.L_x_23424) ;  /* 0x0000008000000947 */ /* 0x000fea0003800000 */
[----:B------:R-:W-:Y:S05]  /*3590*/  BRA `(.L_x_23425) ;  /* 0x0000009000007947 */ /* 0x000fea0003800000 */
.L_x_23423:
[----:B-----5:R-:W-:-:S05]  /*35a0*/  HADD2.F32 R157, -RZ, R37.H1_H1 ;  /* 0x30000025ff9d7230 */ /* 0x020fca0000004100 */
[----:B------:R-:W-:Y:S01]  /*35b0*/  FADD.FTZ R162, R157, R162 ;  /* 0x000000a29da27221 */ /* 0x000fe20000010000 */
[----:B------:R-:W-:Y:S05]  /*35c0*/  BRA `(.L_x_23424) ;  /* 0x0000004000007947 */ /* 0x000fea0003800000 */
.L_x_23422:
[----:B-----5:R-:W-:Y:S02]  /*35d0*/  HADD2.F32 R157, -RZ, R41.H1_H1 ;  /* 0x30000029ff9d7230 */ /* 0x020fe40000004100 */
[----:B------:R-:W-:-:S03]  /*35e0*/  @P2 HADD2.F32 R161, -RZ, R37.H1_H1 ;  /* 0x30000025ffa12230 */ /* 0x000fc60000004100 */
[----:B------:R-:W-:-:S04]  /*35f0*/  FADD.FTZ R162, R157, R162 ;  /* 0x000000a29da27221 */ /* 0x000fc80000010000 */
[----:B------:R-:W-:-:S05]  /*3600*/  @P2 FADD.FTZ R162, R161, R162 ;  /* 0x000000a2a1a22221 */ /* 0x000fca0000010000 */
.L_x_23424:
[----:B------:R-:W-:-:S04]  /*3610*/  F2FP.PACK_AB R156, RZ, R162 ;  /* 0x000000a2ff9c723e */ /* 0x000fc800000000ff */
[----:B------:R-:W-:Y:S02]  /*3620*/  PRMT R33, R33, 0x5410, R156 ;  /* 0x0000541021217816 */ /* 0x000fe4000000009c */
.L_x_23425:
[----:B------:R-:W-:Y:S01]  /*3630*/  HADD2.F32 R161, -RZ, R158.H0_H0 ;  /* 0x2000009effa17230 */ /* 0x000fe20000004100 */
[----:B------:R-:W-:Y:S05]  /*3640*/  @P3 BRA `(.L_x_23426) ;  /* 0x0000008000003947 */ /* 0x000fea0003800000 */
[----:B------:R-:W-:-:S04]  /*3650*/  ISETP.NE.U32.AND P4, PT, RZ, c[0x0][0x180], PT ;  /* 0x00006000ff007a0c */ /* 0x000fc80003f85070 */
[----:B------:R-:W-:-:S13]  /*3660*/  ISETP.NE.AND.EX P4, PT, RZ, c[0x0][0x184], PT, P4 ;  /* 0x00006100ff007a0c */ /* 0x000fda0003f85340 */
[----:B------:R-:W-:Y:S05]  /*3670*/  @P4 BRA `(.L_x_23427) ;  /* 0x0000002000004947 */ /* 0x000fea0003800000 */
[----:B------:R-:W-:Y:S05]  /*3680*/  @P0 BRA `(.L_x_23428) ;  /* 0x0000008000000947 */ /* 0x000fea0003800000 */
[----:B------:R-:W-:Y:S05]  /*3690*/  BRA `(.L_x_23429) ;  /* 0x0000009000007947 */ /* 0x000fea0003800000 */
.L_x_23427:
[----:B-----5:R-:W-:-:S05]  /*36a0*/  HADD2.F32 R156, -RZ, R38.H0_H0 ;  /* 0x20000026ff9c7230 */ /* 0x020fca0000004100 */
[----:B------:R-:W-:Y:S01]  /*36b0*/  FADD.FTZ R161, R156, R161 ;  /* 0x000000a19ca17221 */ /* 0x000fe20000010000 */
[----:B------:R-:W-:Y:S05]  /*36c0*/  BRA `(.L_x_23428) ;  /* 0x0000004000007947 */ /* 0x000fea0003800000 */
.L_x_23426:
[----:B-----5:R-:W-:Y:S02]  /*36d0*/  HADD2.F32 R156, -RZ, R42.H0_H0 ;  /* 0x2000002aff9c7230 */ /* 0x020fe40000004100 */
[----:B------:R-:W-:-:S03]  /*36e0*/  @P2 HADD2.F32 R180, -RZ, R38.H0_H0 ;  /* 0x20000026ffb42230 */ /* 0x000fc60000004100 */
[----:B------:R-:W-:-:S04]  /*36f0*/  FADD.FTZ R161, R156, R161 ;  /* 0x000000a19ca17221 */ /* 0x000fc80000010000 */
[----:B------:R-:W-:-:S05]  /*3700*/  @P2 FADD.FTZ R161, R180, R161 ;  /* 0x000000a1b4a12221 */ /* 0x000fca0000010000 */
.L_x_23428:
[----:B------:R-:W-:-:S04]  /*3710*/  F2FP.PACK_AB R156, RZ, R161 ;  /* 0x000000a1ff9c723e */ /* 0x000fc800000000ff */
[----:B------:R-:W-:Y:S02]  /*3720*/  PRMT R34, R156, 0x7610, R34 ;  /* 0x000076109c227816 */ /* 0x000fe40000000022 */
.L_x_23429:
[----:B------:R-:W-:Y:S01]  /*3730*/  HADD2.F32 R179, -RZ, R158.H1_H1 ;  /* 0x3000009effb37230 */ /* 0x000fe20000004100 */
[----:B------:R-:W-:Y:S05]  /*3740*/  @P3 BRA `(.L_x_23430) ;  /* 0x0000008000003947 */ /* 0x000fea0003800000 */
[----:B------:R-:W-:-:S04]  /*3750*/  ISETP.NE.U32.AND P4, PT, RZ, c[0x0][0x180], PT ;  /* 0x00006000ff007a0c */ /* 0x000fc80003f85070 */
[----:B------:R-:W-:-:S13]  /*3760*/  ISETP.NE.AND.EX P4, PT, RZ, c[0x0][0x184], PT, P4 ;  /* 0x00006100ff007a0c */ /* 0x000fda0003f85340 */
[----:B------:R-:W-:Y:S05]  /*3770*/  @P4 BRA `(.L_x_23431) ;  /* 0x0000002000004947 */ /* 0x000fea0003800000 */
[----:B------:R-:W-:Y:S05]  /*3780*/  @P0 BRA `(.L_x_23432) ;  /* 0x0000008000000947 */ /* 0x000fea0003800000 */
[----:B------:R-:W-:Y:S05]  /*3790*/  BRA `(.L_x_23433) ;  /* 0x0000009000007947 */ /* 0x000fea0003800000 */
.L_x_23431:
[----:B-----5:R-:W-:-:S05]  /*37a0*/  HADD2.F32 R156, -RZ, R38.H1_H1 ;  /* 0x30000026ff9c7230 */ /* 0x020fca0000004100 */
[----:B------:R-:W-:Y:S01]  /*37b0*/  FADD.FTZ R179, R156, R179 ;  /* 0x000000b39cb37221 */ /* 0x000fe20000010000 */
[----:B------:R-:W-:Y:S05]  /*37c0*/  BRA `(.L_x_23432) ;  /* 0x0000004000007947 */ /* 0x000fea0003800000 */
.L_x_23430:
[----:B-----5:R-:W-:Y:S02]  /*37d0*/  HADD2.F32 R156, -RZ, R42.H1_H1 ;  /* 0x3000002aff9c7230 */ /* 0x020fe40000004100 */
[----:B------:R-:W-:-:S03]  /*37e0*/  @P2 HADD2.F32 R158, -RZ, R38.H1_H1 ;  /* 0x30000026ff9e2230 */ /* 0x000fc60000004100 */
[----:B------:R-:W-:-:S04]  /*37f0*/  FADD.FTZ R179, R156, R179 ;  /* 0x000000b39cb37221 */ /* 0x000fc80000010000 */
[----:B------:R-:W-:-:S05]  /*3800*/  @P2 FADD.FTZ R179, R158, R179 ;  /* 0x000000b39eb32221 */ /* 0x000fca0000010000 */
.L_x_23432:
[----:B------:R-:W-:-:S04]  /*3810*/  F2FP.PACK_AB R156, RZ, R179 ;  /* 0x000000b3ff9c723e */ /* 0x000fc800000000ff */
[----:B------:R-:W-:Y:S02]  /*3820*/  PRMT R34, R34, 0x5410, R156 ;  /* 0x0000541022227816 */ /* 0x000fe4000000009c */
.L_x_23433:
[----:B------:R-:W-:Y:S01]  /*3830*/  HADD2.F32 R180, -RZ, R159.H0_H0 ;  /* 0x2000009fffb47230 */ /* 0x000fe20000004100 */
[----:B------:R-:W-:Y:S05]  /*3840*/  @P3 BRA `(.L_x_23434) ;  /* 0x0000008000003947 */ /* 0x000fea0003800000 */
[----:B------:R-:W-:-:S04]  /*3850*/  ISETP.NE.U32.AND P4, PT, RZ, c[0x0][0x180], PT ;  /* 0x00006000ff007a0c */ /* 0x000fc80003f85070 */
[----:B------:R-:W-:-:S13]  /*3860*/  ISETP.NE.AND.EX P4, PT, RZ, c[0x0][0x184], PT, P4 ;  /* 0x00006100ff007a0c */ /* 0x000fda0003f85340 */
[----:B------:R-:W-:Y:S05]  /*3870*/  @P4 BRA `(.L_x_23435) ;  /* 0x0000002000004947 */ /* 0x000fea0003800000 */
[----:B------:R-:W-:Y:S05]  /*3880*/  @P0 BRA `(.L_x_23436) ;  /* 0x0000008000000947 */ /* 0x000fea0003800000 */
[----:B------:R-:W-:Y:S05]  /*3890*/  BRA `(.L_x_23437) ;  /* 0x0000009000007947 */ /* 0x000fea0003800000 */
.L_x_23435:
[----:B-----5:R-:W-:-:S05]  /*38a0*/  HADD2.F32 R157, -RZ, R39.H0_H0 ;  /* 0x20000027ff9d7230 */ /* 0x020fca0000004100 */
[----:B------:R-:W-:Y:S01]  /*38b0*/  FADD.FTZ R180, R157, R180 ;  /* 0x000000b49db47221 */ /* 0x000fe20000010000 */
[----:B------:R-:W-:Y:S05]  /*38c0*/  BRA `(.L_x_23436) ;  /* 0x0000004000007947 */ /* 0x000fea0003800000 */
.L_x_23434:
[----:B-----5:R-:W-:Y:S02]  /*38d0*/  HADD2.F32 R157, -RZ, R43.H0_H0 ;  /* 0x2000002bff9d7230 */ /* 0x020fe40000004100 */
[----:B------:R-:W-:-:S03]  /*38e0*/  @P2 HADD2.F32 R189, -RZ, R39.H0_H0 ;  /* 0x20000027ffbd2230 */ /* 0x000fc60000004100 */
[----:B------:R-:W-:-:S04]  /*38f0*/  FADD.FTZ R180, R157, R180 ;  /* 0x000000b49db47221 */ /* 0x000fc80000010000 */
[----:B------:R-:W-:-:S05]  /*3900*/  @P2 FADD.FTZ R180, R189, R180 ;  /* 0x000000b4bdb42221 */ /* 0x000fca0000010000 */
.L_x_23436:
[----:B------:R-:W-:-:S04]  /*3910*/  F2FP.PACK_AB R156, RZ, R180 ;  /* 0x000000b4ff9c723e */ /* 0x000fc800000000ff */
[----:B------:R-:W-:Y:S02]  /*3920*/  PRMT R35, R156, 0x7610, R35 ;  /* 0x000076109c237816 */ /* 0x000fe40000000023 */
.L_x_23437:
[----:B------:R-:W-:Y:S01]  /*3930*/  HADD2.F32 R189, -RZ, R159.H1_H1 ;  /* 0x3000009fffbd7230 */ /* 0x000fe20000004100 */
[----:B------:R-:W-:Y:S05]  /*3940*/  @P3 BRA `(.L_x_23438) ;  /* 0x0000008000003947 */ /* 0x000fea0003800000 */
[----:B------:R-:W-:-:S04]  /*3950*/  ISETP.NE.U32.AND P2, PT, RZ, c[0x0][0x180], PT ;  /* 0x00006000ff007a0c */ /* 0x000fc80003f45070 */
[----:B------:R-:W-:-:S13]  /*3960*/  ISETP.NE.AND.EX P2, PT, RZ, c[0x0][0x184], PT, P2 ;  /* 0x00006100ff007a0c */ /* 0x000fda0003f45320 */
[----:B------:R-:W-:Y:S05]  /*3970*/  @P2 BRA `(.L_x_23439) ;  /* 0x0000002000002947 */ /* 0x000fea0003800000 */
[----:B------:R-:W-:Y:S05]  /*3980*/  @P0 BRA `(.L_x_23440) ;  /* 0x0000008000000947 */ /* 0x000fea0003800000 */
[----:B------:R-:W-:Y:S05]  /*3990*/  BRA `(.L_x_23441) ;  /* 0x0000009000007947 */ /* 0x000fea0003800000 */
.L_x_23439:
[----:B-----5:R-:W-:-:S05]  /*39a0*/  HADD2.F32 R156, -RZ, R39.H1_H1 ;  /* 0x30000027ff9c7230 */ /* 0x020fca0000004100 */
[----:B------:R-:W-:Y:S01]  /*39b0*/  FADD.FTZ R189, R156, R189 ;  /* 0x000000bd9cbd7221 */ /* 0x000fe20000010000 */
[----:B------:R-:W-:Y:S05]  /*39c0*/  BRA `(.L_x_23440) ;  /* 0x0000004000007947 */ /* 0x000fea0003800000 */
.L_x_23438:
[----:B-----5:R-:W-:Y:S02]  /*39d0*/  HADD2.F32 R156, -RZ, R43.H1_H1 ;  /* 0x3000002bff9c7230 */ /* 0x020fe40000004100 */
[----:B------:R-:W-:-:S03]  /*39e0*/  @P2 HADD2.F32 R158, -RZ, R39.H1_H1 ;  /* 0x30000027ff9e2230 */ /* 0x000fc60000004100 */
[----:B------:R-:W-:-:S04]  /*39f0*/  FADD.FTZ R189, R156, R189 ;  /* 0x000000bd9cbd7221 */ /* 0x000fc80000010000 */
[----:B------:R-:W-:-:S05]  /*3a00*/  @P2 FADD.FTZ R189, R158, R189 ;  /* 0x000000bd9ebd2221 */ /* 0x000fca0000010000 */
.L_x_23440:
[----:B------:R-:W-:-:S04]  /*3a10*/  F2FP.PACK_AB R156, RZ, R189 ;  /* 0x000000bdff9c723e */ /* 0x000fc800000000ff */
[----:B------:R-:W-:Y:S02]  /*3a20*/  PRMT R35, R35, 0x5410, R156 ;  /* 0x0000541023237816 */ /* 0x000fe4000000009c */
.L_x_23441:
[----:B------:R-:W-:-:S04]  /*3a30*/  @P0 LEA R156, P2, R190, c[0x0][0x188], 0x4 ;  /* 0x00006200be9c0a11 */ /* 0x000fc800078420ff */
[C---:B------:R-:W-:Y:S02]  /*3a40*/  @P0 LEA.HI.X R157, R190.reuse, c[0x0][0x18c], RZ, 0x4, P2 ;  /* 0x00006300be9d0a11 */ /* 0x040fe400010f24ff */
[----:B------:R-:W-:-:S03]  /*3a50*/  IADD3 R190, R190, 0x80, RZ ;  /* 0x00000080bebe7810 */ /* 0x000fc60007ffe0ff */
[----:B------:R1:W-:Y:S04]  /*3a60*/  @P0 STG.E.128 [R156.64], R32 ;  /* 0x000000209c000986 */ /* 0x0003e8000c101d04 */
.L_x_23409:
[----:B------:R-:W-:Y:S05]  /*3a70*/  BSYNC B0 ;  /* 0x0000000000007941 */ /* 0x000fea0003800000 */
.L_x_23408:
        /* <DEDUP_REMOVED lines=25> */
.L_x_23445:
[----:B-----5:R-:W-:-:S05]  /*3c10*/  HADD2.F32 R26, -RZ, R36.H0_H0 ;  /* 0x20000024ff1a7230 */ /* 0x020fca0000004100 */
[----:B------:R-:W-:Y:S01]  /*3c20*/  FADD.FTZ R13, R26, R13 ;  /* 0x0000000d1a0d7221 */ /* 0x000fe20000010000 */
[----:B------:R-:W-:Y:S05]  /*3c30*/  BRA `(.L_x_23446) ;  /* 0x0000004000007947 */ /* 0x000fea0003800000 */
.L_x_23444:
[----:B-1---5:R-:W-:Y:S02]  /*3c40*/  HADD2.F32 R26, -RZ, R40.H0_H0 ;  /* 0x20000028ff1a7230 */ /* 0x022fe40000004100 */
[----:B------:R-:W-:-:S03]  /*3c50*/  @P2 HADD2.F32 R160, -RZ, R36.H0_H0 ;  /* 0x20000024ffa02230 */ /* 0x000fc60000004100 */
[----:B------:R-:W-:-:S04]  /*3c60*/  FADD.FTZ R13, R26, R13 ;  /* 0x0000000d1a0d7221 */ /* 0x000fc80000010000 */
[----:B------:R-:W-:-:S05]  /*3c70*/  @P2 FADD.FTZ R13, R160, R13 ;  /* 0x0000000da00d2221 */ /* 0x000fca0000010000 */
.L_x_23446:
[----:B------:R-:W-:-:S04]  /*3c80*/  F2FP.PACK_AB R25, RZ, R13 ;  /* 0x0000000dff19723e */ /* 0x000fc800000000ff */
[----:B------:R-:W-:Y:S02]  /*3c90*/  PRMT R32, R25, 0x7610, R32 ;  /* 0x0000761019207816 */ /* 0x000fe40000000020 */
.L_x_23447:
[----:B------:R-:W-:Y:S01]  /*3ca0*/  HADD2.F32 R25, -RZ, R156.H1_H1 ;  /* 0x3000009cff197230 */ /* 0x000fe20000004100 */
[----:B------:R-:W-:Y:S05]  /*3cb0*/  @P3 BRA `(.L_x_23448) ;  /* 0x0000008000003947 */ /* 0x000fea0003800000 */
[----:B------:R-:W-:-:S04]  /*3cc0*/  ISETP.NE.U32.AND P4, PT, RZ, c[0x0][0x180], PT ;  /* 0x00006000ff007a0c */ /* 0x000fc80003f85070 */
[----:B------:R-:W-:-:S13]  /*3cd0*/  ISETP.NE.AND.EX P4, PT, RZ, c[0x0][0x184], PT, P4 ;  /* 0x00006100ff007a0c */ /* 0x000fda0003f85340 */
[----:B------:R-:W-:Y:S05]  /*3ce0*/  @P4 BRA `(.L_x_23449) ;  /* 0x0000002000004947 */ /* 0x000fea0003800000 */
[----:B------:R-:W-:Y:S05]  /*3cf0*/  @P0 BRA `(.L_x_23450) ;  /* 0x0000008000000947 */ /* 0x000fea0003800000 */
[----:B------:R-:W-:Y:S05]  /*3d00*/  BRA `(.L_x_23451) ;  /* 0x0000009000007947 */ /* 0x000fea0003800000 */
.L_x_23449:
[----:B-----5:R-:W-:-:S05]  /*3d10*/  HADD2.F32 R26, -RZ, R36.H1_H1 ;  /* 0x30000024ff1a7230 */ /* 0x020fca0000004100 */
[----:B------:R-:W-:Y:S01]  /*3d20*/  FADD.FTZ R25, R26, R25 ;  /* 0x000000191a197221 */ /* 0x000fe20000010000 */
[----:B------:R-:W-:Y:S05]  /*3d30*/  BRA `(.L_x_23450) ;  /* 0x0000004000007947 */ /* 0x000fea0003800000 */
.L_x_23448:
[----:B-----5:R-:W-:Y:S02]  /*3d40*/  HADD2.F32 R26, -RZ, R40.H1_H1 ;  /* 0x30000028ff1a7230 */ /* 0x020fe40000004100 */
[----:B------:R-:W-:-:S03]  /*3d50*/  @P2 HADD2.F32 R156, -RZ, R36.H1_H1 ;  /* 0x30000024ff9c2230 */ /* 0x000fc60000004100 */
[----:B------:R-:W-:-:S04]  /*3d60*/  FADD.FTZ R25, R26, R25 ;  /* 0x000000191a197221 */ /* 0x000fc80000010000 */
[----:B------:R-:W-:-:S05]  /*3d70*/  @P2 FADD.FTZ R25, R156, R25 ;  /* 0x000000199c192221 */ /* 0x000fca0000010000 */
.L_x_23450:
[----:B------:R-:W-:-:S04]  /*3d80*/  F2FP.PACK_AB R26, RZ, R25 ;  /* 0x00000019ff1a723e */ /* 0x000fc800000000ff */
[----:B------:R-:W-:Y:S02]  /*3d90*/  PRMT R32, R32, 0x5410, R26 ;  /* 0x0000541020207816 */ /* 0x000fe4000000001a */
.L_x_23451:
[----:B------:R-:W-:Y:S01]  /*3da0*/  HADD2.F32 R26, -RZ, R157.H0_H0 ;  /* 0x2000009dff1a7230 */ /* 0x000fe20000004100 */
[----:B------:R-:W-:Y:S05]  /*3db0*/  @P3 BRA `(.L_x_23452) ;  /* 0x0000008000003947 */ /* 0x000fea0003800000 */
[----:B------:R-:W-:-:S04]  /*3dc0*/  ISETP.NE.U32.AND P4, PT, RZ, c[0x0][0x180], PT ;  /* 0x00006000ff007a0c */ /* 0x000fc80003f85070 */
[----:B------:R-:W-:-:S13]  /*3dd0*/  ISETP.NE.AND.EX P4, PT, RZ, c[0x0][0x184], PT, P4 ;  /* 0x00006100ff007a0c */ /* 0x000fda0003f85340 */
[----:B------:R-:W-:Y:S05]  /*3de0*/  @P4 BRA `(.L_x_23453) ;  /* 0x0000002000004947 */ /* 0x000fea0003800000 */
[----:B------:R-:W-:Y:S05]  /*3df0*/  @P0 BRA `(.L_x_23454) ;  /* 0x0000008000000947 */ /* 0x000fea0003800000 */
[----:B------:R-:W-:Y:S05]  /*3e00*/  BRA `(.L_x_23455) ;  /* 0x0000009000007947 */ /* 0x000fea0003800000 */
.L_x_23453:
[----:B-----5:R-:W-:-:S05]  /*3e10*/  HADD2.F32 R31, -RZ, R37.H0_H0 ;  /* 0x20000025ff1f7230 */ /* 0x020fca0000004100 */
[----:B------:R-:W-:Y:S01]  /*3e20*/  FADD.FTZ R26, R31, R26 ;  /* 0x0000001a1f1a7221 */ /* 0x000fe20000010000 */
[----:B------:R-:W-:Y:S05]  /*3e30*/  BRA `(.L_x_23454) ;  /* 0x0000004000007947 */ /* 0x000fea0003800000 */
.L_x_23452:
[----:B-----5:R-:W-:Y:S02]  /*3e40*/  HADD2.F32 R31, -RZ, R41.H0_H0 ;  /* 0x20000029ff1f7230 */ /* 0x020fe40000004100 */
[----:B------:R-:W-:-:S03]  /*3e50*/  @P2 HADD2.F32 R181, -RZ, R37.H0_H0 ;  /* 0x20000025ffb52230 */ /* 0x000fc60000004100 */
[----:B------:R-:W-:-:S04]  /*3e60*/  FADD.FTZ R26, R31, R26 ;  /* 0x0000001a1f1a7221 */ /* 0x000fc80000010000 */
[----:B------:R-:W-:-:S05]  /*3e70*/  @P2 FADD.FTZ R26, R181, R26 ;  /* 0x0000001ab51a2221 */ /* 0x000fca0000010000 */
.L_x_23454:
[----:B------:R-:W-:-:S04]  /*3e80*/  F2FP.PACK_AB R31, RZ, R26 ;  /* 0x0000001aff1f723e */ /* 0x000fc800000000ff */
[----:B------:R-:W-:Y:S02]  /*3e90*/  PRMT R33, R31, 0x7610, R33 ;  /* 0x000076101f217816 */ /* 0x000fe40000000021 */
.L_x_23455:
[----:B------:R-:W-:Y:S01]  /*3ea0*/  HADD2.F32 R160, -RZ, R157.H1_H1 ;  /* 0x3000009dffa07230 */ /* 0x000fe20000004100 */
[----:B------:R-:W-:Y:S05]  /*3eb0*/  @P3 BRA `(.L_x_23456) ;  /* 0x0000008000003947 */ /* 0x000fea0003800000 */
[----:B------:R-:W-:-:S04]  /*3ec0*/  ISETP.NE.U32.AND P4, PT, RZ, c[0x0][0x180], PT ;  /* 0x00006000ff007a0c */ /* 0x000fc80003f85070 */
[----:B------:R-:W-:-:S13]  /*3ed0*/  ISETP.NE.AND.EX P4, PT, RZ, c[0x0][0x184], PT, P4 ;  /* 0x00006100ff007a0c */ /* 0x000fda0003f85340 */
[----:B------:R-:W-:Y:S05]  /*3ee0*/  @P4 BRA `(.L_x_23457) ;  /* 0x0000002000004947 */ /* 0x000fea0003800000 */
[----:B------:R-:W-:Y:S05]  /*3ef0*/  @P0 BRA `(.L_x_23458) ;  /* 0x0000008000000947 */ /* 0x000fea0003800000 */
[----:B------:R-:W-:Y:S05]  /*3f00*/  BRA `(.L_x_23459) ;  /* 0x0000009000007947 */ /* 0x000fea0003800000 */
.L_x_23457:
[----:B-----5:R-:W-:-:S05]  /*3f10*/  HADD2.F32 R31, -RZ, R37.H1_H1 ;  /* 0x30000025ff1f7230 */ /* 0x020fca0000004100 */
[----:B------:R-:W-:Y:S01]  /*3f20*/  FADD.FTZ R160, R31, R160 ;  /* 0x000000a01fa07221 */ /* 0x000fe20000010000 */
[----:B------:R-:W-:Y:S05]  /*3f30*/  BRA `(.L_x_23458) ;  /* 0x0000004000007947 */ /* 0x000fea0003800000 */
.L_x_23456:
[----:B-----5:R-:W-:Y:S02]  /*3f40*/  HADD2.F32 R31, -RZ, R41.H1_H1 ;  /* 0x30000029ff1f7230 */ /* 0x020fe40000004100 */
[----:B------:R-:W-:-:S03]  /*3f50*/  @P2 HADD2.F32 R157, -RZ, R37.H1_H1 ;  /* 0x30000025ff9d2230 */ /* 0x000fc60000004100 */
[----:B------:R-:W-:-:S04]  /*3f60*/  FADD.FTZ R160, R31, R160 ;  /* 0x000000a01fa07221 */ /* 0x000fc80000010000 */
[----:B------:R-:W-:-:S05]  /*3f70*/  @P2 FADD.FTZ R160, R157, R160 ;  /* 0x000000a09da02221 */ /* 0x000fca0000010000 */
.L_x_23458:
[----:B------:R-:W-:-:S04]  /*3f80*/  F2FP.PACK_AB R31, RZ, R160 ;  /* 0x000000a0ff1f723e */ /* 0x000fc800000000ff */
[----:B------:R-:W-:Y:S02]  /*3f90*/  PRMT R33, R33, 0x5410, R31 ;  /* 0x0000541021217816 */ /* 0x000fe4000000001f */
.L_x_23459:
[----:B------:R-:W-:Y:S01]  /*3fa0*/  HADD2.F32 R31, -RZ, R158.H0_H0 ;  /* 0x2000009eff1f7230 */ /* 0x000fe20000004100 */
[----:B------:R-:W-:Y:S05]  /*3fb0*/  @P3 BRA `(.L_x_23460) ;  /* 0x0000008000003947 */ /* 0x000fea0003800000 */
[----:B------:R-:W-:-:S04]  /*3fc0*/  ISETP.NE.U32.AND P4, PT, RZ, c[0x0][0x180], PT ;  /* 0x00006000ff007a0c */ /* 0x000fc80003f85070 */
[----:B------:R-:W-:-:S13]  /*3fd0*/  ISETP.NE.AND.EX P4, PT, RZ, c[0x0][0x184], PT, P4 ;  /* 0x00006100ff007a0c */ /* 0x000fda0003f85340 */
[----:B------:R-:W-:Y:S05]  /*3fe0*/  @P4 BRA `(.L_x_23461) ;  /* 0x0000002000004947 */ /* 0x000fea0003800000 */
[----:B------:R-:W-:Y:S05]  /*3ff0*/  @P0 BRA `(.L_x_23462) ;  /* 0x0000008000000947 */ /* 0x000fea0003800000 */
[----:B------:R-:W-:Y:S05]  /*4000*/  BRA `(.L_x_23463) ;  /* 0x0000009000007947 */ /* 0x000fea0003800000 */
.L_x_23461:
[----:B-----5:R-:W-:-:S05]  /*4010*/  HADD2.F32 R156, -RZ, R38.H0_H0 ;  /* 0x20000026ff9c7230 */ /* 0x020fca0000004100 */
[----:B------:R-:W-:Y:S01]  /*4020*/  FADD.FTZ R31, R156, R31 ;  /* 0x0000001f9c1f7221 */ /* 0x000fe20000010000 */
[----:B------:R-:W-:Y:S05]  /*4030*/  BRA `(.L_x_23462) ;  /* 0x0000004000007947 */ /* 0x000fea0003800000 */
.L_x_23460:
[----:B-----5:R-:W-:Y:S02]  /*4040*/  HADD2.F32 R156, -RZ, R42.H0_H0 ;  /* 0x2000002aff9c7230 */ /* 0x020fe40000004100 */
[----:B------:R-:W-:-:S03]  /*4050*/  @P2 HADD2.F32 R182, -RZ, R38.H0_H0 ;  /* 0x20000026ffb62230 */ /* 0x000fc60000004100 */
[----:B------:R-:W-:-:S04]  /*4060*/  FADD.FTZ R31, R156, R31 ;  /* 0x0000001f9c1f7221 */ /* 0x000fc80000010000 */
[----:B------:R-:W-:-:S05]  /*4070*/  @P2 FADD.FTZ R31, R182, R31 ;  /* 0x0000001fb61f2221 */ /* 0x000fca0000010000 */
.L_x_23462:
[----:B------:R-:W-:-:S04]  /*4080*/  F2FP.PACK_AB R156, RZ, R31 ;  /* 0x0000001fff9c723e */ /* 0x000fc800000000ff */
[----:B------:R-:W-:Y:S02]  /*4090*/  PRMT R34, R156, 0x7610, R34 ;  /* 0x000076109c227816 */ /* 0x000fe40000000022 */
.L_x_23463:
[----:B------:R-:W-:Y:S01]  /*40a0*/  HADD2.F32 R181, -RZ, R158.H1_H1 ;  /* 0x3000009effb57230 */ /* 0x000fe20000004100 */
[----:B------:R-:W-:Y:S05]  /*40b0*/  @P3 BRA `(.L_x_23464) ;  /* 0x0000008000003947 */ /* 0x000fea0003800000 */
[----:B------:R-:W-:-:S04]  /*40c0*/  ISETP.NE.U32.AND P4, PT, RZ, c[0x0][0x180], PT ;  /* 0x00006000ff007a0c */ /* 0x000fc80003f85070 */
[----:B------:R-:W-:-:S13]  /*40d0*/  ISETP.NE.AND.EX P4, PT, RZ, c[0x0][0x184], PT, P4 ;  /* 0x00006100ff007a0c */ /* 0x000fda0003f85340 */
[----:B------:R-:W-:Y:S05]  /*40e0*/  @P4 BRA `(.L_x_23465) ;  /* 0x0000002000004947 */ /* 0x000fea0003800000 */
[----:B------:R-:W-:Y:S05]  /*40f0*/  @P0 BRA `(.L_x_23466) ;  /* 0x0000008000000947 */ /* 0x000fea0003800000 */
[----:B------:R-:W-:Y:S05]  /*4100*/  BRA `(.L_x_23467) ;  /* 0x0000009000007947 */ /* 0x000fea0003800000 */
.L_x_23465:
[----:B-----5:R-:W-:-:S05]  /*4110*/  HADD2.F32 R156, -RZ, R38.H1_H1 ;  /* 0x30000026ff9c7230 */ /* 0x020fca0000004100 */
[----:B------:R-:W-:Y:S01]  /*4120*/  FADD.FTZ R181, R156, R181 ;  /* 0x000000b59cb57221 */ /* 0x000fe20000010000 */
[----:B------:R-:W-:Y:S05]  /*4130*/  BRA `(.L_x_23466) ;  /* 0x0000004000007947 */ /* 0x000fea0003800000 */
.L_x_23464:
[----:B-----5:R-:W-:Y:S02]  /*4140*/  HADD2.F32 R156, -RZ, R42.H1_H1 ;  /* 0x3000002aff9c7230 */ /* 0x020fe40000004100 */
[----:B------:R-:W-:-:S03]  /*4150*/  @P2 HADD2.F32 R158, -RZ, R38.H1_H1 ;  /* 0x30000026ff9e2230 */ /* 0x000fc60000004100 */
[----:B------:R-:W-:-:S04]  /*4160*/  FADD.FTZ R181, R156, R181 ;  /* 0x000000b59cb57221 */ /* 0x000fc80000010000 */
[----:B------:R-:W-:-:S05]  /*4170*/  @P2 FADD.FTZ R181, R158, R181 ;  /* 0x000000b59eb52221 */ /* 0x000fca0000010000 */
.L_x_23466:
[----:B------:R-:W-:-:S04]  /*4180*/  F2FP.PACK_AB R156, RZ, R181 ;  /* 0x000000b5ff9c723e */ /* 0x000fc800000000ff */
[----:B------:R-:W-:Y:S02]  /*4190*/  PRMT R34, R34, 0x5410, R156 ;  /* 0x0000541022227816 */ /* 0x000fe4000000009c */
.L_x_23467:
[----:B------:R-:W-:Y:S01]  /*41a0*/  HADD2.F32 R182, -RZ, R159.H0_H0 ;  /* 0x2000009fffb67230 */ /* 0x000fe20000004100 */
[----:B------:R-:W-:Y:S05]  /*41b0*/  @P3 BRA `(.L_x_23468) ;  /* 0x0000008000003947 */ /* 0x000fea0003800000 */
[----:B------:R-:W-:-:S04]  /*41c0*/  ISETP.NE.U32.AND P4, PT, RZ, c[0x0][0x180], PT ;  /* 0x00006000ff007a0c */ /* 0x000fc80003f85070 */
[----:B------:R-:W-:-:S13]  /*41d0*/  ISETP.NE.AND.EX P4, PT, RZ, c[0x0][0x184], PT, P4 ;  /* 0x00006100ff007a0c */ /* 0x000fda0003f85340 */
[----:B------:R-:W-:Y:S05]  /*41e0*/  @P4 BRA `(.L_x_23469) ;  /* 0x0000002000004947 */ /* 0x000fea0003800000 */
[----:B------:R-:W-:Y:S05]  /*41f0*/  @P0 BRA `(.L_x_23470) ;  /* 0x0000008000000947 */ /* 0x000fea0003800000 */
[----:B------:R-:W-:Y:S05]  /*4200*/  BRA `(.L_x_23471) ;  /* 0x0000009000007947 */ /* 0x000fea0003800000 */
.L_x_23469:
[----:B-----5:R-:W-:-:S05]  /*4210*/  HADD2.F32 R157, -RZ, R39.H0_H0 ;  /* 0x20000027ff9d7230 */ /* 0x020fca0000004100 */
[----:B------:R-:W-:Y:S01]  /*4220*/  FADD.FTZ R182, R157, R182 ;  /* 0x000000b69db67221 */ /* 0x000fe20000010000 */
[----:B------:R-:W-:Y:S05]  /*4230*/  BRA `(.L_x_23470) ;  /* 0x0000004000007947 */ /* 0x000fea0003800000 */
.L_x_23468:
[----:B-----5:R-:W-:Y:S02]  /*4240*/  HADD2.F32 R157, -RZ, R43.H0_H0 ;  /* 0x2000002bff9d7230 */ /* 0x020fe40000004100 */
[----:B------:R-:W-:-:S03]  /*4250*/  @P2 HADD2.F32 R191, -RZ, R39.H0_H0 ;  /* 0x20000027ffbf2230 */ /* 0x000fc60000004100 */
[----:B------:R-:W-:-:S04]  /*4260*/  FADD.FTZ R182, R157, R182 ;  /* 0x000000b69db67221 */ /* 0x000fc80000010000 */
[----:B------:R-:W-:-:S05]  /*4270*/  @P2 FADD.FTZ R182, R191, R182 ;  /* 0x000000b6bfb62221 */ /* 0x000fca0000010000 */
.L_x_23470:
[----:B------:R-:W-:-:S04]  /*4280*/  F2FP.PACK_AB R156, RZ, R182 ;  /* 0x000000b6ff9c723e */ /* 0x000fc800000000ff */
[----:B------:R-:W-:Y:S02]  /*4290*/  PRMT R35, R156, 0x7610, R35 ;  /* 0x000076109c237816 */ /* 0x000fe40000000023 */
.L_x_23471:
[----:B------:R-:W-:Y:S01]  /*42a0*/  HADD2.F32 R192, -RZ, R159.H1_H1 ;  /* 0x3000009fffc07230 */ /* 0x000fe20000004100 */
[----:B------:R-:W-:Y:S05]  /*42b0*/  @P3 BRA `(.L_x_23472) ;  /* 0x0000008000003947 */ /* 0x000fea0003800000 */
[----:B------:R-:W-:-:S04]  /*42c0*/  ISETP.NE.U32.AND P2, PT, RZ, c[0x0][0x180], PT ;  /* 0x00006000ff007a0c */ /* 0x000fc80003f45070 */
[----:B------:R-:W-:-:S13]  /*42d0*/  ISETP.NE.AND.EX P2, PT, RZ, c[0x0][0x184], PT, P2 ;  /* 0x00006100ff007a0c */ /* 0x000fda0003f45320 */
[----:B------:R-:W-:Y:S05]  /*42e0*/  @P2 BRA `(.L_x_23473) ;  /* 0x0000002000002947 */ /* 0x000fea0003800000 */
[----:B------:R-:W-:Y:S05]  /*42f0*/  @P0 BRA `(.L_x_23474) ;  /* 0x0000008000000947 */ /* 0x000fea0003800000 */
[----:B------:R-:W-:Y:S05]  /*4300*/  BRA `(.L_x_23475) ;  /* 0x0000009000007947 */ /* 0x000fea0003800000 */
.L_x_23473:
[----:B-----5:R-:W-:-:S05]  /*4310*/  HADD2.F32 R157, -RZ, R39.H1_H1 ;  /* 0x30000027ff9d7230 */ /* 0x020fca0000004100 */
[----:B------:R-:W-:Y:S01]  /*4320*/  FADD.FTZ R192, R157, R192 ;  /* 0x000000c09dc07221 */ /* 0x000fe20000010000 */
[----:B------:R-:W-:Y:S05]  /*4330*/  BRA `(.L_x_23474) ;  /* 0x0000004000007947 */ /* 0x000fea0003800000 */
.L_x_23472:
[----:B-----5:R-:W-:Y:S02]  /*4340*/  HADD2.F32 R157, -RZ, R43.H1_H1 ;  /* 0x3000002bff9d7230 */ /* 0x020fe40000004100 */
[----:B------:R-:W-:-:S03]  /*4350*/  @P2 HADD2.F32 R159, -RZ, R39.H1_H1 ;  /* 0x30000027ff9f2230 */ /* 0x000fc60000004100 */
[----:B------:R-:W-:-:S04]  /*4360*/  FADD.FTZ R192, R157, R192 ;  /* 0x000000c09dc07221 */ /* 0x000fc80000010000 */
[----:B------:R-:W-:-:S05]  /*4370*/  @P2 FADD.FTZ R192, R159, R192 ;  /* 0x000000c09fc02221 */ /* 0x000fca0000010000 */
.L_x_23474:
[----:B------:R-:W-:-:S04]  /*4380*/  F2FP.PACK_AB R156, RZ, R192 ;  /* 0x000000c0ff9c723e */ /* 0x000fc800000000ff */
[----:B------:R-:W-:Y:S02]  /*4390*/  PRMT R35, R35, 0x5410, R156 ;  /* 0x0000541023237816 */ /* 0x000fe4000000009c */
.L_x_23475:
[----:B------:R-:W-:-:S04]  /*43a0*/  @P0 LEA R156, P2, R190, c[0x0][0x188], 0x4 ;  /* 0x00006200be9c0a11 */ /* 0x000fc800078420ff */
[C---:B------:R-:W-:Y:S02]  /*43b0*/  @P0 LEA.HI.X R157, R190.reuse, c[0x0][0x18c], RZ, 0x4, P2 ;  /* 0x00006300be9d0a11 */ /* 0x040fe400010f24ff */
[----:B------:R-:W-:-:S03]  /*43c0*/  IADD3 R190, R190, 0x80, RZ ;  /* 0x00000080bebe7810 */ /* 0x000fc60007ffe0ff */
[----:B------:R1:W-:Y:S04]  /*43d0*/  @P0 STG.E.128 [R156.64], R32 ;  /* 0x000000209c000986 */ /* 0x0003e8000c101d04 */
.L_x_23443:
[----:B------:R-:W-:Y:S05]  /*43e0*/  BSYNC B0 ;  /* 0x0000000000007941 */ /* 0x000fea0003800000 */
.L_x_23442:
        /* <DEDUP_REMOVED lines=25> */
.L_x_23479:
[----:B-----5:R-:W-:-:S05]  /*4580*/  HADD2.F32 R27, -RZ, R36.H0_H0 ;  /* 0x20000024ff1b7230 */ /* 0x020fca0000004100 */
[----:B------:R-:W-:Y:S01]  /*4590*/  FADD.FTZ R14, R27, R14 ;  /* 0x0000000e1b0e7221 */ /* 0x000fe20000010000 */
[----:B------:R-:W-:Y:S05]  /*45a0*/  BRA `(.L_x_23480) ;  /* 0x0000004000007947 */ /* 0x000fea0003800000 */
.L_x_23478:
[----:B-1---5:R-:W-:Y:S02]  /*45b0*/  HADD2.F32 R27, -RZ, R40.H0_H0 ;  /* 0x20000028ff1b7230 */ /* 0x022fe40000004100 */
[----:B------:R-:W-:-:S03]  /*45c0*/  @P2 HADD2.F32 R29, -RZ, R36.H0_H0 ;  /* 0x20000024ff1d2230 */ /* 0x000fc60000004100 */
[----:B------:R-:W-:-:S04]  /*45d0*/  FADD.FTZ R14, R27, R14 ;  /* 0x0000000e1b0e7221 */ /* 0x000fc80000010000 */
[----:B------:R-:W-:-:S05]  /*45e0*/  @P2 FADD.FTZ R14, R29, R14 ;  /* 0x0000000e1d0e2221 */ /* 0x000fca0000010000 */
.L_x_23480:
[----:B------:R-:W-:-:S04]  /*45f0*/  F2FP.PACK_AB R27, RZ, R14 ;  /* 0x0000000eff1b723e */ /* 0x000fc800000000ff */
[----:B------:R-:W-:Y:S02]  /*4600*/  PRMT R32, R27, 0x7610, R32 ;  /* 0x000076101b207816 */ /* 0x000fe40000000020 */
.L_x_23481:
[----:B------:R-:W-:Y:S01]  /*4610*/  HADD2.F32 R27, -RZ, R156.H1_H1 ;  /* 0x3000009cff1b7230 */ /* 0x000fe20000004100 */
[----:B------:R-:W-:Y:S05]  /*4620*/  @P3 BRA `(.L_x_23482) ;  /* 0x0000008000003947 */ /* 0x000fea0003800000 */
[----:B------:R-:W-:-:S04]  /*4630*/  ISETP.NE.U32.AND P4, PT, RZ, c[0x0][0x180], PT ;  /* 0x00006000ff007a0c */ /* 0x000fc80003f85070 */
[----:B------:R-:W-:-:S13]  /*4640*/  ISETP.NE.AND.EX P4, PT, RZ, c[0x0][0x184], PT, P4 ;  /* 0x00006100ff007a0c */ /* 0x000fda0003f85340 */
[----:B------:R-:W-:Y:S05]  /*4650*/  @P4 BRA `(.L_x_23483) ;  /* 0x0000002000004947 */ /* 0x000fea0003800000 */
[----:B------:R-:W-:Y:S05]  /*4660*/  @P0 BRA `(.L_x_23484) ;  /* 0x0000008000000947 */ /* 0x000fea0003800000 */
[----:B------:R-:W-:Y:S05]  /*4670*/  BRA `(.L_x_23485) ;  /* 0x0000009000007947 */ /* 0x000fea0003800000 */
.L_x_23483:
[----:B-----5:R-:W-:-:S05]  /*4680*/  HADD2.F32 R28, -RZ, R36.H1_H1 ;  /* 0x30000024ff1c7230 */ /* 0x020fca0000004100 */
[----:B------:R-:W-:Y:S01]  /*4690*/  FADD.FTZ R27, R28, R27 ;  /* 0x0000001b1c1b7221 */ /* 0x000fe20000010000 */
[----:B------:R-:W-:Y:S05]  /*46a0*/  BRA `(.L_x_23484) ;  /* 0x0000004000007947 */ /* 0x000fea0003800000 */
.L_x_23482:
[----:B-----5:R-:W-:Y:S02]  /*46b0*/  HADD2.F32 R28, -RZ, R40.H1_H1 ;  /* 0x30000028ff1c7230 */ /* 0x020fe40000004100 */
[----:B------:R-:W-:-:S03]  /*46c0*/  @P2 HADD2.F32 R30, -RZ, R36.H1_H1 ;  /* 0x30000024ff1e2230 */ /* 0x000fc60000004100 */
[----:B------:R-:W-:-:S04]  /*46d0*/  FADD.FTZ R27, R28, R27 ;  /* 0x0000001b1c1b7221 */ /* 0x000fc80000010000 */
[----:B------:R-:W-:-:S05]  /*46e0*/  @P2 FADD.FTZ R27, R30, R27 ;  /* 0x0000001b1e1b2221 */ /* 0x000fca0000010000 */
.L_x_23484:
[----:B------:R-:W-:-:S04]  /*46f0*/  F2FP.PACK_AB R28, RZ, R27 ;  /* 0x0000001bff1c723e */ /* 0x000fc800000000ff */
[----:B------:R-:W-:Y:S02]  /*4700*/  PRMT R32, R32, 0x5410, R28 ;  /* 0x0000541020207816 */ /* 0x000fe4000000001c */
.L_x_23485:
[----:B------:R-:W-:Y:S01]  /*4710*/  HADD2.F32 R28, -RZ, R157.H0_H0 ;  /* 0x2000009dff1c7230 */ /* 0x000fe20000004100 */
[----:B------:R-:W-:Y:S05]  /*4720*/  @P3 BRA `(.L_x_23486) ;  /* 0x0000008000003947 */ /* 0x000fea0003800000 */
[----:B------:R-:W-:-:S04]  /*4730*/  ISETP.NE.U32.AND P4, PT, RZ, c[0x0][0x180], PT ;  /* 0x00006000ff007a0c */ /* 0x000fc80003f85070 */
[----:B------:R-:W-:-:S13]  /*4740*/  ISETP.NE.AND.EX P4, PT, RZ, c[0x0][0x184], PT, P4 ;  /* 0x00006100ff007a0c */ /* 0x000fda0003f85340 */
[----:B------:R-:W-:Y:S05]  /*4750*/  @P4 BRA `(.L_x_23487) ;  /* 0x0000002000004947 */ /* 0x000fea0003800000 */
[----:B------:R-:W-:Y:S05]  /*4760*/  @P0 BRA `(.L_x_23488) ;  /* 0x0000008000000947 */ /* 0x000fea0003800000 */
[----:B------:R-:W-:Y:S05]  /*4770*/  BRA `(.L_x_23489) ;  /* 0x0000009000007947 */ /* 0x000fea0003800000 */
.L_x_23487:
[----:B-----5:R-:W-:-:S05]  /*4780*/  HADD2.F32 R29, -RZ, R37.H0_H0 ;  /* 0x20000025ff1d7230 */ /* 0x020fca0000004100 */
[----:B------:R-:W-:Y:S01]  /*4790*/  FADD.FTZ R28, R29, R28 ;  /* 0x0000001c1d1c7221 */ /* 0x000fe20000010000 */
[----:B------:R-:W-:Y:S05]  /*47a0*/  BRA `(.L_x_23488) ;  /* 0x0000004000007947 */ /* 0x000fea0003800000 */
.L_x_23486:
[----:B-----5:R-:W-:Y:S02]  /*47b0*/  HADD2.F32 R29, -RZ, R41.H0_H0 ;  /* 0x20000029ff1d7230 */ /* 0x020fe40000004100 */
[----:B------:R-:W-:-:S03]  /*47c0*/  @P2 HADD2.F32 R183, -RZ, R37.H0_H0 ;  /* 0x20000025ffb72230 */ /* 0x000fc60000004100 */
[----:B------:R-:W-:-:S04]  /*47d0*/  FADD.FTZ R28, R29, R28 ;  /* 0x0000001c1d1c7221 */ /* 0x000fc80000010000 */
[----:B------:R-:W-:-:S05]  /*47e0*/  @P2 FADD.FTZ R28, R183, R28 ;  /* 0x0000001cb71c2221 */ /* 0x000fca0000010000 */
.L_x_23488:
[----:B------:R-:W-:-:S04]  /*47f0*/  F2FP.PACK_AB R29, RZ, R28 ;  /* 0x0000001cff1d723e */ /* 0x000fc800000000ff */
[----:B------:R-:W-:Y:S02]  /*4800*/  PRMT R33, R29, 0x7610, R33 ;  /* 0x000076101d217816 */ /* 0x000fe40000000021 */
.L_x_23489:
[----:B------:R-:W-:Y:S01]  /*4810*/  HADD2.F32 R30, -RZ, R157.H1_H1 ;  /* 0x3000009dff1e7230 */ /* 0x000fe20000004100 */
[----:B------:R-:W-:Y:S05]  /*4820*/  @P3 BRA `(.L_x_23490) ;  /* 0x0000008000003947 */ /* 0x000fea0003800000 */
[----:B------:R-:W-:-:S04]  /*4830*/  ISETP.NE.U32.AND P4, PT, RZ, c[0x0][0x180], PT ;  /* 0x00006000ff007a0c */ /* 0x000fc80003f85070 */
[----:B------:R-:W-:-:S13]  /*4840*/  ISETP.NE.AND.EX P4, PT, RZ, c[0x0][0x184], PT, P4 ;  /* 0x00006100ff007a0c */ /* 0x000fda0003f85340 */
[----:B------:R-:W-:Y:S05]  /*4850*/  @P4 BRA `(.L_x_23491) ;  /* 0x0000002000004947 */ /* 0x000fea0003800000 */
[----:B------:R-:W-:Y:S05]  /*4860*/  @P0 BRA `(.L_x_23492) ;  /* 0x0000008000000947 */ /* 0x000fea0003800000 */
[----:B------:R-:W-:Y:S05]  /*4870*/  BRA `(.L_x_23493) ;  /* 0x0000009000007947 */ /* 0x000fea0003800000 */
.L_x_23491:
[----:B-----5:R-:W-:-:S05]  /*4880*/  HADD2.F32 R29, -RZ, R37.H1_H1 ;  /* 0x30000025ff1d7230 */ /* 0x020fca0000004100 */
[----:B------:R-:W-:Y:S01]  /*4890*/  FADD.FTZ R30, R29, R30 ;  /* 0x0000001e1d1e7221 */ /* 0x000fe20000010000 */
[----:B------:R-:W-:Y:S05]  /*48a0*/  BRA `(.L_x_23492) ;  /* 0x0000004000007947 */ /* 0x000fea0003800000 */
.L_x_23490:
[----:B-----5:R-:W-:Y:S02]  /*48b0*/  HADD2.F32 R29, -RZ, R41.H1_H1 ;  /* 0x30000029ff1d7230 */ /* 0x020fe40000004100 */
[----:B------:R-:W-:-:S03]  /*48c0*/  @P2 HADD2.F32 R157, -RZ, R37.H1_H1 ;  /* 0x30000025ff9d2230 */ /* 0x000fc60000004100 */
[----:B------:R-:W-:-:S04]  /*48d0*/  FADD.FTZ R30, R29, R30 ;  /* 0x0000001e1d1e7221 */ /* 0x000fc80000010000 */
[----:B------:R-:W-:-:S05]  /*48e0*/  @P2 FADD.FTZ R30, R157, R30 ;  /* 0x0000001e9d1e2221 */ /* 0x000fca0000010000 */
.L_x_23492:
[----:B------:R-:W-:-:S04]  /*48f0*/  F2FP.PACK_AB R29, RZ, R30 ;  /* 0x0000001eff1d723e */ /* 0x000fc800000000ff */
[----:B------:R-:W-:Y:S02]  /*4900*/  PRMT R33, R33, 0x5410, R29 ;  /* 0x0000541021217816 */ /* 0x000fe4000000001d */
.L_x_23493:
[----:B------:R-:W-:Y:S01]  /*4910*/  HADD2.F32 R29, -RZ, R158.H0_H0 ;  /* 0x2000009eff1d7230 */ /* 0x000fe20000004100 */
[----:B------:R-:W-:Y:S05]  /*4920*/  @P3 BRA `(.L_x_23494) ;  /* 0x0000008000003947 */ /* 0x000fea0003800000 */
[----:B------:R-:W-:-:S04]  /*4930*/  ISETP.NE.U32.AND P4, PT, RZ, c[0x0][0x180], PT ;  /* 0x00006000ff007a0c */ /* 0x000fc80003f85070 */
[----:B------:R-:W-:-:S13]  /*4940*/  ISETP.NE.AND.EX P4, PT, RZ, c[0x0][0x184], PT, P4 ;  /* 0x00006100ff007a0c */ /* 0x000fda0003f85340 */
[----:B------:R-:W-:Y:S05]  /*4950*/  @P4 BRA `(.L_x_23495) ;  /* 0x0000002000004947 */ /* 0x000fea0003800000 */
[----:B------:R-:W-:Y:S05]  /*4960*/  @P0 BRA `(.L_x_23496) ;  /* 0x0000008000000947 */ /* 0x000fea0003800000 */
[----:B------:R-:W-:Y:S05]  /*4970*/  BRA `(.L_x_23497) ;  /* 0x0000009000007947 */ /* 0x000fea0003800000 */
.L_x_23495:
[----:B-----5:R-:W-:-:S05]  /*4980*/  HADD2.F32 R156, -RZ, R38.H0_H0 ;  /* 0x20000026ff9c7230 */ /* 0x020fca0000004100 */
[----:B------:R-:W-:Y:S01]  /*4990*/  FADD.FTZ R29, R156, R29 ;  /* 0x0000001d9c1d7221 */ /* 0x000fe20000010000 */
[----:B------:R-:W-:Y:S05]  /*49a0*/  BRA `(.L_x_23496) ;  /* 0x0000004000007947 */ /* 0x000fea0003800000 */
.L_x_23494:
[----:B-----5:R-:W-:Y:S02]  /*49b0*/  HADD2.F32 R156, -RZ, R42.H0_H0 ;  /* 0x2000002aff9c7230 */ /* 0x020fe40000004100 */
[----:B------:R-:W-:-:S03]  /*49c0*/  @P2 HADD2.F32 R184, -RZ, R38.H0_H0 ;  /* 0x20000026ffb82230 */ /* 0x000fc60000004100 */
[----:B------:R-:W-:-:S04]  /*49d0*/  FADD.FTZ R29, R156, R29 ;  /* 0x0000001d9c1d7221 */ /* 0x000fc80000010000 */
[----:B------:R-:W-:-:S05]  /*49e0*/  @P2 FADD.FTZ R29, R184, R29 ;  /* 0x0000001db81d2221 */ /* 0x000fca0000010000 */
.L_x_23496:
[----:B------:R-:W-:-:S04]  /*49f0*/  F2FP.PACK_AB R156, RZ, R29 ;  /* 0x0000001dff9c723e */ /* 0x000fc800000000ff */
[----:B------:R-:W-:Y:S02]  /*4a00*/  PRMT R34, R156, 0x7610, R34 ;  /* 0x000076109c227816 */ /* 0x000fe40000000022 */
.L_x_23497:
[----:B------:R-:W-:Y:S01]  /*4a10*/  HADD2.F32 R183, -RZ, R158.H1_H1 ;  /* 0x3000009effb77230 */ /* 0x000fe20000004100 */
[----:B------:R-:W-:Y:S05]  /*4a20*/  @P3 BRA `(.L_x_23498) ;  /* 0x0000008000003947 */ /* 0x000fea0003800000 */
[----:B------:R-:W-:-:S04]  /*4a30*/  ISETP.NE.U32.AND P4, PT, RZ, c[0x0][0x180], PT ;  /* 0x00006000ff007a0c */ /* 0x000fc80003f85070 */
[----:B------:R-:W-:-:S13]  /*4a40*/  ISETP.NE.AND.EX P4, PT, RZ, c[0x0][0x184], PT, P4 ;  /* 0x00006100ff007a0c */ /* 0x000fda0003f85340 */
[----:B------:R-:W-:Y:S05]  /*4a50*/  @P4 BRA `(.L_x_23499) ;  /* 0x0000002000004947 */ /* 0x000fea0003800000 */
[----:B------:R-:W-:Y:S05]  /*4a60*/  @P0 BRA `(.L_x_23500) ;  /* 0x0000008000000947 */ /* 0x000fea0003800000 */
[----:B------:R-:W-:Y:S05]  /*4a70*/  BRA `(.L_x_23501) ;  /* 0x0000009000007947 */ /* 0x000fea0003800000 */
.L_x_23499:
[----:B-----5:R-:W-:-:S05]  /*4a80*/  HADD2.F32 R156, -RZ, R38.H1_H1 ;  /* 0x30000026ff9c7230 */ /* 0x020fca0000004100 */
[----:B------:R-:W-:Y:S01]  /*4a90*/  FADD.FTZ R183, R156, R183 ;  /* 0x000000b79cb77221 */ /* 0x000fe20000010000 */
[----:B------:R-:W-:Y:S05]  /*4aa0*/  BRA `(.L_x_23500) ;  /* 0x0000004000007947 */ /* 0x000fea0003800000 */
.L_x_23498:
[----:B-----5:R-:W-:Y:S02]  /*4ab0*/  HADD2.F32 R156, -RZ, R42.H1_H1 ;  /* 0x3000002aff9c7230 */ /* 0x020fe40000004100 */
[----:B------:R-:W-:-:S03]  /*4ac0*/  @P2 HADD2.F32 R158, -RZ, R38.H1_H1 ;  /* 0x30000026ff9e2230 */ /* 0x000fc60000004100 */
[----:B------:R-:W-:-:S04]  /*4ad0*/  FADD.FTZ R183, R156, R183 ;  /* 0x000000b79cb77221 */ /* 0x000fc80000010000 */
[----:B------:R-:W-:-:S05]  /*4ae0*/  @P2 FADD.FTZ R183, R158, R183 ;  /* 0x000000b79eb72221 */ /* 0x000fca0000010000 */
.L_x_23500:
[----:B------:R-:W-:-:S04]  /*4af0*/  F2FP.PACK_AB R156, RZ, R183 ;  /* 0x000000b7ff9c723e */ /* 0x000fc800000000ff */
[----:B------:R-:W-:Y:S02]  /*4b00*/  PRMT R34, R34, 0x5410, R156 ;  /* 0x0000541022227816 */ /* 0x000fe4000000009c */
.L_x_23501:
[----:B------:R-:W-:Y:S01]  /*4b10*/  HADD2.F32 R184, -RZ, R159.H0_H0 ;  /* 0x2000009fffb87230 */ /* 0x000fe20000004100 */
[----:B------:R-:W-:Y:S05]  /*4b20*/  @P3 BRA `(.L_x_23502) ;  /* 0x0000008000003947 */ /* 0x000fea0003800000 */
[----:B------:R-:W-:-:S04]  /*4b30*/  ISETP.NE.U32.AND P4, PT, RZ, c[0x0][0x180], PT ;  /* 0x00006000ff007a0c */ /* 0x000fc80003f85070 */
[----:B------:R-:W-:-:S13]  /*4b40*/  ISETP.NE.AND.EX P4, PT, RZ, c[0x0][0x184], PT, P4 ;  /* 0x00006100ff007a0c */ /* 0x000fda0003f85340 */
[----:B------:R-:W-:Y:S05]  /*4b50*/  @P4 BRA `(.L_x_23503) ;  /* 0x0000002000004947 */ /* 0x000fea0003800000 */
[----:B------:R-:W-:Y:S05]  /*4b60*/  @P0 BRA `(.L_x_23504) ;  /* 0x0000008000000947 */ /* 0x000fea0003800000 */
[----:B------:R-:W-:Y:S05]  /*4b70*/  BRA `(.L_x_23505) ;  /* 0x0000009000007947 */ /* 0x000fea0003800000 */
.L_x_23503:
[----:B-----5:R-:W-:-:S05]  /*4b80*/  HADD2.F32 R157, -RZ, R39.H0_H0 ;  /* 0x20000027ff9d7230 */ /* 0x020fca0000004100 */
[----:B------:R-:W-:Y:S01]  /*4b90*/  FADD.FTZ R184, R157, R184 ;  /* 0x000000b89db87221 */ /* 0x000fe20000010000 */
[----:B------:R-:W-:Y:S05]  /*4ba0*/  BRA `(.L_x_23504) ;  /* 0x0000004000007947 */ /* 0x000fea0003800000 */
.L_x_23502:
[----:B-----5:R-:W-:Y:S02]  /*4bb0*/  HADD2.F32 R157, -RZ, R43.H0_H0 ;  /* 0x2000002bff9d7230 */ /* 0x020fe40000004100 */
[----:B------:R-:W-:-:S03]  /*4bc0*/  @P2 HADD2.F32 R191, -RZ, R39.H0_H0 ;  /* 0x20000027ffbf2230 */ /* 0x000fc60000004100 */
[----:B------:R-:W-:-:S04]  /*4bd0*/  FADD.FTZ R184, R157, R184 ;  /* 0x000000b89db87221 */ /* 0x000fc80000010000 */
[----:B------:R-:W-:-:S05]  /*4be0*/  @P2 FADD.FTZ R184, R191, R184 ;  /* 0x000000b8bfb82221 */ /* 0x000fca0000010000 */
.L_x_23504:
[----:B------:R-:W-:-:S04]  /*4bf0*/  F2FP.PACK_AB R156, RZ, R184 ;  /* 0x000000b8ff9c723e */ /* 0x000fc800000000ff */
[----:B------:R-:W-:Y:S02]  /*4c00*/  PRMT R35, R156, 0x7610, R35 ;  /* 0x000076109c237816 */ /* 0x000fe40000000023 */
.L_x_23505:
[----:B------:R-:W-:Y:S01]  /*4c10*/  HADD2.F32 R193, -RZ, R159.H1_H1 ;  /* 0x3000009fffc17230 */ /* 0x000fe20000004100 */
[----:B------:R-:W-:Y:S05]  /*4c20*/  @P3 BRA `(.L_x_23506) ;  /* 0x0000008000003947 */ /* 0x000fea0003800000 */
[----:B------:R-:W-:-:S04]  /*4c30*/  ISETP.NE.U32.AND P2, PT, RZ, c[0x0][0x180], PT ;  /* 0x00006000ff007a0c */ /* 0x000fc80003f45070 */
[----:B------:R-:W-:-:S13]  /*4c40*/  ISETP.NE.AND.EX P2, PT, RZ, c[0x0][0x184], PT, P2 ;  /* 0x00006100ff007a0c */ /* 0x000fda0003f45320 */
[----:B------:R-:W-:Y:S05]  /*4c50*/  @P2 BRA `(.L_x_23507) ;  /* 0x0000002000002947 */ /* 0x000fea0003800000 */
[----:B------:R-:W-:Y:S05]  /*4c60*/  @P0 BRA `(.L_x_23508) ;  /* 0x0000008000000947 */ /* 0x000fea0003800000 */
[----:B------:R-:W-:Y:S05]  /*4c70*/  BRA `(.L_x_23509) ;  /* 0x0000009000007947 */ /* 0x000fea0003800000 */
.L_x_23507:
[----:B-----5:R-:W-:-:S05]  /*4c80*/  HADD2.F32 R156, -RZ, R39.H1_H1 ;  /* 0x30000027ff9c7230 */ /* 0x020fca0000004100 */
[----:B------:R-:W-:Y:S01]  /*4c90*/  FADD.FTZ R193, R156, R193 ;  /* 0x000000c19cc17221 */ /* 0x000fe20000010000 */
[----:B------:R-:W-:Y:S05]  /*4ca0*/  BRA `(.L_x_23508) ;  /* 0x0000004000007947 */ /* 0x000fea0003800000 */
.L_x_23506:
[----:B-----5:R-:W-:Y:S02]  /*4cb0*/  HADD2.F32 R156, -RZ, R43.H1_H1 ;  /* 0x3000002bff9c7230 */ /* 0x020fe40000004100 */
[----:B------:R-:W-:-:S03]  /*4cc0*/  @P2 HADD2.F32 R158, -RZ, R39.H1_H1 ;  /* 0x30000027ff9e2230 */ /* 0x000fc60000004100 */
[----:B------:R-:W-:-:S04]  /*4cd0*/  FADD.FTZ R193, R156, R193 ;  /* 0x000000c19cc17221 */ /* 0x000fc80000010000 */
[----:B------:R-:W-:-:S05]  /*4ce0*/  @P2 FADD.FTZ R193, R158, R193 ;  /* 0x000000c19ec12221 */ /* 0x000fca0000010000 */
.L_x_23508:
[----:B------:R-:W-:-:S04]  /*4cf0*/  F2FP.PACK_AB R156, RZ, R193 ;  /* 0x000000c1ff9c723e */ /* 0x000fc800000000ff */
[----:B------:R-:W-:Y:S02]  /*4d00*/  PRMT R35, R35, 0x5410, R156 ;  /* 0x0000541023237816 */ /* 0x000fe4000000009c */
.L_x_23509:
[----:B------:R-:W-:-:S04]  /*4d10*/  @P0 LEA R156, P2, R190, c[0x0][0x188], 0x4 ;  /* 0x00006200be9c0a11 */ /* 0x000fc800078420ff */
[----:B------:R-:W-:-:S05]  /*4d20*/  @P0 LEA.HI.X R157, R190, c[0x0][0x18c], RZ, 0x4, P2 ;  /* 0x00006300be9d0a11 */ /* 0x000fca00010f24ff */
[----:B------:R1:W-:Y:S04]  /*4d30*/  @P0 STG.E.128 [R156.64], R32 ;  /* 0x000000209c000986 */ /* 0x0003e8000c101d04 */
.L_x_23477:
[----:B------:R-:W-:Y:S05]  /*4d40*/  BSYNC B0 ;  /* 0x0000000000007941 */ /* 0x000fea0003800000 */
.L_x_23476:
        /* <DEDUP_REMOVED lines=70> */
.L_x_23528:
        /* <DEDUP_REMOVED lines=136> */
.L_x_23529:
        /* <DEDUP_REMOVED lines=88> */
[----:B------:R-:W-:Y:S01]  /*5fb0*/  F2FP.PACK_AB R156, R157, R156 ;  /* 0x0000009c9d9c723e */ /* 0x000fe200000000ff */
[----:B------:R-:W-:Y:S02]  /*5fc0*/  FFMA.FTZ R196, R147, R196, R155 ;  /* 0x000000c493c47223 */ /* 0x000fe4000001009b */
[----:B------:R-:W-:Y:S02]  /*5fd0*/  FFMA.FTZ R191, R141, R200, R149 ;  /* 0x000000c88dbf7223 */ /* 0x000fe40000010095 */
[----:B------:R-:W-:Y:S01]  /*5fe0*/  FFMA.FTZ R197, R142, R197, R150 ;  /* 0x000000c58ec57223 */ /* 0x000fe20000010096 */
[----:B------:R-:W-:Y:S01]  /*5ff0*/  F2FP.PACK_AB R157, R196, R159 ;  /* 0x0000009fc49d723e */ /* 0x000fe200000000ff */
[----:B------:R-:W-:Y:S01]  /*6000*/  FFMA.FTZ R204, R143, R204, R151 ;  /* 0x000000cc8fcc7223 */ /* 0x000fe20000010097 */
[----:B------:R-:W-:Y:S01]  /*6010*/  F2FP.PACK_AB R158, R191, R158 ;  /* 0x0000009ebf9e723e */ /* 0x000fe200000000ff */
[C---:B------:R-:W-:Y:S01]  /*6020*/  IMAD.WIDE.U32 R190, R7.reuse, R190, c[0x0][0x208] ;  /* 0x0000820007be7625 */ /* 0x040fe200078e00be */
[----:B------:R-:W-:-:S02]  /*6030*/  IADD3 R7, R7, 0x80, RZ ;  /* 0x0000008007077810 */ /* 0x000fc40007ffe0ff */
[----:B------:R-:W-:-:S05]  /*6040*/  F2FP.PACK_AB R159, R204, R197 ;  /* 0x000000c5cc9f723e */ /* 0x000fca00000000ff */
[----:B------:R0:W-:Y:S02]  /*6050*/  STG.E.128 [R190.64], R156 ;  /* 0x0000009cbe007986 */ /* 0x0001e4000c101d04 */
.L_x_23513:
[----:B------:R-:W-:Y:S05]  /*6060*/  BSYNC B0 ;  /* 0x0000000000007941 */ /* 0x000fea0003800000 */
.L_x_23512:
        /* <DEDUP_REMOVED lines=35> */
.L_x_23515:
[----:B------:R-:W-:Y:S05]  /*62a0*/  BSYNC B0 ;  /* 0x0000000000007941 */ /* 0x000fea0003800000 */
.L_x_23514:
        /* <DEDUP_REMOVED lines=35> */
.L_x_23517:
[----:B------:R-:W-:Y:S05]  /*64e0*/  BSYNC B0 ;  /* 0x0000000000007941 */ /* 0x000fea0003800000 */
.L_x_23516:
        /* <DEDUP_REMOVED lines=35> */
.L_x_23519:
[----:B------:R-:W-:Y:S05]  /*6720*/  BSYNC B0 ;  /* 0x0000000000007941 */ /* 0x000fea0003800000 */
.L_x_23518:
        /* <DEDUP_REMOVED lines=35> */
.L_x_23521:
[----:B------:R-:W-:Y:S05]  /*6960*/  BSYNC B0 ;  /* 0x0000000000007941 */ /* 0x000fea0003800000 */
.L_x_23520:
        /* <DEDUP_REMOVED lines=35> */
.L_x_23523:
[----:B------:R-:W-:Y:S05]  /*6ba0*/  BSYNC B0 ;  /* 0x0000000000007941 */ /* 0x000fea0003800000 */
.L_x_23522:
        /* <DEDUP_REMOVED lines=29> */
[----:B------:R-:W-:-:S02]  /*6d80*/  FFMA.FTZ R196, R51, R196, R59 ;  /* 0x000000c433c47223 */ /* 0x000fc4000001003b */
[----:B------:R-:W-:Y:S01]  /*6d90*/  IMAD.WIDE.U32 R190, R7, R198, c[0x0][0x208] ;  /* 0x0000820007be7625 */ /* 0x000fe200078e00c6 */
[----:B------:R-:W-:Y:S02]  /*6da0*/  F2FP.PACK_AB R159, R194, R159 ;  /* 0x0000009fc29f723e */ /* 0x000fe400000000ff */
[----:B------:R-:W-:-:S05]  /*6db0*/  F2FP.PACK_AB R157, R196, R157 ;  /* 0x0000009dc49d723e */ /* 0x000fca00000000ff */
[----:B------:R0:W-:Y:S02]  /*6dc0*/  STG.E.128 [R190.64], R156 ;  /* 0x0000009cbe007986 */ /* 0x0001e4000c101d04 */
.L_x_23525:
[----:B------:R-:W-:Y:S05]  /*6dd0*/  BSYNC B0 ;  /* 0x0000000000007941 */ /* 0x000fea0003800000 */
.L_x_23524:
[----:B------:R-:W-:Y:S02]  /*6de0*/  LOP3.LUT P2, RZ, R5, 0xff, RZ, 0xc0, !PT ;  /* 0x000000ff05ff7812 */ /* 0x000fe4000784c0ff */
[----:B------:R-:W-:Y:S02]  /*6df0*/  IADD3 R4, R4, c[0x0][0x160], RZ ;  /* 0x0000580004047a10 */ /* 0x000fe40007ffe0ff */
[----:B------:R-:W-:Y:S02]  /*6e00*/  SEL R5, RZ, 0x1, P2 ;  /* 0x00000001ff057807 */ /* 0x000fe40001000000 */
[----:B------:R-:W-:-:S13]  /*6e10*/  ISETP.GE.AND P2, PT, R4, c[0x0][0x164], PT ;  /* 0x0000590004007a0c */ /* 0x000fda0003f46270 */
[----:B0----5:R-:W-:Y:S01]  /*6e20*/  @P2 CALL.REL.NOINC `(.L_x_23526) ;  /* 0x0000001000002944 */ /* 0x021fe20003c00000 */
[----:B------:R-:W-:Y:S05]  /*6e30*/  BRA `(.L_x_23527) ;  /* 0xffff9cc000007947 */ /* 0x000fea000383ffff */
.L_x_23526:
[----:B------:R-:W-:Y:S05]  /*6e40*/  EXIT ;  /* 0x000000000000794d */ /* 0x000fea0003800000 */
.L_x_23510:
[----:B------:R-:W-:Y:S01]  /*6e50*/  HFMA2.MMA R196, -RZ, RZ, 0, 5.9604644775390625e-08 ;  /* 0x00000001ffc47435 */ /* 0x000fe200000001ff */
[----:B------:R-:W-:Y:S02]  /*6e60*/  MOV R157, R156 ;  /* 0x0000009c009d7202 */ /* 0x000fe40000000f00 */
[----:B------:R-:W-:Y:S02]  /*6e70*/  MOV R194, 0x1f ;  /* 0x0000001f00c27802 */ /* 0x000fe40000000f00 */
[----:B------:R-:W-:Y:S02]  /*6e80*/  MOV R195, 0xffffffff ;  /* 0xffffffff00c37802 */ /* 0x000fe40000000f00 */
[----:B------:R-:W-:Y:S02]  /*6e90*/  MOV R158, 0x6eb0 ;  /* 0x00006eb0009e7802 */ /* 0x000fe40000000f00 */
[----:B0----5:R-:W-:Y:S05]  /*6ea0*/  CALL.REL.NOINC `($__internal_42_$__cuda_sm70_shflsync_bfly_p) ;  /* 0x00000ae000007944 */ /* 0x021fea0003c00000 */
[----:B01----:R-:W-:Y:S01]  /*6eb0*/  MOV R157, R196 ;  /* 0x000000c4009d7202 */ /* 0x003fe20000000f00 */
[----:B------:R-:W-:Y:S05]  /*6ec0*/  BRA `(.L_x_23528) ;  /* 0xffffe2e000007947 */ /* 0x000fea000383ffff */
.L_x_23511:
[----:B------:R-:W-:Y:S01]  /*6ed0*/  HFMA2.MMA R196, -RZ, RZ, 0, 1.1920928955078125e-07 ;  /* 0x00000002ffc47435 */ /* 0x000fe200000001ff */
[----:B------:R-:W-:Y:S02]  /*6ee0*/  MOV R194, 0x1f ;  /* 0x0000001f00c27802 */ /* 0x000fe40000000f00 */
[----:B------:R-:W-:-:S02]  /*6ef0*/  MOV R195, 0xffffffff ;  /* 0xffffffff00c37802 */ /* 0x000fc40000000f00 */
[----:B------:R-:W-:Y:S02]  /*6f00*/  MOV R158, 0x6f20 ;  /* 0x00006f20009e7802 */ /* 0x000fe40000000f00 */
[----:B01---5:R-:W-:Y:S05]  /*6f10*/  CALL.REL.NOINC `($__internal_42_$__cuda_sm70_shflsync_bfly_p) ;  /* 0x00000a7000007944 */ /* 0x023fea0003c00000 */
[----:B01----:R-:W-:Y:S01]  /*6f20*/  FADD.FTZ R157, R157, R196 ;  /* 0x000000c49d9d7221 */ /* 0x003fe20000010000 */
[----:B------:R-:W-:Y:S01]  /*6f30*/  HFMA2.MMA R196, -RZ, RZ, 0, 2.384185791015625e-07 ;  /* 0x00000004ffc47435 */ /* 0x000fe200000001ff */
[----:B------:R-:W-:Y:S02]  /*6f40*/  MOV R194, 0x1f ;  /* 0x0000001f00c27802 */ /* 0x000fe40000000f00 */
[----:B------:R-:W-:Y:S02]  /*6f50*/  MOV R195, 0xffffffff ;  /* 0xffffffff00c37802 */ /* 0x000fe40000000f00 */
[----:B------:R-:W-:Y:S02]  /*6f60*/  MOV R158, 0x6f80 ;  /* 0x00006f80009e7802 */ /* 0x000fe40000000f00 */
[----:B------:R-:W-:Y:S05]  /*6f70*/  CALL.REL.NOINC `($__internal_42_$__cuda_sm70_shflsync_bfly_p) ;  /* 0x00000a1000007944 */ /* 0x000fea0003c00000 */
[----:B01----:R-:W-:Y:S01]  /*6f80*/  FADD.FTZ R157, R157, R196 ;  /* 0x000000c49d9d7221 */ /* 0x003fe20000010000 */
[----:B------:R-:W-:Y:S01]  /*6f90*/  HFMA2.MMA R196, -RZ, RZ, 0, 4.76837158203125e-07 ;  /* 0x00000008ffc47435 */ /* 0x000fe200000001ff */
[----:B------:R-:W-:Y:S02]  /*6fa0*/  MOV R194, 0x1f ;  /* 0x0000001f00c27802 */ /* 0x000fe40000000f00 */
[----:B------:R-:W-:-:S02]  /*6fb0*/  MOV R195, 0xffffffff ;  /* 0xffffffff00c37802 */ /* 0x000fc40000000f00 */
[----:B------:R-:W-:Y:S02]  /*6fc0*/  MOV R158, 0x6fe0 ;  /* 0x00006fe0009e7802 */ /* 0x000fe40000000f00 */
[----:B------:R-:W-:Y:S05]  /*6fd0*/  CALL.REL.NOINC `($__internal_42_$__cuda_sm70_shflsync_bfly_p) ;  /* 0x000009b000007944 */ /* 0x000fea0003c00000 */
[----:B01----:R-:W-:Y:S01]  /*6fe0*/  FADD.FTZ R157, R157, R196 ;  /* 0x000000c49d9d7221 */ /* 0x003fe20000010000 */
[----:B------:R-:W-:Y:S01]  /*6ff0*/  HFMA2.MMA R196, -RZ, RZ, 0, 9.5367431640625e-07 ;  /* 0x00000010ffc47435 */ /* 0x000fe200000001ff */
[----:B------:R-:W-:Y:S02]  /*7000*/  MOV R194, 0x1f ;  /* 0x0000001f00c27802 */ /* 0x000fe40000000f00 */
[----:B------:R-:W-:Y:S02]  /*7010*/  MOV R195, 0xffffffff ;  /* 0xffffffff00c37802 */ /* 0x000fe40000000f00 */
[----:B------:R-:W-:Y:S02]  /*7020*/  MOV R158, 0x7040 ;  /* 0x00007040009e7802 */ /* 0x000fe40000000f00 */
[----:B------:R-:W-:Y:S05]  /*7030*/  CALL.REL.NOINC `($__internal_42_$__cuda_sm70_shflsync_bfly_p) ;  /* 0x0000095000007944 */ /* 0x000fea0003c00000 */
[----:B-1----:R-:W-:Y:S01]  /*7040*/  FADD.FTZ R156, R157, R196 ;  /* 0x000000c49d9c7221 */ /* 0x002fe20000010000 */
[----:B0-----:R-:W-:Y:S01]  /*7050*/  P2R R195, PR, RZ, 0x1 ;  /* 0x00000001ffc37803 */ /* 0x001fe20000000000 */
[----:B------:R-:W-:Y:S01]  /*7060*/  HFMA2.MMA R196, -RZ, RZ, 0, 5.9604644775390625e-08 ;  /* 0x00000001ffc47435 */ /* 0x000fe200000001ff */
[----:B------:R-:W-:Y:S01]  /*7070*/  ISETP.GT.U32.AND P0, PT, R2, 0xff, PT ;  /* 0x000000ff0200780c */ /* 0x000fe20003f04070 */
        /* <DEDUP_REMOVED lines=118> */
[----:B------:R-:W-:Y:S05]  /*77e0*/  CALL.REL.NOINC `($__internal_42_$__cuda_sm70_shflsync_bfly_p) ;  /* 0x000001a000007944 */ /* 0x000fea0003c00000 */
[----:B01----:R-:W-:Y:S01]  /*77f0*/  FADD.FTZ R157, R157, R196 ;  /* 0x000000c49d9d7221 */ /* 0x003fe20000010000 */
[----:B------:R-:W-:Y:S01]  /*7800*/  HFMA2.MMA R196, -RZ, RZ, 0, 1.1920928955078125e-07 ;  /* 0x00000002ffc47435 */ /* 0x000fe200000001ff */
[----:B------:R-:W-:Y:S02]  /*7810*/  MOV R194, 0x1f ;  /* 0x0000001f00c27802 */ /* 0x000fe40000000f00 */
[----:B------:R-:W-:Y:S02]  /*7820*/  MOV R195, 0xffffffff ;  /* 0xffffffff00c37802 */ /* 0x000fe40000000f00 */
[----:B------:R-:W-:Y:S02]  /*7830*/  MOV R158, 0x7850 ;  /* 0x00007850009e7802 */ /* 0x000fe40000000f00 */
[----:B------:R-:W-:Y:S05]  /*7840*/  CALL.REL.NOINC `($__internal_42_$__cuda_sm70_shflsync_bfly_p) ;  /* 0x0000014000007944 */ /* 0x000fea0003c00000 */
[----:B01----:R-:W-:Y:S01]  /*7850*/  FADD.FTZ R157, R157, R196 ;  /* 0x000000c49d9d7221 */ /* 0x003fe20000010000 */
[----:B------:R-:W-:Y:S01]  /*7860*/  HFMA2.MMA R196, -RZ, RZ, 0, 2.384185791015625e-07 ;  /* 0x00000004ffc47435 */ /* 0x000fe200000001ff */
[----:B------:R-:W-:Y:S02]  /*7870*/  MOV R194, 0x1f ;  /* 0x0000001f00c27802 */ /* 0x000fe40000000f00 */
[----:B------:R-:W-:-:S02]  /*7880*/  MOV R195, 0xffffffff ;  /* 0xffffffff00c37802 */ /* 0x000fc40000000f00 */
[----:B------:R-:W-:Y:S02]  /*7890*/  MOV R158, 0x78b0 ;  /* 0x000078b0009e7802 */ /* 0x000fe40000000f00 */
[----:B------:R-:W-:Y:S05]  /*78a0*/  CALL.REL.NOINC `($__internal_42_$__cuda_sm70_shflsync_bfly_p) ;  /* 0x000000e000007944 */ /* 0x000fea0003c00000 */
[----:B01----:R-:W-:Y:S01]  /*78b0*/  FADD.FTZ R157, R157, R196 ;  /* 0x000000c49d9d7221 */ /* 0x003fe20000010000 */
[----:B------:R-:W-:Y:S01]  /*78c0*/  HFMA2.MMA R196, -RZ, RZ, 0, 4.76837158203125e-07 ;  /* 0x00000008ffc47435 */ /* 0x000fe200000001ff */
[----:B------:R-:W-:Y:S02]  /*78d0*/  MOV R194, 0x1f ;  /* 0x0000001f00c27802 */ /* 0x000fe40000000f00 */
[----:B------:R-:W-:Y:S02]  /*78e0*/  MOV R195, 0xffffffff ;  /* 0xffffffff00c37802 */ /* 0x000fe40000000f00 */
[----:B------:R-:W-:Y:S02]  /*78f0*/  MOV R158, 0x7910 ;  /* 0x00007910009e7802 */ /* 0x000fe40000000f00 */
[----:B------:R-:W-:Y:S05]  /*7900*/  CALL.REL.NOINC `($__internal_42_$__cuda_sm70_shflsync_bfly_p) ;  /* 0x0000008000007944 */ /* 0x000fea0003c00000 */
[----:B-1----:R-:W-:Y:S01]  /*7910*/  FADD.FTZ R191, R157, R196 ;  /* 0x000000c49dbf7221 */ /* 0x002fe20000010000 */
[----:B------:R-:W-:Y:S01]  /*7920*/  HFMA2.MMA R196, -RZ, RZ, 0, 9.5367431640625e-07 ;  /* 0x00000010ffc47435 */ /* 0x000fe200000001ff */
[----:B0-----:R-:W-:Y:S02]  /*7930*/  MOV R194, 0x1f ;  /* 0x0000001f00c27802 */ /* 0x001fe40000000f00 */
[----:B------:R-:W-:-:S02]  /*7940*/  MOV R195, 0xffffffff ;  /* 0xffffffff00c37802 */ /* 0x000fc40000000f00 */
[----:B------:R-:W-:Y:S02]  /*7950*/  MOV R157, R191 ;  /* 0x000000bf009d7202 */ /* 0x000fe40000000f00 */
[----:B------:R-:W-:Y:S02]  /*7960*/  MOV R158, 0x7980 ;  /* 0x00007980009e7802 */ /* 0x000fe40000000f00 */
[----:B------:R-:W-:Y:S05]  /*7970*/  CALL.REL.NOINC `($__internal_42_$__cuda_sm70_shflsync_bfly_p) ;  /* 0x0000001000007944 */ /* 0x000fea0003c00000 */
[----:B01----:R-:W-:Y:S05]  /*7980*/  BRA `(.L_x_23529) ;  /* 0xffffe0a000007947 */ /* 0x003fea000383ffff */
        .weak           $__internal_42_$__cuda_sm70_shflsync_bfly_p
        .type           $__internal_42_$__cuda_sm70_shflsync_bfly_p,@function
        .size           $__internal_42_$__cuda_sm70_shflsync_bfly_p,(.L_x_41070 - $__internal_42_$__cuda_sm70_shflsync_bfly_p)
$__internal_42_$__cuda_sm70_shflsync_bfly_p:
[----:B------:R-:W-:Y:S01]  /*7990*/  HFMA2.MMA R159, -RZ, RZ, 0, 0 ;  /* 0x00000000ff9f7435 */ /* 0x000fe200000001ff */
[----:B------:R-:W-:Y:S04]  /*79a0*/  WARPSYNC R195 ;  /* 0x000000c300007348 */ /* 0x000fe80003800000 */
[----:B------:R0:W1:Y:S01]  /*79b0*/  SHFL.BFLY PT, R196, R157, R196, R194 ;  /* 0x0c0000c49dc47389 */ /* 0x00006200000e00c2 */
[----:B------:R-:W-:Y:S05]  /*79c0*/  RET.REL.NODEC R158 `(_ZN10layer_norm31ln_parallel_residual_fwd_kernelINS_13Kernel_traitsIf6__halfS2_S2_fjLj7168ELj1ELj1ELj4ELj16ENS_18Kernel_traits_baseILj7168EfS2_S2_S2_fjLj128EEEEELb0ELb1ELb0EEEvNS_9FwdParamsE) ;  /* 0xffff86309e007950 */ /* 0x000fea0003c3ffff */
.L_x_23530:
        /* <DEDUP_REMOVED lines=11> */
.L_x_41070:


//--------------------- .text._ZN10layer_norm31ln_parallel_residual_fwd_kernelINS_13Kernel_traitsIf6__halfS2_S2_fjLj7168ELj1ELj1ELj4ELj16ENS_18Kernel_traits_baseILj7168EfS2_S2_S2_fjLj128EEEEELb0ELb1ELb1EEEvNS_9FwdParamsE --------------------------
	.section	.text._ZN10layer_norm31ln_parallel_residual_fwd_kernelINS_13Kernel_traitsIf6__halfS2_S2_fjLj7168ELj1ELj1ELj4ELj16ENS_18Kernel_traits_baseILj7168EfS2_S2_S2_fjLj128EEEEELb0ELb1ELb1EEEvNS_9FwdParamsE,"ax",@progbits
	.sectioninfo	@"SHI_REGISTERS=254"
	.align	128
        .global         _ZN10layer_norm31ln_parallel_residual_fwd_kernelINS_13Kernel_traitsIf6__halfS2_S2_fjLj7168ELj1ELj1ELj4ELj16ENS_18Kernel_traits_baseILj7168EfS2_S2_S2_fjLj128EEEEELb0ELb1ELb1EEEvNS_9FwdParamsE
        .type           _ZN10layer_norm31ln_parallel_residual_fwd_kernelINS_13Kernel_traitsIf6__halfS2_S2_fjLj7168ELj1ELj1ELj4ELj16ENS_18Kernel_traits_baseILj7168EfS2_S2_S2_fjLj128EEEEELb0ELb1ELb1EEEvNS_9FwdParamsE,@function
        .size           _ZN10layer_norm31ln_parallel_residual_fwd_kernelINS_13Kernel_traitsIf6__halfS2_S2_fjLj7168ELj1ELj1ELj4ELj16ENS_18Kernel_traits_baseILj7168EfS2_S2_S2_fjLj128EEEEELb0ELb1ELb1EEEvNS_9FwdParamsE,(.L_x_41071 - _ZN10layer_norm31ln_parallel_residual_fwd_kernelINS_13Kernel_traitsIf6__halfS2_S2_fjLj7168ELj1ELj1ELj4ELj16ENS_18Kernel_traits_baseILj7168EfS2_S2_S2_fjLj128EEEEELb0ELb1ELb1EEEvNS_9FwdParamsE)
        .other          _ZN10layer_norm31ln_parallel_residual_fwd_kernelINS_13Kernel_traitsIf6__halfS2_S2_fjLj7168ELj1ELj1ELj4ELj16ENS_18Kernel_traits_baseILj7168EfS2_S2_S2_fjLj128EEEEELb0ELb1ELb1EEEvNS_9FwdParamsE,@"STO_CUDA_ENTRY STV_DEFAULT"
_ZN10layer_norm31ln_parallel_residual_fwd_kernelINS_13Kernel_traitsIf6__halfS2_S2_fjLj7168ELj1ELj1ELj4ELj16ENS_18Kernel_traits_baseILj7168EfS2_S2_S2_fjLj128EEEEELb0ELb1ELb1EEEvNS_9FwdParamsE:
.text._ZN10layer_norm31ln_parallel_residual_fwd_kernelINS_13Kernel_traitsIf6__halfS2_S2_fjLj7168ELj1ELj1ELj4ELj16ENS_18Kernel_traits_baseILj7168EfS2_S2_S2_fjLj128EEEEELb0ELb1ELb1EEEvNS_9FwdParamsE:
        /* <DEDUP_REMOVED lines=77> */
.L_x_23758:
        /* <DEDUP_REMOVED lines=27> */
.L_x_23532:
[----:B-----5:R-:W-:-:S05]  /*0680*/  HADD2.F32 R2, -RZ, R4.H0_H0 ;  /* 0x20000004ff027230 */ /* 0x020fca0000004100 */
[----:B------:R-:W-:Y:S01]  /*0690*/  FADD.FTZ R143, R143, R2 ;  /* 0x000000028f8f7221 */ /* 0x000fe20000010000 */
[----:B------:R-:W-:Y:S05]  /*06a0*/  BRA `(.L_x_23533) ;  /* 0x0000004000007947 */ /* 0x000fea0003800000 */
.L_x_23531:
[----:B0----5:R-:W-:Y:S02]  /*06b0*/  HADD2.F32 R2, -RZ, R8.H0_H0 ;  /* 0x20000008ff027230 */ /* 0x021fe40000004100 */
[----:B------:R-:W-:-:S03]  /*06c0*/  @P2 HADD2.F32 R136, -RZ, R4.H0_H0 ;  /* 0x20000004ff882230 */ /* 0x000fc60000004100 */
[----:B------:R-:W-:-:S04]  /*06d0*/  FADD.FTZ R143, R143, R2 ;  /* 0x000000028f8f7221 */ /* 0x000fc80000010000 */
[----:B------:R-:W-:-:S05]  /*06e0*/  @P2 FADD.FTZ R143, R143, R136 ;  /* 0x000000888f8f2221 */ /* 0x000fca0000010000 */
.L_x_23533:
[----:B------:R-:W-:-:S04]  /*06f0*/  F2FP.PACK_AB R2, RZ, R143 ;  /* 0x0000008fff02723e */ /* 0x000fc800000000ff */
[----:B------:R-:W-:Y:S02]  /*0700*/  PRMT R124, R2, 0x7610, R124 ;  /* 0x00007610027c7816 */ /* 0x000fe4000000007c */
.L_x_23534:
[----:B------:R-:W-:Y:S01]  /*0710*/  HADD2.F32 R145, -RZ, R128.H1_H1 ;  /* 0x30000080ff917230 */ /* 0x000fe20000004100 */
[----:B------:R-:W-:Y:S05]  /*0720*/  @P3 BRA `(.L_x_23535) ;  /* 0x0000008000003947 */ /* 0x000fea0003800000 */
[----:B------:R-:W-:-:S04]  /*0730*/  ISETP.NE.U32.AND P4, PT, RZ, c[0x0][0x180], PT ;  /* 0x00006000ff007a0c */ /* 0x000fc80003f85070 */
[----:B------:R-:W-:-:S13]  /*0740*/  ISETP.NE.AND.EX P4, PT, RZ, c[0x0][0x184], PT, P4 ;  /* 0x00006100ff007a0c */ /* 0x000fda0003f85340 */
[----:B------:R-:W-:Y:S05]  /*0750*/  @P4 BRA `(.L_x_23536) ;  /* 0x0000002000004947 */ /* 0x000fea0003800000 */
[----:B------:R-:W-:Y:S05]  /*0760*/  @P0 BRA `(.L_x_23537) ;  /* 0x0000008000000947 */ /* 0x000fea0003800000 */
[----:B------:R-:W-:Y:S05]  /*0770*/  BRA `(.L_x_23538) ;  /* 0x0000009000007947 */ /* 0x000fea0003800000 */
.L_x_23536:
[----:B-----5:R-:W-:-:S05]  /*0780*/  HADD2.F32 R2, -RZ, R4.H1_H1 ;  /* 0x30000004ff027230 */ /* 0x020fca0000004100 */
[----:B------:R-:W-:Y:S01]  /*0790*/  FADD.FTZ R145, R145, R2 ;  /* 0x0000000291917221 */ /* 0x000fe20000010000 */
[----:B------:R-:W-:Y:S05]  /*07a0*/  BRA `(.L_x_23537) ;  /* 0x0000004000007947 */ /* 0x000fea0003800000 */
.L_x_23535:
[----:B-----5:R-:W-:Y:S02]  /*07b0*/  HADD2.F32 R2, -RZ, R8.H1_H1 ;  /* 0x30000008ff027230 */ /* 0x020fe40000004100 */
[----:B------:R-:W-:-:S03]  /*07c0*/  @P2 HADD2.F32 R128, -RZ, R4.H1_H1 ;  /* 0x30000004ff802230 */ /* 0x000fc60000004100 */
[----:B------:R-:W-:-:S04]  /*07d0*/  FADD.FTZ R145, R145, R2 ;  /* 0x0000000291917221 */ /* 0x000fc80000010000 */
[----:B------:R-:W-:-:S05]  /*07e0*/  @P2 FADD.FTZ R145, R145, R128 ;  /* 0x0000008091912221 */ /* 0x000fca0000010000 */
.L_x_23537:
[----:B------:R-:W-:-:S04]  /*07f0*/  F2FP.PACK_AB R2, RZ, R145 ;  /* 0x00000091ff02723e */ /* 0x000fc800000000ff */
[----:B------:R-:W-:Y:S02]  /*0800*/  PRMT R124, R124, 0x5410, R2 ;  /* 0x000054107c7c7816 */ /* 0x000fe40000000002 */
.L_x_23538:
[----:B------:R-:W-:Y:S01]  /*0810*/  HADD2.F32 R147, -RZ, R129.H0_H0 ;  /* 0x20000081ff937230 */ /* 0x000fe20000004100 */
[----:B------:R-:W-:Y:S05]  /*0820*/  @P3 BRA `(.L_x_23539) ;  /* 0x0000008000003947 */ /* 0x000fea0003800000 */
[----:B------:R-:W-:-:S04]  /*0830*/  ISETP.NE.U32.AND P4, PT, RZ, c[0x0][0x180], PT ;  /* 0x00006000ff007a0c */ /* 0x000fc80003f85070 */
[----:B------:R-:W-:-:S13]  /*0840*/  ISETP.NE.AND.EX P4, PT, RZ, c[0x0][0x184], PT, P4 ;  /* 0x00006100ff007a0c */ /* 0x000fda0003f85340 */
[----:B------:R-:W-:Y:S05]  /*0850*/  @P4 BRA `(.L_x_23540) ;  /* 0x0000002000004947 */ /* 0x000fea0003800000 */
[----:B------:R-:W-:Y:S05]  /*0860*/  @P0 BRA `(.L_x_23541) ;  /* 0x0000008000000947 */ /* 0x000fea0003800000 */
[----:B------:R-:W-:Y:S05]  /*0870*/  BRA `(.L_x_23542) ;  /* 0x0000009000007947 */ /* 0x000fea0003800000 */
.L_x_23540:
[----:B-----5:R-:W-:-:S05]  /*0880*/  HADD2.F32 R2, -RZ, R5.H0_H0 ;  /* 0x20000005ff027230 */ /* 0x020fca0000004100 */
[----:B------:R-:W-:Y:S01]  /*0890*/  FADD.FTZ R147, R147, R2 ;  /* 0x0000000293937221 */ /* 0x000fe20000010000 */
[----:B------:R-:W-:Y:S05]  /*08a0*/  BRA `(.L_x_23541) ;  /* 0x0000004000007947 */ /* 0x000fea0003800000 */
.L_x_23539:
[----:B-----5:R-:W-:Y:S02]  /*08b0*/  HADD2.F32 R2, -RZ, R9.H0_H0 ;  /* 0x20000009ff027230 */ /* 0x020fe40000004100 */
[----:B------:R-:W-:-:S03]  /*08c0*/  @P2 HADD2.F32 R128, -RZ, R5.H0_H0 ;  /* 0x20000005ff802230 */ /* 0x000fc60000004100 */
[----:B------:R-:W-:-:S04]  /*08d0*/  FADD.FTZ R147, R147, R2 ;  /* 0x0000000293937221 */ /* 0x000fc80000010000 */
[----:B------:R-:W-:-:S05]  /*08e0*/  @P2 FADD.FTZ R147, R147, R128 ;  /* 0x0000008093932221 */ /* 0x000fca0000010000 */
.L_x_23541:
[----:B------:R-:W-:-:S04]  /*08f0*/  F2FP.PACK_AB R2, RZ, R147 ;  /* 0x00000093ff02723e */ /* 0x000fc800000000ff */
[----:B------:R-:W-:Y:S02]  /*0900*/  PRMT R125, R2, 0x7610, R125 ;  /* 0x00007610027d7816 */ /* 0x000fe4000000007d */
.L_x_23542:
[----:B------:R-:W-:Y:S01]  /*0910*/  HADD2.F32 R149, -RZ, R129.H1_H1 ;  /* 0x30000081ff957230 */ /* 0x000fe20000004100 */
[----:B------:R-:W-:Y:S05]  /*0920*/  @P3 BRA `(.L_x_23543) ;  /* 0x0000008000003947 */ /* 0x000fea0003800000 */
[----:B------:R-:W-:-:S04]  /*0930*/  ISETP.NE.U32.AND P4, PT, RZ, c[0x0][0x180], PT ;  /* 0x00006000ff007a0c */ /* 0x000fc80003f85070 */
[----:B------:R-:W-:-:S13]  /*0940*/  ISETP.NE.AND.EX P4, PT, RZ, c[0x0][0x184], PT, P4 ;  /* 0x00006100ff007a0c */ /* 0x000fda0003f85340 */
[----:B------:R-:W-:Y:S05]  /*0950*/  @P4 BRA `(.L_x_23544) ;  /* 0x0000002000004947 */ /* 0x000fea0003800000 */
[----:B------:R-:W-:Y:S05]  /*0960*/  @P0 BRA `(.L_x_23545) ;  /* 0x0000008000000947 */ /* 0x000fea0003800000 */
[----:B------:R-:W-:Y:S05]  /*0970*/  BRA `(.L_x_23546) ;  /* 0x0000009000007947 */ /* 0x000fea0003800000 */
.L_x_23544:
[----:B-----5:R-:W-:-:S05]  /*0980*/  HADD2.F32 R2, -RZ, R5.H1_H1 ;  /* 0x30000005ff027230 */ /* 0x020fca0000004100 */
[----:B------:R-:W-:Y:S01]  /*0990*/  FADD.FTZ R149, R149, R2 ;  /* 0x0000000295957221 */ /* 0x000fe20000010000 */
[----:B------:R-:W-:Y:S05]  /*09a0*/  BRA `(.L_x_23545) ;  /* 0x0000004000007947 */ /* 0x000fea0003800000 */
.L_x_23543:
[----:B-----5:R-:W-:Y:S02]  /*09b0*/  HADD2.F32 R2, -RZ, R9.H1_H1 ;  /* 0x30000009ff027230 */ /* 0x020fe40000004100 */
[----:B------:R-:W-:-:S03]  /*09c0*/  @P2 HADD2.F32 R128, -RZ, R5.H1_H1 ;  /* 0x30000005ff802230 */ /* 0x000fc60000004100 */
[----:B------:R-:W-:-:S04]  /*09d0*/  FADD.FTZ R149, R149, R2 ;  /* 0x0000000295957221 */ /* 0x000fc80000010000 */
[----:B------:R-:W-:-:S05]  /*09e0*/  @P2 FADD.FTZ R149, R149, R128 ;  /* 0x0000008095952221 */ /* 0x000fca0000010000 */
.L_x_23545:
[----:B------:R-:W-:-:S04]  /*09f0*/  F2FP.PACK_AB R2, RZ, R149 ;  /* 0x00000095ff02723e */ /* 0x000fc800000000ff */
[----:B------:R-:W-:Y:S02]  /*0a00*/  PRMT R125, R125, 0x5410, R2 ;  /* 0x000054107d7d7816 */ /* 0x000fe40000000002 */
.L_x_23546:
[----:B------:R-:W-:Y:S01]  /*0a10*/  HADD2.F32 R151, -RZ, R130.H0_H0 ;  /* 0x20000082ff977230 */ /* 0x000fe20000004100 */
[----:B------:R-:W-:Y:S05]  /*0a20*/  @P3 BRA `(.L_x_23547) ;  /* 0x0000008000003947 */ /* 0x000fea0003800000 */
[----:B------:R-:W-:-:S04]  /*0a30*/  ISETP.NE.U32.AND P4, PT, RZ, c[0x0][0x180], PT ;  /* 0x00006000ff007a0c */ /* 0x000fc80003f85070 */
[----:B------:R-:W-:-:S13]  /*0a40*/  ISETP.NE.AND.EX P4, PT, RZ, c[0x0][0x184], PT, P4 ;  /* 0x00006100ff007a0c */ /* 0x000fda0003f85340 */
[----:B------:R-:W-:Y:S05]  /*0a50*/  @P4 BRA `(.L_x_23548) ;  /* 0x0000002000004947 */ /* 0x000fea0003800000 */
[----:B------:R-:W-:Y:S05]  /*0a60*/  @P0 BRA `(.L_x_23549) ;  /* 0x0000008000000947 */ /* 0x000fea0003800000 */
[----:B------:R-:W-:Y:S05]  /*0a70*/  BRA `(.L_x_23550) ;  /* 0x0000009000007947 */ /* 0x000fea0003800000 */
.L_x_23548:
[----:B-----5:R-:W-:-:S05]  /*0a80*/  HADD2.F32 R2, -RZ, R6.H0_H0 ;  /* 0x20000006ff027230 */ /* 0x020fca0000004100 */
[----:B------:R-:W-:Y:S01]  /*0a90*/  FADD.FTZ R151, R151, R2 ;  /* 0x0000000297977221 */ /* 0x000fe20000010000 */
[----:B------:R-:W-:Y:S05]  /*0aa0*/  BRA `(.L_x_23549) ;  /* 0x0000004000007947 */ /* 0x000fea0003800000 */
.L_x_23547:
[----:B-----5:R-:W-:Y:S02]  /*0ab0*/  HADD2.F32 R2, -RZ, R10.H0_H0 ;  /* 0x2000000aff027230 */ /* 0x020fe40000004100 */
[----:B------:R-:W-:-:S03]  /*0ac0*/  @P2 HADD2.F32 R128, -RZ, R6.H0_H0 ;  /* 0x20000006ff802230 */ /* 0x000fc60000004100 */
[----:B------:R-:W-:-:S04]  /*0ad0*/  FADD.FTZ R151, R151, R2 ;  /* 0x0000000297977221 */ /* 0x000fc80000010000 */
[----:B------:R-:W-:-:S05]  /*0ae0*/  @P2 FADD.FTZ R151, R151, R128 ;  /* 0x0000008097972221 */ /* 0x000fca0000010000 */
.L_x_23549:
[----:B------:R-:W-:-:S04]  /*0af0*/  F2FP.PACK_AB R2, RZ, R151 ;  /* 0x00000097ff02723e */ /* 0x000fc800000000ff */
[----:B------:R-:W-:Y:S02]  /*0b00*/  PRMT R126, R2, 0x7610, R126 ;  /* 0x00007610027e7816 */ /* 0x000fe4000000007e */
.L_x_23550:
[----:B------:R-:W-:Y:S01]  /*0b10*/  HADD2.F32 R153, -RZ, R130.H1_H1 ;  /* 0x30000082ff997230 */ /* 0x000fe20000004100 */
[----:B------:R-:W-:Y:S05]  /*0b20*/  @P3 BRA `(.L_x_23551) ;  /* 0x0000008000003947 */ /* 0x000fea0003800000 */
[----:B------:R-:W-:-:S04]  /*0b30*/  ISETP.NE.U32.AND P4, PT, RZ, c[0x0][0x180], PT ;  /* 0x00006000ff007a0c */ /* 0x000fc80003f85070 */
[----:B------:R-:W-:-:S13]  /*0b40*/  ISETP.NE.AND.EX P4, PT, RZ, c[0x0][0x184], PT, P4 ;  /* 0x00006100ff007a0c */ /* 0x000fda0003f85340 */
[----:B------:R-:W-:Y:S05]  /*0b50*/  @P4 BRA `(.L_x_23552) ;  /* 0x0000002000004947 */ /* 0x000fea0003800000 */
[----:B------:R-:W-:Y:S05]  /*0b60*/  @P0 BRA `(.L_x_23553) ;  /* 0x0000008000000947 */ /* 0x000fea0003800000 */
[----:B------:R-:W-:Y:S05]  /*0b70*/  BRA `(.L_x_23554) ;  /* 0x0000009000007947 */ /* 0x000fea0003800000 */
.L_x_23552:
[----:B-----5:R-:W-:-:S05]  /*0b80*/  HADD2.F32 R2, -RZ, R6.H1_H1 ;  /* 0x30000006ff027230 */ /* 0x020fca0000004100 */
[----:B------:R-:W-:Y:S01]  /*0b90*/  FADD.FTZ R153, R153, R2 ;  /* 0x0000000299997221 */ /* 0x000fe20000010000 */
[----:B------:R-:W-:Y:S05]  /*0ba0*/  BRA `(.L_x_23553) ;  /* 0x0000004000007947 */ /* 0x000fea0003800000 */
.L_x_23551:
[----:B-----5:R-:W-:Y:S02]  /*0bb0*/  HADD2.F32 R2, -RZ, R10.H1_H1 ;  /* 0x3000000aff027230 */ /* 0x020fe40000004100 */
[----:B------:R-:W-:-:S03]  /*0bc0*/  @P2 HADD2.F32 R128, -RZ, R6.H1_H1 ;  /* 0x30000006ff802230 */ /* 0x000fc60000004100 */
[----:B------:R-:W-:-:S04]  /*0bd0*/  FADD.FTZ R153, R153, R2 ;  /* 0x0000000299997221 */ /* 0x000fc80000010000 */
[----:B------:R-:W-:-:S05]  /*0be0*/  @P2 FADD.FTZ R153, R153, R128 ;  /* 0x0000008099992221 */ /* 0x000fca0000010000 */
.L_x_23553:
[----:B------:R-:W-:-:S04]  /*0bf0*/  F2FP.PACK_AB R2, RZ, R153 ;  /* 0x00000099ff02723e */ /* 0x000fc800000000ff */
[----:B------:R-:W-:Y:S02]  /*0c00*/  PRMT R126, R126, 0x5410, R2 ;  /* 0x000054107e7e7816 */ /* 0x000fe40000000002 */
.L_x_23554:
[----:B------:R-:W-:Y:S01]  /*0c10*/  HADD2.F32 R155, -RZ, R131.H0_H0 ;  /* 0x20000083ff9b7230 */ /* 0x000fe20000004100 */
[----:B------:R-:W-:Y:S05]  /*0c20*/  @P3 BRA `(.L_x_23555) ;  /* 0x0000008000003947 */ /* 0x000fea0003800000 */
[----:B------:R-:W-:-:S04]  /*0c30*/  ISETP.NE.U32.AND P4, PT, RZ, c[0x0][0x180], PT ;  /* 0x00006000ff007a0c */ /* 0x000fc80003f85070 */
[----:B------:R-:W-:-:S13]  /*0c40*/  ISETP.NE.AND.EX P4, PT, RZ, c[0x0][0x184], PT, P4 ;  /* 0x00006100ff007a0c */ /* 0x000fda0003f85340 */
[----:B------:R-:W-:Y:S05]  /*0c50*/  @P4 BRA `(.L_x_23556) ;  /* 0x0000002000004947 */ /* 0x000fea0003800000 */
[----:B------:R-:W-:Y:S05]  /*0c60*/  @P0 BRA `(.L_x_23557) ;  /* 0x0000008000000947 */ /* 0x000fea0003800000 */
[----:B------:R-:W-:Y:S05]  /*0c70*/  BRA `(.L_x_23558) ;  /* 0x0000009000007947 */ /* 0x000fea0003800000 */
.L_x_23556:
[----:B-----5:R-:W-:-:S05]  /*0c80*/  HADD2.F32 R2, -RZ, R7.H0_H0 ;  /* 0x20000007ff027230 */ /* 0x020fca0000004100 */
[----:B------:R-:W-:Y:S01]  /*0c90*/  FADD.FTZ R155, R155, R2 ;  /* 0x000000029b9b7221 */ /* 0x000fe20000010000 */
[----:B------:R-:W-:Y:S05]  /*0ca0*/  BRA `(.L_x_23557) ;  /* 0x0000004000007947 */ /* 0x000fea0003800000 */
.L_x_23555:
[----:B-----5:R-:W-:Y:S02]  /*0cb0*/  HADD2.F32 R2, -RZ, R11.H0_H0 ;  /* 0x2000000bff027230 */ /* 0x020fe40000004100 */
[----:B------:R-:W-:-:S03]  /*0cc0*/  @P2 HADD2.F32 R128, -RZ, R7.H0_H0 ;  /* 0x20000007ff802230 */ /* 0x000fc60000004100 */
[----:B------:R-:W-:-:S04]  /*0cd0*/  FADD.FTZ R155, R155, R2 ;  /* 0x000000029b9b7221 */ /* 0x000fc80000010000 */
[----:B------:R-:W-:-:S05]  /*0ce0*/  @P2 FADD.FTZ R155, R155, R128 ;  /* 0x000000809b9b2221 */ /* 0x000fca0000010000 */
.L_x_23557:
[----:B------:R-:W-:-:S04]  /*0cf0*/  F2FP.PACK_AB R2, RZ, R155 ;  /* 0x0000009bff02723e */ /* 0x000fc800000000ff */
[----:B------:R-:W-:Y:S02]  /*0d00*/  PRMT R127, R2, 0x7610, R127 ;  /* 0x00007610027f7816 */ /* 0x000fe4000000007f */
.L_x_23558:
[----:B------:R-:W-:Y:S01]  /*0d10*/  HADD2.F32 R157, -RZ, R131.H1_H1 ;  /* 0x30000083ff9d7230 */ /* 0x000fe20000004100 */
[----:B------:R-:W-:Y:S05]  /*0d20*/  @P3 BRA `(.L_x_23559) ;  /* 0x0000008000003947 */ /* 0x000fea0003800000 */
[----:B------:R-:W-:-:S04]  /*0d30*/  ISETP.NE.U32.AND P4, PT, RZ, c[0x0][0x180], PT ;  /* 0x00006000ff007a0c */ /* 0x000fc80003f85070 */
[----:B------:R-:W-:-:S13]  /*0d40*/  ISETP.NE.AND.EX P4, PT, RZ, c[0x0][0x184], PT, P4 ;  /* 0x00006100ff007a0c */ /* 0x000fda0003f85340 */
[----:B------:R-:W-:Y:S05]  /*0d50*/  @P4 BRA `(.L_x_23560) ;  /* 0x0000002000004947 */ /* 0x000fea0003800000 */
[----:B------:R-:W-:Y:S05]  /*0d60*/  @P0 BRA `(.L_x_23561) ;  /* 0x0000008000000947 */ /* 0x000fea0003800000 */
[----:B------:R-:W-:Y:S05]  /*0d70*/  BRA `(.L_x_23562) ;  /* 0x0000009000007947 */ /* 0x000fea0003800000 */
.L_x_23560:
[----:B-----5:R-:W-:-:S05]  /*0d80*/  HADD2.F32 R2, -RZ, R7.H1_H1 ;  /* 0x30000007ff027230 */ /* 0x020fca0000004100 */
[----:B------:R-:W-:Y:S01]  /*0d90*/  FADD.FTZ R157, R157, R2 ;  /* 0x000000029d9d7221 */ /* 0x000fe20000010000 */
[----:B------:R-:W-:Y:S05]  /*0da0*/  BRA `(.L_x_23561) ;  /* 0x0000004000007947 */ /* 0x000fea0003800000 */
.L_x_23559:
[----:B-----5:R-:W-:Y:S02]  /*0db0*/  HADD2.F32 R2, -RZ, R11.H1_H1 ;  /* 0x3000000bff027230 */ /* 0x020fe40000004100 */
[----:B------:R-:W-:-:S03]  /*0dc0*/  @P2 HADD2.F32 R128, -RZ, R7.H1_H1 ;  /* 0x30000007ff802230 */ /* 0x000fc60000004100 */
[----:B------:R-:W-:-:S04]  /*0dd0*/  FADD.FTZ R157, R157, R2 ;  /* 0x000000029d9d7221 */ /* 0x000fc80000010000 */
[----:B------:R-:W-:-:S05]  /*0de0*/  @P2 FADD.FTZ R157, R157, R128 ;  /* 0x000000809d9d2221 */ /* 0x000fca0000010000 */
.L_x_23561:
[----:B------:R-:W-:-:S04]  /*0df0*/  F2FP.PACK_AB R2, RZ, R157 ;  /* 0x0000009dff02723e */ /* 0x000fc800000000ff */
[----:B------:R-:W-:Y:S02]  /*0e00*/  PRMT R127, R127, 0x5410, R2 ;  /* 0x000054107f7f7816 */ /* 0x000fe40000000002 */
.L_x_23562:
        /* <DEDUP_REMOVED lines=17> */
.L_x_23564:
[----:B-----5:R-:W-:-:S05]  /*0f20*/  HADD2.F32 R2, -RZ, R4.H0_H0 ;  /* 0x20000004ff027230 */ /* 0x020fca0000004100 */
[----:B------:R-:W-:Y:S01]  /*0f30*/  FADD.FTZ R167, R2, R167 ;  /* 0x000000a702a77221 */ /* 0x000fe20000010000 */
[----:B------:R-:W-:Y:S05]  /*0f40*/  BRA `(.L_x_23565) ;  /* 0x0000004000007947 */ /* 0x000fea0003800000 */
.L_x_23563:
[----:B0----5:R-:W-:Y:S02]  /*0f50*/  HADD2.F32 R2, -RZ, R8.H0_H0 ;  /* 0x20000008ff027230 */ /* 0x021fe40000004100 */
[----:B------:R-:W-:-:S03]  /*0f60*/  @P2 HADD2.F32 R128, -RZ, R4.H0_H0 ;  /* 0x20000004ff802230 */ /* 0x000fc60000004100 */
[----:B------:R-:W-:-:S04]  /*0f70*/  FADD.FTZ R167, R2, R167 ;  /* 0x000000a702a77221 */ /* 0x000fc80000010000 */
[----:B------:R-:W-:-:S05]  /*0f80*/  @P2 FADD.FTZ R167, R128, R167 ;  /* 0x000000a780a72221 */ /* 0x000fca0000010000 */
.L_x_23565:
[----:B------:R-:W-:-:S04]  /*0f90*/  F2FP.PACK_AB R2, RZ, R167 ;  /* 0x000000a7ff02723e */ /* 0x000fc800000000ff */
[----:B------:R-:W-:Y:S02]  /*0fa0*/  PRMT R124, R2, 0x7610, R124 ;  /* 0x00007610027c7816 */ /* 0x000fe4000000007c */
.L_x_23566:
[----:B------:R-:W-:Y:S01]  /*0fb0*/  HADD2.F32 R169, -RZ, R172.H1_H1 ;  /* 0x300000acffa97230 */ /* 0x000fe20000004100 */
[----:B------:R-:W-:Y:S05]  /*0fc0*/  @P3 BRA `(.L_x_23567) ;  /* 0x0000008000003947 */ /* 0x000fea0003800000 */
[----:B------:R-:W-:-:S04]  /*0fd0*/  ISETP.NE.U32.AND P4, PT, RZ, c[0x0][0x180], PT ;  /* 0x00006000ff007a0c */ /* 0x000fc80003f85070 */
[----:B------:R-:W-:-:S13]  /*0fe0*/  ISETP.NE.AND.EX P4, PT, RZ, c[0x0][0x184], PT, P4 ;  /* 0x00006100ff007a0c */ /* 0x000fda0003f85340 */
[----:B------:R-:W-:Y:S05]  /*0ff0*/  @P4 BRA `(.L_x_23568) ;  /* 0x0000002000004947 */ /* 0x000fea0003800000 */
[----:B------:R-:W-:Y:S05]  /*1000*/  @P0 BRA `(.L_x_23569) ;  /* 0x0000008000000947 */ /* 0x000fea0003800000 */
[----:B------:R-:W-:Y:S05]  /*1010*/  BRA `(.L_x_23570) ;  /* 0x0000009000007947 */ /* 0x000fea0003800000 */
.L_x_23568:
[----:B-----5:R-:W-:-:S05]  /*1020*/  HADD2.F32 R2, -RZ, R4.H1_H1 ;  /* 0x30000004ff027230 */ /* 0x020fca0000004100 */
[----:B------:R-:W-:Y:S01]  /*1030*/  FADD.FTZ R169, R2, R169 ;  /* 0x000000a902a97221 */ /* 0x000fe20000010000 */
[----:B------:R-:W-:Y:S05]  /*1040*/  BRA `(.L_x_23569) ;  /* 0x0000004000007947 */ /* 0x000fea0003800000 */
.L_x_23567:
[----:B-----5:R-:W-:Y:S02]  /*1050*/  HADD2.F32 R2, -RZ, R8.H1_H1 ;  /* 0x30000008ff027230 */ /* 0x020fe40000004100 */
[----:B------:R-:W-:-:S03]  /*1060*/  @P2 HADD2.F32 R128, -RZ, R4.H1_H1 ;  /* 0x30000004ff802230 */ /* 0x000fc60000004100 */
[----:B------:R-:W-:-:S04]  /*1070*/  FADD.FTZ R169, R2, R169 ;  /* 0x000000a902a97221 */ /* 0x000fc80000010000 */
[----:B------:R-:W-:-:S05]  /*1080*/  @P2 FADD.FTZ R169, R128, R169 ;  /* 0x000000a980a92221 */ /* 0x000fca0000010000 */
.L_x_23569:
[----:B------:R-:W-:-:S04]  /*1090*/  F2FP.PACK_AB R2, RZ, R169 ;  /* 0x000000a9ff02723e */ /* 0x000fc800000000ff */
[----:B------:R-:W-:Y:S02]  /*10a0*/  PRMT R124, R124, 0x5410, R2 ;  /* 0x000054107c7c7816 */ /* 0x000fe40000000002 */
.L_x_23570:
[----:B------:R-:W-:Y:S01]  /*10b0*/  HADD2.F32 R171, -RZ, R173.H0_H0 ;  /* 0x200000adffab7230 */ /* 0x000fe20000004100 */
[----:B------:R-:W-:Y:S05]  /*10c0*/  @P3 BRA `(.L_x_23571) ;  /* 0x0000008000003947 */ /* 0x000fea0003800000 */
[----:B------:R-:W-:-:S04]  /*10d0*/  ISETP.NE.U32.AND P4, PT, RZ, c[0x0][0x180], PT ;  /* 0x00006000ff007a0c */ /* 0x000fc80003f85070 */
[----:B------:R-:W-:-:S13]  /*10e0*/  ISETP.NE.AND.EX P4, PT, RZ, c[0x0][0x184], PT, P4 ;  /* 0x00006100ff007a0c */ /* 0x000fda0003f85340 */
[----:B------:R-:W-:Y:S05]  /*10f0*/  @P4 BRA `(.L_x_23572) ;  /* 0x0000002000004947 */ /* 0x000fea0003800000 */
[----:B------:R-:W-:Y:S05]  /*1100*/  @P0 BRA `(.L_x_23573) ;  /* 0x0000008000000947 */ /* 0x000fea0003800000 */
[----:B------:R-:W-:Y:S05]  /*1110*/  BRA `(.L_x_23574) ;  /* 0x0000009000007947 */ /* 0x000fea0003800000 */
.L_x_23572:
[----:B-----5:R-:W-:-:S05]  /*1120*/  HADD2.F32 R2, -RZ, R5.H0_H0 ;  /* 0x20000005ff027230 */ /* 0x020fca0000004100 */
[----:B------:R-:W-:Y:S01]  /*1130*/  FADD.FTZ R171, R2, R171 ;  /* 0x000000ab02ab7221 */ /* 0x000fe20000010000 */
[----:B------:R-:W-:Y:S05]  /*1140*/  BRA `(.L_x_23573) ;  /* 0x0000004000007947 */ /* 0x000fea0003800000 */
.L_x_23571:
[----:B-----5:R-:W-:Y:S02]  /*1150*/  HADD2.F32 R2, -RZ, R9.H0_H0 ;  /* 0x20000009ff027230 */ /* 0x020fe40000004100 */
[----:B------:R-:W-:-:S03]  /*1160*/  @P2 HADD2.F32 R128, -RZ, R5.H0_H0 ;  /* 0x20000005ff802230 */ /* 0x000fc60000004100 */
[----:B------:R-:W-:-:S04]  /*1170*/  FADD.FTZ R171, R2, R171 ;  /* 0x000000ab02ab7221 */ /* 0x000fc80000010000 */
[----:B------:R-:W-:-:S05]  /*1180*/  @P2 FADD.FTZ R171, R128, R171 ;  /* 0x000000ab80ab2221 */ /* 0x000fca0000010000 */
.L_x_23573:
[----:B------:R-:W-:-:S04]  /*1190*/  F2FP.PACK_AB R2, RZ, R171 ;  /* 0x000000abff02723e */ /* 0x000fc800000000ff */
[----:B------:R-:W-:Y:S02]  /*11a0*/  PRMT R125, R2, 0x7610, R125 ;  /* 0x00007610027d7816 */ /* 0x000fe4000000007d */
.L_x_23574:
[----:B------:R-:W-:Y:S01]  /*11b0*/  HADD2.F32 R173, -RZ, R173.H1_H1 ;  /* 0x300000adffad7230 */ /* 0x000fe20000004100 */
[----:B------:R-:W-:Y:S05]  /*11c0*/  @P3 BRA `(.L_x_23575) ;  /* 0x0000008000003947 */ /* 0x000fea0003800000 */
[----:B------:R-:W-:-:S04]  /*11d0*/  ISETP.NE.U32.AND P4, PT, RZ, c[0x0][0x180], PT ;  /* 0x00006000ff007a0c */ /* 0x000fc80003f85070 */
[----:B------:R-:W-:-:S13]  /*11e0*/  ISETP.NE.AND.EX P4, PT, RZ, c[0x0][0x184], PT, P4 ;  /* 0x00006100ff007a0c */ /* 0x000fda0003f85340 */
[----:B------:R-:W-:Y:S05]  /*11f0*/  @P4 BRA `(.L_x_23576) ;  /* 0x0000002000004947 */ /* 0x000fea0003800000 */
[----:B------:R-:W-:Y:S05]  /*1200*/  @P0 BRA `(.L_x_23577) ;  /* 0x0000008000000947 */ /* 0x000fea0003800000 */
[----:B------:R-:W-:Y:S05]  /*1210*/  BRA `(.L_x_23578) ;  /* 0x0000009000007947 */ /* 0x000fea0003800000 */
.L_x_23576:
[----:B-----5:R-:W-:-:S05]  /*1220*/  HADD2.F32 R2, -RZ, R5.H1_H1 ;  /* 0x30000005ff027230 */ /* 0x020fca0000004100 */
[----:B------:R-:W-:Y:S01]  /*1230*/  FADD.FTZ R173, R2, R173 ;  /* 0x000000ad02ad7221 */ /* 0x000fe20000010000 */
[----:B------:R-:W-:Y:S05]  /*1240*/  BRA `(.L_x_23577) ;  /* 0x0000004000007947 */ /* 0x000fea0003800000 */
.L_x_23575:
[----:B-----5:R-:W-:Y:S02]  /*1250*/  HADD2.F32 R2, -RZ, R9.H1_H1 ;  /* 0x30000009ff027230 */ /* 0x020fe40000004100 */
[----:B------:R-:W-:-:S03]  /*1260*/  @P2 HADD2.F32 R128, -RZ, R5.H1_H1 ;  /* 0x30000005ff802230 */ /* 0x000fc60000004100 */
[----:B------:R-:W-:-:S04]  /*1270*/  FADD.FTZ R173, R2, R173 ;  /* 0x000000ad02ad7221 */ /* 0x000fc80000010000 */
[----:B------:R-:W-:-:S05]  /*1280*/  @P2 FADD.FTZ R173, R128, R173 ;  /* 0x000000ad80ad2221 */ /* 0x000fca0000010000 */
.L_x_23577:
[----:B------:R-:W-:-:S04]  /*1290*/  F2FP.PACK_AB R2, RZ, R173 ;  /* 0x000000adff02723e */ /* 0x000fc800000000ff */
[----:B------:R-:W-:Y:S02]  /*12a0*/  PRMT R125, R125, 0x5410, R2 ;  /* 0x000054107d7d7816 */ /* 0x000fe40000000002 */
.L_x_23578:
[----:B------:R-:W-:Y:S01]  /*12b0*/  HADD2.F32 R159, -RZ, R174.H0_H0 ;  /* 0x200000aeff9f7230 */ /* 0x000fe20000004100 */
[----:B------:R-:W-:Y:S05]  /*12c0*/  @P3 BRA `(.L_x_23579) ;  /* 0x0000008000003947 */ /* 0x000fea0003800000 */
[----:B------:R-:W-:-:S04]  /*12d0*/  ISETP.NE.U32.AND P4, PT, RZ, c[0x0][0x180], PT ;  /* 0x00006000ff007a0c */ /* 0x000fc80003f85070 */
[----:B------:R-:W-:-:S13]  /*12e0*/  ISETP.NE.AND.EX P4, PT, RZ, c[0x0][0x184], PT, P4 ;  /* 0x00006100ff007a0c */ /* 0x000fda0003f85340 */
[----:B------:R-:W-:Y:S05]  /*12f0*/  @P4 BRA `(.L_x_23580) ;  /* 0x0000002000004947 */ /* 0x000fea0003800000 */
[----:B------:R-:W-:Y:S05]  /*1300*/  @P0 BRA `(.L_x_23581) ;  /* 0x0000008000000947 */ /* 0x000fea0003800000 */
[----:B------:R-:W-:Y:S05]  /*1310*/  BRA `(.L_x_23582) ;  /* 0x0000009000007947 */ /* 0x000fea0003800000 */
.L_x_23580:
[----:B-----5:R-:W-:-:S05]  /*1320*/  HADD2.F32 R2, -RZ, R6.H0_H0 ;  /* 0x20000006ff027230 */ /* 0x020fca0000004100 */
[----:B------:R-:W-:Y:S01]  /*1330*/  FADD.FTZ R159, R2, R159 ;  /* 0x0000009f029f7221 */ /* 0x000fe20000010000 */
[----:B------:R-:W-:Y:S05]  /*1340*/  BRA `(.L_x_23581) ;  /* 0x0000004000007947 */ /* 0x000fea0003800000 */
.L_x_23579:
[----:B-----5:R-:W-:Y:S02]  /*1350*/  HADD2.F32 R2, -RZ, R10.H0_H0 ;  /* 0x2000000aff027230 */ /* 0x020fe40000004100 */
[----:B------:R-:W-:-:S03]  /*1360*/  @P2 HADD2.F32 R128, -RZ, R6.H0_H0 ;  /* 0x20000006ff802230 */ /* 0x000fc60000004100 */
[----:B------:R-:W-:-:S04]  /*1370*/  FADD.FTZ R159, R2, R159 ;  /* 0x0000009f029f7221 */ /* 0x000fc80000010000 */
[----:B------:R-:W-:-:S05]  /*1380*/  @P2 FADD.FTZ R159, R128, R159 ;  /* 0x0000009f809f2221 */ /* 0x000fca0000010000 */
.L_x_23581:
[----:B------:R-:W-:-:S04]  /*1390*/  F2FP.PACK_AB R2, RZ, R159 ;  /* 0x0000009fff02723e */ /* 0x000fc800000000ff */
[----:B------:R-:W-:Y:S02]  /*13a0*/  PRMT R126, R2, 0x7610, R126 ;  /* 0x00007610027e7816 */ /* 0x000fe4000000007e */
.L_x_23582:
[----:B------:R-:W-:Y:S01]  /*13b0*/  HADD2.F32 R161, -RZ, R174.H1_H1 ;  /* 0x300000aeffa17230 */ /* 0x000fe20000004100 */
[----:B------:R-:W-:Y:S05]  /*13c0*/  @P3 BRA `(.L_x_23583) ;  /* 0x0000008000003947 */ /* 0x000fea0003800000 */
[----:B------:R-:W-:-:S04]  /*13d0*/  ISETP.NE.U32.AND P4, PT, RZ, c[0x0][0x180], PT ;  /* 0x00006000ff007a0c */ /* 0x000fc80003f85070 */
[----:B------:R-:W-:-:S13]  /*13e0*/  ISETP.NE.AND.EX P4, PT, RZ, c[0x0][0x184], PT, P4 ;  /* 0x00006100ff007a0c */ /* 0x000fda0003f85340 */
[----:B------:R-:W-:Y:S05]  /*13f0*/  @P4 BRA `(.L_x_23584) ;  /* 0x0000002000004947 */ /* 0x000fea0003800000 */
[----:B------:R-:W-:Y:S05]  /*1400*/  @P0 BRA `(.L_x_23585) ;  /* 0x0000008000000947 */ /* 0x000fea0003800000 */
[----:B------:R-:W-:Y:S05]  /*1410*/  BRA `(.L_x_23586) ;  /* 0x0000009000007947 */ /* 0x000fea0003800000 */
.L_x_23584:
[----:B-----5:R-:W-:-:S05]  /*1420*/  HADD2.F32 R2, -RZ, R6.H1_H1 ;  /* 0x30000006ff027230 */ /* 0x020fca0000004100 */
[----:B------:R-:W-:Y:S01]  /*1430*/  FADD.FTZ R161, R2, R161 ;  /* 0x000000a102a17221 */ /* 0x000fe20000010000 */
[----:B------:R-:W-:Y:S05]  /*1440*/  BRA `(.L_x_23585) ;  /* 0x0000004000007947 */ /* 0x000fea0003800000 */
.L_x_23583:
[----:B-----5:R-:W-:Y:S02]  /*1450*/  HADD2.F32 R2, -RZ, R10.H1_H1 ;  /* 0x3000000aff027230 */ /* 0x020fe40000004100 */
[----:B------:R-:W-:-:S03]  /*1460*/  @P2 HADD2.F32 R128, -RZ, R6.H1_H1 ;  /* 0x30000006ff802230 */ /* 0x000fc60000004100 */
[----:B------:R-:W-:-:S04]  /*1470*/  FADD.FTZ R161, R2, R161 ;  /* 0x000000a102a17221 */ /* 0x000fc80000010000 */
[----:B------:R-:W-:-:S05]  /*1480*/  @P2 FADD.FTZ R161, R128, R161 ;  /* 0x000000a180a12221 */ /* 0x000fca0000010000 */
.L_x_23585:
[----:B------:R-:W-:-:S04]  /*1490*/  F2FP.PACK_AB R2, RZ, R161 ;  /* 0x000000a1ff02723e */ /* 0x000fc800000000ff */
[----:B------:R-:W-:Y:S02]  /*14a0*/  PRMT R126, R126, 0x5410, R2 ;  /* 0x000054107e7e7816 */ /* 0x000fe40000000002 */
.L_x_23586:
[----:B------:R-:W-:Y:S01]  /*14b0*/  HADD2.F32 R163, -RZ, R175.H0_H0 ;  /* 0x200000afffa37230 */ /* 0x000fe20000004100 */
[----:B------:R-:W-:Y:S05]  /*14c0*/  @P3 BRA `(.L_x_23587) ;  /* 0x0000008000003947 */ /* 0x000fea0003800000 */
[----:B------:R-:W-:-:S04]  /*14d0*/  ISETP.NE.U32.AND P4, PT, RZ, c[0x0][0x180], PT ;  /* 0x00006000ff007a0c */ /* 0x000fc80003f85070 */
[----:B------:R-:W-:-:S13]  /*14e0*/  ISETP.NE.AND.EX P4, PT, RZ, c[0x0][0x184], PT, P4 ;  /* 0x00006100ff007a0c */ /* 0x000fda0003f85340 */
[----:B------:R-:W-:Y:S05]  /*14f0*/  @P4 BRA `(.L_x_23588) ;  /* 0x0000002000004947 */ /* 0x000fea0003800000 */
[----:B------:R-:W-:Y:S05]  /*1500*/  @P0 BRA `(.L_x_23589) ;  /* 0x0000008000000947 */ /* 0x000fea0003800000 */
[----:B------:R-:W-:Y:S05]  /*1510*/  BRA `(.L_x_23590) ;  /* 0x0000009000007947 */ /* 0x000fea0003800000 */
.L_x_23588:
[----:B-----5:R-:W-:-:S05]  /*1520*/  HADD2.F32 R2, -RZ, R7.H0_H0 ;  /* 0x20000007ff027230 */ /* 0x020fca0000004100 */
[----:B------:R-:W-:Y:S01]  /*1530*/  FADD.FTZ R163, R2, R163 ;  /* 0x000000a302a37221 */ /* 0x000fe20000010000 */
[----:B------:R-:W-:Y:S05]  /*1540*/  BRA `(.L_x_23589) ;  /* 0x0000004000007947 */ /* 0x000fea0003800000 */
.L_x_23587:
[----:B-----5:R-:W-:Y:S02]  /*1550*/  HADD2.F32 R2, -RZ, R11.H0_H0 ;  /* 0x2000000bff027230 */ /* 0x020fe40000004100 */
[----:B------:R-:W-:-:S03]  /*1560*/  @P2 HADD2.F32 R128, -RZ, R7.H0_H0 ;  /* 0x20000007ff802230 */ /* 0x000fc60000004100 */
[----:B------:R-:W-:-:S04]  /*1570*/  FADD.FTZ R163, R2, R163 ;  /* 0x000000a302a37221 */ /* 0x000fc80000010000 */
[----:B------:R-:W-:-:S05]  /*1580*/  @P2 FADD.FTZ R163, R128, R163 ;  /* 0x000000a380a32221 */ /* 0x000fca0000010000 */
.L_x_23589:
[----:B------:R-:W-:-:S04]  /*1590*/  F2FP.PACK_AB R2, RZ, R163 ;  /* 0x000000a3ff02723e */ /* 0x000fc800000000ff */
[----:B------:R-:W-:Y:S02]  /*15a0*/  PRMT R127, R2, 0x7610, R127 ;  /* 0x00007610027f7816 */ /* 0x000fe4000000007f */
.L_x_23590:
[----:B------:R-:W-:Y:S01]  /*15b0*/  HADD2.F32 R165, -RZ, R175.H1_H1 ;  /* 0x300000afffa57230 */ /* 0x000fe20000004100 */
[----:B------:R-:W-:Y:S05]  /*15c0*/  @P3 BRA `(.L_x_23591) ;  /* 0x0000008000003947 */ /* 0x000fea0003800000 */
[----:B------:R-:W-:-:S04]  /*15d0*/  ISETP.NE.U32.AND P4, PT, RZ, c[0x0][0x180], PT ;  /* 0x00006000ff007a0c */ /* 0x000fc80003f85070 */
[----:B------:R-:W-:-:S13]  /*15e0*/  ISETP.NE.AND.EX P4, PT, RZ, c[0x0][0x184], PT, P4 ;  /* 0x00006100ff007a0c */ /* 0x000fda0003f85340 */
[----:B------:R-:W-:Y:S05]  /*15f0*/  @P4 BRA `(.L_x_23592) ;  /* 0x0000002000004947 */ /* 0x000fea0003800000 */
[----:B------:R-:W-:Y:S05]  /*1600*/  @P0 BRA `(.L_x_23593) ;  /* 0x0000008000000947 */ /* 0x000fea0003800000 */
[----:B------:R-:W-:Y:S05]  /*1610*/  BRA `(.L_x_23594) ;  /* 0x0000009000007947 */ /* 0x000fea0003800000 */
.L_x_23592:
[----:B-----5:R-:W-:-:S05]  /*1620*/  HADD2.F32 R2, -RZ, R7.H1_H1 ;  /* 0x30000007ff027230 */ /* 0x020fca0000004100 */
[----:B------:R-:W-:Y:S01]  /*1630*/  FADD.FTZ R165, R2, R165 ;  /* 0x000000a502a57221 */ /* 0x000fe20000010000 */
[----:B------:R-:W-:Y:S05]  /*1640*/  BRA `(.L_x_23593) ;  /* 0x0000004000007947 */ /* 0x000fea0003800000 */
.L_x_23591:
[----:B-----5:R-:W-:Y:S02]  /*1650*/  HADD2.F32 R2, -RZ, R11.H1_H1 ;  /* 0x3000000bff027230 */ /* 0x020fe40000004100 */
[----:B------:R-:W-:-:S03]  /*1660*/  @P2 HADD2.F32 R128, -RZ, R7.H1_H1 ;  /* 0x30000007ff802230 */ /* 0x000fc60000004100 */
[----:B------:R-:W-:-:S04]  /*1670*/  FADD.FTZ R165, R2, R165 ;  /* 0x000000a502a57221 */ /* 0x000fc80000010000 */
[----:B------:R-:W-:-:S05]  /*1680*/  @P2 FADD.FTZ R165, R128, R165 ;  /* 0x000000a580a52221 */ /* 0x000fca0000010000 */
.L_x_23593:
[----:B------:R-:W-:-:S04]  /*1690*/  F2FP.PACK_AB R2, RZ, R165 ;  /* 0x000000a5ff02723e */ /* 0x000fc800000000ff */
[----:B------:R-:W-:Y:S02]  /*16a0*/  PRMT R127, R127, 0x5410, R2 ;  /* 0x000054107f7f7816 */ /* 0x000fe40000000002 */
.L_x_23594:
        /* <DEDUP_REMOVED lines=16> */
.L_x_23596:
[----:B-----5:R-:W-:-:S05]  /*17b0*/  HADD2.F32 R2, -RZ, R4.H0_H0 ;  /* 0x20000004ff027230 */ /* 0x020fca0000004100 */
[----:B------:R-:W-:Y:S01]  /*17c0*/  FADD.FTZ R183, R2, R183 ;  /* 0x000000b702b77221 */ /* 0x000fe20000010000 */
[----:B------:R-:W-:Y:S05]  /*17d0*/  BRA `(.L_x_23597) ;  /* 0x0000004000007947 */ /* 0x000fea0003800000 */
.L_x_23595:
[----:B0----5:R-:W-:Y:S02]  /*17e0*/  HADD2.F32 R2, -RZ, R8.H0_H0 ;  /* 0x20000008ff027230 */ /* 0x021fe40000004100 */
[----:B------:R-:W-:-:S03]  /*17f0*/  @P2 HADD2.F32 R138, -RZ, R4.H0_H0 ;  /* 0x20000004ff8a2230 */ /* 0x000fc60000004100 */
[----:B------:R-:W-:-:S04]  /*1800*/  FADD.FTZ R183, R2, R183 ;  /* 0x000000b702b77221 */ /* 0x000fc80000010000 */
[----:B------:R-:W-:-:S05]  /*1810*/  @P2 FADD.FTZ R183, R138, R183 ;  /* 0x000000b78ab72221 */ /* 0x000fca0000010000 */
.L_x_23597:
[----:B------:R-:W-:-:S04]  /*1820*/  F2FP.PACK_AB R2, RZ, R183 ;  /* 0x000000b7ff02723e */ /* 0x000fc800000000ff */
[----:B------:R-:W-:Y:S02]  /*1830*/  PRMT R124, R2, 0x7610, R124 ;  /* 0x00007610027c7816 */ /* 0x000fe4000000007c */
.L_x_23598:
[----:B------:R-:W-:Y:S01]  /*1840*/  HADD2.F32 R185, -RZ, R128.H1_H1 ;  /* 0x30000080ffb97230 */ /* 0x000fe20000004100 */
[----:B------:R-:W-:Y:S05]  /*1850*/  @P3 BRA `(.L_x_23599) ;  /* 0x0000008000003947 */ /* 0x000fea0003800000 */
[----:B------:R-:W-:-:S04]  /*1860*/  ISETP.NE.U32.AND P4, PT, RZ, c[0x0][0x180], PT ;  /* 0x00006000ff007a0c */ /* 0x000fc80003f85070 */
[----:B------:R-:W-:-:S13]  /*1870*/  ISETP.NE.AND.EX P4, PT, RZ, c[0x0][0x184], PT, P4 ;  /* 0x00006100ff007a0c */ /* 0x000fda0003f85340 */
[----:B------:R-:W-:Y:S05]  /*1880*/  @P4 BRA `(.L_x_23600) ;  /* 0x0000002000004947 */ /* 0x000fea0003800000 */
[----:B------:R-:W-:Y:S05]  /*1890*/  @P0 BRA `(.L_x_23601) ;  /* 0x0000008000000947 */ /* 0x000fea0003800000 */
[----:B------:R-:W-:Y:S05]  /*18a0*/  BRA `(.L_x_23602) ;  /* 0x0000009000007947 */ /* 0x000fea0003800000 */
.L_x_23600:
[----:B-----5:R-:W-:-:S05]  /*18b0*/  HADD2.F32 R2, -RZ, R4.H1_H1 ;  /* 0x30000004ff027230 */ /* 0x020fca0000004100 */
[----:B------:R-:W-:Y:S01]  /*18c0*/  FADD.FTZ R185, R2, R185 ;  /* 0x000000b902b97221 */ /* 0x000fe20000010000 */
[----:B------:R-:W-:Y:S05]  /*18d0*/  BRA `(.L_x_23601) ;  /* 0x0000004000007947 */ /* 0x000fea0003800000 */
.L_x_23599:
[----:B-----5:R-:W-:Y:S02]  /*18e0*/  HADD2.F32 R2, -RZ, R8.H1_H1 ;  /* 0x30000008ff027230 */ /* 0x020fe40000004100 */
[----:B------:R-:W-:-:S03]  /*18f0*/  @P2 HADD2.F32 R128, -RZ, R4.H1_H1 ;  /* 0x30000004ff802230 */ /* 0x000fc60000004100 */
[----:B------:R-:W-:-:S04]  /*1900*/  FADD.FTZ R185, R2, R185 ;  /* 0x000000b902b97221 */ /* 0x000fc80000010000 */
[----:B------:R-:W-:-:S05]  /*1910*/  @P2 FADD.FTZ R185, R128, R185 ;  /* 0x000000b980b92221 */ /* 0x000fca0000010000 */
.L_x_23601:
[----:B------:R-:W-:-:S04]  /*1920*/  F2FP.PACK_AB R2, RZ, R185 ;  /* 0x000000b9ff02723e */ /* 0x000fc800000000ff */
[----:B------:R-:W-:Y:S02]  /*1930*/  PRMT R124, R124, 0x5410, R2 ;  /* 0x000054107c7c7816 */ /* 0x000fe40000000002 */
.L_x_23602:
[----:B------:R-:W-:Y:S01]  /*1940*/  HADD2.F32 R187, -RZ, R129.H0_H0 ;  /* 0x20000081ffbb7230 */ /* 0x000fe20000004100 */
[----:B------:R-:W-:Y:S05]  /*1950*/  @P3 BRA `(.L_x_23603) ;  /* 0x0000008000003947 */ /* 0x000fea0003800000 */
[----:B------:R-:W-:-:S04]  /*1960*/  ISETP.NE.U32.AND P4, PT, RZ, c[0x0][0x180], PT ;  /* 0x00006000ff007a0c */ /* 0x000fc80003f85070 */
[----:B------:R-:W-:-:S13]  /*1970*/  ISETP.NE.AND.EX P4, PT, RZ, c[0x0][0x184], PT, P4 ;  /* 0x00006100ff007a0c */ /* 0x000fda0003f85340 */
[----:B------:R-:W-:Y:S05]  /*1980*/  @P4 BRA `(.L_x_23604) ;  /* 0x0000002000004947 */ /* 0x000fea0003800000 */
[----:B------:R-:W-:Y:S05]  /*1990*/  @P0 BRA `(.L_x_23605) ;  /* 0x0000008000000947 */ /* 0x000fea0003800000 */
[----:B------:R-:W-:Y:S05]  /*19a0*/  BRA `(.L_x_23606) ;  /* 0x0000009000007947 */ /* 0x000fea0003800000 */
.L_x_23604:
[----:B-----5:R-:W-:-:S05]  /*19b0*/  HADD2.F32 R2, -RZ, R5.H0_H0 ;  /* 0x20000005ff027230 */ /* 0x020fca0000004100 */
[----:B------:R-:W-:Y:S01]  /*19c0*/  FADD.FTZ R187, R2, R187 ;  /* 0x000000bb02bb7221 */ /* 0x000fe20000010000 */
[----:B------:R-:W-:Y:S05]  /*19d0*/  BRA `(.L_x_23605) ;  /* 0x0000004000007947 */ /* 0x000fea0003800000 */
.L_x_23603:
[----:B-----5:R-:W-:Y:S02]  /*19e0*/  HADD2.F32 R2, -RZ, R9.H0_H0 ;  /* 0x20000009ff027230 */ /* 0x020fe40000004100 */
[----:B------:R-:W-:-:S03]  /*19f0*/  @P2 HADD2.F32 R128, -RZ, R5.H0_H0 ;  /* 0x20000005ff802230 */ /* 0x000fc60000004100 */
[----:B------:R-:W-:-:S04]  /*1a00*/  FADD.FTZ R187, R2, R187 ;  /* 0x000000bb02bb7221 */ /* 0x000fc80000010000 */
[----:B------:R-:W-:-:S05]  /*1a10*/  @P2 FADD.FTZ R187, R128, R187 ;  /* 0x000000bb80bb2221 */ /* 0x000fca0000010000 */
.L_x_23605:
[----:B------:R-:W-:-:S04]  /*1a20*/  F2FP.PACK_AB R2, RZ, R187 ;  /* 0x000000bbff02723e */ /* 0x000fc800000000ff */
[----:B------:R-:W-:Y:S02]  /*1a30*/  PRMT R125, R2, 0x7610, R125 ;  /* 0x00007610027d7816 */ /* 0x000fe4000000007d */
.L_x_23606:
[----:B------:R-:W-:Y:S01]  /*1a40*/  HADD2.F32 R189, -RZ, R129.H1_H1 ;  /* 0x30000081ffbd7230 */ /* 0x000fe20000004100 */
[----:B------:R-:W-:Y:S05]  /*1a50*/  @P3 BRA `(.L_x_23607) ;  /* 0x0000008000003947 */ /* 0x000fea0003800000 */
[----:B------:R-:W-:-:S04]  /*1a60*/  ISETP.NE.U32.AND P4, PT, RZ, c[0x0][0x180], PT ;  /* 0x00006000ff007a0c */ /* 0x000fc80003f85070 */
[----:B------:R-:W-:-:S13]  /*1a70*/  ISETP.NE.AND.EX P4, PT, RZ, c[0x0][0x184], PT, P4 ;  /* 0x00006100ff007a0c */ /* 0x000fda0003f85340 */
[----:B------:R-:W-:Y:S05]  /*1a80*/  @P4 BRA `(.L_x_23608) ;  /* 0x0000002000004947 */ /* 0x000fea0003800000 */
[----:B------:R-:W-:Y:S05]  /*1a90*/  @P0 BRA `(.L_x_23609) ;  /* 0x0000008000000947 */ /* 0x000fea0003800000 */
[----:B------:R-:W-:Y:S05]  /*1aa0*/  BRA `(.L_x_23610) ;  /* 0x0000009000007947 */ /* 0x000fea0003800000 */
.L_x_23608:
[----:B-----5:R-:W-:-:S05]  /*1ab0*/  HADD2.F32 R2, -RZ, R5.H1_H1 ;  /* 0x30000005ff027230 */ /* 0x020fca0000004100 */
[----:B------:R-:W-:Y:S01]  /*1ac0*/  FADD.FTZ R189, R2, R189 ;  /* 0x000000bd02bd7221 */ /* 0x000fe20000010000 */
[----:B------:R-:W-:Y:S05]  /*1ad0*/  BRA `(.L_x_23609) ;  /* 0x0000004000007947 */ /* 0x000fea0003800000 */
.L_x_23607:
[----:B-----5:R-:W-:Y:S02]  /*1ae0*/  HADD2.F32 R2, -RZ, R9.H1_H1 ;  /* 0x30000009ff027230 */ /* 0x020fe40000004100 */
[----:B------:R-:W-:-:S03]  /*1af0*/  @P2 HADD2.F32 R128, -RZ, R5.H1_H1 ;  /* 0x30000005ff802230 */ /* 0x000fc60000004100 */
[----:B------:R-:W-:-:S04]  /*1b00*/  FADD.FTZ R189, R2, R189 ;  /* 0x000000bd02bd7221 */ /* 0x000fc80000010000 */
[----:B------:R-:W-:-:S05]  /*1b10*/  @P2 FADD.FTZ R189, R128, R189 ;  /* 0x000000bd80bd2221 */ /* 0x000fca0000010000 */
.L_x_23609:
[----:B------:R-:W-:-:S04]  /*1b20*/  F2FP.PACK_AB R2, RZ, R189 ;  /* 0x000000bdff02723e */ /* 0x000fc800000000ff */
[----:B------:R-:W-:Y:S02]  /*1b30*/  PRMT R125, R125, 0x5410, R2 ;  /* 0x000054107d7d7816 */ /* 0x000fe40000000002 */
.L_x_23610:
[----:B------:R-:W-:Y:S01]  /*1b40*/  HADD2.F32 R175, -RZ, R130.H0_H0 ;  /* 0x20000082ffaf7230 */ /* 0x000fe20000004100 */
[----:B------:R-:W-:Y:S05]  /*1b50*/  @P3 BRA `(.L_x_23611) ;  /* 0x0000008000003947 */ /* 0x000fea0003800000 */
[----:B------:R-:W-:-:S04]  /*1b60*/  ISETP.NE.U32.AND P4, PT, RZ, c[0x0][0x180], PT ;  /* 0x00006000ff007a0c */ /* 0x000fc80003f85070 */
[----:B------:R-:W-:-:S13]  /*1b70*/  ISETP.NE.AND.EX P4, PT, RZ, c[0x0][0x184], PT, P4 ;  /* 0x00006100ff007a0c */ /* 0x000fda0003f85340 */
[----:B------:R-:W-:Y:S05]  /*1b80*/  @P4 BRA `(.L_x_23612) ;  /* 0x0000002000004947 */ /* 0x000fea0003800000 */
[----:B------:R-:W-:Y:S05]  /*1b90*/  @P0 BRA `(.L_x_23613) ;  /* 0x0000008000000947 */ /* 0x000fea0003800000 */
[----:B------:R-:W-:Y:S05]  /*1ba0*/  BRA `(.L_x_23614) ;  /* 0x0000009000007947 */ /* 0x000fea0003800000 */
.L_x_23612:
[----:B-----5:R-:W-:-:S05]  /*1bb0*/  HADD2.F32 R2, -RZ, R6.H0_H0 ;  /* 0x20000006ff027230 */ /* 0x020fca0000004100 */
[----:B------:R-:W-:Y:S01]  /*1bc0*/  FADD.FTZ R175, R2, R175 ;  /* 0x000000af02af7221 */ /* 0x000fe20000010000 */
[----:B------:R-:W-:Y:S05]  /*1bd0*/  BRA `(.L_x_23613) ;  /* 0x0000004000007947 */ /* 0x000fea0003800000 */
.L_x_23611:
[----:B-----5:R-:W-:Y:S02]  /*1be0*/  HADD2.F32 R2, -RZ, R10.H0_H0 ;  /* 0x2000000aff027230 */ /* 0x020fe40000004100 */
[----:B------:R-:W-:-:S03]  /*1bf0*/  @P2 HADD2.F32 R128, -RZ, R6.H0_H0 ;  /* 0x20000006ff802230 */ /* 0x000fc60000004100 */
[----:B------:R-:W-:-:S04]  /*1c00*/  FADD.FTZ R175, R2, R175 ;  /* 0x000000af02af7221 */ /* 0x000fc80000010000 */
[----:B------:R-:W-:-:S05]  /*1c10*/  @P2 FADD.FTZ R175, R128, R175 ;  /* 0x000000af80af2221 */ /* 0x000fca0000010000 */
.L_x_23613:
[----:B------:R-:W-:-:S04]  /*1c20*/  F2FP.PACK_AB R2, RZ, R175 ;  /* 0x000000afff02723e */ /* 0x000fc800000000ff */
[----:B------:R-:W-:Y:S02]  /*1c30*/  PRMT R126, R2, 0x7610, R126 ;  /* 0x00007610027e7816 */ /* 0x000fe4000000007e */
.L_x_23614:
[----:B------:R-:W-:Y:S01]  /*1c40*/  HADD2.F32 R177, -RZ, R130.H1_H1 ;  /* 0x30000082ffb17230 */ /* 0x000fe20000004100 */
[----:B------:R-:W-:Y:S05]  /*1c50*/  @P3 BRA `(.L_x_23615) ;  /* 0x0000008000003947 */ /* 0x000fea0003800000 */
[----:B------:R-:W-:-:S04]  /*1c60*/  ISETP.NE.U32.AND P4, PT, RZ, c[0x0][0x180], PT ;  /* 0x00006000ff007a0c */ /* 0x000fc80003f85070 */
[----:B------:R-:W-:-:S13]  /*1c70*/  ISETP.NE.AND.EX P4, PT, RZ, c[0x0][0x184], PT, P4 ;  /* 0x00006100ff007a0c */ /* 0x000fda0003f85340 */
[----:B------:R-:W-:Y:S05]  /*1c80*/  @P4 BRA `(.L_x_23616) ;  /* 0x0000002000004947 */ /* 0x000fea0003800000 */
[----:B------:R-:W-:Y:S05]  /*1c90*/  @P0 BRA `(.L_x_23617) ;  /* 0x0000008000000947 */ /* 0x000fea0003800000 */
[----:B------:R-:W-:Y:S05]  /*1ca0*/  BRA `(.L_x_23618) ;  /* 0x0000009000007947 */ /* 0x000fea0003800000 */
.L_x_23616:
[----:B-----5:R-:W-:-:S05]  /*1cb0*/  HADD2.F32 R2, -RZ, R6.H1_H1 ;  /* 0x30000006ff027230 */ /* 0x020fca0000004100 */
[----:B------:R-:W-:Y:S01]  /*1cc0*/  FADD.FTZ R177, R2, R177 ;  /* 0x000000b102b17221 */ /* 0x000fe20000010000 */
[----:B------:R-:W-:Y:S05]  /*1cd0*/  BRA `(.L_x_23617) ;  /* 0x0000004000007947 */ /* 0x000fea0003800000 */
.L_x_23615:
[----:B-----5:R-:W-:Y:S02]  /*1ce0*/  HADD2.F32 R2, -RZ, R10.H1_H1 ;  /* 0x3000000aff027230 */ /* 0x020fe40000004100 */
[----:B------:R-:W-:-:S03]  /*1cf0*/  @P2 HADD2.F32 R128, -RZ, R6.H1_H1 ;  /* 0x30000006ff802230 */ /* 0x000fc60000004100 */
[----:B------:R-:W-:-:S04]  /*1d00*/  FADD.FTZ R177, R2, R177 ;  /* 0x000000b102b17221 */ /* 0x000fc80000010000 */
[----:B------:R-:W-:-:S05]  /*1d10*/  @P2 FADD.FTZ R177, R128, R177 ;  /* 0x000000b180b12221 */ /* 0x000fca0000010000 */
.L_x_23617:
[----:B------:R-:W-:-:S04]  /*1d20*/  F2FP.PACK_AB R2, RZ, R177 ;  /* 0x000000b1ff02723e */ /* 0x000fc800000000ff */
[----:B------:R-:W-:Y:S02]  /*1d30*/  PRMT R126, R126, 0x5410, R2 ;  /* 0x000054107e7e7816 */ /* 0x000fe40000000002 */
.L_x_23618:
[----:B------:R-:W-:Y:S01]  /*1d40*/  HADD2.F32 R179, -RZ, R131.H0_H0 ;  /* 0x20000083ffb37230 */ /* 0x000fe20000004100 */
[----:B------:R-:W-:Y:S05]  /*1d50*/  @P3 BRA `(.L_x_23619) ;  /* 0x0000008000003947 */ /* 0x000fea0003800000 */
[----:B------:R-:W-:-:S04]  /*1d60*/  ISETP.NE.U32.AND P4, PT, RZ, c[0x0][0x180], PT ;  /* 0x00006000ff007a0c */ /* 0x000fc80003f85070 */
[----:B------:R-:W-:-:S13]  /*1d70*/  ISETP.NE.AND.EX P4, PT, RZ, c[0x0][0x184], PT, P4 ;  /* 0x00006100ff007a0c */ /* 0x000fda0003f85340 */
[----:B------:R-:W-:Y:S05]  /*1d80*/  @P4 BRA `(.L_x_23620) ;  /* 0x0000002000004947 */ /* 0x000fea0003800000 */
[----:B------:R-:W-:Y:S05]  /*1d90*/  @P0 BRA `(.L_x_23621) ;  /* 0x0000008000000947 */ /* 0x000fea0003800000 */
[----:B------:R-:W-:Y:S05]  /*1da0*/  BRA `(.L_x_23622) ;  /* 0x0000009000007947 */ /* 0x000fea0003800000 */
.L_x_23620:
[----:B-----5:R-:W-:-:S05]  /*1db0*/  HADD2.F32 R2, -RZ, R7.H0_H0 ;  /* 0x20000007ff027230 */ /* 0x020fca0000004100 */
[----:B------:R-:W-:Y:S01]  /*1dc0*/  FADD.FTZ R179, R2, R179 ;  /* 0x000000b302b37221 */ /* 0x000fe20000010000 */
[----:B------:R-:W-:Y:S05]  /*1dd0*/  BRA `(.L_x_23621) ;  /* 0x0000004000007947 */ /* 0x000fea0003800000 */
.L_x_23619:
[----:B-----5:R-:W-:Y:S02]  /*1de0*/  HADD2.F32 R2, -RZ, R11.H0_H0 ;  /* 0x2000000bff027230 */ /* 0x020fe40000004100 */
[----:B------:R-:W-:-:S03]  /*1df0*/  @P2 HADD2.F32 R128, -RZ, R7.H0_H0 ;  /* 0x20000007ff802230 */ /* 0x000fc60000004100 */
[----:B------:R-:W-:-:S04]  /*1e00*/  FADD.FTZ R179, R2, R179 ;  /* 0x000000b302b37221 */ /* 0x000fc80000010000 */
[----:B------:R-:W-:-:S05]  /*1e10*/  @P2 FADD.FTZ R179, R128, R179 ;  /* 0x000000b380b32221 */ /* 0x000fca0000010000 */
.L_x_23621:
[----:B------:R-:W-:-:S04]  /*1e20*/  F2FP.PACK_AB R2, RZ, R179 ;  /* 0x000000b3ff02723e */ /* 0x000fc800000000ff */
[----:B------:R-:W-:Y:S02]  /*1e30*/  PRMT R127, R2, 0x7610, R127 ;  /* 0x00007610027f7816 */ /* 0x000fe4000000007f */
.L_x_23622:
[----:B------:R-:W-:Y:S01]  /*1e40*/  HADD2.F32 R181, -RZ, R131.H1_H1 ;  /* 0x30000083ffb57230 */ /* 0x000fe20000004100 */
[----:B------:R-:W-:Y:S05]  /*1e50*/  @P3 BRA `(.L_x_23623) ;  /* 0x0000008000003947 */ /* 0x000fea0003800000 */
[----:B------:R-:W-:-:S04]  /*1e60*/  ISETP.NE.U32.AND P4, PT, RZ, c[0x0][0x180], PT ;  /* 0x00006000ff007a0c */ /* 0x000fc80003f85070 */
[----:B------:R-:W-:-:S13]  /*1e70*/  ISETP.NE.AND.EX P4, PT, RZ, c[0x0][0x184], PT, P4 ;  /* 0x00006100ff007a0c */ /* 0x000fda0003f85340 */
[----:B------:R-:W-:Y:S05]  /*1e80*/  @P4 BRA `(.L_x_23624) ;  /* 0x0000002000004947 */ /* 0x000fea0003800000 */
[----:B------:R-:W-:Y:S05]  /*1e90*/  @P0 BRA `(.L_x_23625) ;  /* 0x0000008000000947 */ /* 0x000fea0003800000 */
[----:B------:R-:W-:Y:S05]  /*1ea0*/  BRA `(.L_x_23626) ;  /* 0x0000009000007947 */ /* 0x000fea0003800000 */
.L_x_23624:
[----:B-----5:R-:W-:-:S05]  /*1eb0*/  HADD2.F32 R2, -RZ, R7.H1_H1 ;  /* 0x30000007ff027230 */ /* 0x020fca0000004100 */
[----:B------:R-:W-:Y:S01]  /*1ec0*/  FADD.FTZ R181, R2, R181 ;  /* 0x000000b502b57221 */ /* 0x000fe20000010000 */
[----:B------:R-:W-:Y:S05]  /*1ed0*/  BRA `(.L_x_23625) ;  /* 0x0000004000007947 */ /* 0x000fea0003800000 */
.L_x_23623:
[----:B-----5:R-:W-:Y:S02]  /*1ee0*/  HADD2.F32 R2, -RZ, R11.H1_H1 ;  /* 0x3000000bff027230 */ /* 0x020fe40000004100 */
[----:B------:R-:W-:-:S03]  /*1ef0*/  @P2 HADD2.F32 R128, -RZ, R7.H1_H1 ;  /* 0x30000007ff802230 */ /* 0x000fc60000004100 */
[----:B------:R-:W-:-:S04]  /*1f00*/  FADD.FTZ R181, R2, R181 ;  /* 0x000000b502b57221 */ /* 0x000fc80000010000 */
[----:B------:R-:W-:-:S05]  /*1f10*/  @P2 FADD.FTZ R181, R128, R181 ;  /* 0x000000b580b52221 */ /* 0x000fca0000010000 */
.L_x_23625:
[----:B------:R-:W-:-:S04]  /*1f20*/  F2FP.PACK_AB R2, RZ, R181 ;  /* 0x000000b5ff02723e */ /* 0x000fc800000000ff */
[----:B------:R-:W-:Y:S02]  /*1f30*/  PRMT R127, R127, 0x5410, R2 ;  /* 0x000054107f7f7816 */ /* 0x000fe40000000002 */
.L_x_23626:
        /* <DEDUP_REMOVED lines=16> */
.L_x_23628:
[----:B-----5:R-:W-:-:S05]  /*2040*/  HADD2.F32 R2, -RZ, R4.H0_H0 ;  /* 0x20000004ff027230 */ /* 0x020fca0000004100 */
[----:B------:R-:W-:Y:S01]  /*2050*/  FADD.FTZ R199, R2, R199 ;  /* 0x000000c702c77221 */ /* 0x000fe20000010000 */
[----:B------:R-:W-:Y:S05]  /*2060*/  BRA `(.L_x_23629) ;  /* 0x0000004000007947 */ /* 0x000fea0003800000 */
.L_x_23627:
[----:B0----5:R-:W-:Y:S02]  /*2070*/  HADD2.F32 R2, -RZ, R8.H0_H0 ;  /* 0x20000008ff027230 */ /* 0x021fe40000004100 */
[----:B------:R-:W-:-:S03]  /*2080*/  @P2 HADD2.F32 R138, -RZ, R4.H0_H0 ;  /* 0x20000004ff8a2230 */ /* 0x000fc60000004100 */
[----:B------:R-:W-:-:S04]  /*2090*/  FADD.FTZ R199, R2, R199 ;  /* 0x000000c702c77221 */ /* 0x000fc80000010000 */
[----:B------:R-:W-:-:S05]  /*20a0*/  @P2 FADD.FTZ R199, R138, R199 ;  /* 0x000000c78ac72221 */ /* 0x000fca0000010000 */
.L_x_23629:
[----:B------:R-:W-:-:S04]  /*20b0*/  F2FP.PACK_AB R2, RZ, R199 ;  /* 0x000000c7ff02723e */ /* 0x000fc800000000ff */
[----:B------:R-:W-:Y:S02]  /*20c0*/  PRMT R124, R2, 0x7610, R124 ;  /* 0x00007610027c7816 */ /* 0x000fe4000000007c */
.L_x_23630:
[----:B------:R-:W-:Y:S01]  /*20d0*/  HADD2.F32 R201, -RZ, R128.H1_H1 ;  /* 0x30000080ffc97230 */ /* 0x000fe20000004100 */
[----:B------:R-:W-:Y:S05]  /*20e0*/  @P3 BRA `(.L_x_23631) ;  /* 0x0000008000003947 */ /* 0x000fea0003800000 */
[----:B------:R-:W-:-:S04]  /*20f0*/  ISETP.NE.U32.AND P4, PT, RZ, c[0x0][0x180], PT ;  /* 0x00006000ff007a0c */ /* 0x000fc80003f85070 */
[----:B------:R-:W-:-:S13]  /*2100*/  ISETP.NE.AND.EX P4, PT, RZ, c[0x0][0x184], PT, P4 ;  /* 0x00006100ff007a0c */ /* 0x000fda0003f85340 */
[----:B------:R-:W-:Y:S05]  /*2110*/  @P4 BRA `(.L_x_23632) ;  /* 0x0000002000004947 */ /* 0x000fea0003800000 */
[----:B------:R-:W-:Y:S05]  /*2120*/  @P0 BRA `(.L_x_23633) ;  /* 0x0000008000000947 */ /* 0x000fea0003800000 */
[----:B------:R-:W-:Y:S05]  /*2130*/  BRA `(.L_x_23634) ;  /* 0x0000009000007947 */ /* 0x000fea0003800000 */
.L_x_23632:
[----:B-----5:R-:W-:-:S05]  /*2140*/  HADD2.F32 R2, -RZ, R4.H1_H1 ;  /* 0x30000004ff027230 */ /* 0x020fca0000004100 */
[----:B------:R-:W-:Y:S01]  /*2150*/  FADD.FTZ R201, R2, R201 ;  /* 0x000000c902c97221 */ /* 0x000fe20000010000 */
[----:B------:R-:W-:Y:S05]  /*2160*/  BRA `(.L_x_23633) ;  /* 0x0000004000007947 */ /* 0x000fea0003800000 */
.L_x_23631:
[----:B-----5:R-:W-:Y:S02]  /*2170*/  HADD2.F32 R2, -RZ, R8.H1_H1 ;  /* 0x30000008ff027230 */ /* 0x020fe40000004100 */
[----:B------:R-:W-:-:S03]  /*2180*/  @P2 HADD2.F32 R128, -RZ, R4.H1_H1 ;  /* 0x30000004ff802230 */ /* 0x000fc60000004100 */
[----:B------:R-:W-:-:S04]  /*2190*/  FADD.FTZ R201, R2, R201 ;  /* 0x000000c902c97221 */ /* 0x000fc80000010000 */
[----:B------:R-:W-:-:S05]  /*21a0*/  @P2 FADD.FTZ R201, R128, R201 ;  /* 0x000000c980c92221 */ /* 0x000fca0000010000 */
.L_x_23633:
[----:B------:R-:W-:-:S04]  /*21b0*/  F2FP.PACK_AB R2, RZ, R201 ;  /* 0x000000c9ff02723e */ /* 0x000fc800000000ff */
[----:B------:R-:W-:Y:S02]  /*21c0*/  PRMT R124, R124, 0x5410, R2 ;  /* 0x000054107c7c7816 */ /* 0x000fe40000000002 */
.L_x_23634:
[----:B------:R-:W-:Y:S01]  /*21d0*/  HADD2.F32 R203, -RZ, R129.H0_H0 ;  /* 0x20000081ffcb7230 */ /* 0x000fe20000004100 */
[----:B------:R-:W-:Y:S05]  /*21e0*/  @P3 BRA `(.L_x_23635) ;  /* 0x0000008000003947 */ /* 0x000fea0003800000 */
[----:B------:R-:W-:-:S04]  /*21f0*/  ISETP.NE.U32.AND P4, PT, RZ, c[0x0][0x180], PT ;  /* 0x00006000ff007a0c */ /* 0x000fc80003f85070 */
[----:B------:R-:W-:-:S13]  /*2200*/  ISETP.NE.AND.EX P4, PT, RZ, c[0x0][0x184], PT, P4 ;  /* 0x00006100ff007a0c */ /* 0x000fda0003f85340 */
[----:B------:R-:W-:Y:S05]  /*2210*/  @P4 BRA `(.L_x_23636) ;  /* 0x0000002000004947 */ /* 0x000fea0003800000 */
[----:B------:R-:W-:Y:S05]  /*2220*/  @P0 BRA `(.L_x_23637) ;  /* 0x0000008000000947 */ /* 0x000fea0003800000 */
[----:B------:R-:W-:Y:S05]  /*2230*/  BRA `(.L_x_23638) ;  /* 0x0000009000007947 */ /* 0x000fea0003800000 */
.L_x_23636:
[----:B-----5:R-:W-:-:S05]  /*2240*/  HADD2.F32 R2, -RZ, R5.H0_H0 ;  /* 0x20000005ff027230 */ /* 0x020fca0000004100 */
[----:B------:R-:W-:Y:S01]  /*2250*/  FADD.FTZ R203, R2, R203 ;  /* 0x000000cb02cb7221 */ /* 0x000fe20000010000 */
[----:B------:R-:W-:Y:S05]  /*2260*/  BRA `(.L_x_23637) ;  /* 0x0000004000007947 */ /* 0x000fea0003800000 */
.L_x_23635:
[----:B-----5:R-:W-:Y:S02]  /*2270*/  HADD2.F32 R2, -RZ, R9.H0_H0 ;  /* 0x20000009ff027230 */ /* 0x020fe40000004100 */
[----:B------:R-:W-:-:S03]  /*2280*/  @P2 HADD2.F32 R128, -RZ, R5.H0_H0 ;  /* 0x20000005ff802230 */ /* 0x000fc60000004100 */
[----:B------:R-:W-:-:S04]  /*2290*/  FADD.FTZ R203, R2, R203 ;  /* 0x000000cb02cb7221 */ /* 0x000fc80000010000 */
[----:B------:R-:W-:-:S05]  /*22a0*/  @P2 FADD.FTZ R203, R128, R203 ;  /* 0x000000cb80cb2221 */ /* 0x000fca0000010000 */
.L_x_23637:
[----:B------:R-:W-:-:S04]  /*22b0*/  F2FP.PACK_AB R2, RZ, R203 ;  /* 0x000000cbff02723e */ /* 0x000fc800000000ff */
[----:B------:R-:W-:Y:S02]  /*22c0*/  PRMT R125, R2, 0x7610, R125 ;  /* 0x00007610027d7816 */ /* 0x000fe4000000007d */
.L_x_23638:
[----:B------:R-:W-:Y:S01]  /*22d0*/  HADD2.F32 R205, -RZ, R129.H1_H1 ;  /* 0x30000081ffcd7230 */ /* 0x000fe20000004100 */
[----:B------:R-:W-:Y:S05]  /*22e0*/  @P3 BRA `(.L_x_23639) ;  /* 0x0000008000003947 */ /* 0x000fea0003800000 */
[----:B------:R-:W-:-:S04]  /*22f0*/  ISETP.NE.U32.AND P4, PT, RZ, c[0x0][0x180], PT ;  /* 0x00006000ff007a0c */ /* 0x000fc80003f85070 */
[----:B------:R-:W-:-:S13]  /*2300*/  ISETP.NE.AND.EX P4, PT, RZ, c[0x0][0x184], PT, P4 ;  /* 0x00006100ff007a0c */ /* 0x000fda0003f85340 */
[----:B------:R-:W-:Y:S05]  /*2310*/  @P4 BRA `(.L_x_23640) ;  /* 0x0000002000004947 */ /* 0x000fea0003800000 */
[----:B------:R-:W-:Y:S05]  /*2320*/  @P0 BRA `(.L_x_23641) ;  /* 0x0000008000000947 */ /* 0x000fea0003800000 */
[----:B------:R-:W-:Y:S05]  /*2330*/  BRA `(.L_x_23642) ;  /* 0x0000009000007947 */ /* 0x000fea0003800000 */
.L_x_23640:
[----:B-----5:R-:W-:-:S05]  /*2340*/  HADD2.F32 R2, -RZ, R5.H1_H1 ;  /* 0x30000005ff027230 */ /* 0x020fca0000004100 */
[----:B------:R-:W-:Y:S01]  /*2350*/  FADD.FTZ R205, R2, R205 ;  /* 0x000000cd02cd7221 */ /* 0x000fe20000010000 */
[----:B------:R-:W-:Y:S05]  /*2360*/  BRA `(.L_x_23641) ;  /* 0x0000004000007947 */ /* 0x000fea0003800000 */
.L_x_23639:
[----:B-----5:R-:W-:Y:S02]  /*2370*/  HADD2.F32 R2, -RZ, R9.H1_H1 ;  /* 0x30000009ff027230 */ /* 0x020fe40000004100 */
[----:B------:R-:W-:-:S03]  /*2380*/  @P2 HADD2.F32 R128, -RZ, R5.H1_H1 ;  /* 0x30000005ff802230 */ /* 0x000fc60000004100 */
[----:B------:R-:W-:-:S04]  /*2390*/  FADD.FTZ R205, R2, R205 ;  /* 0x000000cd02cd7221 */ /* 0x000fc80000010000 */
[----:B------:R-:W-:-:S05]  /*23a0*/  @P2 FADD.FTZ R205, R128, R205 ;  /* 0x000000cd80cd2221 */ /* 0x000fca0000010000 */
.L_x_23641:
[----:B------:R-:W-:-:S04]  /*23b0*/  F2FP.PACK_AB R2, RZ, R205 ;  /* 0x000000cdff02723e */ /* 0x000fc800000000ff */
[----:B------:R-:W-:Y:S02]  /*23c0*/  PRMT R125, R125, 0x5410, R2 ;  /* 0x000054107d7d7816 */ /* 0x000fe40000000002 */
.L_x_23642:
[----:B------:R-:W-:Y:S01]  /*23d0*/  HADD2.F32 R191, -RZ, R130.H0_H0 ;  /* 0x20000082ffbf7230 */ /* 0x000fe20000004100 */
[----:B------:R-:W-:Y:S05]  /*23e0*/  @P3 BRA `(.L_x_23643) ;  /* 0x0000008000003947 */ /* 0x000fea0003800000 */
[----:B------:R-:W-:-:S04]  /*23f0*/  ISETP.NE.U32.AND P4, PT, RZ, c[0x0][0x180], PT ;  /* 0x00006000ff007a0c */ /* 0x000fc80003f85070 */
[----:B------:R-:W-:-:S13]  /*2400*/  ISETP.NE.AND.EX P4, PT, RZ, c[0x0][0x184], PT, P4 ;  /* 0x00006100ff007a0c */ /* 0x000fda0003f85340 */
[----:B------:R-:W-:Y:S05]  /*2410*/  @P4 BRA `(.L_x_23644) ;  /* 0x0000002000004947 */ /* 0x000fea0003800000 */
[----:B------:R-:W-:Y:S05]  /*2420*/  @P0 BRA `(.L_x_23645) ;  /* 0x0000008000000947 */ /* 0x000fea0003800000 */
[----:B------:R-:W-:Y:S05]  /*2430*/  BRA `(.L_x_23646) ;  /* 0x0000009000007947 */ /* 0x000fea0003800000 */
.L_x_23644:
[----:B-----5:R-:W-:-:S05]  /*2440*/  HADD2.F32 R2, -RZ, R6.H0_H0 ;  /* 0x20000006ff027230 */ /* 0x020fca0000004100 */
[----:B------:R-:W-:Y:S01]  /*2450*/  FADD.FTZ R191, R2, R191 ;  /* 0x000000bf02bf7221 */ /* 0x000fe20000010000 */
[----:B------:R-:W-:Y:S05]  /*2460*/  BRA `(.L_x_23645) ;  /* 0x0000004000007947 */ /* 0x000fea0003800000 */
.L_x_23643:
[----:B-----5:R-:W-:Y:S02]  /*2470*/  HADD2.F32 R2, -RZ, R10.H0_H0 ;  /* 0x2000000aff027230 */ /* 0x020fe40000004100 */
[----:B------:R-:W-:-:S03]  /*2480*/  @P2 HADD2.F32 R128, -RZ, R6.H0_H0 ;  /* 0x20000006ff802230 */ /* 0x000fc60000004100 */
[----:B------:R-:W-:-:S04]  /*2490*/  FADD.FTZ R191, R2, R191 ;  /* 0x000000bf02bf7221 */ /* 0x000fc80000010000 */
[----:B------:R-:W-:-:S05]  /*24a0*/  @P2 FADD.FTZ R191, R128, R191 ;  /* 0x000000bf80bf2221 */ /* 0x000fca0000010000 */
.L_x_23645:
[----:B------:R-:W-:-:S04]  /*24b0*/  F2FP.PACK_AB R2, RZ, R191 ;  /* 0x000000bfff02723e */ /* 0x000fc800000000ff */
[----:B------:R-:W-:Y:S02]  /*24c0*/  PRMT R126, R2, 0x7610, R126 ;  /* 0x00007610027e7816 */ /* 0x000fe4000000007e */
.L_x_23646:
[----:B------:R-:W-:Y:S01]  /*24d0*/  HADD2.F32 R193, -RZ, R130.H1_H1 ;  /* 0x30000082ffc17230 */ /* 0x000fe20000004100 */
[----:B------:R-:W-:Y:S05]  /*24e0*/  @P3 BRA `(.L_x_23647) ;  /* 0x0000008000003947 */ /* 0x000fea0003800000 */
[----:B------:R-:W-:-:S04]  /*24f0*/  ISETP.NE.U32.AND P4, PT, RZ, c[0x0][0x180], PT ;  /* 0x00006000ff007a0c */ /* 0x000fc80003f85070 */
[----:B------:R-:W-:-:S13]  /*2500*/  ISETP.NE.AND.EX P4, PT, RZ, c[0x0][0x184], PT, P4 ;  /* 0x00006100ff007a0c */ /* 0x000fda0003f85340 */
[----:B------:R-:W-:Y:S05]  /*2510*/  @P4 BRA `(.L_x_23648) ;  /* 0x0000002000004947 */ /* 0x000fea0003800000 */
[----:B------:R-:W-:Y:S05]  /*2520*/  @P0 BRA `(.L_x_23649) ;  /* 0x0000008000000947 */ /* 0x000fea0003800000 */
[----:B------:R-:W-:Y:S05]  /*2530*/  BRA `(.L_x_23650) ;  /* 0x0000009000007947 */ /* 0x000fea0003800000 */
.L_x_23648:
[----:B-----5:R-:W-:-:S05]  /*2540*/  HADD2.F32 R2, -RZ, R6.H1_H1 ;  /* 0x30000006ff027230 */ /* 0x020fca0000004100 */
[----:B------:R-:W-:Y:S01]  /*2550*/  FADD.FTZ R193, R2, R193 ;  /* 0x000000c102c17221 */ /* 0x000fe20000010000 */
[----:B------:R-:W-:Y:S05]  /*2560*/  BRA `(.L_x_23649) ;  /* 0x0000004000007947 */ /* 0x000fea0003800000 */
.L_x_23647:
[----:B-----5:R-:W-:Y:S02]  /*2570*/  HADD2.F32 R2, -RZ, R10.H1_H1 ;  /* 0x3000000aff027230 */ /* 0x020fe40000004100 */
[----:B------:R-:W-:-:S03]  /*2580*/  @P2 HADD2.F32 R128, -RZ, R6.H1_H1 ;  /* 0x30000006ff802230 */ /* 0x000fc60000004100 */
[----:B------:R-:W-:-:S04]  /*2590*/  FADD.FTZ R193, R2, R193 ;  /* 0x000000c102c17221 */ /* 0x000fc80000010000 */
[----:B------:R-:W-:-:S05]  /*25a0*/  @P2 FADD.FTZ R193, R128, R193 ;  /* 0x000000c180c12221 */ /* 0x000fca0000010000 */
.L_x_23649:
[----:B------:R-:W-:-:S04]  /*25b0*/  F2FP.PACK_AB R2, RZ, R193 ;  /* 0x000000c1ff02723e */ /* 0x000fc800000000ff */
[----:B------:R-:W-:Y:S02]  /*25c0*/  PRMT R126, R126, 0x5410, R2 ;  /* 0x000054107e7e7816 */ /* 0x000fe40000000002 */
.L_x_23650:
[----:B------:R-:W-:Y:S01]  /*25d0*/  HADD2.F32 R195, -RZ, R131.H0_H0 ;  /* 0x20000083ffc37230 */ /* 0x000fe20000004100 */
[----:B------:R-:W-:Y:S05]  /*25e0*/  @P3 BRA `(.L_x_23651) ;  /* 0x0000008000003947 */ /* 0x000fea0003800000 */
[----:B------:R-:W-:-:S04]  /*25f0*/  ISETP.NE.U32.AND P4, PT, RZ, c[0x0][0x180], PT ;  /* 0x00006000ff007a0c */ /* 0x000fc80003f85070 */
[----:B------:R-:W-:-:S13]  /*2600*/  ISETP.NE.AND.EX P4, PT, RZ, c[0x0][0x184], PT, P4 ;  /* 0x00006100ff007a0c */ /* 0x000fda0003f85340 */
[----:B------:R-:W-:Y:S05]  /*2610*/  @P4 BRA `(.L_x_23652) ;  /* 0x0000002000004947 */ /* 0x000fea0003800000 */
[----:B------:R-:W-:Y:S05]  /*2620*/  @P0 BRA `(.L_x_23653) ;  /* 0x0000008000000947 */ /* 0x000fea0003800000 */
[----:B------:R-:W-:Y:S05]  /*2630*/  BRA `(.L_x_23654) ;  /* 0x0000009000007947 */ /* 0x000fea0003800000 */
.L_x_23652:
[----:B-----5:R-:W-:-:S05]  /*2640*/  HADD2.F32 R2, -RZ, R7.H0_H0 ;  /* 0x20000007ff027230 */ /* 0x020fca0000004100 */
[----:B------:R-:W-:Y:S01]  /*2650*/  FADD.FTZ R195, R2, R195 ;  /* 0x000000c302c37221 */ /* 0x000fe20000010000 */
[----:B------:R-:W-:Y:S05]  /*2660*/  BRA `(.L_x_23653) ;  /* 0x0000004000007947 */ /* 0x000fea0003800000 */
.L_x_23651:
[----:B-----5:R-:W-:Y:S02]  /*2670*/  HADD2.F32 R2, -RZ, R11.H0_H0 ;  /* 0x2000000bff027230 */ /* 0x020fe40000004100 */
[----:B------:R-:W-:-:S03]  /*2680*/  @P2 HADD2.F32 R128, -RZ, R7.H0_H0 ;  /* 0x20000007ff802230 */ /* 0x000fc60000004100 */
[----:B------:R-:W-:-:S04]  /*2690*/  FADD.FTZ R195, R2, R195 ;  /* 0x000000c302c37221 */ /* 0x000fc80000010000 */
[----:B------:R-:W-:-:S05]  /*26a0*/  @P2 FADD.FTZ R195, R128, R195 ;  /* 0x000000c380c32221 */ /* 0x000fca0000010000 */
.L_x_23653:
[----:B------:R-:W-:-:S04]  /*26b0*/  F2FP.PACK_AB R2, RZ, R195 ;  /* 0x000000c3ff02723e */ /* 0x000fc800000000ff */
[----:B------:R-:W-:Y:S02]  /*26c0*/  PRMT R127, R2, 0x7610, R127 ;  /* 0x00007610027f7816 */ /* 0x000fe4000000007f */
.L_x_23654:
[----:B------:R-:W-:Y:S01]  /*26d0*/  HADD2.F32 R197, -RZ, R131.H1_H1 ;  /* 0x30000083ffc57230 */ /* 0x000fe20000004100 */
[----:B------:R-:W-:Y:S05]  /*26e0*/  @P3 BRA `(.L_x_23655) ;  /* 0x0000008000003947 */ /* 0x000fea0003800000 */
[----:B------:R-:W-:-:S04]  /*26f0*/  ISETP.NE.U32.AND P4, PT, RZ, c[0x0][0x180], PT ;  /* 0x00006000ff007a0c */ /* 0x000fc80003f85070 */
[----:B------:R-:W-:-:S13]  /*2700*/  ISETP.NE.AND.EX P4, PT, RZ, c[0x0][0x184], PT, P4 ;  /* 0x00006100ff007a0c */ /* 0x000fda0003f85340 */
[----:B------:R-:W-:Y:S05]  /*2710*/  @P4 BRA `(.L_x_23656) ;  /* 0x0000002000004947 */ /* 0x000fea0003800000 */
[----:B------:R-:W-:Y:S05]  /*2720*/  @P0 BRA `(.L_x_23657) ;  /* 0x0000008000000947 */ /* 0x000fea0003800000 */
[----:B------:R-:W-:Y:S05]  /*2730*/  BRA `(.L_x_23658) ;  /* 0x0000009000007947 */ /* 0x000fea0003800000 */
.L_x_23656:
[----:B-----5:R-:W-:-:S05]  /*2740*/  HADD2.F32 R2, -RZ, R7.H1_H1 ;  /* 0x30000007ff027230 */ /* 0x020fca0000004100 */
[----:B------:R-:W-:Y:S01]  /*2750*/  FADD.FTZ R197, R2, R197 ;  /* 0x000000c502c57221 */ /* 0x000fe20000010000 */
[----:B------:R-:W-:Y:S05]  /*2760*/  BRA `(.L_x_23657) ;  /* 0x0000004000007947 */ /* 0x000fea0003800000 */
.L_x_23655:
[----:B-----5:R-:W-:Y:S02]  /*2770*/  HADD2.F32 R2, -RZ, R11.H1_H1 ;  /* 0x3000000bff027230 */ /* 0x020fe40000004100 */
[----:B------:R-:W-:-:S03]  /*2780*/  @P2 HADD2.F32 R128, -RZ, R7.H1_H1 ;  /* 0x30000007ff802230 */ /* 0x000fc60000004100 */
[----:B------:R-:W-:-:S04]  /*2790*/  FADD.FTZ R197, R2, R197 ;  /* 0x000000c502c57221 */ /* 0x000fc80000010000 */
[----:B------:R-:W-:-:S05]  /*27a0*/  @P2 FADD.FTZ R197, R128, R197 ;  /* 0x000000c580c52221 */ /* 0x000fca0000010000 */
.L_x_23657:
[----:B------:R-:W-:-:S04]  /*27b0*/  F2FP.PACK_AB R2, RZ, R197 ;  /* 0x000000c5ff02723e */ /* 0x000fc800000000ff */
[----:B------:R-:W-:Y:S02]  /*27c0*/  PRMT R127, R127, 0x5410, R2 ;  /* 0x000054107f7f7816 */ /* 0x000fe40000000002 */
.L_x_23658:
        /* <DEDUP_REMOVED lines=16> */
.L_x_23660:
[----:B-----5:R-:W-:-:S05]  /*28d0*/  HADD2.F32 R2, -RZ, R4.H0_H0 ;  /* 0x20000004ff027230 */ /* 0x020fca0000004100 */
[----:B------:R-:W-:Y:S01]  /*28e0*/  FADD.FTZ R215, R2, R215 ;  /* 0x000000d702d77221 */ /* 0x000fe20000010000 */
[----:B------:R-:W-:Y:S05]  /*28f0*/  BRA `(.L_x_23661) ;  /* 0x0000004000007947 */ /* 0x000fea0003800000 */
.L_x_23659:
[----:B0----5:R-:W-:Y:S02]  /*2900*/  HADD2.F32 R2, -RZ, R8.H0_H0 ;  /* 0x20000008ff027230 */ /* 0x021fe40000004100 */
[----:B------:R-:W-:-:S03]  /*2910*/  @P2 HADD2.F32 R140, -RZ, R4.H0_H0 ;  /* 0x20000004ff8c2230 */ /* 0x000fc60000004100 */
[----:B------:R-:W-:-:S04]  /*2920*/  FADD.FTZ R215, R2, R215 ;  /* 0x000000d702d77221 */ /* 0x000fc80000010000 */
[----:B------:R-:W-:-:S05]  /*2930*/  @P2 FADD.FTZ R215, R140, R215 ;  /* 0x000000d78cd72221 */ /* 0x000fca0000010000 */
.L_x_23661:
[----:B------:R-:W-:-:S04]  /*2940*/  F2FP.PACK_AB R2, RZ, R215 ;  /* 0x000000d7ff02723e */ /* 0x000fc800000000ff */
[----:B------:R-:W-:Y:S02]  /*2950*/  PRMT R124, R2, 0x7610, R124 ;  /* 0x00007610027c7816 */ /* 0x000fe4000000007c */
.L_x_23662:
[----:B------:R-:W-:Y:S01]  /*2960*/  HADD2.F32 R217, -RZ, R128.H1_H1 ;  /* 0x30000080ffd97230 */ /* 0x000fe20000004100 */
[----:B------:R-:W-:Y:S05]  /*2970*/  @P3 BRA `(.L_x_23663) ;  /* 0x0000008000003947 */ /* 0x000fea0003800000 */
[----:B------:R-:W-:-:S04]  /*2980*/  ISETP.NE.U32.AND P4, PT, RZ, c[0x0][0x180], PT ;  /* 0x00006000ff007a0c */ /* 0x000fc80003f85070 */
[----:B------:R-:W-:-:S13]  /*2990*/  ISETP.NE.AND.EX P4, PT, RZ, c[0x0][0x184], PT, P4 ;  /* 0x00006100ff007a0c */ /* 0x000fda0003f85340 */
[----:B------:R-:W-:Y:S05]  /*29a0*/  @P4 BRA `(.L_x_23664) ;  /* 0x0000002000004947 */ /* 0x000fea0003800000 */
[----:B------:R-:W-:Y:S05]  /*29b0*/  @P0 BRA `(.L_x_23665) ;  /* 0x0000008000000947 */ /* 0x000fea0003800000 */
[----:B------:R-:W-:Y:S05]  /*29c0*/  BRA `(.L_x_23666) ;  /* 0x0000009000007947 */ /* 0x000fea0003800000 */
.L_x_23664:
[----:B-----5:R-:W-:-:S05]  /*29d0*/  HADD2.F32 R2, -RZ, R4.H1_H1 ;  /* 0x30000004ff027230 */ /* 0x020fca0000004100 */
[----:B------:R-:W-:Y:S01]  /*29e0*/  FADD.FTZ R217, R2, R217 ;  /* 0x000000d902d97221 */ /* 0x000fe20000010000 */
[----:B------:R-:W-:Y:S05]  /*29f0*/  BRA `(.L_x_23665) ;  /* 0x0000004000007947 */ /* 0x000fea0003800000 */
.L_x_23663:
[----:B-----5:R-:W-:Y:S02]  /*2a00*/  HADD2.F32 R2, -RZ, R8.H1_H1 ;  /* 0x30000008ff027230 */ /* 0x020fe40000004100 */
[----:B------:R-:W-:-:S03]  /*2a10*/  @P2 HADD2.F32 R128, -RZ, R4.H1_H1 ;  /* 0x30000004ff802230 */ /* 0x000fc60000004100 */
[----:B------:R-:W-:-:S04]  /*2a20*/  FADD.FTZ R217, R2, R217 ;  /* 0x000000d902d97221 */ /* 0x000fc80000010000 */
[----:B------:R-:W-:-:S05]  /*2a30*/  @P2 FADD.FTZ R217, R128, R217 ;  /* 0x000000d980d92221 */ /* 0x000fca0000010000 */
.L_x_23665:
[----:B------:R-:W-:-:S04]  /*2a40*/  F2FP.PACK_AB R2, RZ, R217 ;  /* 0x000000d9ff02723e */ /* 0x000fc800000000ff */
[----:B------:R-:W-:Y:S02]  /*2a50*/  PRMT R124, R124, 0x5410, R2 ;  /* 0x000054107c7c7816 */ /* 0x000fe40000000002 */
.L_x_23666:
[----:B------:R-:W-:Y:S01]  /*2a60*/  HADD2.F32 R219, -RZ, R129.H0_H0 ;  /* 0x20000081ffdb7230 */ /* 0x000fe20000004100 */
[----:B------:R-:W-:Y:S05]  /*2a70*/  @P3 BRA `(.L_x_23667) ;  /* 0x0000008000003947 */ /* 0x000fea0003800000 */
[----:B------:R-:W-:-:S04]  /*2a80*/  ISETP.NE.U32.AND P4, PT, RZ, c[0x0][0x180], PT ;  /* 0x00006000ff007a0c */ /* 0x000fc80003f85070 */
[----:B------:R-:W-:-:S13]  /*2a90*/  ISETP.NE.AND.EX P4, PT, RZ, c[0x0][0x184], PT, P4 ;  /* 0x00006100ff007a0c */ /* 0x000fda0003f85340 */
[----:B------:R-:W-:Y:S05]  /*2aa0*/  @P4 BRA `(.L_x_23668) ;  /* 0x0000002000004947 */ /* 0x000fea0003800000 */
[----:B------:R-:W-:Y:S05]  /*2ab0*/  @P0 BRA `(.L_x_23669) ;  /* 0x0000008000000947 */ /* 0x000fea0003800000 */
[----:B------:R-:W-:Y:S05]  /*2ac0*/  BRA `(.L_x_23670) ;  /* 0x0000009000007947 */ /* 0x000fea0003800000 */
.L_x_23668:
[----:B-----5:R-:W-:-:S05]  /*2ad0*/  HADD2.F32 R2, -RZ, R5.H0_H0 ;  /* 0x20000005ff027230 */ /* 0x020fca0000004100 */
[----:B------:R-:W-:Y:S01]  /*2ae0*/  FADD.FTZ R219, R2, R219 ;  /* 0x000000db02db7221 */ /* 0x000fe20000010000 */
[----:B------:R-:W-:Y:S05]  /*2af0*/  BRA `(.L_x_23669) ;  /* 0x0000004000007947 */ /* 0x000fea0003800000 */
.L_x_23667:
[----:B-----5:R-:W-:Y:S02]  /*2b00*/  HADD2.F32 R2, -RZ, R9.H0_H0 ;  /* 0x20000009ff027230 */ /* 0x020fe40000004100 */
[----:B------:R-:W-:-:S03]  /*2b10*/  @P2 HADD2.F32 R128, -RZ, R5.H0_H0 ;  /* 0x20000005ff802230 */ /* 0x000fc60000004100 */
[----:B------:R-:W-:-:S04]  /*2b20*/  FADD.FTZ R219, R2, R219 ;  /* 0x000000db02db7221 */ /* 0x000fc80000010000 */
[----:B------:R-:W-:-:S05]  /*2b30*/  @P2 FADD.FTZ R219, R128, R219 ;  /* 0x000000db80db2221 */ /* 0x000fca0000010000 */
.L_x_23669:
[----:B------:R-:W-:-:S04]  /*2b40*/  F2FP.PACK_AB R2, RZ, R219 ;  /* 0x000000dbff02723e */ /* 0x000fc800000000ff */
[----:B------:R-:W-:Y:S02]  /*2b50*/  PRMT R125, R2, 0x7610, R125 ;  /* 0x00007610027d7816 */ /* 0x000fe4000000007d */
.L_x_23670:
[----:B------:R-:W-:Y:S01]  /*2b60*/  HADD2.F32 R221, -RZ, R129.H1_H1 ;  /* 0x30000081ffdd7230 */ /* 0x000fe20000004100 */
[----:B------:R-:W-:Y:S05]  /*2b70*/  @P3 BRA `(.L_x_23671) ;  /* 0x0000008000003947 */ /* 0x000fea0003800000 */
[----:B------:R-:W-:-:S04]  /*2b80*/  ISETP.NE.U32.AND P4, PT, RZ, c[0x0][0x180], PT ;  /* 0x00006000ff007a0c */ /* 0x000fc80003f85070 */
[----:B------:R-:W-:-:S13]  /*2b90*/  ISETP.NE.AND.EX P4, PT, RZ, c[0x0][0x184], PT, P4 ;  /* 0x00006100ff007a0c */ /* 0x000fda0003f85340 */
[----:B------:R-:W-:Y:S05]  /*2ba0*/  @P4 BRA `(.L_x_23672) ;  /* 0x0000002000004947 */ /* 0x000fea0003800000 */
[----:B------:R-:W-:Y:S05]  /*2bb0*/  @P0 BRA `(.L_x_23673) ;  /* 0x0000008000000947 */ /* 0x000fea0003800000 */
[----:B------:R-:W-:Y:S05]  /*2bc0*/  BRA `(.L_x_23674) ;  /* 0x0000009000007947 */ /* 0x000fea0003800000 */
.L_x_23672:
[----:B-----5:R-:W-:-:S05]  /*2bd0*/  HADD2.F32 R2, -RZ, R5.H1_H1 ;  /* 0x30000005ff027230 */ /* 0x020fca0000004100 */
[----:B------:R-:W-:Y:S01]  /*2be0*/  FADD.FTZ R221, R2, R221 ;  /* 0x000000dd02dd7221 */ /* 0x000fe20000010000 */
[----:B------:R-:W-:Y:S05]  /*2bf0*/  BRA `(.L_x_23673) ;  /* 0x0000004000007947 */ /* 0x000fea0003800000 */
.L_x_23671:
[----:B-----5:R-:W-:Y:S02]  /*2c00*/  HADD2.F32 R2, -RZ, R9.H1_H1 ;  /* 0x30000009ff027230 */ /* 0x020fe40000004100 */
[----:B------:R-:W-:-:S03]  /*2c10*/  @P2 HADD2.F32 R128, -RZ, R5.H1_H1 ;  /* 0x30000005ff802230 */ /* 0x000fc60000004100 */
[----:B------:R-:W-:-:S04]  /*2c20*/  FADD.FTZ R221, R2, R221 ;  /* 0x000000dd02dd7221 */ /* 0x000fc80000010000 */
[----:B------:R-:W-:-:S05]  /*2c30*/  @P2 FADD.FTZ R221, R128, R221 ;  /* 0x000000dd80dd2221 */ /* 0x000fca0000010000 */
.L_x_23673:
[----:B------:R-:W-:-:S04]  /*2c40*/  F2FP.PACK_AB R2, RZ, R221 ;  /* 0x000000ddff02723e */ /* 0x000fc800000000ff */
[----:B------:R-:W-:Y:S02]  /*2c50*/  PRMT R125, R125, 0x5410, R2 ;  /* 0x000054107d7d7816 */ /* 0x000fe40000000002 */
.L_x_23674:
[----:B------:R-:W-:Y:S01]  /*2c60*/  HADD2.F32 R207, -RZ, R130.H0_H0 ;  /* 0x20000082ffcf7230 */ /* 0x000fe20000004100 */
[----:B------:R-:W-:Y:S05]  /*2c70*/  @P3 BRA `(.L_x_23675) ;  /* 0x0000008000003947 */ /* 0x000fea0003800000 */
[----:B------:R-:W-:-:S04]  /*2c80*/  ISETP.NE.U32.AND P4, PT, RZ, c[0x0][0x180], PT ;  /* 0x00006000ff007a0c */ /* 0x000fc80003f85070 */
[----:B------:R-:W-:-:S13]  /*2c90*/  ISETP.NE.AND.EX P4, PT, RZ, c[0x0][0x184], PT, P4 ;  /* 0x00006100ff007a0c */ /* 0x000fda0003f85340 */
[----:B------:R-:W-:Y:S05]  /*2ca0*/  @P4 BRA `(.L_x_23676) ;  /* 0x0000002000004947 */ /* 0x000fea0003800000 */
[----:B------:R-:W-:Y:S05]  /*2cb0*/  @P0 BRA `(.L_x_23677) ;  /* 0x0000008000000947 */ /* 0x000fea0003800000 */
[----:B------:R-:W-:Y:S05]  /*2cc0*/  BRA `(.L_x_23678) ;  /* 0x0000009000007947 */ /* 0x000fea0003800000 */
.L_x_23676:
[----:B-----5:R-:W-:-:S05]  /*2cd0*/  HADD2.F32 R2, -RZ, R6.H0_H0 ;  /* 0x20000006ff027230 */ /* 0x020fca0000004100 */
[----:B------:R-:W-:Y:S01]  /*2ce0*/  FADD.FTZ R207, R2, R207 ;  /* 0x000000cf02cf7221 */ /* 0x000fe20000010000 */
[----:B------:R-:W-:Y:S05]  /*2cf0*/  BRA `(.L_x_23677) ;  /* 0x0000004000007947 */ /* 0x000fea0003800000 */
.L_x_23675:
[----:B-----5:R-:W-:Y:S02]  /*2d00*/  HADD2.F32 R2, -RZ, R10.H0_H0 ;  /* 0x2000000aff027230 */ /* 0x020fe40000004100 */
[----:B------:R-:W-:-:S03]  /*2d10*/  @P2 HADD2.F32 R128, -RZ, R6.H0_H0 ;  /* 0x20000006ff802230 */ /* 0x000fc60000004100 */
[----:B------:R-:W-:-:S04]  /*2d20*/  FADD.FTZ R207, R2, R207 ;  /* 0x000000cf02cf7221 */ /* 0x000fc80000010000 */
[----:B------:R-:W-:-:S05]  /*2d30*/  @P2 FADD.FTZ R207, R128, R207 ;  /* 0x000000cf80cf2221 */ /* 0x000fca0000010000 */
.L_x_23677:
[----:B------:R-:W-:-:S04]  /*2d40*/  F2FP.PACK_AB R2, RZ, R207 ;  /* 0x000000cfff02723e */ /* 0x000fc800000000ff */
[----:B------:R-:W-:Y:S02]  /*2d50*/  PRMT R126, R2, 0x7610, R126 ;  /* 0x00007610027e7816 */ /* 0x000fe4000000007e */
.L_x_23678:
[----:B------:R-:W-:Y:S01]  /*2d60*/  HADD2.F32 R209, -RZ, R130.H1_H1 ;  /* 0x30000082ffd17230 */ /* 0x000fe20000004100 */
[----:B------:R-:W-:Y:S05]  /*2d70*/  @P3 BRA `(.L_x_23679) ;  /* 0x0000008000003947 */ /* 0x000fea0003800000 */
[----:B------:R-:W-:-:S04]  /*2d80*/  ISETP.NE.U32.AND P4, PT, RZ, c[0x0][0x180], PT ;  /* 0x00006000ff007a0c */ /* 0x000fc80003f85070 */
[----:B------:R-:W-:-:S13]  /*2d90*/  ISETP.NE.AND.EX P4, PT, RZ, c[0x0][0x184], PT, P4 ;  /* 0x00006100ff007a0c */ /* 0x000fda0003f85340 */
[----:B------:R-:W-:Y:S05]  /*2da0*/  @P4 BRA `(.L_x_23680) ;  /* 0x0000002000004947 */ /* 0x000fea0003800000 */
[----:B------:R-:W-:Y:S05]  /*2db0*/  @P0 BRA `(.L_x_23681) ;  /* 0x0000008000000947 */ /* 0x000fea0003800000 */
[----:B------:R-:W-:Y:S05]  /*2dc0*/  BRA `(.L_x_23682) ;  /* 0x0000009000007947 */ /* 0x000fea0003800000 */
.L_x_23680:
[----:B-----5:R-:W-:-:S05]  /*2dd0*/  HADD2.F32 R2, -RZ, R6.H1_H1 ;  /* 0x30000006ff027230 */ /* 0x020fca0000004100 */
[----:B------:R-:W-:Y:S01]  /*2de0*/  FADD.FTZ R209, R2, R209 ;  /* 0x000000d102d17221 */ /* 0x000fe20000010000 */
[----:B------:R-:W-:Y:S05]  /*2df0*/  BRA `(.L_x_23681) ;  /* 0x0000004000007947 */ /* 0x000fea0003800000 */
.L_x_23679:
[----:B-----5:R-:W-:Y:S02]  /*2e00*/  HADD2.F32 R2, -RZ, R10.H1_H1 ;  /* 0x3000000aff027230 */ /* 0x020fe40000004100 */
[----:B------:R-:W-:-:S03]  /*2e10*/  @P2 HADD2.F32 R128, -RZ, R6.H1_H1 ;  /* 0x30000006ff802230 */ /* 0x000fc60000004100 */
[----:B------:R-:W-:-:S04]  /*2e20*/  FADD.FTZ R209, R2, R209 ;  /* 0x000000d102d17221 */ /* 0x000fc80000010000 */
[----:B------:R-:W-:-:S05]  /*2e30*/  @P2 FADD.FTZ R209, R128, R209 ;  /* 0x000000d180d12221 */ /* 0x000fca0000010000 */
.L_x_23681:
[----:B------:R-:W-:-:S04]  /*2e40*/  F2FP.PACK_AB R2, RZ, R209 ;  /* 0x000000d1ff02723e */ /* 0x000fc800000000ff */
[----:B------:R-:W-:Y:S02]  /*2e50*/  PRMT R126, R126, 0x5410, R2 ;  /* 0x000054107e7e7816 */ /* 0x000fe40000000002 */
.L_x_23682:
[----:B------:R-:W-:Y:S01]  /*2e60*/  HADD2.F32 R211, -RZ, R131.H0_H0 ;  /* 0x20000083ffd37230 */ /* 0x000fe20000004100 */
[----:B------:R-:W-:Y:S05]  /*2e70*/  @P3 BRA `(.L_x_23683) ;  /* 0x0000008000003947 */ /* 0x000fea0003800000 */
[----:B------:R-:W-:-:S04]  /*2e80*/  ISETP.NE.U32.AND P4, PT, RZ, c[0x0][0x180], PT ;  /* 0x00006000ff007a0c */ /* 0x000fc80003f85070 */
[----:B------:R-:W-:-:S13]  /*2e90*/  ISETP.NE.AND.EX P4, PT, RZ, c[0x0][0x184], PT, P4 ;  /* 0x00006100ff007a0c */ /* 0x000fda0003f85340 */
[----:B------:R-:W-:Y:S05]  /*2ea0*/  @P4 BRA `(.L_x_23684) ;  /* 0x0000002000004947 */ /* 0x000fea0003800000 */
[----:B------:R-:W-:Y:S05]  /*2eb0*/  @P0 BRA `(.L_x_23685) ;  /* 0x0000008000000947 */ /* 0x000fea0003800000 */
[----:B------:R-:W-:Y:S05]  /*2ec0*/  BRA `(.L_x_23686) ;  /* 0x0000009000007947 */ /* 0x000fea0003800000 */
.L_x_23684:
[----:B-----5:R-:W-:-:S05]  /*2ed0*/  HADD2.F32 R2, -RZ, R7.H0_H0 ;  /* 0x20000007ff027230 */ /* 0x020fca0000004100 */
[----:B------:R-:W-:Y:S01]  /*2ee0*/  FADD.FTZ R211, R2, R211 ;  /* 0x000000d302d37221 */ /* 0x000fe20000010000 */
[----:B------:R-:W-:Y:S05]  /*2ef0*/  BRA `(.L_x_23685) ;  /* 0x0000004000007947 */ /* 0x000fea0003800000 */
.L_x_23683:
[----:B-----5:R-:W-:Y:S02]  /*2f00*/  HADD2.F32 R2, -RZ, R11.H0_H0 ;  /* 0x2000000bff027230 */ /* 0x020fe40000004100 */
[----:B------:R-:W-:-:S03]  /*2f10*/  @P2 HADD2.F32 R128, -RZ, R7.H0_H0 ;  /* 0x20000007ff802230 */ /* 0x000fc60000004100 */
[----:B------:R-:W-:-:S04]  /*2f20*/  FADD.FTZ R211, R2, R211 ;  /* 0x000000d302d37221 */ /* 0x000fc80000010000 */
[----:B------:R-:W-:-:S05]  /*2f30*/  @P2 FADD.FTZ R211, R128, R211 ;  /* 0x000000d380d32221 */ /* 0x000fca0000010000 */
.L_x_23685:
[----:B------:R-:W-:-:S04]  /*2f40*/  F2FP.PACK_AB R2, RZ, R211 ;  /* 0x000000d3ff02723e */ /* 0x000fc800000000ff */
[----:B------:R-:W-:Y:S02]  /*2f50*/  PRMT R127, R2, 0x7610, R127 ;  /* 0x00007610027f7816 */ /* 0x000fe4000000007f */
.L_x_23686:
[----:B------:R-:W-:Y:S01]  /*2f60*/  HADD2.F32 R213, -RZ, R131.H1_H1 ;  /* 0x30000083ffd57230 */ /* 0x000fe20000004100 */
[----:B------:R-:W-:Y:S05]  /*2f70*/  @P3 BRA `(.L_x_23687) ;  /* 0x0000008000003947 */ /* 0x000fea0003800000 */
[----:B------:R-:W-:-:S04]  /*2f80*/  ISETP.NE.U32.AND P4, PT, RZ, c[0x0][0x180], PT ;  /* 0x00006000ff007a0c */ /* 0x000fc80003f85070 */
[----:B------:R-:W-:-:S13]  /*2f90*/  ISETP.NE.AND.EX P4, PT, RZ, c[0x0][0x184], PT, P4 ;  /* 0x00006100ff007a0c */ /* 0x000fda0003f85340 */
[----:B------:R-:W-:Y:S05]  /*2fa0*/  @P4 BRA `(.L_x_23688) ;  /* 0x0000002000004947 */ /* 0x000fea0003800000 */
[----:B------:R-:W-:Y:S05]  /*2fb0*/  @P0 BRA `(.L_x_23689) ;  /* 0x0000008000000947 */ /* 0x000fea0003800000 */
[----:B------:R-:W-:Y:S05]  /*2fc0*/  BRA `(.L_x_23690) ;  /* 0x0000009000007947 */ /* 0x000fea0003800000 */
.L_x_23688:
[----:B-----5:R-:W-:-:S05]  /*2fd0*/  HADD2.F32 R2, -RZ, R7.H1_H1 ;  /* 0x30000007ff027230 */ /* 0x020fca0000004100 */
[----:B------:R-:W-:Y:S01]  /*2fe0*/  FADD.FTZ R213, R2, R213 ;  /* 0x000000d502d57221 */ /* 0x000fe20000010000 */
[----:B------:R-:W-:Y:S05]  /*2ff0*/  BRA `(.L_x_23689) ;  /* 0x0000004000007947 */ /* 0x000fea0003800000 */
.L_x_23687:
[----:B-----5:R-:W-:Y:S02]  /*3000*/  HADD2.F32 R2, -RZ, R11.H1_H1 ;  /* 0x3000000bff027230 */ /* 0x020fe40000004100 */
[----:B------:R-:W-:-:S03]  /*3010*/  @P2 HADD2.F32 R128, -RZ, R7.H1_H1 ;  /* 0x30000007ff802230 */ /* 0x000fc60000004100 */
[----:B------:R-:W-:-:S04]  /*3020*/  FADD.FTZ R213, R2, R213 ;  /* 0x000000d502d57221 */ /* 0x000fc80000010000 */
[----:B------:R-:W-:-:S05]  /*3030*/  @P2 FADD.FTZ R213, R128, R213 ;  /* 0x000000d580d52221 */ /* 0x000fca0000010000 */
.L_x_23689:
[----:B------:R-:W-:-:S04]  /*3040*/  F2FP.PACK_AB R2, RZ, R213 ;  /* 0x000000d5ff02723e */ /* 0x000fc800000000ff */
[----:B------:R-:W-:Y:S02]  /*3050*/  PRMT R127, R127, 0x5410, R2 ;  /* 0x000054107f7f7816 */ /* 0x000fe40000000002 */
.L_x_23690:
        /* <DEDUP_REMOVED lines=16> */
.L_x_23692:
[----:B-----5:R-:W-:-:S05]  /*3160*/  HADD2.F32 R2, -RZ, R4.H0_H0 ;  /* 0x20000004ff027230 */ /* 0x020fca0000004100 */
[----:B------:R-:W-:Y:S01]  /*3170*/  FADD.FTZ R235, R2, R235 ;  /* 0x000000eb02eb7221 */ /* 0x000fe20000010000 */
[----:B------:R-:W-:Y:S05]  /*3180*/  BRA `(.L_x_23693) ;  /* 0x0000004000007947 */ /* 0x000fea0003800000 */
.L_x_23691:
[----:B0----5:R-:W-:Y:S02]  /*3190*/  HADD2.F32 R2, -RZ, R8.H0_H0 ;  /* 0x20000008ff027230 */ /* 0x021fe40000004100 */
[----:B------:R-:W-:-:S03]  /*31a0*/  @P2 HADD2.F32 R140, -RZ, R4.H0_H0 ;  /* 0x20000004ff8c2230 */ /* 0x000fc60000004100 */
[----:B------:R-:W-:-:S04]  /*31b0*/  FADD.FTZ R235, R2, R235 ;  /* 0x000000eb02eb7221 */ /* 0x000fc80000010000 */
[----:B------:R-:W-:-:S05]  /*31c0*/  @P2 FADD.FTZ R235, R140, R235 ;  /* 0x000000eb8ceb2221 */ /* 0x000fca0000010000 */
.L_x_23693:
[----:B------:R-:W-:-:S04]  /*31d0*/  F2FP.PACK_AB R2, RZ, R235 ;  /* 0x000000ebff02723e */ /* 0x000fc800000000ff */
[----:B------:R-:W-:Y:S02]  /*31e0*/  PRMT R124, R2, 0x7610, R124 ;  /* 0x00007610027c7816 */ /* 0x000fe4000000007c */
.L_x_23694:
[----:B------:R-:W-:Y:S01]  /*31f0*/  HADD2.F32 R237, -RZ, R128.H1_H1 ;  /* 0x30000080ffed7230 */ /* 0x000fe20000004100 */
[----:B------:R-:W-:Y:S05]  /*3200*/  @P3 BRA `(.L_x_23695) ;  /* 0x0000008000003947 */ /* 0x000fea0003800000 */
[----:B------:R-:W-:-:S04]  /*3210*/  ISETP.NE.U32.AND P4, PT, RZ, c[0x0][0x180], PT ;  /* 0x00006000ff007a0c */ /* 0x000fc80003f85070 */
[----:B------:R-:W-:-:S13]  /*3220*/  ISETP.NE.AND.EX P4, PT, RZ, c[0x0][0x184], PT, P4 ;  /* 0x00006100ff007a0c */ /* 0x000fda0003f85340 */
[----:B------:R-:W-:Y:S05]  /*3230*/  @P4 BRA `(.L_x_23696) ;  /* 0x0000002000004947 */ /* 0x000fea0003800000 */
[----:B------:R-:W-:Y:S05]  /*3240*/  @P0 BRA `(.L_x_23697) ;  /* 0x0000008000000947 */ /* 0x000fea0003800000 */
[----:B------:R-:W-:Y:S05]  /*3250*/  BRA `(.L_x_23698) ;  /* 0x0000009000007947 */ /* 0x000fea0003800000 */
.L_x_23696:
[----:B-----5:R-:W-:-:S05]  /*3260*/  HADD2.F32 R2, -RZ, R4.H1_H1 ;  /* 0x30000004ff027230 */ /* 0x020fca0000004100 */
[----:B------:R-:W-:Y:S01]  /*3270*/  FADD.FTZ R237, R2, R237 ;  /* 0x000000ed02ed7221 */ /* 0x000fe20000010000 */
[----:B------:R-:W-:Y:S05]  /*3280*/  BRA `(.L_x_23697) ;  /* 0x0000004000007947 */ /* 0x000fea0003800000 */
.L_x_23695:
[----:B-----5:R-:W-:Y:S02]  /*3290*/  HADD2.F32 R2, -RZ, R8.H1_H1 ;  /* 0x30000008ff027230 */ /* 0x020fe40000004100 */
[----:B------:R-:W-:-:S03]  /*32a0*/  @P2 HADD2.F32 R128, -RZ, R4.H1_H1 ;  /* 0x30000004ff802230 */ /* 0x000fc60000004100 */
[----:B------:R-:W-:-:S04]  /*32b0*/  FADD.FTZ R237, R2, R237 ;  /* 0x000000ed02ed7221 */ /* 0x000fc80000010000 */
[----:B------:R-:W-:-:S05]  /*32c0*/  @P2 FADD.FTZ R237, R128, R237 ;  /* 0x000000ed80ed2221 */ /* 0x000fca0000010000 */
.L_x_23697:
[----:B------:R-:W-:-:S04]  /*32d0*/  F2FP.PACK_AB R2, RZ, R237 ;  /* 0x000000edff02723e */ /* 0x000fc800000000ff */
[----:B------:R-:W-:Y:S02]  /*32e0*/  PRMT R124, R124, 0x5410, R2 ;  /* 0x000054107c7c7816 */ /* 0x000fe40000000002 */
.L_x_23698:
[----:B------:R-:W-:Y:S01]  /*32f0*/  HADD2.F32 R227, -RZ, R129.H0_H0 ;  /* 0x20000081ffe37230 */ /* 0x000fe20000004100 */
[----:B------:R-:W-:Y:S05]  /*3300*/  @P3 BRA `(.L_x_23699) ;  /* 0x0000008000003947 */ /* 0x000fea0003800000 */
[----:B------:R-:W-:-:S04]  /*3310*/  ISETP.NE.U32.AND P4, PT, RZ, c[0x0][0x180], PT ;  /* 0x00006000ff007a0c */ /* 0x000fc80003f85070 */
[----:B------:R-:W-:-:S13]  /*3320*/  ISETP.NE.AND.EX P4, PT, RZ, c[0x0][0x184], PT, P4 ;  /* 0x00006100ff007a0c */ /* 0x000fda0003f85340 */
[----:B------:R-:W-:Y:S05]  /*3330*/  @P4 BRA `(.L_x_23700) ;  /* 0x0000002000004947 */ /* 0x000fea0003800000 */
[----:B------:R-:W-:Y:S05]  /*3340*/  @P0 BRA `(.L_x_23701) ;  /* 0x0000008000000947 */ /* 0x000fea0003800000 */
[----:B------:R-:W-:Y:S05]  /*3350*/  BRA `(.L_x_23702) ;  /* 0x0000009000007947 */ /* 0x000fea0003800000 */
.L_x_23700:
[----:B-----5:R-:W-:-:S05]  /*3360*/  HADD2.F32 R2, -RZ, R5.H0_H0 ;  /* 0x20000005ff027230 */ /* 0x020fca0000004100 */
[----:B------:R-:W-:Y:S01]  /*3370*/  FADD.FTZ R227, R2, R227 ;  /* 0x000000e302e37221 */ /* 0x000fe20000010000 */
[----:B------:R-:W-:Y:S05]  /*3380*/  BRA `(.L_x_23701) ;  /* 0x0000004000007947 */ /* 0x000fea0003800000 */
.L_x_23699:
[----:B-----5:R-:W-:Y:S02]  /*3390*/  HADD2.F32 R2, -RZ, R9.H0_H0 ;  /* 0x20000009ff027230 */ /* 0x020fe40000004100 */
[----:B------:R-:W-:-:S03]  /*33a0*/  @P2 HADD2.F32 R128, -RZ, R5.H0_H0 ;  /* 0x20000005ff802230 */ /* 0x000fc60000004100 */
[----:B------:R-:W-:-:S04]  /*33b0*/  FADD.FTZ R227, R2, R227 ;  /* 0x000000e302e37221 */ /* 0x000fc80000010000 */
[----:B------:R-:W-:-:S05]  /*33c0*/  @P2 FADD.FTZ R227, R128, R227 ;  /* 0x000000e380e32221 */ /* 0x000fca0000010000 */
.L_x_23701:
[----:B------:R-:W-:-:S04]  /*33d0*/  F2FP.PACK_AB R2, RZ, R227 ;  /* 0x000000e3ff02723e */ /* 0x000fc800000000ff */
[----:B------:R-:W-:Y:S02]  /*33e0*/  PRMT R125, R2, 0x7610, R125 ;  /* 0x00007610027d7816 */ /* 0x000fe4000000007d */
.L_x_23702:
[----:B------:R-:W-:Y:S01]  /*33f0*/  HADD2.F32 R229, -RZ, R129.H1_H1 ;  /* 0x30000081ffe57230 */ /* 0x000fe20000004100 */
[----:B------:R-:W-:Y:S05]  /*3400*/  @P3 BRA `(.L_x_23703) ;  /* 0x0000008000003947 */ /* 0x000fea0003800000 */
[----:B------:R-:W-:-:S04]  /*3410*/  ISETP.NE.U32.AND P4, PT, RZ, c[0x0][0x180], PT ;  /* 0x00006000ff007a0c */ /* 0x000fc80003f85070 */
[----:B------:R-:W-:-:S13]  /*3420*/  ISETP.NE.AND.EX P4, PT, RZ, c[0x0][0x184], PT, P4 ;  /* 0x00006100ff007a0c */ /* 0x000fda0003f85340 */
[----:B------:R-:W-:Y:S05]  /*3430*/  @P4 BRA `(.L_x_23704) ;  /* 0x0000002000004947 */ /* 0x000fea0003800000 */
[----:B------:R-:W-:Y:S05]  /*3440*/  @P0 BRA `(.L_x_23705) ;  /* 0x0000008000000947 */ /* 0x000fea0003800000 */
[----:B------:R-:W-:Y:S05]  /*3450*/  BRA `(.L_x_23706) ;  /* 0x0000009000007947 */ /* 0x000fea0003800000 */
.L_x_23704:
[----:B-----5:R-:W-:-:S05]  /*3460*/  HADD2.F32 R2, -RZ, R5.H1_H1 ;  /* 0x30000005ff027230 */ /* 0x020fca0000004100 */
[----:B------:R-:W-:Y:S01]  /*3470*/  FADD.FTZ R229, R2, R229 ;  /* 0x000000e502e57221 */ /* 0x000fe20000010000 */
[----:B------:R-:W-:Y:S05]  /*3480*/  BRA `(.L_x_23705) ;  /* 0x0000004000007947 */ /* 0x000fea0003800000 */
.L_x_23703:
[----:B-----5:R-:W-:Y:S02]  /*3490*/  HADD2.F32 R2, -RZ, R9.H1_H1 ;  /* 0x30000009ff027230 */ /* 0x020fe40000004100 */
[----:B------:R-:W-:-:S03]  /*34a0*/  @P2 HADD2.F32 R128, -RZ, R5.H1_H1 ;  /* 0x30000005ff802230 */ /* 0x000fc60000004100 */
[----:B------:R-:W-:-:S04]  /*34b0*/  FADD.FTZ R229, R2, R229 ;  /* 0x000000e502e57221 */ /* 0x000fc80000010000 */
[----:B------:R-:W-:-:S05]  /*34c0*/  @P2 FADD.FTZ R229, R128, R229 ;  /* 0x000000e580e52221 */ /* 0x000fca0000010000 */
.L_x_23705:
[----:B------:R-:W-:-:S04]  /*34d0*/  F2FP.PACK_AB R2, RZ, R229 ;  /* 0x000000e5ff02723e */ /* 0x000fc800000000ff */
[----:B------:R-:W-:Y:S02]  /*34e0*/  PRMT R125, R125, 0x5410, R2 ;  /* 0x000054107d7d7816 */ /* 0x000fe40000000002 */
.L_x_23706:
[----:B------:R-:W-:Y:S01]  /*34f0*/  HADD2.F32 R231, -RZ, R130.H0_H0 ;  /* 0x20000082ffe77230 */ /* 0x000fe20000004100 */
[----:B------:R-:W-:Y:S05]  /*3500*/  @P3 BRA `(.L_x_23707) ;  /* 0x0000008000003947 */ /* 0x000fea0003800000 */
[----:B------:R-:W-:-:S04]  /*3510*/  ISETP.NE.U32.AND P4, PT, RZ, c[0x0][0x180], PT ;  /* 0x00006000ff007a0c */ /* 0x000fc80003f85070 */
[----:B------:R-:W-:-:S13]  /*3520*/  ISETP.NE.AND.EX P4, PT, RZ, c[0x0][0x184], PT, P4 ;  /* 0x00006100ff007a0c */ /* 0x000fda0003f85340 */
[----:B------:R-:W-:Y:S05]  /*3530*/  @P4 BRA `(.L_x_23708) ;  /* 0x0000002000004947 */ /* 0x000fea0003800000 */
[----:B------:R-:W-:Y:S05]  /*3540*/  @P0 BRA `(.L_x_23709) ;  /* 0x0000008000000947 */ /* 0x000fea0003800000 */
[----:B------:R-:W-:Y:S05]  /*3550*/  BRA `(.L_x_23710) ;  /* 0x0000009000007947 */ /* 0x000fea0003800000 */
.L_x_23708:
[----:B-----5:R-:W-:-:S05]  /*3560*/  HADD2.F32 R2, -RZ, R6.H0_H0 ;  /* 0x20000006ff027230 */ /* 0x020fca0000004100 */
[----:B------:R-:W-:Y:S01]  /*3570*/  FADD.FTZ R231, R2, R231 ;  /* 0x000000e702e77221 */ /* 0x000fe20000010000 */
[----:B------:R-:W-:Y:S05]  /*3580*/  BRA `(.L_x_23709) ;  /* 0x0000004000007947 */ /* 0x000fea0003800000 */
.L_x_23707:
[----:B-----5:R-:W-:Y:S02]  /*3590*/  HADD2.F32 R2, -RZ, R10.H0_H0 ;  /* 0x2000000aff027230 */ /* 0x020fe40000004100 */
[----:B------:R-:W-:-:S03]  /*35a0*/  @P2 HADD2.F32 R128, -RZ, R6.H0_H0 ;  /* 0x20000006ff802230 */ /* 0x000fc60000004100 */
[----:B------:R-:W-:-:S04]  /*35b0*/  FADD.FTZ R231, R2, R231 ;  /* 0x000000e702e77221 */ /* 0x000fc80000010000 */
[----:B------:R-:W-:-:S05]  /*35c0*/  @P2 FADD.FTZ R231, R128, R231 ;  /* 0x000000e780e72221 */ /* 0x000fca0000010000 */
.L_x_23709:
[----:B------:R-:W-:-:S04]  /*35d0*/  F2FP.PACK_AB R2, RZ, R231 ;  /* 0x000000e7ff02723e */ /* 0x000fc800000000ff */
[----:B------:R-:W-:Y:S02]  /*35e0*/  PRMT R126, R2, 0x7610, R126 ;  /* 0x00007610027e7816 */ /* 0x000fe4000000007e */
.L_x_23710:
[----:B------:R-:W-:Y:S01]  /*35f0*/  HADD2.F32 R233, -RZ, R130.H1_H1 ;  /* 0x30000082ffe97230 */ /* 0x000fe20000004100 */
[----:B------:R-:W-:Y:S05]  /*3600*/  @P3 BRA `(.L_x_23711) ;  /* 0x0000008000003947 */ /* 0x000fea0003800000 */
[----:B------:R-:W-:-:S04]  /*3610*/  ISETP.NE.U32.AND P4, PT, RZ, c[0x0][0x180], PT ;  /* 0x00006000ff007a0c */ /* 0x000fc80003f85070 */
[----:B------:R-:W-:-:S13]  /*3620*/  ISETP.NE.AND.EX P4, PT, RZ, c[0x0][0x184], PT, P4 ;  /* 0x00006100ff007a0c */ /* 0x000fda0003f85340 */
[----:B------:R-:W-:Y:S05]  /*3630*/  @P4 BRA `(.L_x_23712) ;  /* 0x0000002000004947 */ /* 0x000fea0003800000 */
[----:B------:R-:W-:Y:S05]  /*3640*/  @P0 BRA `(.L_x_23713) ;  /* 0x0000008000000947 */ /* 0x000fea0003800000 */
[----:B------:R-:W-:Y:S05]  /*3650*/  BRA `(.L_x_23714) ;  /* 0x0000009000007947 */ /* 0x000fea0003800000 */
.L_x_23712:
[----:B-----5:R-:W-:-:S05]  /*3660*/  HADD2.F32 R2, -RZ, R6.H1_H1 ;  /* 0x30000006ff027230 */ /* 0x020fca0000004100 */
[----:B------:R-:W-:Y:S01]  /*3670*/  FADD.FTZ R233, R2, R233 ;  /* 0x000000e902e97221 */ /* 0x000fe20000010000 */
[----:B------:R-:W-:Y:S05]  /*3680*/  BRA `(.L_x_23713) ;  /* 0x0000004000007947 */ /* 0x000fea0003800000 */
.L_x_23711:
[----:B-----5:R-:W-:Y:S02]  /*3690*/  HADD2.F32 R2, -RZ, R10.H1_H1 ;  /* 0x3000000aff027230 */ /* 0x020fe40000004100 */
[----:B------:R-:W-:-:S03]  /*36a0*/  @P2 HADD2.F32 R128, -RZ, R6.H1_H1 ;  /* 0x30000006ff802230 */ /* 0x000fc60000004100 */
[----:B------:R-:W-:-:S04]  /*36b0*/  FADD.FTZ R233, R2, R233 ;  /* 0x000000e902e97221 */ /* 0x000fc80000010000 */
[----:B------:R-:W-:-:S05]  /*36c0*/  @P2 FADD.FTZ R233, R128, R233 ;  /* 0x000000e980e92221 */ /* 0x000fca0000010000 */
.L_x_23713:
[----:B------:R-:W-:-:S04]  /*36d0*/  F2FP.PACK_AB R2, RZ, R233 ;  /* 0x000000e9ff02723e */ /* 0x000fc800000000ff */
[----:B------:R-:W-:Y:S02]  /*36e0*/  PRMT R126, R126, 0x5410, R2 ;  /* 0x000054107e7e7816 */ /* 0x000fe40000000002 */
.L_x_23714:
[----:B------:R-:W-:Y:S01]  /*36f0*/  HADD2.F32 R223, -RZ, R131.H0_H0 ;  /* 0x20000083ffdf7230 */ /* 0x000fe20000004100 */
[----:B------:R-:W-:Y:S05]  /*3700*/  @P3 BRA `(.L_x_23715) ;  /* 0x0000008000003947 */ /* 0x000fea0003800000 */
[----:B------:R-:W-:-:S04]  /*3710*/  ISETP.NE.U32.AND P4, PT, RZ, c[0x0][0x180], PT ;  /* 0x00006000ff007a0c */ /* 0x000fc80003f85070 */
[----:B------:R-:W-:-:S13]  /*3720*/  ISETP.NE.AND.EX P4, PT, RZ, c[0x0][0x184], PT, P4 ;  /* 0x00006100ff007a0c */ /* 0x000fda0003f85340 */
[----:B------:R-:W-:Y:S05]  /*3730*/  @P4 BRA `(.L_x_23716) ;  /* 0x0000002000004947 */ /* 0x000fea0003800000 */
[----:B------:R-:W-:Y:S05]  /*3740*/  @P0 BRA `(.L_x_23717) ;  /* 0x0000008000000947 */ /* 0x000fea0003800000 */
[----:B------:R-:W-:Y:S05]  /*3750*/  BRA `(.L_x_23718) ;  /* 0x0000009000007947 */ /* 0x000fea0003800000 */
.L_x_23716:
[----:B-----5:R-:W-:-:S05]  /*3760*/  HADD2.F32 R2, -RZ, R7.H0_H0 ;  /* 0x20000007ff027230 */ /* 0x020fca0000004100 */
[----:B------:R-:W-:Y:S01]  /*3770*/  FADD.FTZ R223, R2, R223 ;  /* 0x000000df02df7221 */ /* 0x000fe20000010000 */
[----:B------:R-:W-:Y:S05]  /*3780*/  BRA `(.L_x_23717) ;  /* 0x0000004000007947 */ /* 0x000fea0003800000 */
.L_x_23715:
[----:B-----5:R-:W-:Y:S02]  /*3790*/  HADD2.F32 R2, -RZ, R11.H0_H0 ;  /* 0x2000000bff027230 */ /* 0x020fe40000004100 */
[----:B------:R-:W-:-:S03]  /*37a0*/  @P2 HADD2.F32 R128, -RZ, R7.H0_H0 ;  /* 0x20000007ff802230 */ /* 0x000fc60000004100 */
[----:B------:R-:W-:-:S04]  /*37b0*/  FADD.FTZ R223, R2, R223 ;  /* 0x000000df02df7221 */ /* 0x000fc80000010000 */
[----:B------:R-:W-:-:S05]  /*37c0*/  @P2 FADD.FTZ R223, R128, R223 ;  /* 0x000000df80df2221 */ /* 0x000fca0000010000 */
.L_x_23717:
[----:B------:R-:W-:-:S04]  /*37d0*/  F2FP.PACK_AB R2, RZ, R223 ;  /* 0x000000dfff02723e */ /* 0x000fc800000000ff */
[----:B------:R-:W-:Y:S02]  /*37e0*/  PRMT R127, R2, 0x7610, R127 ;  /* 0x00007610027f7816 */ /* 0x000fe4000000007f */
.L_x_23718:
[----:B------:R-:W-:Y:S01]  /*37f0*/  HADD2.F32 R225, -RZ, R131.H1_H1 ;  /* 0x30000083ffe17230 */ /* 0x000fe20000004100 */
[----:B------:R-:W-:Y:S05]  /*3800*/  @P3 BRA `(.L_x_23719) ;  /* 0x0000008000003947 */ /* 0x000fea0003800000 */
[----:B------:R-:W-:-:S04]  /*3810*/  ISETP.NE.U32.AND P4, PT, RZ, c[0x0][0x180], PT ;  /* 0x00006000ff007a0c */ /* 0x000fc80003f85070 */
[----:B------:R-:W-:-:S13]  /*3820*/  ISETP.NE.AND.EX P4, PT, RZ, c[0x0][0x184], PT, P4 ;  /* 0x00006100ff007a0c */ /* 0x000fda0003f85340 */
[----:B------:R-:W-:Y:S05]  /*3830*/  @P4 BRA `(.L_x_23720) ;  /* 0x0000002000004947 */ /* 0x000fea0003800000 */
[----:B------:R-:W-:Y:S05]  /*3840*/  @P0 BRA `(.L_x_23721) ;  /* 0x0000008000000947 */ /* 0x000fea0003800000 */
[----:B------:R-:W-:Y:S05]  /*3850*/  BRA `(.L_x_23722) ;  /* 0x0000009000007947 */ /* 0x000fea0003800000 */
.L_x_23720:
[----:B-----5:R-:W-:-:S05]  /*3860*/  HADD2.F32 R2, -RZ, R7.H1_H1 ;  /* 0x30000007ff027230 */ /* 0x020fca0000004100 */
[----:B------:R-:W-:Y:S01]  /*3870*/  FADD.FTZ R225, R2, R225 ;  /* 0x000000e102e17221 */ /* 0x000fe20000010000 */
[----:B------:R-:W-:Y:S05]  /*3880*/  BRA `(.L_x_23721) ;  /* 0x0000004000007947 */ /* 0x000fea0003800000 */
.L_x_23719:
[----:B-----5:R-:W-:Y:S02]  /*3890*/  HADD2.F32 R2, -RZ, R11.H1_H1 ;  /* 0x3000000bff027230 */ /* 0x020fe40000004100 */
[----:B------:R-:W-:-:S03]  /*38a0*/  @P2 HADD2.F32 R128, -RZ, R7.H1_H1 ;  /* 0x30000007ff802230 */ /* 0x000fc60000004100 */
[----:B------:R-:W-:-:S04]  /*38b0*/  FADD.FTZ R225, R2, R225 ;  /* 0x000000e102e17221 */ /* 0x000fc80000010000 */
[----:B------:R-:W-:-:S05]  /*38c0*/  @P2 FADD.FTZ R225, R128, R225 ;  /* 0x000000e180e12221 */ /* 0x000fca0000010000 */
.L_x_23721:
[----:B------:R-:W-:-:S04]  /*38d0*/  F2FP.PACK_AB R2, RZ, R225 ;  /* 0x000000e1ff02723e */ /* 0x000fc800000000ff */
[----:B------:R-:W-:Y:S02]  /*38e0*/  PRMT R127, R127, 0x5410, R2 ;  /* 0x000054107f7f7816 */ /* 0x000fe40000000002 */
.L_x_23722:
        /* <DEDUP_REMOVED lines=16> */
.L_x_23724:
[----:B-----5:R-:W-:-:S05]  /*39f0*/  HADD2.F32 R2, -RZ, R4.H0_H0 ;  /* 0x20000004ff027230 */ /* 0x020fca0000004100 */
[----:B------:R-:W-:Y:S01]  /*3a00*/  FADD.FTZ R239, R2, R239 ;  /* 0x000000ef02ef7221 */ /* 0x000fe20000010000 */
[----:B------:R-:W-:Y:S05]  /*3a10*/  BRA `(.L_x_23725) ;  /* 0x0000004000007947 */ /* 0x000fea0003800000 */
.L_x_23723:
[----:B0----5:R-:W-:Y:S02]  /*3a20*/  HADD2.F32 R2, -RZ, R8.H0_H0 ;  /* 0x20000008ff027230 */ /* 0x021fe40000004100 */
[----:B------:R-:W-:-:S03]  /*3a30*/  @P2 HADD2.F32 R140, -RZ, R4.H0_H0 ;  /* 0x20000004ff8c2230 */ /* 0x000fc60000004100 */
[----:B------:R-:W-:-:S04]  /*3a40*/  FADD.FTZ R239, R2, R239 ;  /* 0x000000ef02ef7221 */ /* 0x000fc80000010000 */
[----:B------:R-:W-:-:S05]  /*3a50*/  @P2 FADD.FTZ R239, R140, R239 ;  /* 0x000000ef8cef2221 */ /* 0x000fca0000010000 */
.L_x_23725:
[----:B------:R-:W-:-:S04]  /*3a60*/  F2FP.PACK_AB R2, RZ, R239 ;  /* 0x000000efff02723e */ /* 0x000fc800000000ff */
[----:B------:R-:W-:Y:S02]  /*3a70*/  PRMT R124, R2, 0x7610, R124 ;  /* 0x00007610027c7816 */ /* 0x000fe4000000007c */
.L_x_23726:
[----:B------:R-:W-:Y:S01]  /*3a80*/  HADD2.F32 R241, -RZ, R128.H1_H1 ;  /* 0x30000080fff17230 */ /* 0x000fe20000004100 */
[----:B------:R-:W-:Y:S05]  /*3a90*/  @P3 BRA `(.L_x_23727) ;  /* 0x0000008000003947 */ /* 0x000fea0003800000 */
[----:B------:R-:W-:-:S04]  /*3aa0*/  ISETP.NE.U32.AND P1, PT, RZ, c[0x0][0x180], PT ;  /* 0x00006000ff007a0c */ /* 0x000fc80003f25070 */
[----:B------:R-:W-:-:S13]  /*3ab0*/  ISETP.NE.AND.EX P1, PT, RZ, c[0x0][0x184], PT, P1 ;  /* 0x00006100ff007a0c */ /* 0x000fda0003f25310 */
[----:B------:R-:W-:Y:S05]  /*3ac0*/  @P1 BRA `(.L_x_23728) ;  /* 0x0000002000001947 */ /* 0x000fea0003800000 */
[----:B------:R-:W-:Y:S05]  /*3ad0*/  @P0 BRA `(.L_x_23729) ;  /* 0x0000008000000947 */ /* 0x000fea0003800000 */
[----:B------:R-:W-:Y:S05]  /*3ae0*/  BRA `(.L_x_23730) ;  /* 0x0000009000007947 */ /* 0x000fea0003800000 */
.L_x_23728:
[----:B-----5:R-:W-:-:S05]  /*3af0*/  HADD2.F32 R2, -RZ, R4.H1_H1 ;  /* 0x30000004ff027230 */ /* 0x020fca0000004100 */
[----:B------:R-:W-:Y:S01]  /*3b00*/  FADD.FTZ R241, R2, R241 ;  /* 0x000000f102f17221 */ /* 0x000fe20000010000 */
[----:B------:R-:W-:Y:S05]  /*3b10*/  BRA `(.L_x_23729) ;  /* 0x0000004000007947 */ /* 0x000fea0003800000 */
.L_x_23727:
[----:B-----5:R-:W-:Y:S02]  /*3b20*/  HADD2.F32 R2, -RZ, R8.H1_H1 ;  /* 0x30000008ff027230 */ /* 0x020fe40000004100 */
[----:B------:R-:W-:-:S03]  /*3b30*/  @P2 HADD2.F32 R128, -RZ, R4.H1_H1 ;  /* 0x30000004ff802230 */ /* 0x000fc60000004100 */
[----:B------:R-:W-:-:S04]  /*3b40*/  FADD.FTZ R241, R2, R241 ;  /* 0x000000f102f17221 */ /* 0x000fc80000010000 */
[----:B------:R-:W-:-:S05]  /*3b50*/  @P2 FADD.FTZ R241, R128, R241 ;  /* 0x000000f180f12221 */ /* 0x000fca0000010000 */
.L_x_23729:
[----:B------:R-:W-:-:S04]  /*3b60*/  F2FP.PACK_AB R2, RZ, R241 ;  /* 0x000000f1ff02723e */ /* 0x000fc800000000ff */
[----:B------:R-:W-:Y:S02]  /*3b70*/  PRMT R124, R124, 0x5410, R2 ;  /* 0x000054107c7c7816 */ /* 0x000fe40000000002 */
.L_x_23730:
[----:B------:R-:W-:Y:S01]  /*3b80*/  HADD2.F32 R243, -RZ, R129.H0_H0 ;  /* 0x20000081fff37230 */ /* 0x000fe20000004100 */
[----:B------:R-:W-:Y:S05]  /*3b90*/  @P3 BRA `(.L_x_23731) ;  /* 0x0000008000003947 */ /* 0x000fea0003800000 */
[----:B------:R-:W-:-:S04]  /*3ba0*/  ISETP.NE.U32.AND P1, PT, RZ, c[0x0][0x180], PT ;  /* 0x00006000ff007a0c */ /* 0x000fc80003f25070 */
[----:B------:R-:W-:-:S13]  /*3bb0*/  ISETP.NE.AND.EX P1, PT, RZ, c[0x0][0x184], PT, P1 ;  /* 0x00006100ff007a0c */ /* 0x000fda0003f25310 */
[----:B------:R-:W-:Y:S05]  /*3bc0*/  @P1 BRA `(.L_x_23732) ;  /* 0x0000002000001947 */ /* 0x000fea0003800000 */
[----:B------:R-:W-:Y:S05]  /*3bd0*/  @P0 BRA `(.L_x_23733) ;  /* 0x0000008000000947 */ /* 0x000fea0003800000 */
[----:B------:R-:W-:Y:S05]  /*3be0*/  BRA `(.L_x_23734) ;  /* 0x0000009000007947 */ /* 0x000fea0003800000 */
.L_x_23732:
[----:B-----5:R-:W-:-:S05]  /*3bf0*/  HADD2.F32 R2, -RZ, R5.H0_H0 ;  /* 0x20000005ff027230 */ /* 0x020fca0000004100 */
[----:B------:R-:W-:Y:S01]  /*3c00*/  FADD.FTZ R243, R2, R243 ;  /* 0x000000f302f37221 */ /* 0x000fe20000010000 */
[----:B------:R-:W-:Y:S05]  /*3c10*/  BRA `(.L_x_23733) ;  /* 0x0000004000007947 */ /* 0x000fea0003800000 */
.L_x_23731:
[----:B-----5:R-:W-:Y:S02]  /*3c20*/  HADD2.F32 R2, -RZ, R9.H0_H0 ;  /* 0x20000009ff027230 */ /* 0x020fe40000004100 */
[----:B------:R-:W-:-:S03]  /*3c30*/  @P2 HADD2.F32 R128, -RZ, R5.H0_H0 ;  /* 0x20000005ff802230 */ /* 0x000fc60000004100 */
[----:B------:R-:W-:-:S04]  /*3c40*/  FADD.FTZ R243, R2, R243 ;  /* 0x000000f302f37221 */ /* 0x000fc80000010000 */
[----:B------:R-:W-:-:S05]  /*3c50*/  @P2 FADD.FTZ R243, R128, R243 ;  /* 0x000000f380f32221 */ /* 0x000fca0000010000 */
.L_x_23733:
[----:B------:R-:W-:-:S04]  /*3c60*/  F2FP.PACK_AB R2, RZ, R243 ;  /* 0x000000f3ff02723e */ /* 0x000fc800000000ff */
[----:B------:R-:W-:Y:S02]  /*3c70*/  PRMT R125, R2, 0x7610, R125 ;  /* 0x00007610027d7816 */ /* 0x000fe4000000007d */
.L_x_23734:
[----:B------:R-:W-:Y:S01]  /*3c80*/  HADD2.F32 R247, -RZ, R129.H1_H1 ;  /* 0x30000081fff77230 */ /* 0x000fe20000004100 */
[----:B------:R-:W-:Y:S05]  /*3c90*/  @P3 BRA `(.L_x_23735) ;  /* 0x0000008000003947 */ /* 0x000fea0003800000 */
[----:B------:R-:W-:-:S04]  /*3ca0*/  ISETP.NE.U32.AND P1, PT, RZ, c[0x0][0x180], PT ;  /* 0x00006000ff007a0c */ /* 0x000fc80003f25070 */
[----:B------:R-:W-:-:S13]  /*3cb0*/  ISETP.NE.AND.EX P1, PT, RZ, c[0x0][0x184], PT, P1 ;  /* 0x00006100ff007a0c */ /* 0x000fda0003f25310 */
[----:B------:R-:W-:Y:S05]  /*3cc0*/  @P1 BRA `(.L_x_23736) ;  /* 0x0000002000001947 */ /* 0x000fea0003800000 */
[----:B------:R-:W-:Y:S05]  /*3cd0*/  @P0 BRA `(.L_x_23737) ;  /* 0x0000008000000947 */ /* 0x000fea0003800000 */
[----:B------:R-:W-:Y:S05]  /*3ce0*/  BRA `(.L_x_23738) ;  /* 0x0000009000007947 */ /* 0x000fea0003800000 */
.L_x_23736:
[----:B-----5:R-:W-:-:S05]  /*3cf0*/  HADD2.F32 R2, -RZ, R5.H1_H1 ;  /* 0x30000005ff027230 */ /* 0x020fca0000004100 */
[----:B------:R-:W-:Y:S01]  /*3d00*/  FADD.FTZ R247, R2, R247 ;  /* 0x000000f702f77221 */ /* 0x000fe20000010000 */
[----:B------:R-:W-:Y:S05]  /*3d10*/  BRA `(.L_x_23737) ;  /* 0x0000004000007947 */ /* 0x000fea0003800000 */
.L_x_23735:
[----:B-----5:R-:W-:Y:S02]  /*3d20*/  HADD2.F32 R2, -RZ, R9.H1_H1 ;  /* 0x30000009ff027230 */ /* 0x020fe40000004100 */
[----:B------:R-:W-:-:S03]  /*3d30*/  @P2 HADD2.F32 R128, -RZ, R5.H1_H1 ;  /* 0x30000005ff802230 */ /* 0x000fc60000004100 */
[----:B------:R-:W-:-:S04]  /*3d40*/  FADD.FTZ R247, R2, R247 ;  /* 0x000000f702f77221 */ /* 0x000fc80000010000 */
[----:B------:R-:W-:-:S05]  /*3d50*/  @P2 FADD.FTZ R247, R128, R247 ;  /* 0x000000f780f72221 */ /* 0x000fca0000010000 */
.L_x_23737:
[----:B------:R-:W-:-:S04]  /*3d60*/  F2FP.PACK_AB R2, RZ, R247 ;  /* 0x000000f7ff02723e */ /* 0x000fc800000000ff */
[----:B------:R-:W-:Y:S02]  /*3d70*/  PRMT R125, R125, 0x5410, R2 ;  /* 0x000054107d7d7816 */ /* 0x000fe40000000002 */
.L_x_23738:
[----:B------:R-:W-:Y:S01]  /*3d80*/  HADD2.F32 R245, -RZ, R130.H0_H0 ;  /* 0x20000082fff57230 */ /* 0x000fe20000004100 */
[----:B------:R-:W-:Y:S05]  /*3d90*/  @P3 BRA `(.L_x_23739) ;  /* 0x0000008000003947 */ /* 0x000fea0003800000 */
[----:B------:R-:W-:-:S04]  /*3da0*/  ISETP.NE.U32.AND P1, PT, RZ, c[0x0][0x180], PT ;  /* 0x00006000ff007a0c */ /* 0x000fc80003f25070 */
[----:B------:R-:W-:-:S13]  /*3db0*/  ISETP.NE.AND.EX P1, PT, RZ, c[0x0][0x184], PT, P1 ;  /* 0x00006100ff007a0c */ /* 0x000fda0003f25310 */
[----:B------:R-:W-:Y:S05]  /*3dc0*/  @P1 BRA `(.L_x_23740) ;  /* 0x0000002000001947 */ /* 0x000fea0003800000 */
[----:B------:R-:W-:Y:S05]  /*3dd0*/  @P0 BRA `(.L_x_23741) ;  /* 0x0000008000000947 */ /* 0x000fea0003800000 */
[----:B------:R-:W-:Y:S05]  /*3de0*/  BRA `(.L_x_23742) ;  /* 0x0000009000007947 */ /* 0x000fea0003800000 */
.L_x_23740:
[----:B-----5:R-:W-:-:S05]  /*3df0*/  HADD2.F32 R2, -RZ, R6.H0_H0 ;  /* 0x20000006ff027230 */ /* 0x020fca0000004100 */
[----:B------:R-:W-:Y:S01]  /*3e00*/  FADD.FTZ R245, R2, R245 ;  /* 0x000000f502f57221 */ /* 0x000fe20000010000 */
[----:B------:R-:W-:Y:S05]  /*3e10*/  BRA `(.L_x_23741) ;  /* 0x0000004000007947 */ /* 0x000fea0003800000 */
.L_x_23739:
[----:B-----5:R-:W-:Y:S02]  /*3e20*/  HADD2.F32 R2, -RZ, R10.H0_H0 ;  /* 0x2000000aff027230 */ /* 0x020fe40000004100 */
[----:B------:R-:W-:-:S03]  /*3e30*/  @P2 HADD2.F32 R128, -RZ, R6.H0_H0 ;  /* 0x20000006ff802230 */ /* 0x000fc60000004100 */
[----:B------:R-:W-:-:S04]  /*3e40*/  FADD.FTZ R245, R2, R245 ;  /* 0x000000f502f57221 */ /* 0x000fc80000010000 */
[----:B------:R-:W-:-:S05]  /*3e50*/  @P2 FADD.FTZ R245, R128, R245 ;  /* 0x000000f580f52221 */ /* 0x000fca0000010000 */
.L_x_23741:
[----:B------:R-:W-:-:S04]  /*3e60*/  F2FP.PACK_AB R2, RZ, R245 ;  /* 0x000000f5ff02723e */ /* 0x000fc800000000ff */
[----:B------:R-:W-:Y:S02]  /*3e70*/  PRMT R126, R2, 0x7610, R126 ;  /* 0x00007610027e7816 */ /* 0x000fe4000000007e */
.L_x_23742:
[----:B------:R-:W-:Y:S01]  /*3e80*/  HADD2.F32 R249, -RZ, R130.H1_H1 ;  /* 0x30000082fff97230 */ /* 0x000fe20000004100 */
[----:B------:R-:W-:Y:S05]  /*3e90*/  @P3 BRA `(.L_x_23743) ;  /* 0x0000008000003947 */ /* 0x000fea0003800000 */
[----:B------:R-:W-:-:S04]  /*3ea0*/  ISETP.NE.U32.AND P1, PT, RZ, c[0x0][0x180], PT ;  /* 0x00006000ff007a0c */ /* 0x000fc80003f25070 */
[----:B------:R-:W-:-:S13]  /*3eb0*/  ISETP.NE.AND.EX P1, PT, RZ, c[0x0][0x184], PT, P1 ;  /* 0x00006100ff007a0c */ /* 0x000fda0003f25310 */
[----:B------:R-:W-:Y:S05]  /*3ec0*/  @P1 BRA `(.L_x_23744) ;  /* 0x0000002000001947 */ /* 0x000fea0003800000 */
[----:B------:R-:W-:Y:S05]  /*3ed0*/  @P0 BRA `(.L_x_23745) ;  /* 0x0000008000000947 */ /* 0x000fea0003800000 */
[----:B------:R-:W-:Y:S05]  /*3ee0*/  BRA `(.L_x_23746) ;  /* 0x0000009000007947 */ /* 0x000fea0003800000 */
.L_x_23744:
[----:B-----5:R-:W-:-:S05]  /*3ef0*/  HADD2.F32 R2, -RZ, R6.H1_H1 ;  /* 0x30000006ff027230 */ /* 0x020fca0000004100 */
[----:B------:R-:W-:Y:S01]  /*3f00*/  FADD.FTZ R249, R2, R249 ;  /* 0x000000f902f97221 */ /* 0x000fe20000010000 */
[----:B------:R-:W-:Y:S05]  /*3f10*/  BRA `(.L_x_23745) ;  /* 0x0000004000007947 */ /* 0x000fea0003800000 */
.L_x_23743:
[----:B-----5:R-:W-:Y:S02]  /*3f20*/  HADD2.F32 R2, -RZ, R10.H1_H1 ;  /* 0x3000000aff027230 */ /* 0x020fe40000004100 */
[----:B------:R-:W-:-:S03]  /*3f30*/  @P2 HADD2.F32 R128, -RZ, R6.H1_H1 ;  /* 0x30000006ff802230 */ /* 0x000fc60000004100 */
[----:B------:R-:W-:-:S04]  /*3f40*/  FADD.FTZ R249, R2, R249 ;  /* 0x000000f902f97221 */ /* 0x000fc80000010000 */
[----:B------:R-:W-:-:S05]  /*3f50*/  @P2 FADD.FTZ R249, R128, R249 ;  /* 0x000000f980f92221 */ /* 0x000fca0000010000 */
.L_x_23745:
[----:B------:R-:W-:-:S04]  /*3f60*/  F2FP.PACK_AB R2, RZ, R249 ;  /* 0x000000f9ff02723e */ /* 0x000fc800000000ff */
[----:B------:R-:W-:Y:S02]  /*3f70*/  PRMT R126, R126, 0x5410, R2 ;  /* 0x000054107e7e7816 */ /* 0x000fe40000000002 */
.L_x_23746:
[----:B------:R-:W-:Y:S01]  /*3f80*/  HADD2.F32 R141, -RZ, R131.H0_H0 ;  /* 0x20000083ff8d7230 */ /* 0x000fe20000004100 */
[----:B------:R-:W-:Y:S05]  /*3f90*/  @P3 BRA `(.L_x_23747) ;  /* 0x0000008000003947 */ /* 0x000fea0003800000 */
[----:B------:R-:W-:-:S04]  /*3fa0*/  ISETP.NE.U32.AND P1, PT, RZ, c[0x0][0x180], PT ;  /* 0x00006000ff007a0c */ /* 0x000fc80003f25070 */
[----:B------:R-:W-:-:S13]  /*3fb0*/  ISETP.NE.AND.EX P1, PT, RZ, c[0x0][0x184], PT, P1 ;  /* 0x00006100ff007a0c */ /* 0x000fda0003f25310 */
[----:B------:R-:W-:Y:S05]  /*3fc0*/  @P1 BRA `(.L_x_23748) ;  /* 0x0000002000001947 */ /* 0x000fea0003800000 */
[----:B------:R-:W-:Y:S05]  /*3fd0*/  @P0 BRA `(.L_x_23749) ;  /* 0x0000008000000947 */ /* 0x000fea0003800000 */
[----:B------:R-:W-:Y:S05]  /*3fe0*/  BRA `(.L_x_23750) ;  /* 0x0000009000007947 */ /* 0x000fea0003800000 */
.L_x_23748:
[----:B-----5:R-:W-:-:S05]  /*3ff0*/  HADD2.F32 R2, -RZ, R7.H0_H0 ;  /* 0x20000007ff027230 */ /* 0x020fca0000004100 */
[----:B------:R-:W-:Y:S01]  /*4000*/  FADD.FTZ R141, R2, R141 ;  /* 0x0000008d028d7221 */ /* 0x000fe20000010000 */
[----:B------:R-:W-:Y:S05]  /*4010*/  BRA `(.L_x_23749) ;  /* 0x0000004000007947 */ /* 0x000fea0003800000 */
.L_x_23747:
[----:B-----5:R-:W-:Y:S02]  /*4020*/  HADD2.F32 R2, -RZ, R11.H0_H0 ;  /* 0x2000000bff027230 */ /* 0x020fe40000004100 */
[----:B------:R-:W-:-:S03]  /*4030*/  @P2 HADD2.F32 R128, -RZ, R7.H0_H0 ;  /* 0x20000007ff802230 */ /* 0x000fc60000004100 */
[----:B------:R-:W-:-:S04]  /*4040*/  FADD.FTZ R141, R2, R141 ;  /* 0x0000008d028d7221 */ /* 0x000fc80000010000 */
[----:B------:R-:W-:-:S05]  /*4050*/  @P2 FADD.FTZ R141, R128, R141 ;  /* 0x0000008d808d2221 */ /* 0x000fca0000010000 */
.L_x_23749:
[----:B------:R-:W-:-:S04]  /*4060*/  F2FP.PACK_AB R2, RZ, R141 ;  /* 0x0000008dff02723e */ /* 0x000fc800000000ff */
[----:B------:R-:W-:Y:S02]  /*4070*/  PRMT R127, R2, 0x7610, R127 ;  /* 0x00007610027f7816 */ /* 0x000fe4000000007f */
.L_x_23750:
[----:B------:R-:W-:Y:S01]  /*4080*/  HADD2.F32 R131, -RZ, R131.H1_H1 ;  /* 0x30000083ff837230 */ /* 0x000fe20000004100 */
[----:B------:R-:W-:Y:S05]  /*4090*/  @P3 BRA `(.L_x_23751) ;  /* 0x0000008000003947 */ /* 0x000fea0003800000 */
[----:B------:R-:W-:-:S04]  /*40a0*/  ISETP.NE.U32.AND P1, PT, RZ, c[0x0][0x180], PT ;  /* 0x00006000ff007a0c */ /* 0x000fc80003f25070 */
[----:B------:R-:W-:-:S13]  /*40b0*/  ISETP.NE.AND.EX P1, PT, RZ, c[0x0][0x184], PT, P1 ;  /* 0x00006100ff007a0c */ /* 0x000fda0003f25310 */
[----:B------:R-:W-:Y:S05]  /*40c0*/  @P1 BRA `(.L_x_23752) ;  /* 0x0000002000001947 */ /* 0x000fea0003800000 */
[----:B------:R-:W-:Y:S05]  /*40d0*/  @P0 BRA `(.L_x_23753) ;  /* 0x0000008000000947 */ /* 0x000fea0003800000 */
[----:B------:R-:W-:Y:S05]  /*40e0*/  BRA `(.L_x_23754) ;  /* 0x0000009000007947 */ /* 0x000fea0003800000 */
.L_x_23752:
[----:B-----5:R-:W-:-:S05]  /*40f0*/  HADD2.F32 R2, -RZ, R7.H1_H1 ;  /* 0x30000007ff027230 */ /* 0x020fca0000004100 */
[----:B------:R-:W-:Y:S01]  /*4100*/  FADD.FTZ R131, R2, R131 ;  /* 0x0000008302837221 */ /* 0x000fe20000010000 */
[----:B------:R-:W-:Y:S05]  /*4110*/  BRA `(.L_x_23753) ;  /* 0x0000004000007947 */ /* 0x000fea0003800000 */
.L_x_23751:
[----:B-----5:R-:W-:Y:S02]  /*4120*/  HADD2.F32 R2, -RZ, R11.H1_H1 ;  /* 0x3000000bff027230 */ /* 0x020fe40000004100 */
[----:B------:R-:W-:-:S03]  /*4130*/  @P2 HADD2.F32 R128, -RZ, R7.H1_H1 ;  /* 0x30000007ff802230 */ /* 0x000fc60000004100 */
[----:B------:R-:W-:-:S04]  /*4140*/  FADD.FTZ R131, R2, R131 ;  /* 0x0000008302837221 */ /* 0x000fc80000010000 */
[----:B------:R-:W-:-:S05]  /*4150*/  @P2 FADD.FTZ R131, R128, R131 ;  /* 0x0000008380832221 */ /* 0x000fca0000010000 */
.L_x_23753:
[----:B------:R-:W-:-:S04]  /*4160*/  F2FP.PACK_AB R2, RZ, R131 ;  /* 0x00000083ff02723e */ /* 0x000fc800000000ff */
[----:B------:R-:W-:Y:S02]  /*4170*/  PRMT R127, R127, 0x5410, R2 ;  /* 0x000054107f7f7816 */ /* 0x000fe40000000002 */
.L_x_23754:
        /* <DEDUP_REMOVED lines=65> */
.L_x_23759:
        /* <DEDUP_REMOVED lines=132> */
.L_x_23760:
        /* <DEDUP_REMOVED lines=25> */
[----:B0-----:R-:W-:Y:S01]  /*4f60*/  IADD3 R130, R150, R156, RZ ;  /* 0x0000009c96827210 */ /* 0x001fe20007ffe0ff */
[----:B------:R-:W-:-:S05]  /*4f70*/  HFMA2.MMA R150, -RZ, RZ, 0, 9.5367431640625e-07 ;  /* 0x00000010ff967435 */ /* 0x000fca00000001ff */
        /* <DEDUP_REMOVED lines=36> */
[C---:B------:R-:W-:Y:S01]  /*51c0*/  @!P1 IMAD.WIDE R128, R133.reuse, R142, c[0x0][0x1a8] ;  /* 0x00006a0085809625 */ /* 0x040fe200078e028e */
[----:B------:R-:W-:Y:S01]  /*51d0*/  IADD3 R133, R133, c[0x0][0x160], RZ ;  /* 0x0000580085857a10 */ /* 0x000fe20007ffe0ff */
[----:B0-----:R-:W0:Y:S01]  /*51e0*/  MUFU.RSQ R146, R140 ;  /* 0x0000008c00927308 */ /* 0x001e220000001400 */
[----:B------:R-:W-:Y:S01]  /*51f0*/  SEL R132, RZ, 0x1, P2 ;  /* 0x00000001ff847807 */ /* 0x000fe20001000000 */
        /* <DEDUP_REMOVED lines=8> */
[----:B0-----:R0:W-:Y:S01]  /*5280*/  @!P1 STG.E [R128.64], R146 ;  /* 0x0000009280009986 */ /* 0x0011e2000c101904 */
        /* <DEDUP_REMOVED lines=56> */
[----:B0-----:R-:W-:Y:S02]  /*5610*/  FFMA.FTZ R128, R64, R143, R120 ;  /* 0x0000008f40807223 */ /* 0x001fe40000010078 */
[----:B------:R-:W-:Y:S02]  /*5620*/  FFMA.FTZ R3, R65, R2, R121 ;  /* 0x0000000241037223 */ /* 0x000fe40000010079 */
[C---:B------:R-:W-:Y:S02]  /*5630*/  FMUL.FTZ R151, R146.reuse, R151 ;  /* 0x0000009792977220 */ /* 0x040fe40000410000 */
[----:B------:R-:W-:Y:S01]  /*5640*/  FMUL.FTZ R140, R146, R153 ;  /* 0x00000099928c7220 */ /* 0x000fe20000410000 */
[----:B------:R-:W-:Y:S01]  /*5650*/  F2FP.PACK_AB R128, R3, R128 ;  /* 0x000000800380723e */ /* 0x000fe200000000ff */
        /* <DEDUP_REMOVED lines=11> */
[----:B------:R-:W-:-:S02]  /*5710*/  FMUL.FTZ R167, R146, R167 ;  /* 0x000000a792a77220 */ /* 0x000fc40000410000 */
[----:B------:R-:W-:Y:S01]  /*5720*/  FMUL.FTZ R2, R146, R169 ;  /* 0x000000a992027220 */ /* 0x000fe20000410000 */
[----:B------:R-:W-:Y:S01]  /*5730*/  F2FP.PACK_AB R130, R140, R151 ;  /* 0x000000978c82723e */ /* 0x000fe200000000ff */
[C---:B------:R-:W-:Y:S02]  /*5740*/  FMUL.FTZ R148, R146.reuse, R161 ;  /* 0x000000a192947220 */ /* 0x040fe40000410000 */
[C---:B------:R-:W-:Y:S02]  /*5750*/  FMUL.FTZ R171, R146.reuse, R171 ;  /* 0x000000ab92ab7220 */ /* 0x040fe40000410000 */
[C---:B------:R-:W-:Y:S02]  /*5760*/  FMUL.FTZ R142, R146.reuse, R173 ;  /* 0x000000ad928e7220 */ /* 0x040fe40000410000 */
[----:B------:R-:W-:Y:S02]  /*5770*/  FMUL.FTZ R159, R146, R159 ;  /* 0x0000009f929f7220 */ /* 0x000fe40000410000 */
[----:B------:R-:W-:-:S02]  /*5780*/  FFMA.FTZ R140, R56, R167, R112 ;  /* 0x000000a7388c7223 */ /* 0x000fc40000010070 */
[----:B------:R-:W-:Y:S02]  /*5790*/  FFMA.FTZ R152, R53, R148, R109 ;  /* 0x0000009435987223 */ /* 0x000fe4000001006d */
[----:B------:R-:W-:Y:S01]  /*57a0*/  FFMA.FTZ R3, R57, R2, R113 ;  /* 0x0000000239037223 */ /* 0x000fe20000010071 */
[----:B------:R-:W-:Y:S01]  /*57b0*/  LEA R2, P1, R134, c[0x0][0x208], 0x4 ;  /* 0x0000820086027a11 */ /* 0x000fe200078220ff */
[----:B------:R-:W-:Y:S02]  /*57c0*/  FFMA.FTZ R141, R58, R171, R114 ;  /* 0x000000ab3a8d7223 */ /* 0x000fe40000010072 */
[----:B------:R-:W-:Y:S01]  /*57d0*/  FFMA.FTZ R148, R59, R142, R115 ;  /* 0x0000008e3b947223 */ /* 0x000fe20000010073 */
[----:B------:R-:W-:Y:S01]  /*57e0*/  F2FP.PACK_AB R140, R3, R140 ;  /* 0x0000008c038c723e */ /* 0x000fe200000000ff */
[----:B------:R-:W-:Y:S01]  /*57f0*/  FFMA.FTZ R159, R52, R159, R108 ;  /* 0x0000009f349f7223 */ /* 0x000fe2000001006c */
[----:B------:R-:W-:Y:S01]  /*5800*/  LEA.HI.X R3, R134, c[0x0][0x20c], RZ, 0x4, P1 ;  /* 0x0000830086037a11 */ /* 0x000fe200008f24ff */
[----:B------:R-:W-:Y:S01]  /*5810*/  FMUL.FTZ R175, R146, R175 ;  /* 0x000000af92af7220 */ /* 0x000fe20000410000 */
[----:B------:R-:W-:Y:S01]  /*5820*/  F2FP.PACK_AB R141, R148, R141 ;  /* 0x0000008d948d723e */ /* 0x000fe200000000ff */
[----:B------:R-:W-:Y:S01]  /*5830*/  IMAD.WIDE.U32 R148, R136, R150, c[0x0][0x208] ;  /* 0x0000820088947625 */ /* 0x000fe200078e0096 */
[----:B------:R-:W-:Y:S01]  /*5840*/  F2FP.PACK_AB R142, R152, R159 ;  /* 0x0000009f988e723e */ /* 0x000fe200000000ff */
        /* <DEDUP_REMOVED lines=12> */
[----:B------:R-:W-:Y:S01]  /*5910*/  F2FP.PACK_AB R130, R152, R175 ;  /* 0x000000af9882723e */ /* 0x000fe200000000ff */
[C---:B------:R-:W-:Y:S02]  /*5920*/  FMUL.FTZ R154, R146.reuse, R181 ;  /* 0x000000b5929a7220 */ /* 0x040fe40000410000 */
[----:B------:R-:W-:Y:S02]  /*5930*/  FMUL.FTZ R203, R146, R203 ;  /* 0x000000cb92cb7220 */ /* 0x000fe40000410000 */
[----:B-1----:R-:W-:Y:S02]  /*5940*/  FFMA.FTZ R140, R40, R199, R96 ;  /* 0x000000c7288c7223 */ /* 0x002fe40000010060 */
[----:B------:R-:W-:-:S02]  /*5950*/  FMUL.FTZ R158, R146, R205 ;  /* 0x000000cd929e7220 */ /* 0x000fc40000410000 */
[C---:B------:R-:W-:Y:S01]  /*5960*/  FMUL.FTZ R191, R146.reuse, R191 ;  /* 0x000000bf92bf7220 */ /* 0x040fe20000410000 */
[----:B------:R-:W-:Y:S01]  /*5970*/  F2FP.PACK_AB R140, R3, R140 ;  /* 0x0000008c038c723e */ /* 0x000fe200000000ff */
[----:B------:R-:W-:Y:S02]  /*5980*/  FMUL.FTZ R160, R146, R193 ;  /* 0x000000c192a07220 */ /* 0x000fe40000410000 */
[----:B------:R-:W-:Y:S02]  /*5990*/  FFMA.FTZ R152, R32, R215, R88 ;  /* 0x000000d720987223 */ /* 0x000fe40000010058 */
[----:B------:R-:W-:Y:S02]  /*59a0*/  FFMA.FTZ R3, R33, R164, R89 ;  /* 0x000000a421037223 */ /* 0x000fe40000010059 */
[C---:B------:R-:W-:Y:S02]  /*59b0*/  FMUL.FTZ R235, R146.reuse, R235 ;  /* 0x000000eb92eb7220 */ /* 0x040fe40000410000 */
[C---:B------:R-:W-:Y:S01]  /*59c0*/  FMUL.FTZ R172, R146.reuse, R237 ;  /* 0x000000ed92ac7220 */ /* 0x040fe20000410000 */
[----:B------:R-:W-:Y:S01]  /*59d0*/  F2FP.PACK_AB R152, R3, R152 ;  /* 0x000000980398723e */ /* 0x000fe200000000ff */
[----:B------:R-:W-:-:S02]  /*59e0*/  FMUL.FTZ R183, R146, R183 ;  /* 0x000000b792b77220 */ /* 0x000fc40000410000 */
[C---:B------:R-:W-:Y:S02]  /*59f0*/  FMUL.FTZ R134, R146.reuse, R185 ;  /* 0x000000b992867220 */ /* 0x040fe40000410000 */
[C---:B------:R-:W-:Y:S02]  /*5a00*/  FMUL.FTZ R187, R146.reuse, R187 ;  /* 0x000000bb92bb7220 */ /* 0x040fe40000410000 */
[C---:B------:R-:W-:Y:S02]  /*5a10*/  FMUL.FTZ R136, R146.reuse, R189 ;  /* 0x000000bd92887220 */ /* 0x040fe40000410000 */
[----:B------:R-:W-:Y:S02]  /*5a20*/  FMUL.FTZ R151, R146, R145 ;  /* 0x0000009192977220 */ /* 0x000fe40000410000 */
[----:B------:R-:W-:Y:S02]  /*5a30*/  FFMA.FTZ R179, R46, R179, R102 ;  /* 0x000000b32eb37223 */ /* 0x000fe40000010066 */
[----:B------:R-:W-:-:S02]  /*5a40*/  FFMA.FTZ R154, R47, R154, R103 ;  /* 0x0000009a2f9a7223 */ /* 0x000fc40000010067 */
[C---:B------:R-:W-:Y:S02]  /*5a50*/  FMUL.FTZ R195, R146.reuse, R195 ;  /* 0x000000c392c37220 */ /* 0x040fe40000410000 */
[----:B------:R-:W-:Y:S01]  /*5a60*/  FMUL.FTZ R162, R146, R197 ;  /* 0x000000c592a27220 */ /* 0x000fe20000410000 */
[----:B------:R-:W-:Y:S01]  /*5a70*/  F2FP.PACK_AB R131, R154, R179 ;  /* 0x000000b39a83723e */ /* 0x000fe200000000ff */
[----:B------:R-:W-:Y:S02]  /*5a80*/  FFMA.FTZ R141, R42, R203, R98 ;  /* 0x000000cb2a8d7223 */ /* 0x000fe40000010062 */
[----:B------:R-:W-:Y:S02]  /*5a90*/  FFMA.FTZ R158, R43, R158, R99 ;  /* 0x0000009e2b9e7223 */ /* 0x000fe40000010063 */
[----:B------:R-:W-:Y:S02]  /*5aa0*/  FFMA.FTZ R142, R36, R191, R92 ;  /* 0x000000bf248e7223 */ /* 0x000fe4000001005c */
[----:B------:R-:W-:Y:S01]  /*5ab0*/  FFMA.FTZ R145, R37, R160, R93 ;  /* 0x000000a025917223 */ /* 0x000fe2000001005d */
[----:B------:R-:W-:Y:S01]  /*5ac0*/  F2FP.PACK_AB R141, R158, R141 ;  /* 0x0000008d9e8d723e */ /* 0x000fe200000000ff */
[----:B------:R-:W-:-:S02]  /*5ad0*/  FMUL.FTZ R219, R146, R219 ;  /* 0x000000db92db7220 */ /* 0x000fc40000410000 */
[C---:B------:R-:W-:Y:S01]  /*5ae0*/  FMUL.FTZ R166, R146.reuse, R221 ;  /* 0x000000dd92a67220 */ /* 0x040fe20000410000 */
[----:B------:R-:W-:Y:S01]  /*5af0*/  F2FP.PACK_AB R142, R145, R142 ;  /* 0x0000008e918e723e */ /* 0x000fe200000000ff */
        /* <DEDUP_REMOVED lines=18> */
[----:B------:R-:W-:Y:S02]  /*5c20*/  FMUL.FTZ R146, R146, R147 ;  /* 0x0000009392927220 */ /* 0x000fe40000410000 */
[----:B------:R-:W-:Y:S01]  /*5c30*/  FFMA.FTZ R183, R48, R183, R104 ;  /* 0x000000b730b77223 */ /* 0x000fe20000010068 */
[----:B------:R-:W-:Y:S01]  /*5c40*/  F2FP.PACK_AB R156, R3, R156 ;  /* 0x0000009c039c723e */ /* 0x000fe200000000ff */
        /* <DEDUP_REMOVED lines=16> */
[----:B------:R-:W-:-:S02]  /*5d50*/  FFMA.FTZ R157, R26, R227, R82 ;  /* 0x000000e31a9d7223 */ /* 0x000fc40000010052 */
[----:B------:R-:W-:Y:S01]  /*5d60*/  FFMA.FTZ R158, R20, R231, R76 ;  /* 0x000000e7149e7223 */ /* 0x000fe2000001004c */
[----:B------:R-:W-:Y:S01]  /*5d70*/  F2FP.PACK_AB R153, R166, R153 ;  /* 0x00000099a699723e */ /* 0x000fe200000000ff */
        /* <DEDUP_REMOVED lines=17> */
[----:B------:R-:W-:Y:S01]  /*5e90*/  IMAD.WIDE.U32 R2, R135, R150, c[0x0][0x208] ;  /* 0x0000820087027625 */ /* 0x000fe200078e0096 */
[----:B------:R-:W-:-:S02]  /*5ea0*/  F2FP.PACK_AB R161, R182, R243 ;  /* 0x000000f3b6a1723e */ /* 0x000fc400000000ff */
[----:B------:R-:W-:Y:S01]  /*5eb0*/  F2FP.PACK_AB R160, R180, R239 ;  /* 0x000000efb4a0723e */ /* 0x000fe200000000ff */
        /* <DEDUP_REMOVED lines=11> */
.L_x_23757:
[----:B------:R-:W-:Y:S05]  /*5f70*/  EXIT ;  /* 0x000000000000794d */ /* 0x000fea0003800000 */
.L_x_23755:
[----:B0-----:R-:W-:Y:S01]  /*5f80*/  HFMA2.MMA R3, -RZ, RZ, 0, 1.847743988037109375e-06 ;  /* 0x0000001fff037435 */ /* 0x001fe200000001ff */
[----:B------:R-:W-:-:S02]  /*5f90*/  MOV R251, 0x1 ;  /* 0x0000000100fb7802 */ /* 0x000fc40000000f00 */
[----:B------:R-:W-:Y:S02]  /*5fa0*/  MOV R140, 0xffffffff ;  /* 0xffffffff008c7802 */ /* 0x000fe40000000f00 */
[----:B------:R-:W-:Y:S02]  /*5fb0*/  MOV R128, 0x5fd0 ;  /* 0x00005fd000807802 */ /* 0x000fe40000000f00 */
[----:B-----5:R-:W-:Y:S05]  /*5fc0*/  CALL.REL.NOINC `($__internal_43_$__cuda_sm70_shflsync_bfly_p) ;  /* 0x00000a9000007944 */ /* 0x020fea0003c00000 */
[----:B-1----:R-:W-:Y:S01]  /*5fd0*/  MOV R2, R251 ;  /* 0x000000fb00027202 */ /* 0x002fe20000000f00 */
[----:B0-----:R-:W-:Y:S05]  /*5fe0*/  BRA `(.L_x_23759) ;  /* 0xffffe5a000007947 */ /* 0x001fea000383ffff */
.L_x_23756:
[----:B------:R-:W-:Y:S01]  /*5ff0*/  HFMA2.MMA R251, -RZ, RZ, 0, 1.1920928955078125e-07 ;  /* 0x00000002fffb7435 */ /* 0x000fe200000001ff */
[----:B------:R-:W-:Y:S02]  /*6000*/  MOV R3, 0x1f ;  /* 0x0000001f00037802 */ /* 0x000fe40000000f00 */
[----:B------:R-:W-:Y:S02]  /*6010*/  MOV R140, 0xffffffff ;  /* 0xffffffff008c7802 */ /* 0x000fe40000000f00 */
[----:B------:R-:W-:Y:S02]  /*6020*/  MOV R128, 0x6040 ;  /* 0x0000604000807802 */ /* 0x000fe40000000f00 */
[----:B-----5:R-:W-:Y:S05]  /*6030*/  CALL.REL.NOINC `($__internal_43_$__cuda_sm70_shflsync_bfly_p) ;  /* 0x00000a2000007944 */ /* 0x020fea0003c00000 */
[----:B01----:R-:W-:Y:S01]  /*6040*/  FADD.FTZ R142, R142, R251 ;  /* 0x000000fb8e8e7221 */ /* 0x003fe20000010000 */
[----:B------:R-:W-:Y:S01]  /*6050*/  HFMA2.MMA R251, -RZ, RZ, 0, 2.384185791015625e-07 ;  /* 0x00000004fffb7435 */ /* 0x000fe200000001ff */
[----:B------:R-:W-:-:S02]  /*6060*/  MOV R3, 0x1f ;  /* 0x0000001f00037802 */ /* 0x000fc40000000f00 */
[----:B------:R-:W-:Y:S02]  /*6070*/  MOV R140, 0xffffffff ;  /* 0xffffffff008c7802 */ /* 0x000fe40000000f00 */
[----:B------:R-:W-:Y:S02]  /*6080*/  MOV R128, 0x60a0 ;  /* 0x000060a000807802 */ /* 0x000fe40000000f00 */
[----:B------:R-:W-:Y:S05]  /*6090*/  CALL.REL.NOINC `($__internal_43_$__cuda_sm70_shflsync_bfly_p) ;  /* 0x000009c000007944 */ /* 0x000fea0003c00000 */
[----:B01----:R-:W-:Y:S01]  /*60a0*/  FADD.FTZ R142, R142, R251 ;  /* 0x000000fb8e8e7221 */ /* 0x003fe20000010000 */
[----:B------:R-:W-:Y:S01]  /*60b0*/  HFMA2.MMA R251, -RZ, RZ, 0, 4.76837158203125e-07 ;  /* 0x00000008fffb7435 */ /* 0x000fe200000001ff */
[----:B------:R-:W-:Y:S02]  /*60c0*/  MOV R3, 0x1f ;  /* 0x0000001f00037802 */ /* 0x000fe40000000f00 */
[----:B------:R-:W-:Y:S02]  /*60d0*/  MOV R140, 0xffffffff ;  /* 0xffffffff008c7802 */ /* 0x000fe40000000f00 */
[----:B------:R-:W-:Y:S02]  /*60e0*/  MOV R128, 0x6100 ;  /* 0x0000610000807802 */ /* 0x000fe40000000f00 */
[----:B------:R-:W-:Y:S05]  /*60f0*/  CALL.REL.NOINC `($__internal_43_$__cuda_sm70_shflsync_bfly_p) ;  /* 0x0000096000007944 */ /* 0x000fea0003c00000 */
[----:B01----:R-:W-:Y:S01]  /*6100*/  FADD.FTZ R142, R142, R251 ;  /* 0x000000fb8e8e7221 */ /* 0x003fe20000010000 */
[----:B------:R-:W-:Y:S01]  /*6110*/  HFMA2.MMA R251, -RZ, RZ, 0, 9.5367431640625e-07 ;  /* 0x00000010fffb7435 */ /* 0x000fe200000001ff */
[----:B------:R-:W-:-:S02]  /*6120*/  MOV R3, 0x1f ;  /* 0x0000001f00037802 */ /* 0x000fc40000000f00 */
[----:B------:R-:W-:Y:S02]  /*6130*/  MOV R140, 0xffffffff ;  /* 0xffffffff008c7802 */ /* 0x000fe40000000f00 */
[----:B------:R-:W-:Y:S02]  /*6140*/  MOV R128, 0x6160 ;  /* 0x0000616000807802 */ /* 0x000fe40000000f00 */
[----:B------:R-:W-:Y:S05]  /*6150*/  CALL.REL.NOINC `($__internal_43_$__cuda_sm70_shflsync_bfly_p) ;  /* 0x0000090000007944 */ /* 0x000fea0003c00000 */
        /* <DEDUP_REMOVED lines=118> */
[----:B------:R-:W-:Y:S05]  /*68c0*/  CALL.REL.NOINC `($__internal_43_$__cuda_sm70_shflsync_bfly_p) ;  /* 0x0000019000007944 */ /* 0x000fea0003c00000 */
[----:B01----:R-:W-:Y:S01]  /*68d0*/  FADD.FTZ R142, R142, R251 ;  /* 0x000000fb8e8e7221 */ /* 0x003fe20000010000 */
[----:B------:R-:W-:Y:S01]  /*68e0*/  HFMA2.MMA R251, -RZ, RZ, 0, 1.1920928955078125e-07 ;  /* 0x00000002fffb7435 */ /* 0x000fe200000001ff */
[----:B------:R-:W-:Y:S02]  /*68f0*/  MOV R3, 0x1f ;  /* 0x0000001f00037802 */ /* 0x000fe40000000f00 */
[----:B------:R-:W-:Y:S02]  /*6900*/  MOV R140, 0xffffffff ;  /* 0xffffffff008c7802 */ /* 0x000fe40000000f00 */
[----:B------:R-:W-:Y:S02]  /*6910*/  MOV R128, 0x6930 ;  /* 0x0000693000807802 */ /* 0x000fe40000000f00 */
[----:B------:R-:W-:Y:S05]  /*6920*/  CALL.REL.NOINC `($__internal_43_$__cuda_sm70_shflsync_bfly_p) ;  /* 0x0000013000007944 */ /* 0x000fea0003c00000 */
        /* <DEDUP_REMOVED lines=18> */
[----:B01----:R-:W-:Y:S05]  /*6a50*/  BRA `(.L_x_23760) ;  /* 0xffffe37000007947 */ /* 0x003fea000383ffff */
        .weak           $__internal_43_$__cuda_sm70_shflsync_bfly_p
        .type           $__internal_43_$__cuda_sm70_shflsync_bfly_p,@function
        .size           $__internal_43_$__cuda_sm70_shflsync_bfly_p,(.L_x_41071 - $__internal_43_$__cuda_sm70_shflsync_bfly_p)
$__internal_43_$__cuda_sm70_shflsync_bfly_p:
[----:B------:R-:W-:Y:S01]  /*6a60*/  HFMA2.MMA R129, -RZ, RZ, 0, 0 ;  /* 0x00000000ff817435 */ /* 0x000fe200000001ff */
[----:B------:R-:W-:Y:S04]  /*6a70*/  WARPSYNC R140 ;  /* 0x0000008c00007348 */ /* 0x000fe80003800000 */
[----:B------:R0:W1:Y:S01]  /*6a80*/  SHFL.BFLY PT, R251, R142, R251, R3 ;  /* 0x0c0000fb8efb7389 */ /* 0x00006200000e0003 */
[----:B------:R-:W-:Y:S05]  /*6a90*/  RET.REL.NODEC R128 `(_ZN10layer_norm31ln_parallel_residual_fwd_kernelINS_13Kernel_traitsIf6__halfS2_S2_fjLj7168ELj1ELj1ELj4ELj16ENS_18Kernel_traits_baseILj7168EfS2_S2_S2_fjLj128EEEEELb0ELb1ELb1EEEvNS_9FwdParamsE) ;  /* 0xffff956080007950 */ /* 0x000fea0003c3ffff */
.L_x_23761:
        /* <DEDUP_REMOVED lines=14> */
.L_x_41071:


//--------------------- .text._ZN10layer_norm31ln_parallel_residual_fwd_kernelINS_13Kernel_traitsIf6__halfS2_S2_fjLj7168ELj1ELj1ELj4ELj16ENS_18Kernel_traits_baseILj7168EfS2_S2_S2_fjLj128EEEEELb1ELb0ELb0EEEvNS_9FwdParamsE --------------------------
	.section	.text._ZN10layer_norm31ln_parallel_residual_fwd_kernelINS_13Kernel_traitsIf6__halfS2_S2_fjLj7168ELj1ELj1ELj4ELj16ENS_18Kernel_traits_baseILj7168EfS2_S2_S2_fjLj128EEEEELb1ELb0ELb0EEEvNS_9FwdParamsE,"ax",@progbits
	.sectioninfo	@"SHI_REGISTERS=255"
	.align	128
        .global         _ZN10layer_norm31ln_parallel_residual_fwd_kernelINS_13Kernel_traitsIf6__halfS2_S2_fjLj7168ELj1ELj1ELj4ELj16ENS_18Kernel_traits_baseILj7168EfS2_S2_S2_fjLj128EEEEELb1ELb0ELb0EEEvNS_9FwdParamsE
        .type           _ZN10layer_norm31ln_parallel_residual_fwd_kernelINS_13Kernel_traitsIf6__halfS2_S2_fjLj7168ELj1ELj1ELj4ELj16ENS_18Kernel_traits_baseILj7168EfS2_S2_S2_fjLj128EEEEELb1ELb0ELb0EEEvNS_9FwdParamsE,@function
        .size           _ZN10layer_norm31ln_parallel_residual_fwd_kernelINS_13Kernel_traitsIf6__halfS2_S2_fjLj7168ELj1ELj1ELj4ELj16ENS_18Kernel_traits_baseILj7168EfS2_S2_S2_fjLj128EEEEELb1ELb0ELb0EEEvNS_9FwdParamsE,(.L_x_41072 - _ZN10layer_norm31ln_parallel_residual_fwd_kernelINS_13Kernel_traitsIf6__halfS2_S2_fjLj7168ELj1ELj1ELj4ELj16ENS_18Kernel_traits_baseILj7168EfS2_S2_S2_fjLj128EEEEELb1ELb0ELb0EEEvNS_9FwdParamsE)
        .other          _ZN10layer_norm31ln_parallel_residual_fwd_kernelINS_13Kernel_traitsIf6__halfS2_S2_fjLj7168ELj1ELj1ELj4ELj16ENS_18Kernel_traits_baseILj7168EfS2_S2_S2_fjLj128EEEEELb1ELb0ELb0EEEvNS_9FwdParamsE,@"STO_CUDA_ENTRY STV_DEFAULT"
_ZN10layer_norm31ln_parallel_residual_fwd_kernelINS_13Kernel_traitsIf6__halfS2_S2_fjLj7168ELj1ELj1ELj4ELj16ENS_18Kernel_traits_baseILj7168EfS2_S2_S2_fjLj128EEEEELb1ELb0ELb0EEEvNS_9FwdParamsE:
.text._ZN10layer_norm31ln_parallel_residual_fwd_kernelINS_13Kernel_traitsIf6__halfS2_S2_fjLj7168ELj1ELj1ELj4ELj16ENS_18Kernel_traits_baseILj7168EfS2_S2_S2_fjLj128EEEEELb1ELb0ELb0EEEvNS_9FwdParamsE:
        /* <DEDUP_REMOVED lines=102> */
.L_x_23763:
[----:B------:R-:W-:Y:S05]  /*0660*/  BSYNC B0 ;  /* 0x0000000000007941 */ /* 0x000fea0003800000 */
.L_x_23762:
        /* <DEDUP_REMOVED lines=45> */
.L_x_23765:
[----:B------:R-:W-:Y:S05]  /*0940*/  BSYNC B0 ;  /* 0x0000000000007941 */ /* 0x000fea0003800000 */
.L_x_23764:
        /* <DEDUP_REMOVED lines=22> */
[C---:B------:R-:W-:Y:S01]  /*0ab0*/  @P1 IADD3 R6, P2, R7.reuse, c[0x0][0x220], RZ ;  /* 0x0000880007061a10 */ /* 0x040fe20007f5e0ff */
[----:B------:R0:W5:Y:S04]  /*0ac0*/  @P0 LDG.E.128 R164, [R4.64] ;  /* 0x0000000604a40981 */ /* 0x000168000c1e1d00 */
[----:B------:R0:W5:Y:S01]  /*0ad0*/  @P0 LDG.E.128 R168, [R4.64+0x10] ;  /* 0x0000100604a80981 */ /* 0x000162000c1e1d00 */
[----:B------:R-:W-:Y:S01]  /*0ae0*/  CS2R R158, SRZ ;  /* 0x00000000009e7805 */ /* 0x000fe2000001ff00 */
[----:B------:R-:W-:Y:S01]  /*0af0*/  CS2R R156, SRZ ;  /* 0x00000000009c7805 */ /* 0x000fe2000001ff00 */
[----:B------:R-:W-:Y:S01]  /*0b00*/  CS2R R162, SRZ ;  /* 0x0000000000a27805 */ /* 0x000fe2000001ff00 */
[----:B------:R-:W-:Y:S01]  /*0b10*/  CS2R R160, SRZ ;  /* 0x0000000000a07805 */ /* 0x000fe2000001ff00 */
[----:B------:R-:W-:Y:S01]  /*0b20*/  HFMA2.MMA R12, -RZ, RZ, 0, 1.9073486328125e-06 ;  /* 0x00000020ff0c7435 */ /* 0x000fe200000001ff */
[----:B0-----:R-:W-:-:S02]  /*0b30*/  IADD3 R4, P0, R7, c[0x0][0x1b8], RZ ;  /* 0x00006e0007047a10 */ /* 0x001fc40007f1e0ff */
[C---:B------:R-:W-:Y:S02]  /*0b40*/  @P1 IADD3.X R7, R15.reuse, c[0x0][0x224], RZ, P2, !PT ;  /* 0x000089000f071a10 */ /* 0x040fe400017fe4ff */
[----:B------:R-:W-:-:S05]  /*0b50*/  IADD3.X R5, R15, c[0x0][0x1bc], RZ, P0, !PT ;  /* 0x00006f000f057a10 */ /* 0x000fca00007fe4ff */
[C---:B------:R-:W-:Y:S01]  /*0b60*/  IMAD.WIDE.U32 R12, R3.reuse, R12, c[0x0][0x1b0] ;  /* 0x00006c00030c7625 */ /* 0x040fe200078e000c */
[----:B------:R0:W5:Y:S04]  /*0b70*/  @P1 LDG.E.128 R156, [R6.64] ;  /* 0x00000006069c1981 */ /* 0x000168000c1e1d00 */
[----:B------:R0:W5:Y:S04]  /*0b80*/  @P1 LDG.E.128 R160, [R6.64+0x10] ;  /* 0x0000100606a01981 */ /* 0x000168000c1e1d00 */
[----:B------:R0:W2:Y:S04]  /*0b90*/  LDG.E.128 R32, [R4.64] ;  /* 0x0000000604207981 */ /* 0x0000a8000c1e1d00 */
        /* <DEDUP_REMOVED lines=8> */
.L_x_23767:
[----:B------:R-:W-:Y:S05]  /*0c20*/  BSYNC B0 ;  /* 0x0000000000007941 */ /* 0x000fea0003800000 */
.L_x_23766:
[----:B------:R-:W-:Y:S01]  /*0c30*/  ISETP.GE.U32.AND P0, PT, R25, 0x200, PT ;  /* 0x000002001900780c */ /* 0x000fe20003f06070 */
[----:B------:R-:W-:Y:S01]  /*0c40*/  UIADD3 UR22, UR5, 0x1fd5c5a3, URZ ;  /* 0x1fd5c5a305167890 */ /* 0x000fe2000fffe03f */
[----:B-1----:R-:W-:Y:S01]  /*0c50*/  IMAD.WIDE.U32 R4, R14, -0x2daee0ad, RZ ;  /* 0xd2511f530e047825 */ /* 0x002fe200078e00ff */
        /* <DEDUP_REMOVED lines=42> */
.L_x_23769:
[----:B------:R-:W-:Y:S05]  /*0f00*/  BSYNC B0 ;  /* 0x0000000000007941 */ /* 0x000fea0003800000 */
.L_x_23768:
        /* <DEDUP_REMOVED lines=45> */
.L_x_23771:
[----:B------:R-:W-:Y:S05]  /*11e0*/  BSYNC B0 ;  /* 0x0000000000007941 */ /* 0x000fea0003800000 */
.L_x_23770:
        /* <DEDUP_REMOVED lines=43> */
.L_x_23773:
[----:B------:R-:W-:Y:S05]  /*14a0*/  BSYNC B0 ;  /* 0x0000000000007941 */ /* 0x000fea0003800000 */
.L_x_23772:
        /* <DEDUP_REMOVED lines=46> */
.L_x_23775:
[----:B------:R-:W-:Y:S05]  /*1790*/  BSYNC B0 ;  /* 0x0000000000007941 */ /* 0x000fea0003800000 */
.L_x_23774:
        /* <DEDUP_REMOVED lines=14> */
[----:B------:R-:W-:Y:S01]  /*1880*/  IMAD.IADD R8, R3, 0x1, -R8 ;  /* 0x0000000103087824 */ /* 0x000fe200078e0a08 */
[----:B------:R-:W-:Y:S01]  /*1890*/  MOV R252, 0x1 ;  /* 0x0000000100fc7802 */ /* 0x000fe20000000f00 */
[----:B------:R-:W-:Y:S01]  /*18a0*/  IMAD R2, R5, -0x2daee0ad, RZ ;  /* 0xd2511f5305027824 */ /* 0x000fe200078e02ff */
[----:B------:R-:W-:Y:S01]  /*18b0*/  IMNMX R6, RZ, R6, !PT ;  /* 0x00000006ff067217 */ /* 0x000fe20007800200 */
[----:B------:R-:W-:Y:S01]  /*18c0*/  IMAD R3, R4, -0x326172a9, RZ ;  /* 0xcd9e8d5704037824 */ /* 0x000fe200078e02ff */
[----:B------:R-:W-:Y:S01]  /*18d0*/  IMNMX R8, RZ, R8, !PT ;  /* 0x00000008ff087217 */ /* 0x000fe20007800200 */
[----:B------:R-:W-:Y:S01]  /*18e0*/  IMAD R20, R20, -0x326172a9, RZ ;  /* 0xcd9e8d5714147824 */ /* 0x000fe200078e02ff */
[----:B------:R-:W-:Y:S01]  /*18f0*/  IMNMX R6, R6, 0x20, PT ;  /* 0x0000002006067817 */ /* 0x000fe20003800200 */
[----:B------:R-:W-:Y:S01]  /*1900*/  IMAD R18, R18, -0x2daee0ad, RZ ;  /* 0xd2511f5312127824 */ /* 0x000fe200078e02ff */
[----:B------:R-:W-:Y:S01]  /*1910*/  LOP3.LUT R21, R21, UR26, R2, 0x96, !PT ;  /* 0x0000001a15157c12 */ /* 0x000fe2000f8e9602 */
[----:B------:R-:W-:Y:S01]  /*1920*/  IMAD.MOV.U32 R17, RZ, RZ, RZ ;  /* 0x000000ffff117224 */ /* 0x000fe200078e00ff */
[----:B------:R-:W-:Y:S01]  /*1930*/  IMNMX R8, R8, 0x20, PT ;  /* 0x0000002008087817 */ /* 0x000fe20003800200 */
[----:B------:R-:W-:Y:S01]  /*1940*/  IMAD.IADD R6, R6, 0x1, R7 ;  /* 0x0000000106067824 */ /* 0x000fe200078e0207 */
[----:B------:R-:W-:-:S03]  /*1950*/  LOP3.LUT R22, R22, UR25, R3, 0x96, !PT ;  /* 0x0000001916167c12 */ /* 0x000fc6000f8e9603 */
[----:B------:R-:W-:Y:S02]  /*1960*/  IMAD.SHL.U32 R6, R6, 0x8, RZ ;  /* 0x0000000806067824 */ /* 0x000fe400078e00ff */
[----:B------:R-:W-:-:S04]  /*1970*/  IMAD.IADD R8, R7, 0x1, R8 ;  /* 0x0000000107087824 */ /* 0x000fc800078e0208 */
[----:B------:R-:W0:Y:S01]  /*1980*/  I2F.U32 R6, R6 ;  /* 0x0000000600067306 */ /* 0x000e220000201000 */
[----:B------:R-:W-:-:S07]  /*1990*/  IMAD.SHL.U32 R0, R8, 0x8, RZ ;  /* 0x0000000808007824 */ /* 0x000fce00078e00ff */
[----:B0-----:R-:W0:Y:S02]  /*19a0*/  MUFU.RCP R2, R6 ;  /* 0x0000000600027308 */ /* 0x001e240000001000 */
[----:B0-----:R0:W-:Y:S04]  /*19b0*/  STL [R1+0x120], R2 ;  /* 0x0001200201007387 */ /* 0x0011e80000100800 */
[----:B------:R0:W-:Y:S02]  /*19c0*/  STL [R1+0x124], R0 ;  /* 0x0001240001007387 */ /* 0x0001e40000100800 */
.L_x_24709:
        /* <DEDUP_REMOVED lines=37> */
.L_x_23779:
[----:B------:R-:W-:Y:S02]  /*1c20*/  IMAD.MOV.U32 R15, RZ, RZ, R20 ;  /* 0x000000ffff0f7224 */ /* 0x000fe400078e0014 */
.L_x_23780:
[----:B------:R-:W-:Y:S05]  /*1c30*/  BSYNC B1 ;  /* 0x0000000000017941 */ /* 0x000fea0003800000 */
.L_x_23778:
        /* <DEDUP_REMOVED lines=16> */
.L_x_23784:
[----:B------:R-:W-:Y:S05]  /*1d40*/  BSYNC B2 ;  /* 0x0000000000027941 */ /* 0x000fea0003800000 */
.L_x_23783:
        /* <DEDUP_REMOVED lines=43> */
.L_x_23782:
[----:B------:R-:W-:Y:S05]  /*2000*/  BSYNC B1 ;  /* 0x0000000000017941 */ /* 0x000fea0003800000 */
.L_x_23781:
[----:B------:R-:W1:Y:S01]  /*2010*/  I2F.U32 R15, R15 ;  /* 0x0000000f000f7306 */ /* 0x000e620000201000 */
[----:B------:R-:W-:Y:S01]  /*2020*/  IMAD.MOV.U32 R172, RZ, RZ, 0x2f800000 ;  /* 0x2f800000ffac7424 */ /* 0x000fe200078e00ff */
[----:B------:R-:W-:Y:S02]  /*2030*/  ISETP.NE.U32.AND P1, PT, RZ, c[0x0][0x178], PT ;  /* 0x00005e00ff007a0c */ /* 0x000fe40003f25070 */
[----:B------:R-:W-:Y:S02]  /*2040*/  LOP3.LUT R24, R24, 0xfffffff7, RZ, 0xc0, !PT ;  /* 0xfffffff718187812 */ /* 0x000fe400078ec0ff */
[----:B------:R-:W-:Y:S01]  /*2050*/  ISETP.NE.AND.EX P1, PT, RZ, c[0x0][0x17c], PT, P1 ;  /* 0x00005f00ff007a0c */ /* 0x000fe20003f25310 */
[----:B-1----:R-:W-:-:S05]  /*2060*/  FFMA.FTZ R15, R15, R172, 1.1641532182693481445e-10 ;  /* 0x2f0000000f0f7423 */ /* 0x002fca00000100ac */
[----:B------:R-:W-:Y:S01]  /*2070*/  FSETP.GTU.FTZ.AND P2, PT, R15, c[0x0][0x1e4], PT ;  /* 0x000079000f007a0b */ /* 0x000fe20003f5c000 */
[----:B-----5:R-:W-:-:S05]  /*2080*/  HADD2.F32 R15, -RZ, R112.H0_H0 ;  /* 0x20000070ff0f7230 */ /* 0x020fca0000004100 */
        /* <DEDUP_REMOVED lines=10> */
.L_x_23785:
        /* <DEDUP_REMOVED lines=12> */
.L_x_23788:
[----:B------:R-:W-:Y:S02]  /*21f0*/  IMAD.MOV.U32 R14, RZ, RZ, R20 ;  /* 0x000000ffff0e7224 */ /* 0x000fe400078e0014 */
.L_x_23789:
[----:B------:R-:W-:Y:S05]  /*2200*/  BSYNC B1 ;  /* 0x0000000000017941 */ /* 0x000fea0003800000 */
.L_x_23787:
        /* <DEDUP_REMOVED lines=16> */
.L_x_23793:
[----:B------:R-:W-:Y:S05]  /*2310*/  BSYNC B2 ;  /* 0x0000000000027941 */ /* 0x000fea0003800000 */
.L_x_23792:
        /* <DEDUP_REMOVED lines=43> */
.L_x_23791:
[----:B------:R-:W-:Y:S05]  /*25d0*/  BSYNC B1 ;  /* 0x0000000000017941 */ /* 0x000fea0003800000 */
.L_x_23790:
        /* <DEDUP_REMOVED lines=10> */
.L_x_23786:
        /* <DEDUP_REMOVED lines=12> */
.L_x_23795:
[----:B------:R-:W-:Y:S02]  /*2740*/  IMAD.MOV.U32 R29, RZ, RZ, R20 ;  /* 0x000000ffff1d7224 */ /* 0x000fe400078e0014 */
.L_x_23796:
[----:B------:R-:W-:Y:S05]  /*2750*/  BSYNC B1 ;  /* 0x0000000000017941 */ /* 0x000fea0003800000 */
.L_x_23794:
        /* <DEDUP_REMOVED lines=16> */
.L_x_23800:
[----:B------:R-:W-:Y:S05]  /*2860*/  BSYNC B2 ;  /* 0x0000000000027941 */ /* 0x000fea0003800000 */
.L_x_23799:
        /* <DEDUP_REMOVED lines=43> */
.L_x_23798:
[----:B------:R-:W-:Y:S05]  /*2b20*/  BSYNC B1 ;  /* 0x0000000000017941 */ /* 0x000fea0003800000 */
.L_x_23797:
[----:B------:R-:W1:Y:S01]  /*2b30*/  I2F.U32 R29, R29 ;  /* 0x0000001d001d7306 */ /* 0x000e620000201000 */
[----:B------:R-:W-:Y:S01]  /*2b40*/  LOP3.LUT R24, R24, 0xfffffffb, RZ, 0xc0, !PT ;  /* 0xfffffffb18187812 */ /* 0x000fe200078ec0ff */
[----:B-1----:R-:W-:-:S05]  /*2b50*/  FFMA.FTZ R29, R29, R172, 1.1641532182693481445e-10 ;  /* 0x2f0000001d1d7423 */ /* 0x002fca00000100ac */
[----:B------:R-:W-:Y:S01]  /*2b60*/  FSETP.GTU.FTZ.AND P2, PT, R29, c[0x0][0x1e4], PT ;  /* 0x000079001d007a0b */ /* 0x000fe20003f5c000 */
[----:B------:R-:W-:-:S05]  /*2b70*/  HADD2.F32 R29, -RZ, R112.H1_H1 ;  /* 0x30000070ff1d7230 */ /* 0x000fca0000004100 */
[----:B------:R-:W-:-:S05]  /*2b80*/  FMUL.FTZ R29, R29, c[0x0][0x1e8] ;  /* 0x00007a001d1d7a20 */ /* 0x000fca0000410000 */
[----:B------:R-:W-:Y:S02]  /*2b90*/  FSEL R29, R29, RZ, !P2 ;  /* 0x000000ff1d1d7208 */ /* 0x000fe40005000000 */
        /* <DEDUP_REMOVED lines=8> */
.L_x_23801:
        /* <DEDUP_REMOVED lines=12> */
.L_x_23804:
[----:B------:R-:W-:Y:S02]  /*2ce0*/  IMAD.MOV.U32 R13, RZ, RZ, R20 ;  /* 0x000000ffff0d7224 */ /* 0x000fe400078e0014 */
.L_x_23805:
[----:B------:R-:W-:Y:S05]  /*2cf0*/  BSYNC B1 ;  /* 0x0000000000017941 */ /* 0x000fea0003800000 */
.L_x_23803:
        /* <DEDUP_REMOVED lines=16> */
.L_x_23809:
[----:B------:R-:W-:Y:S05]  /*2e00*/  BSYNC B2 ;  /* 0x0000000000027941 */ /* 0x000fea0003800000 */
.L_x_23808:
[----:B------:R-:W-:Y:S01]  /*2e10*/  LOP3.LUT R18, R18, UR5, R17, 0x96, !PT ;  /* 0x0000000512127c12 */ /* 0x000fe2000f8e9611 */
[----:B------:R-:W-:Y:S01]  /*2e20*/  IMAD.HI.U32 R20, R28, -0x326172a9, RZ ;  /* 0xcd9e8d571c147827 */ /* 0x000fe200078e00ff */
[----:B------:R-:W-:-:S03]  /*2e30*/  HFMA2.MMA R43, -RZ, RZ, 0, 0 ;  /* 0x00000000ff2b7435 */ /* 0x000fc600000001ff */
        /* <DEDUP_REMOVED lines=40> */
.L_x_23807:
[----:B------:R-:W-:Y:S05]  /*30c0*/  BSYNC B1 ;  /* 0x0000000000017941 */ /* 0x000fea0003800000 */
.L_x_23806:
        /* <DEDUP_REMOVED lines=10> */
.L_x_23802:
        /* <DEDUP_REMOVED lines=12> */
.L_x_23811:
[----:B------:R-:W-:Y:S02]  /*3230*/  IMAD.MOV.U32 R30, RZ, RZ, R20 ;  /* 0x000000ffff1e7224 */ /* 0x000fe400078e0014 */
.L_x_23812:
[----:B------:R-:W-:Y:S05]  /*3240*/  BSYNC B1 ;  /* 0x0000000000017941 */ /* 0x000fea0003800000 */
.L_x_23810:
        /* <DEDUP_REMOVED lines=16> */
.L_x_23816:
[----:B------:R-:W-:Y:S05]  /*3350*/  BSYNC B2 ;  /* 0x0000000000027941 */ /* 0x000fea0003800000 */
.L_x_23815:
        /* <DEDUP_REMOVED lines=43> */
.L_x_23814:
[----:B------:R-:W-:Y:S05]  /*3610*/  BSYNC B1 ;  /* 0x0000000000017941 */ /* 0x000fea0003800000 */
.L_x_23813:
        /* <DEDUP_REMOVED lines=15> */
.L_x_23817:
        /* <DEDUP_REMOVED lines=12> */
.L_x_23820:
[----:B------:R-:W-:Y:S02]  /*37d0*/  MOV R12, R20 ;  /* 0x00000014000c7202 */ /* 0x000fe40000000f00 */
.L_x_23821:
[----:B------:R-:W-:Y:S05]  /*37e0*/  BSYNC B1 ;  /* 0x0000000000017941 */ /* 0x000fea0003800000 */
.L_x_23819:
        /* <DEDUP_REMOVED lines=16> */
.L_x_23825:
[----:B------:R-:W-:Y:S05]  /*38f0*/  BSYNC B2 ;  /* 0x0000000000027941 */ /* 0x000fea0003800000 */
.L_x_23824:
        /* <DEDUP_REMOVED lines=43> */
.L_x_23823:
[----:B------:R-:W-:Y:S05]  /*3bb0*/  BSYNC B1 ;  /* 0x0000000000017941 */ /* 0x000fea0003800000 */
.L_x_23822:
        /* <DEDUP_REMOVED lines=10> */
.L_x_23818:
        /* <DEDUP_REMOVED lines=12> */
.L_x_23827:
[----:B------:R-:W-:Y:S02]  /*3d20*/  IMAD.MOV.U32 R43, RZ, RZ, R20 ;  /* 0x000000ffff2b7224 */ /* 0x000fe400078e0014 */
.L_x_23828:
[----:B------:R-:W-:Y:S05]  /*3d30*/  BSYNC B1 ;  /* 0x0000000000017941 */ /* 0x000fea0003800000 */
.L_x_23826:
        /* <DEDUP_REMOVED lines=16> */
.L_x_23832:
[----:B------:R-:W-:Y:S05]  /*3e40*/  BSYNC B2 ;  /* 0x0000000000027941 */ /* 0x000fea0003800000 */
.L_x_23831:
        /* <DEDUP_REMOVED lines=43> */
.L_x_23830:
[----:B------:R-:W-:Y:S05]  /*4100*/  BSYNC B1 ;  /* 0x0000000000017941 */ /* 0x000fea0003800000 */
.L_x_23829:
        /* <DEDUP_REMOVED lines=15> */
.L_x_23833:
        /* <DEDUP_REMOVED lines=12> */
.L_x_23836:
[----:B------:R-:W-:Y:S02]  /*42c0*/  IMAD.MOV.U32 R11, RZ, RZ, R20 ;  /* 0x000000ffff0b7224 */ /* 0x000fe400078e0014 */
.L_x_23837:
[----:B------:R-:W-:Y:S05]  /*42d0*/  BSYNC B1 ;  /* 0x0000000000017941 */ /* 0x000fea0003800000 */
.L_x_23835:
        /* <DEDUP_REMOVED lines=16> */
.L_x_23841:
[----:B------:R-:W-:Y:S05]  /*43e0*/  BSYNC B2 ;  /* 0x0000000000027941 */ /* 0x000fea0003800000 */
.L_x_23840:
        /* <DEDUP_REMOVED lines=43> */
.L_x_23839:
[----:B------:R-:W-:Y:S05]  /*46a0*/  BSYNC B1 ;  /* 0x0000000000017941 */ /* 0x000fea0003800000 */
.L_x_23838:
        /* <DEDUP_REMOVED lines=10> */
.L_x_23834:
        /* <DEDUP_REMOVED lines=12> */
.L_x_23843:
[----:B------:R-:W-:Y:S02]  /*4810*/  IMAD.MOV.U32 R44, RZ, RZ, R20 ;  /* 0x000000ffff2c7224 */ /* 0x000fe400078e0014 */
.L_x_23844:
[----:B------:R-:W-:Y:S05]  /*4820*/  BSYNC B1 ;  /* 0x0000000000017941 */ /* 0x000fea0003800000 */
.L_x_23842:
        /* <DEDUP_REMOVED lines=16> */
.L_x_23848:
[----:B------:R-:W-:Y:S05]  /*4930*/  BSYNC B2 ;  /* 0x0000000000027941 */ /* 0x000fea0003800000 */
.L_x_23847:
        /* <DEDUP_REMOVED lines=43> */
.L_x_23846:
[----:B------:R-:W-:Y:S05]  /*4bf0*/  BSYNC B1 ;  /* 0x0000000000017941 */ /* 0x000fea0003800000 */
.L_x_23845:
        /* <DEDUP_REMOVED lines=13> */
.L_x_23849:
        /* <DEDUP_REMOVED lines=12> */
.L_x_23852:
[----:B------:R-:W-:Y:S02]  /*4d90*/  IMAD.MOV.U32 R10, RZ, RZ, R20 ;  /* 0x000000ffff0a7224 */ /* 0x000fe400078e0014 */
.L_x_23853:
[----:B------:R-:W-:Y:S05]  /*4da0*/  BSYNC B1 ;  /* 0x0000000000017941 */ /* 0x000fea0003800000 */
.L_x_23851:
        /* <DEDUP_REMOVED lines=16> */
.L_x_23857:
[----:B------:R-:W-:Y:S05]  /*4eb0*/  BSYNC B2 ;  /* 0x0000000000027941 */ /* 0x000fea0003800000 */
.L_x_23856:
        /* <DEDUP_REMOVED lines=41> */
[----:B------:R-:W-:Y:S01]  /*5150*/  IMAD.MOV.U32 R20, RZ, RZ, R112 ;  /* 0x000000ffff147224 */ /* 0x000fe200078e0070 */
[----:B------:R-:W-:-:S06]  /*5160*/  HFMA2.MMA R112, -RZ, RZ, 0, 0 ;  /* 0x00000000ff707435 */ /* 0x000fcc00000001ff */
.L_x_23855:
[----:B------:R-:W-:Y:S05]  /*5170*/  BSYNC B1 ;  /* 0x0000000000017941 */ /* 0x000fea0003800000 */
.L_x_23854:
        /* <DEDUP_REMOVED lines=10> */
.L_x_23850:
        /* <DEDUP_REMOVED lines=12> */
.L_x_23859:
[----:B------:R-:W-:Y:S02]  /*52e0*/  IMAD.MOV.U32 R125, RZ, RZ, R20 ;  /* 0x000000ffff7d7224 */ /* 0x000fe400078e0014 */
.L_x_23860:
[----:B------:R-:W-:Y:S05]  /*52f0*/  BSYNC B1 ;  /* 0x0000000000017941 */ /* 0x000fea0003800000 */
.L_x_23858:
        /* <DEDUP_REMOVED lines=16> */
.L_x_23864:
[----:B------:R-:W-:Y:S05]  /*5400*/  BSYNC B2 ;  /* 0x0000000000027941 */ /* 0x000fea0003800000 */
.L_x_23863:
        /* <DEDUP_REMOVED lines=43> */
.L_x_23862:
[----:B------:R-:W-:Y:S05]  /*56c0*/  BSYNC B1 ;  /* 0x0000000000017941 */ /* 0x000fea0003800000 */
.L_x_23861:
        /* <DEDUP_REMOVED lines=13> */
.L_x_23865:
        /* <DEDUP_REMOVED lines=12> */
.L_x_23868:
[----:B------:R-:W-:Y:S02]  /*5860*/  MOV R9, R20 ;  /* 0x0000001400097202 */ /* 0x000fe40000000f00 */
.L_x_23869:
[----:B------:R-:W-:Y:S05]  /*5870*/  BSYNC B1 ;  /* 0x0000000000017941 */ /* 0x000fea0003800000 */
.L_x_23867:
        /* <DEDUP_REMOVED lines=16> */
.L_x_23873:
[----:B------:R-:W-:Y:S05]  /*5980*/  BSYNC B2 ;  /* 0x0000000000027941 */ /* 0x000fea0003800000 */
.L_x_23872:
        /* <DEDUP_REMOVED lines=43> */
.L_x_23871:
[----:B------:R-:W-:Y:S05]  /*5c40*/  BSYNC B1 ;  /* 0x0000000000017941 */ /* 0x000fea0003800000 */
.L_x_23870:
        /* <DEDUP_REMOVED lines=10> */
.L_x_23866:
        /* <DEDUP_REMOVED lines=12> */
.L_x_23875:
[----:B------:R-:W-:Y:S02]  /*5db0*/  IMAD.MOV.U32 R114, RZ, RZ, R20 ;  /* 0x000000ffff727224 */ /* 0x000fe400078e0014 */
.L_x_23876:
[----:B------:R-:W-:Y:S05]  /*5dc0*/  BSYNC B1 ;  /* 0x0000000000017941 */ /* 0x000fea0003800000 */
.L_x_23874:
        /* <DEDUP_REMOVED lines=16> */
.L_x_23880:
[----:B------:R-:W-:Y:S05]  /*5ed0*/  BSYNC B2 ;  /* 0x0000000000027941 */ /* 0x000fea0003800000 */
.L_x_23879:
        /* <DEDUP_REMOVED lines=43> */
.L_x_23878:
[----:B------:R-:W-:Y:S05]  /*6190*/  BSYNC B1 ;  /* 0x0000000000017941 */ /* 0x000fea0003800000 */
.L_x_23877:
        /* <DEDUP_REMOVED lines=13> */
.L_x_23881:
        /* <DEDUP_REMOVED lines=12> */
.L_x_23884:
[----:B------:R-:W-:Y:S02]  /*6330*/  IMAD.MOV.U32 R8, RZ, RZ, R20 ;  /* 0x000000ffff087224 */ /* 0x000fe400078e0014 */
.L_x_23885:
[----:B------:R-:W-:Y:S05]  /*6340*/  BSYNC B1 ;  /* 0x0000000000017941 */ /* 0x000fea0003800000 */
.L_x_23883:
        /* <DEDUP_REMOVED lines=16> */
.L_x_23889:
[----:B------:R-:W-:Y:S05]  /*6450*/  BSYNC B2 ;  /* 0x0000000000027941 */ /* 0x000fea0003800000 */
.L_x_23888:
        /* <DEDUP_REMOVED lines=43> */
.L_x_23887:
[----:B------:R-:W-:Y:S05]  /*6710*/  BSYNC B1 ;  /* 0x0000000000017941 */ /* 0x000fea0003800000 */
.L_x_23886:
        /* <DEDUP_REMOVED lines=10> */
.L_x_23882:
        /* <DEDUP_REMOVED lines=12> */
.L_x_23891:
[----:B------:R-:W-:Y:S02]  /*6880*/  IMAD.MOV.U32 R114, RZ, RZ, R20 ;  /* 0x000000ffff727224 */ /* 0x000fe400078e0014 */
.L_x_23892:
[----:B------:R-:W-:Y:S05]  /*6890*/  BSYNC B1 ;  /* 0x0000000000017941 */ /* 0x000fea0003800000 */
.L_x_23890:
        /* <DEDUP_REMOVED lines=16> */
.L_x_23896:
[----:B------:R-:W-:Y:S05]  /*69a0*/  BSYNC B2 ;  /* 0x0000000000027941 */ /* 0x000fea0003800000 */
.L_x_23895:
        /* <DEDUP_REMOVED lines=43> */
.L_x_23894:
[----:B------:R-:W-:Y:S05]  /*6c60*/  BSYNC B1 ;  /* 0x0000000000017941 */ /* 0x000fea0003800000 */
.L_x_23893:
[----:B------:R-:W1:Y:S02]  /*6c70*/  I2F.U32 R19, R114 ;  /* 0x0000007200137306 */ /* 0x000e640000201000 */
[----:B-1----:R-:W-:-:S05]  /*6c80*/  FFMA.FTZ R19, R19, R172, 1.1641532182693481445e-10 ;  /* 0x2f00000013137423 */ /* 0x002fca00000100ac */
[----:B------:R-:W-:Y:S01]  /*6c90*/  FSETP.GTU.FTZ.AND P5, PT, R19, c[0x0][0x1e4], PT ;  /* 0x0000790013007a0b */ /* 0x000fe20003fbc000 */
[----:B------:R-:W-:-:S05]  /*6ca0*/  HADD2.F32 R19, -RZ, R115.H1_H1 ;  /* 0x30000073ff137230 */ /* 0x000fca0000004100 */
[----:B------:R-:W-:-:S05]  /*6cb0*/  FMUL.FTZ R19, R19, c[0x0][0x1e8] ;  /* 0x00007a0013137a20 */ /* 0x000fca0000410000 */
        /* <DEDUP_REMOVED lines=8> */
.L_x_23897:
        /* <DEDUP_REMOVED lines=12> */
.L_x_23900:
[----:B------:R-:W-:Y:S02]  /*6e00*/  IMAD.MOV.U32 R7, RZ, RZ, R20 ;  /* 0x000000ffff077224 */ /* 0x000fe400078e0014 */
.L_x_23901:
[----:B------:R-:W-:Y:S05]  /*6e10*/  BSYNC B1 ;  /* 0x0000000000017941 */ /* 0x000fea0003800000 */
.L_x_23899:
        /* <DEDUP_REMOVED lines=16> */
.L_x_23905:
[----:B------:R-:W-:Y:S05]  /*6f20*/  BSYNC B2 ;  /* 0x0000000000027941 */ /* 0x000fea0003800000 */
.L_x_23904:
        /* <DEDUP_REMOVED lines=40> */
[----:B------:R-:W-:-:S04]  /*71b0*/  HFMA2.MMA R19, -RZ, RZ, 0, 0 ;  /* 0x00000000ff137435 */ /* 0x000fc800000001ff */
[----:B------:R-:W-:Y:S01]  /*71c0*/  LOP3.LUT R22, R113, UR25, R20, 0x96, !PT ;  /* 0x0000001971167c12 */ /* 0x000fe2000f8e9614 */
[----:B------:R-:W-:Y:S02]  /*71d0*/  IMAD.MOV.U32 R20, RZ, RZ, R112 ;  /* 0x000000ffff147224 */ /* 0x000fe400078e0070 */
.L_x_23903:
[----:B------:R-:W-:Y:S05]  /*71e0*/  BSYNC B1 ;  /* 0x0000000000017941 */ /* 0x000fea0003800000 */
.L_x_23902:
        /* <DEDUP_REMOVED lines=10> */
.L_x_23898:
[C---:B------:R-:W-:Y:S01]  /*7290*/  LEA R146, P0, R16.reuse, c[0x0][0x188], 0x4 ;  /* 0x0000620010927a11 */ /* 0x040fe200078020ff */
[C---:B------:R-:W-:Y:S01]  /*72a0*/  IMAD.SHL.U32 R173, R16.reuse, 0x8, RZ ;  /* 0x0000000810ad7824 */ /* 0x040fe200078e00ff */
[----:B------:R-:W-:Y:S02]  /*72b0*/  F2FP.PACK_AB R115, R139, R126 ;  /* 0x0000007e8b73723e */ /* 0x000fe400000000ff */
[----:B------:R-:W-:Y:S02]  /*72c0*/  LEA.HI.X R147, R16, c[0x0][0x18c], RZ, 0x4, P0 ;  /* 0x0000630010937a11 */ /* 0x000fe400000f24ff */
[----:B------:R-:W-:Y:S02]  /*72d0*/  F2FP.PACK_AB R114, R125, R44 ;  /* 0x0000002c7d72723e */ /* 0x000fe400000000ff */
[----:B------:R-:W-:Y:S02]  /*72e0*/  F2FP.PACK_AB R113, R43, R30 ;  /* 0x0000001e2b71723e */ /* 0x000fe400000000ff */
[----:B------:R-:W-:-:S02]  /*72f0*/  F2FP.PACK_AB R112, R29, R15 ;  /* 0x0000000f1d70723e */ /* 0x000fc400000000ff */
        /* <DEDUP_REMOVED lines=47> */
.L_x_23906:
[----:B------:R-:W-:Y:S02]  /*75f0*/  IADD3 R146, R16, 0x80, RZ ;  /* 0x0000008010927810 */ /* 0x000fe40007ffe0ff */
.L_x_23777:
[----:B------:R-:W-:Y:S05]  /*7600*/  BSYNC B0 ;  /* 0x0000000000007941 */ /* 0x000fea0003800000 */
.L_x_23776:
        /* <DEDUP_REMOVED lines=30> */
.L_x_23910:
[----:B------:R-:W-:Y:S02]  /*77f0*/  IMAD.MOV.U32 R6, RZ, RZ, R20 ;  /* 0x000000ffff067224 */ /* 0x000fe400078e0014 */
.L_x_23911:
[----:B------:R-:W-:Y:S05]  /*7800*/  BSYNC B1 ;  /* 0x0000000000017941 */ /* 0x000fea0003800000 */
.L_x_23909:
        /* <DEDUP_REMOVED lines=16> */
.L_x_23915:
[----:B------:R-:W-:Y:S05]  /*7910*/  BSYNC B2 ;  /* 0x0000000000027941 */ /* 0x000fea0003800000 */
.L_x_23914:
        /* <DEDUP_REMOVED lines=43> */
.L_x_23913:
[----:B------:R-:W-:Y:S05]  /*7bd0*/  BSYNC B1 ;  /* 0x0000000000017941 */ /* 0x000fea0003800000 */
.L_x_23912:
        /* <DEDUP_REMOVED lines=18> */
.L_x_23916:
        /* <DEDUP_REMOVED lines=12> */
.L_x_23919:
[----:B------:R-:W-:Y:S02]  /*7dc0*/  IMAD.MOV.U32 R14, RZ, RZ, R20 ;  /* 0x000000ffff0e7224 */ /* 0x000fe400078e0014 */
.L_x_23920:
[----:B------:R-:W-:Y:S05]  /*7dd0*/  BSYNC B1 ;  /* 0x0000000000017941 */ /* 0x000fea0003800000 */
.L_x_23918:
        /* <DEDUP_REMOVED lines=16> */
.L_x_23924:
[----:B------:R-:W-:Y:S05]  /*7ee0*/  BSYNC B2 ;  /* 0x0000000000027941 */ /* 0x000fea0003800000 */
.L_x_23923:
        /* <DEDUP_REMOVED lines=43> */
.L_x_23922:
[----:B------:R-:W-:Y:S05]  /*81a0*/  BSYNC B1 ;  /* 0x0000000000017941 */ /* 0x000fea0003800000 */
.L_x_23921:
        /* <DEDUP_REMOVED lines=10> */
.L_x_23917:
        /* <DEDUP_REMOVED lines=12> */
.L_x_23926:
[----:B------:R-:W-:Y:S02]  /*8310*/  IMAD.MOV.U32 R31, RZ, RZ, R20 ;  /* 0x000000ffff1f7224 */ /* 0x000fe400078e0014 */
.L_x_23927:
[----:B------:R-:W-:Y:S05]  /*8320*/  BSYNC B1 ;  /* 0x0000000000017941 */ /* 0x000fea0003800000 */
.L_x_23925:
        /* <DEDUP_REMOVED lines=16> */
.L_x_23931:
[----:B------:R-:W-:Y:S05]  /*8430*/  BSYNC B2 ;  /* 0x0000000000027941 */ /* 0x000fea0003800000 */
.L_x_23930:
        /* <DEDUP_REMOVED lines=43> */
.L_x_23929:
[----:B------:R-:W-:Y:S05]  /*86f0*/  BSYNC B1 ;  /* 0x0000000000017941 */ /* 0x000fea0003800000 */
.L_x_23928:
        /* <DEDUP_REMOVED lines=15> */
.L_x_23932:
        /* <DEDUP_REMOVED lines=12> */
.L_x_23935:
[----:B------:R-:W-:Y:S02]  /*88b0*/  IMAD.MOV.U32 R13, RZ, RZ, R20 ;  /* 0x000000ffff0d7224 */ /* 0x000fe400078e0014 */
.L_x_23936:
[----:B------:R-:W-:Y:S05]  /*88c0*/  BSYNC B1 ;  /* 0x0000000000017941 */ /* 0x000fea0003800000 */
.L_x_23934:
        /* <DEDUP_REMOVED lines=16> */
.L_x_23940:
[----:B------:R-:W-:Y:S05]  /*89d0*/  BSYNC B2 ;  /* 0x0000000000027941 */ /* 0x000fea0003800000 */
.L_x_23939:
        /* <DEDUP_REMOVED lines=43> */
.L_x_23938:
[----:B------:R-:W-:Y:S05]  /*8c90*/  BSYNC B1 ;  /* 0x0000000000017941 */ /* 0x000fea0003800000 */
.L_x_23937:
        /* <DEDUP_REMOVED lines=10> */
.L_x_23933:
        /* <DEDUP_REMOVED lines=12> */
.L_x_23942:
[----:B------:R-:W-:Y:S02]  /*8e00*/  IMAD.MOV.U32 R32, RZ, RZ, R20 ;  /* 0x000000ffff207224 */ /* 0x000fe400078e0014 */
.L_x_23943:
[----:B------:R-:W-:Y:S05]  /*8e10*/  BSYNC B1 ;  /* 0x0000000000017941 */ /* 0x000fea0003800000 */
.L_x_23941:
        /* <DEDUP_REMOVED lines=16> */
.L_x_23947:
[----:B------:R-:W-:Y:S05]  /*8f20*/  BSYNC B2 ;  /* 0x0000000000027941 */ /* 0x000fea0003800000 */
.L_x_23946:
        /* <DEDUP_REMOVED lines=43> */
.L_x_23945:
[----:B------:R-:W-:Y:S05]  /*91e0*/  BSYNC B1 ;  /* 0x0000000000017941 */ /* 0x000fea0003800000 */
.L_x_23944:
        /* <DEDUP_REMOVED lines=15> */
.L_x_23948:
        /* <DEDUP_REMOVED lines=12> */
.L_x_23951:
[----:B------:R-:W-:Y:S02]  /*93a0*/  IMAD.MOV.U32 R12, RZ, RZ, R20 ;  /* 0x000000ffff0c7224 */ /* 0x000fe400078e0014 */
.L_x_23952:
[----:B------:R-:W-:Y:S05]  /*93b0*/  BSYNC B1 ;  /* 0x0000000000017941 */ /* 0x000fea0003800000 */
.L_x_23950:
        /* <DEDUP_REMOVED lines=16> */
.L_x_23956:
[----:B------:R-:W-:Y:S05]  /*94c0*/  BSYNC B2 ;  /* 0x0000000000027941 */ /* 0x000fea0003800000 */
.L_x_23955:
        /* <DEDUP_REMOVED lines=43> */
.L_x_23954:
[----:B------:R-:W-:Y:S05]  /*9780*/  BSYNC B1 ;  /* 0x0000000000017941 */ /* 0x000fea0003800000 */
.L_x_23953:
        /* <DEDUP_REMOVED lines=10> */
.L_x_23949:
        /* <DEDUP_REMOVED lines=12> */
.L_x_23958:
[----:B------:R-:W-:Y:S02]  /*98f0*/  IMAD.MOV.U32 R45, RZ, RZ, R20 ;  /* 0x000000ffff2d7224 */ /* 0x000fe400078e0014 */
.L_x_23959:
[----:B------:R-:W-:Y:S05]  /*9900*/  BSYNC B1 ;  /* 0x0000000000017941 */ /* 0x000fea0003800000 */
.L_x_23957:
        /* <DEDUP_REMOVED lines=16> */
.L_x_23963:
[----:B------:R-:W-:Y:S05]  /*9a10*/  BSYNC B2 ;  /* 0x0000000000027941 */ /* 0x000fea0003800000 */
.L_x_23962:
        /* <DEDUP_REMOVED lines=43> */
.L_x_23961:
[----:B------:R-:W-:Y:S05]  /*9cd0*/  BSYNC B1 ;  /* 0x0000000000017941 */ /* 0x000fea0003800000 */
.L_x_23960:
        /* <DEDUP_REMOVED lines=15> */
.L_x_23964:
        /* <DEDUP_REMOVED lines=12> */
.L_x_23967:
[----:B------:R-:W-:Y:S02]  /*9e90*/  IMAD.MOV.U32 R11, RZ, RZ, R20 ;  /* 0x000000ffff0b7224 */ /* 0x000fe400078e0014 */
.L_x_23968:
[----:B------:R-:W-:Y:S05]  /*9ea0*/  BSYNC B1 ;  /* 0x0000000000017941 */ /* 0x000fea0003800000 */
.L_x_23966:
        /* <DEDUP_REMOVED lines=16> */
.L_x_23972:
[----:B------:R-:W-:Y:S05]  /*9fb0*/  BSYNC B2 ;  /* 0x0000000000027941 */ /* 0x000fea0003800000 */
.L_x_23971:
        /* <DEDUP_REMOVED lines=43> */
.L_x_23970:
[----:B------:R-:W-:Y:S05]  /*a270*/  BSYNC B1 ;  /* 0x0000000000017941 */ /* 0x000fea0003800000 */
.L_x_23969:
        /* <DEDUP_REMOVED lines=10> */
.L_x_23965:
        /* <DEDUP_REMOVED lines=12> */
.L_x_23974:
[----:B------:R-:W-:Y:S02]  /*a3e0*/  IMAD.MOV.U32 R46, RZ, RZ, R20 ;  /* 0x000000ffff2e7224 */ /* 0x000fe400078e0014 */
.L_x_23975:
[----:B------:R-:W-:Y:S05]  /*a3f0*/  BSYNC B1 ;  /* 0x0000000000017941 */ /* 0x000fea0003800000 */
.L_x_23973:
        /* <DEDUP_REMOVED lines=16> */
.L_x_23979:
[----:B------:R-:W-:Y:S05]  /*a500*/  BSYNC B2 ;  /* 0x0000000000027941 */ /* 0x000fea0003800000 */
.L_x_23978:
        /* <DEDUP_REMOVED lines=43> */
.L_x_23977:
[----:B------:R-:W-:Y:S05]  /*a7c0*/  BSYNC B1 ;  /* 0x0000000000017941 */ /* 0x000fea0003800000 */
.L_x_23976:
        /* <DEDUP_REMOVED lines=13> */
.L_x_23980:
        /* <DEDUP_REMOVED lines=12> */
.L_x_23983:
[----:B------:R-:W-:Y:S02]  /*a960*/  IMAD.MOV.U32 R10, RZ, RZ, R20 ;  /* 0x000000ffff0a7224 */ /* 0x000fe400078e0014 */
.L_x_23984:
[----:B------:R-:W-:Y:S05]  /*a970*/  BSYNC B1 ;  /* 0x0000000000017941 */ /* 0x000fea0003800000 */
.L_x_23982:
        /* <DEDUP_REMOVED lines=16> */
.L_x_23988:
[----:B------:R-:W-:Y:S05]  /*aa80*/  BSYNC B2 ;  /* 0x0000000000027941 */ /* 0x000fea0003800000 */
.L_x_23987:
        /* <DEDUP_REMOVED lines=43> */
.L_x_23986:
[----:B------:R-:W-:Y:S05]  /*ad40*/  BSYNC B1 ;  /* 0x0000000000017941 */ /* 0x000fea0003800000 */
.L_x_23985:
        /* <DEDUP_REMOVED lines=10> */
.L_x_23981:
        /* <DEDUP_REMOVED lines=12> */
.L_x_23990:
[----:B------:R-:W-:Y:S02]  /*aeb0*/  IMAD.MOV.U32 R127, RZ, RZ, R20 ;  /* 0x000000ffff7f7224 */ /* 0x000fe400078e0014 */
.L_x_23991:
[----:B------:R-:W-:Y:S05]  /*aec0*/  BSYNC B1 ;  /* 0x0000000000017941 */ /* 0x000fea0003800000 */
.L_x_23989:
        /* <DEDUP_REMOVED lines=16> */
.L_x_23995:
[----:B------:R-:W-:Y:S05]  /*afd0*/  BSYNC B2 ;  /* 0x0000000000027941 */ /* 0x000fea0003800000 */
.L_x_23994:
        /* <DEDUP_REMOVED lines=43> */
.L_x_23993:
[----:B------:R-:W-:Y:S05]  /*b290*/  BSYNC B1 ;  /* 0x0000000000017941 */ /* 0x000fea0003800000 */
.L_x_23992:
        /* <DEDUP_REMOVED lines=13> */
.L_x_23996:
        /* <DEDUP_REMOVED lines=12> */
.L_x_23999:
[----:B------:R-:W-:Y:S02]  /*b430*/  IMAD.MOV.U32 R9, RZ, RZ, R20 ;  /* 0x000000ffff097224 */ /* 0x000fe400078e0014 */
.L_x_24000:
[----:B------:R-:W-:Y:S05]  /*b440*/  BSYNC B1 ;  /* 0x0000000000017941 */ /* 0x000fea0003800000 */
.L_x_23998:
        /* <DEDUP_REMOVED lines=16> */
.L_x_24004:
[----:B------:R-:W-:Y:S05]  /*b550*/  BSYNC B2 ;  /* 0x0000000000027941 */ /* 0x000fea0003800000 */
.L_x_24003:
        /* <DEDUP_REMOVED lines=43> */
.L_x_24002:
[----:B------:R-:W-:Y:S05]  /*b810*/  BSYNC B1 ;  /* 0x0000000000017941 */ /* 0x000fea0003800000 */
.L_x_24001:
        /* <DEDUP_REMOVED lines=10> */
.L_x_23997:
        /* <DEDUP_REMOVED lines=12> */
.L_x_24006:
[----:B------:R-:W-:Y:S02]  /*b980*/  IMAD.MOV.U32 R114, RZ, RZ, R20 ;  /* 0x000000ffff727224 */ /* 0x000fe400078e0014 */
.L_x_24007:
[----:B------:R-:W-:Y:S05]  /*b990*/  BSYNC B1 ;  /* 0x0000000000017941 */ /* 0x000fea0003800000 */
.L_x_24005:
        /* <DEDUP_REMOVED lines=16> */
.L_x_24011:
[----:B------:R-:W-:Y:S05]  /*baa0*/  BSYNC B2 ;  /* 0x0000000000027941 */ /* 0x000fea0003800000 */
.L_x_24010:
        /* <DEDUP_REMOVED lines=43> */
.L_x_24009:
[----:B------:R-:W-:Y:S05]  /*bd60*/  BSYNC B1 ;  /* 0x0000000000017941 */ /* 0x000fea0003800000 */
.L_x_24008:
        /* <DEDUP_REMOVED lines=10> */
[----:B------:R-:W-:Y:S01]  /*be10*/  FADD.FTZ R128, R19, R128 ;  /* 0x0000008013807221 */ /* 0x000fe20000010000 */
[----:B------:R-:W-:Y:S01]  /*be20*/  MOV R19, R112 ;  /* 0x0000007000137202 */ /* 0x000fe20000000f00 */
[----:B------:R-:W-:Y:S05]  /*be30*/  BRA `(.L_x_24013) ;  /* 0x0000055000007947 */ /* 0x000fea0003800000 */
.L_x_24012:
        /* <DEDUP_REMOVED lines=12> */
.L_x_24015:
[----:B------:R-:W-:Y:S02]  /*bf00*/  IMAD.MOV.U32 R8, RZ, RZ, R20 ;  /* 0x000000ffff087224 */ /* 0x000fe400078e0014 */
.L_x_24016:
[----:B------:R-:W-:Y:S05]  /*bf10*/  BSYNC B1 ;  /* 0x0000000000017941 */ /* 0x000fea0003800000 */
.L_x_24014:
        /* <DEDUP_REMOVED lines=16> */
.L_x_24020:
[----:B------:R-:W-:Y:S05]  /*c020*/  BSYNC B2 ;  /* 0x0000000000027941 */ /* 0x000fea0003800000 */
.L_x_24019:
        /* <DEDUP_REMOVED lines=43> */
.L_x_24018:
[----:B------:R-:W-:Y:S05]  /*c2e0*/  BSYNC B1 ;  /* 0x0000000000017941 */ /* 0x000fea0003800000 */
.L_x_24017:
        /* <DEDUP_REMOVED lines=10> */
.L_x_24013:
        /* <DEDUP_REMOVED lines=12> */
.L_x_24022:
[----:B------:R-:W-:Y:S02]  /*c450*/  IMAD.MOV.U32 R114, RZ, RZ, R20 ;  /* 0x000000ffff727224 */ /* 0x000fe400078e0014 */
.L_x_24023:
[----:B------:R-:W-:Y:S05]  /*c460*/  BSYNC B1 ;  /* 0x0000000000017941 */ /* 0x000fea0003800000 */
.L_x_24021:
        /* <DEDUP_REMOVED lines=16> */
.L_x_24027:
[----:B------:R-:W-:Y:S05]  /*c570*/  BSYNC B2 ;  /* 0x0000000000027941 */ /* 0x000fea0003800000 */
.L_x_24026:
        /* <DEDUP_REMOVED lines=43> */
.L_x_24025:
[----:B------:R-:W-:Y:S05]  /*c830*/  BSYNC B1 ;  /* 0x0000000000017941 */ /* 0x000fea0003800000 */
.L_x_24024:
        /* <DEDUP_REMOVED lines=13> */
.L_x_24028:
        /* <DEDUP_REMOVED lines=12> */
.L_x_24031:
[----:B------:R-:W-:Y:S02]  /*c9d0*/  IMAD.MOV.U32 R7, RZ, RZ, R20 ;  /* 0x000000ffff077224 */ /* 0x000fe400078e0014 */
.L_x_24032:
[----:B------:R-:W-:Y:S05]  /*c9e0*/  BSYNC B1 ;  /* 0x0000000000017941 */ /* 0x000fea0003800000 */
.L_x_24030:
        /* <DEDUP_REMOVED lines=16> */
.L_x_24036:
[----:B------:R-:W-:Y:S05]  /*caf0*/  BSYNC B2 ;  /* 0x0000000000027941 */ /* 0x000fea0003800000 */
.L_x_24035:
        /* <DEDUP_REMOVED lines=43> */
.L_x_24034:
[----:B------:R-:W-:Y:S05]  /*cdb0*/  BSYNC B1 ;  /* 0x0000000000017941 */ /* 0x000fea0003800000 */
.L_x_24033:
        /* <DEDUP_REMOVED lines=10> */
.L_x_24029:
[----:B------:R-:W-:Y:S02]  /*ce60*/  LEA R172, P0, R146, c[0x0][0x188], 0x4 ;  /* 0x0000620092ac7a11 */ /* 0x000fe400078020ff */
        /* <DEDUP_REMOVED lines=8> */
[----:B------:R-:W-:Y:S02]  /*cef0*/  LOP3.LUT P6, RZ, R24, 0x8, RZ, 0xc0, !PT ;  /* 0x0000000818ff7812 */ /* 0x000fe400078cc0ff */
[----:B------:R-:W-:Y:S02]  /*cf00*/  SHF.L.U32 R174, R146, 0x3, RZ ;  /* 0x0000000392ae7819 */ /* 0x000fe400000006ff */
[----:B------:R-:W-:Y:S02]  /*cf10*/  LOP3.LUT P1, RZ, R24, 0x10, RZ, 0xc0, !PT ;  /* 0x0000001018ff7812 */ /* 0x000fe4000782c0ff */
[----:B-1----:R-:W-:-:S02]  /*cf20*/  SEL R114, RZ, 0x10000, P4 ;  /* 0x00010000ff727807 */ /* 0x002fc40002000000 */
[C---:B------:R-:W-:Y:S02]  /*cf30*/  LOP3.LUT P4, RZ, R24.reuse, 0x1, RZ, 0xc0, !PT ;  /* 0x0000000118ff7812 */ /* 0x040fe4000788c0ff */
        /* <DEDUP_REMOVED lines=40> */
.L_x_24037:
[----:B------:R-:W-:Y:S02]  /*d1c0*/  IADD3 R146, R146, 0x80, RZ ;  /* 0x0000008092927810 */ /* 0x000fe40007ffe0ff */
.L_x_23908:
[----:B------:R-:W-:Y:S05]  /*d1d0*/  BSYNC B0 ;  /* 0x0000000000007941 */ /* 0x000fea0003800000 */
.L_x_23907:
        /* <DEDUP_REMOVED lines=30> */
.L_x_24041:
[----:B------:R-:W-:Y:S02]  /*d3c0*/  IMAD.MOV.U32 R5, RZ, RZ, R20 ;  /* 0x000000ffff057224 */ /* 0x000fe400078e0014 */
.L_x_24042:
[----:B------:R-:W-:Y:S05]  /*d3d0*/  BSYNC B1 ;  /* 0x0000000000017941 */ /* 0x000fea0003800000 */
.L_x_24040:
        /* <DEDUP_REMOVED lines=16> */
.L_x_24046:
[----:B------:R-:W-:Y:S05]  /*d4e0*/  BSYNC B2 ;  /* 0x0000000000027941 */ /* 0x000fea0003800000 */
.L_x_24045:
        /* <DEDUP_REMOVED lines=43> */
.L_x_24044:
[----:B------:R-:W-:Y:S05]  /*d7a0*/  BSYNC B1 ;  /* 0x0000000000017941 */ /* 0x000fea0003800000 */
.L_x_24043:
        /* <DEDUP_REMOVED lines=18> */
.L_x_24047:
        /* <DEDUP_REMOVED lines=12> */
.L_x_24050:
[----:B------:R-:W-:Y:S02]  /*d990*/  IMAD.MOV.U32 R14, RZ, RZ, R20 ;  /* 0x000000ffff0e7224 */ /* 0x000fe400078e0014 */
.L_x_24051:
[----:B------:R-:W-:Y:S05]  /*d9a0*/  BSYNC B1 ;  /* 0x0000000000017941 */ /* 0x000fea0003800000 */
.L_x_24049:
        /* <DEDUP_REMOVED lines=16> */
.L_x_24055:
[----:B------:R-:W-:Y:S05]  /*dab0*/  BSYNC B2 ;  /* 0x0000000000027941 */ /* 0x000fea0003800000 */
.L_x_24054:
        /* <DEDUP_REMOVED lines=43> */
.L_x_24053:
[----:B------:R-:W-:Y:S05]  /*dd70*/  BSYNC B1 ;  /* 0x0000000000017941 */ /* 0x000fea0003800000 */
.L_x_24052:
        /* <DEDUP_REMOVED lines=10> */
.L_x_24048:
        /* <DEDUP_REMOVED lines=12> */
.L_x_24057:
[----:B------:R-:W-:Y:S02]  /*dee0*/  IMAD.MOV.U32 R33, RZ, RZ, R20 ;  /* 0x000000ffff217224 */ /* 0x000fe400078e0014 */
.L_x_24058:
[----:B------:R-:W-:Y:S05]  /*def0*/  BSYNC B1 ;  /* 0x0000000000017941 */ /* 0x000fea0003800000 */
.L_x_24056:
        /* <DEDUP_REMOVED lines=16> */
.L_x_24062:
[----:B------:R-:W-:Y:S05]  /*e000*/  BSYNC B2 ;  /* 0x0000000000027941 */ /* 0x000fea0003800000 */
.L_x_24061:
        /* <DEDUP_REMOVED lines=43> */
.L_x_24060:
[----:B------:R-:W-:Y:S05]  /*e2c0*/  BSYNC B1 ;  /* 0x0000000000017941 */ /* 0x000fea0003800000 */
.L_x_24059:
        /* <DEDUP_REMOVED lines=15> */
.L_x_24063:
        /* <DEDUP_REMOVED lines=12> */
.L_x_24066:
[----:B------:R-:W-:Y:S02]  /*e480*/  IMAD.MOV.U32 R13, RZ, RZ, R20 ;  /* 0x000000ffff0d7224 */ /* 0x000fe400078e0014 */
.L_x_24067:
[----:B------:R-:W-:Y:S05]  /*e490*/  BSYNC B1 ;  /* 0x0000000000017941 */ /* 0x000fea0003800000 */
.L_x_24065:
        /* <DEDUP_REMOVED lines=16> */
.L_x_24071:
[----:B------:R-:W-:Y:S05]  /*e5a0*/  BSYNC B2 ;  /* 0x0000000000027941 */ /* 0x000fea0003800000 */
.L_x_24070:
        /* <DEDUP_REMOVED lines=43> */
.L_x_24069:
[----:B------:R-:W-:Y:S05]  /*e860*/  BSYNC B1 ;  /* 0x0000000000017941 */ /* 0x000fea0003800000 */
.L_x_24068:
        /* <DEDUP_REMOVED lines=10> */
.L_x_24064:
        /* <DEDUP_REMOVED lines=12> */
.L_x_24073:
[----:B------:R-:W-:Y:S02]  /*e9d0*/  IMAD.MOV.U32 R34, RZ, RZ, R20 ;  /* 0x000000ffff227224 */ /* 0x000fe400078e0014 */
.L_x_24074:
[----:B------:R-:W-:Y:S05]  /*e9e0*/  BSYNC B1 ;  /* 0x0000000000017941 */ /* 0x000fea0003800000 */
.L_x_24072:
        /* <DEDUP_REMOVED lines=16> */
.L_x_24078:
[----:B------:R-:W-:Y:S05]  /*eaf0*/  BSYNC B2 ;  /* 0x0000000000027941 */ /* 0x000fea0003800000 */
.L_x_24077:
        /* <DEDUP_REMOVED lines=43> */
.L_x_24076:
[----:B------:R-:W-:Y:S05]  /*edb0*/  BSYNC B1 ;  /* 0x0000000000017941 */ /* 0x000fea0003800000 */
.L_x_24075:
        /* <DEDUP_REMOVED lines=15> */
.L_x_24079:
        /* <DEDUP_REMOVED lines=12> */
.L_x_24082:
[----:B------:R-:W-:Y:S02]  /*ef70*/  IMAD.MOV.U32 R12, RZ, RZ, R20 ;  /* 0x000000ffff0c7224 */ /* 0x000fe400078e0014 */
.L_x_24083:
[----:B------:R-:W-:Y:S05]  /*ef80*/  BSYNC B1 ;  /* 0x0000000000017941 */ /* 0x000fea0003800000 */
.L_x_24081:
        /* <DEDUP_REMOVED lines=16> */
.L_x_24087:
[----:B------:R-:W-:Y:S05]  /*f090*/  BSYNC B2 ;  /* 0x0000000000027941 */ /* 0x000fea0003800000 */
.L_x_24086:
        /* <DEDUP_REMOVED lines=43> */
.L_x_24085:
[----:B------:R-:W-:Y:S05]  /*f350*/  BSYNC B1 ;  /* 0x0000000000017941 */ /* 0x000fea0003800000 */
.L_x_24084:
        /* <DEDUP_REMOVED lines=10> */
.L_x_24080:
        /* <DEDUP_REMOVED lines=12> */
.L_x_24089:
[----:B------:R-:W-:Y:S02]  /*f4c0*/  IMAD.MOV.U32 R47, RZ, RZ, R20 ;  /* 0x000000ffff2f7224 */ /* 0x000fe400078e0014 */
.L_x_24090:
[----:B------:R-:W-:Y:S05]  /*f4d0*/  BSYNC B1 ;  /* 0x0000000000017941 */ /* 0x000fea0003800000 */
.L_x_24088:
        /* <DEDUP_REMOVED lines=16> */
.L_x_24094:
[----:B------:R-:W-:Y:S05]  /*f5e0*/  BSYNC B2 ;  /* 0x0000000000027941 */ /* 0x000fea0003800000 */
.L_x_24093:
        /* <DEDUP_REMOVED lines=42> */
[----:B------:R-:W-:Y:S02]  /*f890*/  MOV R20, R172 ;  /* 0x000000ac00147202 */ /* 0x000fe40000000f00 */
.L_x_24092:
[----:B------:R-:W-:Y:S05]  /*f8a0*/  BSYNC B1 ;  /* 0x0000000000017941 */ /* 0x000fea0003800000 */
.L_x_24091:
        /* <DEDUP_REMOVED lines=15> */
.L_x_24095:
        /* <DEDUP_REMOVED lines=12> */
.L_x_24098:
[----:B------:R-:W-:Y:S02]  /*fa60*/  IMAD.MOV.U32 R11, RZ, RZ, R20 ;  /* 0x000000ffff0b7224 */ /* 0x000fe400078e0014 */
.L_x_24099:
[----:B------:R-:W-:Y:S05]  /*fa70*/  BSYNC B1 ;  /* 0x0000000000017941 */ /* 0x000fea0003800000 */
.L_x_24097:
        /* <DEDUP_REMOVED lines=16> */
.L_x_24103:
[----:B------:R-:W-:Y:S05]  /*fb80*/  BSYNC B2 ;  /* 0x0000000000027941 */ /* 0x000fea0003800000 */
.L_x_24102:
        /* <DEDUP_REMOVED lines=43> */
.L_x_24101:
[----:B------:R-:W-:Y:S05]  /*fe40*/  BSYNC B1 ;  /* 0x0000000000017941 */ /* 0x000fea0003800000 */
.L_x_24100:
        /* <DEDUP_REMOVED lines=10> */
.L_x_24096:
        /* <DEDUP_REMOVED lines=12> */
.L_x_24105:
[----:B------:R-:W-:Y:S02]  /*ffb0*/  IMAD.MOV.U32 R116, RZ, RZ, R20 ;  /* 0x000000ffff747224 */ /* 0x000fe400078e0014 */
.L_x_24106:
[----:B------:R-:W-:Y:S05]  /*ffc0*/  BSYNC B1 ;  /* 0x0000000000017941 */ /* 0x000fea0003800000 */
.L_x_24104:
        /* <DEDUP_REMOVED lines=16> */
.L_x_24110:
[----:B------:R-:W-:Y:S05]  /*100d0*/  BSYNC B2 ;  /* 0x0000000000027941 */ /* 0x000fea0003800000 */
.L_x_24109:
        /* <DEDUP_REMOVED lines=43> */
.L_x_24108:
[----:B------:R-:W-:Y:S05]  /*10390*/  BSYNC B1 ;  /* 0x0000000000017941 */ /* 0x000fea0003800000 */
.L_x_24107:
        /* <DEDUP_REMOVED lines=13> */
.L_x_24111:
        /* <DEDUP_REMOVED lines=12> */
.L_x_24114:
[----:B------:R-:W-:Y:S02]  /*10530*/  IMAD.MOV.U32 R10, RZ, RZ, R20 ;  /* 0x000000ffff0a7224 */ /* 0x000fe400078e0014 */
.L_x_24115:
[----:B------:R-:W-:Y:S05]  /*10540*/  BSYNC B1 ;  /* 0x0000000000017941 */ /* 0x000fea0003800000 */
.L_x_24113:
        /* <DEDUP_REMOVED lines=16> */
.L_x_24119:
[----:B------:R-:W-:Y:S05]  /*10650*/  BSYNC B2 ;  /* 0x0000000000027941 */ /* 0x000fea0003800000 */
.L_x_24118:
        /* <DEDUP_REMOVED lines=43> */
.L_x_24117:
[----:B------:R-:W-:Y:S05]  /*10910*/  BSYNC B1 ;  /* 0x0000000000017941 */ /* 0x000fea0003800000 */
.L_x_24116:
        /* <DEDUP_REMOVED lines=10> */
.L_x_24112:
        /* <DEDUP_REMOVED lines=12> */
.L_x_24121:
[----:B------:R-:W-:Y:S02]  /*10a80*/  IMAD.MOV.U32 R129, RZ, RZ, R20 ;  /* 0x000000ffff817224 */ /* 0x000fe400078e0014 */
.L_x_24122:
[----:B------:R-:W-:Y:S05]  /*10a90*/  BSYNC B1 ;  /* 0x0000000000017941 */ /* 0x000fea0003800000 */
.L_x_24120:
        /* <DEDUP_REMOVED lines=16> */
.L_x_24126:
[----:B------:R-:W-:Y:S05]  /*10ba0*/  BSYNC B2 ;  /* 0x0000000000027941 */ /* 0x000fea0003800000 */
.L_x_24125:
        /* <DEDUP_REMOVED lines=43> */
.L_x_24124:
[----:B------:R-:W-:Y:S05]  /*10e60*/  BSYNC B1 ;  /* 0x0000000000017941 */ /* 0x000fea0003800000 */
.L_x_24123:
        /* <DEDUP_REMOVED lines=13> */
.L_x_24127:
        /* <DEDUP_REMOVED lines=12> */
.L_x_24130:
[----:B------:R-:W-:Y:S02]  /*11000*/  IMAD.MOV.U32 R9, RZ, RZ, R20 ;  /* 0x000000ffff097224 */ /* 0x000fe400078e0014 */
.L_x_24131:
[----:B------:R-:W-:Y:S05]  /*11010*/  BSYNC B1 ;  /* 0x0000000000017941 */ /* 0x000fea0003800000 */
.L_x_24129:
        /* <DEDUP_REMOVED lines=16> */
.L_x_24135:
[----:B------:R-:W-:Y:S05]  /*11120*/  BSYNC B2 ;  /* 0x0000000000027941 */ /* 0x000fea0003800000 */
.L_x_24134:
        /* <DEDUP_REMOVED lines=43> */
.L_x_24133:
[----:B------:R-:W-:Y:S05]  /*113e0*/  BSYNC B1 ;  /* 0x0000000000017941 */ /* 0x000fea0003800000 */
.L_x_24132:
        /* <DEDUP_REMOVED lines=10> */
.L_x_24128:
        /* <DEDUP_REMOVED lines=12> */
.L_x_24137:
[----:B------:R-:W-:Y:S02]  /*11550*/  MOV R114, R20 ;  /* 0x0000001400727202 */ /* 0x000fe40000000f00 */
.L_x_24138:
[----:B------:R-:W-:Y:S05]  /*11560*/  BSYNC B1 ;  /* 0x0000000000017941 */ /* 0x000fea0003800000 */
.L_x_24136:
        /* <DEDUP_REMOVED lines=16> */
.L_x_24142:
[----:B------:R-:W-:Y:S05]  /*11670*/  BSYNC B2 ;  /* 0x0000000000027941 */ /* 0x000fea0003800000 */
.L_x_24141:
        /* <DEDUP_REMOVED lines=43> */
.L_x_24140:
[----:B------:R-:W-:Y:S05]  /*11930*/  BSYNC B1 ;  /* 0x0000000000017941 */ /* 0x000fea0003800000 */
.L_x_24139:
        /* <DEDUP_REMOVED lines=13> */
.L_x_24143:
        /* <DEDUP_REMOVED lines=12> */
.L_x_24146:
[----:B------:R-:W-:Y:S02]  /*11ad0*/  IMAD.MOV.U32 R8, RZ, RZ, R20 ;  /* 0x000000ffff087224 */ /* 0x000fe400078e0014 */
.L_x_24147:
[----:B------:R-:W-:Y:S05]  /*11ae0*/  BSYNC B1 ;  /* 0x0000000000017941 */ /* 0x000fea0003800000 */
.L_x_24145:
        /* <DEDUP_REMOVED lines=16> */
.L_x_24151:
[----:B------:R-:W-:Y:S05]  /*11bf0*/  BSYNC B2 ;  /* 0x0000000000027941 */ /* 0x000fea0003800000 */
.L_x_24150:
        /* <DEDUP_REMOVED lines=43> */
.L_x_24149:
[----:B------:R-:W-:Y:S05]  /*11eb0*/  BSYNC B1 ;  /* 0x0000000000017941 */ /* 0x000fea0003800000 */
.L_x_24148:
        /* <DEDUP_REMOVED lines=10> */
.L_x_24144:
        /* <DEDUP_REMOVED lines=12> */
.L_x_24153:
[----:B------:R-:W-:Y:S02]  /*12020*/  IMAD.MOV.U32 R114, RZ, RZ, R20 ;  /* 0x000000ffff727224 */ /* 0x000fe400078e0014 */
.L_x_24154:
[----:B------:R-:W-:Y:S05]  /*12030*/  BSYNC B1 ;  /* 0x0000000000017941 */ /* 0x000fea0003800000 */
.L_x_24152:
        /* <DEDUP_REMOVED lines=16> */
.L_x_24158:
[----:B------:R-:W-:Y:S05]  /*12140*/  BSYNC B2 ;  /* 0x0000000000027941 */ /* 0x000fea0003800000 */
.L_x_24157:
        /* <DEDUP_REMOVED lines=43> */
.L_x_24156:
[----:B------:R-:W-:Y:S05]  /*12400*/  BSYNC B1 ;  /* 0x0000000000017941 */ /* 0x000fea0003800000 */
.L_x_24155:
        /* <DEDUP_REMOVED lines=13> */
.L_x_24159:
        /* <DEDUP_REMOVED lines=12> */
.L_x_24162:
[----:B------:R-:W-:Y:S02]  /*125a0*/  IMAD.MOV.U32 R7, RZ, RZ, R20 ;  /* 0x000000ffff077224 */ /* 0x000fe400078e0014 */
.L_x_24163:
[----:B------:R-:W-:Y:S05]  /*125b0*/  BSYNC B1 ;  /* 0x0000000000017941 */ /* 0x000fea0003800000 */
.L_x_24161:
        /* <DEDUP_REMOVED lines=16> */
.L_x_24167:
[----:B------:R-:W-:Y:S05]  /*126c0*/  BSYNC B2 ;  /* 0x0000000000027941 */ /* 0x000fea0003800000 */
.L_x_24166:
        /* <DEDUP_REMOVED lines=43> */
.L_x_24165:
[----:B------:R-:W-:Y:S05]  /*12980*/  BSYNC B1 ;  /* 0x0000000000017941 */ /* 0x000fea0003800000 */
.L_x_24164:
        /* <DEDUP_REMOVED lines=10> */
.L_x_24160:
        /* <DEDUP_REMOVED lines=54> */
.L_x_24168:
[----:B------:R-:W-:Y:S02]  /*12d90*/  IADD3 R146, R146, 0x80, RZ ;  /* 0x0000008092927810 */ /* 0x000fe40007ffe0ff */
.L_x_24039:
[----:B------:R-:W-:Y:S05]  /*12da0*/  BSYNC B0 ;  /* 0x0000000000007941 */ /* 0x000fea0003800000 */
.L_x_24038:
        /* <DEDUP_REMOVED lines=30> */
.L_x_24172:
[----:B------:R-:W-:Y:S02]  /*12f90*/  IMAD.MOV.U32 R4, RZ, RZ, R20 ;  /* 0x000000ffff047224 */ /* 0x000fe400078e0014 */
.L_x_24173:
[----:B------:R-:W-:Y:S05]  /*12fa0*/  BSYNC B1 ;  /* 0x0000000000017941 */ /* 0x000fea0003800000 */
.L_x_24171:
        /* <DEDUP_REMOVED lines=16> */
.L_x_24177:
[----:B------:R-:W-:Y:S05]  /*130b0*/  BSYNC B2 ;  /* 0x0000000000027941 */ /* 0x000fea0003800000 */
.L_x_24176:
        /* <DEDUP_REMOVED lines=43> */
.L_x_24175:
[----:B------:R-:W-:Y:S05]  /*13370*/  BSYNC B1 ;  /* 0x0000000000017941 */ /* 0x000fea0003800000 */
.L_x_24174:
        /* <DEDUP_REMOVED lines=18> */
.L_x_24178:
        /* <DEDUP_REMOVED lines=12> */
.L_x_24181:
[----:B------:R-:W-:Y:S02]  /*13560*/  IMAD.MOV.U32 R14, RZ, RZ, R20 ;  /* 0x000000ffff0e7224 */ /* 0x000fe400078e0014 */
.L_x_24182:
[----:B------:R-:W-:Y:S05]  /*13570*/  BSYNC B1 ;  /* 0x0000000000017941 */ /* 0x000fea0003800000 */
.L_x_24180:
        /* <DEDUP_REMOVED lines=16> */
.L_x_24186:
[----:B------:R-:W-:Y:S05]  /*13680*/  BSYNC B2 ;  /* 0x0000000000027941 */ /* 0x000fea0003800000 */
.L_x_24185:
        /* <DEDUP_REMOVED lines=43> */
.L_x_24184:
[----:B------:R-:W-:Y:S05]  /*13940*/  BSYNC B1 ;  /* 0x0000000000017941 */ /* 0x000fea0003800000 */
.L_x_24183:
        /* <DEDUP_REMOVED lines=10> */
.L_x_24179:
        /* <DEDUP_REMOVED lines=12> */
.L_x_24188:
[----:B------:R-:W-:Y:S02]  /*13ab0*/  IMAD.MOV.U32 R35, RZ, RZ, R20 ;  /* 0x000000ffff237224 */ /* 0x000fe400078e0014 */
.L_x_24189:
[----:B------:R-:W-:Y:S05]  /*13ac0*/  BSYNC B1 ;  /* 0x0000000000017941 */ /* 0x000fea0003800000 */
.L_x_24187:
        /* <DEDUP_REMOVED lines=16> */
.L_x_24193:
[----:B------:R-:W-:Y:S05]  /*13bd0*/  BSYNC B2 ;  /* 0x0000000000027941 */ /* 0x000fea0003800000 */
.L_x_24192:
        /* <DEDUP_REMOVED lines=43> */
.L_x_24191:
[----:B------:R-:W-:Y:S05]  /*13e90*/  BSYNC B1 ;  /* 0x0000000000017941 */ /* 0x000fea0003800000 */
.L_x_24190:
        /* <DEDUP_REMOVED lines=15> */
.L_x_24194:
        /* <DEDUP_REMOVED lines=12> */
.L_x_24197:
[----:B------:R-:W-:Y:S02]  /*14050*/  IMAD.MOV.U32 R13, RZ, RZ, R20 ;  /* 0x000000ffff0d7224 */ /* 0x000fe400078e0014 */
.L_x_24198:
[----:B------:R-:W-:Y:S05]  /*14060*/  BSYNC B1 ;  /* 0x0000000000017941 */ /* 0x000fea0003800000 */
.L_x_24196:
        /* <DEDUP_REMOVED lines=16> */
.L_x_24202:
[----:B------:R-:W-:Y:S05]  /*14170*/  BSYNC B2 ;  /* 0x0000000000027941 */ /* 0x000fea0003800000 */
.L_x_24201:
        /* <DEDUP_REMOVED lines=43> */
.L_x_24200:
[----:B------:R-:W-:Y:S05]  /*14430*/  BSYNC B1 ;  /* 0x0000000000017941 */ /* 0x000fea0003800000 */
.L_x_24199:
        /* <DEDUP_REMOVED lines=10> */
.L_x_24195:
        /* <DEDUP_REMOVED lines=12> */
.L_x_24204:
[----:B------:R-:W-:Y:S02]  /*145a0*/  MOV R36, R20 ;  /* 0x0000001400247202 */ /* 0x000fe40000000f00 */
.L_x_24205:
[----:B------:R-:W-:Y:S05]  /*145b0*/  BSYNC B1 ;  /* 0x0000000000017941 */ /* 0x000fea0003800000 */
.L_x_24203:
        /* <DEDUP_REMOVED lines=16> */
.L_x_24209:
[----:B------:R-:W-:Y:S05]  /*146c0*/  BSYNC B2 ;  /* 0x0000000000027941 */ /* 0x000fea0003800000 */
.L_x_24208:
        /* <DEDUP_REMOVED lines=43> */
.L_x_24207:
[----:B------:R-:W-:Y:S05]  /*14980*/  BSYNC B1 ;  /* 0x0000000000017941 */ /* 0x000fea0003800000 */
.L_x_24206:
        /* <DEDUP_REMOVED lines=15> */
.L_x_24210:
        /* <DEDUP_REMOVED lines=12> */
.L_x_24213:
[----:B------:R-:W-:Y:S02]  /*14b40*/  IMAD.MOV.U32 R12, RZ, RZ, R20 ;  /* 0x000000ffff0c7224 */ /* 0x000fe400078e0014 */
.L_x_24214:
[----:B------:R-:W-:Y:S05]  /*14b50*/  BSYNC B1 ;  /* 0x0000000000017941 */ /* 0x000fea0003800000 */
.L_x_24212:
        /* <DEDUP_REMOVED lines=16> */
.L_x_24218:
[----:B------:R-:W-:Y:S05]  /*14c60*/  BSYNC B2 ;  /* 0x0000000000027941 */ /* 0x000fea0003800000 */
.L_x_24217:
        /* <DEDUP_REMOVED lines=43> */
.L_x_24216:
[----:B------:R-:W-:Y:S05]  /*14f20*/  BSYNC B1 ;  /* 0x0000000000017941 */ /* 0x000fea0003800000 */
.L_x_24215:
        /* <DEDUP_REMOVED lines=10> */
.L_x_24211:
        /* <DEDUP_REMOVED lines=12> */
.L_x_24220:
[----:B------:R-:W-:Y:S02]  /*15090*/  IMAD.MOV.U32 R112, RZ, RZ, R20 ;  /* 0x000000ffff707224 */ /* 0x000fe400078e0014 */
.L_x_24221:
[----:B------:R-:W-:Y:S05]  /*150a0*/  BSYNC B1 ;  /* 0x0000000000017941 */ /* 0x000fea0003800000 */
.L_x_24219:
        /* <DEDUP_REMOVED lines=16> */
.L_x_24225:
[----:B------:R-:W-:Y:S05]  /*151b0*/  BSYNC B2 ;  /* 0x0000000000027941 */ /* 0x000fea0003800000 */
.L_x_24224:
        /* <DEDUP_REMOVED lines=43> */
.L_x_24223:
[----:B------:R-:W-:Y:S05]  /*15470*/  BSYNC B1 ;  /* 0x0000000000017941 */ /* 0x000fea0003800000 */
.L_x_24222:
        /* <DEDUP_REMOVED lines=15> */
.L_x_24226:
        /* <DEDUP_REMOVED lines=12> */
.L_x_24229:
[----:B------:R-:W-:Y:S02]  /*15630*/  IMAD.MOV.U32 R11, RZ, RZ, R20 ;  /* 0x000000ffff0b7224 */ /* 0x000fe400078e0014 */
.L_x_24230:
[----:B------:R-:W-:Y:S05]  /*15640*/  BSYNC B1 ;  /* 0x0000000000017941 */ /* 0x000fea0003800000 */
.L_x_24228:
        /* <DEDUP_REMOVED lines=16> */
.L_x_24234:
[----:B------:R-:W-:Y:S05]  /*15750*/  BSYNC B2 ;  /* 0x0000000000027941 */ /* 0x000fea0003800000 */
.L_x_24233:
        /* <DEDUP_REMOVED lines=43> */
.L_x_24232:
[----:B------:R-:W-:Y:S05]  /*15a10*/  BSYNC B1 ;  /* 0x0000000000017941 */ /* 0x000fea0003800000 */
.L_x_24231:
        /* <DEDUP_REMOVED lines=10> */
.L_x_24227:
        /* <DEDUP_REMOVED lines=12> */
.L_x_24236:
[----:B------:R-:W-:Y:S02]  /*15b80*/  IMAD.MOV.U32 R118, RZ, RZ, R20 ;  /* 0x000000ffff767224 */ /* 0x000fe400078e0014 */
.L_x_24237:
[----:B------:R-:W-:Y:S05]  /*15b90*/  BSYNC B1 ;  /* 0x0000000000017941 */ /* 0x000fea0003800000 */
.L_x_24235:
        /* <DEDUP_REMOVED lines=16> */
.L_x_24241:
[----:B------:R-:W-:Y:S05]  /*15ca0*/  BSYNC B2 ;  /* 0x0000000000027941 */ /* 0x000fea0003800000 */
.L_x_24240:
        /* <DEDUP_REMOVED lines=43> */
.L_x_24239:
[----:B------:R-:W-:Y:S05]  /*15f60*/  BSYNC B1 ;  /* 0x0000000000017941 */ /* 0x000fea0003800000 */
.L_x_24238:
        /* <DEDUP_REMOVED lines=13> */
.L_x_24242:
        /* <DEDUP_REMOVED lines=12> */
.L_x_24245:
[----:B------:R-:W-:Y:S02]  /*16100*/  IMAD.MOV.U32 R10, RZ, RZ, R20 ;  /* 0x000000ffff0a7224 */ /* 0x000fe400078e0014 */
.L_x_24246:
[----:B------:R-:W-:Y:S05]  /*16110*/  BSYNC B1 ;  /* 0x0000000000017941 */ /* 0x000fea0003800000 */
.L_x_24244:
        /* <DEDUP_REMOVED lines=16> */
.L_x_24250:
[----:B------:R-:W-:Y:S05]  /*16220*/  BSYNC B2 ;  /* 0x0000000000027941 */ /* 0x000fea0003800000 */
.L_x_24249:
        /* <DEDUP_REMOVED lines=43> */
.L_x_24248:
[----:B------:R-:W-:Y:S05]  /*164e0*/  BSYNC B1 ;  /* 0x0000000000017941 */ /* 0x000fea0003800000 */
.L_x_24247:
        /* <DEDUP_REMOVED lines=10> */
.L_x_24243:
        /* <DEDUP_REMOVED lines=12> */
.L_x_24252:
[----:B------:R-:W-:Y:S02]  /*16650*/  IMAD.MOV.U32 R131, RZ, RZ, R20 ;  /* 0x000000ffff837224 */ /* 0x000fe400078e0014 */
.L_x_24253:
[----:B------:R-:W-:Y:S05]  /*16660*/  BSYNC B1 ;  /* 0x0000000000017941 */ /* 0x000fea0003800000 */
.L_x_24251:
        /* <DEDUP_REMOVED lines=16> */
.L_x_24257:
[----:B------:R-:W-:Y:S05]  /*16770*/  BSYNC B2 ;  /* 0x0000000000027941 */ /* 0x000fea0003800000 */
.L_x_24256:
        /* <DEDUP_REMOVED lines=43> */
.L_x_24255:
[----:B------:R-:W-:Y:S05]  /*16a30*/  BSYNC B1 ;  /* 0x0000000000017941 */ /* 0x000fea0003800000 */
.L_x_24254:
        /* <DEDUP_REMOVED lines=13> */
.L_x_24258:
        /* <DEDUP_REMOVED lines=12> */
.L_x_24261:
[----:B------:R-:W-:Y:S02]  /*16bd0*/  IMAD.MOV.U32 R9, RZ, RZ, R20 ;  /* 0x000000ffff097224 */ /* 0x000fe400078e0014 */
.L_x_24262:
[----:B------:R-:W-:Y:S05]  /*16be0*/  BSYNC B1 ;  /* 0x0000000000017941 */ /* 0x000fea0003800000 */
.L_x_24260:
        /* <DEDUP_REMOVED lines=16> */
.L_x_24266:
[----:B------:R-:W-:Y:S05]  /*16cf0*/  BSYNC B2 ;  /* 0x0000000000027941 */ /* 0x000fea0003800000 */
.L_x_24265:
        /* <DEDUP_REMOVED lines=43> */
.L_x_24264:
[----:B------:R-:W-:Y:S05]  /*16fb0*/  BSYNC B1 ;  /* 0x0000000000017941 */ /* 0x000fea0003800000 */
.L_x_24263:
        /* <DEDUP_REMOVED lines=10> */
.L_x_24259:
        /* <DEDUP_REMOVED lines=12> */
.L_x_24268:
[----:B------:R-:W-:Y:S02]  /*17120*/  IMAD.MOV.U32 R114, RZ, RZ, R20 ;  /* 0x000000ffff727224 */ /* 0x000fe400078e0014 */
.L_x_24269:
[----:B------:R-:W-:Y:S05]  /*17130*/  BSYNC B1 ;  /* 0x0000000000017941 */ /* 0x000fea0003800000 */
.L_x_24267:
        /* <DEDUP_REMOVED lines=16> */
.L_x_24273:
[----:B------:R-:W-:Y:S05]  /*17240*/  BSYNC B2 ;  /* 0x0000000000027941 */ /* 0x000fea0003800000 */
.L_x_24272:
        /* <DEDUP_REMOVED lines=41> */
[----:B------:R-:W-:Y:S01]  /*174e0*/  MOV R20, R112 ;  /* 0x0000007000147202 */ /* 0x000fe20000000f00 */
[----:B------:R-:W-:Y:S02]  /*174f0*/  IMAD.MOV.U32 R112, RZ, RZ, RZ ;  /* 0x000000ffff707224 */ /* 0x000fe400078e00ff */
.L_x_24271:
[----:B------:R-:W-:Y:S05]  /*17500*/  BSYNC B1 ;  /* 0x0000000000017941 */ /* 0x000fea0003800000 */
.L_x_24270:
        /* <DEDUP_REMOVED lines=13> */
.L_x_24274:
        /* <DEDUP_REMOVED lines=12> */
.L_x_24277:
[----:B------:R-:W-:Y:S02]  /*176a0*/  IMAD.MOV.U32 R8, RZ, RZ, R20 ;  /* 0x000000ffff087224 */ /* 0x000fe400078e0014 */
.L_x_24278:
[----:B------:R-:W-:Y:S05]  /*176b0*/  BSYNC B1 ;  /* 0x0000000000017941 */ /* 0x000fea0003800000 */
.L_x_24276:
        /* <DEDUP_REMOVED lines=16> */
.L_x_24282:
[----:B------:R-:W-:Y:S05]  /*177c0*/  BSYNC B2 ;  /* 0x0000000000027941 */ /* 0x000fea0003800000 */
.L_x_24281:
        /* <DEDUP_REMOVED lines=43> */
.L_x_24280:
[----:B------:R-:W-:Y:S05]  /*17a80*/  BSYNC B1 ;  /* 0x0000000000017941 */ /* 0x000fea0003800000 */
.L_x_24279:
        /* <DEDUP_REMOVED lines=10> */
.L_x_24275:
        /* <DEDUP_REMOVED lines=12> */
.L_x_24284:
[----:B------:R-:W-:Y:S02]  /*17bf0*/  IMAD.MOV.U32 R114, RZ, RZ, R20 ;  /* 0x000000ffff727224 */ /* 0x000fe400078e0014 */
.L_x_24285:
[----:B------:R-:W-:Y:S05]  /*17c00*/  BSYNC B1 ;  /* 0x0000000000017941 */ /* 0x000fea0003800000 */
.L_x_24283:
        /* <DEDUP_REMOVED lines=16> */
.L_x_24289:
[----:B------:R-:W-:Y:S05]  /*17d10*/  BSYNC B2 ;  /* 0x0000000000027941 */ /* 0x000fea0003800000 */
.L_x_24288:
        /* <DEDUP_REMOVED lines=43> */
.L_x_24287:
[----:B------:R-:W-:Y:S05]  /*17fd0*/  BSYNC B1 ;  /* 0x0000000000017941 */ /* 0x000fea0003800000 */
.L_x_24286:
        /* <DEDUP_REMOVED lines=13> */
.L_x_24290:
        /* <DEDUP_REMOVED lines=12> */
.L_x_24293:
[----:B------:R-:W-:Y:S02]  /*18170*/  IMAD.MOV.U32 R7, RZ, RZ, R20 ;  /* 0x000000ffff077224 */ /* 0x000fe400078e0014 */
.L_x_24294:
[----:B------:R-:W-:Y:S05]  /*18180*/  BSYNC B1 ;  /* 0x0000000000017941 */ /* 0x000fea0003800000 */
.L_x_24292:
        /* <DEDUP_REMOVED lines=16> */
.L_x_24298:
[----:B------:R-:W-:Y:S05]  /*18290*/  BSYNC B2 ;  /* 0x0000000000027941 */ /* 0x000fea0003800000 */
.L_x_24297:
        /* <DEDUP_REMOVED lines=43> */
.L_x_24296:
[----:B------:R-:W-:Y:S05]  /*18550*/  BSYNC B1 ;  /* 0x0000000000017941 */ /* 0x000fea0003800000 */
.L_x_24295:
        /* <DEDUP_REMOVED lines=10> */
.L_x_24291:
        /* <DEDUP_REMOVED lines=54> */
.L_x_24299:
[----:B------:R-:W-:Y:S02]  /*18960*/  IADD3 R146, R146, 0x80, RZ ;  /* 0x0000008092927810 */ /* 0x000fe40007ffe0ff */
.L_x_24170:
[----:B------:R-:W-:Y:S05]  /*18970*/  BSYNC B0 ;  /* 0x0000000000007941 */ /* 0x000fea0003800000 */
.L_x_24169:
        /* <DEDUP_REMOVED lines=30> */
.L_x_24303:
[----:B------:R-:W-:Y:S02]  /*18b60*/  IMAD.MOV.U32 R3, RZ, RZ, R20 ;  /* 0x000000ffff037224 */ /* 0x000fe400078e0014 */
.L_x_24304:
[----:B------:R-:W-:Y:S05]  /*18b70*/  BSYNC B1 ;  /* 0x0000000000017941 */ /* 0x000fea0003800000 */
.L_x_24302:
        /* <DEDUP_REMOVED lines=16> */
.L_x_24308:
[----:B------:R-:W-:Y:S05]  /*18c80*/  BSYNC B2 ;  /* 0x0000000000027941 */ /* 0x000fea0003800000 */
.L_x_24307:
        /* <DEDUP_REMOVED lines=43> */
.L_x_24306:
[----:B------:R-:W-:Y:S05]  /*18f40*/  BSYNC B1 ;  /* 0x0000000000017941 */ /* 0x000fea0003800000 */
.L_x_24305:
        /* <DEDUP_REMOVED lines=18> */
.L_x_24309:
        /* <DEDUP_REMOVED lines=12> */
.L_x_24312:
[----:B------:R-:W-:Y:S02]  /*19130*/  IMAD.MOV.U32 R14, RZ, RZ, R20 ;  /* 0x000000ffff0e7224 */ /* 0x000fe400078e0014 */
.L_x_24313:
[----:B------:R-:W-:Y:S05]  /*19140*/  BSYNC B1 ;  /* 0x0000000000017941 */ /* 0x000fea0003800000 */
.L_x_24311:
        /* <DEDUP_REMOVED lines=16> */
.L_x_24317:
[----:B------:R-:W-:Y:S05]  /*19250*/  BSYNC B2 ;  /* 0x0000000000027941 */ /* 0x000fea0003800000 */
.L_x_24316:
        /* <DEDUP_REMOVED lines=43> */
.L_x_24315:
[----:B------:R-:W-:Y:S05]  /*19510*/  BSYNC B1 ;  /* 0x0000000000017941 */ /* 0x000fea0003800000 */
.L_x_24314:
        /* <DEDUP_REMOVED lines=10> */
.L_x_24310:
        /* <DEDUP_REMOVED lines=12> */
.L_x_24319:
[----:B------:R-:W-:Y:S02]  /*19680*/  IMAD.MOV.U32 R37, RZ, RZ, R20 ;  /* 0x000000ffff257224 */ /* 0x000fe400078e0014 */
.L_x_24320:
[----:B------:R-:W-:Y:S05]  /*19690*/  BSYNC B1 ;  /* 0x0000000000017941 */ /* 0x000fea0003800000 */
.L_x_24318:
        /* <DEDUP_REMOVED lines=16> */
.L_x_24324:
[----:B------:R-:W-:Y:S05]  /*197a0*/  BSYNC B2 ;  /* 0x0000000000027941 */ /* 0x000fea0003800000 */
.L_x_24323:
        /* <DEDUP_REMOVED lines=43> */
.L_x_24322:
[----:B------:R-:W-:Y:S05]  /*19a60*/  BSYNC B1 ;  /* 0x0000000000017941 */ /* 0x000fea0003800000 */
.L_x_24321:
        /* <DEDUP_REMOVED lines=15> */
.L_x_24325:
        /* <DEDUP_REMOVED lines=12> */
.L_x_24328:
[----:B------:R-:W-:Y:S02]  /*19c20*/  IMAD.MOV.U32 R13, RZ, RZ, R20 ;  /* 0x000000ffff0d7224 */ /* 0x000fe400078e0014 */
.L_x_24329:
[----:B------:R-:W-:Y:S05]  /*19c30*/  BSYNC B1 ;  /* 0x0000000000017941 */ /* 0x000fea0003800000 */
.L_x_24327:
        /* <DEDUP_REMOVED lines=16> */
.L_x_24333:
[----:B------:R-:W-:Y:S05]  /*19d40*/  BSYNC B2 ;  /* 0x0000000000027941 */ /* 0x000fea0003800000 */
.L_x_24332:
        /* <DEDUP_REMOVED lines=43> */
.L_x_24331:
[----:B------:R-:W-:Y:S05]  /*1a000*/  BSYNC B1 ;  /* 0x0000000000017941 */ /* 0x000fea0003800000 */
.L_x_24330:
        /* <DEDUP_REMOVED lines=10> */
.L_x_24326:
        /* <DEDUP_REMOVED lines=12> */
.L_x_24335:
[----:B------:R-:W-:Y:S02]  /*1a170*/  IMAD.MOV.U32 R38, RZ, RZ, R20 ;  /* 0x000000ffff267224 */ /* 0x000fe400078e0014 */
.L_x_24336:
[----:B------:R-:W-:Y:S05]  /*1a180*/  BSYNC B1 ;  /* 0x0000000000017941 */ /* 0x000fea0003800000 */
.L_x_24334:
        /* <DEDUP_REMOVED lines=16> */
.L_x_24340:
[----:B------:R-:W-:Y:S05]  /*1a290*/  BSYNC B2 ;  /* 0x0000000000027941 */ /* 0x000fea0003800000 */
.L_x_24339:
        /* <DEDUP_REMOVED lines=43> */
.L_x_24338:
[----:B------:R-:W-:Y:S05]  /*1a550*/  BSYNC B1 ;  /* 0x0000000000017941 */ /* 0x000fea0003800000 */
.L_x_24337:
        /* <DEDUP_REMOVED lines=15> */
.L_x_24341:
        /* <DEDUP_REMOVED lines=12> */
.L_x_24344:
[----:B------:R-:W-:Y:S02]  /*1a710*/  IMAD.MOV.U32 R12, RZ, RZ, R20 ;  /* 0x000000ffff0c7224 */ /* 0x000fe400078e0014 */
.L_x_24345:
[----:B------:R-:W-:Y:S05]  /*1a720*/  BSYNC B1 ;  /* 0x0000000000017941 */ /* 0x000fea0003800000 */
.L_x_24343:
        /* <DEDUP_REMOVED lines=16> */
.L_x_24349:
[----:B------:R-:W-:Y:S05]  /*1a830*/  BSYNC B2 ;  /* 0x0000000000027941 */ /* 0x000fea0003800000 */
.L_x_24348:
        /* <DEDUP_REMOVED lines=43> */
.L_x_24347:
[----:B------:R-:W-:Y:S05]  /*1aaf0*/  BSYNC B1 ;  /* 0x0000000000017941 */ /* 0x000fea0003800000 */
.L_x_24346:
        /* <DEDUP_REMOVED lines=10> */
.L_x_24342:
        /* <DEDUP_REMOVED lines=12> */
.L_x_24351:
[----:B------:R-:W-:Y:S02]  /*1ac60*/  IMAD.MOV.U32 R112, RZ, RZ, R20 ;  /* 0x000000ffff707224 */ /* 0x000fe400078e0014 */
.L_x_24352:
[----:B------:R-:W-:Y:S05]  /*1ac70*/  BSYNC B1 ;  /* 0x0000000000017941 */ /* 0x000fea0003800000 */
.L_x_24350:
        /* <DEDUP_REMOVED lines=16> */
.L_x_24356:
[----:B------:R-:W-:Y:S05]  /*1ad80*/  BSYNC B2 ;  /* 0x0000000000027941 */ /* 0x000fea0003800000 */
.L_x_24355:
        /* <DEDUP_REMOVED lines=43> */
.L_x_24354:
[----:B------:R-:W-:Y:S05]  /*1b040*/  BSYNC B1 ;  /* 0x0000000000017941 */ /* 0x000fea0003800000 */
.L_x_24353:
        /* <DEDUP_REMOVED lines=15> */
.L_x_24357:
        /* <DEDUP_REMOVED lines=12> */
.L_x_24360:
[----:B------:R-:W-:Y:S02]  /*1b200*/  IMAD.MOV.U32 R11, RZ, RZ, R20 ;  /* 0x000000ffff0b7224 */ /* 0x000fe400078e0014 */
.L_x_24361:
[----:B------:R-:W-:Y:S05]  /*1b210*/  BSYNC B1 ;  /* 0x0000000000017941 */ /* 0x000fea0003800000 */
.L_x_24359:
        /* <DEDUP_REMOVED lines=16> */
.L_x_24365:
[----:B------:R-:W-:Y:S05]  /*1b320*/  BSYNC B2 ;  /* 0x0000000000027941 */ /* 0x000fea0003800000 */
.L_x_24364:
        /* <DEDUP_REMOVED lines=43> */
.L_x_24363:
[----:B------:R-:W-:Y:S05]  /*1b5e0*/  BSYNC B1 ;  /* 0x0000000000017941 */ /* 0x000fea0003800000 */
.L_x_24362:
        /* <DEDUP_REMOVED lines=10> */
.L_x_24358:
        /* <DEDUP_REMOVED lines=12> */
.L_x_24367:
[----:B------:R-:W-:Y:S02]  /*1b750*/  IMAD.MOV.U32 R120, RZ, RZ, R20 ;  /* 0x000000ffff787224 */ /* 0x000fe400078e0014 */
.L_x_24368:
[----:B------:R-:W-:Y:S05]  /*1b760*/  BSYNC B1 ;  /* 0x0000000000017941 */ /* 0x000fea0003800000 */
.L_x_24366:
        /* <DEDUP_REMOVED lines=16> */
.L_x_24372:
[----:B------:R-:W-:Y:S05]  /*1b870*/  BSYNC B2 ;  /* 0x0000000000027941 */ /* 0x000fea0003800000 */
.L_x_24371:
        /* <DEDUP_REMOVED lines=43> */
.L_x_24370:
[----:B------:R-:W-:Y:S05]  /*1bb30*/  BSYNC B1 ;  /* 0x0000000000017941 */ /* 0x000fea0003800000 */
.L_x_24369:
        /* <DEDUP_REMOVED lines=13> */
.L_x_24373:
        /* <DEDUP_REMOVED lines=12> */
.L_x_24376:
[----:B------:R-:W-:Y:S02]  /*1bcd0*/  IMAD.MOV.U32 R10, RZ, RZ, R20 ;  /* 0x000000ffff0a7224 */ /* 0x000fe400078e0014 */
.L_x_24377:
[----:B------:R-:W-:Y:S05]  /*1bce0*/  BSYNC B1 ;  /* 0x0000000000017941 */ /* 0x000fea0003800000 */
.L_x_24375:
        /* <DEDUP_REMOVED lines=16> */
.L_x_24381:
[----:B------:R-:W-:Y:S05]  /*1bdf0*/  BSYNC B2 ;  /* 0x0000000000027941 */ /* 0x000fea0003800000 */
.L_x_24380:
        /* <DEDUP_REMOVED lines=43> */
.L_x_24379:
[----:B------:R-:W-:Y:S05]  /*1c0b0*/  BSYNC B1 ;  /* 0x0000000000017941 */ /* 0x000fea0003800000 */
.L_x_24378:
        /* <DEDUP_REMOVED lines=10> */
.L_x_24374:
        /* <DEDUP_REMOVED lines=12> */
.L_x_24383:
[----:B------:R-:W-:Y:S02]  /*1c220*/  MOV R133, R20 ;  /* 0x0000001400857202 */ /* 0x000fe40000000f00 */
.L_x_24384:
[----:B------:R-:W-:Y:S05]  /*1c230*/  BSYNC B1 ;  /* 0x0000000000017941 */ /* 0x000fea0003800000 */
.L_x_24382:
        /* <DEDUP_REMOVED lines=16> */
.L_x_24388:
[----:B------:R-:W-:Y:S05]  /*1c340*/  BSYNC B2 ;  /* 0x0000000000027941 */ /* 0x000fea0003800000 */
.L_x_24387:
        /* <DEDUP_REMOVED lines=43> */
.L_x_24386:
[----:B------:R-:W-:Y:S05]  /*1c600*/  BSYNC B1 ;  /* 0x0000000000017941 */ /* 0x000fea0003800000 */
.L_x_24385:
        /* <DEDUP_REMOVED lines=13> */
.L_x_24389:
        /* <DEDUP_REMOVED lines=12> */
.L_x_24392:
[----:B------:R-:W-:Y:S02]  /*1c7a0*/  IMAD.MOV.U32 R9, RZ, RZ, R20 ;  /* 0x000000ffff097224 */ /* 0x000fe400078e0014 */
.L_x_24393:
[----:B------:R-:W-:Y:S05]  /*1c7b0*/  BSYNC B1 ;  /* 0x0000000000017941 */ /* 0x000fea0003800000 */
.L_x_24391:
        /* <DEDUP_REMOVED lines=16> */
.L_x_24397:
[----:B------:R-:W-:Y:S05]  /*1c8c0*/  BSYNC B2 ;  /* 0x0000000000027941 */ /* 0x000fea0003800000 */
.L_x_24396:
        /* <DEDUP_REMOVED lines=43> */
.L_x_24395:
[----:B------:R-:W-:Y:S05]  /*1cb80*/  BSYNC B1 ;  /* 0x0000000000017941 */ /* 0x000fea0003800000 */
.L_x_24394:
        /* <DEDUP_REMOVED lines=10> */
.L_x_24390:
        /* <DEDUP_REMOVED lines=12> */
.L_x_24399:
[----:B------:R-:W-:Y:S02]  /*1ccf0*/  IMAD.MOV.U32 R114, RZ, RZ, R20 ;  /* 0x000000ffff727224 */ /* 0x000fe400078e0014 */
.L_x_24400:
[----:B------:R-:W-:Y:S05]  /*1cd00*/  BSYNC B1 ;  /* 0x0000000000017941 */ /* 0x000fea0003800000 */
.L_x_24398:
        /* <DEDUP_REMOVED lines=16> */
.L_x_24404:
[----:B------:R-:W-:Y:S05]  /*1ce10*/  BSYNC B2 ;  /* 0x0000000000027941 */ /* 0x000fea0003800000 */
.L_x_24403:
        /* <DEDUP_REMOVED lines=43> */
.L_x_24402:
[----:B------:R-:W-:Y:S05]  /*1d0d0*/  BSYNC B1 ;  /* 0x0000000000017941 */ /* 0x000fea0003800000 */
.L_x_24401:
        /* <DEDUP_REMOVED lines=13> */
.L_x_24405:
        /* <DEDUP_REMOVED lines=12> */
.L_x_24408:
[----:B------:R-:W-:Y:S02]  /*1d270*/  IMAD.MOV.U32 R8, RZ, RZ, R20 ;  /* 0x000000ffff087224 */ /* 0x000fe400078e0014 */
.L_x_24409:
[----:B------:R-:W-:Y:S05]  /*1d280*/  BSYNC B1 ;  /* 0x0000000000017941 */ /* 0x000fea0003800000 */
.L_x_24407:
        /* <DEDUP_REMOVED lines=16> */
.L_x_24413:
[----:B------:R-:W-:Y:S05]  /*1d390*/  BSYNC B2 ;  /* 0x0000000000027941 */ /* 0x000fea0003800000 */
.L_x_24412:
        /* <DEDUP_REMOVED lines=43> */
.L_x_24411:
[----:B------:R-:W-:Y:S05]  /*1d650*/  BSYNC B1 ;  /* 0x0000000000017941 */ /* 0x000fea0003800000 */
.L_x_24410:
        /* <DEDUP_REMOVED lines=10> */
.L_x_24406:
        /* <DEDUP_REMOVED lines=12> */
.L_x_24415:
[----:B------:R-:W-:Y:S02]  /*1d7c0*/  IMAD.MOV.U32 R114, RZ, RZ, R20 ;  /* 0x000000ffff727224 */ /* 0x000fe400078e0014 */
.L_x_24416:
[----:B------:R-:W-:Y:S05]  /*1d7d0*/  BSYNC B1 ;  /* 0x0000000000017941 */ /* 0x000fea0003800000 */
.L_x_24414:
        /* <DEDUP_REMOVED lines=16> */
.L_x_24420:
[----:B------:R-:W-:Y:S05]  /*1d8e0*/  BSYNC B2 ;  /* 0x0000000000027941 */ /* 0x000fea0003800000 */
.L_x_24419:
        /* <DEDUP_REMOVED lines=43> */
.L_x_24418:
[----:B------:R-:W-:Y:S05]  /*1dba0*/  BSYNC B1 ;  /* 0x0000000000017941 */ /* 0x000fea0003800000 */
.L_x_24417:
        /* <DEDUP_REMOVED lines=13> */
.L_x_24421:
        /* <DEDUP_REMOVED lines=12> */
.L_x_24424:
[----:B------:R-:W-:Y:S02]  /*1dd40*/  IMAD.MOV.U32 R7, RZ, RZ, R20 ;  /* 0x000000ffff077224 */ /* 0x000fe400078e0014 */
.L_x_24425:
[----:B------:R-:W-:Y:S05]  /*1dd50*/  BSYNC B1 ;  /* 0x0000000000017941 */ /* 0x000fea0003800000 */
.L_x_24423:
        /* <DEDUP_REMOVED lines=16> */
.L_x_24429:
[----:B------:R-:W-:Y:S05]  /*1de60*/  BSYNC B2 ;  /* 0x0000000000027941 */ /* 0x000fea0003800000 */
.L_x_24428:
        /* <DEDUP_REMOVED lines=43> */
.L_x_24427:
[----:B------:R-:W-:Y:S05]  /*1e120*/  BSYNC B1 ;  /* 0x0000000000017941 */ /* 0x000fea0003800000 */
.L_x_24426:
        /* <DEDUP_REMOVED lines=10> */
.L_x_24422:
        /* <DEDUP_REMOVED lines=54> */
.L_x_24430:
[----:B------:R-:W-:Y:S02]  /*1e530*/  IADD3 R146, R146, 0x80, RZ ;  /* 0x0000008092927810 */ /* 0x000fe40007ffe0ff */
.L_x_24301:
[----:B------:R-:W-:Y:S05]  /*1e540*/  BSYNC B0 ;  /* 0x0000000000007941 */ /* 0x000fea0003800000 */
.L_x_24300:
        /* <DEDUP_REMOVED lines=30> */
.L_x_24434:
[----:B0-----:R-:W-:Y:S02]  /*1e730*/  IMAD.MOV.U32 R2, RZ, RZ, R20 ;  /* 0x000000ffff027224 */ /* 0x001fe400078e0014 */
.L_x_24435:
[----:B------:R-:W-:Y:S05]  /*1e740*/  BSYNC B1 ;  /* 0x0000000000017941 */ /* 0x000fea0003800000 */
.L_x_24433:
        /* <DEDUP_REMOVED lines=16> */
.L_x_24439:
[----:B------:R-:W-:Y:S05]  /*1e850*/  BSYNC B2 ;  /* 0x0000000000027941 */ /* 0x000fea0003800000 */
.L_x_24438:
        /* <DEDUP_REMOVED lines=43> */
.L_x_24437:
[----:B------:R-:W-:Y:S05]  /*1eb10*/  BSYNC B1 ;  /* 0x0000000000017941 */ /* 0x000fea0003800000 */
.L_x_24436:
        /* <DEDUP_REMOVED lines=18> */
.L_x_24440:
        /* <DEDUP_REMOVED lines=12> */
.L_x_24443:
[----:B------:R-:W-:Y:S02]  /*1ed00*/  IMAD.MOV.U32 R14, RZ, RZ, R20 ;  /* 0x000000ffff0e7224 */ /* 0x000fe400078e0014 */
.L_x_24444:
[----:B------:R-:W-:Y:S05]  /*1ed10*/  BSYNC B1 ;  /* 0x0000000000017941 */ /* 0x000fea0003800000 */
.L_x_24442:
        /* <DEDUP_REMOVED lines=16> */
.L_x_24448:
[----:B------:R-:W-:Y:S05]  /*1ee20*/  BSYNC B2 ;  /* 0x0000000000027941 */ /* 0x000fea0003800000 */
.L_x_24447:
        /* <DEDUP_REMOVED lines=43> */
.L_x_24446:
[----:B------:R-:W-:Y:S05]  /*1f0e0*/  BSYNC B1 ;  /* 0x0000000000017941 */ /* 0x000fea0003800000 */
.L_x_24445:
[----:B------:R-:W0:Y:S02]  /*1f0f0*/  I2F.U32 R14, R14 ;  /* 0x0000000e000e7306 */ /* 0x000e240000201000 */
[----:B0-----:R-:W-:-:S05]  /*1f100*/  FFMA.FTZ R14, R14, R147, 1.1641532182693481445e-10 ;  /* 0x2f0000000e0e7423 */ /* 0x001fca0000010093 */
        /* <DEDUP_REMOVED lines=8> */
.L_x_24441:
        /* <DEDUP_REMOVED lines=12> */
.L_x_24450:
[----:B------:R-:W-:Y:S02]  /*1f250*/  MOV R39, R20 ;  /* 0x0000001400277202 */ /* 0x000fe40000000f00 */
.L_x_24451:
[----:B------:R-:W-:Y:S05]  /*1f260*/  BSYNC B1 ;  /* 0x0000000000017941 */ /* 0x000fea0003800000 */
.L_x_24449:
        /* <DEDUP_REMOVED lines=16> */
.L_x_24455:
[----:B------:R-:W-:Y:S05]  /*1f370*/  BSYNC B2 ;  /* 0x0000000000027941 */ /* 0x000fea0003800000 */
.L_x_24454:
        /* <DEDUP_REMOVED lines=43> */
.L_x_24453:
[----:B------:R-:W-:Y:S05]  /*1f630*/  BSYNC B1 ;  /* 0x0000000000017941 */ /* 0x000fea0003800000 */
.L_x_24452:
[----:B------:R-:W0:Y:S01]  /*1f640*/  I2F.U32 R39, R39 ;  /* 0x0000002700277306 */ /* 0x000e220000201000 */
[----:B------:R-:W-:Y:S01]  /*1f650*/  LOP3.LUT R24, R24, 0xfffffffb, RZ, 0xc0, !PT ;  /* 0xfffffffb18187812 */ /* 0x000fe200078ec0ff */
[----:B0-----:R-:W-:-:S05]  /*1f660*/  FFMA.FTZ R39, R39, R147, 1.1641532182693481445e-10 ;  /* 0x2f00000027277423 */ /* 0x001fca0000010093 */
        /* <DEDUP_REMOVED lines=12> */
.L_x_24456:
        /* <DEDUP_REMOVED lines=12> */
.L_x_24459:
[----:B------:R-:W-:Y:S02]  /*1f7f0*/  IMAD.MOV.U32 R13, RZ, RZ, R20 ;  /* 0x000000ffff0d7224 */ /* 0x000fe400078e0014 */
.L_x_24460:
[----:B------:R-:W-:Y:S05]  /*1f800*/  BSYNC B1 ;  /* 0x0000000000017941 */ /* 0x000fea0003800000 */
.L_x_24458:
        /* <DEDUP_REMOVED lines=16> */
.L_x_24464:
[----:B------:R-:W-:Y:S05]  /*1f910*/  BSYNC B2 ;  /* 0x0000000000027941 */ /* 0x000fea0003800000 */
.L_x_24463:
        /* <DEDUP_REMOVED lines=43> */
.L_x_24462:
[----:B------:R-:W-:Y:S05]  /*1fbd0*/  BSYNC B1 ;  /* 0x0000000000017941 */ /* 0x000fea0003800000 */
.L_x_24461:
[----:B------:R-:W0:Y:S02]  /*1fbe0*/  I2F.U32 R13, R13 ;  /* 0x0000000d000d7306 */ /* 0x000e240000201000 */
[----:B0-----:R-:W-:-:S05]  /*1fbf0*/  FFMA.FTZ R13, R13, R147, 1.1641532182693481445e-10 ;  /* 0x2f0000000d0d7423 */ /* 0x001fca0000010093 */
        /* <DEDUP_REMOVED lines=8> */
.L_x_24457:
        /* <DEDUP_REMOVED lines=12> */
.L_x_24466:
[----:B------:R-:W-:Y:S02]  /*1fd40*/  IMAD.MOV.U32 R40, RZ, RZ, R20 ;  /* 0x000000ffff287224 */ /* 0x000fe400078e0014 */
.L_x_24467:
[----:B------:R-:W-:Y:S05]  /*1fd50*/  BSYNC B1 ;  /* 0x0000000000017941 */ /* 0x000fea0003800000 */
.L_x_24465:
        /* <DEDUP_REMOVED lines=16> */
.L_x_24471:
[----:B------:R-:W-:Y:S05]  /*1fe60*/  BSYNC B2 ;  /* 0x0000000000027941 */ /* 0x000fea0003800000 */
.L_x_24470:
        /* <DEDUP_REMOVED lines=43> */
.L_x_24469:
[----:B------:R-:W-:Y:S05]  /*20120*/  BSYNC B1 ;  /* 0x0000000000017941 */ /* 0x000fea0003800000 */
.L_x_24468:
        /* <DEDUP_REMOVED lines=15> */
.L_x_24472:
        /* <DEDUP_REMOVED lines=12> */
.L_x_24475:
[----:B------:R-:W-:Y:S02]  /*202e0*/  IMAD.MOV.U32 R12, RZ, RZ, R20 ;  /* 0x000000ffff0c7224 */ /* 0x000fe400078e0014 */
.L_x_24476:
[----:B------:R-:W-:Y:S05]  /*202f0*/  BSYNC B1 ;  /* 0x0000000000017941 */ /* 0x000fea0003800000 */
.L_x_24474:
        /* <DEDUP_REMOVED lines=16> */
.L_x_24480:
[----:B------:R-:W-:Y:S05]  /*20400*/  BSYNC B2 ;  /* 0x0000000000027941 */ /* 0x000fea0003800000 */
.L_x_24479:
        /* <DEDUP_REMOVED lines=43> */
.L_x_24478:
[----:B------:R-:W-:Y:S05]  /*206c0*/  BSYNC B1 ;  /* 0x0000000000017941 */ /* 0x000fea0003800000 */
.L_x_24477:
        /* <DEDUP_REMOVED lines=10> */
.L_x_24473:
        /* <DEDUP_REMOVED lines=12> */
.L_x_24482:
[----:B------:R-:W-:Y:S02]  /*20830*/  IMAD.MOV.U32 R112, RZ, RZ, R20 ;  /* 0x000000ffff707224 */ /* 0x000fe400078e0014 */
.L_x_24483:
[----:B------:R-:W-:Y:S05]  /*20840*/  BSYNC B1 ;  /* 0x0000000000017941 */ /* 0x000fea0003800000 */
.L_x_24481:
        /* <DEDUP_REMOVED lines=16> */
.L_x_24487:
[----:B------:R-:W-:Y:S05]  /*20950*/  BSYNC B2 ;  /* 0x0000000000027941 */ /* 0x000fea0003800000 */
.L_x_24486:
        /* <DEDUP_REMOVED lines=43> */
.L_x_24485:
[----:B------:R-:W-:Y:S05]  /*20c10*/  BSYNC B1 ;  /* 0x0000000000017941 */ /* 0x000fea0003800000 */
.L_x_24484:
        /* <DEDUP_REMOVED lines=15> */
.L_x_24488:
        /* <DEDUP_REMOVED lines=12> */
.L_x_24491:
[----:B------:R-:W-:Y:S02]  /*20dd0*/  IMAD.MOV.U32 R11, RZ, RZ, R20 ;  /* 0x000000ffff0b7224 */ /* 0x000fe400078e0014 */
.L_x_24492:
[----:B------:R-:W-:Y:S05]  /*20de0*/  BSYNC B1 ;  /* 0x0000000000017941 */ /* 0x000fea0003800000 */
.L_x_24490:
        /* <DEDUP_REMOVED lines=16> */
.L_x_24496:
[----:B------:R-:W-:Y:S05]  /*20ef0*/  BSYNC B2 ;  /* 0x0000000000027941 */ /* 0x000fea0003800000 */
.L_x_24495:
        /* <DEDUP_REMOVED lines=43> */
.L_x_24494:
[----:B------:R-:W-:Y:S05]  /*211b0*/  BSYNC B1 ;  /* 0x0000000000017941 */ /* 0x000fea0003800000 */
.L_x_24493:
        /* <DEDUP_REMOVED lines=10> */
.L_x_24489:
        /* <DEDUP_REMOVED lines=12> */
.L_x_24498:
[----:B------:R-:W-:Y:S02]  /*21320*/  IMAD.MOV.U32 R122, RZ, RZ, R20 ;  /* 0x000000ffff7a7224 */ /* 0x000fe400078e0014 */
.L_x_24499:
[----:B------:R-:W-:Y:S05]  /*21330*/  BSYNC B1 ;  /* 0x0000000000017941 */ /* 0x000fea0003800000 */
.L_x_24497:
        /* <DEDUP_REMOVED lines=16> */
.L_x_24503:
[----:B------:R-:W-:Y:S05]  /*21440*/  BSYNC B2 ;  /* 0x0000000000027941 */ /* 0x000fea0003800000 */
.L_x_24502:
        /* <DEDUP_REMOVED lines=43> */
.L_x_24501:
[----:B------:R-:W-:Y:S05]  /*21700*/  BSYNC B1 ;  /* 0x0000000000017941 */ /* 0x000fea0003800000 */
.L_x_24500:
        /* <DEDUP_REMOVED lines=13> */
.L_x_24504:
        /* <DEDUP_REMOVED lines=12> */
.L_x_24507:
[----:B------:R-:W-:Y:S02]  /*218a0*/  IMAD.MOV.U32 R10, RZ, RZ, R20 ;  /* 0x000000ffff0a7224 */ /* 0x000fe400078e0014 */
.L_x_24508:
[----:B------:R-:W-:Y:S05]  /*218b0*/  BSYNC B1 ;  /* 0x0000000000017941 */ /* 0x000fea0003800000 */
.L_x_24506:
        /* <DEDUP_REMOVED lines=16> */
.L_x_24512:
[----:B------:R-:W-:Y:S05]  /*219c0*/  BSYNC B2 ;  /* 0x0000000000027941 */ /* 0x000fea0003800000 */
.L_x_24511:
        /* <DEDUP_REMOVED lines=43> */
.L_x_24510:
[----:B------:R-:W-:Y:S05]  /*21c80*/  BSYNC B1 ;  /* 0x0000000000017941 */ /* 0x000fea0003800000 */
.L_x_24509:
        /* <DEDUP_REMOVED lines=10> */
.L_x_24505:
        /* <DEDUP_REMOVED lines=12> */
.L_x_24514:
[----:B------:R-:W-:Y:S02]  /*21df0*/  IMAD.MOV.U32 R135, RZ, RZ, R20 ;  /* 0x000000ffff877224 */ /* 0x000fe400078e0014 */
.L_x_24515:
[----:B------:R-:W-:Y:S05]  /*21e00*/  BSYNC B1 ;  /* 0x0000000000017941 */ /* 0x000fea0003800000 */
.L_x_24513:
        /* <DEDUP_REMOVED lines=16> */
.L_x_24519:
[----:B------:R-:W-:Y:S05]  /*21f10*/  BSYNC B2 ;  /* 0x0000000000027941 */ /* 0x000fea0003800000 */
.L_x_24518:
        /* <DEDUP_REMOVED lines=43> */
.L_x_24517:
[----:B------:R-:W-:Y:S05]  /*221d0*/  BSYNC B1 ;  /* 0x0000000000017941 */ /* 0x000fea0003800000 */
.L_x_24516:
        /* <DEDUP_REMOVED lines=13> */
.L_x_24520:
        /* <DEDUP_REMOVED lines=12> */
.L_x_24523:
[----:B------:R-:W-:Y:S02]  /*22370*/  IMAD.MOV.U32 R9, RZ, RZ, R20 ;  /* 0x000000ffff097224 */ /* 0x000fe400078e0014 */
.L_x_24524:
[----:B------:R-:W-:Y:S05]  /*22380*/  BSYNC B1 ;  /* 0x0000000000017941 */ /* 0x000fea0003800000 */
.L_x_24522:
        /* <DEDUP_REMOVED lines=16> */
.L_x_24528:
[----:B------:R-:W-:Y:S05]  /*22490*/  BSYNC B2 ;  /* 0x0000000000027941 */ /* 0x000fea0003800000 */
.L_x_24527:
        /* <DEDUP_REMOVED lines=43> */
.L_x_24526:
[----:B------:R-:W-:Y:S05]  /*22750*/  BSYNC B1 ;  /* 0x0000000000017941 */ /* 0x000fea0003800000 */
.L_x_24525:
        /* <DEDUP_REMOVED lines=10> */
.L_x_24521:
        /* <DEDUP_REMOVED lines=12> */
.L_x_24530:
[----:B------:R-:W-:Y:S02]  /*228c0*/  IMAD.MOV.U32 R114, RZ, RZ, R20 ;  /* 0x000000ffff727224 */ /* 0x000fe400078e0014 */
.L_x_24531:
[----:B------:R-:W-:Y:S05]  /*228d0*/  BSYNC B1 ;  /* 0x0000000000017941 */ /* 0x000fea0003800000 */
.L_x_24529:
        /* <DEDUP_REMOVED lines=16> */
.L_x_24535:
[----:B------:R-:W-:Y:S05]  /*229e0*/  BSYNC B2 ;  /* 0x0000000000027941 */ /* 0x000fea0003800000 */
.L_x_24534:
        /* <DEDUP_REMOVED lines=43> */
.L_x_24533:
[----:B------:R-:W-:Y:S05]  /*22ca0*/  BSYNC B1 ;  /* 0x0000000000017941 */ /* 0x000fea0003800000 */
.L_x_24532:
        /* <DEDUP_REMOVED lines=13> */
.L_x_24536:
        /* <DEDUP_REMOVED lines=12> */
.L_x_24539:
[----:B------:R-:W-:Y:S02]  /*22e40*/  IMAD.MOV.U32 R8, RZ, RZ, R20 ;  /* 0x000000ffff087224 */ /* 0x000fe400078e0014 */
.L_x_24540:
[----:B------:R-:W-:Y:S05]  /*22e50*/  BSYNC B1 ;  /* 0x0000000000017941 */ /* 0x000fea0003800000 */
.L_x_24538:
        /* <DEDUP_REMOVED lines=16> */
.L_x_24544:
[----:B------:R-:W-:Y:S05]  /*22f60*/  BSYNC B2 ;  /* 0x0000000000027941 */ /* 0x000fea0003800000 */
.L_x_24543:
        /* <DEDUP_REMOVED lines=43> */
.L_x_24542:
[----:B------:R-:W-:Y:S05]  /*23220*/  BSYNC B1 ;  /* 0x0000000000017941 */ /* 0x000fea0003800000 */
.L_x_24541:
        /* <DEDUP_REMOVED lines=10> */
.L_x_24537:
        /* <DEDUP_REMOVED lines=12> */
.L_x_24546:
[----:B------:R-:W-:Y:S02]  /*23390*/  IMAD.MOV.U32 R114, RZ, RZ, R20 ;  /* 0x000000ffff727224 */ /* 0x000fe400078e0014 */
.L_x_24547:
[----:B------:R-:W-:Y:S05]  /*233a0*/  BSYNC B1 ;  /* 0x0000000000017941 */ /* 0x000fea0003800000 */
.L_x_24545:
        /* <DEDUP_REMOVED lines=16> */
.L_x_24551:
[----:B------:R-:W-:Y:S05]  /*234b0*/  BSYNC B2 ;  /* 0x0000000000027941 */ /* 0x000fea0003800000 */
.L_x_24550:
        /* <DEDUP_REMOVED lines=43> */
.L_x_24549:
[----:B------:R-:W-:Y:S05]  /*23770*/  BSYNC B1 ;  /* 0x0000000000017941 */ /* 0x000fea0003800000 */
.L_x_24548:
[----:B------:R-:W0:Y:S02]  /*23780*/  I2F.U32 R19, R114 ;  /* 0x0000007200137306 */ /* 0x000e240000201000 */
[----:B0-----:R-:W-:-:S05]  /*23790*/  FFMA.FTZ R19, R19, R147, 1.1641532182693481445e-10 ;  /* 0x2f00000013137423 */ /* 0x001fca0000010093 */
[----:B------:R-:W-:Y:S01]  /*237a0*/  FSETP.GTU.FTZ.AND P5, PT, R19, c[0x0][0x1e4], PT ;  /* 0x0000790013007a0b */ /* 0x000fe20003fbc000 */
[----:B------:R-:W-:-:S05]  /*237b0*/  HADD2.F32 R19, -RZ, R115.H1_H1 ;  /* 0x30000073ff137230 */ /* 0x000fca0000004100 */
[----:B------:R-:W-:-:S05]  /*237c0*/  FMUL.FTZ R19, R19, c[0x0][0x1e8] ;  /* 0x00007a0013137a20 */ /* 0x000fca0000410000 */
        /* <DEDUP_REMOVED lines=8> */
.L_x_24552:
        /* <DEDUP_REMOVED lines=12> */
.L_x_24555:
[----:B------:R-:W-:Y:S02]  /*23910*/  IMAD.MOV.U32 R7, RZ, RZ, R20 ;  /* 0x000000ffff077224 */ /* 0x000fe400078e0014 */
.L_x_24556:
[----:B------:R-:W-:Y:S05]  /*23920*/  BSYNC B1 ;  /* 0x0000000000017941 */ /* 0x000fea0003800000 */
.L_x_24554:
        /* <DEDUP_REMOVED lines=16> */
.L_x_24560:
[----:B------:R-:W-:Y:S05]  /*23a30*/  BSYNC B2 ;  /* 0x0000000000027941 */ /* 0x000fea0003800000 */
.L_x_24559:
        /* <DEDUP_REMOVED lines=43> */
.L_x_24558:
[----:B------:R-:W-:Y:S05]  /*23cf0*/  BSYNC B1 ;  /* 0x0000000000017941 */ /* 0x000fea0003800000 */
.L_x_24557:
        /* <DEDUP_REMOVED lines=10> */
.L_x_24553:
        /* <DEDUP_REMOVED lines=54> */
.L_x_24561:
[----:B------:R-:W-:Y:S02]  /*24100*/  IADD3 R146, R146, 0x80, RZ ;  /* 0x0000008092927810 */ /* 0x000fe40007ffe0ff */
.L_x_24432:
[----:B------:R-:W-:Y:S05]  /*24110*/  BSYNC B0 ;  /* 0x0000000000007941 */ /* 0x000fea0003800000 */
.L_x_24431:
        /* <DEDUP_REMOVED lines=30> */
.L_x_24565:
[----:B------:R-:W-:Y:S02]  /*24300*/  IMAD.MOV.U32 R0, RZ, RZ, R20 ;  /* 0x000000ffff007224 */ /* 0x000fe400078e0014 */
.L_x_24566:
[----:B------:R-:W-:Y:S05]  /*24310*/  BSYNC B1 ;  /* 0x0000000000017941 */ /* 0x000fea0003800000 */
.L_x_24564:
        /* <DEDUP_REMOVED lines=16> */
.L_x_24570:
[----:B------:R-:W-:Y:S05]  /*24420*/  BSYNC B2 ;  /* 0x0000000000027941 */ /* 0x000fea0003800000 */
.L_x_24569:
        /* <DEDUP_REMOVED lines=43> */
.L_x_24568:
[----:B------:R-:W-:Y:S05]  /*246e0*/  BSYNC B1 ;  /* 0x0000000000017941 */ /* 0x000fea0003800000 */
.L_x_24567:
        /* <DEDUP_REMOVED lines=18> */
.L_x_24571:
        /* <DEDUP_REMOVED lines=12> */
.L_x_24574:
[----:B------:R-:W-:Y:S02]  /*248d0*/  IMAD.MOV.U32 R14, RZ, RZ, R20 ;  /* 0x000000ffff0e7224 */ /* 0x000fe400078e0014 */
.L_x_24575:
[----:B------:R-:W-:Y:S05]  /*248e0*/  BSYNC B1 ;  /* 0x0000000000017941 */ /* 0x000fea0003800000 */
.L_x_24573:
        /* <DEDUP_REMOVED lines=16> */
.L_x_24579:
[----:B------:R-:W-:Y:S05]  /*249f0*/  BSYNC B2 ;  /* 0x0000000000027941 */ /* 0x000fea0003800000 */
.L_x_24578:
        /* <DEDUP_REMOVED lines=43> */
.L_x_24577:
[----:B------:R-:W-:Y:S05]  /*24cb0*/  BSYNC B1 ;  /* 0x0000000000017941 */ /* 0x000fea0003800000 */
.L_x_24576:
        /* <DEDUP_REMOVED lines=10> */
.L_x_24572:
        /* <DEDUP_REMOVED lines=12> */
.L_x_24581:
[----:B------:R-:W-:Y:S02]  /*24e20*/  IMAD.MOV.U32 R41, RZ, RZ, R20 ;  /* 0x000000ffff297224 */ /* 0x000fe400078e0014 */
.L_x_24582:
[----:B------:R-:W-:Y:S05]  /*24e30*/  BSYNC B1 ;  /* 0x0000000000017941 */ /* 0x000fea0003800000 */
.L_x_24580:
        /* <DEDUP_REMOVED lines=16> */
.L_x_24586:
[----:B------:R-:W-:Y:S05]  /*24f40*/  BSYNC B2 ;  /* 0x0000000000027941 */ /* 0x000fea0003800000 */
.L_x_24585:
        /* <DEDUP_REMOVED lines=43> */
.L_x_24584:
[----:B------:R-:W-:Y:S05]  /*25200*/  BSYNC B1 ;  /* 0x0000000000017941 */ /* 0x000fea0003800000 */
.L_x_24583:
        /* <DEDUP_REMOVED lines=15> */
.L_x_24587:
        /* <DEDUP_REMOVED lines=12> */
.L_x_24590:
[----:B------:R-:W-:Y:S02]  /*253c0*/  IMAD.MOV.U32 R13, RZ, RZ, R20 ;  /* 0x000000ffff0d7224 */ /* 0x000fe400078e0014 */
.L_x_24591:
[----:B------:R-:W-:Y:S05]  /*253d0*/  BSYNC B1 ;  /* 0x0000000000017941 */ /* 0x000fea0003800000 */
.L_x_24589:
        /* <DEDUP_REMOVED lines=16> */
.L_x_24595:
[----:B------:R-:W-:Y:S05]  /*254e0*/  BSYNC B2 ;  /* 0x0000000000027941 */ /* 0x000fea0003800000 */
.L_x_24594:
        /* <DEDUP_REMOVED lines=43> */
.L_x_24593:
[----:B------:R-:W-:Y:S05]  /*257a0*/  BSYNC B1 ;  /* 0x0000000000017941 */ /* 0x000fea0003800000 */
.L_x_24592:
        /* <DEDUP_REMOVED lines=10> */
.L_x_24588:
        /* <DEDUP_REMOVED lines=12> */
.L_x_24597:
[----:B------:R-:W-:Y:S02]  /*25910*/  IMAD.MOV.U32 R42, RZ, RZ, R20 ;  /* 0x000000ffff2a7224 */ /* 0x000fe400078e0014 */
.L_x_24598:
[----:B------:R-:W-:Y:S05]  /*25920*/  BSYNC B1 ;  /* 0x0000000000017941 */ /* 0x000fea0003800000 */
.L_x_24596:
        /* <DEDUP_REMOVED lines=16> */
.L_x_24602:
[----:B------:R-:W-:Y:S05]  /*25a30*/  BSYNC B2 ;  /* 0x0000000000027941 */ /* 0x000fea0003800000 */
.L_x_24601:
        /* <DEDUP_REMOVED lines=43> */
.L_x_24600:
[----:B------:R-:W-:Y:S05]  /*25cf0*/  BSYNC B1 ;  /* 0x0000000000017941 */ /* 0x000fea0003800000 */
.L_x_24599:
        /* <DEDUP_REMOVED lines=15> */
.L_x_24603:
        /* <DEDUP_REMOVED lines=12> */
.L_x_24606:
[----:B------:R-:W-:Y:S02]  /*25eb0*/  IMAD.MOV.U32 R12, RZ, RZ, R20 ;  /* 0x000000ffff0c7224 */ /* 0x000fe400078e0014 */
.L_x_24607:
[----:B------:R-:W-:Y:S05]  /*25ec0*/  BSYNC B1 ;  /* 0x0000000000017941 */ /* 0x000fea0003800000 */
.L_x_24605:
        /* <DEDUP_REMOVED lines=16> */
.L_x_24611:
[----:B------:R-:W-:Y:S05]  /*25fd0*/  BSYNC B2 ;  /* 0x0000000000027941 */ /* 0x000fea0003800000 */
.L_x_24610:
        /* <DEDUP_REMOVED lines=43> */
.L_x_24609:
[----:B------:R-:W-:Y:S05]  /*26290*/  BSYNC B1 ;  /* 0x0000000000017941 */ /* 0x000fea0003800000 */
.L_x_24608:
        /* <DEDUP_REMOVED lines=10> */
.L_x_24604:
        /* <DEDUP_REMOVED lines=12> */
.L_x_24613:
[----:B------:R-:W-:Y:S02]  /*26400*/  IMAD.MOV.U32 R112, RZ, RZ, R20 ;  /* 0x000000ffff707224 */ /* 0x000fe400078e0014 */
.L_x_24614:
[----:B------:R-:W-:Y:S05]  /*26410*/  BSYNC B1 ;  /* 0x0000000000017941 */ /* 0x000fea0003800000 */
.L_x_24612:
        /* <DEDUP_REMOVED lines=16> */
.L_x_24618:
[----:B------:R-:W-:Y:S05]  /*26520*/  BSYNC B2 ;  /* 0x0000000000027941 */ /* 0x000fea0003800000 */
.L_x_24617:
        /* <DEDUP_REMOVED lines=43> */
.L_x_24616:
[----:B------:R-:W-:Y:S05]  /*267e0*/  BSYNC B1 ;  /* 0x0000000000017941 */ /* 0x000fea0003800000 */
.L_x_24615:
        /* <DEDUP_REMOVED lines=11> */
[----:B------:R-:W-:-:S05]  /*268a0*/  HADD2.F32 R112, -RZ, R49.H1_H1 ;  /* 0x30000031ff707230 */ /* 0x000fca0000004100 */
[----:B------:R-:W-:Y:S02]  /*268b0*/  FADD.FTZ R123, R112, R123 ;  /* 0x0000007b707b7221 */ /* 0x000fe40000010000 */
[----:B------:R-:W-:Y:S01]  /*268c0*/  IMAD.MOV.U32 R112, RZ, RZ, R19 ;  /* 0x000000ffff707224 */ /* 0x000fe200078e0013 */
[----:B------:R-:W-:Y:S05]  /*268d0*/  BRA `(.L_x_24620) ;  /* 0x0000055000007947 */ /* 0x000fea0003800000 */
.L_x_24619:
        /* <DEDUP_REMOVED lines=12> */
.L_x_24622:
[----:B------:R-:W-:Y:S02]  /*269a0*/  IMAD.MOV.U32 R11, RZ, RZ, R20 ;  /* 0x000000ffff0b7224 */ /* 0x000fe400078e0014 */
.L_x_24623:
[----:B------:R-:W-:Y:S05]  /*269b0*/  BSYNC B1 ;  /* 0x0000000000017941 */ /* 0x000fea0003800000 */
.L_x_24621:
        /* <DEDUP_REMOVED lines=16> */
.L_x_24627:
[----:B------:R-:W-:Y:S05]  /*26ac0*/  BSYNC B2 ;  /* 0x0000000000027941 */ /* 0x000fea0003800000 */
.L_x_24626:
        /* <DEDUP_REMOVED lines=43> */
.L_x_24625:
[----:B------:R-:W-:Y:S05]  /*26d80*/  BSYNC B1 ;  /* 0x0000000000017941 */ /* 0x000fea0003800000 */
.L_x_24624:
        /* <DEDUP_REMOVED lines=10> */
.L_x_24620:
        /* <DEDUP_REMOVED lines=12> */
.L_x_24629:
[----:B------:R-:W-:Y:S02]  /*26ef0*/  MOV R124, R20 ;  /* 0x00000014007c7202 */ /* 0x000fe40000000f00 */
.L_x_24630:
[----:B------:R-:W-:Y:S05]  /*26f00*/  BSYNC B1 ;  /* 0x0000000000017941 */ /* 0x000fea0003800000 */
.L_x_24628:
        /* <DEDUP_REMOVED lines=16> */
.L_x_24634:
[----:B------:R-:W-:Y:S05]  /*27010*/  BSYNC B2 ;  /* 0x0000000000027941 */ /* 0x000fea0003800000 */
.L_x_24633:
        /* <DEDUP_REMOVED lines=43> */
.L_x_24632:
[----:B------:R-:W-:Y:S05]  /*272d0*/  BSYNC B1 ;  /* 0x0000000000017941 */ /* 0x000fea0003800000 */
.L_x_24631:
        /* <DEDUP_REMOVED lines=13> */
.L_x_24635:
        /* <DEDUP_REMOVED lines=12> */
.L_x_24638:
[----:B------:R-:W-:Y:S02]  /*27470*/  IMAD.MOV.U32 R10, RZ, RZ, R20 ;  /* 0x000000ffff0a7224 */ /* 0x000fe400078e0014 */
.L_x_24639:
[----:B------:R-:W-:Y:S05]  /*27480*/  BSYNC B1 ;  /* 0x0000000000017941 */ /* 0x000fea0003800000 */
.L_x_24637:
        /* <DEDUP_REMOVED lines=16> */
.L_x_24643:
[----:B------:R-:W-:Y:S05]  /*27590*/  BSYNC B2 ;  /* 0x0000000000027941 */ /* 0x000fea0003800000 */
.L_x_24642:
        /* <DEDUP_REMOVED lines=43> */
.L_x_24641:
[----:B------:R-:W-:Y:S05]  /*27850*/  BSYNC B1 ;  /* 0x0000000000017941 */ /* 0x000fea0003800000 */
.L_x_24640:
        /* <DEDUP_REMOVED lines=10> */
.L_x_24636:
        /* <DEDUP_REMOVED lines=12> */
.L_x_24645:
[----:B------:R-:W-:Y:S02]  /*279c0*/  IMAD.MOV.U32 R137, RZ, RZ, R20 ;  /* 0x000000ffff897224 */ /* 0x000fe400078e0014 */
.L_x_24646:
[----:B------:R-:W-:Y:S05]  /*279d0*/  BSYNC B1 ;  /* 0x0000000000017941 */ /* 0x000fea0003800000 */
.L_x_24644:
        /* <DEDUP_REMOVED lines=16> */
.L_x_24650:
[----:B------:R-:W-:Y:S05]  /*27ae0*/  BSYNC B2 ;  /* 0x0000000000027941 */ /* 0x000fea0003800000 */
.L_x_24649:
        /* <DEDUP_REMOVED lines=43> */
.L_x_24648:
[----:B------:R-:W-:Y:S05]  /*27da0*/  BSYNC B1 ;  /* 0x0000000000017941 */ /* 0x000fea0003800000 */
.L_x_24647:
        /* <DEDUP_REMOVED lines=13> */
.L_x_24651:
        /* <DEDUP_REMOVED lines=12> */
.L_x_24654:
[----:B------:R-:W-:Y:S02]  /*27f40*/  IMAD.MOV.U32 R9, RZ, RZ, R20 ;  /* 0x000000ffff097224 */ /* 0x000fe400078e0014 */
.L_x_24655:
[----:B------:R-:W-:Y:S05]  /*27f50*/  BSYNC B1 ;  /* 0x0000000000017941 */ /* 0x000fea0003800000 */
.L_x_24653:
        /* <DEDUP_REMOVED lines=16> */
.L_x_24659:
[----:B------:R-:W-:Y:S05]  /*28060*/  BSYNC B2 ;  /* 0x0000000000027941 */ /* 0x000fea0003800000 */
.L_x_24658:
        /* <DEDUP_REMOVED lines=43> */
.L_x_24657:
[----:B------:R-:W-:Y:S05]  /*28320*/  BSYNC B1 ;  /* 0x0000000000017941 */ /* 0x000fea0003800000 */
.L_x_24656:
        /* <DEDUP_REMOVED lines=10> */
.L_x_24652:
        /* <DEDUP_REMOVED lines=12> */
.L_x_24661:
[----:B------:R-:W-:Y:S02]  /*28490*/  IMAD.MOV.U32 R114, RZ, RZ, R20 ;  /* 0x000000ffff727224 */ /* 0x000fe400078e0014 */
.L_x_24662:
[----:B------:R-:W-:Y:S05]  /*284a0*/  BSYNC B1 ;  /* 0x0000000000017941 */ /* 0x000fea0003800000 */
.L_x_24660:
        /* <DEDUP_REMOVED lines=16> */
.L_x_24666:
[----:B------:R-:W-:Y:S05]  /*285b0*/  BSYNC B2 ;  /* 0x0000000000027941 */ /* 0x000fea0003800000 */
.L_x_24665:
        /* <DEDUP_REMOVED lines=43> */
.L_x_24664:
[----:B------:R-:W-:Y:S05]  /*28870*/  BSYNC B1 ;  /* 0x0000000000017941 */ /* 0x000fea0003800000 */
.L_x_24663:
        /* <DEDUP_REMOVED lines=13> */
.L_x_24667:
        /* <DEDUP_REMOVED lines=12> */
.L_x_24670:
[----:B------:R-:W-:Y:S02]  /*28a10*/  IMAD.MOV.U32 R8, RZ, RZ, R20 ;  /* 0x000000ffff087224 */ /* 0x000fe400078e0014 */
.L_x_24671:
[----:B------:R-:W-:Y:S05]  /*28a20*/  BSYNC B1 ;  /* 0x0000000000017941 */ /* 0x000fea0003800000 */
.L_x_24669:
        /* <DEDUP_REMOVED lines=16> */
.L_x_24675:
[----:B------:R-:W-:Y:S05]  /*28b30*/  BSYNC B2 ;  /* 0x0000000000027941 */ /* 0x000fea0003800000 */
.L_x_24674:
        /* <DEDUP_REMOVED lines=43> */
.L_x_24673:
[----:B------:R-:W-:Y:S05]  /*28df0*/  BSYNC B1 ;  /* 0x0000000000017941 */ /* 0x000fea0003800000 */
.L_x_24672:
        /* <DEDUP_REMOVED lines=10> */
.L_x_24668:
        /* <DEDUP_REMOVED lines=12> */
.L_x_24677:
[----:B------:R-:W-:Y:S02]  /*28f60*/  IMAD.MOV.U32 R114, RZ, RZ, R20 ;  /* 0x000000ffff727224 */ /* 0x000fe400078e0014 */
.L_x_24678:
[----:B------:R-:W-:Y:S05]  /*28f70*/  BSYNC B1 ;  /* 0x0000000000017941 */ /* 0x000fea0003800000 */
.L_x_24676:
        /* <DEDUP_REMOVED lines=16> */
.L_x_24682:
[----:B------:R-:W-:Y:S05]  /*29080*/  BSYNC B2 ;  /* 0x0000000000027941 */ /* 0x000fea0003800000 */
.L_x_24681:
        /* <DEDUP_REMOVED lines=43> */
.L_x_24680:
[----:B------:R-:W-:Y:S05]  /*29340*/  BSYNC B1 ;  /* 0x0000000000017941 */ /* 0x000fea0003800000 */
.L_x_24679:
[----:B------:R-:W0:Y:S02]  /*29350*/  I2F.U32 R19, R114 ;  /* 0x0000007200137306 */ /* 0x000e240000201000 */
[----:B0-----:R-:W-:-:S05]  /*29360*/  FFMA.FTZ R19, R19, R147, 1.1641532182693481445e-10 ;  /* 0x2f00000013137423 */ /* 0x001fca0000010093 */
        /* <DEDUP_REMOVED lines=11> */
.L_x_24683:
        /* <DEDUP_REMOVED lines=12> */
.L_x_24686:
[----:B------:R-:W-:Y:S02]  /*294e0*/  IMAD.MOV.U32 R7, RZ, RZ, R20 ;  /* 0x000000ffff077224 */ /* 0x000fe400078e0014 */
.L_x_24687:
[----:B------:R-:W-:Y:S05]  /*294f0*/  BSYNC B1 ;  /* 0x0000000000017941 */ /* 0x000fea0003800000 */
.L_x_24685:
        /* <DEDUP_REMOVED lines=16> */
.L_x_24691:
[----:B------:R-:W-:Y:S05]  /*29600*/  BSYNC B2 ;  /* 0x0000000000027941 */ /* 0x000fea0003800000 */
.L_x_24690:
        /* <DEDUP_REMOVED lines=43> */
.L_x_24689:
[----:B------:R-:W-:Y:S05]  /*298c0*/  BSYNC B1 ;  /* 0x0000000000017941 */ /* 0x000fea0003800000 */
.L_x_24688:
        /* <DEDUP_REMOVED lines=10> */
.L_x_24684:
        /* <DEDUP_REMOVED lines=54> */
.L_x_24563:
[----:B------:R-:W-:Y:S05]  /*29cd0*/  BSYNC B0 ;  /* 0x0000000000007941 */ /* 0x000fea0003800000 */
.L_x_24562:
        /* <DEDUP_REMOVED lines=70> */
.L_x_24710:
        /* <DEDUP_REMOVED lines=135> */
.L_x_24711:
        /* <DEDUP_REMOVED lines=36> */
[----:B0-----:R-:W-:-:S06]  /*2abf0*/  IADD3 R115, R115, R172, RZ ;  /* 0x000000ac73737210 */ /* 0x001fcc0007ffe0ff */
        /* <DEDUP_REMOVED lines=54> */
[----:B------:R-:W-:Y:S01]  /*2af60*/  F2FP.PACK_AB R113, R114, R113 ;  /* 0x000000717271723e */ /* 0x000fe200000000ff */
[----:B------:R-:W-:-:S03]  /*2af70*/  FADD.FTZ R114, R125, -UR28 ;  /* 0x8000001c7d727e21 */ /* 0x000fc60008010000 */
[----:B------:R-:W-:Y:S01]  /*2af80*/  F2FP.PACK_AB R112, R115, R112 ;  /* 0x000000707370723e */ /* 0x000fe200000000ff */
        /* <DEDUP_REMOVED lines=11> */
[----:B------:R-:W-:Y:S01]  /*2b040*/  F2FP.PACK_AB R114, R115, R114 ;  /* 0x000000727372723e */ /* 0x000fe200000000ff */
[----:B--2---:R-:W-:-:S02]  /*2b050*/  FFMA.FTZ R115, R146, R251, R206 ;  /* 0x000000fb92737223 */ /* 0x004fc400000100ce */
[----:B---3--:R-:W-:Y:S02]  /*2b060*/  FFMA.FTZ R146, R147, R250, R207 ;  /* 0x000000fa93927223 */ /* 0x008fe400000100cf */
[----:B------:R-:W-:-:S03]  /*2b070*/  IMAD.MOV.U32 R147, RZ, RZ, 0x10 ;  /* 0x00000010ff937424 */ /* 0x000fc600078e00ff */
[----:B------:R-:W-:Y:S01]  /*2b080*/  F2FP.PACK_AB R115, R146, R115 ;  /* 0x000000739273723e */ /* 0x000fe200000000ff */
        /* <DEDUP_REMOVED lines=19> */
[----:B--2---:R-:W-:Y:S02]  /*2b1c0*/  FFMA.FTZ R173, R251, R173, R193 ;  /* 0x000000adfbad7223 */ /* 0x004fe400000100c1 */
[----:B------:R-:W-:Y:S02]  /*2b1d0*/  IMAD.MOV.U32 R251, RZ, RZ, 0x10 ;  /* 0x00000010fffb7424 */ /* 0x000fe400078e00ff */
[----:B---3--:R-:W-:Y:S02]  /*2b1e0*/  FFMA.FTZ R112, R250, R174, R192 ;  /* 0x000000aefa707223 */ /* 0x008fe400000100c0 */
[----:B------:R-:W-:-:S03]  /*2b1f0*/  IMAD.WIDE.U32 R146, R16, R251, c[0x0][0x210] ;  /* 0x0000840010927625 */ /* 0x000fc600078e00fb */
[----:B------:R-:W-:-:S05]  /*2b200*/  F2FP.PACK_AB R112, R173, R112 ;  /* 0x00000070ad70723e */ /* 0x000fca00000000ff */
[----:B------:R0:W-:Y:S01]  /*2b210*/  STG.E.128 [R146.64], R112 ;  /* 0x0000007092007986 */ /* 0x0001e2000c101d06 */
[----:B------:R-:W-:-:S03]  /*2b220*/  IADD3 R16, R16, 0x80, RZ ;  /* 0x0000008010107810 */ /* 0x000fc60007ffe0ff */
.L_x_24695:
[----:B------:R-:W-:Y:S05]  /*2b230*/  BSYNC B0 ;  /* 0x0000000000007941 */ /* 0x000fea0003800000 */
.L_x_24694:
        /* <DEDUP_REMOVED lines=15> */
[----:B------:R-:W-:Y:S01]  /*2b330*/  F2FP.PACK_AB R112, R115, R112 ;  /* 0x000000707370723e */ /* 0x000fe200000000ff */
[----:B------:R-:W-:-:S02]  /*2b340*/  FADD.FTZ R115, R46, -UR28 ;  /* 0x8000001c2e737e21 */ /* 0x000fc40008010000 */
[----:B------:R-:W-:Y:S01]  /*2b350*/  FADD.FTZ R147, R128, -UR28 ;  /* 0x8000001c80937e21 */ /* 0x000fe20008010000 */
[----:B------:R-:W-:Y:S01]  /*2b360*/  F2FP.PACK_AB R113, R114, R113 ;  /* 0x000000717271723e */ /* 0x000fe200000000ff */
        /* <DEDUP_REMOVED lines=8> */
[----:B------:R-:W-:Y:S01]  /*2b3f0*/  F2FP.PACK_AB R114, R115, R114 ;  /* 0x000000727372723e */ /* 0x000fe200000000ff */
[----:B------:R-:W-:Y:S02]  /*2b400*/  FFMA.FTZ R115, R242, R251, R190 ;  /* 0x000000fbf2737223 */ /* 0x000fe400000100be */
[----:B------:R-:W-:Y:S02]  /*2b410*/  FFMA.FTZ R146, R243, R250, R191 ;  /* 0x000000faf3927223 */ /* 0x000fe400000100bf */
        /* <DEDUP_REMOVED lines=24> */
[C---:B------:R-:W-:Y:S01]  /*2b5a0*/  IMAD.WIDE.U32 R146, R16.reuse, R251, c[0x0][0x210] ;  /* 0x0000840010927625 */ /* 0x040fe200078e00fb */
[----:B------:R-:W-:-:S02]  /*2b5b0*/  IADD3 R16, R16, 0x80, RZ ;  /* 0x0000008010107810 */ /* 0x000fc40007ffe0ff */
[----:B------:R-:W-:-:S05]  /*2b5c0*/  F2FP.PACK_AB R112, R173, R112 ;  /* 0x00000070ad70723e */ /* 0x000fca00000000ff */
[----:B------:R0:W-:Y:S02]  /*2b5d0*/  STG.E.128 [R146.64], R112 ;  /* 0x0000007092007986 */ /* 0x0001e4000c101d06 */
.L_x_24697:
[----:B------:R-:W-:Y:S05]  /*2b5e0*/  BSYNC B0 ;  /* 0x0000000000007941 */ /* 0x000fea0003800000 */
.L_x_24696:
        /* <DEDUP_REMOVED lines=58> */
.L_x_24699:
[----:B------:R-:W-:Y:S05]  /*2b990*/  BSYNC B0 ;  /* 0x0000000000007941 */ /* 0x000fea0003800000 */
.L_x_24698:
        /* <DEDUP_REMOVED lines=58> */
.L_x_24701:
[----:B------:R-:W-:Y:S05]  /*2bd40*/  BSYNC B0 ;  /* 0x0000000000007941 */ /* 0x000fea0003800000 */
.L_x_24700:
        /* <DEDUP_REMOVED lines=52> */
[----:B------:R-:W-:Y:S01]  /*2c090*/  HFMA2.MMA R251, -RZ, RZ, 0, 9.5367431640625e-07 ;  /* 0x00000010fffb7435 */ /* 0x000fe200000001ff */
[----:B---3--:R-:W-:-:S05]  /*2c0a0*/  FFMA.FTZ R112, R250, R174, R92 ;  /* 0x000000aefa707223 */ /* 0x008fca000001005c */
[----:B------:R-:W-:-:S04]  /*2c0b0*/  F2FP.PACK_AB R112, R173, R112 ;  /* 0x00000070ad70723e */ /* 0x000fc800000000ff */
[C---:B------:R-:W-:Y:S01]  /*2c0c0*/  IMAD.WIDE.U32 R146, R16.reuse, R251, c[0x0][0x210] ;  /* 0x0000840010927625 */ /* 0x040fe200078e00fb */
[----:B------:R-:W-:-:S04]  /*2c0d0*/  IADD3 R16, R16, 0x80, RZ ;  /* 0x0000008010107810 */ /* 0x000fc80007ffe0ff */
[----:B------:R0:W-:Y:S03]  /*2c0e0*/  STG.E.128 [R146.64], R112 ;  /* 0x0000007092007986 */ /* 0x0001e6000c101d06 */
.L_x_24703:
[----:B------:R-:W-:Y:S05]  /*2c0f0*/  BSYNC B0 ;  /* 0x0000000000007941 */ /* 0x000fea0003800000 */
.L_x_24702:
        /* <DEDUP_REMOVED lines=58> */
.L_x_24705:
[----:B------:R-:W-:Y:S05]  /*2c4a0*/  BSYNC B0 ;  /* 0x0000000000007941 */ /* 0x000fea0003800000 */
.L_x_24704:
        /* <DEDUP_REMOVED lines=64> */
[----:B------:R0:W-:Y:S02]  /*2c8b0*/  STG.E.128 [R146.64], R112 ;  /* 0x0000007092007986 */ /* 0x0001e4000c101d06 */
.L_x_24707:
[----:B------:R-:W-:Y:S05]  /*2c8c0*/  BSYNC B0 ;  /* 0x0000000000007941 */ /* 0x000fea0003800000 */
.L_x_24706:
[----:B------:R-:W-:Y:S02]  /*2c8d0*/  LOP3.LUT P0, RZ, R252, 0xff, RZ, 0xc0, !PT ;  /* 0x000000fffcff7812 */ /* 0x000fe4000780c0ff */
[----:B------:R-:W-:Y:S02]  /*2c8e0*/  IADD3 R23, R23, c[0x0][0x160], RZ ;  /* 0x0000580017177a10 */ /* 0x000fe40007ffe0ff */
[----:B------:R-:W-:Y:S02]  /*2c8f0*/  SEL R16, RZ, 0x1, P0 ;  /* 0x00000001ff107807 */ /* 0x000fe40000000000 */
[----:B------:R-:W-:Y:S02]  /*2c900*/  ISETP.GE.AND P0, PT, R23, c[0x0][0x164], PT ;  /* 0x0000590017007a0c */ /* 0x000fe40003f06270 */
[----:B------:R-:W-:-:S11]  /*2c910*/  PRMT R252, R16, 0x7610, R252 ;  /* 0x0000761010fc7816 */ /* 0x000fd600000000fc */
[----:B01---5:R-:W-:Y:S01]  /*2c920*/  @P0 CALL.REL.NOINC `(.L_x_24708) ;  /* 0x0000001000000944 */ /* 0x023fe20003c00000 */
[----:B------:R-:W-:Y:S05]  /*2c930*/  BRA `(.L_x_24709) ;  /* 0xfffd509000007947 */ /* 0x000fea000383ffff */
.L_x_24708:
[----:B------:R-:W-:Y:S05]  /*2c940*/  EXIT ;  /* 0x000000000000794d */ /* 0x000fea0003800000 */
.L_x_24692:
[----:B------:R-:W-:Y:S01]  /*2c950*/  IMAD.MOV.U32 R147, RZ, RZ, R112 ;  /* 0x000000ffff937224 */ /* 0x000fe200078e0070 */
[----:B------:R-:W-:Y:S01]  /*2c960*/  MOV R114, 0x2c9b0 ;  /* 0x0002c9b000727802 */ /* 0x000fe20000000f00 */
[----:B------:R-:W-:Y:S02]  /*2c970*/  IMAD.MOV.U32 R113, RZ, RZ, 0x1 ;  /* 0x00000001ff717424 */ /* 0x000fe400078e00ff */
[----:B------:R-:W-:Y:S02]  /*2c980*/  IMAD.MOV.U32 R172, RZ, RZ, 0x1f ;  /* 0x0000001fffac7424 */ /* 0x000fe400078e00ff */
[----:B------:R-:W-:Y:S02]  /*2c990*/  IMAD.MOV.U32 R115, RZ, RZ, -0x1 ;  /* 0xffffffffff737424 */ /* 0x000fe400078e00ff */
[----:B-----5:R-:W-:Y:S05]  /*2c9a0*/  CALL.REL.NOINC `($__internal_44_$__cuda_sm70_shflsync_bfly_p) ;  /* 0x00000af000007944 */ /* 0x020fea0003c00000 */
[----:B-1----:R-:W-:Y:S05]  /*2c9b0*/  BRA `(.L_x_24710) ;  /* 0xffffd78000007947 */ /* 0x002fea000383ffff */
.L_x_24693:
[----:B------:R-:W-:Y:S01]  /*2c9c0*/  IMAD.MOV.U32 R147, RZ, RZ, R112 ;  /* 0x000000ffff937224 */ /* 0x000fe200078e0070 */
[----:B------:R-:W-:Y:S01]  /*2c9d0*/  MOV R114, 0x2ca20 ;  /* 0x0002ca2000727802 */ /* 0x000fe20000000f00 */
[----:B------:R-:W-:Y:S02]  /*2c9e0*/  IMAD.MOV.U32 R113, RZ, RZ, 0x2 ;  /* 0x00000002ff717424 */ /* 0x000fe400078e00ff */
[----:B------:R-:W-:-:S02]  /*2c9f0*/  IMAD.MOV.U32 R172, RZ, RZ, 0x1f ;  /* 0x0000001fffac7424 */ /* 0x000fc400078e00ff */
[----:B------:R-:W-:Y:S02]  /*2ca00*/  IMAD.MOV.U32 R115, RZ, RZ, -0x1 ;  /* 0xffffffffff737424 */ /* 0x000fe400078e00ff */
[----:B-----5:R-:W-:Y:S05]  /*2ca10*/  CALL.REL.NOINC `($__internal_44_$__cuda_sm70_shflsync_bfly_p) ;  /* 0x00000a8000007944 */ /* 0x020fea0003c00000 */
[----:B-1----:R-:W-:Y:S01]  /*2ca20*/  FADD.FTZ R112, R112, R113 ;  /* 0x0000007170707221 */ /* 0x002fe20000010000 */
[----:B------:R-:W-:Y:S01]  /*2ca30*/  MOV R172, 0x1f ;  /* 0x0000001f00ac7802 */ /* 0x000fe20000000f00 */
[----:B------:R-:W-:Y:S01]  /*2ca40*/  IMAD.MOV.U32 R113, RZ, RZ, 0x4 ;  /* 0x00000004ff717424 */ /* 0x000fe200078e00ff */
[----:B------:R-:W-:Y:S01]  /*2ca50*/  MOV R114, 0x2ca90 ;  /* 0x0002ca9000727802 */ /* 0x000fe20000000f00 */
[----:B------:R-:W-:Y:S02]  /*2ca60*/  IMAD.MOV.U32 R115, RZ, RZ, -0x1 ;  /* 0xffffffffff737424 */ /* 0x000fe400078e00ff */
[----:B------:R-:W-:Y:S02]  /*2ca70*/  IMAD.MOV.U32 R147, RZ, RZ, R112 ;  /* 0x000000ffff937224 */ /* 0x000fe400078e0070 */
[----:B------:R-:W-:Y:S05]  /*2ca80*/  CALL.REL.NOINC `($__internal_44_$__cuda_sm70_shflsync_bfly_p) ;  /* 0x00000a1000007944 */ /* 0x000fea0003c00000 */
[----:B-1----:R-:W-:Y:S01]  /*2ca90*/  FADD.FTZ R112, R112, R113 ;  /* 0x0000007170707221 */ /* 0x002fe20000010000 */
[----:B------:R-:W-:Y:S01]  /*2caa0*/  MOV R114, 0x2cb00 ;  /* 0x0002cb0000727802 */ /* 0x000fe20000000f00 */
[----:B------:R-:W-:Y:S02]  /*2cab0*/  IMAD.MOV.U32 R113, RZ, RZ, 0x8 ;  /* 0x00000008ff717424 */ /* 0x000fe400078e00ff */
[----:B------:R-:W-:-:S02]  /*2cac0*/  IMAD.MOV.U32 R172, RZ, RZ, 0x1f ;  /* 0x0000001fffac7424 */ /* 0x000fc400078e00ff */
[----:B------:R-:W-:Y:S02]  /*2cad0*/  IMAD.MOV.U32 R115, RZ, RZ, -0x1 ;  /* 0xffffffffff737424 */ /* 0x000fe400078e00ff */
[----:B------:R-:W-:Y:S02]  /*2cae0*/  IMAD.MOV.U32 R147, RZ, RZ, R112 ;  /* 0x000000ffff937224 */ /* 0x000fe400078e0070 */
[----:B------:R-:W-:Y:S05]  /*2caf0*/  CALL.REL.NOINC `($__internal_44_$__cuda_sm70_shflsync_bfly_p) ;  /* 0x000009a000007944 */ /* 0x000fea0003c00000 */
[----:B-1----:R-:W-:Y:S01]  /*2cb00*/  FADD.FTZ R112, R112, R113 ;  /* 0x0000007170707221 */ /* 0x002fe20000010000 */
[----:B------:R-:W-:Y:S01]  /*2cb10*/  MOV R114, 0x2cb70 ;  /* 0x0002cb7000727802 */ /* 0x000fe20000000f00 */
[----:B------:R-:W-:Y:S02]  /*2cb20*/  IMAD.MOV.U32 R113, RZ, RZ, 0x10 ;  /* 0x00000010ff717424 */ /* 0x000fe400078e00ff */
[----:B------:R-:W-:Y:S02]  /*2cb30*/  IMAD.MOV.U32 R172, RZ, RZ, 0x1f ;  /* 0x0000001fffac7424 */ /* 0x000fe400078e00ff */
[----:B------:R-:W-:Y:S02]  /*2cb40*/  IMAD.MOV.U32 R115, RZ, RZ, -0x1 ;  /* 0xffffffffff737424 */ /* 0x000fe400078e00ff */
[----:B------:R-:W-:-:S02]  /*2cb50*/  IMAD.MOV.U32 R147, RZ, RZ, R112 ;  /* 0x000000ffff937224 */ /* 0x000fc400078e0070 */
[----:B------:R-:W-:Y:S05]  /*2cb60*/  CALL.REL.NOINC `($__internal_44_$__cuda_sm70_shflsync_bfly_p) ;  /* 0x0000093000007944 */ /* 0x000fea0003c00000 */
[----:B------:R-:W2:Y:S01]  /*2cb70*/  LDL R114, [R1+0x120] ;  /* 0x0001200001727983 */ /* 0x000ea20000100800 */
[----:B-1----:R-:W-:Y:S01]  /*2cb80*/  FADD.FTZ R112, R112, R113 ;  /* 0x0000007170707221 */ /* 0x002fe20000010000 */
[----:B------:R-:W-:Y:S01]  /*2cb90*/  LOP3.LUT P6, RZ, R24, 0x20, RZ, 0xc0, !PT ;  /* 0x0000002018ff7812 */ /* 0x000fe200078cc0ff */
[----:B------:R-:W-:-:S02]  /*2cba0*/  IMAD.MOV.U32 R172, RZ, RZ, 0x1f ;  /* 0x0000001fffac7424 */ /* 0x000fc400078e00ff */
        /* <DEDUP_REMOVED lines=117> */
[----:B------:R-:W-:Y:S05]  /*2d300*/  CALL.REL.NOINC `($__internal_44_$__cuda_sm70_shflsync_bfly_p) ;  /* 0x0000019000007944 */ /* 0x000fea0003c00000 */
[----:B-1----:R-:W-:Y:S01]  /*2d310*/  FADD.FTZ R147, R147, R113 ;  /* 0x0000007193937221 */ /* 0x002fe20000010000 */
[----:B------:R-:W-:Y:S01]  /*2d320*/  HFMA2.MMA R113, -RZ, RZ, 0, 1.1920928955078125e-07 ;  /* 0x00000002ff717435 */ /* 0x000fe200000001ff */
[----:B------:R-:W-:Y:S01]  /*2d330*/  IMAD.MOV.U32 R172, RZ, RZ, 0x1f ;  /* 0x0000001fffac7424 */ /* 0x000fe200078e00ff */
[----:B------:R-:W-:Y:S01]  /*2d340*/  MOV R114, 0x2d370 ;  /* 0x0002d37000727802 */ /* 0x000fe20000000f00 */
[----:B------:R-:W-:-:S03]  /*2d350*/  IMAD.MOV.U32 R115, RZ, RZ, -0x1 ;  /* 0xffffffffff737424 */ /* 0x000fc600078e00ff */
[----:B------:R-:W-:Y:S05]  /*2d360*/  CALL.REL.NOINC `($__internal_44_$__cuda_sm70_shflsync_bfly_p) ;  /* 0x0000013000007944 */ /* 0x000fea0003c00000 */
[----:B-1----:R-:W-:Y:S01]  /*2d370*/  FADD.FTZ R147, R147, R113 ;  /* 0x0000007193937221 */ /* 0x002fe20000010000 */
[----:B------:R-:W-:Y:S01]  /*2d380*/  MOV R114, 0x2d3d0 ;  /* 0x0002d3d000727802 */ /* 0x000fe20000000f00 */
[----:B------:R-:W-:Y:S02]  /*2d390*/  IMAD.MOV.U32 R113, RZ, RZ, 0x4 ;  /* 0x00000004ff717424 */ /* 0x000fe400078e00ff */
[----:B------:R-:W-:-:S02]  /*2d3a0*/  IMAD.MOV.U32 R172, RZ, RZ, 0x1f ;  /* 0x0000001fffac7424 */ /* 0x000fc400078e00ff */
[----:B------:R-:W-:Y:S02]  /*2d3b0*/  IMAD.MOV.U32 R115, RZ, RZ, -0x1 ;  /* 0xffffffffff737424 */ /* 0x000fe400078e00ff */
[----:B------:R-:W-:Y:S05]  /*2d3c0*/  CALL.REL.NOINC `($__internal_44_$__cuda_sm70_shflsync_bfly_p) ;  /* 0x000000d000007944 */ /* 0x000fea0003c00000 */
[----:B-1----:R-:W-:Y:S01]  /*2d3d0*/  FADD.FTZ R147, R147, R113 ;  /* 0x0000007193937221 */ /* 0x002fe20000010000 */
[----:B------:R-:W-:Y:S01]  /*2d3e0*/  MOV R114, 0x2d430 ;  /* 0x0002d43000727802 */ /* 0x000fe20000000f00 */
[----:B------:R-:W-:Y:S02]  /*2d3f0*/  IMAD.MOV.U32 R113, RZ, RZ, 0x8 ;  /* 0x00000008ff717424 */ /* 0x000fe400078e00ff */
[----:B------:R-:W-:Y:S02]  /*2d400*/  IMAD.MOV.U32 R172, RZ, RZ, 0x1f ;  /* 0x0000001fffac7424 */ /* 0x000fe400078e00ff */
[----:B------:R-:W-:Y:S02]  /*2d410*/  IMAD.MOV.U32 R115, RZ, RZ, -0x1 ;  /* 0xffffffffff737424 */ /* 0x000fe400078e00ff */
[----:B------:R-:W-:Y:S05]  /*2d420*/  CALL.REL.NOINC `($__internal_44_$__cuda_sm70_shflsync_bfly_p) ;  /* 0x0000007000007944 */ /* 0x000fea0003c00000 */
[----:B-1----:R-:W-:Y:S01]  /*2d430*/  FADD.FTZ R147, R147, R113 ;  /* 0x0000007193937221 */ /* 0x002fe20000010000 */
[----:B------:R-:W-:Y:S01]  /*2d440*/  MOV R114, 0x2d490 ;  /* 0x0002d49000727802 */ /* 0x000fe20000000f00 */
[----:B------:R-:W-:Y:S02]  /*2d450*/  IMAD.MOV.U32 R113, RZ, RZ, 0x10 ;  /* 0x00000010ff717424 */ /* 0x000fe400078e00ff */
[----:B------:R-:W-:-:S02]  /*2d460*/  IMAD.MOV.U32 R172, RZ, RZ, 0x1f ;  /* 0x0000001fffac7424 */ /* 0x000fc400078e00ff */
[----:B------:R-:W-:Y:S02]  /*2d470*/  IMAD.MOV.U32 R115, RZ, RZ, -0x1 ;  /* 0xffffffffff737424 */ /* 0x000fe400078e00ff */
[----:B------:R-:W-:Y:S05]  /*2d480*/  CALL.REL.NOINC `($__internal_44_$__cuda_sm70_shflsync_bfly_p) ;  /* 0x0000001000007944 */ /* 0x000fea0003c00000 */
[----:B-1----:R-:W-:Y:S05]  /*2d490*/  BRA `(.L_x_24711) ;  /* 0xffffd51000007947 */ /* 0x002fea000383ffff */
        .weak           $__internal_44_$__cuda_sm70_shflsync_bfly_p
        .type           $__internal_44_$__cuda_sm70_shflsync_bfly_p,@function
        .size           $__internal_44_$__cuda_sm70_shflsync_bfly_p,(.L_x_41072 - $__internal_44_$__cuda_sm70_shflsync_bfly_p)
$__internal_44_$__cuda_sm70_shflsync_bfly_p:
[----:B------:R-:W-:Y:S04]  /*2d4a0*/  WARPSYNC R115 ;  /* 0x0000007300007348 */ /* 0x000fe80003800000 */
[----:B------:R0:W1:Y:S02]  /*2d4b0*/  SHFL.BFLY PT, R113, R147, R113, R172 ;  /* 0x0c00007193717389 */ /* 0x00006400000e00ac */
[----:B0-----:R-:W-:-:S04]  /*2d4c0*/  IMAD.MOV.U32 R115, RZ, RZ, 0x0 ;  /* 0x00000000ff737424 */ /* 0x001fc800078e00ff */
[----:B------:R-:W-:Y:S05]  /*2d4d0*/  RET.REL.NODEC R114 `(_ZN10layer_norm31ln_parallel_residual_fwd_kernelINS_13Kernel_traitsIf6__halfS2_S2_fjLj7168ELj1ELj1ELj4ELj16ENS_18Kernel_traits_baseILj7168EfS2_S2_S2_fjLj128EEEEELb1ELb0ELb0EEEvNS_9FwdParamsE) ;  /* 0xfffd2b2072007950 */ /* 0x000fea0003c3ffff */
.L_x_24712:
        /* <DEDUP_REMOVED lines=10> */
.L_x_41072:


//--------------------- .text._ZN10layer_norm31ln_parallel_residual_fwd_kernelINS_13Kernel_traitsIf6__halfS2_S2_fjLj7168ELj1ELj1ELj4ELj16ENS_18Kernel_traits_baseILj7168EfS2_S2_S2_fjLj128EEEEELb1ELb0ELb1EEEvNS_9FwdParamsE --------------------------
	.section	.text._ZN10layer_norm31ln_parallel_residual_fwd_kernelINS_13Kernel_traitsIf6__halfS2_S2_fjLj7168ELj1ELj1ELj4ELj16ENS_18Kernel_traits_baseILj7168EfS2_S2_S2_fjLj128EEEEELb1ELb0ELb1EEEvNS_9FwdParamsE,"ax",@progbits
	.sectioninfo	@"SHI_REGISTERS=255"
	.align	128
        .global         _ZN10layer_norm31ln_parallel_residual_fwd_kernelINS_13Kernel_traitsIf6__halfS2_S2_fjLj7168ELj1ELj1ELj4ELj16ENS_18Kernel_traits_baseILj7168EfS2_S2_S2_fjLj128EEEEELb1ELb0ELb1EEEvNS_9FwdParamsE
        .type           _ZN10layer_norm31ln_parallel_residual_fwd_kernelINS_13Kernel_traitsIf6__halfS2_S2_fjLj7168ELj1ELj1ELj4ELj16ENS_18Kernel_traits_baseILj7168EfS2_S2_S2_fjLj128EEEEELb1ELb0ELb1EEEvNS_9FwdParamsE,@function
        .size           _ZN10layer_norm31ln_parallel_residual_fwd_kernelINS_13Kernel_traitsIf6__halfS2_S2_fjLj7168ELj1ELj1ELj4ELj16ENS_18Kernel_traits_baseILj7168EfS2_S2_S2_fjLj128EEEEELb1ELb0ELb1EEEvNS_9FwdParamsE,(.L_x_41073 - _ZN10layer_norm31ln_parallel_residual_fwd_kernelINS_13Kernel_traitsIf6__halfS2_S2_fjLj7168ELj1ELj1ELj4ELj16ENS_18Kernel_traits_baseILj7168EfS2_S2_S2_fjLj128EEEEELb1ELb0ELb1EEEvNS_9FwdParamsE)
        .other          _ZN10layer_norm31ln_parallel_residual_fwd_kernelINS_13Kernel_traitsIf6__halfS2_S2_fjLj7168ELj1ELj1ELj4ELj16ENS_18Kernel_traits_baseILj7168EfS2_S2_S2_fjLj128EEEEELb1ELb0ELb1EEEvNS_9FwdParamsE,@"STO_CUDA_ENTRY STV_DEFAULT"
_ZN10layer_norm31ln_parallel_residual_fwd_kernelINS_13Kernel_traitsIf6__halfS2_S2_fjLj7168ELj1ELj1ELj4ELj16ENS_18Kernel_traits_baseILj7168EfS2_S2_S2_fjLj128EEEEELb1ELb0ELb1EEEvNS_9FwdParamsE:
.text._ZN10layer_norm31ln_parallel_residual_fwd_kernelINS_13Kernel_traitsIf6__halfS2_S2_fjLj7168ELj1ELj1ELj4ELj16ENS_18Kernel_traits_baseILj7168EfS2_S2_S2_fjLj128EEEEELb1ELb0ELb1EEEvNS_9FwdParamsE:
        /* <DEDUP_REMOVED lines=8> */
[----:B------:R-:W-:-:S06]  /*0080*/  IMAD.MOV.U32 R8, RZ, RZ, c[0x0][0x238] ;  /* 0x00008e00ff087624 */ /* 0x000fcc00078e00ff */
[----:B------:R-:W2:Y:S01]  /*0090*/  @P0 LDG.E.64 R2, [R2.64] ;  /* 0x0000000602020981 */ /* 0x000ea2000c1e1b00 */
[----:B------:R-:W-:-:S05]  /*00a0*/  IMAD.MOV.U32 R9, RZ, RZ, c[0x0][0x23c] ;  /* 0x00008f00ff097624 */ /* 0x000fca00078e00ff */
        /* <DEDUP_REMOVED lines=63> */
[----:B------:R-:W-:Y:S01]  /*04a0*/  @P0 IADD3.X R9, RZ, R5, RZ, P1, !PT ;  /* 0x00000005ff090210 */ /* 0x000fe20000ffe4ff */
[----:B------:R-:W-:Y:S01]  /*04b0*/  IMAD.WIDE.U32 R12, R4, -0x326172a9, RZ ;  /* 0xcd9e8d57040c7825 */ /* 0x000fe200078e00ff */
[----:B------:R-:W-:Y:S02]  /*04c0*/  ISETP.NE.U32.AND P0, PT, RZ, c[0x0][0x218], PT ;  /* 0x00008600ff007a0c */ /* 0x000fe40003f05070 */
[--C-:B------:R-:W-:Y:S02]  /*04d0*/  SHF.R.U64 R5, R8, 0x2, R9.reuse ;  /* 0x0000000208057819 */ /* 0x100fe40000001209 */
[----:B------:R-:W-:Y:S02]  /*04e0*/  SHF.R.U32.HI R6, RZ, 0x2, R9 ;  /* 0x00000002ff067819 */ /* 0x000fe40000011609 */
[----:B------:R-:W-:Y:S01]  /*04f0*/  ISETP.NE.AND.EX P0, PT, RZ, c[0x0][0x21c], PT, P0 ;  /* 0x00008700ff007a0c */ /* 0x000fe20003f05300 */
[----:B------:R-:W-:Y:S01]  /*0500*/  IMAD.WIDE.U32 R10, R5, -0x2daee0ad, RZ ;  /* 0xd2511f53050a7825 */ /* 0x000fe200078e00ff */
[----:B-1----:R-:W-:Y:S01]  /*0510*/  LOP3.LUT R0, R13, UR4, R6, 0x96, !PT ;  /* 0x000000040d007c12 */ /* 0x002fe2000f8e9606 */
[----:B------:R-:W-:-:S02]  /*0520*/  UIADD3 UR9, UR4, -0x61c88647, URZ ;  /* 0x9e3779b904097890 */ /* 0x000fc4000fffe03f */
[----:B------:R-:W-:Y:S02]  /*0530*/  UIADD3 UR11, UR4, 0x3c6ef372, URZ ;  /* 0x3c6ef372040b7890 */ /* 0x000fe4000fffe03f */
[----:B0-----:R-:W-:Y:S01]  /*0540*/  IMAD.WIDE.U32 R2, R0, -0x2daee0ad, RZ ;  /* 0xd2511f5300027825 */ /* 0x001fe200078e00ff */
[----:B------:R-:W-:Y:S01]  /*0550*/  UIADD3 UR13, UR4, -0x255992d5, URZ ;  /* 0xdaa66d2b040d7890 */ /* 0x000fe2000fffe03f */
[----:B--2---:R-:W-:Y:S01]  /*0560*/  LOP3.LUT R14, R11, UR5, RZ, 0x3c, !PT ;  /* 0x000000050b0e7c12 */ /* 0x004fe2000f8e3cff */
[----:B------:R-:W-:Y:S02]  /*0570*/  UIADD3 UR10, UR5, -0x4498517b, URZ ;  /* 0xbb67ae85050a7890 */ /* 0x000fe4000fffe03f */
[----:B------:R-:W-:Y:S02]  /*0580*/  UIADD3 UR12, UR5, 0x76cf5d0a, URZ ;  /* 0x76cf5d0a050c7890 */ /* 0x000fe4000fffe03f */
[----:B------:R-:W-:Y:S01]  /*0590*/  IMAD.WIDE.U32 R14, R14, -0x326172a9, RZ ;  /* 0xcd9e8d570e0e7825 */ /* 0x000fe200078e00ff */
[----:B------:R-:W-:Y:S01]  /*05a0*/  UIADD3 UR14, UR5, 0x32370b8f, URZ ;  /* 0x32370b8f050e7890 */ /* 0x000fe2000fffe03f */
[----:B------:R-:W-:Y:S01]  /*05b0*/  LOP3.LUT R13, R3, UR10, R10, 0x96, !PT ;  /* 0x0000000a030d7c12 */ /* 0x000fe2000f8e960a */
[----:B------:R-:W-:-:S02]  /*05c0*/  UIADD3 UR15, UR4, 0x78dde6e4, URZ ;  /* 0x78dde6e4040f7890 */ /* 0x000fc4000fffe03f */
[----:B------:R-:W-:Y:S01]  /*05d0*/  LOP3.LUT R10, R15, UR9, R12, 0x96, !PT ;  /* 0x000000090f0a7c12 */ /* 0x000fe2000f8e960c */
[----:B------:R-:W-:Y:S01]  /*05e0*/  UIADD3 UR16, UR5, -0x126145ec, URZ ;  /* 0xed9eba1405107890 */ /* 0x000fe2000fffe03f */
[----:B------:R-:W-:Y:S01]  /*05f0*/  IMAD.WIDE.U32 R12, R13, -0x326172a9, RZ ;  /* 0xcd9e8d570d0c7825 */ /* 0x000fe200078e00ff */
[----:B------:R-:W-:Y:S02]  /*0600*/  UIADD3 UR18, UR5, -0x56f99767, URZ ;  /* 0xa906689905127890 */ /* 0x000fe4000fffe03f */
[----:B------:R-:W-:Y:S01]  /*0610*/  UIADD3 UR17, UR4, 0x1715609d, URZ ;  /* 0x1715609d04117890 */ /* 0x000fe2000fffe03f */
[----:B------:R-:W-:Y:S01]  /*0620*/  IMAD.WIDE.U32 R10, R10, -0x2daee0ad, RZ ;  /* 0xd2511f530a0a7825 */ /* 0x000fe200078e00ff */
[----:B------:R-:W-:Y:S01]  /*0630*/  LOP3.LUT R3, R13, UR11, R14, 0x96, !PT ;  /* 0x0000000b0d037c12 */ /* 0x000fe2000f8e960e */
[----:B------:R-:W-:Y:S02]  /*0640*/  UIADD3 UR19, UR4, -0x4ab325aa, URZ ;  /* 0xb54cda5604137890 */ /* 0x000fe4000fffe03f */
[----:B------:R-:W-:Y:S01]  /*0650*/  UIADD3 UR20, UR5, 0x646e171e, URZ ;  /* 0x646e171e05147890 */ /* 0x000fe2000fffe03f */
[----:B------:R-:W-:Y:S01]  /*0660*/  LOP3.LUT R14, R11, UR12, R2, 0x96, !PT ;  /* 0x0000000c0b0e7c12 */ /* 0x000fe2000f8e9602 */
[----:B------:R-:W-:Y:S01]  /*0670*/  IMAD.WIDE.U32 R2, R3, -0x2daee0ad, RZ ;  /* 0xd2511f5303027825 */ /* 0x000fe200078e00ff */
[----:B------:R-:W-:-:S02]  /*0680*/  UIADD3 UR22, UR5, 0x1fd5c5a3, URZ ;  /* 0x1fd5c5a305167890 */ /* 0x000fc4000fffe03f */
[----:B------:R-:W-:Y:S01]  /*0690*/  UIADD3 UR21, UR4, 0x5384540f, URZ ;  /* 0x5384540f04157890 */ /* 0x000fe2000fffe03f */
[----:B------:R-:W-:Y:S01]  /*06a0*/  IMAD.WIDE.U32 R14, R14, -0x326172a9, RZ ;  /* 0xcd9e8d570e0e7825 */ /* 0x000fe200078e00ff */
[----:B------:R-:W-:Y:S01]  /*06b0*/  LOP3.LUT R13, R3, UR14, R10, 0x96, !PT ;  /* 0x0000000e030d7c12 */ /* 0x000fe2000f8e960a */
[----:B------:R-:W-:Y:S02]  /*06c0*/  UIADD3 UR23, UR4, -0xe443238, URZ ;  /* 0xf1bbcdc804177890 */ /* 0x000fe4000fffe03f */
        /* <DEDUP_REMOVED lines=49> */
[----:B0-----:R-:W-:Y:S02]  /*09e0*/  IADD3 R10, P2, R9, c[0x0][0x1b0], RZ ;  /* 0x00006c00090a7a10 */ /* 0x001fe40007f5e0ff */
[----:B------:R-:W-:-:S03]  /*09f0*/  IADD3.X R13, RZ, c[0x0][0x1bc], RZ, P3, !PT ;  /* 0x00006f00ff0d7a10 */ /* 0x000fc60001ffe4ff */
[----:B------:R-:W-:Y:S02]  /*0a00*/  IMAD.X R11, RZ, RZ, c[0x0][0x1b4], P2 ;  /* 0x00006d00ff0b7624 */ /* 0x000fe400010e06ff */
        /* <DEDUP_REMOVED lines=95> */
.L_x_25619:
        /* <DEDUP_REMOVED lines=31> */
.L_x_24714:
[----:B------:R-:W-:Y:S02]  /*11f0*/  IMAD.MOV.U32 R18, RZ, RZ, R20 ;  /* 0x000000ffff127224 */ /* 0x000fe400078e0014 */
.L_x_24715:
[----:B------:R-:W-:Y:S05]  /*1200*/  BSYNC B0 ;  /* 0x0000000000007941 */ /* 0x000fea0003800000 */
.L_x_24713:
        /* <DEDUP_REMOVED lines=16> */
.L_x_24719:
[----:B------:R-:W-:Y:S05]  /*1310*/  BSYNC B1 ;  /* 0x0000000000017941 */ /* 0x000fea0003800000 */
.L_x_24718:
        /* <DEDUP_REMOVED lines=43> */
.L_x_24717:
[----:B------:R-:W-:Y:S05]  /*15d0*/  BSYNC B0 ;  /* 0x0000000000007941 */ /* 0x000fea0003800000 */
.L_x_24716:
        /* <DEDUP_REMOVED lines=20> */
.L_x_24720:
        /* <DEDUP_REMOVED lines=12> */
.L_x_24723:
[----:B------:R-:W-:Y:S02]  /*17e0*/  IMAD.MOV.U32 R10, RZ, RZ, R20 ;  /* 0x000000ffff0a7224 */ /* 0x000fe400078e0014 */
.L_x_24724:
[----:B------:R-:W-:Y:S05]  /*17f0*/  BSYNC B0 ;  /* 0x0000000000007941 */ /* 0x000fea0003800000 */
.L_x_24722:
        /* <DEDUP_REMOVED lines=16> */
.L_x_24728:
[----:B------:R-:W-:Y:S05]  /*1900*/  BSYNC B1 ;  /* 0x0000000000017941 */ /* 0x000fea0003800000 */
.L_x_24727:
        /* <DEDUP_REMOVED lines=44> */
.L_x_24726:
[----:B------:R-:W-:Y:S05]  /*1bd0*/  BSYNC B0 ;  /* 0x0000000000007941 */ /* 0x000fea0003800000 */
.L_x_24725:
        /* <DEDUP_REMOVED lines=10> */
.L_x_24721:
        /* <DEDUP_REMOVED lines=12> */
.L_x_24730:
[----:B------:R-:W-:Y:S02]  /*1d40*/  IMAD.MOV.U32 R18, RZ, RZ, R20 ;  /* 0x000000ffff127224 */ /* 0x000fe400078e0014 */
.L_x_24731:
[----:B------:R-:W-:Y:S05]  /*1d50*/  BSYNC B0 ;  /* 0x0000000000007941 */ /* 0x000fea0003800000 */
.L_x_24729:
        /* <DEDUP_REMOVED lines=16> */
.L_x_24735:
[----:B------:R-:W-:Y:S05]  /*1e60*/  BSYNC B1 ;  /* 0x0000000000017941 */ /* 0x000fea0003800000 */
.L_x_24734:
        /* <DEDUP_REMOVED lines=43> */
.L_x_24733:
[----:B------:R-:W-:Y:S05]  /*2120*/  BSYNC B0 ;  /* 0x0000000000007941 */ /* 0x000fea0003800000 */
.L_x_24732:
        /* <DEDUP_REMOVED lines=15> */
.L_x_24736:
        /* <DEDUP_REMOVED lines=12> */
.L_x_24739:
[----:B------:R-:W-:Y:S02]  /*22e0*/  IMAD.MOV.U32 R11, RZ, RZ, R20 ;  /* 0x000000ffff0b7224 */ /* 0x000fe400078e0014 */
.L_x_24740:
[----:B------:R-:W-:Y:S05]  /*22f0*/  BSYNC B0 ;  /* 0x0000000000007941 */ /* 0x000fea0003800000 */
.L_x_24738:
        /* <DEDUP_REMOVED lines=16> */
.L_x_24744:
[----:B------:R-:W-:Y:S05]  /*2400*/  BSYNC B1 ;  /* 0x0000000000017941 */ /* 0x000fea0003800000 */
.L_x_24743:
        /* <DEDUP_REMOVED lines=44> */
.L_x_24742:
[----:B------:R-:W-:Y:S05]  /*26d0*/  BSYNC B0 ;  /* 0x0000000000007941 */ /* 0x000fea0003800000 */
.L_x_24741:
        /* <DEDUP_REMOVED lines=10> */
.L_x_24737:
        /* <DEDUP_REMOVED lines=12> */
.L_x_24746:
[----:B------:R-:W-:Y:S02]  /*2840*/  IMAD.MOV.U32 R22, RZ, RZ, R20 ;  /* 0x000000ffff167224 */ /* 0x000fe400078e0014 */
.L_x_24747:
[----:B------:R-:W-:Y:S05]  /*2850*/  BSYNC B0 ;  /* 0x0000000000007941 */ /* 0x000fea0003800000 */
.L_x_24745:
        /* <DEDUP_REMOVED lines=16> */
.L_x_24751:
[----:B------:R-:W-:Y:S05]  /*2960*/  BSYNC B1 ;  /* 0x0000000000017941 */ /* 0x000fea0003800000 */
.L_x_24750:
        /* <DEDUP_REMOVED lines=44> */
.L_x_24749:
[----:B------:R-:W-:Y:S05]  /*2c30*/  BSYNC B0 ;  /* 0x0000000000007941 */ /* 0x000fea0003800000 */
.L_x_24748:
        /* <DEDUP_REMOVED lines=15> */
.L_x_24752:
        /* <DEDUP_REMOVED lines=12> */
.L_x_24755:
[----:B------:R-:W-:Y:S02]  /*2df0*/  IMAD.MOV.U32 R12, RZ, RZ, R20 ;  /* 0x000000ffff0c7224 */ /* 0x000fe400078e0014 */
.L_x_24756:
[----:B------:R-:W-:Y:S05]  /*2e00*/  BSYNC B0 ;  /* 0x0000000000007941 */ /* 0x000fea0003800000 */
.L_x_24754:
        /* <DEDUP_REMOVED lines=16> */
.L_x_24760:
[----:B------:R-:W-:Y:S05]  /*2f10*/  BSYNC B1 ;  /* 0x0000000000017941 */ /* 0x000fea0003800000 */
.L_x_24759:
        /* <DEDUP_REMOVED lines=39> */
[----:B------:R-:W-:Y:S02]  /*3190*/  LOP3.LUT R3, R19, UR26, R22, 0x96, !PT ;  /* 0x0000001a13037c12 */ /* 0x000fe4000f8e9616 */
[----:B------:R-:W-:Y:S01]  /*31a0*/  MOV R8, R18 ;  /* 0x0000001200087202 */ /* 0x000fe20000000f00 */
[----:B------:R-:W-:-:S05]  /*31b0*/  IMAD.WIDE.U32 R18, R0, -0x326172a9, RZ ;  /* 0xcd9e8d5700127825 */ /* 0x000fca00078e00ff */
[----:B------:R-:W-:Y:S01]  /*31c0*/  LOP3.LUT R0, R19, UR25, R20, 0x96, !PT ;  /* 0x0000001913007c12 */ /* 0x000fe2000f8e9614 */
[----:B------:R-:W-:Y:S02]  /*31d0*/  IMAD.MOV.U32 R20, RZ, RZ, R18 ;  /* 0x000000ffff147224 */ /* 0x000fe400078e0012 */
.L_x_24758:
[----:B------:R-:W-:Y:S05]  /*31e0*/  BSYNC B0 ;  /* 0x0000000000007941 */ /* 0x000fea0003800000 */
.L_x_24757:
        /* <DEDUP_REMOVED lines=10> */
.L_x_24753:
        /* <DEDUP_REMOVED lines=12> */
.L_x_24762:
[----:B------:R-:W-:Y:S02]  /*3350*/  MOV R18, R20 ;  /* 0x0000001400127202 */ /* 0x000fe40000000f00 */
.L_x_24763:
[----:B------:R-:W-:Y:S05]  /*3360*/  BSYNC B0 ;  /* 0x0000000000007941 */ /* 0x000fea0003800000 */
.L_x_24761:
        /* <DEDUP_REMOVED lines=16> */
.L_x_24767:
[----:B------:R-:W-:Y:S05]  /*3470*/  BSYNC B1 ;  /* 0x0000000000017941 */ /* 0x000fea0003800000 */
.L_x_24766:
        /* <DEDUP_REMOVED lines=43> */
.L_x_24765:
[----:B------:R-:W-:Y:S05]  /*3730*/  BSYNC B0 ;  /* 0x0000000000007941 */ /* 0x000fea0003800000 */
.L_x_24764:
        /* <DEDUP_REMOVED lines=13> */
.L_x_24768:
        /* <DEDUP_REMOVED lines=12> */
.L_x_24771:
[----:B------:R-:W-:Y:S02]  /*38d0*/  IMAD.MOV.U32 R13, RZ, RZ, R20 ;  /* 0x000000ffff0d7224 */ /* 0x000fe400078e0014 */
.L_x_24772:
[----:B------:R-:W-:Y:S05]  /*38e0*/  BSYNC B0 ;  /* 0x0000000000007941 */ /* 0x000fea0003800000 */
.L_x_24770:
        /* <DEDUP_REMOVED lines=16> */
.L_x_24776:
[----:B------:R-:W-:Y:S05]  /*39f0*/  BSYNC B1 ;  /* 0x0000000000017941 */ /* 0x000fea0003800000 */
.L_x_24775:
        /* <DEDUP_REMOVED lines=42> */
[----:B------:R-:W-:Y:S01]  /*3ca0*/  LOP3.LUT R0, R19, UR25, R20, 0x96, !PT ;  /* 0x0000001913007c12 */ /* 0x000fe2000f8e9614 */
[----:B------:R-:W-:Y:S02]  /*3cb0*/  IMAD.MOV.U32 R20, RZ, RZ, R18 ;  /* 0x000000ffff147224 */ /* 0x000fe400078e0012 */
.L_x_24774:
[----:B------:R-:W-:Y:S05]  /*3cc0*/  BSYNC B0 ;  /* 0x0000000000007941 */ /* 0x000fea0003800000 */
.L_x_24773:
        /* <DEDUP_REMOVED lines=10> */
.L_x_24769:
        /* <DEDUP_REMOVED lines=12> */
.L_x_24778:
[----:B------:R-:W-:Y:S02]  /*3e30*/  IMAD.MOV.U32 R18, RZ, RZ, R20 ;  /* 0x000000ffff127224 */ /* 0x000fe400078e0014 */
.L_x_24779:
[----:B------:R-:W-:Y:S05]  /*3e40*/  BSYNC B0 ;  /* 0x0000000000007941 */ /* 0x000fea0003800000 */
.L_x_24777:
        /* <DEDUP_REMOVED lines=16> */
.L_x_24783:
[----:B------:R-:W-:Y:S05]  /*3f50*/  BSYNC B1 ;  /* 0x0000000000017941 */ /* 0x000fea0003800000 */
.L_x_24782:
        /* <DEDUP_REMOVED lines=43> */
.L_x_24781:
[----:B------:R-:W-:Y:S05]  /*4210*/  BSYNC B0 ;  /* 0x0000000000007941 */ /* 0x000fea0003800000 */
.L_x_24780:
        /* <DEDUP_REMOVED lines=13> */
.L_x_24784:
        /* <DEDUP_REMOVED lines=12> */
.L_x_24787:
[----:B------:R-:W-:Y:S02]  /*43b0*/  IMAD.MOV.U32 R14, RZ, RZ, R20 ;  /* 0x000000ffff0e7224 */ /* 0x000fe400078e0014 */
.L_x_24788:
[----:B------:R-:W-:Y:S05]  /*43c0*/  BSYNC B0 ;  /* 0x0000000000007941 */ /* 0x000fea0003800000 */
.L_x_24786:
        /* <DEDUP_REMOVED lines=16> */
.L_x_24792:
[----:B------:R-:W-:Y:S05]  /*44d0*/  BSYNC B1 ;  /* 0x0000000000017941 */ /* 0x000fea0003800000 */
.L_x_24791:
        /* <DEDUP_REMOVED lines=44> */
.L_x_24790:
[----:B------:R-:W-:Y:S05]  /*47a0*/  BSYNC B0 ;  /* 0x0000000000007941 */ /* 0x000fea0003800000 */
.L_x_24789:
        /* <DEDUP_REMOVED lines=10> */
.L_x_24785:
        /* <DEDUP_REMOVED lines=12> */
.L_x_24794:
[----:B------:R-:W-:Y:S02]  /*4910*/  MOV R22, R20 ;  /* 0x0000001400167202 */ /* 0x000fe40000000f00 */
.L_x_24795:
[----:B------:R-:W-:Y:S05]  /*4920*/  BSYNC B0 ;  /* 0x0000000000007941 */ /* 0x000fea0003800000 */
.L_x_24793:
        /* <DEDUP_REMOVED lines=16> */
.L_x_24799:
[----:B------:R-:W-:Y:S05]  /*4a30*/  BSYNC B1 ;  /* 0x0000000000017941 */ /* 0x000fea0003800000 */
.L_x_24798:
        /* <DEDUP_REMOVED lines=44> */
.L_x_24797:
[----:B------:R-:W-:Y:S05]  /*4d00*/  BSYNC B0 ;  /* 0x0000000000007941 */ /* 0x000fea0003800000 */
.L_x_24796:
        /* <DEDUP_REMOVED lines=13> */
.L_x_24800:
        /* <DEDUP_REMOVED lines=12> */
.L_x_24803:
[----:B------:R-:W-:Y:S02]  /*4ea0*/  MOV R15, R20 ;  /* 0x00000014000f7202 */ /* 0x000fe40000000f00 */
.L_x_24804:
[----:B------:R-:W-:Y:S05]  /*4eb0*/  BSYNC B0 ;  /* 0x0000000000007941 */ /* 0x000fea0003800000 */
.L_x_24802:
        /* <DEDUP_REMOVED lines=16> */
.L_x_24808:
[----:B------:R-:W-:Y:S05]  /*4fc0*/  BSYNC B1 ;  /* 0x0000000000017941 */ /* 0x000fea0003800000 */
.L_x_24807:
        /* <DEDUP_REMOVED lines=37> */
[----:B------:R-:W-:-:S04]  /*5220*/  HFMA2.MMA R21, -RZ, RZ, 0, 0 ;  /* 0x00000000ff157435 */ /* 0x000fc800000001ff */
[----:B------:R-:W-:-:S04]  /*5230*/  IMAD.WIDE.U32 R18, R3, -0x2daee0ad, RZ ;  /* 0xd2511f5303127825 */ /* 0x000fc800078e00ff */
[----:B------:R-:W-:Y:S01]  /*5240*/  IMAD.MOV.U32 R8, RZ, RZ, R18 ;  /* 0x000000ffff087224 */ /* 0x000fe200078e0012 */
[----:B------:R-:W-:Y:S01]  /*5250*/  LOP3.LUT R3, R19, UR26, R22, 0x96, !PT ;  /* 0x0000001a13037c12 */ /* 0x000fe2000f8e9616 */
[----:B------:R-:W-:-:S05]  /*5260*/  IMAD.WIDE.U32 R18, R0, -0x326172a9, RZ ;  /* 0xcd9e8d5700127825 */ /* 0x000fca00078e00ff */
[----:B------:R-:W-:Y:S01]  /*5270*/  LOP3.LUT R0, R19, UR25, R20, 0x96, !PT ;  /* 0x0000001913007c12 */ /* 0x000fe2000f8e9614 */
[----:B------:R-:W-:Y:S02]  /*5280*/  IMAD.MOV.U32 R20, RZ, RZ, R18 ;  /* 0x000000ffff147224 */ /* 0x000fe400078e0012 */
.L_x_24806:
[----:B------:R-:W-:Y:S05]  /*5290*/  BSYNC B0 ;  /* 0x0000000000007941 */ /* 0x000fea0003800000 */
.L_x_24805:
        /* <DEDUP_REMOVED lines=10> */
.L_x_24801:
        /* <DEDUP_REMOVED lines=12> */
.L_x_24810:
[----:B------:R-:W-:Y:S02]  /*5400*/  IMAD.MOV.U32 R18, RZ, RZ, R20 ;  /* 0x000000ffff127224 */ /* 0x000fe400078e0014 */
.L_x_24811:
[----:B------:R-:W-:Y:S05]  /*5410*/  BSYNC B0 ;  /* 0x0000000000007941 */ /* 0x000fea0003800000 */
.L_x_24809:
        /* <DEDUP_REMOVED lines=16> */
.L_x_24815:
[----:B------:R-:W-:Y:S05]  /*5520*/  BSYNC B1 ;  /* 0x0000000000017941 */ /* 0x000fea0003800000 */
.L_x_24814:
        /* <DEDUP_REMOVED lines=43> */
.L_x_24813:
[----:B------:R-:W-:Y:S05]  /*57e0*/  BSYNC B0 ;  /* 0x0000000000007941 */ /* 0x000fea0003800000 */
.L_x_24812:
        /* <DEDUP_REMOVED lines=13> */
.L_x_24816:
        /* <DEDUP_REMOVED lines=12> */
.L_x_24819:
[----:B------:R-:W-:Y:S02]  /*5980*/  IMAD.MOV.U32 R16, RZ, RZ, R20 ;  /* 0x000000ffff107224 */ /* 0x000fe400078e0014 */
.L_x_24820:
[----:B------:R-:W-:Y:S05]  /*5990*/  BSYNC B0 ;  /* 0x0000000000007941 */ /* 0x000fea0003800000 */
.L_x_24818:
        /* <DEDUP_REMOVED lines=16> */
.L_x_24824:
[----:B------:R-:W-:Y:S05]  /*5aa0*/  BSYNC B1 ;  /* 0x0000000000017941 */ /* 0x000fea0003800000 */
.L_x_24823:
        /* <DEDUP_REMOVED lines=44> */
.L_x_24822:
[----:B------:R-:W-:Y:S05]  /*5d70*/  BSYNC B0 ;  /* 0x0000000000007941 */ /* 0x000fea0003800000 */
.L_x_24821:
        /* <DEDUP_REMOVED lines=10> */
.L_x_24817:
        /* <DEDUP_REMOVED lines=12> */
.L_x_24826:
[----:B------:R-:W-:Y:S02]  /*5ee0*/  IMAD.MOV.U32 R22, RZ, RZ, R20 ;  /* 0x000000ffff167224 */ /* 0x000fe400078e0014 */
.L_x_24827:
[----:B------:R-:W-:Y:S05]  /*5ef0*/  BSYNC B0 ;  /* 0x0000000000007941 */ /* 0x000fea0003800000 */
.L_x_24825:
        /* <DEDUP_REMOVED lines=16> */
.L_x_24831:
[----:B------:R-:W-:Y:S05]  /*6000*/  BSYNC B1 ;  /* 0x0000000000017941 */ /* 0x000fea0003800000 */
.L_x_24830:
        /* <DEDUP_REMOVED lines=44> */
.L_x_24829:
[----:B------:R-:W-:Y:S05]  /*62d0*/  BSYNC B0 ;  /* 0x0000000000007941 */ /* 0x000fea0003800000 */
.L_x_24828:
[----:B------:R-:W0:Y:S01]  /*62e0*/  I2F.U32 R18, R22 ;  /* 0x0000001600127306 */ /* 0x000e220000201000 */
[----:B------:R-:W-:Y:S01]  /*62f0*/  LOP3.LUT P6, RZ, R9, 0x10, RZ, 0xc0, !PT ;  /* 0x0000001009ff7812 */ /* 0x000fe200078cc0ff */
        /* <DEDUP_REMOVED lines=12> */
.L_x_24832:
        /* <DEDUP_REMOVED lines=12> */
.L_x_24835:
[----:B------:R-:W-:Y:S02]  /*6480*/  IMAD.MOV.U32 R17, RZ, RZ, R20 ;  /* 0x000000ffff117224 */ /* 0x000fe400078e0014 */
.L_x_24836:
[----:B------:R-:W-:Y:S05]  /*6490*/  BSYNC B0 ;  /* 0x0000000000007941 */ /* 0x000fea0003800000 */
.L_x_24834:
        /* <DEDUP_REMOVED lines=19> */
.L_x_24840:
[----:B------:R-:W-:Y:S05]  /*65d0*/  BSYNC B1 ;  /* 0x0000000000017941 */ /* 0x000fea0003800000 */
.L_x_24839:
        /* <DEDUP_REMOVED lines=42> */
[----:B------:R-:W-:Y:S01]  /*6880*/  MOV R20, R18 ;  /* 0x0000001200147202 */ /* 0x000fe20000000f00 */
[----:B------:R-:W-:Y:S02]  /*6890*/  IMAD.MOV.U32 R18, RZ, RZ, RZ ;  /* 0x000000ffff127224 */ /* 0x000fe400078e00ff */
.L_x_24838:
[----:B------:R-:W-:Y:S05]  /*68a0*/  BSYNC B0 ;  /* 0x0000000000007941 */ /* 0x000fea0003800000 */
.L_x_24837:
        /* <DEDUP_REMOVED lines=10> */
.L_x_24833:
[----:B------:R-:W-:Y:S02]  /*6950*/  SEL R19, RZ, 0x1000000, P5 ;  /* 0x01000000ff137807 */ /* 0x000fe40002800000 */
[----:B------:R-:W-:Y:S02]  /*6960*/  LEA R22, P5, R170, c[0x0][0x188], 0x4 ;  /* 0x00006200aa167a11 */ /* 0x000fe400078a20ff */
[----:B------:R-:W-:Y:S02]  /*6970*/  F2FP.PACK_AB R27, R142, R141 ;  /* 0x0000008d8e1b723e */ /* 0x000fe400000000ff */
[----:B------:R-:W-:Y:S02]  /*6980*/  LEA.HI.X R23, R170, c[0x0][0x18c], RZ, 0x4, P5 ;  /* 0x00006300aa177a11 */ /* 0x000fe400028f24ff */
[----:B------:R-:W-:Y:S02]  /*6990*/  F2FP.PACK_AB R26, R144, R143 ;  /* 0x0000008f901a723e */ /* 0x000fe400000000ff */
[----:B------:R-:W-:-:S02]  /*69a0*/  F2FP.PACK_AB R25, R157, R156 ;  /* 0x0000009c9d19723e */ /* 0x000fc400000000ff */
[----:B------:R-:W-:Y:S02]  /*69b0*/  F2FP.PACK_AB R24, R155, R154 ;  /* 0x0000009a9b18723e */ /* 0x000fe400000000ff */
        /* <DEDUP_REMOVED lines=46> */
.L_x_24841:
        /* <DEDUP_REMOVED lines=20> */
.L_x_24843:
[----:B------:R-:W-:Y:S02]  /*6de0*/  IMAD.MOV.U32 R19, RZ, RZ, R20 ;  /* 0x000000ffff137224 */ /* 0x000fe400078e0014 */
.L_x_24844:
[----:B------:R-:W-:Y:S05]  /*6df0*/  BSYNC B0 ;  /* 0x0000000000007941 */ /* 0x000fea0003800000 */
.L_x_24842:
        /* <DEDUP_REMOVED lines=16> */
.L_x_24848:
[----:B------:R-:W-:Y:S05]  /*6f00*/  BSYNC B1 ;  /* 0x0000000000017941 */ /* 0x000fea0003800000 */
.L_x_24847:
        /* <DEDUP_REMOVED lines=43> */
.L_x_24846:
[----:B------:R-:W-:Y:S05]  /*71c0*/  BSYNC B0 ;  /* 0x0000000000007941 */ /* 0x000fea0003800000 */
.L_x_24845:
        /* <DEDUP_REMOVED lines=16> */
.L_x_24849:
        /* <DEDUP_REMOVED lines=12> */
.L_x_24852:
[----:B------:R-:W-:Y:S02]  /*7390*/  MOV R10, R20 ;  /* 0x00000014000a7202 */ /* 0x000fe40000000f00 */
.L_x_24853:
[----:B------:R-:W-:Y:S05]  /*73a0*/  BSYNC B0 ;  /* 0x0000000000007941 */ /* 0x000fea0003800000 */
.L_x_24851:
        /* <DEDUP_REMOVED lines=16> */
.L_x_24857:
[----:B------:R-:W-:Y:S05]  /*74b0*/  BSYNC B1 ;  /* 0x0000000000017941 */ /* 0x000fea0003800000 */
.L_x_24856:
        /* <DEDUP_REMOVED lines=44> */
.L_x_24855:
[----:B------:R-:W-:Y:S05]  /*7780*/  BSYNC B0 ;  /* 0x0000000000007941 */ /* 0x000fea0003800000 */
.L_x_24854:
        /* <DEDUP_REMOVED lines=10> */
.L_x_24850:
        /* <DEDUP_REMOVED lines=12> */
.L_x_24859:
[----:B------:R-:W-:Y:S02]  /*78f0*/  IMAD.MOV.U32 R23, RZ, RZ, R20 ;  /* 0x000000ffff177224 */ /* 0x000fe400078e0014 */
.L_x_24860:
[----:B------:R-:W-:Y:S05]  /*7900*/  BSYNC B0 ;  /* 0x0000000000007941 */ /* 0x000fea0003800000 */
.L_x_24858:
        /* <DEDUP_REMOVED lines=16> */
.L_x_24864:
[----:B------:R-:W-:Y:S05]  /*7a10*/  BSYNC B1 ;  /* 0x0000000000017941 */ /* 0x000fea0003800000 */
.L_x_24863:
        /* <DEDUP_REMOVED lines=44> */
.L_x_24862:
[----:B------:R-:W-:Y:S05]  /*7ce0*/  BSYNC B0 ;  /* 0x0000000000007941 */ /* 0x000fea0003800000 */
.L_x_24861:
        /* <DEDUP_REMOVED lines=12> */
[----:B------:R-:W-:Y:S01]  /*7db0*/  FADD.FTZ R138, R19, R138 ;  /* 0x0000008a138a7221 */ /* 0x000fe20000010000 */
[----:B------:R-:W-:Y:S01]  /*7dc0*/  MOV R19, R18 ;  /* 0x0000001200137202 */ /* 0x000fe20000000f00 */
[----:B------:R-:W-:Y:S05]  /*7dd0*/  BRA `(.L_x_24866) ;  /* 0x0000056000007947 */ /* 0x000fea0003800000 */
.L_x_24865:
        /* <DEDUP_REMOVED lines=12> */
.L_x_24868:
[----:B------:R-:W-:Y:S02]  /*7ea0*/  IMAD.MOV.U32 R11, RZ, RZ, R20 ;  /* 0x000000ffff0b7224 */ /* 0x000fe400078e0014 */
.L_x_24869:
[----:B------:R-:W-:Y:S05]  /*7eb0*/  BSYNC B0 ;  /* 0x0000000000007941 */ /* 0x000fea0003800000 */
.L_x_24867:
        /* <DEDUP_REMOVED lines=16> */
.L_x_24873:
[----:B------:R-:W-:Y:S05]  /*7fc0*/  BSYNC B1 ;  /* 0x0000000000017941 */ /* 0x000fea0003800000 */
.L_x_24872:
        /* <DEDUP_REMOVED lines=44> */
.L_x_24871:
[----:B------:R-:W-:Y:S05]  /*8290*/  BSYNC B0 ;  /* 0x0000000000007941 */ /* 0x000fea0003800000 */
.L_x_24870:
        /* <DEDUP_REMOVED lines=10> */
.L_x_24866:
        /* <DEDUP_REMOVED lines=12> */
.L_x_24875:
[----:B------:R-:W-:Y:S02]  /*8400*/  IMAD.MOV.U32 R18, RZ, RZ, R20 ;  /* 0x000000ffff127224 */ /* 0x000fe400078e0014 */
.L_x_24876:
[----:B------:R-:W-:Y:S05]  /*8410*/  BSYNC B0 ;  /* 0x0000000000007941 */ /* 0x000fea0003800000 */
.L_x_24874:
        /* <DEDUP_REMOVED lines=16> */
.L_x_24880:
[----:B------:R-:W-:Y:S05]  /*8520*/  BSYNC B1 ;  /* 0x0000000000017941 */ /* 0x000fea0003800000 */
.L_x_24879:
        /* <DEDUP_REMOVED lines=42> */
[----:B------:R-:W-:Y:S02]  /*87d0*/  IMAD.MOV.U32 R21, RZ, RZ, RZ ;  /* 0x000000ffff157224 */ /* 0x000fe400078e00ff */
.L_x_24878:
[----:B------:R-:W-:Y:S05]  /*87e0*/  BSYNC B0 ;  /* 0x0000000000007941 */ /* 0x000fea0003800000 */
.L_x_24877:
        /* <DEDUP_REMOVED lines=15> */
.L_x_24881:
        /* <DEDUP_REMOVED lines=12> */
.L_x_24884:
[----:B------:R-:W-:Y:S02]  /*89a0*/  IMAD.MOV.U32 R12, RZ, RZ, R20 ;  /* 0x000000ffff0c7224 */ /* 0x000fe400078e0014 */
.L_x_24885:
[----:B------:R-:W-:Y:S05]  /*89b0*/  BSYNC B0 ;  /* 0x0000000000007941 */ /* 0x000fea0003800000 */
.L_x_24883:
        /* <DEDUP_REMOVED lines=16> */
.L_x_24889:
[----:B------:R-:W-:Y:S05]  /*8ac0*/  BSYNC B1 ;  /* 0x0000000000017941 */ /* 0x000fea0003800000 */
.L_x_24888:
        /* <DEDUP_REMOVED lines=44> */
.L_x_24887:
[----:B------:R-:W-:Y:S05]  /*8d90*/  BSYNC B0 ;  /* 0x0000000000007941 */ /* 0x000fea0003800000 */
.L_x_24886:
        /* <DEDUP_REMOVED lines=10> */
.L_x_24882:
        /* <DEDUP_REMOVED lines=12> */
.L_x_24891:
[----:B------:R-:W-:Y:S02]  /*8f00*/  IMAD.MOV.U32 R23, RZ, RZ, R20 ;  /* 0x000000ffff177224 */ /* 0x000fe400078e0014 */
.L_x_24892:
[----:B------:R-:W-:Y:S05]  /*8f10*/  BSYNC B0 ;  /* 0x0000000000007941 */ /* 0x000fea0003800000 */
.L_x_24890:
        /* <DEDUP_REMOVED lines=16> */
.L_x_24896:
[----:B------:R-:W-:Y:S05]  /*9020*/  BSYNC B1 ;  /* 0x0000000000017941 */ /* 0x000fea0003800000 */
.L_x_24895:
        /* <DEDUP_REMOVED lines=44> */
.L_x_24894:
[----:B------:R-:W-:Y:S05]  /*92f0*/  BSYNC B0 ;  /* 0x0000000000007941 */ /* 0x000fea0003800000 */
.L_x_24893:
[----:B------:R-:W1:Y:S02]  /*9300*/  I2F.U32 R19, R23 ;  /* 0x0000001700137306 */ /* 0x000e640000201000 */
[----:B-1----:R-:W-:-:S05]  /*9310*/  FFMA.FTZ R19, R19, R186, 1.1641532182693481445e-10 ;  /* 0x2f00000013137423 */ /* 0x002fca00000100ba */
        /* <DEDUP_REMOVED lines=11> */
.L_x_24897:
        /* <DEDUP_REMOVED lines=12> */
.L_x_24900:
[----:B------:R-:W-:Y:S02]  /*9490*/  IMAD.MOV.U32 R13, RZ, RZ, R20 ;  /* 0x000000ffff0d7224 */ /* 0x000fe400078e0014 */
.L_x_24901:
[----:B------:R-:W-:Y:S05]  /*94a0*/  BSYNC B0 ;  /* 0x0000000000007941 */ /* 0x000fea0003800000 */
.L_x_24899:
        /* <DEDUP_REMOVED lines=16> */
.L_x_24905:
[----:B------:R-:W-:Y:S05]  /*95b0*/  BSYNC B1 ;  /* 0x0000000000017941 */ /* 0x000fea0003800000 */
.L_x_24904:
        /* <DEDUP_REMOVED lines=44> */
.L_x_24903:
[----:B------:R-:W-:Y:S05]  /*9880*/  BSYNC B0 ;  /* 0x0000000000007941 */ /* 0x000fea0003800000 */
.L_x_24902:
        /* <DEDUP_REMOVED lines=10> */
.L_x_24898:
        /* <DEDUP_REMOVED lines=12> */
.L_x_24907:
[----:B------:R-:W-:Y:S02]  /*99f0*/  IMAD.MOV.U32 R23, RZ, RZ, R20 ;  /* 0x000000ffff177224 */ /* 0x000fe400078e0014 */
.L_x_24908:
[----:B------:R-:W-:Y:S05]  /*9a00*/  BSYNC B0 ;  /* 0x0000000000007941 */ /* 0x000fea0003800000 */
.L_x_24906:
        /* <DEDUP_REMOVED lines=16> */
.L_x_24912:
[----:B------:R-:W-:Y:S05]  /*9b10*/  BSYNC B1 ;  /* 0x0000000000017941 */ /* 0x000fea0003800000 */
.L_x_24911:
        /* <DEDUP_REMOVED lines=44> */
.L_x_24910:
[----:B------:R-:W-:Y:S05]  /*9de0*/  BSYNC B0 ;  /* 0x0000000000007941 */ /* 0x000fea0003800000 */
.L_x_24909:
        /* <DEDUP_REMOVED lines=13> */
.L_x_24913:
        /* <DEDUP_REMOVED lines=12> */
.L_x_24916:
[----:B------:R-:W-:Y:S02]  /*9f80*/  IMAD.MOV.U32 R14, RZ, RZ, R20 ;  /* 0x000000ffff0e7224 */ /* 0x000fe400078e0014 */
.L_x_24917:
[----:B------:R-:W-:Y:S05]  /*9f90*/  BSYNC B0 ;  /* 0x0000000000007941 */ /* 0x000fea0003800000 */
.L_x_24915:
        /* <DEDUP_REMOVED lines=16> */
.L_x_24921:
[----:B------:R-:W-:Y:S05]  /*a0a0*/  BSYNC B1 ;  /* 0x0000000000017941 */ /* 0x000fea0003800000 */
.L_x_24920:
        /* <DEDUP_REMOVED lines=44> */
.L_x_24919:
[----:B------:R-:W-:Y:S05]  /*a370*/  BSYNC B0 ;  /* 0x0000000000007941 */ /* 0x000fea0003800000 */
.L_x_24918:
        /* <DEDUP_REMOVED lines=10> */
.L_x_24914:
        /* <DEDUP_REMOVED lines=12> */
.L_x_24923:
[----:B------:R-:W-:Y:S02]  /*a4e0*/  IMAD.MOV.U32 R23, RZ, RZ, R20 ;  /* 0x000000ffff177224 */ /* 0x000fe400078e0014 */
.L_x_24924:
[----:B------:R-:W-:Y:S05]  /*a4f0*/  BSYNC B0 ;  /* 0x0000000000007941 */ /* 0x000fea0003800000 */
.L_x_24922:
        /* <DEDUP_REMOVED lines=16> */
.L_x_24928:
[----:B------:R-:W-:Y:S05]  /*a600*/  BSYNC B1 ;  /* 0x0000000000017941 */ /* 0x000fea0003800000 */
.L_x_24927:
        /* <DEDUP_REMOVED lines=44> */
.L_x_24926:
[----:B------:R-:W-:Y:S05]  /*a8d0*/  BSYNC B0 ;  /* 0x0000000000007941 */ /* 0x000fea0003800000 */
.L_x_24925:
        /* <DEDUP_REMOVED lines=13> */
.L_x_24929:
        /* <DEDUP_REMOVED lines=12> */
.L_x_24932:
[----:B------:R-:W-:Y:S02]  /*aa70*/  IMAD.MOV.U32 R15, RZ, RZ, R20 ;  /* 0x000000ffff0f7224 */ /* 0x000fe400078e0014 */
.L_x_24933:
[----:B------:R-:W-:Y:S05]  /*aa80*/  BSYNC B0 ;  /* 0x0000000000007941 */ /* 0x000fea0003800000 */
.L_x_24931:
        /* <DEDUP_REMOVED lines=16> */
.L_x_24937:
[----:B------:R-:W-:Y:S05]  /*ab90*/  BSYNC B1 ;  /* 0x0000000000017941 */ /* 0x000fea0003800000 */
.L_x_24936:
        /* <DEDUP_REMOVED lines=44> */
.L_x_24935:
[----:B------:R-:W-:Y:S05]  /*ae60*/  BSYNC B0 ;  /* 0x0000000000007941 */ /* 0x000fea0003800000 */
.L_x_24934:
        /* <DEDUP_REMOVED lines=10> */
.L_x_24930:
        /* <DEDUP_REMOVED lines=12> */
.L_x_24939:
[----:B------:R-:W-:Y:S02]  /*afd0*/  IMAD.MOV.U32 R18, RZ, RZ, R20 ;  /* 0x000000ffff127224 */ /* 0x000fe400078e0014 */
.L_x_24940:
[----:B------:R-:W-:Y:S05]  /*afe0*/  BSYNC B0 ;  /* 0x0000000000007941 */ /* 0x000fea0003800000 */
.L_x_24938:
        /* <DEDUP_REMOVED lines=16> */
.L_x_24944:
[----:B------:R-:W-:Y:S05]  /*b0f0*/  BSYNC B1 ;  /* 0x0000000000017941 */ /* 0x000fea0003800000 */
.L_x_24943:
        /* <DEDUP_REMOVED lines=43> */
.L_x_24942:
[----:B------:R-:W-:Y:S05]  /*b3b0*/  BSYNC B0 ;  /* 0x0000000000007941 */ /* 0x000fea0003800000 */
.L_x_24941:
        /* <DEDUP_REMOVED lines=13> */
.L_x_24945:
        /* <DEDUP_REMOVED lines=12> */
.L_x_24948:
[----:B------:R-:W-:Y:S02]  /*b550*/  IMAD.MOV.U32 R16, RZ, RZ, R20 ;  /* 0x000000ffff107224 */ /* 0x000fe400078e0014 */
.L_x_24949:
[----:B------:R-:W-:Y:S05]  /*b560*/  BSYNC B0 ;  /* 0x0000000000007941 */ /* 0x000fea0003800000 */
.L_x_24947:
        /* <DEDUP_REMOVED lines=16> */
.L_x_24953:
[----:B------:R-:W-:Y:S05]  /*b670*/  BSYNC B1 ;  /* 0x0000000000017941 */ /* 0x000fea0003800000 */
.L_x_24952:
        /* <DEDUP_REMOVED lines=44> */
.L_x_24951:
[----:B------:R-:W-:Y:S05]  /*b940*/  BSYNC B0 ;  /* 0x0000000000007941 */ /* 0x000fea0003800000 */
.L_x_24950:
        /* <DEDUP_REMOVED lines=10> */
.L_x_24946:
        /* <DEDUP_REMOVED lines=12> */
.L_x_24955:
[----:B------:R-:W-:Y:S02]  /*bab0*/  IMAD.MOV.U32 R23, RZ, RZ, R20 ;  /* 0x000000ffff177224 */ /* 0x000fe400078e0014 */
.L_x_24956:
[----:B------:R-:W-:Y:S05]  /*bac0*/  BSYNC B0 ;  /* 0x0000000000007941 */ /* 0x000fea0003800000 */
.L_x_24954:
        /* <DEDUP_REMOVED lines=16> */
.L_x_24960:
[----:B------:R-:W-:Y:S05]  /*bbd0*/  BSYNC B1 ;  /* 0x0000000000017941 */ /* 0x000fea0003800000 */
.L_x_24959:
        /* <DEDUP_REMOVED lines=44> */
.L_x_24958:
[----:B------:R-:W-:Y:S05]  /*bea0*/  BSYNC B0 ;  /* 0x0000000000007941 */ /* 0x000fea0003800000 */
.L_x_24957:
[----:B------:R-:W1:Y:S01]  /*beb0*/  I2F.U32 R19, R23 ;  /* 0x0000001700137306 */ /* 0x000e620000201000 */
[----:B------:R-:W-:Y:S01]  /*bec0*/  LOP3.LUT P6, RZ, R9, 0x10, RZ, 0xc0, !PT ;  /* 0x0000001009ff7812 */ /* 0x000fe200078cc0ff */
        /* <DEDUP_REMOVED lines=12> */
.L_x_24961:
        /* <DEDUP_REMOVED lines=12> */
.L_x_24964:
[----:B------:R-:W-:Y:S02]  /*c050*/  IMAD.MOV.U32 R17, RZ, RZ, R20 ;  /* 0x000000ffff117224 */ /* 0x000fe400078e0014 */
.L_x_24965:
[----:B------:R-:W-:Y:S05]  /*c060*/  BSYNC B0 ;  /* 0x0000000000007941 */ /* 0x000fea0003800000 */
.L_x_24963:
        /* <DEDUP_REMOVED lines=19> */
.L_x_24969:
[----:B------:R-:W-:Y:S05]  /*c1a0*/  BSYNC B1 ;  /* 0x0000000000017941 */ /* 0x000fea0003800000 */
.L_x_24968:
        /* <DEDUP_REMOVED lines=44> */
.L_x_24967:
[----:B------:R-:W-:Y:S05]  /*c470*/  BSYNC B0 ;  /* 0x0000000000007941 */ /* 0x000fea0003800000 */
.L_x_24966:
        /* <DEDUP_REMOVED lines=10> */
.L_x_24962:
[----:B------:R-:W-:Y:S01]  /*c520*/  F2FP.PACK_AB R27, R35, R36 ;  /* 0x00000024231b723e */ /* 0x000fe200000000ff */
[----:B------:R-:W-:Y:S01]  /*c530*/  IMAD.WIDE.U32 R18, R22, R248, c[0x0][0x188] ;  /* 0x0000620016127625 */ /* 0x000fe200078e00f8 */
[----:B------:R-:W-:Y:S02]  /*c540*/  F2FP.PACK_AB R26, R39, R136 ;  /* 0x00000088271a723e */ /* 0x000fe400000000ff */
[----:B------:R-:W-:Y:S01]  /*c550*/  F2FP.PACK_AB R25, R140, R139 ;  /* 0x0000008b8c19723e */ /* 0x000fe200000000ff */
[----:B------:R-:W-:Y:S01]  /*c560*/  IMAD.MOV.U32 R249, RZ, RZ, 0x8 ;  /* 0x00000008fff97424 */ /* 0x000fe200078e00ff */
        /* <DEDUP_REMOVED lines=44> */
.L_x_24970:
        /* <DEDUP_REMOVED lines=19> */
.L_x_24972:
[----:B-1----:R-:W-:Y:S02]  /*c960*/  IMAD.MOV.U32 R19, RZ, RZ, R20 ;  /* 0x000000ffff137224 */ /* 0x002fe400078e0014 */
.L_x_24973:
[----:B------:R-:W-:Y:S05]  /*c970*/  BSYNC B0 ;  /* 0x0000000000007941 */ /* 0x000fea0003800000 */
.L_x_24971:
        /* <DEDUP_REMOVED lines=16> */
.L_x_24977:
[----:B------:R-:W-:Y:S05]  /*ca80*/  BSYNC B1 ;  /* 0x0000000000017941 */ /* 0x000fea0003800000 */
.L_x_24976:
        /* <DEDUP_REMOVED lines=43> */
.L_x_24975:
[----:B------:R-:W-:Y:S05]  /*cd40*/  BSYNC B0 ;  /* 0x0000000000007941 */ /* 0x000fea0003800000 */
.L_x_24974:
        /* <DEDUP_REMOVED lines=16> */
.L_x_24978:
        /* <DEDUP_REMOVED lines=12> */
.L_x_24981:
[----:B------:R-:W-:Y:S02]  /*cf10*/  IMAD.MOV.U32 R10, RZ, RZ, R20 ;  /* 0x000000ffff0a7224 */ /* 0x000fe400078e0014 */
.L_x_24982:
[----:B------:R-:W-:Y:S05]  /*cf20*/  BSYNC B0 ;  /* 0x0000000000007941 */ /* 0x000fea0003800000 */
.L_x_24980:
        /* <DEDUP_REMOVED lines=16> */
.L_x_24986:
[----:B------:R-:W-:Y:S05]  /*d030*/  BSYNC B1 ;  /* 0x0000000000017941 */ /* 0x000fea0003800000 */
.L_x_24985:
        /* <DEDUP_REMOVED lines=44> */
.L_x_24984:
[----:B------:R-:W-:Y:S05]  /*d300*/  BSYNC B0 ;  /* 0x0000000000007941 */ /* 0x000fea0003800000 */
.L_x_24983:
        /* <DEDUP_REMOVED lines=10> */
.L_x_24979:
        /* <DEDUP_REMOVED lines=12> */
.L_x_24988:
[----:B------:R-:W-:Y:S02]  /*d470*/  IMAD.MOV.U32 R19, RZ, RZ, R20 ;  /* 0x000000ffff137224 */ /* 0x000fe400078e0014 */
.L_x_24989:
[----:B------:R-:W-:Y:S05]  /*d480*/  BSYNC B0 ;  /* 0x0000000000007941 */ /* 0x000fea0003800000 */
.L_x_24987:
        /* <DEDUP_REMOVED lines=16> */
.L_x_24993:
[----:B------:R-:W-:Y:S05]  /*d590*/  BSYNC B1 ;  /* 0x0000000000017941 */ /* 0x000fea0003800000 */
.L_x_24992:
        /* <DEDUP_REMOVED lines=44> */
.L_x_24991:
[----:B------:R-:W-:Y:S05]  /*d860*/  BSYNC B0 ;  /* 0x0000000000007941 */ /* 0x000fea0003800000 */
.L_x_24990:
        /* <DEDUP_REMOVED lines=15> */
.L_x_24994:
        /* <DEDUP_REMOVED lines=12> */
.L_x_24997:
[----:B------:R-:W-:Y:S02]  /*da20*/  IMAD.MOV.U32 R11, RZ, RZ, R20 ;  /* 0x000000ffff0b7224 */ /* 0x000fe400078e0014 */
.L_x_24998:
[----:B------:R-:W-:Y:S05]  /*da30*/  BSYNC B0 ;  /* 0x0000000000007941 */ /* 0x000fea0003800000 */
.L_x_24996:
        /* <DEDUP_REMOVED lines=16> */
.L_x_25002:
[----:B------:R-:W-:Y:S05]  /*db40*/  BSYNC B1 ;  /* 0x0000000000017941 */ /* 0x000fea0003800000 */
.L_x_25001:
        /* <DEDUP_REMOVED lines=44> */
.L_x_25000:
[----:B------:R-:W-:Y:S05]  /*de10*/  BSYNC B0 ;  /* 0x0000000000007941 */ /* 0x000fea0003800000 */
.L_x_24999:
        /* <DEDUP_REMOVED lines=10> */
.L_x_24995:
        /* <DEDUP_REMOVED lines=12> */
.L_x_25004:
[----:B------:R-:W-:Y:S02]  /*df80*/  IMAD.MOV.U32 R19, RZ, RZ, R20 ;  /* 0x000000ffff137224 */ /* 0x000fe400078e0014 */
.L_x_25005:
[----:B------:R-:W-:Y:S05]  /*df90*/  BSYNC B0 ;  /* 0x0000000000007941 */ /* 0x000fea0003800000 */
.L_x_25003:
        /* <DEDUP_REMOVED lines=16> */
.L_x_25009:
[----:B------:R-:W-:Y:S05]  /*e0a0*/  BSYNC B1 ;  /* 0x0000000000017941 */ /* 0x000fea0003800000 */
.L_x_25008:
        /* <DEDUP_REMOVED lines=44> */
.L_x_25007:
[----:B------:R-:W-:Y:S05]  /*e370*/  BSYNC B0 ;  /* 0x0000000000007941 */ /* 0x000fea0003800000 */
.L_x_25006:
        /* <DEDUP_REMOVED lines=15> */
.L_x_25010:
        /* <DEDUP_REMOVED lines=12> */
.L_x_25013:
[----:B------:R-:W-:Y:S02]  /*e530*/  IMAD.MOV.U32 R12, RZ, RZ, R20 ;  /* 0x000000ffff0c7224 */ /* 0x000fe400078e0014 */
.L_x_25014:
[----:B------:R-:W-:Y:S05]  /*e540*/  BSYNC B0 ;  /* 0x0000000000007941 */ /* 0x000fea0003800000 */
.L_x_25012:
        /* <DEDUP_REMOVED lines=16> */
.L_x_25018:
[----:B------:R-:W-:Y:S05]  /*e650*/  BSYNC B1 ;  /* 0x0000000000017941 */ /* 0x000fea0003800000 */
.L_x_25017:
        /* <DEDUP_REMOVED lines=44> */
.L_x_25016:
[----:B------:R-:W-:Y:S05]  /*e920*/  BSYNC B0 ;  /* 0x0000000000007941 */ /* 0x000fea0003800000 */
.L_x_25015:
        /* <DEDUP_REMOVED lines=10> */
.L_x_25011:
        /* <DEDUP_REMOVED lines=12> */
.L_x_25020:
[----:B------:R-:W-:Y:S02]  /*ea90*/  IMAD.MOV.U32 R19, RZ, RZ, R20 ;  /* 0x000000ffff137224 */ /* 0x000fe400078e0014 */
.L_x_25021:
[----:B------:R-:W-:Y:S05]  /*eaa0*/  BSYNC B0 ;  /* 0x0000000000007941 */ /* 0x000fea0003800000 */
.L_x_25019:
        /* <DEDUP_REMOVED lines=16> */
.L_x_25025:
[----:B------:R-:W-:Y:S05]  /*ebb0*/  BSYNC B1 ;  /* 0x0000000000017941 */ /* 0x000fea0003800000 */
.L_x_25024:
        /* <DEDUP_REMOVED lines=44> */
.L_x_25023:
[----:B------:R-:W-:Y:S05]  /*ee80*/  BSYNC B0 ;  /* 0x0000000000007941 */ /* 0x000fea0003800000 */
.L_x_25022:
        /* <DEDUP_REMOVED lines=13> */
.L_x_25026:
        /* <DEDUP_REMOVED lines=12> */
.L_x_25029:
[----:B------:R-:W-:Y:S02]  /*f020*/  IMAD.MOV.U32 R13, RZ, RZ, R20 ;  /* 0x000000ffff0d7224 */ /* 0x000fe400078e0014 */
.L_x_25030:
[----:B------:R-:W-:Y:S05]  /*f030*/  BSYNC B0 ;  /* 0x0000000000007941 */ /* 0x000fea0003800000 */
.L_x_25028:
        /* <DEDUP_REMOVED lines=16> */
.L_x_25034:
[----:B------:R-:W-:Y:S05]  /*f140*/  BSYNC B1 ;  /* 0x0000000000017941 */ /* 0x000fea0003800000 */
.L_x_25033:
        /* <DEDUP_REMOVED lines=44> */
.L_x_25032:
[----:B------:R-:W-:Y:S05]  /*f410*/  BSYNC B0 ;  /* 0x0000000000007941 */ /* 0x000fea0003800000 */
.L_x_25031:
        /* <DEDUP_REMOVED lines=10> */
.L_x_25027:
        /* <DEDUP_REMOVED lines=12> */
.L_x_25036:
[----:B------:R-:W-:Y:S02]  /*f580*/  IMAD.MOV.U32 R19, RZ, RZ, R20 ;  /* 0x000000ffff137224 */ /* 0x000fe400078e0014 */
.L_x_25037:
[----:B------:R-:W-:Y:S05]  /*f590*/  BSYNC B0 ;  /* 0x0000000000007941 */ /* 0x000fea0003800000 */
.L_x_25035:
        /* <DEDUP_REMOVED lines=16> */
.L_x_25041:
[----:B------:R-:W-:Y:S05]  /*f6a0*/  BSYNC B1 ;  /* 0x0000000000017941 */ /* 0x000fea0003800000 */
.L_x_25040:
        /* <DEDUP_REMOVED lines=44> */
.L_x_25039:
[----:B------:R-:W-:Y:S05]  /*f970*/  BSYNC B0 ;  /* 0x0000000000007941 */ /* 0x000fea0003800000 */
.L_x_25038:
        /* <DEDUP_REMOVED lines=13> */
.L_x_25042:
        /* <DEDUP_REMOVED lines=12> */
.L_x_25045:
[----:B------:R-:W-:Y:S02]  /*fb10*/  IMAD.MOV.U32 R14, RZ, RZ, R20 ;  /* 0x000000ffff0e7224 */ /* 0x000fe400078e0014 */
.L_x_25046:
[----:B------:R-:W-:Y:S05]  /*fb20*/  BSYNC B0 ;  /* 0x0000000000007941 */ /* 0x000fea0003800000 */
.L_x_25044:
        /* <DEDUP_REMOVED lines=16> */
.L_x_25050:
[----:B------:R-:W-:Y:S05]  /*fc30*/  BSYNC B1 ;  /* 0x0000000000017941 */ /* 0x000fea0003800000 */
.L_x_25049:
        /* <DEDUP_REMOVED lines=44> */
.L_x_25048:
[----:B------:R-:W-:Y:S05]  /*ff00*/  BSYNC B0 ;  /* 0x0000000000007941 */ /* 0x000fea0003800000 */
.L_x_25047:
        /* <DEDUP_REMOVED lines=10> */
.L_x_25043:
        /* <DEDUP_REMOVED lines=12> */
.L_x_25052:
[----:B------:R-:W-:Y:S02]  /*10070*/  IMAD.MOV.U32 R24, RZ, RZ, R20 ;  /* 0x000000ffff187224 */ /* 0x000fe400078e0014 */
.L_x_25053:
[----:B------:R-:W-:Y:S05]  /*10080*/  BSYNC B0 ;  /* 0x0000000000007941 */ /* 0x000fea0003800000 */
.L_x_25051:
        /* <DEDUP_REMOVED lines=16> */
.L_x_25057:
[----:B------:R-:W-:Y:S05]  /*10190*/  BSYNC B1 ;  /* 0x0000000000017941 */ /* 0x000fea0003800000 */
.L_x_25056:
        /* <DEDUP_REMOVED lines=44> */
.L_x_25055:
[----:B------:R-:W-:Y:S05]  /*10460*/  BSYNC B0 ;  /* 0x0000000000007941 */ /* 0x000fea0003800000 */
.L_x_25054:
        /* <DEDUP_REMOVED lines=13> */
.L_x_25058:
        /* <DEDUP_REMOVED lines=12> */
.L_x_25061:
[----:B------:R-:W-:Y:S02]  /*10600*/  IMAD.MOV.U32 R15, RZ, RZ, R20 ;  /* 0x000000ffff0f7224 */ /* 0x000fe400078e0014 */
.L_x_25062:
[----:B------:R-:W-:Y:S05]  /*10610*/  BSYNC B0 ;  /* 0x0000000000007941 */ /* 0x000fea0003800000 */
.L_x_25060:
        /* <DEDUP_REMOVED lines=16> */
.L_x_25066:
[----:B------:R-:W-:Y:S05]  /*10720*/  BSYNC B1 ;  /* 0x0000000000017941 */ /* 0x000fea0003800000 */
.L_x_25065:
        /* <DEDUP_REMOVED lines=44> */
.L_x_25064:
[----:B------:R-:W-:Y:S05]  /*109f0*/  BSYNC B0 ;  /* 0x0000000000007941 */ /* 0x000fea0003800000 */
.L_x_25063:
        /* <DEDUP_REMOVED lines=10> */
.L_x_25059:
        /* <DEDUP_REMOVED lines=12> */
.L_x_25068:
[----:B------:R-:W-:Y:S02]  /*10b60*/  IMAD.MOV.U32 R29, RZ, RZ, R20 ;  /* 0x000000ffff1d7224 */ /* 0x000fe400078e0014 */
.L_x_25069:
[----:B------:R-:W-:Y:S05]  /*10b70*/  BSYNC B0 ;  /* 0x0000000000007941 */ /* 0x000fea0003800000 */
.L_x_25067:
        /* <DEDUP_REMOVED lines=16> */
.L_x_25073:
[----:B------:R-:W-:Y:S05]  /*10c80*/  BSYNC B1 ;  /* 0x0000000000017941 */ /* 0x000fea0003800000 */
.L_x_25072:
        /* <DEDUP_REMOVED lines=44> */
.L_x_25071:
[----:B------:R-:W-:Y:S05]  /*10f50*/  BSYNC B0 ;  /* 0x0000000000007941 */ /* 0x000fea0003800000 */
.L_x_25070:
        /* <DEDUP_REMOVED lines=13> */
.L_x_25074:
        /* <DEDUP_REMOVED lines=12> */
.L_x_25077:
[----:B------:R-:W-:Y:S02]  /*110f0*/  IMAD.MOV.U32 R16, RZ, RZ, R20 ;  /* 0x000000ffff107224 */ /* 0x000fe400078e0014 */
.L_x_25078:
[----:B------:R-:W-:Y:S05]  /*11100*/  BSYNC B0 ;  /* 0x0000000000007941 */ /* 0x000fea0003800000 */
.L_x_25076:
        /* <DEDUP_REMOVED lines=16> */
.L_x_25082:
[----:B------:R-:W-:Y:S05]  /*11210*/  BSYNC B1 ;  /* 0x0000000000017941 */ /* 0x000fea0003800000 */
.L_x_25081:
        /* <DEDUP_REMOVED lines=44> */
.L_x_25080:
[----:B------:R-:W-:Y:S05]  /*114e0*/  BSYNC B0 ;  /* 0x0000000000007941 */ /* 0x000fea0003800000 */
.L_x_25079:
        /* <DEDUP_REMOVED lines=10> */
.L_x_25075:
        /* <DEDUP_REMOVED lines=12> */
.L_x_25084:
[----:B------:R-:W-:Y:S02]  /*11650*/  IMAD.MOV.U32 R27, RZ, RZ, R20 ;  /* 0x000000ffff1b7224 */ /* 0x000fe400078e0014 */
.L_x_25085:
[----:B------:R-:W-:Y:S05]  /*11660*/  BSYNC B0 ;  /* 0x0000000000007941 */ /* 0x000fea0003800000 */
.L_x_25083:
        /* <DEDUP_REMOVED lines=16> */
.L_x_25089:
[----:B------:R-:W-:Y:S05]  /*11770*/  BSYNC B1 ;  /* 0x0000000000017941 */ /* 0x000fea0003800000 */
.L_x_25088:
        /* <DEDUP_REMOVED lines=44> */
.L_x_25087:
[----:B------:R-:W-:Y:S05]  /*11a40*/  BSYNC B0 ;  /* 0x0000000000007941 */ /* 0x000fea0003800000 */
.L_x_25086:
        /* <DEDUP_REMOVED lines=14> */
.L_x_25090:
        /* <DEDUP_REMOVED lines=12> */
.L_x_25093:
[----:B------:R-:W-:Y:S02]  /*11bf0*/  IMAD.MOV.U32 R17, RZ, RZ, R20 ;  /* 0x000000ffff117224 */ /* 0x000fe400078e0014 */
.L_x_25094:
[----:B------:R-:W-:Y:S05]  /*11c00*/  BSYNC B0 ;  /* 0x0000000000007941 */ /* 0x000fea0003800000 */
.L_x_25092:
        /* <DEDUP_REMOVED lines=19> */
.L_x_25098:
[----:B------:R-:W-:Y:S05]  /*11d40*/  BSYNC B1 ;  /* 0x0000000000017941 */ /* 0x000fea0003800000 */
.L_x_25097:
        /* <DEDUP_REMOVED lines=44> */
.L_x_25096:
[----:B------:R-:W-:Y:S05]  /*12010*/  BSYNC B0 ;  /* 0x0000000000007941 */ /* 0x000fea0003800000 */
.L_x_25095:
        /* <DEDUP_REMOVED lines=10> */
.L_x_25091:
        /* <DEDUP_REMOVED lines=29> */
[----:B------:R-:W-:Y:S02]  /*12290*/  SHF.L.U32 R29, R16, 0x10, RZ ;  /* 0x00000010101d7819 */ /* 0x000fe400000006ff */
[----:B-1----:R-:W-:Y:S02]  /*122a0*/  LOP3.LUT R30, R17, 0xffff, RZ, 0xc0, !PT ;  /* 0x0000ffff111e7812 */ /* 0x002fe400078ec0ff */
        /* <DEDUP_REMOVED lines=17> */
.L_x_25099:
        /* <DEDUP_REMOVED lines=19> */
.L_x_25101:
[----:B-1----:R-:W-:Y:S02]  /*124f0*/  IMAD.MOV.U32 R29, RZ, RZ, R20 ;  /* 0x000000ffff1d7224 */ /* 0x002fe400078e0014 */
.L_x_25102:
[----:B------:R-:W-:Y:S05]  /*12500*/  BSYNC B0 ;  /* 0x0000000000007941 */ /* 0x000fea0003800000 */
.L_x_25100:
        /* <DEDUP_REMOVED lines=16> */
.L_x_25106:
[----:B------:R-:W-:Y:S05]  /*12610*/  BSYNC B1 ;  /* 0x0000000000017941 */ /* 0x000fea0003800000 */
.L_x_25105:
        /* <DEDUP_REMOVED lines=44> */
.L_x_25104:
[----:B------:R-:W-:Y:S05]  /*128e0*/  BSYNC B0 ;  /* 0x0000000000007941 */ /* 0x000fea0003800000 */
.L_x_25103:
        /* <DEDUP_REMOVED lines=16> */
.L_x_25107:
        /* <DEDUP_REMOVED lines=12> */
.L_x_25110:
[----:B------:R-:W-:Y:S02]  /*12ab0*/  IMAD.MOV.U32 R10, RZ, RZ, R20 ;  /* 0x000000ffff0a7224 */ /* 0x000fe400078e0014 */
.L_x_25111:
[----:B------:R-:W-:Y:S05]  /*12ac0*/  BSYNC B0 ;  /* 0x0000000000007941 */ /* 0x000fea0003800000 */
.L_x_25109:
        /* <DEDUP_REMOVED lines=16> */
.L_x_25115:
[----:B------:R-:W-:Y:S05]  /*12bd0*/  BSYNC B1 ;  /* 0x0000000000017941 */ /* 0x000fea0003800000 */
.L_x_25114:
        /* <DEDUP_REMOVED lines=44> */
.L_x_25113:
[----:B------:R-:W-:Y:S05]  /*12ea0*/  BSYNC B0 ;  /* 0x0000000000007941 */ /* 0x000fea0003800000 */
.L_x_25112:
        /* <DEDUP_REMOVED lines=10> */
.L_x_25108:
        /* <DEDUP_REMOVED lines=12> */
.L_x_25117:
[----:B------:R-:W-:Y:S02]  /*13010*/  IMAD.MOV.U32 R29, RZ, RZ, R20 ;  /* 0x000000ffff1d7224 */ /* 0x000fe400078e0014 */
.L_x_25118:
[----:B------:R-:W-:Y:S05]  /*13020*/  BSYNC B0 ;  /* 0x0000000000007941 */ /* 0x000fea0003800000 */
.L_x_25116:
        /* <DEDUP_REMOVED lines=16> */
.L_x_25122:
[----:B------:R-:W-:Y:S05]  /*13130*/  BSYNC B1 ;  /* 0x0000000000017941 */ /* 0x000fea0003800000 */
.L_x_25121:
        /* <DEDUP_REMOVED lines=44> */
.L_x_25120:
[----:B------:R-:W-:Y:S05]  /*13400*/  BSYNC B0 ;  /* 0x0000000000007941 */ /* 0x000fea0003800000 */
.L_x_25119:
        /* <DEDUP_REMOVED lines=15> */
.L_x_25123:
        /* <DEDUP_REMOVED lines=12> */
.L_x_25126:
[----:B------:R-:W-:Y:S02]  /*135c0*/  IMAD.MOV.U32 R11, RZ, RZ, R20 ;  /* 0x000000ffff0b7224 */ /* 0x000fe400078e0014 */
.L_x_25127:
[----:B------:R-:W-:Y:S05]  /*135d0*/  BSYNC B0 ;  /* 0x0000000000007941 */ /* 0x000fea0003800000 */
.L_x_25125:
        /* <DEDUP_REMOVED lines=16> */
.L_x_25131:
[----:B------:R-:W-:Y:S05]  /*136e0*/  BSYNC B1 ;  /* 0x0000000000017941 */ /* 0x000fea0003800000 */
.L_x_25130:
        /* <DEDUP_REMOVED lines=44> */
.L_x_25129:
[----:B------:R-:W-:Y:S05]  /*139b0*/  BSYNC B0 ;  /* 0x0000000000007941 */ /* 0x000fea0003800000 */
.L_x_25128:
        /* <DEDUP_REMOVED lines=10> */
.L_x_25124:
        /* <DEDUP_REMOVED lines=12> */
.L_x_25133:
[----:B------:R-:W-:Y:S02]  /*13b20*/  MOV R31, R20 ;  /* 0x00000014001f7202 */ /* 0x000fe40000000f00 */
.L_x_25134:
[----:B------:R-:W-:Y:S05]  /*13b30*/  BSYNC B0 ;  /* 0x0000000000007941 */ /* 0x000fea0003800000 */
.L_x_25132:
        /* <DEDUP_REMOVED lines=16> */
.L_x_25138:
[----:B------:R-:W-:Y:S05]  /*13c40*/  BSYNC B1 ;  /* 0x0000000000017941 */ /* 0x000fea0003800000 */
.L_x_25137:
        /* <DEDUP_REMOVED lines=44> */
.L_x_25136:
[----:B------:R-:W-:Y:S05]  /*13f10*/  BSYNC B0 ;  /* 0x0000000000007941 */ /* 0x000fea0003800000 */
.L_x_25135:
        /* <DEDUP_REMOVED lines=15> */
.L_x_25139:
        /* <DEDUP_REMOVED lines=12> */
.L_x_25142:
[----:B------:R-:W-:Y:S02]  /*140d0*/  MOV R12, R20 ;  /* 0x00000014000c7202 */ /* 0x000fe40000000f00 */
.L_x_25143:
[----:B------:R-:W-:Y:S05]  /*140e0*/  BSYNC B0 ;  /* 0x0000000000007941 */ /* 0x000fea0003800000 */
.L_x_25141:
        /* <DEDUP_REMOVED lines=16> */
.L_x_25147:
[----:B------:R-:W-:Y:S05]  /*141f0*/  BSYNC B1 ;  /* 0x0000000000017941 */ /* 0x000fea0003800000 */
.L_x_25146:
        /* <DEDUP_REMOVED lines=44> */
.L_x_25145:
[----:B------:R-:W-:Y:S05]  /*144c0*/  BSYNC B0 ;  /* 0x0000000000007941 */ /* 0x000fea0003800000 */
.L_x_25144:
        /* <DEDUP_REMOVED lines=10> */
.L_x_25140:
        /* <DEDUP_REMOVED lines=12> */
.L_x_25149:
[----:B------:R-:W-:Y:S02]  /*14630*/  IMAD.MOV.U32 R33, RZ, RZ, R20 ;  /* 0x000000ffff217224 */ /* 0x000fe400078e0014 */
.L_x_25150:
[----:B------:R-:W-:Y:S05]  /*14640*/  BSYNC B0 ;  /* 0x0000000000007941 */ /* 0x000fea0003800000 */
.L_x_25148:
        /* <DEDUP_REMOVED lines=16> */
.L_x_25154:
[----:B------:R-:W-:Y:S05]  /*14750*/  BSYNC B1 ;  /* 0x0000000000017941 */ /* 0x000fea0003800000 */
.L_x_25153:
        /* <DEDUP_REMOVED lines=44> */
.L_x_25152:
[----:B------:R-:W-:Y:S05]  /*14a20*/  BSYNC B0 ;  /* 0x0000000000007941 */ /* 0x000fea0003800000 */
.L_x_25151:
        /* <DEDUP_REMOVED lines=13> */
.L_x_25155:
        /* <DEDUP_REMOVED lines=12> */
.L_x_25158:
[----:B------:R-:W-:Y:S02]  /*14bc0*/  IMAD.MOV.U32 R13, RZ, RZ, R20 ;  /* 0x000000ffff0d7224 */ /* 0x000fe400078e0014 */
.L_x_25159:
[----:B------:R-:W-:Y:S05]  /*14bd0*/  BSYNC B0 ;  /* 0x0000000000007941 */ /* 0x000fea0003800000 */
.L_x_25157:
        /* <DEDUP_REMOVED lines=16> */
.L_x_25163:
[----:B------:R-:W-:Y:S05]  /*14ce0*/  BSYNC B1 ;  /* 0x0000000000017941 */ /* 0x000fea0003800000 */
.L_x_25162:
        /* <DEDUP_REMOVED lines=44> */
.L_x_25161:
[----:B------:R-:W-:Y:S05]  /*14fb0*/  BSYNC B0 ;  /* 0x0000000000007941 */ /* 0x000fea0003800000 */
.L_x_25160:
        /* <DEDUP_REMOVED lines=10> */
.L_x_25156:
        /* <DEDUP_REMOVED lines=12> */
.L_x_25165:
[----:B------:R-:W-:Y:S02]  /*15120*/  IMAD.MOV.U32 R33, RZ, RZ, R20 ;  /* 0x000000ffff217224 */ /* 0x000fe400078e0014 */
.L_x_25166:
[----:B------:R-:W-:Y:S05]  /*15130*/  BSYNC B0 ;  /* 0x0000000000007941 */ /* 0x000fea0003800000 */
.L_x_25164:
        /* <DEDUP_REMOVED lines=16> */
.L_x_25170:
[----:B------:R-:W-:Y:S05]  /*15240*/  BSYNC B1 ;  /* 0x0000000000017941 */ /* 0x000fea0003800000 */
.L_x_25169:
        /* <DEDUP_REMOVED lines=44> */
.L_x_25168:
[----:B------:R-:W-:Y:S05]  /*15510*/  BSYNC B0 ;  /* 0x0000000000007941 */ /* 0x000fea0003800000 */
.L_x_25167:
        /* <DEDUP_REMOVED lines=13> */
.L_x_25171:
        /* <DEDUP_REMOVED lines=12> */
.L_x_25174:
[----:B------:R-:W-:Y:S02]  /*156b0*/  IMAD.MOV.U32 R14, RZ, RZ, R20 ;  /* 0x000000ffff0e7224 */ /* 0x000fe400078e0014 */
.L_x_25175:
[----:B------:R-:W-:Y:S05]  /*156c0*/  BSYNC B0 ;  /* 0x0000000000007941 */ /* 0x000fea0003800000 */
.L_x_25173:
        /* <DEDUP_REMOVED lines=16> */
.L_x_25179:
[----:B------:R-:W-:Y:S05]  /*157d0*/  BSYNC B1 ;  /* 0x0000000000017941 */ /* 0x000fea0003800000 */
.L_x_25178:
        /* <DEDUP_REMOVED lines=44> */
.L_x_25177:
[----:B------:R-:W-:Y:S05]  /*15aa0*/  BSYNC B0 ;  /* 0x0000000000007941 */ /* 0x000fea0003800000 */
.L_x_25176:
        /* <DEDUP_REMOVED lines=10> */
.L_x_25172:
        /* <DEDUP_REMOVED lines=12> */
.L_x_25181:
[----:B------:R-:W-:Y:S02]  /*15c10*/  MOV R37, R20 ;  /* 0x0000001400257202 */ /* 0x000fe40000000f00 */
.L_x_25182:
[----:B------:R-:W-:Y:S05]  /*15c20*/  BSYNC B0 ;  /* 0x0000000000007941 */ /* 0x000fea0003800000 */
.L_x_25180:
        /* <DEDUP_REMOVED lines=16> */
.L_x_25186:
[----:B------:R-:W-:Y:S05]  /*15d30*/  BSYNC B1 ;  /* 0x0000000000017941 */ /* 0x000fea0003800000 */
.L_x_25185:
        /* <DEDUP_REMOVED lines=44> */
.L_x_25184:
[----:B------:R-:W-:Y:S05]  /*16000*/  BSYNC B0 ;  /* 0x0000000000007941 */ /* 0x000fea0003800000 */
.L_x_25183:
        /* <DEDUP_REMOVED lines=13> */
.L_x_25187:
        /* <DEDUP_REMOVED lines=12> */
.L_x_25190:
[----:B------:R-:W-:Y:S02]  /*161a0*/  MOV R15, R20 ;  /* 0x00000014000f7202 */ /* 0x000fe40000000f00 */
.L_x_25191:
[----:B------:R-:W-:Y:S05]  /*161b0*/  BSYNC B0 ;  /* 0x0000000000007941 */ /* 0x000fea0003800000 */
.L_x_25189:
        /* <DEDUP_REMOVED lines=16> */
.L_x_25195:
[----:B------:R-:W-:Y:S05]  /*162c0*/  BSYNC B1 ;  /* 0x0000000000017941 */ /* 0x000fea0003800000 */
.L_x_25194:
        /* <DEDUP_REMOVED lines=44> */
.L_x_25193:
[----:B------:R-:W-:Y:S05]  /*16590*/  BSYNC B0 ;  /* 0x0000000000007941 */ /* 0x000fea0003800000 */
.L_x_25192:
        /* <DEDUP_REMOVED lines=10> */
.L_x_25188:
        /* <DEDUP_REMOVED lines=12> */
.L_x_25197:
[----:B------:R-:W-:Y:S02]  /*16700*/  IMAD.MOV.U32 R37, RZ, RZ, R20 ;  /* 0x000000ffff257224 */ /* 0x000fe400078e0014 */
.L_x_25198:
[----:B------:R-:W-:Y:S05]  /*16710*/  BSYNC B0 ;  /* 0x0000000000007941 */ /* 0x000fea0003800000 */
.L_x_25196:
        /* <DEDUP_REMOVED lines=16> */
.L_x_25202:
[----:B------:R-:W-:Y:S05]  /*16820*/  BSYNC B1 ;  /* 0x0000000000017941 */ /* 0x000fea0003800000 */
.L_x_25201:
        /* <DEDUP_REMOVED lines=44> */
.L_x_25200:
[----:B------:R-:W-:Y:S05]  /*16af0*/  BSYNC B0 ;  /* 0x0000000000007941 */ /* 0x000fea0003800000 */
.L_x_25199:
        /* <DEDUP_REMOVED lines=13> */
.L_x_25203:
        /* <DEDUP_REMOVED lines=12> */
.L_x_25206:
[----:B------:R-:W-:Y:S02]  /*16c90*/  MOV R16, R20 ;  /* 0x0000001400107202 */ /* 0x000fe40000000f00 */
.L_x_25207:
[----:B------:R-:W-:Y:S05]  /*16ca0*/  BSYNC B0 ;  /* 0x0000000000007941 */ /* 0x000fea0003800000 */
.L_x_25205:
        /* <DEDUP_REMOVED lines=16> */
.L_x_25211:
[----:B------:R-:W-:Y:S05]  /*16db0*/  BSYNC B1 ;  /* 0x0000000000017941 */ /* 0x000fea0003800000 */
.L_x_25210:
        /* <DEDUP_REMOVED lines=44> */
.L_x_25209:
[----:B------:R-:W-:Y:S05]  /*17080*/  BSYNC B0 ;  /* 0x0000000000007941 */ /* 0x000fea0003800000 */
.L_x_25208:
        /* <DEDUP_REMOVED lines=10> */
.L_x_25204:
        /* <DEDUP_REMOVED lines=12> */
.L_x_25213:
[----:B------:R-:W-:Y:S02]  /*171f0*/  MOV R134, R20 ;  /* 0x0000001400867202 */ /* 0x000fe40000000f00 */
.L_x_25214:
[----:B------:R-:W-:Y:S05]  /*17200*/  BSYNC B0 ;  /* 0x0000000000007941 */ /* 0x000fea0003800000 */
.L_x_25212:
        /* <DEDUP_REMOVED lines=16> */
.L_x_25218:
[----:B------:R-:W-:Y:S05]  /*17310*/  BSYNC B1 ;  /* 0x0000000000017941 */ /* 0x000fea0003800000 */
.L_x_25217:
        /* <DEDUP_REMOVED lines=44> */
.L_x_25216:
[----:B------:R-:W-:Y:S05]  /*175e0*/  BSYNC B0 ;  /* 0x0000000000007941 */ /* 0x000fea0003800000 */
.L_x_25215:
        /* <DEDUP_REMOVED lines=14> */
.L_x_25219:
        /* <DEDUP_REMOVED lines=12> */
.L_x_25222:
[----:B------:R-:W-:Y:S02]  /*17790*/  IMAD.MOV.U32 R17, RZ, RZ, R20 ;  /* 0x000000ffff117224 */ /* 0x000fe400078e0014 */
.L_x_25223:
[----:B------:R-:W-:Y:S05]  /*177a0*/  BSYNC B0 ;  /* 0x0000000000007941 */ /* 0x000fea0003800000 */
.L_x_25221:
        /* <DEDUP_REMOVED lines=19> */
.L_x_25227:
[----:B------:R-:W-:Y:S05]  /*178e0*/  BSYNC B1 ;  /* 0x0000000000017941 */ /* 0x000fea0003800000 */
.L_x_25226:
        /* <DEDUP_REMOVED lines=44> */
.L_x_25225:
[----:B------:R-:W-:Y:S05]  /*17bb0*/  BSYNC B0 ;  /* 0x0000000000007941 */ /* 0x000fea0003800000 */
.L_x_25224:
        /* <DEDUP_REMOVED lines=10> */
.L_x_25220:
        /* <DEDUP_REMOVED lines=48> */
.L_x_25228:
        /* <DEDUP_REMOVED lines=19> */
.L_x_25230:
[----:B------:R-:W-:Y:S02]  /*18090*/  IMAD.MOV.U32 R147, RZ, RZ, R20 ;  /* 0x000000ffff937224 */ /* 0x000fe400078e0014 */
.L_x_25231:
[----:B------:R-:W-:Y:S05]  /*180a0*/  BSYNC B0 ;  /* 0x0000000000007941 */ /* 0x000fea0003800000 */
.L_x_25229:
        /* <DEDUP_REMOVED lines=16> */
.L_x_25235:
[----:B------:R-:W-:Y:S05]  /*181b0*/  BSYNC B1 ;  /* 0x0000000000017941 */ /* 0x000fea0003800000 */
.L_x_25234:
        /* <DEDUP_REMOVED lines=44> */
.L_x_25233:
[----:B------:R-:W-:Y:S05]  /*18480*/  BSYNC B0 ;  /* 0x0000000000007941 */ /* 0x000fea0003800000 */
.L_x_25232:
        /* <DEDUP_REMOVED lines=12> */
[----:B------:R-:W-:-:S05]  /*18550*/  HADD2.F32 R148, -RZ, R40.H0_H0 ;  /* 0x20000028ff947230 */ /* 0x000fca0000004100 */
[----:B------:R-:W-:Y:S02]  /*18560*/  FADD.FTZ R147, R148, R147 ;  /* 0x0000009394937221 */ /* 0x000fe40000010000 */
[----:B------:R-:W-:Y:S01]  /*18570*/  IMAD.MOV.U32 R148, RZ, RZ, R149 ;  /* 0x000000ffff947224 */ /* 0x000fe200078e0095 */
[----:B------:R-:W-:Y:S05]  /*18580*/  BRA `(.L_x_25237) ;  /* 0x0000056000007947 */ /* 0x000fea0003800000 */
.L_x_25236:
        /* <DEDUP_REMOVED lines=12> */
.L_x_25239:
[----:B------:R-:W-:Y:S02]  /*18650*/  MOV R10, R20 ;  /* 0x00000014000a7202 */ /* 0x000fe40000000f00 */
.L_x_25240:
[----:B------:R-:W-:Y:S05]  /*18660*/  BSYNC B0 ;  /* 0x0000000000007941 */ /* 0x000fea0003800000 */
.L_x_25238:
        /* <DEDUP_REMOVED lines=16> */
.L_x_25244:
[----:B------:R-:W-:Y:S05]  /*18770*/  BSYNC B1 ;  /* 0x0000000000017941 */ /* 0x000fea0003800000 */
.L_x_25243:
        /* <DEDUP_REMOVED lines=44> */
.L_x_25242:
[----:B------:R-:W-:Y:S05]  /*18a40*/  BSYNC B0 ;  /* 0x0000000000007941 */ /* 0x000fea0003800000 */
.L_x_25241:
        /* <DEDUP_REMOVED lines=10> */
.L_x_25237:
        /* <DEDUP_REMOVED lines=12> */
.L_x_25246:
[----:B------:R-:W-:Y:S02]  /*18bb0*/  MOV R158, R20 ;  /* 0x00000014009e7202 */ /* 0x000fe40000000f00 */
.L_x_25247:
[----:B------:R-:W-:Y:S05]  /*18bc0*/  BSYNC B0 ;  /* 0x0000000000007941 */ /* 0x000fea0003800000 */
.L_x_25245:
        /* <DEDUP_REMOVED lines=16> */
.L_x_25251:
[----:B------:R-:W-:Y:S05]  /*18cd0*/  BSYNC B1 ;  /* 0x0000000000017941 */ /* 0x000fea0003800000 */
.L_x_25250:
        /* <DEDUP_REMOVED lines=44> */
.L_x_25249:
[----:B------:R-:W-:Y:S05]  /*18fa0*/  BSYNC B0 ;  /* 0x0000000000007941 */ /* 0x000fea0003800000 */
.L_x_25248:
        /* <DEDUP_REMOVED lines=15> */
.L_x_25252:
        /* <DEDUP_REMOVED lines=12> */
.L_x_25255:
[----:B------:R-:W-:Y:S02]  /*19160*/  IMAD.MOV.U32 R11, RZ, RZ, R20 ;  /* 0x000000ffff0b7224 */ /* 0x000fe400078e0014 */
.L_x_25256:
[----:B------:R-:W-:Y:S05]  /*19170*/  BSYNC B0 ;  /* 0x0000000000007941 */ /* 0x000fea0003800000 */
.L_x_25254:
        /* <DEDUP_REMOVED lines=16> */
.L_x_25260:
[----:B------:R-:W-:Y:S05]  /*19280*/  BSYNC B1 ;  /* 0x0000000000017941 */ /* 0x000fea0003800000 */
.L_x_25259:
        /* <DEDUP_REMOVED lines=44> */
.L_x_25258:
[----:B------:R-:W-:Y:S05]  /*19550*/  BSYNC B0 ;  /* 0x0000000000007941 */ /* 0x000fea0003800000 */
.L_x_25257:
        /* <DEDUP_REMOVED lines=10> */
.L_x_25253:
        /* <DEDUP_REMOVED lines=12> */
.L_x_25262:
[----:B------:R-:W-:Y:S02]  /*196c0*/  IMAD.MOV.U32 R132, RZ, RZ, R20 ;  /* 0x000000ffff847224 */ /* 0x000fe400078e0014 */
.L_x_25263:
[----:B------:R-:W-:Y:S05]  /*196d0*/  BSYNC B0 ;  /* 0x0000000000007941 */ /* 0x000fea0003800000 */
.L_x_25261:
        /* <DEDUP_REMOVED lines=16> */
.L_x_25267:
[----:B------:R-:W-:Y:S05]  /*197e0*/  BSYNC B1 ;  /* 0x0000000000017941 */ /* 0x000fea0003800000 */
.L_x_25266:
        /* <DEDUP_REMOVED lines=44> */
.L_x_25265:
[----:B------:R-:W-:Y:S05]  /*19ab0*/  BSYNC B0 ;  /* 0x0000000000007941 */ /* 0x000fea0003800000 */
.L_x_25264:
        /* <DEDUP_REMOVED lines=15> */
.L_x_25268:
        /* <DEDUP_REMOVED lines=12> */
.L_x_25271:
[----:B------:R-:W-:Y:S02]  /*19c70*/  IMAD.MOV.U32 R12, RZ, RZ, R20 ;  /* 0x000000ffff0c7224 */ /* 0x000fe400078e0014 */
.L_x_25272:
[----:B------:R-:W-:Y:S05]  /*19c80*/  BSYNC B0 ;  /* 0x0000000000007941 */ /* 0x000fea0003800000 */
.L_x_25270:
        /* <DEDUP_REMOVED lines=16> */
.L_x_25276:
[----:B------:R-:W-:Y:S05]  /*19d90*/  BSYNC B1 ;  /* 0x0000000000017941 */ /* 0x000fea0003800000 */
.L_x_25275:
        /* <DEDUP_REMOVED lines=44> */
.L_x_25274:
[----:B------:R-:W-:Y:S05]  /*1a060*/  BSYNC B0 ;  /* 0x0000000000007941 */ /* 0x000fea0003800000 */
.L_x_25273:
        /* <DEDUP_REMOVED lines=10> */
.L_x_25269:
        /* <DEDUP_REMOVED lines=12> */
.L_x_25278:
[----:B------:R-:W-:Y:S02]  /*1a1d0*/  IMAD.MOV.U32 R132, RZ, RZ, R20 ;  /* 0x000000ffff847224 */ /* 0x000fe400078e0014 */
.L_x_25279:
[----:B------:R-:W-:Y:S05]  /*1a1e0*/  BSYNC B0 ;  /* 0x0000000000007941 */ /* 0x000fea0003800000 */
.L_x_25277:
        /* <DEDUP_REMOVED lines=16> */
.L_x_25283:
[----:B------:R-:W-:Y:S05]  /*1a2f0*/  BSYNC B1 ;  /* 0x0000000000017941 */ /* 0x000fea0003800000 */
.L_x_25282:
        /* <DEDUP_REMOVED lines=44> */
.L_x_25281:
[----:B------:R-:W-:Y:S05]  /*1a5c0*/  BSYNC B0 ;  /* 0x0000000000007941 */ /* 0x000fea0003800000 */
.L_x_25280:
        /* <DEDUP_REMOVED lines=13> */
.L_x_25284:
        /* <DEDUP_REMOVED lines=12> */
.L_x_25287:
[----:B------:R-:W-:Y:S02]  /*1a760*/  IMAD.MOV.U32 R13, RZ, RZ, R20 ;  /* 0x000000ffff0d7224 */ /* 0x000fe400078e0014 */
.L_x_25288:
[----:B------:R-:W-:Y:S05]  /*1a770*/  BSYNC B0 ;  /* 0x0000000000007941 */ /* 0x000fea0003800000 */
.L_x_25286:
        /* <DEDUP_REMOVED lines=16> */
.L_x_25292:
[----:B------:R-:W-:Y:S05]  /*1a880*/  BSYNC B1 ;  /* 0x0000000000017941 */ /* 0x000fea0003800000 */
.L_x_25291:
        /* <DEDUP_REMOVED lines=44> */
.L_x_25290:
[----:B------:R-:W-:Y:S05]  /*1ab50*/  BSYNC B0 ;  /* 0x0000000000007941 */ /* 0x000fea0003800000 */
.L_x_25289:
        /* <DEDUP_REMOVED lines=10> */
.L_x_25285:
        /* <DEDUP_REMOVED lines=12> */
.L_x_25294:
[----:B------:R-:W-:Y:S02]  /*1acc0*/  IMAD.MOV.U32 R151, RZ, RZ, R20 ;  /* 0x000000ffff977224 */ /* 0x000fe400078e0014 */
.L_x_25295:
[----:B------:R-:W-:Y:S05]  /*1acd0*/  BSYNC B0 ;  /* 0x0000000000007941 */ /* 0x000fea0003800000 */
.L_x_25293:
        /* <DEDUP_REMOVED lines=16> */
.L_x_25299:
[----:B------:R-:W-:Y:S05]  /*1ade0*/  BSYNC B1 ;  /* 0x0000000000017941 */ /* 0x000fea0003800000 */
.L_x_25298:
        /* <DEDUP_REMOVED lines=44> */
.L_x_25297:
[----:B------:R-:W-:Y:S05]  /*1b0b0*/  BSYNC B0 ;  /* 0x0000000000007941 */ /* 0x000fea0003800000 */
.L_x_25296:
        /* <DEDUP_REMOVED lines=13> */
.L_x_25300:
        /* <DEDUP_REMOVED lines=12> */
.L_x_25303:
[----:B------:R-:W-:Y:S02]  /*1b250*/  IMAD.MOV.U32 R14, RZ, RZ, R20 ;  /* 0x000000ffff0e7224 */ /* 0x000fe400078e0014 */
.L_x_25304:
[----:B------:R-:W-:Y:S05]  /*1b260*/  BSYNC B0 ;  /* 0x0000000000007941 */ /* 0x000fea0003800000 */
.L_x_25302:
        /* <DEDUP_REMOVED lines=16> */
.L_x_25308:
[----:B------:R-:W-:Y:S05]  /*1b370*/  BSYNC B1 ;  /* 0x0000000000017941 */ /* 0x000fea0003800000 */
.L_x_25307:
        /* <DEDUP_REMOVED lines=44> */
.L_x_25306:
[----:B------:R-:W-:Y:S05]  /*1b640*/  BSYNC B0 ;  /* 0x0000000000007941 */ /* 0x000fea0003800000 */
.L_x_25305:
        /* <DEDUP_REMOVED lines=10> */
.L_x_25301:
        /* <DEDUP_REMOVED lines=12> */
.L_x_25310:
[----:B------:R-:W-:Y:S02]  /*1b7b0*/  IMAD.MOV.U32 R160, RZ, RZ, R20 ;  /* 0x000000ffffa07224 */ /* 0x000fe400078e0014 */
.L_x_25311:
[----:B------:R-:W-:Y:S05]  /*1b7c0*/  BSYNC B0 ;  /* 0x0000000000007941 */ /* 0x000fea0003800000 */
.L_x_25309:
        /* <DEDUP_REMOVED lines=16> */
.L_x_25315:
[----:B------:R-:W-:Y:S05]  /*1b8d0*/  BSYNC B1 ;  /* 0x0000000000017941 */ /* 0x000fea0003800000 */
.L_x_25314:
        /* <DEDUP_REMOVED lines=44> */
.L_x_25313:
[----:B------:R-:W-:Y:S05]  /*1bba0*/  BSYNC B0 ;  /* 0x0000000000007941 */ /* 0x000fea0003800000 */
.L_x_25312:
        /* <DEDUP_REMOVED lines=13> */
.L_x_25316:
        /* <DEDUP_REMOVED lines=12> */
.L_x_25319:
[----:B------:R-:W-:Y:S02]  /*1bd40*/  MOV R15, R20 ;  /* 0x00000014000f7202 */ /* 0x000fe40000000f00 */
.L_x_25320:
[----:B------:R-:W-:Y:S05]  /*1bd50*/  BSYNC B0 ;  /* 0x0000000000007941 */ /* 0x000fea0003800000 */
.L_x_25318:
        /* <DEDUP_REMOVED lines=16> */
.L_x_25324:
[----:B------:R-:W-:Y:S05]  /*1be60*/  BSYNC B1 ;  /* 0x0000000000017941 */ /* 0x000fea0003800000 */
.L_x_25323:
        /* <DEDUP_REMOVED lines=44> */
.L_x_25322:
[----:B------:R-:W-:Y:S05]  /*1c130*/  BSYNC B0 ;  /* 0x0000000000007941 */ /* 0x000fea0003800000 */
.L_x_25321:
        /* <DEDUP_REMOVED lines=10> */
.L_x_25317:
        /* <DEDUP_REMOVED lines=12> */
.L_x_25326:
[----:B------:R-:W-:Y:S02]  /*1c2a0*/  MOV R134, R20 ;  /* 0x0000001400867202 */ /* 0x000fe40000000f00 */
.L_x_25327:
[----:B------:R-:W-:Y:S05]  /*1c2b0*/  BSYNC B0 ;  /* 0x0000000000007941 */ /* 0x000fea0003800000 */
.L_x_25325:
        /* <DEDUP_REMOVED lines=16> */
.L_x_25331:
[----:B------:R-:W-:Y:S05]  /*1c3c0*/  BSYNC B1 ;  /* 0x0000000000017941 */ /* 0x000fea0003800000 */
.L_x_25330:
        /* <DEDUP_REMOVED lines=44> */
.L_x_25329:
[----:B------:R-:W-:Y:S05]  /*1c690*/  BSYNC B0 ;  /* 0x0000000000007941 */ /* 0x000fea0003800000 */
.L_x_25328:
        /* <DEDUP_REMOVED lines=13> */
.L_x_25332:
        /* <DEDUP_REMOVED lines=12> */
.L_x_25335:
[----:B------:R-:W-:Y:S02]  /*1c830*/  IMAD.MOV.U32 R16, RZ, RZ, R20 ;  /* 0x000000ffff107224 */ /* 0x000fe400078e0014 */
.L_x_25336:
[----:B------:R-:W-:Y:S05]  /*1c840*/  BSYNC B0 ;  /* 0x0000000000007941 */ /* 0x000fea0003800000 */
.L_x_25334:
        /* <DEDUP_REMOVED lines=16> */
.L_x_25340:
[----:B------:R-:W-:Y:S05]  /*1c950*/  BSYNC B1 ;  /* 0x0000000000017941 */ /* 0x000fea0003800000 */
.L_x_25339:
        /* <DEDUP_REMOVED lines=44> */
.L_x_25338:
[----:B------:R-:W-:Y:S05]  /*1cc20*/  BSYNC B0 ;  /* 0x0000000000007941 */ /* 0x000fea0003800000 */
.L_x_25337:
        /* <DEDUP_REMOVED lines=10> */
.L_x_25333:
        /* <DEDUP_REMOVED lines=12> */
.L_x_25342:
[----:B------:R-:W-:Y:S02]  /*1cd90*/  IMAD.MOV.U32 R134, RZ, RZ, R20 ;  /* 0x000000ffff867224 */ /* 0x000fe400078e0014 */
.L_x_25343:
[----:B------:R-:W-:Y:S05]  /*1cda0*/  BSYNC B0 ;  /* 0x0000000000007941 */ /* 0x000fea0003800000 */
.L_x_25341:
        /* <DEDUP_REMOVED lines=16> */
.L_x_25347:
[----:B------:R-:W-:Y:S05]  /*1ceb0*/  BSYNC B1 ;  /* 0x0000000000017941 */ /* 0x000fea0003800000 */
.L_x_25346:
        /* <DEDUP_REMOVED lines=44> */
.L_x_25345:
[----:B------:R-:W-:Y:S05]  /*1d180*/  BSYNC B0 ;  /* 0x0000000000007941 */ /* 0x000fea0003800000 */
.L_x_25344:
        /* <DEDUP_REMOVED lines=14> */
.L_x_25348:
        /* <DEDUP_REMOVED lines=12> */
.L_x_25351:
[----:B------:R-:W-:Y:S02]  /*1d330*/  IMAD.MOV.U32 R17, RZ, RZ, R20 ;  /* 0x000000ffff117224 */ /* 0x000fe400078e0014 */
.L_x_25352:
[----:B------:R-:W-:Y:S05]  /*1d340*/  BSYNC B0 ;  /* 0x0000000000007941 */ /* 0x000fea0003800000 */
.L_x_25350:
        /* <DEDUP_REMOVED lines=19> */
.L_x_25356:
[----:B------:R-:W-:Y:S05]  /*1d480*/  BSYNC B1 ;  /* 0x0000000000017941 */ /* 0x000fea0003800000 */
.L_x_25355:
        /* <DEDUP_REMOVED lines=44> */
.L_x_25354:
[----:B------:R-:W-:Y:S05]  /*1d750*/  BSYNC B0 ;  /* 0x0000000000007941 */ /* 0x000fea0003800000 */
.L_x_25353:
        /* <DEDUP_REMOVED lines=10> */
.L_x_25349:
        /* <DEDUP_REMOVED lines=48> */
.L_x_25357:
        /* <DEDUP_REMOVED lines=19> */
.L_x_25359:
[----:B------:R-:W-:Y:S02]  /*1dc30*/  MOV R166, R20 ;  /* 0x0000001400a67202 */ /* 0x000fe40000000f00 */
.L_x_25360:
[----:B------:R-:W-:Y:S05]  /*1dc40*/  BSYNC B0 ;  /* 0x0000000000007941 */ /* 0x000fea0003800000 */
.L_x_25358:
        /* <DEDUP_REMOVED lines=16> */
.L_x_25364:
[----:B------:R-:W-:Y:S05]  /*1dd50*/  BSYNC B1 ;  /* 0x0000000000017941 */ /* 0x000fea0003800000 */
.L_x_25363:
        /* <DEDUP_REMOVED lines=44> */
.L_x_25362:
[----:B------:R-:W-:Y:S05]  /*1e020*/  BSYNC B0 ;  /* 0x0000000000007941 */ /* 0x000fea0003800000 */
.L_x_25361:
        /* <DEDUP_REMOVED lines=16> */
.L_x_25365:
        /* <DEDUP_REMOVED lines=12> */
.L_x_25368:
[----:B------:R-:W-:Y:S02]  /*1e1f0*/  IMAD.MOV.U32 R10, RZ, RZ, R20 ;  /* 0x000000ffff0a7224 */ /* 0x000fe400078e0014 */
.L_x_25369:
[----:B------:R-:W-:Y:S05]  /*1e200*/  BSYNC B0 ;  /* 0x0000000000007941 */ /* 0x000fea0003800000 */
.L_x_25367:
        /* <DEDUP_REMOVED lines=16> */
.L_x_25373:
[----:B------:R-:W-:Y:S05]  /*1e310*/  BSYNC B1 ;  /* 0x0000000000017941 */ /* 0x000fea0003800000 */
.L_x_25372:
        /* <DEDUP_REMOVED lines=44> */
.L_x_25371:
[----:B------:R-:W-:Y:S05]  /*1e5e0*/  BSYNC B0 ;  /* 0x0000000000007941 */ /* 0x000fea0003800000 */
.L_x_25370:
        /* <DEDUP_REMOVED lines=10> */
.L_x_25366:
        /* <DEDUP_REMOVED lines=12> */
.L_x_25375:
[----:B------:R-:W-:Y:S02]  /*1e750*/  IMAD.MOV.U32 R161, RZ, RZ, R20 ;  /* 0x000000ffffa17224 */ /* 0x000fe400078e0014 */
.L_x_25376:
[----:B------:R-:W-:Y:S05]  /*1e760*/  BSYNC B0 ;  /* 0x0000000000007941 */ /* 0x000fea0003800000 */
.L_x_25374:
        /* <DEDUP_REMOVED lines=16> */
.L_x_25380:
[----:B------:R-:W-:Y:S05]  /*1e870*/  BSYNC B1 ;  /* 0x0000000000017941 */ /* 0x000fea0003800000 */
.L_x_25379:
        /* <DEDUP_REMOVED lines=44> */
.L_x_25378:
[----:B------:R-:W-:Y:S05]  /*1eb40*/  BSYNC B0 ;  /* 0x0000000000007941 */ /* 0x000fea0003800000 */
.L_x_25377:
        /* <DEDUP_REMOVED lines=15> */
.L_x_25381:
        /* <DEDUP_REMOVED lines=12> */
.L_x_25384:
[----:B------:R-:W-:Y:S02]  /*1ed00*/  IMAD.MOV.U32 R11, RZ, RZ, R20 ;  /* 0x000000ffff0b7224 */ /* 0x000fe400078e0014 */
.L_x_25385:
[----:B------:R-:W-:Y:S05]  /*1ed10*/  BSYNC B0 ;  /* 0x0000000000007941 */ /* 0x000fea0003800000 */
.L_x_25383:
        /* <DEDUP_REMOVED lines=16> */
.L_x_25389:
[----:B------:R-:W-:Y:S05]  /*1ee20*/  BSYNC B1 ;  /* 0x0000000000017941 */ /* 0x000fea0003800000 */
.L_x_25388:
        /* <DEDUP_REMOVED lines=44> */
.L_x_25387:
[----:B------:R-:W-:Y:S05]  /*1f0f0*/  BSYNC B0 ;  /* 0x0000000000007941 */ /* 0x000fea0003800000 */
.L_x_25386:
        /* <DEDUP_REMOVED lines=10> */
.L_x_25382:
        /* <DEDUP_REMOVED lines=12> */
.L_x_25391:
[----:B------:R-:W-:Y:S02]  /*1f260*/  IMAD.MOV.U32 R132, RZ, RZ, R20 ;  /* 0x000000ffff847224 */ /* 0x000fe400078e0014 */
.L_x_25392:
[----:B------:R-:W-:Y:S05]  /*1f270*/  BSYNC B0 ;  /* 0x0000000000007941 */ /* 0x000fea0003800000 */
.L_x_25390:
        /* <DEDUP_REMOVED lines=16> */
.L_x_25396:
[----:B------:R-:W-:Y:S05]  /*1f380*/  BSYNC B1 ;  /* 0x0000000000017941 */ /* 0x000fea0003800000 */
.L_x_25395:
        /* <DEDUP_REMOVED lines=44> */
.L_x_25394:
[----:B------:R-:W-:Y:S05]  /*1f650*/  BSYNC B0 ;  /* 0x0000000000007941 */ /* 0x000fea0003800000 */
.L_x_25393:
        /* <DEDUP_REMOVED lines=15> */
.L_x_25397:
        /* <DEDUP_REMOVED lines=12> */
.L_x_25400:
[----:B------:R-:W-:Y:S02]  /*1f810*/  IMAD.MOV.U32 R12, RZ, RZ, R20 ;  /* 0x000000ffff0c7224 */ /* 0x000fe400078e0014 */
.L_x_25401:
[----:B------:R-:W-:Y:S05]  /*1f820*/  BSYNC B0 ;  /* 0x0000000000007941 */ /* 0x000fea0003800000 */
.L_x_25399:
        /* <DEDUP_REMOVED lines=16> */
.L_x_25405:
[----:B------:R-:W-:Y:S05]  /*1f930*/  BSYNC B1 ;  /* 0x0000000000017941 */ /* 0x000fea0003800000 */
.L_x_25404:
        /* <DEDUP_REMOVED lines=44> */
.L_x_25403:
[----:B------:R-:W-:Y:S05]  /*1fc00*/  BSYNC B0 ;  /* 0x0000000000007941 */ /* 0x000fea0003800000 */
.L_x_25402:
        /* <DEDUP_REMOVED lines=10> */
.L_x_25398:
        /* <DEDUP_REMOVED lines=12> */
.L_x_25407:
[----:B------:R-:W-:Y:S02]  /*1fd70*/  IMAD.MOV.U32 R132, RZ, RZ, R20 ;  /* 0x000000ffff847224 */ /* 0x000fe400078e0014 */
.L_x_25408:
[----:B------:R-:W-:Y:S05]  /*1fd80*/  BSYNC B0 ;  /* 0x0000000000007941 */ /* 0x000fea0003800000 */
.L_x_25406:
        /* <DEDUP_REMOVED lines=16> */
.L_x_25412:
[----:B------:R-:W-:Y:S05]  /*1fe90*/  BSYNC B1 ;  /* 0x0000000000017941 */ /* 0x000fea0003800000 */
.L_x_25411:
        /* <DEDUP_REMOVED lines=44> */
.L_x_25410:
[----:B------:R-:W-:Y:S05]  /*20160*/  BSYNC B0 ;  /* 0x0000000000007941 */ /* 0x000fea0003800000 */
.L_x_25409:
        /* <DEDUP_REMOVED lines=13> */
.L_x_25413:
        /* <DEDUP_REMOVED lines=12> */
.L_x_25416:
[----:B------:R-:W-:Y:S02]  /*20300*/  IMAD.MOV.U32 R13, RZ, RZ, R20 ;  /* 0x000000ffff0d7224 */ /* 0x000fe400078e0014 */
.L_x_25417:
[----:B------:R-:W-:Y:S05]  /*20310*/  BSYNC B0 ;  /* 0x0000000000007941 */ /* 0x000fea0003800000 */
.L_x_25415:
        /* <DEDUP_REMOVED lines=16> */
.L_x_25421:
[----:B------:R-:W-:Y:S05]  /*20420*/  BSYNC B1 ;  /* 0x0000000000017941 */ /* 0x000fea0003800000 */
.L_x_25420:
        /* <DEDUP_REMOVED lines=44> */
.L_x_25419:
[----:B------:R-:W-:Y:S05]  /*206f0*/  BSYNC B0 ;  /* 0x0000000000007941 */ /* 0x000fea0003800000 */
.L_x_25418:
        /* <DEDUP_REMOVED lines=10> */
.L_x_25414:
        /* <DEDUP_REMOVED lines=12> */
.L_x_25423:
[----:B------:R-:W-:Y:S02]  /*20860*/  IMAD.MOV.U32 R168, RZ, RZ, R20 ;  /* 0x000000ffffa87224 */ /* 0x000fe400078e0014 */
.L_x_25424:
[----:B------:R-:W-:Y:S05]  /*20870*/  BSYNC B0 ;  /* 0x0000000000007941 */ /* 0x000fea0003800000 */
.L_x_25422:
        /* <DEDUP_REMOVED lines=16> */
.L_x_25428:
[----:B------:R-:W-:Y:S05]  /*20980*/  BSYNC B1 ;  /* 0x0000000000017941 */ /* 0x000fea0003800000 */
.L_x_25427:
        /* <DEDUP_REMOVED lines=44> */
.L_x_25426:
[----:B------:R-:W-:Y:S05]  /*20c50*/  BSYNC B0 ;  /* 0x0000000000007941 */ /* 0x000fea0003800000 */
.L_x_25425:
        /* <DEDUP_REMOVED lines=13> */
.L_x_25429:
        /* <DEDUP_REMOVED lines=12> */
.L_x_25432:
[----:B------:R-:W-:Y:S02]  /*20df0*/  MOV R14, R20 ;  /* 0x00000014000e7202 */ /* 0x000fe40000000f00 */
.L_x_25433:
[----:B------:R-:W-:Y:S05]  /*20e00*/  BSYNC B0 ;  /* 0x0000000000007941 */ /* 0x000fea0003800000 */
.L_x_25431:
        /* <DEDUP_REMOVED lines=16> */
.L_x_25437:
[----:B------:R-:W-:Y:S05]  /*20f10*/  BSYNC B1 ;  /* 0x0000000000017941 */ /* 0x000fea0003800000 */
.L_x_25436:
        /* <DEDUP_REMOVED lines=44> */
.L_x_25435:
[----:B------:R-:W-:Y:S05]  /*211e0*/  BSYNC B0 ;  /* 0x0000000000007941 */ /* 0x000fea0003800000 */
.L_x_25434:
        /* <DEDUP_REMOVED lines=10> */
.L_x_25430:
        /* <DEDUP_REMOVED lines=12> */
.L_x_25439:
[----:B------:R-:W-:Y:S02]  /*21350*/  MOV R165, R20 ;  /* 0x0000001400a57202 */ /* 0x000fe40000000f00 */
.L_x_25440:
[----:B------:R-:W-:Y:S05]  /*21360*/  BSYNC B0 ;  /* 0x0000000000007941 */ /* 0x000fea0003800000 */
.L_x_25438:
        /* <DEDUP_REMOVED lines=16> */
.L_x_25444:
[----:B------:R-:W-:Y:S05]  /*21470*/  BSYNC B1 ;  /* 0x0000000000017941 */ /* 0x000fea0003800000 */
.L_x_25443:
        /* <DEDUP_REMOVED lines=44> */
.L_x_25442:
[----:B------:R-:W-:Y:S05]  /*21740*/  BSYNC B0 ;  /* 0x0000000000007941 */ /* 0x000fea0003800000 */
.L_x_25441:
        /* <DEDUP_REMOVED lines=13> */
.L_x_25445:
        /* <DEDUP_REMOVED lines=12> */
.L_x_25448:
[----:B------:R-:W-:Y:S02]  /*218e0*/  IMAD.MOV.U32 R15, RZ, RZ, R20 ;  /* 0x000000ffff0f7224 */ /* 0x000fe400078e0014 */
.L_x_25449:
[----:B------:R-:W-:Y:S05]  /*218f0*/  BSYNC B0 ;  /* 0x0000000000007941 */ /* 0x000fea0003800000 */
.L_x_25447:
        /* <DEDUP_REMOVED lines=16> */
.L_x_25453:
[----:B------:R-:W-:Y:S05]  /*21a00*/  BSYNC B1 ;  /* 0x0000000000017941 */ /* 0x000fea0003800000 */
.L_x_25452:
        /* <DEDUP_REMOVED lines=44> */
.L_x_25451:
[----:B------:R-:W-:Y:S05]  /*21cd0*/  BSYNC B0 ;  /* 0x0000000000007941 */ /* 0x000fea0003800000 */
.L_x_25450:
        /* <DEDUP_REMOVED lines=10> */
.L_x_25446:
        /* <DEDUP_REMOVED lines=12> */
.L_x_25455:
[----:B------:R-:W-:Y:S02]  /*21e40*/  IMAD.MOV.U32 R134, RZ, RZ, R20 ;  /* 0x000000ffff867224 */ /* 0x000fe400078e0014 */
.L_x_25456:
[----:B------:R-:W-:Y:S05]  /*21e50*/  BSYNC B0 ;  /* 0x0000000000007941 */ /* 0x000fea0003800000 */
.L_x_25454:
        /* <DEDUP_REMOVED lines=16> */
.L_x_25460:
[----:B------:R-:W-:Y:S05]  /*21f60*/  BSYNC B1 ;  /* 0x0000000000017941 */ /* 0x000fea0003800000 */
.L_x_25459:
        /* <DEDUP_REMOVED lines=44> */
.L_x_25458:
[----:B------:R-:W-:Y:S05]  /*22230*/  BSYNC B0 ;  /* 0x0000000000007941 */ /* 0x000fea0003800000 */
.L_x_25457:
        /* <DEDUP_REMOVED lines=13> */
.L_x_25461:
        /* <DEDUP_REMOVED lines=12> */
.L_x_25464:
[----:B------:R-:W-:Y:S02]  /*223d0*/  IMAD.MOV.U32 R16, RZ, RZ, R20 ;  /* 0x000000ffff107224 */ /* 0x000fe400078e0014 */
.L_x_25465:
[----:B------:R-:W-:Y:S05]  /*223e0*/  BSYNC B0 ;  /* 0x0000000000007941 */ /* 0x000fea0003800000 */
.L_x_25463:
        /* <DEDUP_REMOVED lines=16> */
.L_x_25469:
[----:B------:R-:W-:Y:S05]  /*224f0*/  BSYNC B1 ;  /* 0x0000000000017941 */ /* 0x000fea0003800000 */
.L_x_25468:
        /* <DEDUP_REMOVED lines=44> */
.L_x_25467:
[----:B------:R-:W-:Y:S05]  /*227c0*/  BSYNC B0 ;  /* 0x0000000000007941 */ /* 0x000fea0003800000 */
.L_x_25466:
        /* <DEDUP_REMOVED lines=10> */
.L_x_25462:
        /* <DEDUP_REMOVED lines=12> */
.L_x_25471:
[----:B------:R-:W-:Y:S02]  /*22930*/  IMAD.MOV.U32 R134, RZ, RZ, R20 ;  /* 0x000000ffff867224 */ /* 0x000fe400078e0014 */
.L_x_25472:
[----:B------:R-:W-:Y:S05]  /*22940*/  BSYNC B0 ;  /* 0x0000000000007941 */ /* 0x000fea0003800000 */
.L_x_25470:
        /* <DEDUP_REMOVED lines=16> */
.L_x_25476:
[----:B------:R-:W-:Y:S05]  /*22a50*/  BSYNC B1 ;  /* 0x0000000000017941 */ /* 0x000fea0003800000 */
.L_x_25475:
        /* <DEDUP_REMOVED lines=44> */
.L_x_25474:
[----:B------:R-:W-:Y:S05]  /*22d20*/  BSYNC B0 ;  /* 0x0000000000007941 */ /* 0x000fea0003800000 */
.L_x_25473:
        /* <DEDUP_REMOVED lines=14> */
.L_x_25477:
        /* <DEDUP_REMOVED lines=12> */
.L_x_25480:
[----:B------:R-:W-:Y:S02]  /*22ed0*/  IMAD.MOV.U32 R17, RZ, RZ, R20 ;  /* 0x000000ffff117224 */ /* 0x000fe400078e0014 */
.L_x_25481:
[----:B------:R-:W-:Y:S05]  /*22ee0*/  BSYNC B0 ;  /* 0x0000000000007941 */ /* 0x000fea0003800000 */
.L_x_25479:
        /* <DEDUP_REMOVED lines=19> */
.L_x_25485:
[----:B------:R-:W-:Y:S05]  /*23020*/  BSYNC B1 ;  /* 0x0000000000017941 */ /* 0x000fea0003800000 */
.L_x_25484:
        /* <DEDUP_REMOVED lines=44> */
.L_x_25483:
[----:B------:R-:W-:Y:S05]  /*232f0*/  BSYNC B0 ;  /* 0x0000000000007941 */ /* 0x000fea0003800000 */
.L_x_25482:
        /* <DEDUP_REMOVED lines=10> */
.L_x_25478:
        /* <DEDUP_REMOVED lines=49> */
.L_x_25486:
        /* <DEDUP_REMOVED lines=18> */
.L_x_25488:
[----:B------:R-:W-:Y:S02]  /*237d0*/  IMAD.MOV.U32 R169, RZ, RZ, R20 ;  /* 0x000000ffffa97224 */ /* 0x000fe400078e0014 */
.L_x_25489:
[----:B------:R-:W-:Y:S05]  /*237e0*/  BSYNC B0 ;  /* 0x0000000000007941 */ /* 0x000fea0003800000 */
.L_x_25487:
        /* <DEDUP_REMOVED lines=16> */
.L_x_25493:
[----:B------:R-:W-:Y:S05]  /*238f0*/  BSYNC B1 ;  /* 0x0000000000017941 */ /* 0x000fea0003800000 */
.L_x_25492:
        /* <DEDUP_REMOVED lines=44> */
.L_x_25491:
[----:B------:R-:W-:Y:S05]  /*23bc0*/  BSYNC B0 ;  /* 0x0000000000007941 */ /* 0x000fea0003800000 */
.L_x_25490:
        /* <DEDUP_REMOVED lines=16> */
.L_x_25494:
        /* <DEDUP_REMOVED lines=12> */
.L_x_25497:
[----:B------:R-:W-:Y:S02]  /*23d90*/  IMAD.MOV.U32 R10, RZ, RZ, R20 ;  /* 0x000000ffff0a7224 */ /* 0x000fe400078e0014 */
.L_x_25498:
[----:B------:R-:W-:Y:S05]  /*23da0*/  BSYNC B0 ;  /* 0x0000000000007941 */ /* 0x000fea0003800000 */
.L_x_25496:
        /* <DEDUP_REMOVED lines=16> */
.L_x_25502:
[----:B------:R-:W-:Y:S05]  /*23eb0*/  BSYNC B1 ;  /* 0x0000000000017941 */ /* 0x000fea0003800000 */
.L_x_25501:
        /* <DEDUP_REMOVED lines=44> */
.L_x_25500:
[----:B------:R-:W-:Y:S05]  /*24180*/  BSYNC B0 ;  /* 0x0000000000007941 */ /* 0x000fea0003800000 */
.L_x_25499:
        /* <DEDUP_REMOVED lines=10> */
.L_x_25495:
        /* <DEDUP_REMOVED lines=12> */
.L_x_25504:
[----:B------:R-:W-:Y:S02]  /*242f0*/  IMAD.MOV.U32 R176, RZ, RZ, R20 ;  /* 0x000000ffffb07224 */ /* 0x000fe400078e0014 */
.L_x_25505:
[----:B------:R-:W-:Y:S05]  /*24300*/  BSYNC B0 ;  /* 0x0000000000007941 */ /* 0x000fea0003800000 */
.L_x_25503:
        /* <DEDUP_REMOVED lines=16> */
.L_x_25509:
[----:B------:R-:W-:Y:S05]  /*24410*/  BSYNC B1 ;  /* 0x0000000000017941 */ /* 0x000fea0003800000 */
.L_x_25508:
        /* <DEDUP_REMOVED lines=44> */
.L_x_25507:
[----:B------:R-:W-:Y:S05]  /*246e0*/  BSYNC B0 ;  /* 0x0000000000007941 */ /* 0x000fea0003800000 */
.L_x_25506:
        /* <DEDUP_REMOVED lines=15> */
.L_x_25510:
        /* <DEDUP_REMOVED lines=12> */
.L_x_25513:
[----:B------:R-:W-:Y:S02]  /*248a0*/  IMAD.MOV.U32 R11, RZ, RZ, R20 ;  /* 0x000000ffff0b7224 */ /* 0x000fe400078e0014 */
.L_x_25514:
[----:B------:R-:W-:Y:S05]  /*248b0*/  BSYNC B0 ;  /* 0x0000000000007941 */ /* 0x000fea0003800000 */
.L_x_25512:
        /* <DEDUP_REMOVED lines=16> */
.L_x_25518:
[----:B------:R-:W-:Y:S05]  /*249c0*/  BSYNC B1 ;  /* 0x0000000000017941 */ /* 0x000fea0003800000 */
.L_x_25517:
        /* <DEDUP_REMOVED lines=44> */
.L_x_25516:
[----:B------:R-:W-:Y:S05]  /*24c90*/  BSYNC B0 ;  /* 0x0000000000007941 */ /* 0x000fea0003800000 */
.L_x_25515:
        /* <DEDUP_REMOVED lines=10> */
.L_x_25511:
        /* <DEDUP_REMOVED lines=12> */
.L_x_25520:
[----:B------:R-:W-:Y:S02]  /*24e00*/  IMAD.MOV.U32 R132, RZ, RZ, R20 ;  /* 0x000000ffff847224 */ /* 0x000fe400078e0014 */
.L_x_25521:
[----:B------:R-:W-:Y:S05]  /*24e10*/  BSYNC B0 ;  /* 0x0000000000007941 */ /* 0x000fea0003800000 */
.L_x_25519:
        /* <DEDUP_REMOVED lines=16> */
.L_x_25525:
[----:B------:R-:W-:Y:S05]  /*24f20*/  BSYNC B1 ;  /* 0x0000000000017941 */ /* 0x000fea0003800000 */
.L_x_25524:
        /* <DEDUP_REMOVED lines=44> */
.L_x_25523:
[----:B------:R-:W-:Y:S05]  /*251f0*/  BSYNC B0 ;  /* 0x0000000000007941 */ /* 0x000fea0003800000 */
.L_x_25522:
        /* <DEDUP_REMOVED lines=15> */
.L_x_25526:
        /* <DEDUP_REMOVED lines=12> */
.L_x_25529:
[----:B------:R-:W-:Y:S02]  /*253b0*/  IMAD.MOV.U32 R12, RZ, RZ, R20 ;  /* 0x000000ffff0c7224 */ /* 0x000fe400078e0014 */
.L_x_25530:
[----:B------:R-:W-:Y:S05]  /*253c0*/  BSYNC B0 ;  /* 0x0000000000007941 */ /* 0x000fea0003800000 */
.L_x_25528:
        /* <DEDUP_REMOVED lines=16> */
.L_x_25534:
[----:B------:R-:W-:Y:S05]  /*254d0*/  BSYNC B1 ;  /* 0x0000000000017941 */ /* 0x000fea0003800000 */
.L_x_25533:
        /* <DEDUP_REMOVED lines=44> */
.L_x_25532:
[----:B------:R-:W-:Y:S05]  /*257a0*/  BSYNC B0 ;  /* 0x0000000000007941 */ /* 0x000fea0003800000 */
.L_x_25531:
        /* <DEDUP_REMOVED lines=10> */
.L_x_25527:
        /* <DEDUP_REMOVED lines=12> */
.L_x_25536:
[----:B------:R-:W-:Y:S02]  /*25910*/  IMAD.MOV.U32 R132, RZ, RZ, R20 ;  /* 0x000000ffff847224 */ /* 0x000fe400078e0014 */
.L_x_25537:
[----:B------:R-:W-:Y:S05]  /*25920*/  BSYNC B0 ;  /* 0x0000000000007941 */ /* 0x000fea0003800000 */
.L_x_25535:
        /* <DEDUP_REMOVED lines=16> */
.L_x_25541:
[----:B------:R-:W-:Y:S05]  /*25a30*/  BSYNC B1 ;  /* 0x0000000000017941 */ /* 0x000fea0003800000 */
.L_x_25540:
        /* <DEDUP_REMOVED lines=44> */
.L_x_25539:
[----:B------:R-:W-:Y:S05]  /*25d00*/  BSYNC B0 ;  /* 0x0000000000007941 */ /* 0x000fea0003800000 */
.L_x_25538:
        /* <DEDUP_REMOVED lines=13> */
.L_x_25542:
        /* <DEDUP_REMOVED lines=12> */
.L_x_25545:
[----:B------:R-:W-:Y:S02]  /*25ea0*/  MOV R13, R20 ;  /* 0x00000014000d7202 */ /* 0x000fe40000000f00 */
.L_x_25546:
[----:B------:R-:W-:Y:S05]  /*25eb0*/  BSYNC B0 ;  /* 0x0000000000007941 */ /* 0x000fea0003800000 */
.L_x_25544:
        /* <DEDUP_REMOVED lines=16> */
.L_x_25550:
[----:B------:R-:W-:Y:S05]  /*25fc0*/  BSYNC B1 ;  /* 0x0000000000017941 */ /* 0x000fea0003800000 */
.L_x_25549:
        /* <DEDUP_REMOVED lines=44> */
.L_x_25548:
[----:B------:R-:W-:Y:S05]  /*26290*/  BSYNC B0 ;  /* 0x0000000000007941 */ /* 0x000fea0003800000 */
.L_x_25547:
        /* <DEDUP_REMOVED lines=10> */
.L_x_25543:
        /* <DEDUP_REMOVED lines=12> */
.L_x_25552:
[----:B------:R-:W-:Y:S02]  /*26400*/  MOV R173, R20 ;  /* 0x0000001400ad7202 */ /* 0x000fe40000000f00 */
.L_x_25553:
[----:B------:R-:W-:Y:S05]  /*26410*/  BSYNC B0 ;  /* 0x0000000000007941 */ /* 0x000fea0003800000 */
.L_x_25551:
        /* <DEDUP_REMOVED lines=16> */
.L_x_25557:
[----:B------:R-:W-:Y:S05]  /*26520*/  BSYNC B1 ;  /* 0x0000000000017941 */ /* 0x000fea0003800000 */
.L_x_25556:
        /* <DEDUP_REMOVED lines=44> */
.L_x_25555:
[----:B------:R-:W-:Y:S05]  /*267f0*/  BSYNC B0 ;  /* 0x0000000000007941 */ /* 0x000fea0003800000 */
.L_x_25554:
        /* <DEDUP_REMOVED lines=13> */
.L_x_25558:
        /* <DEDUP_REMOVED lines=12> */
.L_x_25561:
[----:B------:R-:W-:Y:S02]  /*26990*/  IMAD.MOV.U32 R14, RZ, RZ, R20 ;  /* 0x000000ffff0e7224 */ /* 0x000fe400078e0014 */
.L_x_25562:
[----:B------:R-:W-:Y:S05]  /*269a0*/  BSYNC B0 ;  /* 0x0000000000007941 */ /* 0x000fea0003800000 */
.L_x_25560:
        /* <DEDUP_REMOVED lines=16> */
.L_x_25566:
[----:B------:R-:W-:Y:S05]  /*26ab0*/  BSYNC B1 ;  /* 0x0000000000017941 */ /* 0x000fea0003800000 */
.L_x_25565:
        /* <DEDUP_REMOVED lines=44> */
.L_x_25564:
[----:B------:R-:W-:Y:S05]  /*26d80*/  BSYNC B0 ;  /* 0x0000000000007941 */ /* 0x000fea0003800000 */
.L_x_25563:
        /* <DEDUP_REMOVED lines=10> */
.L_x_25559:
        /* <DEDUP_REMOVED lines=12> */
.L_x_25568:
[----:B------:R-:W-:Y:S02]  /*26ef0*/  IMAD.MOV.U32 R178, RZ, RZ, R20 ;  /* 0x000000ffffb27224 */ /* 0x000fe400078e0014 */
.L_x_25569:
[----:B------:R-:W-:Y:S05]  /*26f00*/  BSYNC B0 ;  /* 0x0000000000007941 */ /* 0x000fea0003800000 */
.L_x_25567:
        /* <DEDUP_REMOVED lines=16> */
.L_x_25573:
[----:B------:R-:W-:Y:S05]  /*27010*/  BSYNC B1 ;  /* 0x0000000000017941 */ /* 0x000fea0003800000 */
.L_x_25572:
        /* <DEDUP_REMOVED lines=44> */
.L_x_25571:
[----:B------:R-:W-:Y:S05]  /*272e0*/  BSYNC B0 ;  /* 0x0000000000007941 */ /* 0x000fea0003800000 */
.L_x_25570:
        /* <DEDUP_REMOVED lines=13> */
.L_x_25574:
        /* <DEDUP_REMOVED lines=12> */
.L_x_25577:
[----:B------:R-:W-:Y:S02]  /*27480*/  IMAD.MOV.U32 R15, RZ, RZ, R20 ;  /* 0x000000ffff0f7224 */ /* 0x000fe400078e0014 */
.L_x_25578:
[----:B------:R-:W-:Y:S05]  /*27490*/  BSYNC B0 ;  /* 0x0000000000007941 */ /* 0x000fea0003800000 */
.L_x_25576:
        /* <DEDUP_REMOVED lines=16> */
.L_x_25582:
[----:B------:R-:W-:Y:S05]  /*275a0*/  BSYNC B1 ;  /* 0x0000000000017941 */ /* 0x000fea0003800000 */
.L_x_25581:
        /* <DEDUP_REMOVED lines=44> */
.L_x_25580:
[----:B------:R-:W-:Y:S05]  /*27870*/  BSYNC B0 ;  /* 0x0000000000007941 */ /* 0x000fea0003800000 */
.L_x_25579:
        /* <DEDUP_REMOVED lines=10> */
.L_x_25575:
        /* <DEDUP_REMOVED lines=12> */
.L_x_25584:
[----:B------:R-:W-:Y:S02]  /*279e0*/  IMAD.MOV.U32 R134, RZ, RZ, R20 ;  /* 0x000000ffff867224 */ /* 0x000fe400078e0014 */
.L_x_25585:
[----:B------:R-:W-:Y:S05]  /*279f0*/  BSYNC B0 ;  /* 0x0000000000007941 */ /* 0x000fea0003800000 */
.L_x_25583:
        /* <DEDUP_REMOVED lines=16> */
.L_x_25589:
[----:B------:R-:W-:Y:S05]  /*27b00*/  BSYNC B1 ;  /* 0x0000000000017941 */ /* 0x000fea0003800000 */
.L_x_25588:
        /* <DEDUP_REMOVED lines=44> */
.L_x_25587:
[----:B------:R-:W-:Y:S05]  /*27dd0*/  BSYNC B0 ;  /* 0x0000000000007941 */ /* 0x000fea0003800000 */
.L_x_25586:
        /* <DEDUP_REMOVED lines=13> */
.L_x_25590:
        /* <DEDUP_REMOVED lines=12> */
.L_x_25593:
[----:B------:R-:W-:Y:S02]  /*27f70*/  IMAD.MOV.U32 R16, RZ, RZ, R20 ;  /* 0x000000ffff107224 */ /* 0x000fe400078e0014 */
.L_x_25594:
[----:B------:R-:W-:Y:S05]  /*27f80*/  BSYNC B0 ;  /* 0x0000000000007941 */ /* 0x000fea0003800000 */
.L_x_25592:
        /* <DEDUP_REMOVED lines=16> */
.L_x_25598:
[----:B------:R-:W-:Y:S05]  /*28090*/  BSYNC B1 ;  /* 0x0000000000017941 */ /* 0x000fea0003800000 */
.L_x_25597:
        /* <DEDUP_REMOVED lines=44> */
.L_x_25596:
[----:B------:R-:W-:Y:S05]  /*28360*/  BSYNC B0 ;  /* 0x0000000000007941 */ /* 0x000fea0003800000 */
.L_x_25595:
        /* <DEDUP_REMOVED lines=10> */
.L_x_25591:
        /* <DEDUP_REMOVED lines=12> */
.L_x_25600:
[----:B------:R-:W-:Y:S02]  /*284d0*/  IMAD.MOV.U32 R134, RZ, RZ, R20 ;  /* 0x000000ffff867224 */ /* 0x000fe400078e0014 */
.L_x_25601:
[----:B------:R-:W-:Y:S05]  /*284e0*/  BSYNC B0 ;  /* 0x0000000000007941 */ /* 0x000fea0003800000 */
.L_x_25599:
        /* <DEDUP_REMOVED lines=16> */
.L_x_25605:
[----:B------:R-:W-:Y:S05]  /*285f0*/  BSYNC B1 ;  /* 0x0000000000017941 */ /* 0x000fea0003800000 */
.L_x_25604:
        /* <DEDUP_REMOVED lines=44> */
.L_x_25603:
[----:B------:R-:W-:Y:S05]  /*288c0*/  BSYNC B0 ;  /* 0x0000000000007941 */ /* 0x000fea0003800000 */
.L_x_25602:
        /* <DEDUP_REMOVED lines=14> */
.L_x_25606:
        /* <DEDUP_REMOVED lines=12> */
.L_x_25609:
[----:B------:R-:W-:Y:S02]  /*28a70*/  IMAD.MOV.U32 R17, RZ, RZ, R20 ;  /* 0x000000ffff117224 */ /* 0x000fe400078e0014 */
.L_x_25610:
[----:B------:R-:W-:Y:S05]  /*28a80*/  BSYNC B0 ;  /* 0x0000000000007941 */ /* 0x000fea0003800000 */
.L_x_25608:
        /* <DEDUP_REMOVED lines=19> */
.L_x_25614:
[----:B------:R-:W-:Y:S05]  /*28bc0*/  BSYNC B1 ;  /* 0x0000000000017941 */ /* 0x000fea0003800000 */
.L_x_25613:
        /* <DEDUP_REMOVED lines=44> */
.L_x_25612:
[----:B------:R-:W-:Y:S05]  /*28e90*/  BSYNC B0 ;  /* 0x0000000000007941 */ /* 0x000fea0003800000 */
.L_x_25611:
        /* <DEDUP_REMOVED lines=10> */
.L_x_25607:
[----:B------:R-:W-:Y:S01]  /*28f40*/  IMAD.WIDE.U32 R174, R168, R248, c[0x0][0x188] ;  /* 0x00006200a8ae7625 */ /* 0x000fe200078e00f8 */
[----:B------:R-:W-:Y:S02]  /*28f50*/  F2FP.PACK_AB R135, R178, R177 ;  /* 0x000000b1b287723e */ /* 0x000fe400000000ff */
[----:B------:R-:W-:Y:S02]  /*28f60*/  F2FP.PACK_AB R134, R176, R173 ;  /* 0x000000adb086723e */ /* 0x000fe400000000ff */
[----:B------:R-:W-:Y:S02]  /*28f70*/  F2FP.PACK_AB R133, R172, R171 ;  /* 0x000000abac85723e */ /* 0x000fe400000000ff */
[----:B------:R-:W-:Y:S02]  /*28f80*/  F2FP.PACK_AB R132, R170, R169 ;  /* 0x000000a9aa84723e */ /* 0x000fe400000000ff */
        /* <DEDUP_REMOVED lines=43> */
.L_x_25615:
        /* <DEDUP_REMOVED lines=63> */
.L_x_25620:
        /* <DEDUP_REMOVED lines=132> */
.L_x_25621:
        /* <DEDUP_REMOVED lines=25> */
[----:B------:R-:W-:Y:S01]  /*2a000*/  IADD3 R134, R184, R134, RZ ;  /* 0x00000086b8867210 */ /* 0x000fe20007ffe0ff */
[----:B0-----:R-:W-:-:S02]  /*2a010*/  FADD.FTZ R184, -R135, R132 ;  /* 0x0000008487b87221 */ /* 0x001fc40000010100 */
        /* <DEDUP_REMOVED lines=69> */
[----:B------:R-:W-:Y:S01]  /*2a470*/  F2FP.PACK_AB R132, R133, R132 ;  /* 0x000000848584723e */ /* 0x000fe200000000ff */
[----:B------:R-:W-:-:S02]  /*2a480*/  FFMA.FTZ R133, R186, R157, R210 ;  /* 0x0000009dba857223 */ /* 0x000fc400000100d2 */
[----:B----4-:R-:W-:Y:S02]  /*2a490*/  FFMA.FTZ R134, R185, R156, R211 ;  /* 0x0000009cb9867223 */ /* 0x010fe400000100d3 */
[C---:B------:R-:W-:Y:S02]  /*2a4a0*/  FMUL.FTZ R185, R174.reuse, R143 ;  /* 0x0000008faeb97220 */ /* 0x040fe40000410000 */
[----:B------:R-:W-:Y:S01]  /*2a4b0*/  FMUL.FTZ R186, R174, R144 ;  /* 0x00000090aeba7220 */ /* 0x000fe20000410000 */
[----:B------:R-:W-:Y:S01]  /*2a4c0*/  F2FP.PACK_AB R133, R134, R133 ;  /* 0x000000858685723e */ /* 0x000fe200000000ff */
[----:B------:R-:W-:Y:S02]  /*2a4d0*/  FFMA.FTZ R134, R250, R185, R204 ;  /* 0x000000b9fa867223 */ /* 0x000fe400000100cc */
[----:B-----5:R-:W-:Y:S01]  /*2a4e0*/  FFMA.FTZ R143, R248, R186, R205 ;  /* 0x000000baf88f7223 */ /* 0x020fe200000100cd */
[----:B------:R-:W2:Y:S01]  /*2a4f0*/  LDL R250, [R1+0xe8] ;  /* 0x0000e80001fa7983 */ /* 0x000ea20000100800 */
[----:B------:R-:W-:Y:S01]  /*2a500*/  FMUL.FTZ R248, R174, R142 ;  /* 0x0000008eaef87220 */ /* 0x000fe20000410000 */
[----:B------:R-:W-:-:S02]  /*2a510*/  LEA.HI.SX32 R142, R135, R141, 0x1d ;  /* 0x0000008d878e7211 */ /* 0x000fc400078feaff */
[----:B------:R-:W-:Y:S01]  /*2a520*/  F2FP.PACK_AB R134, R143, R134 ;  /* 0x000000868f86723e */ /* 0x000fe200000000ff */
[----:B------:R-:W-:Y:S02]  /*2a530*/  FFMA.FTZ R143, R252, R187, R206 ;  /* 0x000000bbfc8f7223 */ /* 0x000fe400000100ce */
[----:B------:R-:W-:Y:S01]  /*2a540*/  FFMA.FTZ R144, R251, R248, R207 ;  /* 0x000000f8fb907223 */ /* 0x000fe200000100cf */
[----:B------:R-:W-:Y:S01]  /*2a550*/  SHF.L.U32 R184, R142, 0x4, RZ ;  /* 0x000000048eb87819 */ /* 0x000fe200000006ff */
[----:B------:R-:W3:Y:S03]  /*2a560*/  LDL R252, [R1+0xe0] ;  /* 0x0000e00001fc7983 */ /* 0x000ee60000100800 */
[----:B------:R-:W-:Y:S01]  /*2a570*/  F2FP.PACK_AB R135, R144, R143 ;  /* 0x0000008f9087723e */ /* 0x000fe200000000ff */
        /* <DEDUP_REMOVED lines=21> */
[----:B------:R-:W-:Y:S01]  /*2a6d0*/  F2FP.PACK_AB R135, R132, R135 ;  /* 0x000000878487723e */ /* 0x000fe200000000ff */
[----:B------:R-:W4:Y:S01]  /*2a6e0*/  LDL R156, [R1+0xd8] ;  /* 0x0000d800019c7983 */ /* 0x000f220000100800 */
[----:B------:R-:W-:-:S02]  /*2a6f0*/  F2FP.PACK_AB R133, R143, R133 ;  /* 0x000000858f85723e */ /* 0x000fc400000000ff */
[----:B------:R-:W-:Y:S01]  /*2a700*/  F2FP.PACK_AB R134, R142, R134 ;  /* 0x000000868e86723e */ /* 0x000fe200000000ff */
[----:B------:R-:W3:Y:S01]  /*2a710*/  LDL R186, [R1+0xb4] ;  /* 0x0000b40001ba7983 */ /* 0x000ee20000100800 */
[----:B------:R-:W-:-:S03]  /*2a720*/  IADD3 R142, P0, R184, c[0x0][0x210], RZ ;  /* 0x00008400b88e7a10 */ /* 0x000fc60007f1e0ff */
[----:B------:R-:W3:Y:S01]  /*2a730*/  LDL R184, [R1+0xd0] ;  /* 0x0000d00001b87983 */ /* 0x000ee20000100800 */
[----:B-----5:R-:W-:-:S03]  /*2a740*/  FFMA.FTZ R143, R157, R155, R197 ;  /* 0x0000009b9d8f7223 */ /* 0x020fc600000100c5 */
[----:B------:R-:W5:Y:S01]  /*2a750*/  LDL R155, [R1+0xd4] ;  /* 0x0000d400019b7983 */ /* 0x000f620000100800 */
[----:B--2---:R-:W-:-:S03]  /*2a760*/  FFMA.FTZ R132, R185, R154, R196 ;  /* 0x0000009ab9847223 */ /* 0x004fc600000100c4 */
[----:B------:R-:W2:Y:S02]  /*2a770*/  LDL R154, [R1+0xdc] ;  /* 0x0000dc00019a7983 */ /* 0x000ea40000100800 */
[----:B------:R-:W-:Y:S02]  /*2a780*/  F2FP.PACK_AB R132, R143, R132 ;  /* 0x000000848f84723e */ /* 0x000fe400000000ff */
        /* <DEDUP_REMOVED lines=19> */
[----:B------:R-:W-:Y:S01]  /*2a8c0*/  F2FP.PACK_AB R132, R133, R132 ;  /* 0x000000848584723e */ /* 0x000fe200000000ff */
        /* <DEDUP_REMOVED lines=8> */
[----:B------:R-:W-:Y:S01]  /*2a950*/  F2FP.PACK_AB R133, R134, R133 ;  /* 0x000000858685723e */ /* 0x000fe200000000ff */
[----:B---3--:R-:W-:Y:S02]  /*2a960*/  FFMA.FTZ R134, R184, R39, R188 ;  /* 0x00000027b8867223 */ /* 0x008fe400000100bc */
[----:B------:R-:W-:-:S02]  /*2a970*/  FMUL.FTZ R36, R174, R36 ;  /* 0x00000024ae247220 */ /* 0x000fc40000410000 */
[----:B------:R-:W-:Y:S02]  /*2a980*/  IMAD.MOV.U32 R184, RZ, RZ, 0x10 ;  /* 0x00000010ffb87424 */ /* 0x000fe400078e00ff */
[----:B-----5:R-:W-:Y:S02]  /*2a990*/  FFMA.FTZ R135, R155, R143, R189 ;  /* 0x0000008f9b877223 */ /* 0x020fe400000100bd */
[----:B------:R-:W3:Y:S01]  /*2a9a0*/  LDL R155, [R1+0xa4] ;  /* 0x0000a400019b7983 */ /* 0x000ee20000100800 */
[----:B--2---:R-:W-:Y:S02]  /*2a9b0*/  FFMA.FTZ R136, R154, R35, R191 ;  /* 0x000000239a887223 */ /* 0x004fe400000100bf */
[----:B------:R-:W-:Y:S01]  /*2a9c0*/  F2FP.PACK_AB R134, R135, R134 ;  /* 0x000000868786723e */ /* 0x000fe200000000ff */
[----:B------:R-:W2:Y:S01]  /*2a9d0*/  LDL R154, [R1+0xa8] ;  /* 0x0000a800019a7983 */ /* 0x000ea20000100800 */
[----:B----4-:R-:W-:-:S03]  /*2a9e0*/  FFMA.FTZ R135, R156, R36, R190 ;  /* 0x000000249c877223 */ /* 0x010fc600000100be */
[----:B------:R-:W4:Y:S02]  /*2a9f0*/  LDL R156, [R1+0xa0] ;  /* 0x0000a000019c7983 */ /* 0x000f240000100800 */
[----:B------:R-:W-:Y:S01]  /*2aa00*/  F2FP.PACK_AB R135, R136, R135 ;  /* 0x000000878887723e */ /* 0x000fe200000000ff */
        /* <DEDUP_REMOVED lines=8> */
[----:B------:R-:W-:Y:S01]  /*2aa90*/  F2FP.PACK_AB R135, R35, R36 ;  /* 0x000000242387723e */ /* 0x000fe200000000ff */
        /* <DEDUP_REMOVED lines=11> */
[----:B------:R-:W-:Y:S01]  /*2ab50*/  F2FP.PACK_AB R133, R133, R36 ;  /* 0x000000248585723e */ /* 0x000fe200000000ff */
[C---:B------:R-:W-:Y:S01]  /*2ab60*/  FADD.FTZ R22, -R175.reuse, R25 ;  /* 0x00000019af167221 */ /* 0x040fe20000010100 */
[----:B------:R-:W-:Y:S01]  /*2ab70*/  F2FP.PACK_AB R132, R132, R35 ;  /* 0x000000238484723e */ /* 0x000fe200000000ff */
[----:B------:R-:W-:Y:S01]  /*2ab80*/  FADD.FTZ R25, -R175, R28 ;  /* 0x0000001caf197221 */ /* 0x000fe20000010100 */
[----:B------:R-:W5:Y:S01]  /*2ab90*/  LDL R248, [R1+0x50] ;  /* 0x0000500001f87983 */ /* 0x000f620000100800 */
[----:B------:R-:W-:-:S02]  /*2aba0*/  FMUL.FTZ R28, R174, R23 ;  /* 0x00000017ae1c7220 */ /* 0x000fc40000410000 */
[----:B------:R-:W-:Y:S01]  /*2abb0*/  FMUL.FTZ R25, R174, R25 ;  /* 0x00000019ae197220 */ /* 0x000fe20000410000 */
[----:B------:R-:W-:Y:S01]  /*2abc0*/  F2FP.PACK_AB R134, R134, R39 ;  /* 0x000000278686723e */ /* 0x000fe200000000ff */
        /* <DEDUP_REMOVED lines=17> */
[----:B------:R-:W-:Y:S01]  /*2ace0*/  F2FP.PACK_AB R133, R23, R22 ;  /* 0x000000161785723e */ /* 0x000fe200000000ff */
        /* <DEDUP_REMOVED lines=13> */
[----:B------:R-:W-:Y:S01]  /*2adc0*/  F2FP.PACK_AB R132, R39, R36 ;  /* 0x000000242784723e */ /* 0x000fe200000000ff */
        /* <DEDUP_REMOVED lines=9> */
[----:B------:R-:W-:Y:S01]  /*2ae60*/  F2FP.PACK_AB R135, R23, R22 ;  /* 0x000000161787723e */ /* 0x000fe200000000ff */
[----:B------:R-:W-:Y:S01]  /*2ae70*/  IMAD.WIDE.U32 R22, R18, R184, c[0x0][0x208] ;  /* 0x0000820012167625 */ /* 0x000fe200078e00b8 */
[----:B------:R-:W-:-:S03]  /*2ae80*/  F2FP.PACK_AB R134, R39, R36 ;  /* 0x000000242786723e */ /* 0x000fc600000000ff */
        /* <DEDUP_REMOVED lines=53> */
[----:B------:R-:W-:Y:S01]  /*2b1e0*/  F2FP.PACK_AB R27, R26, R27 ;  /* 0x0000001b1a1b723e */ /* 0x000fe200000000ff */
[----:B------:R-:W-:Y:S01]  /*2b1f0*/  FFMA.FTZ R29, R249, R160, R123 ;  /* 0x000000a0f91d7223 */ /* 0x000fe2000001007b */
[----:B------:R-:W2:Y:S01]  /*2b200*/  LDL R251, [R1+0x44] ;  /* 0x0000440001fb7983 */ /* 0x000ea20000100800 */
[----:B------:R-:W-:-:S03]  /*2b210*/  F2FP.PACK_AB R26, R24, R32 ;  /* 0x00000020181a723e */ /* 0x000fc600000000ff */
[----:B------:R-:W3:Y:S01]  /*2b220*/  LDL R249, [R1+0x4c] ;  /* 0x00004c0001f97983 */ /* 0x000ee20000100800 */
[----:B----4-:R-:W-:-:S03]  /*2b230*/  FFMA.FTZ R28, R163, R28, R86 ;  /* 0x0000001ca31c7223 */ /* 0x010fc60000010056 */
[----:B------:R-:W4:Y:S01]  /*2b240*/  LDL R248, [R1+0x30] ;  /* 0x0000300001f87983 */ /* 0x000f220000100800 */
[----:B-----5:R-:W-:-:S03]  /*2b250*/  FFMA.FTZ R35, R164, R35, R85 ;  /* 0x00000023a4237223 */ /* 0x020fc60000010055 */
[----:B------:R-:W5:Y:S01]  /*2b260*/  LDL R186, [R1+0x34] ;  /* 0x0000340001ba7983 */ /* 0x000f620000100800 */
[C---:B------:R-:W-:Y:S01]  /*2b270*/  FMUL.FTZ R164, R174.reuse, R34 ;  /* 0x00000022aea47220 */ /* 0x040fe20000410000 */
[----:B------:R-:W-:Y:S01]  /*2b280*/  F2FP.PACK_AB R34, R23, R22 ;  /* 0x000000161722723e */ /* 0x000fe200000000ff */
[----:B------:R-:W-:Y:S01]  /*2b290*/  FMUL.FTZ R23, R174, R36 ;  /* 0x00000024ae177220 */ /* 0x000fe20000410000 */
[----:B------:R-:W-:Y:S01]  /*2b2a0*/  F2FP.PACK_AB R25, R25, R28 ;  /* 0x0000001c1919723e */ /* 0x000fe200000000ff */
[----:B------:R-:W-:Y:S01]  /*2b2b0*/  FFMA.FTZ R28, R250, R158, R122 ;  /* 0x0000009efa1c7223 */ /* 0x000fe2000001007a */
[----:B------:R-:W5:Y:S04]  /*2b2c0*/  LDL R36, [R1+0x38] ;  /* 0x0000380001247983 */ /* 0x000f680000100800 */
[----:B------:R-:W5:Y:S01]  /*2b2d0*/  LDL R250, [R1+0x48] ;  /* 0x0000480001fa7983 */ /* 0x000f620000100800 */
[----:B------:R-:W-:Y:S01]  /*2b2e0*/  F2FP.PACK_AB R32, R156, R19 ;  /* 0x000000139c20723e */ /* 0x000fe200000000ff */
[----:B------:R-:W-:-:S02]  /*2b2f0*/  FFMA.FTZ R21, R165, R21, R84 ;  /* 0x00000015a5157223 */ /* 0x000fc40000010054 */
[----:B------:R-:W-:Y:S02]  /*2b300*/  FFMA.FTZ R19, R185, R164, R118 ;  /* 0x000000a4b9137223 */ /* 0x000fe40000010076 */
[----:B------:R-:W5:Y:S01]  /*2b310*/  LDL R185, [R1+0x20] ;  /* 0x0000200001b97983 */ /* 0x000f620000100800 */
[----:B------:R-:W-:Y:S01]  /*2b320*/  FMUL.FTZ R163, R174, R38 ;  /* 0x00000026aea37220 */ /* 0x000fe20000410000 */
[----:B------:R-:W-:-:S03]  /*2b330*/  F2FP.PACK_AB R24, R35, R21 ;  /* 0x000000152318723e */ /* 0x000fc600000000ff */
[----:B------:R-:W-:Y:S02]  /*2b340*/  FFMA.FTZ R21, R157, R163, R119 ;  /* 0x000000a39d157223 */ /* 0x000fe40000010077 */
[----:B------:R-:W-:Y:S02]  /*2b350*/  FMUL.FTZ R157, R174, R145 ;  /* 0x00000091ae9d7220 */ /* 0x000fe40000410000 */
[----:B------:R-:W5:Y:S01]  /*2b360*/  LDL R145, [R1+0x3c] ;  /* 0x00003c0001917983 */ /* 0x000f620000100800 */
[----:B------:R-:W-:Y:S01]  /*2b370*/  F2FP.PACK_AB R35, R21, R19 ;  /* 0x000000131523723e */ /* 0x000fe200000000ff */
[----:B------:R-:W-:Y:S01]  /*2b380*/  IMAD.WIDE.U32 R18, R18, R184, c[0x0][0x210] ;  /* 0x0000840012127625 */ /* 0x000fe200078e00b8 */
[----:B------:R-:W-:-:S03]  /*2b390*/  F2FP.PACK_AB R33, R29, R28 ;  /* 0x0000001c1d21723e */ /* 0x000fc600000000ff */
        /* <DEDUP_REMOVED lines=34> */
[----:B------:R-:W-:Y:S02]  /*2b5c0*/  F2FP.PACK_AB R25, R24, R25 ;  /* 0x000000191819723e */ /* 0x000fe400000000ff */
[----:B------:R-:W-:Y:S01]  /*2b5d0*/  F2FP.PACK_AB R24, R19, R18 ;  /* 0x000000121318723e */ /* 0x000fe200000000ff */
        /* <DEDUP_REMOVED lines=36> */
[----:B------:R-:W-:Y:S01]  /*2b820*/  IMAD.WIDE.U32 R18, R30, R184, c[0x0][0x210] ;  /* 0x000084001e127625 */ /* 0x000fe200078e00b8 */
[----:B------:R-:W-:Y:S02]  /*2b830*/  F2FP.PACK_AB R133, R134, R133 ;  /* 0x000000858685723e */ /* 0x000fe400000000ff */
[----:B------:R-:W-:Y:S01]  /*2b840*/  F2FP.PACK_AB R134, R23, R21 ;  /* 0x000000151786723e */ /* 0x000fe200000000ff */
[----:B------:R-:W-:Y:S01]  /*2b850*/  FFMA.FTZ R21, R230, R156, R58 ;  /* 0x0000009ce6157223 */ /* 0x000fe2000001003a */
[----:B------:R0:W-:Y:S01]  /*2b860*/  STG.E.128 [R18.64], R24 ;  /* 0x0000001812007986 */ /* 0x0001e2000c101d06 */
[----:B------:R-:W-:Y:S02]  /*2b870*/  FFMA.FTZ R23, R231, R157, R59 ;  /* 0x0000009de7177223 */ /* 0x000fe4000001003b */
[----:B------:R-:W-:Y:S01]  /*2b880*/  FFMA.FTZ R30, R225, R136, R97 ;  /* 0x00000088e11e7223 */ /* 0x000fe20000010061 */
[----:B------:R-:W-:Y:S01]  /*2b890*/  F2FP.PACK_AB R36, R144, R36 ;  /* 0x000000249024723e */ /* 0x000fe200000000ff */
[----:B------:R-:W-:-:S04]  /*2b8a0*/  IMAD.WIDE.U32 R144, R146, R184, c[0x0][0x208] ;  /* 0x0000820092907625 */ /* 0x000fc800078e00b8 */
[----:B0-----:R-:W-:Y:S02]  /*2b8b0*/  FFMA.FTZ R18, R232, R28, R60 ;  /* 0x0000001ce8127223 */ /* 0x001fe4000001003c */
        /* <DEDUP_REMOVED lines=14> */
[----:B------:R0:W-:Y:S01]  /*2b9a0*/  STG.E.128 [R144.64], R32 ;  /* 0x0000002090007986 */ /* 0x0001e2000c101d06 */
[----:B------:R-:W-:Y:S01]  /*2b9b0*/  F2FP.PACK_AB R25, R25, R21 ;  /* 0x000000151919723e */ /* 0x000fe200000000ff */
[----:B------:R-:W-:Y:S01]  /*2b9c0*/  IMAD.WIDE.U32 R146, R146, R184, c[0x0][0x210] ;  /* 0x0000840092927625 */ /* 0x000fe200078e00b8 */
[----:B------:R-:W-:-:S03]  /*2b9d0*/  F2FP.PACK_AB R30, R30, R19 ;  /* 0x000000131e1e723e */ /* 0x000fc600000000ff */
[----:B------:R-:W-:Y:S02]  /*2b9e0*/  FFMA.FTZ R18, R212, R140, R48 ;  /* 0x0000008cd4127223 */ /* 0x000fe40000010030 */
[----:B------:R-:W-:Y:S01]  /*2b9f0*/  FFMA.FTZ R21, R214, R151, R50 ;  /* 0x00000097d6157223 */ /* 0x000fe20000010032 */
[----:B------:R-:W-:Y:S01]  /*2ba00*/  F2FP.PACK_AB R29, R29, R23 ;  /* 0x000000171d1d723e */ /* 0x000fe200000000ff */
[----:B------:R-:W-:Y:S02]  /*2ba10*/  IMAD.SHL.U32 R19, R168, 0x10, RZ ;  /* 0x00000010a8137824 */ /* 0x000fe400078e00ff */
[----:B------:R-:W-:Y:S02]  /*2ba20*/  FFMA.FTZ R23, R222, R151, R94 ;  /* 0x00000097de177223 */ /* 0x000fe4000001005e */
[-C--:B------:R-:W-:Y:S02]  /*2ba30*/  FFMA.FTZ R31, R223, R154.reuse, R95 ;  /* 0x0000009adf1f7223 */ /* 0x080fe4000001005f */
[----:B0-----:R-:W-:-:S02]  /*2ba40*/  FFMA.FTZ R35, R215, R154, R51 ;  /* 0x0000009ad7237223 */ /* 0x001fc40000010033 */
[----:B------:R-:W-:Y:S01]  /*2ba50*/  FFMA.FTZ R34, R213, R150, R49 ;  /* 0x00000096d5227223 */ /* 0x000fe20000010031 */
[----:B------:R0:W-:Y:S01]  /*2ba60*/  STG.E.128 [R146.64], R36 ;  /* 0x0000002492007986 */ /* 0x0001e2000c101d06 */
[----:B------:R-:W-:Y:S01]  /*2ba70*/  FFMA.FTZ R33, R218, R137, R54 ;  /* 0x00000089da217223 */ /* 0x000fe20000010036 */
[----:B------:R-:W-:Y:S01]  /*2ba80*/  F2FP.PACK_AB R35, R35, R21 ;  /* 0x000000152323723e */ /* 0x000fe200000000ff */
[----:B------:R-:W-:Y:S01]  /*2ba90*/  FFMA.FTZ R32, R219, R138, R55 ;  /* 0x0000008adb207223 */ /* 0x000fe20000010037 */
[----:B------:R-:W-:Y:S02]  /*2baa0*/  F2FP.PACK_AB R34, R34, R18 ;  /* 0x000000122222723e */ /* 0x000fe400000000ff */
[----:B------:R-:W-:Y:S02]  /*2bab0*/  SHF.R.U32.HI R21, RZ, 0x1c, R168 ;  /* 0x0000001cff157819 */ /* 0x000fe400000116a8 */
[----:B------:R-:W-:Y:S02]  /*2bac0*/  IADD3 R18, P0, R19, c[0x0][0x208], RZ ;  /* 0x0000820013127a10 */ /* 0x000fe40007f1e0ff */
[----:B------:R-:W-:-:S02]  /*2bad0*/  F2FP.PACK_AB R31, R31, R23 ;  /* 0x000000171f1f723e */ /* 0x000fc400000000ff */
[----:B------:R-:W-:Y:S01]  /*2bae0*/  F2FP.PACK_AB R33, R32, R33 ;  /* 0x000000212021723e */ /* 0x000fe200000000ff */
[----:B0-----:R-:W-:Y:S01]  /*2baf0*/  FFMA.FTZ R38, R216, R22, R52 ;  /* 0x00000016d8267223 */ /* 0x001fe20000010034 */
[----:B------:R-:W-:Y:S01]  /*2bb00*/  IADD3 R36, P1, R19, c[0x0][0x210], RZ ;  /* 0x0000840013247a10 */ /* 0x000fe20007f3e0ff */
[----:B------:R-:W-:Y:S01]  /*2bb10*/  FFMA.FTZ R39, R217, R136, R53 ;  /* 0x00000088d9277223 */ /* 0x000fe20000010035 */
[----:B------:R-:W-:Y:S01]  /*2bb20*/  IADD3.X R19, R21, c[0x0][0x20c], RZ, P0, !PT ;  /* 0x0000830015137a10 */ /* 0x000fe200007fe4ff */
[----:B------:R-:W-:Y:S01]  /*2bb30*/  IMAD.WIDE.U32 R22, R159, R184, c[0x0][0x210] ;  /* 0x000084009f167625 */ /* 0x000fe200078e00b8 */
[----:B------:R-:W-:Y:S02]  /*2bb40*/  IADD3.X R37, R21, c[0x0][0x214], RZ, P1, !PT ;  /* 0x0000850015257a10 */ /* 0x000fe40000ffe4ff */
[----:B------:R-:W-:Y:S01]  /*2bb50*/  F2FP.PACK_AB R32, R39, R38 ;  /* 0x000000262720723e */ /* 0x000fe200000000ff */
        /* <DEDUP_REMOVED lines=9> */
.L_x_25618:
[----:B------:R-:W-:Y:S05]  /*2bbf0*/  EXIT ;  /* 0x000000000000794d */ /* 0x000fea0003800000 */
.L_x_25616:
[----:B------:R-:W-:Y:S01]  /*2bc00*/  HFMA2.MMA R184, -RZ, RZ, 0, 1.847743988037109375e-06 ;  /* 0x0000001fffb87435 */ /* 0x000fe200000001ff */
[----:B------:R-:W-:Y:S01]  /*2bc10*/  IMAD.MOV.U32 R175, RZ, RZ, R132 ;  /* 0x000000ffffaf7224 */ /* 0x000fe200078e0084 */
[----:B------:R-:W-:Y:S01]  /*2bc20*/  MOV R134, 0x2bc60 ;  /* 0x0002bc6000867802 */ /* 0x000fe20000000f00 */
[----:B------:R-:W-:Y:S02]  /*2bc30*/  IMAD.MOV.U32 R133, RZ, RZ, 0x1 ;  /* 0x00000001ff857424 */ /* 0x000fe400078e00ff */
[----:B------:R-:W-:Y:S02]  /*2bc40*/  IMAD.MOV.U32 R135, RZ, RZ, -0x1 ;  /* 0xffffffffff877424 */ /* 0x000fe400078e00ff */
[----:B------:R-:W-:Y:S05]  /*2bc50*/  CALL.REL.NOINC `($__internal_45_$__cuda_sm70_shflsync_bfly_p) ;  /* 0x00000ac000007944 */ /* 0x000fea0003c00000 */
[----:B-1----:R-:W-:Y:S05]  /*2bc60*/  BRA `(.L_x_25620) ;  /* 0xffffd9c000007947 */ /* 0x002fea000383ffff */
.L_x_25617:
[----:B------:R-:W-:Y:S01]  /*2bc70*/  IMAD.MOV.U32 R175, RZ, RZ, R132 ;  /* 0x000000ffffaf7224 */ /* 0x000fe200078e0084 */
[----:B------:R-:W-:Y:S01]  /*2bc80*/  MOV R135, 0xffffffff ;  /* 0xffffffff00877802 */ /* 0x000fe20000000f00 */
[----:B------:R-:W-:Y:S01]  /*2bc90*/  IMAD.MOV.U32 R133, RZ, RZ, 0x2 ;  /* 0x00000002ff857424 */ /* 0x000fe200078e00ff */
[----:B------:R-:W-:Y:S01]  /*2bca0*/  MOV R134, 0x2bcd0 ;  /* 0x0002bcd000867802 */ /* 0x000fe20000000f00 */
[----:B------:R-:W-:Y:S02]  /*2bcb0*/  IMAD.MOV.U32 R184, RZ, RZ, 0x1f ;  /* 0x0000001fffb87424 */ /* 0x000fe400078e00ff */
[----:B------:R-:W-:Y:S05]  /*2bcc0*/  CALL.REL.NOINC `($__internal_45_$__cuda_sm70_shflsync_bfly_p) ;  /* 0x00000a5000007944 */ /* 0x000fea0003c00000 */
[----:B-1----:R-:W-:Y:S01]  /*2bcd0*/  FADD.FTZ R132, R132, R133 ;  /* 0x0000008584847221 */ /* 0x002fe20000010000 */
[----:B------:R-:W-:Y:S01]  /*2bce0*/  MOV R134, 0x2bd40 ;  /* 0x0002bd4000867802 */ /* 0x000fe20000000f00 */
[----:B------:R-:W-:-:S02]  /*2bcf0*/  IMAD.MOV.U32 R133, RZ, RZ, 0x4 ;  /* 0x00000004ff857424 */ /* 0x000fc400078e00ff */
[----:B------:R-:W-:Y:S02]  /*2bd00*/  IMAD.MOV.U32 R184, RZ, RZ, 0x1f ;  /* 0x0000001fffb87424 */ /* 0x000fe400078e00ff */
[----:B------:R-:W-:Y:S02]  /*2bd10*/  IMAD.MOV.U32 R135, RZ, RZ, -0x1 ;  /* 0xffffffffff877424 */ /* 0x000fe400078e00ff */
[----:B------:R-:W-:Y:S02]  /*2bd20*/  IMAD.MOV.U32 R175, RZ, RZ, R132 ;  /* 0x000000ffffaf7224 */ /* 0x000fe400078e0084 */
[----:B------:R-:W-:Y:S05]  /*2bd30*/  CALL.REL.NOINC `($__internal_45_$__cuda_sm70_shflsync_bfly_p) ;  /* 0x000009e000007944 */ /* 0x000fea0003c00000 */
[----:B-1----:R-:W-:Y:S01]  /*2bd40*/  FADD.FTZ R132, R132, R133 ;  /* 0x0000008584847221 */ /* 0x002fe20000010000 */
[----:B------:R-:W-:Y:S01]  /*2bd50*/  HFMA2.MMA R133, -RZ, RZ, 0, 4.76837158203125e-07 ;  /* 0x00000008ff857435 */ /* 0x000fe200000001ff */
[----:B------:R-:W-:Y:S01]  /*2bd60*/  IMAD.MOV.U32 R184, RZ, RZ, 0x1f ;  /* 0x0000001fffb87424 */ /* 0x000fe200078e00ff */
[----:B------:R-:W-:Y:S01]  /*2bd70*/  MOV R134, 0x2bdb0 ;  /* 0x0002bdb000867802 */ /* 0x000fe20000000f00 */
[----:B------:R-:W-:Y:S02]  /*2bd80*/  IMAD.MOV.U32 R135, RZ, RZ, -0x1 ;  /* 0xffffffffff877424 */ /* 0x000fe400078e00ff */
[----:B------:R-:W-:-:S02]  /*2bd90*/  IMAD.MOV.U32 R175, RZ, RZ, R132 ;  /* 0x000000ffffaf7224 */ /* 0x000fc400078e0084 */
[----:B------:R-:W-:Y:S05]  /*2bda0*/  CALL.REL.NOINC `($__internal_45_$__cuda_sm70_shflsync_bfly_p) ;  /* 0x0000097000007944 */ /* 0x000fea0003c00000 */
[----:B-1----:R-:W-:Y:S01]  /*2bdb0*/  FADD.FTZ R132, R132, R133 ;  /* 0x0000008584847221 */ /* 0x002fe20000010000 */
[----:B------:R-:W-:Y:S01]  /*2bdc0*/  MOV R184, 0x1f ;  /* 0x0000001f00b87802 */ /* 0x000fe20000000f00 */
[----:B------:R-:W-:Y:S01]  /*2bdd0*/  IMAD.MOV.U32 R133, RZ, RZ, 0x10 ;  /* 0x00000010ff857424 */ /* 0x000fe200078e00ff */
[----:B------:R-:W-:Y:S01]  /*2bde0*/  MOV R134, 0x2be20 ;  /* 0x0002be2000867802 */ /* 0x000fe20000000f00 */
[----:B------:R-:W-:-:S02]  /*2bdf0*/  IMAD.MOV.U32 R135, RZ, RZ, -0x1 ;  /* 0xffffffffff877424 */ /* 0x000fc400078e00ff */
[----:B------:R-:W-:Y:S02]  /*2be00*/  IMAD.MOV.U32 R175, RZ, RZ, R132 ;  /* 0x000000ffffaf7224 */ /* 0x000fe400078e0084 */
[----:B------:R-:W-:Y:S05]  /*2be10*/  CALL.REL.NOINC `($__internal_45_$__cuda_sm70_shflsync_bfly_p) ;  /* 0x0000090000007944 */ /* 0x000fea0003c00000 */
[----:B-1----:R-:W-:Y:S01]  /*2be20*/  FADD.FTZ R132, R132, R133 ;  /* 0x0000008584847221 */ /* 0x002fe20000010000 */
[----:B------:R-:W-:Y:S01]  /*2be30*/  MOV R135, 0xffffffff ;  /* 0xffffffff00877802 */ /* 0x000fe20000000f00 */
[----:B------:R-:W-:Y:S02]  /*2be40*/  IMAD.MOV.U32 R184, RZ, RZ, 0x1f ;  /* 0x0000001fffb87424 */ /* 0x000fe400078e00ff */
        /* <DEDUP_REMOVED lines=115> */
[----:B------:R-:W-:Y:S05]  /*2c580*/  CALL.REL.NOINC `($__internal_45_$__cuda_sm70_shflsync_bfly_p) ;  /* 0x0000019000007944 */ /* 0x000fea0003c00000 */
[----:B-1----:R-:W-:Y:S01]  /*2c590*/  FADD.FTZ R175, R175, R133 ;  /* 0x00000085afaf7221 */ /* 0x002fe20000010000 */
[----:B------:R-:W-:Y:S01]  /*2c5a0*/  MOV R134, 0x2c5f0 ;  /* 0x0002c5f000867802 */ /* 0x000fe20000000f00 */
[----:B------:R-:W-:Y:S02]  /*2c5b0*/  IMAD.MOV.U32 R133, RZ, RZ, 0x2 ;  /* 0x00000002ff857424 */ /* 0x000fe400078e00ff */
[----:B------:R-:W-:Y:S02]  /*2c5c0*/  IMAD.MOV.U32 R184, RZ, RZ, 0x1f ;  /* 0x0000001fffb87424 */ /* 0x000fe400078e00ff */
[----:B------:R-:W-:Y:S02]  /*2c5d0*/  IMAD.MOV.U32 R135, RZ, RZ, -0x1 ;  /* 0xffffffffff877424 */ /* 0x000fe400078e00ff */
[----:B------:R-:W-:Y:S05]  /*2c5e0*/  CALL.REL.NOINC `($__internal_45_$__cuda_sm70_shflsync_bfly_p) ;  /* 0x0000013000007944 */ /* 0x000fea0003c00000 */
[----:B------:R-:W-:Y:S01]  /*2c5f0*/  HFMA2.MMA R184, -RZ, RZ, 0, 1.847743988037109375e-06 ;  /* 0x0000001fffb87435 */ /* 0x000fe200000001ff */
[----:B-1----:R-:W-:Y:S01]  /*2c600*/  FADD.FTZ R175, R175, R133 ;  /* 0x00000085afaf7221 */ /* 0x002fe20000010000 */
[----:B------:R-:W-:Y:S01]  /*2c610*/  MOV R134, 0x2c650 ;  /* 0x0002c65000867802 */ /* 0x000fe20000000f00 */
[----:B------:R-:W-:-:S02]  /*2c620*/  IMAD.MOV.U32 R133, RZ, RZ, 0x4 ;  /* 0x00000004ff857424 */ /* 0x000fc400078e00ff */
[----:B------:R-:W-:Y:S02]  /*2c630*/  IMAD.MOV.U32 R135, RZ, RZ, -0x1 ;  /* 0xffffffffff877424 */ /* 0x000fe400078e00ff */
[----:B------:R-:W-:Y:S05]  /*2c640*/  CALL.REL.NOINC `($__internal_45_$__cuda_sm70_shflsync_bfly_p) ;  /* 0x000000d000007944 */ /* 0x000fea0003c00000 */
[----:B-1----:R-:W-:Y:S01]  /*2c650*/  FADD.FTZ R175, R175, R133 ;  /* 0x00000085afaf7221 */ /* 0x002fe20000010000 */
[----:B------:R-:W-:Y:S01]  /*2c660*/  MOV R134, 0x2c6b0 ;  /* 0x0002c6b000867802 */ /* 0x000fe20000000f00 */
[----:B------:R-:W-:Y:S02]  /*2c670*/  IMAD.MOV.U32 R133, RZ, RZ, 0x8 ;  /* 0x00000008ff857424 */ /* 0x000fe400078e00ff */
[----:B------:R-:W-:Y:S02]  /*2c680*/  IMAD.MOV.U32 R184, RZ, RZ, 0x1f ;  /* 0x0000001fffb87424 */ /* 0x000fe400078e00ff */
[----:B------:R-:W-:Y:S02]  /*2c690*/  IMAD.MOV.U32 R135, RZ, RZ, -0x1 ;  /* 0xffffffffff877424 */ /* 0x000fe400078e00ff */
[----:B------:R-:W-:Y:S05]  /*2c6a0*/  CALL.REL.NOINC `($__internal_45_$__cuda_sm70_shflsync_bfly_p) ;  /* 0x0000007000007944 */ /* 0x000fea0003c00000 */
[----:B-1----:R-:W-:Y:S01]  /*2c6b0*/  FADD.FTZ R175, R175, R133 ;  /* 0x00000085afaf7221 */ /* 0x002fe20000010000 */
[----:B------:R-:W-:Y:S01]  /*2c6c0*/  MOV R133, 0x10 ;  /* 0x0000001000857802 */ /* 0x000fe20000000f00 */
[----:B------:R-:W-:Y:S01]  /*2c6d0*/  IMAD.MOV.U32 R184, RZ, RZ, 0x1f ;  /* 0x0000001fffb87424 */ /* 0x000fe200078e00ff */
[----:B------:R-:W-:Y:S01]  /*2c6e0*/  MOV R134, 0x2c710 ;  /* 0x0002c71000867802 */ /* 0x000fe20000000f00 */
[----:B------:R-:W-:-:S02]  /*2c6f0*/  IMAD.MOV.U32 R135, RZ, RZ, -0x1 ;  /* 0xffffffffff877424 */ /* 0x000fc400078e00ff */
[----:B------:R-:W-:Y:S05]  /*2c700*/  CALL.REL.NOINC `($__internal_45_$__cuda_sm70_shflsync_bfly_p) ;  /* 0x0000001000007944 */ /* 0x000fea0003c00000 */
[----:B-1----:R-:W-:Y:S05]  /*2c710*/  BRA `(.L_x_25621) ;  /* 0xffffd75000007947 */ /* 0x002fea000383ffff */
        .weak           $__internal_45_$__cuda_sm70_shflsync_bfly_p
        .type           $__internal_45_$__cuda_sm70_shflsync_bfly_p,@function
        .size           $__internal_45_$__cuda_sm70_shflsync_bfly_p,(.L_x_41073 - $__internal_45_$__cuda_sm70_shflsync_bfly_p)
$__internal_45_$__cuda_sm70_shflsync_bfly_p:
[----:B------:R-:W-:Y:S04]  /*2c720*/  WARPSYNC R135 ;  /* 0x0000008700007348 */ /* 0x000fe80003800000 */
[----:B------:R0:W1:Y:S02]  /*2c730*/  SHFL.BFLY PT, R133, R175, R133, R184 ;  /* 0x0c000085af857389 */ /* 0x00006400000e00b8 */
[----:B0-----:R-:W-:-:S04]  /*2c740*/  IMAD.MOV.U32 R135, RZ, RZ, 0x0 ;  /* 0x00000000ff877424 */ /* 0x001fc800078e00ff */
[----:B------:R-:W-:Y:S05]  /*2c750*/  RET.REL.NODEC R134 `(_ZN10layer_norm31ln_parallel_residual_fwd_kernelINS_13Kernel_traitsIf6__halfS2_S2_fjLj7168ELj1ELj1ELj4ELj16ENS_18Kernel_traits_baseILj7168EfS2_S2_S2_fjLj128EEEEELb1ELb0ELb1EEEvNS_9FwdParamsE) ;  /* 0xfffd38a086007950 */ /* 0x000fea0003c3ffff */
.L_x_25622:
        /* <DEDUP_REMOVED lines=10> */
.L_x_41073:


//--------------------- .text._ZN10layer_norm31ln_parallel_residual_fwd_kernelINS_13Kernel_traitsIf6__halfS2_S2_fjLj7168ELj1ELj1ELj4ELj16ENS_18Kernel_traits_baseILj7168EfS2_S2_S2_fjLj128EEEEELb1ELb1ELb0EEEvNS_9FwdParamsE --------------------------
	.section	.text._ZN10layer_norm31ln_parallel_residual_fwd_kernelINS_13Kernel_traitsIf6__halfS2_S2_fjLj7168ELj1ELj1ELj4ELj16ENS_18Kernel_traits_baseILj7168EfS2_S2_S2_fjLj128EEEEELb1ELb1ELb0EEEvNS_9FwdParamsE,"ax",@progbits
	.sectioninfo	@"SHI_REGISTERS=236"
	.align	128
        .global         _ZN10layer_norm31ln_parallel_residual_fwd_kernelINS_13Kernel_traitsIf6__halfS2_S2_fjLj7168ELj1ELj1ELj4ELj16ENS_18Kernel_traits_baseILj7168EfS2_S2_S2_fjLj128EEEEELb1ELb1ELb0EEEvNS_9FwdParamsE
        .type           _ZN10layer_norm31ln_parallel_residual_fwd_kernelINS_13Kernel_traitsIf6__halfS2_S2_fjLj7168ELj1ELj1ELj4ELj16ENS_18Kernel_traits_baseILj7168EfS2_S2_S2_fjLj128EEEEELb1ELb1ELb0EEEvNS_9FwdParamsE,@function
        .size           _ZN10layer_norm31ln_parallel_residual_fwd_kernelINS_13Kernel_traitsIf6__halfS2_S2_fjLj7168ELj1ELj1ELj4ELj16ENS_18Kernel_traits_baseILj7168EfS2_S2_S2_fjLj128EEEEELb1ELb1ELb0EEEvNS_9FwdParamsE,(.L_x_41074 - _ZN10layer_norm31ln_parallel_residual_fwd_kernelINS_13Kernel_traitsIf6__halfS2_S2_fjLj7168ELj1ELj1ELj4ELj16ENS_18Kernel_traits_baseILj7168EfS2_S2_S2_fjLj128EEEEELb1ELb1ELb0EEEvNS_9FwdParamsE)
        .other          _ZN10layer_norm31ln_parallel_residual_fwd_kernelINS_13Kernel_traitsIf6__halfS2_S2_fjLj7168ELj1ELj1ELj4ELj16ENS_18Kernel_traits_baseILj7168EfS2_S2_S2_fjLj128EEEEELb1ELb1ELb0EEEvNS_9FwdParamsE,@"STO_CUDA_ENTRY STV_DEFAULT"
_ZN10layer_norm31ln_parallel_residual_fwd_kernelINS_13Kernel_traitsIf6__halfS2_S2_fjLj7168ELj1ELj1ELj4ELj16ENS_18Kernel_traits_baseILj7168EfS2_S2_S2_fjLj128EEEEELb1ELb1ELb0EEEvNS_9FwdParamsE:
.text._ZN10layer_norm31ln_parallel_residual_fwd_kernelINS_13Kernel_traitsIf6__halfS2_S2_fjLj7168ELj1ELj1ELj4ELj16ENS_18Kernel_traits_baseILj7168EfS2_S2_S2_fjLj128EEEEELb1ELb1ELb0EEEvNS_9FwdParamsE:
        /* <DEDUP_REMOVED lines=102> */
.L_x_25624:
[----:B------:R-:W-:Y:S05]  /*0660*/  BSYNC B0 ;  /* 0x0000000000007941 */ /* 0x000fea0003800000 */
.L_x_25623:
        /* <DEDUP_REMOVED lines=17> */
.L_x_25626:
[----:B------:R-:W-:Y:S05]  /*0780*/  BSYNC B0 ;  /* 0x0000000000007941 */ /* 0x000fea0003800000 */
.L_x_25625:
        /* <DEDUP_REMOVED lines=17> */
.L_x_25628:
[----:B------:R-:W-:Y:S05]  /*08a0*/  BSYNC B0 ;  /* 0x0000000000007941 */ /* 0x000fea0003800000 */
.L_x_25627:
        /* <DEDUP_REMOVED lines=17> */
.L_x_25630:
[----:B------:R-:W-:Y:S05]  /*09c0*/  BSYNC B0 ;  /* 0x0000000000007941 */ /* 0x000fea0003800000 */
.L_x_25629:
        /* <DEDUP_REMOVED lines=17> */
.L_x_25632:
[----:B------:R-:W-:Y:S05]  /*0ae0*/  BSYNC B0 ;  /* 0x0000000000007941 */ /* 0x000fea0003800000 */
.L_x_25631:
        /* <DEDUP_REMOVED lines=25> */
.L_x_25634:
[----:B------:R-:W-:Y:S05]  /*0c80*/  BSYNC B0 ;  /* 0x0000000000007941 */ /* 0x000fea0003800000 */
.L_x_25633:
        /* <DEDUP_REMOVED lines=25> */
.L_x_25636:
[----:B------:R-:W-:Y:S05]  /*0e20*/  BSYNC B0 ;  /* 0x0000000000007941 */ /* 0x000fea0003800000 */
.L_x_25635:
        /* <DEDUP_REMOVED lines=36> */
.L_x_26570:
        /* <DEDUP_REMOVED lines=36> */
.L_x_25640:
[----:B--2---:R-:W-:Y:S02]  /*12b0*/  IMAD.MOV.U32 R157, RZ, RZ, R12 ;  /* 0x000000ffff9d7224 */ /* 0x004fe400078e000c */
.L_x_25641:
[----:B------:R-:W-:Y:S05]  /*12c0*/  BSYNC B1 ;  /* 0x0000000000017941 */ /* 0x000fea0003800000 */
.L_x_25639:
        /* <DEDUP_REMOVED lines=16> */
.L_x_25645:
[----:B------:R-:W-:Y:S05]  /*13d0*/  BSYNC B2 ;  /* 0x0000000000027941 */ /* 0x000fea0003800000 */
.L_x_25644:
        /* <DEDUP_REMOVED lines=42> */
.L_x_25643:
[----:B------:R-:W-:Y:S05]  /*1680*/  BSYNC B1 ;  /* 0x0000000000017941 */ /* 0x000fea0003800000 */
.L_x_25642:
[----:B------:R-:W2:Y:S01]  /*1690*/  I2F.U32 R5, R157 ;  /* 0x0000009d00057306 */ /* 0x000ea20000201000 */
[----:B------:R-:W-:Y:S01]  /*16a0*/  IMAD.MOV.U32 R190, RZ, RZ, 0x2f800000 ;  /* 0x2f800000ffbe7424 */ /* 0x000fe200078e00ff */
[----:B------:R-:W-:Y:S01]  /*16b0*/  ISETP.NE.U32.AND P1, PT, RZ, c[0x0][0x178], PT ;  /* 0x00005e00ff007a0c */ /* 0x000fe20003f25070 */
[----:B-----5:R-:W-:Y:S01]  /*16c0*/  HADD2.F32 R11, -RZ, R152.H0_H0 ;  /* 0x20000098ff0b7230 */ /* 0x020fe20000004100 */
[----:B------:R-:W-:Y:S02]  /*16d0*/  LOP3.LUT R17, R17, 0xfffffff7, RZ, 0xc0, !PT ;  /* 0xfffffff711117812 */ /* 0x000fe400078ec0ff */
[----:B------:R-:W-:Y:S02]  /*16e0*/  ISETP.NE.AND.EX P1, PT, RZ, c[0x0][0x17c], PT, P1 ;  /* 0x00005f00ff007a0c */ /* 0x000fe40003f25310 */
        /* <DEDUP_REMOVED lines=12> */
.L_x_25646:
        /* <DEDUP_REMOVED lines=12> */
.L_x_25649:
[----:B------:R-:W-:Y:S02]  /*1870*/  IMAD.MOV.U32 R157, RZ, RZ, R12 ;  /* 0x000000ffff9d7224 */ /* 0x000fe400078e000c */
.L_x_25650:
[----:B------:R-:W-:Y:S05]  /*1880*/  BSYNC B1 ;  /* 0x0000000000017941 */ /* 0x000fea0003800000 */
.L_x_25648:
        /* <DEDUP_REMOVED lines=16> */
.L_x_25654:
[----:B------:R-:W-:Y:S05]  /*1990*/  BSYNC B2 ;  /* 0x0000000000027941 */ /* 0x000fea0003800000 */
.L_x_25653:
        /* <DEDUP_REMOVED lines=42> */
.L_x_25652:
[----:B------:R-:W-:Y:S05]  /*1c40*/  BSYNC B1 ;  /* 0x0000000000017941 */ /* 0x000fea0003800000 */
.L_x_25651:
[----:B------:R-:W2:Y:S01]  /*1c50*/  I2F.U32 R157, R157 ;  /* 0x0000009d009d7306 */ /* 0x000ea20000201000 */
[----:B------:R-:W-:Y:S02]  /*1c60*/  HADD2.F32 R158, -RZ, R36.H0_H0 ;  /* 0x20000024ff9e7230 */ /* 0x000fe40000004100 */
[----:B------:R-:W-:-:S03]  /*1c70*/  @P0 HADD2.F32 R174, -RZ, R32.H0_H0 ;  /* 0x20000020ffae0230 */ /* 0x000fc60000004100 */
[----:B------:R-:W-:Y:S02]  /*1c80*/  FMUL.FTZ R158, R158, c[0x0][0x1e8] ;  /* 0x00007a009e9e7a20 */ /* 0x000fe40000410000 */
[----:B--2---:R-:W-:-:S05]  /*1c90*/  FFMA.FTZ R4, R157, R190, 1.1641532182693481445e-10 ;  /* 0x2f0000009d047423 */ /* 0x004fca00000100be */
[----:B------:R-:W-:-:S04]  /*1ca0*/  FSETP.GTU.FTZ.AND P2, PT, R4, c[0x0][0x1e4], PT ;  /* 0x0000790004007a0b */ /* 0x000fc80003f5c000 */
[----:B------:R-:W-:Y:S02]  /*1cb0*/  FSEL R158, R158, RZ, !P2 ;  /* 0x000000ff9e9e7208 */ /* 0x000fe40005000000 */
[----:B------:R-:W-:-:S03]  /*1cc0*/  SEL R4, RZ, 0x1, P2 ;  /* 0x00000001ff047807 */ /* 0x000fc60001000000 */
[----:B------:R-:W-:-:S04]  /*1cd0*/  FADD.FTZ R5, R158, R5 ;  /* 0x000000059e057221 */ /* 0x000fc80000010000 */
[----:B------:R-:W-:Y:S02]  /*1ce0*/  @P0 FADD.FTZ R5, R174, R5 ;  /* 0x00000005ae050221 */ /* 0x000fe40000010000 */
.L_x_25647:
        /* <DEDUP_REMOVED lines=12> */
.L_x_25656:
[----:B------:R-:W-:Y:S02]  /*1db0*/  IMAD.MOV.U32 R157, RZ, RZ, R12 ;  /* 0x000000ffff9d7224 */ /* 0x000fe400078e000c */
.L_x_25657:
[----:B------:R-:W-:Y:S05]  /*1dc0*/  BSYNC B1 ;  /* 0x0000000000017941 */ /* 0x000fea0003800000 */
.L_x_25655:
        /* <DEDUP_REMOVED lines=16> */
.L_x_25661:
[----:B------:R-:W-:Y:S05]  /*1ed0*/  BSYNC B2 ;  /* 0x0000000000027941 */ /* 0x000fea0003800000 */
.L_x_25660:
        /* <DEDUP_REMOVED lines=42> */
.L_x_25659:
[----:B------:R-:W-:Y:S05]  /*2180*/  BSYNC B1 ;  /* 0x0000000000017941 */ /* 0x000fea0003800000 */
.L_x_25658:
[----:B------:R-:W2:Y:S01]  /*2190*/  I2F.U32 R11, R157 ;  /* 0x0000009d000b7306 */ /* 0x000ea20000201000 */
[----:B------:R-:W-:Y:S01]  /*21a0*/  HADD2.F32 R152, -RZ, R152.H1_H1 ;  /* 0x30000098ff987230 */ /* 0x000fe20000004100 */
[----:B------:R-:W-:-:S04]  /*21b0*/  LOP3.LUT R17, R17, 0xfffffffb, RZ, 0xc0, !PT ;  /* 0xfffffffb11117812 */ /* 0x000fc800078ec0ff */
        /* <DEDUP_REMOVED lines=12> */
.L_x_25662:
        /* <DEDUP_REMOVED lines=12> */
.L_x_25665:
[----:B------:R-:W-:Y:S02]  /*2340*/  IMAD.MOV.U32 R152, RZ, RZ, R12 ;  /* 0x000000ffff987224 */ /* 0x000fe400078e000c */
.L_x_25666:
[----:B------:R-:W-:Y:S05]  /*2350*/  BSYNC B1 ;  /* 0x0000000000017941 */ /* 0x000fea0003800000 */
.L_x_25664:
        /* <DEDUP_REMOVED lines=16> */
.L_x_25670:
[----:B------:R-:W-:Y:S05]  /*2460*/  BSYNC B2 ;  /* 0x0000000000027941 */ /* 0x000fea0003800000 */
.L_x_25669:
        /* <DEDUP_REMOVED lines=42> */
.L_x_25668:
[----:B------:R-:W-:Y:S05]  /*2710*/  BSYNC B1 ;  /* 0x0000000000017941 */ /* 0x000fea0003800000 */
.L_x_25667:
[----:B0-----:R-:W0:Y:S01]  /*2720*/  I2F.U32 R3, R152 ;  /* 0x0000009800037306 */ /* 0x001e220000201000 */
        /* <DEDUP_REMOVED lines=9> */
.L_x_25663:
        /* <DEDUP_REMOVED lines=12> */
.L_x_25672:
[----:B------:R-:W-:Y:S02]  /*2880*/  IMAD.MOV.U32 R152, RZ, RZ, R12 ;  /* 0x000000ffff987224 */ /* 0x000fe400078e000c */
.L_x_25673:
[----:B------:R-:W-:Y:S05]  /*2890*/  BSYNC B1 ;  /* 0x0000000000017941 */ /* 0x000fea0003800000 */
.L_x_25671:
        /* <DEDUP_REMOVED lines=16> */
.L_x_25677:
[----:B------:R-:W-:Y:S05]  /*29a0*/  BSYNC B2 ;  /* 0x0000000000027941 */ /* 0x000fea0003800000 */
.L_x_25676:
        /* <DEDUP_REMOVED lines=42> */
.L_x_25675:
[----:B------:R-:W-:Y:S05]  /*2c50*/  BSYNC B1 ;  /* 0x0000000000017941 */ /* 0x000fea0003800000 */
.L_x_25674:
[----:B------:R-:W2:Y:S01]  /*2c60*/  I2F.U32 R11, R152 ;  /* 0x00000098000b7306 */ /* 0x000ea20000201000 */
[----:B------:R-:W-:Y:S01]  /*2c70*/  HADD2.F32 R157, -RZ, R153.H0_H0 ;  /* 0x20000099ff9d7230 */ /* 0x000fe20000004100 */
        /* <DEDUP_REMOVED lines=13> */
.L_x_25678:
        /* <DEDUP_REMOVED lines=12> */
.L_x_25681:
[----:B------:R-:W-:Y:S02]  /*2e10*/  IMAD.MOV.U32 R152, RZ, RZ, R12 ;  /* 0x000000ffff987224 */ /* 0x000fe400078e000c */
.L_x_25682:
[----:B------:R-:W-:Y:S05]  /*2e20*/  BSYNC B1 ;  /* 0x0000000000017941 */ /* 0x000fea0003800000 */
.L_x_25680:
        /* <DEDUP_REMOVED lines=16> */
.L_x_25686:
[----:B------:R-:W-:Y:S05]  /*2f30*/  BSYNC B2 ;  /* 0x0000000000027941 */ /* 0x000fea0003800000 */
.L_x_25685:
        /* <DEDUP_REMOVED lines=42> */
.L_x_25684:
[----:B------:R-:W-:Y:S05]  /*31e0*/  BSYNC B1 ;  /* 0x0000000000017941 */ /* 0x000fea0003800000 */
.L_x_25683:
        /* <DEDUP_REMOVED lines=10> */
.L_x_25679:
        /* <DEDUP_REMOVED lines=12> */
.L_x_25688:
[----:B------:R-:W-:Y:S02]  /*3350*/  IMAD.MOV.U32 R152, RZ, RZ, R12 ;  /* 0x000000ffff987224 */ /* 0x000fe400078e000c */
.L_x_25689:
[----:B------:R-:W-:Y:S05]  /*3360*/  BSYNC B1 ;  /* 0x0000000000017941 */ /* 0x000fea0003800000 */
.L_x_25687:
        /* <DEDUP_REMOVED lines=16> */
.L_x_25693:
[----:B------:R-:W-:Y:S05]  /*3470*/  BSYNC B2 ;  /* 0x0000000000027941 */ /* 0x000fea0003800000 */
.L_x_25692:
        /* <DEDUP_REMOVED lines=42> */
.L_x_25691:
[----:B------:R-:W-:Y:S05]  /*3720*/  BSYNC B1 ;  /* 0x0000000000017941 */ /* 0x000fea0003800000 */
.L_x_25690:
        /* <DEDUP_REMOVED lines=15> */
.L_x_25694:
        /* <DEDUP_REMOVED lines=12> */
.L_x_25697:
[----:B------:R-:W-:Y:S02]  /*38e0*/  IMAD.MOV.U32 R173, RZ, RZ, R12 ;  /* 0x000000ffffad7224 */ /* 0x000fe400078e000c */
.L_x_25698:
[----:B------:R-:W-:Y:S05]  /*38f0*/  BSYNC B1 ;  /* 0x0000000000017941 */ /* 0x000fea0003800000 */
.L_x_25696:
        /* <DEDUP_REMOVED lines=16> */
.L_x_25702:
[----:B------:R-:W-:Y:S05]  /*3a00*/  BSYNC B2 ;  /* 0x0000000000027941 */ /* 0x000fea0003800000 */
.L_x_25701:
        /* <DEDUP_REMOVED lines=42> */
.L_x_25700:
[----:B------:R-:W-:Y:S05]  /*3cb0*/  BSYNC B1 ;  /* 0x0000000000017941 */ /* 0x000fea0003800000 */
.L_x_25699:
[----:B------:R-:W2:Y:S01]  /*3cc0*/  I2F.U32 R153, R173 ;  /* 0x000000ad00997306 */ /* 0x000ea20000201000 */
[----:B------:R-:W-:Y:S02]  /*3cd0*/  HADD2.F32 R0, -RZ, R37.H1_H1 ;  /* 0x30000025ff007230 */ /* 0x000fe40000004100 */
[----:B------:R-:W-:-:S03]  /*3ce0*/  @P0 HADD2.F32 R185, -RZ, R33.H1_H1 ;  /* 0x30000021ffb90230 */ /* 0x000fc60000004100 */
[----:B------:R-:W-:Y:S02]  /*3cf0*/  FMUL.FTZ R0, R0, c[0x0][0x1e8] ;  /* 0x00007a0000007a20 */ /* 0x000fe40000410000 */
[----:B--2---:R-:W-:-:S05]  /*3d00*/  FFMA.FTZ R153, R153, R190, 1.1641532182693481445e-10 ;  /* 0x2f00000099997423 */ /* 0x004fca00000100be */
[----:B------:R-:W-:-:S04]  /*3d10*/  FSETP.GTU.FTZ.AND P2, PT, R153, c[0x0][0x1e4], PT ;  /* 0x0000790099007a0b */ /* 0x000fc80003f5c000 */
[----:B------:R-:W-:Y:S02]  /*3d20*/  FSEL R153, R0, RZ, !P2 ;  /* 0x000000ff00997208 */ /* 0x000fe40005000000 */
[----:B------:R-:W-:-:S03]  /*3d30*/  SEL R0, RZ, 0x1, P2 ;  /* 0x00000001ff007807 */ /* 0x000fc60001000000 */
[----:B------:R-:W-:-:S04]  /*3d40*/  FADD.FTZ R174, R153, R174 ;  /* 0x000000ae99ae7221 */ /* 0x000fc80000010000 */
[----:B------:R-:W-:Y:S02]  /*3d50*/  @P0 FADD.FTZ R174, R185, R174 ;  /* 0x000000aeb9ae0221 */ /* 0x000fe40000010000 */
.L_x_25695:
        /* <DEDUP_REMOVED lines=12> */
.L_x_25704:
[----:B------:R-:W-:Y:S02]  /*3e20*/  IMAD.MOV.U32 R185, RZ, RZ, R12 ;  /* 0x000000ffffb97224 */ /* 0x000fe400078e000c */
.L_x_25705:
[----:B------:R-:W-:Y:S05]  /*3e30*/  BSYNC B1 ;  /* 0x0000000000017941 */ /* 0x000fea0003800000 */
.L_x_25703:
        /* <DEDUP_REMOVED lines=16> */
.L_x_25709:
[----:B------:R-:W-:Y:S05]  /*3f40*/  BSYNC B2 ;  /* 0x0000000000027941 */ /* 0x000fea0003800000 */
.L_x_25708:
        /* <DEDUP_REMOVED lines=42> */
.L_x_25707:
[----:B------:R-:W-:Y:S05]  /*41f0*/  BSYNC B1 ;  /* 0x0000000000017941 */ /* 0x000fea0003800000 */
.L_x_25706:
[----:B------:R-:W2:Y:S01]  /*4200*/  I2F.U32 R11, R185 ;  /* 0x000000b9000b7306 */ /* 0x000ea20000201000 */
[----:B------:R-:W-:-:S05]  /*4210*/  HADD2.F32 R153, -RZ, R154.H0_H0 ;  /* 0x2000009aff997230 */ /* 0x000fca0000004100 */
[----:B------:R-:W-:Y:S02]  /*4220*/  FMUL.FTZ R153, R153, c[0x0][0x1e8] ;  /* 0x00007a0099997a20 */ /* 0x000fe40000410000 */
[----:B--2---:R-:W-:-:S05]  /*4230*/  FFMA.FTZ R11, R11, R190, 1.1641532182693481445e-10 ;  /* 0x2f0000000b0b7423 */ /* 0x004fca00000100be */
        /* <DEDUP_REMOVED lines=9> */
.L_x_25710:
        /* <DEDUP_REMOVED lines=12> */
.L_x_25713:
[----:B------:R-:W-:Y:S02]  /*4390*/  IMAD.MOV.U32 R185, RZ, RZ, R12 ;  /* 0x000000ffffb97224 */ /* 0x000fe400078e000c */
.L_x_25714:
[----:B------:R-:W-:Y:S05]  /*43a0*/  BSYNC B1 ;  /* 0x0000000000017941 */ /* 0x000fea0003800000 */
.L_x_25712:
        /* <DEDUP_REMOVED lines=16> */
.L_x_25718:
[----:B------:R-:W-:Y:S05]  /*44b0*/  BSYNC B2 ;  /* 0x0000000000027941 */ /* 0x000fea0003800000 */
.L_x_25717:
        /* <DEDUP_REMOVED lines=42> */
.L_x_25716:
[----:B------:R-:W-:Y:S05]  /*4760*/  BSYNC B1 ;  /* 0x0000000000017941 */ /* 0x000fea0003800000 */
.L_x_25715:
        /* <DEDUP_REMOVED lines=10> */
.L_x_25711:
        /* <DEDUP_REMOVED lines=12> */
.L_x_25720:
[----:B------:R-:W-:Y:S02]  /*48d0*/  IMAD.MOV.U32 R185, RZ, RZ, R12 ;  /* 0x000000ffffb97224 */ /* 0x000fe400078e000c */
.L_x_25721:
[----:B------:R-:W-:Y:S05]  /*48e0*/  BSYNC B1 ;  /* 0x0000000000017941 */ /* 0x000fea0003800000 */
.L_x_25719:
        /* <DEDUP_REMOVED lines=16> */
.L_x_25725:
[----:B------:R-:W-:Y:S05]  /*49f0*/  BSYNC B2 ;  /* 0x0000000000027941 */ /* 0x000fea0003800000 */
.L_x_25724:
        /* <DEDUP_REMOVED lines=42> */
.L_x_25723:
[----:B------:R-:W-:Y:S05]  /*4ca0*/  BSYNC B1 ;  /* 0x0000000000017941 */ /* 0x000fea0003800000 */
.L_x_25722:
[----:B------:R-:W2:Y:S01]  /*4cb0*/  I2F.U32 R11, R185 ;  /* 0x000000b9000b7306 */ /* 0x000ea20000201000 */
[----:B------:R-:W-:-:S05]  /*4cc0*/  HADD2.F32 R154, -RZ, R154.H1_H1 ;  /* 0x3000009aff9a7230 */ /* 0x000fca0000004100 */
[----:B------:R-:W-:Y:S02]  /*4cd0*/  FMUL.FTZ R154, R154, c[0x0][0x1e8] ;  /* 0x00007a009a9a7a20 */ /* 0x000fe40000410000 */
[----:B--2---:R-:W-:-:S05]  /*4ce0*/  FFMA.FTZ R11, R11, R190, 1.1641532182693481445e-10 ;  /* 0x2f0000000b0b7423 */ /* 0x004fca00000100be */
        /* <DEDUP_REMOVED lines=9> */
.L_x_25726:
        /* <DEDUP_REMOVED lines=12> */
.L_x_25729:
[----:B------:R-:W-:Y:S02]  /*4e40*/  IMAD.MOV.U32 R154, RZ, RZ, R12 ;  /* 0x000000ffff9a7224 */ /* 0x000fe400078e000c */
.L_x_25730:
[----:B------:R-:W-:Y:S05]  /*4e50*/  BSYNC B1 ;  /* 0x0000000000017941 */ /* 0x000fea0003800000 */
.L_x_25728:
        /* <DEDUP_REMOVED lines=16> */
.L_x_25734:
[----:B------:R-:W-:Y:S05]  /*4f60*/  BSYNC B2 ;  /* 0x0000000000027941 */ /* 0x000fea0003800000 */
.L_x_25733:
        /* <DEDUP_REMOVED lines=42> */
.L_x_25732:
[----:B------:R-:W-:Y:S05]  /*5210*/  BSYNC B1 ;  /* 0x0000000000017941 */ /* 0x000fea0003800000 */
.L_x_25731:
        /* <DEDUP_REMOVED lines=10> */
.L_x_25727:
        /* <DEDUP_REMOVED lines=12> */
.L_x_25736:
[----:B------:R-:W-:Y:S02]  /*5380*/  IMAD.MOV.U32 R154, RZ, RZ, R12 ;  /* 0x000000ffff9a7224 */ /* 0x000fe400078e000c */
.L_x_25737:
[----:B------:R-:W-:Y:S05]  /*5390*/  BSYNC B1 ;  /* 0x0000000000017941 */ /* 0x000fea0003800000 */
.L_x_25735:
        /* <DEDUP_REMOVED lines=16> */
.L_x_25741:
[----:B------:R-:W-:Y:S05]  /*54a0*/  BSYNC B2 ;  /* 0x0000000000027941 */ /* 0x000fea0003800000 */
.L_x_25740:
        /* <DEDUP_REMOVED lines=42> */
.L_x_25739:
[----:B------:R-:W-:Y:S05]  /*5750*/  BSYNC B1 ;  /* 0x0000000000017941 */ /* 0x000fea0003800000 */
.L_x_25738:
        /* <DEDUP_REMOVED lines=13> */
.L_x_25742:
        /* <DEDUP_REMOVED lines=12> */
.L_x_25745:
[----:B------:R-:W-:Y:S02]  /*58f0*/  IMAD.MOV.U32 R154, RZ, RZ, R12 ;  /* 0x000000ffff9a7224 */ /* 0x000fe400078e000c */
.L_x_25746:
[----:B------:R-:W-:Y:S05]  /*5900*/  BSYNC B1 ;  /* 0x0000000000017941 */ /* 0x000fea0003800000 */
.L_x_25744:
        /* <DEDUP_REMOVED lines=16> */
.L_x_25750:
[----:B------:R-:W-:Y:S05]  /*5a10*/  BSYNC B2 ;  /* 0x0000000000027941 */ /* 0x000fea0003800000 */
.L_x_25749:
        /* <DEDUP_REMOVED lines=42> */
.L_x_25748:
[----:B------:R-:W-:Y:S05]  /*5cc0*/  BSYNC B1 ;  /* 0x0000000000017941 */ /* 0x000fea0003800000 */
.L_x_25747:
        /* <DEDUP_REMOVED lines=10> */
.L_x_25743:
        /* <DEDUP_REMOVED lines=12> */
.L_x_25752:
[----:B------:R-:W-:Y:S02]  /*5e30*/  IMAD.MOV.U32 R154, RZ, RZ, R12 ;  /* 0x000000ffff9a7224 */ /* 0x000fe400078e000c */
.L_x_25753:
[----:B------:R-:W-:Y:S05]  /*5e40*/  BSYNC B1 ;  /* 0x0000000000017941 */ /* 0x000fea0003800000 */
.L_x_25751:
        /* <DEDUP_REMOVED lines=16> */
.L_x_25757:
[----:B------:R-:W-:Y:S05]  /*5f50*/  BSYNC B2 ;  /* 0x0000000000027941 */ /* 0x000fea0003800000 */
.L_x_25756:
        /* <DEDUP_REMOVED lines=42> */
.L_x_25755:
[----:B------:R-:W-:Y:S05]  /*6200*/  BSYNC B1 ;  /* 0x0000000000017941 */ /* 0x000fea0003800000 */
.L_x_25754:
        /* <DEDUP_REMOVED lines=13> */
.L_x_25758:
        /* <DEDUP_REMOVED lines=12> */
.L_x_25761:
[----:B------:R-:W-:Y:S02]  /*63a0*/  IMAD.MOV.U32 R192, RZ, RZ, R12 ;  /* 0x000000ffffc07224 */ /* 0x000fe400078e000c */
.L_x_25762:
[----:B------:R-:W-:Y:S05]  /*63b0*/  BSYNC B1 ;  /* 0x0000000000017941 */ /* 0x000fea0003800000 */
.L_x_25760:
        /* <DEDUP_REMOVED lines=16> */
.L_x_25766:
[----:B------:R-:W-:Y:S05]  /*64c0*/  BSYNC B2 ;  /* 0x0000000000027941 */ /* 0x000fea0003800000 */
.L_x_25765:
        /* <DEDUP_REMOVED lines=42> */
.L_x_25764:
[----:B------:R-:W-:Y:S05]  /*6770*/  BSYNC B1 ;  /* 0x0000000000017941 */ /* 0x000fea0003800000 */
.L_x_25763:
        /* <DEDUP_REMOVED lines=10> */
.L_x_25759:
        /* <DEDUP_REMOVED lines=54> */
.L_x_25767:
[----:B------:R-:W-:Y:S02]  /*6b80*/  IADD3 R190, R6, 0x80, RZ ;  /* 0x0000008006be7810 */ /* 0x000fe40007ffe0ff */
.L_x_25638:
[----:B------:R-:W-:Y:S05]  /*6b90*/  BSYNC B0 ;  /* 0x0000000000007941 */ /* 0x000fea0003800000 */
.L_x_25637:
        /* <DEDUP_REMOVED lines=30> */
.L_x_25771:
[----:B--2---:R-:W-:Y:S02]  /*6d80*/  IMAD.MOV.U32 R159, RZ, RZ, R12 ;  /* 0x000000ffff9f7224 */ /* 0x004fe400078e000c */
.L_x_25772:
[----:B------:R-:W-:Y:S05]  /*6d90*/  BSYNC B1 ;  /* 0x0000000000017941 */ /* 0x000fea0003800000 */
.L_x_25770:
        /* <DEDUP_REMOVED lines=16> */
.L_x_25776:
[----:B------:R-:W-:Y:S05]  /*6ea0*/  BSYNC B2 ;  /* 0x0000000000027941 */ /* 0x000fea0003800000 */
.L_x_25775:
        /* <DEDUP_REMOVED lines=42> */
.L_x_25774:
[----:B------:R-:W-:Y:S05]  /*7150*/  BSYNC B1 ;  /* 0x0000000000017941 */ /* 0x000fea0003800000 */
.L_x_25773:
        /* <DEDUP_REMOVED lines=18> */
.L_x_25777:
        /* <DEDUP_REMOVED lines=12> */
.L_x_25780:
[----:B------:R-:W-:Y:S02]  /*7340*/  IMAD.MOV.U32 R159, RZ, RZ, R12 ;  /* 0x000000ffff9f7224 */ /* 0x000fe400078e000c */
.L_x_25781:
[----:B------:R-:W-:Y:S05]  /*7350*/  BSYNC B1 ;  /* 0x0000000000017941 */ /* 0x000fea0003800000 */
.L_x_25779:
        /* <DEDUP_REMOVED lines=16> */
.L_x_25785:
[----:B------:R-:W-:Y:S05]  /*7460*/  BSYNC B2 ;  /* 0x0000000000027941 */ /* 0x000fea0003800000 */
.L_x_25784:
        /* <DEDUP_REMOVED lines=42> */
.L_x_25783:
[----:B------:R-:W-:Y:S05]  /*7710*/  BSYNC B1 ;  /* 0x0000000000017941 */ /* 0x000fea0003800000 */
.L_x_25782:
        /* <DEDUP_REMOVED lines=10> */
.L_x_25778:
        /* <DEDUP_REMOVED lines=12> */
.L_x_25787:
[----:B------:R-:W-:Y:S02]  /*7880*/  IMAD.MOV.U32 R159, RZ, RZ, R12 ;  /* 0x000000ffff9f7224 */ /* 0x000fe400078e000c */
.L_x_25788:
[----:B------:R-:W-:Y:S05]  /*7890*/  BSYNC B1 ;  /* 0x0000000000017941 */ /* 0x000fea0003800000 */
.L_x_25786:
        /* <DEDUP_REMOVED lines=16> */
.L_x_25792:
[----:B------:R-:W-:Y:S05]  /*79a0*/  BSYNC B2 ;  /* 0x0000000000027941 */ /* 0x000fea0003800000 */
.L_x_25791:
        /* <DEDUP_REMOVED lines=42> */
.L_x_25790:
[----:B------:R-:W-:Y:S05]  /*7c50*/  BSYNC B1 ;  /* 0x0000000000017941 */ /* 0x000fea0003800000 */
.L_x_25789:
        /* <DEDUP_REMOVED lines=15> */
.L_x_25793:
        /* <DEDUP_REMOVED lines=12> */
.L_x_25796:
[----:B------:R-:W-:Y:S02]  /*7e10*/  IMAD.MOV.U32 R152, RZ, RZ, R12 ;  /* 0x000000ffff987224 */ /* 0x000fe400078e000c */
.L_x_25797:
[----:B------:R-:W-:Y:S05]  /*7e20*/  BSYNC B1 ;  /* 0x0000000000017941 */ /* 0x000fea0003800000 */
.L_x_25795:
        /* <DEDUP_REMOVED lines=16> */
.L_x_25801:
[----:B------:R-:W-:Y:S05]  /*7f30*/  BSYNC B2 ;  /* 0x0000000000027941 */ /* 0x000fea0003800000 */
.L_x_25800:
        /* <DEDUP_REMOVED lines=42> */
.L_x_25799:
[----:B------:R-:W-:Y:S05]  /*81e0*/  BSYNC B1 ;  /* 0x0000000000017941 */ /* 0x000fea0003800000 */
.L_x_25798:
        /* <DEDUP_REMOVED lines=10> */
.L_x_25794:
        /* <DEDUP_REMOVED lines=12> */
.L_x_25803:
[----:B------:R-:W-:Y:S02]  /*8350*/  IMAD.MOV.U32 R152, RZ, RZ, R12 ;  /* 0x000000ffff987224 */ /* 0x000fe400078e000c */
.L_x_25804:
[----:B------:R-:W-:Y:S05]  /*8360*/  BSYNC B1 ;  /* 0x0000000000017941 */ /* 0x000fea0003800000 */
.L_x_25802:
        /* <DEDUP_REMOVED lines=16> */
.L_x_25808:
[----:B------:R-:W-:Y:S05]  /*8470*/  BSYNC B2 ;  /* 0x0000000000027941 */ /* 0x000fea0003800000 */
.L_x_25807:
        /* <DEDUP_REMOVED lines=42> */
.L_x_25806:
[----:B------:R-:W-:Y:S05]  /*8720*/  BSYNC B1 ;  /* 0x0000000000017941 */ /* 0x000fea0003800000 */
.L_x_25805:
        /* <DEDUP_REMOVED lines=15> */
.L_x_25809:
        /* <DEDUP_REMOVED lines=12> */
.L_x_25812:
[----:B------:R-:W-:Y:S02]  /*88e0*/  MOV R152, R12 ;  /* 0x0000000c00987202 */ /* 0x000fe40000000f00 */
.L_x_25813:
[----:B------:R-:W-:Y:S05]  /*88f0*/  BSYNC B1 ;  /* 0x0000000000017941 */ /* 0x000fea0003800000 */
.L_x_25811:
        /* <DEDUP_REMOVED lines=16> */
.L_x_25817:
[----:B------:R-:W-:Y:S05]  /*8a00*/  BSYNC B2 ;  /* 0x0000000000027941 */ /* 0x000fea0003800000 */
.L_x_25816:
        /* <DEDUP_REMOVED lines=42> */
.L_x_25815:
[----:B------:R-:W-:Y:S05]  /*8cb0*/  BSYNC B1 ;  /* 0x0000000000017941 */ /* 0x000fea0003800000 */
.L_x_25814:
        /* <DEDUP_REMOVED lines=10> */
.L_x_25810:
        /* <DEDUP_REMOVED lines=12> */
.L_x_25819:
[----:B------:R-:W-:Y:S02]  /*8e20*/  IMAD.MOV.U32 R152, RZ, RZ, R12 ;  /* 0x000000ffff987224 */ /* 0x000fe400078e000c */
.L_x_25820:
[----:B------:R-:W-:Y:S05]  /*8e30*/  BSYNC B1 ;  /* 0x0000000000017941 */ /* 0x000fea0003800000 */
.L_x_25818:
        /* <DEDUP_REMOVED lines=16> */
.L_x_25824:
[----:B------:R-:W-:Y:S05]  /*8f40*/  BSYNC B2 ;  /* 0x0000000000027941 */ /* 0x000fea0003800000 */
.L_x_25823:
        /* <DEDUP_REMOVED lines=42> */
.L_x_25822:
[----:B------:R-:W-:Y:S05]  /*91f0*/  BSYNC B1 ;  /* 0x0000000000017941 */ /* 0x000fea0003800000 */
.L_x_25821:
        /* <DEDUP_REMOVED lines=15> */
.L_x_25825:
        /* <DEDUP_REMOVED lines=12> */
.L_x_25828:
[----:B------:R-:W-:Y:S02]  /*93b0*/  IMAD.MOV.U32 R171, RZ, RZ, R12 ;  /* 0x000000ffffab7224 */ /* 0x000fe400078e000c */
.L_x_25829:
[----:B------:R-:W-:Y:S05]  /*93c0*/  BSYNC B1 ;  /* 0x0000000000017941 */ /* 0x000fea0003800000 */
.L_x_25827:
        /* <DEDUP_REMOVED lines=16> */
.L_x_25833:
[----:B------:R-:W-:Y:S05]  /*94d0*/  BSYNC B2 ;  /* 0x0000000000027941 */ /* 0x000fea0003800000 */
.L_x_25832:
        /* <DEDUP_REMOVED lines=42> */
.L_x_25831:
[----:B------:R-:W-:Y:S05]  /*9780*/  BSYNC B1 ;  /* 0x0000000000017941 */ /* 0x000fea0003800000 */
.L_x_25830:
        /* <DEDUP_REMOVED lines=10> */
.L_x_25826:
        /* <DEDUP_REMOVED lines=12> */
.L_x_25835:
[----:B------:R-:W-:Y:S02]  /*98f0*/  IMAD.MOV.U32 R187, RZ, RZ, R12 ;  /* 0x000000ffffbb7224 */ /* 0x000fe400078e000c */
.L_x_25836:
[----:B------:R-:W-:Y:S05]  /*9900*/  BSYNC B1 ;  /* 0x0000000000017941 */ /* 0x000fea0003800000 */
.L_x_25834:
        /* <DEDUP_REMOVED lines=16> */
.L_x_25840:
[----:B------:R-:W-:Y:S05]  /*9a10*/  BSYNC B2 ;  /* 0x0000000000027941 */ /* 0x000fea0003800000 */
.L_x_25839:
        /* <DEDUP_REMOVED lines=42> */
.L_x_25838:
[----:B------:R-:W-:Y:S05]  /*9cc0*/  BSYNC B1 ;  /* 0x0000000000017941 */ /* 0x000fea0003800000 */
.L_x_25837:
        /* <DEDUP_REMOVED lines=13> */
.L_x_25841:
        /* <DEDUP_REMOVED lines=12> */
.L_x_25844:
[----:B------:R-:W-:Y:S02]  /*9e60*/  IMAD.MOV.U32 R187, RZ, RZ, R12 ;  /* 0x000000ffffbb7224 */ /* 0x000fe400078e000c */
.L_x_25845:
[----:B------:R-:W-:Y:S05]  /*9e70*/  BSYNC B1 ;  /* 0x0000000000017941 */ /* 0x000fea0003800000 */
.L_x_25843:
        /* <DEDUP_REMOVED lines=16> */
.L_x_25849:
[----:B------:R-:W-:Y:S05]  /*9f80*/  BSYNC B2 ;  /* 0x0000000000027941 */ /* 0x000fea0003800000 */
.L_x_25848:
        /* <DEDUP_REMOVED lines=42> */
.L_x_25847:
[----:B------:R-:W-:Y:S05]  /*a230*/  BSYNC B1 ;  /* 0x0000000000017941 */ /* 0x000fea0003800000 */
.L_x_25846:
        /* <DEDUP_REMOVED lines=10> */
.L_x_25842:
        /* <DEDUP_REMOVED lines=12> */
.L_x_25851:
[----:B------:R-:W-:Y:S02]  /*a3a0*/  IMAD.MOV.U32 R187, RZ, RZ, R12 ;  /* 0x000000ffffbb7224 */ /* 0x000fe400078e000c */
.L_x_25852:
[----:B------:R-:W-:Y:S05]  /*a3b0*/  BSYNC B1 ;  /* 0x0000000000017941 */ /* 0x000fea0003800000 */
.L_x_25850:
        /* <DEDUP_REMOVED lines=16> */
.L_x_25856:
[----:B------:R-:W-:Y:S05]  /*a4c0*/  BSYNC B2 ;  /* 0x0000000000027941 */ /* 0x000fea0003800000 */
.L_x_25855:
        /* <DEDUP_REMOVED lines=42> */
.L_x_25854:
[----:B------:R-:W-:Y:S05]  /*a770*/  BSYNC B1 ;  /* 0x0000000000017941 */ /* 0x000fea0003800000 */
.L_x_25853:
        /* <DEDUP_REMOVED lines=13> */
.L_x_25857:
        /* <DEDUP_REMOVED lines=12> */
.L_x_25860:
[----:B------:R-:W-:Y:S02]  /*a910*/  IMAD.MOV.U32 R154, RZ, RZ, R12 ;  /* 0x000000ffff9a7224 */ /* 0x000fe400078e000c */
.L_x_25861:
[----:B------:R-:W-:Y:S05]  /*a920*/  BSYNC B1 ;  /* 0x0000000000017941 */ /* 0x000fea0003800000 */
.L_x_25859:
        /* <DEDUP_REMOVED lines=16> */
.L_x_25865:
[----:B------:R-:W-:Y:S05]  /*aa30*/  BSYNC B2 ;  /* 0x0000000000027941 */ /* 0x000fea0003800000 */
.L_x_25864:
        /* <DEDUP_REMOVED lines=42> */
.L_x_25863:
[----:B------:R-:W-:Y:S05]  /*ace0*/  BSYNC B1 ;  /* 0x0000000000017941 */ /* 0x000fea0003800000 */
.L_x_25862:
        /* <DEDUP_REMOVED lines=10> */
.L_x_25858:
        /* <DEDUP_REMOVED lines=12> */
.L_x_25867:
[----:B------:R-:W-:Y:S02]  /*ae50*/  IMAD.MOV.U32 R154, RZ, RZ, R12 ;  /* 0x000000ffff9a7224 */ /* 0x000fe400078e000c */
.L_x_25868:
[----:B------:R-:W-:Y:S05]  /*ae60*/  BSYNC B1 ;  /* 0x0000000000017941 */ /* 0x000fea0003800000 */
.L_x_25866:
        /* <DEDUP_REMOVED lines=16> */
.L_x_25872:
[----:B------:R-:W-:Y:S05]  /*af70*/  BSYNC B2 ;  /* 0x0000000000027941 */ /* 0x000fea0003800000 */
.L_x_25871:
        /* <DEDUP_REMOVED lines=42> */
.L_x_25870:
[----:B------:R-:W-:Y:S05]  /*b220*/  BSYNC B1 ;  /* 0x0000000000017941 */ /* 0x000fea0003800000 */
.L_x_25869:
        /* <DEDUP_REMOVED lines=13> */
.L_x_25873:
        /* <DEDUP_REMOVED lines=12> */
.L_x_25876:
[----:B------:R-:W-:Y:S02]  /*b3c0*/  IMAD.MOV.U32 R154, RZ, RZ, R12 ;  /* 0x000000ffff9a7224 */ /* 0x000fe400078e000c */
.L_x_25877:
[----:B------:R-:W-:Y:S05]  /*b3d0*/  BSYNC B1 ;  /* 0x0000000000017941 */ /* 0x000fea0003800000 */
.L_x_25875:
        /* <DEDUP_REMOVED lines=16> */
.L_x_25881:
[----:B------:R-:W-:Y:S05]  /*b4e0*/  BSYNC B2 ;  /* 0x0000000000027941 */ /* 0x000fea0003800000 */
.L_x_25880:
        /* <DEDUP_REMOVED lines=42> */
.L_x_25879:
[----:B------:R-:W-:Y:S05]  /*b790*/  BSYNC B1 ;  /* 0x0000000000017941 */ /* 0x000fea0003800000 */
.L_x_25878:
        /* <DEDUP_REMOVED lines=10> */
.L_x_25874:
        /* <DEDUP_REMOVED lines=12> */
.L_x_25883:
[----:B------:R-:W-:Y:S02]  /*b900*/  IMAD.MOV.U32 R154, RZ, RZ, R12 ;  /* 0x000000ffff9a7224 */ /* 0x000fe400078e000c */
.L_x_25884:
[----:B------:R-:W-:Y:S05]  /*b910*/  BSYNC B1 ;  /* 0x0000000000017941 */ /* 0x000fea0003800000 */
.L_x_25882:
        /* <DEDUP_REMOVED lines=16> */
.L_x_25888:
[----:B------:R-:W-:Y:S05]  /*ba20*/  BSYNC B2 ;  /* 0x0000000000027941 */ /* 0x000fea0003800000 */
.L_x_25887:
        /* <DEDUP_REMOVED lines=42> */
.L_x_25886:
[----:B------:R-:W-:Y:S05]  /*bcd0*/  BSYNC B1 ;  /* 0x0000000000017941 */ /* 0x000fea0003800000 */
.L_x_25885:
        /* <DEDUP_REMOVED lines=13> */
.L_x_25889:
        /* <DEDUP_REMOVED lines=12> */
.L_x_25892:
[----:B------:R-:W-:Y:S02]  /*be70*/  IMAD.MOV.U32 R194, RZ, RZ, R12 ;  /* 0x000000ffffc27224 */ /* 0x000fe400078e000c */
.L_x_25893:
[----:B------:R-:W-:Y:S05]  /*be80*/  BSYNC B1 ;  /* 0x0000000000017941 */ /* 0x000fea0003800000 */
.L_x_25891:
        /* <DEDUP_REMOVED lines=16> */
.L_x_25897:
[----:B------:R-:W-:Y:S05]  /*bf90*/  BSYNC B2 ;  /* 0x0000000000027941 */ /* 0x000fea0003800000 */
.L_x_25896:
        /* <DEDUP_REMOVED lines=42> */
.L_x_25895:
[----:B------:R-:W-:Y:S05]  /*c240*/  BSYNC B1 ;  /* 0x0000000000017941 */ /* 0x000fea0003800000 */
.L_x_25894:
        /* <DEDUP_REMOVED lines=10> */
.L_x_25890:
        /* <DEDUP_REMOVED lines=54> */
.L_x_25898:
[----:B------:R-:W-:Y:S02]  /*c650*/  IADD3 R190, R190, 0x80, RZ ;  /* 0x00000080bebe7810 */ /* 0x000fe40007ffe0ff */
.L_x_25769:
[----:B------:R-:W-:Y:S05]  /*c660*/  BSYNC B0 ;  /* 0x0000000000007941 */ /* 0x000fea0003800000 */
.L_x_25768:
        /* <DEDUP_REMOVED lines=30> */
.L_x_25902:
[----:B--2---:R-:W-:Y:S02]  /*c850*/  IMAD.MOV.U32 R161, RZ, RZ, R12 ;  /* 0x000000ffffa17224 */ /* 0x004fe400078e000c */
.L_x_25903:
[----:B------:R-:W-:Y:S05]  /*c860*/  BSYNC B1 ;  /* 0x0000000000017941 */ /* 0x000fea0003800000 */
.L_x_25901:
        /* <DEDUP_REMOVED lines=16> */
.L_x_25907:
[----:B------:R-:W-:Y:S05]  /*c970*/  BSYNC B2 ;  /* 0x0000000000027941 */ /* 0x000fea0003800000 */
.L_x_25906:
        /* <DEDUP_REMOVED lines=42> */
.L_x_25905:
[----:B------:R-:W-:Y:S05]  /*cc20*/  BSYNC B1 ;  /* 0x0000000000017941 */ /* 0x000fea0003800000 */
.L_x_25904:
        /* <DEDUP_REMOVED lines=18> */
.L_x_25908:
        /* <DEDUP_REMOVED lines=12> */
.L_x_25911:
[----:B------:R-:W-:Y:S02]  /*ce10*/  IMAD.MOV.U32 R161, RZ, RZ, R12 ;  /* 0x000000ffffa17224 */ /* 0x000fe400078e000c */
.L_x_25912:
[----:B------:R-:W-:Y:S05]  /*ce20*/  BSYNC B1 ;  /* 0x0000000000017941 */ /* 0x000fea0003800000 */
.L_x_25910:
        /* <DEDUP_REMOVED lines=16> */
.L_x_25916:
[----:B------:R-:W-:Y:S05]  /*cf30*/  BSYNC B2 ;  /* 0x0000000000027941 */ /* 0x000fea0003800000 */
.L_x_25915:
        /* <DEDUP_REMOVED lines=42> */
.L_x_25914:
[----:B------:R-:W-:Y:S05]  /*d1e0*/  BSYNC B1 ;  /* 0x0000000000017941 */ /* 0x000fea0003800000 */
.L_x_25913:
        /* <DEDUP_REMOVED lines=10> */
.L_x_25909:
        /* <DEDUP_REMOVED lines=12> */
.L_x_25918:
[----:B------:R-:W-:Y:S02]  /*d350*/  IMAD.MOV.U32 R162, RZ, RZ, R12 ;  /* 0x000000ffffa27224 */ /* 0x000fe400078e000c */
.L_x_25919:
[----:B------:R-:W-:Y:S05]  /*d360*/  BSYNC B1 ;  /* 0x0000000000017941 */ /* 0x000fea0003800000 */
.L_x_25917:
        /* <DEDUP_REMOVED lines=16> */
.L_x_25923:
[----:B------:R-:W-:Y:S05]  /*d470*/  BSYNC B2 ;  /* 0x0000000000027941 */ /* 0x000fea0003800000 */
.L_x_25922:
        /* <DEDUP_REMOVED lines=42> */
.L_x_25921:
[----:B------:R-:W-:Y:S05]  /*d720*/  BSYNC B1 ;  /* 0x0000000000017941 */ /* 0x000fea0003800000 */
.L_x_25920:
        /* <DEDUP_REMOVED lines=15> */
.L_x_25924:
        /* <DEDUP_REMOVED lines=12> */
.L_x_25927:
[----:B------:R-:W-:Y:S02]  /*d8e0*/  IMAD.MOV.U32 R152, RZ, RZ, R12 ;  /* 0x000000ffff987224 */ /* 0x000fe400078e000c */
.L_x_25928:
[----:B------:R-:W-:Y:S05]  /*d8f0*/  BSYNC B1 ;  /* 0x0000000000017941 */ /* 0x000fea0003800000 */
.L_x_25926:
        /* <DEDUP_REMOVED lines=16> */
.L_x_25932:
[----:B------:R-:W-:Y:S05]  /*da00*/  BSYNC B2 ;  /* 0x0000000000027941 */ /* 0x000fea0003800000 */
.L_x_25931:
        /* <DEDUP_REMOVED lines=42> */
.L_x_25930:
[----:B------:R-:W-:Y:S05]  /*dcb0*/  BSYNC B1 ;  /* 0x0000000000017941 */ /* 0x000fea0003800000 */
.L_x_25929:
        /* <DEDUP_REMOVED lines=10> */
.L_x_25925:
        /* <DEDUP_REMOVED lines=12> */
.L_x_25934:
[----:B------:R-:W-:Y:S02]  /*de20*/  IMAD.MOV.U32 R152, RZ, RZ, R12 ;  /* 0x000000ffff987224 */ /* 0x000fe400078e000c */
.L_x_25935:
[----:B------:R-:W-:Y:S05]  /*de30*/  BSYNC B1 ;  /* 0x0000000000017941 */ /* 0x000fea0003800000 */
.L_x_25933:
        /* <DEDUP_REMOVED lines=16> */
.L_x_25939:
[----:B------:R-:W-:Y:S05]  /*df40*/  BSYNC B2 ;  /* 0x0000000000027941 */ /* 0x000fea0003800000 */
.L_x_25938:
        /* <DEDUP_REMOVED lines=42> */
.L_x_25937:
[----:B------:R-:W-:Y:S05]  /*e1f0*/  BSYNC B1 ;  /* 0x0000000000017941 */ /* 0x000fea0003800000 */
.L_x_25936:
        /* <DEDUP_REMOVED lines=15> */
.L_x_25940:
        /* <DEDUP_REMOVED lines=12> */
.L_x_25943:
[----:B------:R-:W-:Y:S02]  /*e3b0*/  MOV R152, R12 ;  /* 0x0000000c00987202 */ /* 0x000fe40000000f00 */
.L_x_25944:
[----:B------:R-:W-:Y:S05]  /*e3c0*/  BSYNC B1 ;  /* 0x0000000000017941 */ /* 0x000fea0003800000 */
.L_x_25942:
        /* <DEDUP_REMOVED lines=16> */
.L_x_25948:
[----:B------:R-:W-:Y:S05]  /*e4d0*/  BSYNC B2 ;  /* 0x0000000000027941 */ /* 0x000fea0003800000 */
.L_x_25947:
        /* <DEDUP_REMOVED lines=42> */
.L_x_25946:
[----:B------:R-:W-:Y:S05]  /*e780*/  BSYNC B1 ;  /* 0x0000000000017941 */ /* 0x000fea0003800000 */
.L_x_25945:
        /* <DEDUP_REMOVED lines=10> */
.L_x_25941:
        /* <DEDUP_REMOVED lines=12> */
.L_x_25950:
[----:B------:R-:W-:Y:S02]  /*e8f0*/  IMAD.MOV.U32 R152, RZ, RZ, R12 ;  /* 0x000000ffff987224 */ /* 0x000fe400078e000c */
.L_x_25951:
[----:B------:R-:W-:Y:S05]  /*e900*/  BSYNC B1 ;  /* 0x0000000000017941 */ /* 0x000fea0003800000 */
.L_x_25949:
        /* <DEDUP_REMOVED lines=16> */
.L_x_25955:
[----:B------:R-:W-:Y:S05]  /*ea10*/  BSYNC B2 ;  /* 0x0000000000027941 */ /* 0x000fea0003800000 */
.L_x_25954:
        /* <DEDUP_REMOVED lines=42> */
.L_x_25953:
[----:B------:R-:W-:Y:S05]  /*ecc0*/  BSYNC B1 ;  /* 0x0000000000017941 */ /* 0x000fea0003800000 */
.L_x_25952:
        /* <DEDUP_REMOVED lines=15> */
.L_x_25956:
        /* <DEDUP_REMOVED lines=12> */
.L_x_25959:
[----:B------:R-:W-:Y:S02]  /*ee80*/  IMAD.MOV.U32 R176, RZ, RZ, R12 ;  /* 0x000000ffffb07224 */ /* 0x000fe400078e000c */
.L_x_25960:
[----:B------:R-:W-:Y:S05]  /*ee90*/  BSYNC B1 ;  /* 0x0000000000017941 */ /* 0x000fea0003800000 */
.L_x_25958:
        /* <DEDUP_REMOVED lines=16> */
.L_x_25964:
[----:B------:R-:W-:Y:S05]  /*efa0*/  BSYNC B2 ;  /* 0x0000000000027941 */ /* 0x000fea0003800000 */
.L_x_25963:
        /* <DEDUP_REMOVED lines=42> */
.L_x_25962:
[----:B------:R-:W-:Y:S05]  /*f250*/  BSYNC B1 ;  /* 0x0000000000017941 */ /* 0x000fea0003800000 */
.L_x_25961:
        /* <DEDUP_REMOVED lines=10> */
.L_x_25957:
        /* <DEDUP_REMOVED lines=12> */
.L_x_25966:
[----:B------:R-:W-:Y:S02]  /*f3c0*/  IMAD.MOV.U32 R189, RZ, RZ, R12 ;  /* 0x000000ffffbd7224 */ /* 0x000fe400078e000c */
.L_x_25967:
[----:B------:R-:W-:Y:S05]  /*f3d0*/  BSYNC B1 ;  /* 0x0000000000017941 */ /* 0x000fea0003800000 */
.L_x_25965:
        /* <DEDUP_REMOVED lines=16> */
.L_x_25971:
[----:B------:R-:W-:Y:S05]  /*f4e0*/  BSYNC B2 ;  /* 0x0000000000027941 */ /* 0x000fea0003800000 */
.L_x_25970:
        /* <DEDUP_REMOVED lines=42> */
.L_x_25969:
[----:B------:R-:W-:Y:S05]  /*f790*/  BSYNC B1 ;  /* 0x0000000000017941 */ /* 0x000fea0003800000 */
.L_x_25968:
        /* <DEDUP_REMOVED lines=13> */
.L_x_25972:
        /* <DEDUP_REMOVED lines=12> */
.L_x_25975:
[----:B------:R-:W-:Y:S02]  /*f930*/  IMAD.MOV.U32 R189, RZ, RZ, R12 ;  /* 0x000000ffffbd7224 */ /* 0x000fe400078e000c */
.L_x_25976:
[----:B------:R-:W-:Y:S05]  /*f940*/  BSYNC B1 ;  /* 0x0000000000017941 */ /* 0x000fea0003800000 */
.L_x_25974:
        /* <DEDUP_REMOVED lines=16> */
.L_x_25980:
[----:B------:R-:W-:Y:S05]  /*fa50*/  BSYNC B2 ;  /* 0x0000000000027941 */ /* 0x000fea0003800000 */
.L_x_25979:
        /* <DEDUP_REMOVED lines=42> */
.L_x_25978:
[----:B------:R-:W-:Y:S05]  /*fd00*/  BSYNC B1 ;  /* 0x0000000000017941 */ /* 0x000fea0003800000 */
.L_x_25977:
        /* <DEDUP_REMOVED lines=10> */
.L_x_25973:
        /* <DEDUP_REMOVED lines=12> */
.L_x_25982:
[----:B------:R-:W-:Y:S02]  /*fe70*/  IMAD.MOV.U32 R191, RZ, RZ, R12 ;  /* 0x000000ffffbf7224 */ /* 0x000fe400078e000c */
.L_x_25983:
[----:B------:R-:W-:Y:S05]  /*fe80*/  BSYNC B1 ;  /* 0x0000000000017941 */ /* 0x000fea0003800000 */
.L_x_25981:
        /* <DEDUP_REMOVED lines=16> */
.L_x_25987:
[----:B------:R-:W-:Y:S05]  /*ff90*/  BSYNC B2 ;  /* 0x0000000000027941 */ /* 0x000fea0003800000 */
.L_x_25986:
        /* <DEDUP_REMOVED lines=42> */
.L_x_25985:
[----:B------:R-:W-:Y:S05]  /*10240*/  BSYNC B1 ;  /* 0x0000000000017941 */ /* 0x000fea0003800000 */
.L_x_25984:
        /* <DEDUP_REMOVED lines=13> */
.L_x_25988:
        /* <DEDUP_REMOVED lines=12> */
.L_x_25991:
[----:B------:R-:W-:Y:S02]  /*103e0*/  IMAD.MOV.U32 R154, RZ, RZ, R12 ;  /* 0x000000ffff9a7224 */ /* 0x000fe400078e000c */
.L_x_25992:
[----:B------:R-:W-:Y:S05]  /*103f0*/  BSYNC B1 ;  /* 0x0000000000017941 */ /* 0x000fea0003800000 */
.L_x_25990:
        /* <DEDUP_REMOVED lines=16> */
.L_x_25996:
[----:B------:R-:W-:Y:S05]  /*10500*/  BSYNC B2 ;  /* 0x0000000000027941 */ /* 0x000fea0003800000 */
.L_x_25995:
        /* <DEDUP_REMOVED lines=42> */
.L_x_25994:
[----:B------:R-:W-:Y:S05]  /*107b0*/  BSYNC B1 ;  /* 0x0000000000017941 */ /* 0x000fea0003800000 */
.L_x_25993:
        /* <DEDUP_REMOVED lines=10> */
.L_x_25989:
        /* <DEDUP_REMOVED lines=12> */
.L_x_25998:
[----:B------:R-:W-:Y:S02]  /*10920*/  IMAD.MOV.U32 R154, RZ, RZ, R12 ;  /* 0x000000ffff9a7224 */ /* 0x000fe400078e000c */
.L_x_25999:
[----:B------:R-:W-:Y:S05]  /*10930*/  BSYNC B1 ;  /* 0x0000000000017941 */ /* 0x000fea0003800000 */
.L_x_25997:
        /* <DEDUP_REMOVED lines=16> */
.L_x_26003:
[----:B------:R-:W-:Y:S05]  /*10a40*/  BSYNC B2 ;  /* 0x0000000000027941 */ /* 0x000fea0003800000 */
.L_x_26002:
        /* <DEDUP_REMOVED lines=42> */
.L_x_26001:
[----:B------:R-:W-:Y:S05]  /*10cf0*/  BSYNC B1 ;  /* 0x0000000000017941 */ /* 0x000fea0003800000 */
.L_x_26000:
        /* <DEDUP_REMOVED lines=13> */
.L_x_26004:
        /* <DEDUP_REMOVED lines=12> */
.L_x_26007:
[----:B------:R-:W-:Y:S02]  /*10e90*/  IMAD.MOV.U32 R154, RZ, RZ, R12 ;  /* 0x000000ffff9a7224 */ /* 0x000fe400078e000c */
.L_x_26008:
[----:B------:R-:W-:Y:S05]  /*10ea0*/  BSYNC B1 ;  /* 0x0000000000017941 */ /* 0x000fea0003800000 */
.L_x_26006:
        /* <DEDUP_REMOVED lines=16> */
.L_x_26012:
[----:B------:R-:W-:Y:S05]  /*10fb0*/  BSYNC B2 ;  /* 0x0000000000027941 */ /* 0x000fea0003800000 */
.L_x_26011:
        /* <DEDUP_REMOVED lines=42> */
.L_x_26010:
[----:B------:R-:W-:Y:S05]  /*11260*/  BSYNC B1 ;  /* 0x0000000000017941 */ /* 0x000fea0003800000 */
.L_x_26009:
        /* <DEDUP_REMOVED lines=10> */
.L_x_26005:
        /* <DEDUP_REMOVED lines=12> */
.L_x_26014:
[----:B------:R-:W-:Y:S02]  /*113d0*/  IMAD.MOV.U32 R154, RZ, RZ, R12 ;  /* 0x000000ffff9a7224 */ /* 0x000fe400078e000c */
.L_x_26015:
[----:B------:R-:W-:Y:S05]  /*113e0*/  BSYNC B1 ;  /* 0x0000000000017941 */ /* 0x000fea0003800000 */
.L_x_26013:
        /* <DEDUP_REMOVED lines=16> */
.L_x_26019:
[----:B------:R-:W-:Y:S05]  /*114f0*/  BSYNC B2 ;  /* 0x0000000000027941 */ /* 0x000fea0003800000 */
.L_x_26018:
        /* <DEDUP_REMOVED lines=42> */
.L_x_26017:
[----:B------:R-:W-:Y:S05]  /*117a0*/  BSYNC B1 ;  /* 0x0000000000017941 */ /* 0x000fea0003800000 */
.L_x_26016:
        /* <DEDUP_REMOVED lines=13> */
.L_x_26020:
        /* <DEDUP_REMOVED lines=12> */
.L_x_26023:
[----:B------:R-:W-:Y:S02]  /*11940*/  IMAD.MOV.U32 R194, RZ, RZ, R12 ;  /* 0x000000ffffc27224 */ /* 0x000fe400078e000c */
.L_x_26024:
[----:B------:R-:W-:Y:S05]  /*11950*/  BSYNC B1 ;  /* 0x0000000000017941 */ /* 0x000fea0003800000 */
.L_x_26022:
        /* <DEDUP_REMOVED lines=16> */
.L_x_26028:
[----:B------:R-:W-:Y:S05]  /*11a60*/  BSYNC B2 ;  /* 0x0000000000027941 */ /* 0x000fea0003800000 */
.L_x_26027:
        /* <DEDUP_REMOVED lines=42> */
.L_x_26026:
[----:B------:R-:W-:Y:S05]  /*11d10*/  BSYNC B1 ;  /* 0x0000000000017941 */ /* 0x000fea0003800000 */
.L_x_26025:
        /* <DEDUP_REMOVED lines=10> */
.L_x_26021:
        /* <DEDUP_REMOVED lines=54> */
.L_x_26029:
[----:B------:R-:W-:Y:S02]  /*12120*/  IADD3 R190, R190, 0x80, RZ ;  /* 0x00000080bebe7810 */ /* 0x000fe40007ffe0ff */
.L_x_25900:
[----:B------:R-:W-:Y:S05]  /*12130*/  BSYNC B0 ;  /* 0x0000000000007941 */ /* 0x000fea0003800000 */
.L_x_25899:
        /* <DEDUP_REMOVED lines=30> */
.L_x_26033:
[----:B--2---:R-:W-:Y:S02]  /*12320*/  IMAD.MOV.U32 R163, RZ, RZ, R12 ;  /* 0x000000ffffa37224 */ /* 0x004fe400078e000c */
.L_x_26034:
[----:B------:R-:W-:Y:S05]  /*12330*/  BSYNC B1 ;  /* 0x0000000000017941 */ /* 0x000fea0003800000 */
.L_x_26032:
        /* <DEDUP_REMOVED lines=16> */
.L_x_26038:
[----:B------:R-:W-:Y:S05]  /*12440*/  BSYNC B2 ;  /* 0x0000000000027941 */ /* 0x000fea0003800000 */
.L_x_26037:
        /* <DEDUP_REMOVED lines=42> */
.L_x_26036:
[----:B------:R-:W-:Y:S05]  /*126f0*/  BSYNC B1 ;  /* 0x0000000000017941 */ /* 0x000fea0003800000 */
.L_x_26035:
        /* <DEDUP_REMOVED lines=18> */
.L_x_26039:
        /* <DEDUP_REMOVED lines=12> */
.L_x_26042:
[----:B------:R-:W-:Y:S02]  /*128e0*/  IMAD.MOV.U32 R163, RZ, RZ, R12 ;  /* 0x000000ffffa37224 */ /* 0x000fe400078e000c */
.L_x_26043:
[----:B------:R-:W-:Y:S05]  /*128f0*/  BSYNC B1 ;  /* 0x0000000000017941 */ /* 0x000fea0003800000 */
.L_x_26041:
        /* <DEDUP_REMOVED lines=16> */
.L_x_26047:
[----:B------:R-:W-:Y:S05]  /*12a00*/  BSYNC B2 ;  /* 0x0000000000027941 */ /* 0x000fea0003800000 */
.L_x_26046:
        /* <DEDUP_REMOVED lines=42> */
.L_x_26045:
[----:B------:R-:W-:Y:S05]  /*12cb0*/  BSYNC B1 ;  /* 0x0000000000017941 */ /* 0x000fea0003800000 */
.L_x_26044:
        /* <DEDUP_REMOVED lines=10> */
.L_x_26040:
        /* <DEDUP_REMOVED lines=12> */
.L_x_26049:
[----:B------:R-:W-:Y:S02]  /*12e20*/  IMAD.MOV.U32 R163, RZ, RZ, R12 ;  /* 0x000000ffffa37224 */ /* 0x000fe400078e000c */
.L_x_26050:
[----:B------:R-:W-:Y:S05]  /*12e30*/  BSYNC B1 ;  /* 0x0000000000017941 */ /* 0x000fea0003800000 */
.L_x_26048:
        /* <DEDUP_REMOVED lines=16> */
.L_x_26054:
[----:B------:R-:W-:Y:S05]  /*12f40*/  BSYNC B2 ;  /* 0x0000000000027941 */ /* 0x000fea0003800000 */
.L_x_26053:
        /* <DEDUP_REMOVED lines=42> */
.L_x_26052:
[----:B------:R-:W-:Y:S05]  /*131f0*/  BSYNC B1 ;  /* 0x0000000000017941 */ /* 0x000fea0003800000 */
.L_x_26051:
        /* <DEDUP_REMOVED lines=15> */
.L_x_26055:
        /* <DEDUP_REMOVED lines=12> */
.L_x_26058:
[----:B------:R-:W-:Y:S02]  /*133b0*/  IMAD.MOV.U32 R152, RZ, RZ, R12 ;  /* 0x000000ffff987224 */ /* 0x000fe400078e000c */
.L_x_26059:
[----:B------:R-:W-:Y:S05]  /*133c0*/  BSYNC B1 ;  /* 0x0000000000017941 */ /* 0x000fea0003800000 */
.L_x_26057:
        /* <DEDUP_REMOVED lines=16> */
.L_x_26063:
[----:B------:R-:W-:Y:S05]  /*134d0*/  BSYNC B2 ;  /* 0x0000000000027941 */ /* 0x000fea0003800000 */
.L_x_26062:
        /* <DEDUP_REMOVED lines=42> */
.L_x_26061:
[----:B------:R-:W-:Y:S05]  /*13780*/  BSYNC B1 ;  /* 0x0000000000017941 */ /* 0x000fea0003800000 */
.L_x_26060:
        /* <DEDUP_REMOVED lines=10> */
.L_x_26056:
        /* <DEDUP_REMOVED lines=12> */
.L_x_26065:
[----:B------:R-:W-:Y:S02]  /*138f0*/  IMAD.MOV.U32 R152, RZ, RZ, R12 ;  /* 0x000000ffff987224 */ /* 0x000fe400078e000c */
.L_x_26066:
[----:B------:R-:W-:Y:S05]  /*13900*/  BSYNC B1 ;  /* 0x0000000000017941 */ /* 0x000fea0003800000 */
.L_x_26064:
        /* <DEDUP_REMOVED lines=16> */
.L_x_26070:
[----:B------:R-:W-:Y:S05]  /*13a10*/  BSYNC B2 ;  /* 0x0000000000027941 */ /* 0x000fea0003800000 */
.L_x_26069:
        /* <DEDUP_REMOVED lines=42> */
.L_x_26068:
[----:B------:R-:W-:Y:S05]  /*13cc0*/  BSYNC B1 ;  /* 0x0000000000017941 */ /* 0x000fea0003800000 */
.L_x_26067:
        /* <DEDUP_REMOVED lines=15> */
.L_x_26071:
        /* <DEDUP_REMOVED lines=12> */
.L_x_26074:
[----:B------:R-:W-:Y:S02]  /*13e80*/  MOV R152, R12 ;  /* 0x0000000c00987202 */ /* 0x000fe40000000f00 */
.L_x_26075:
[----:B------:R-:W-:Y:S05]  /*13e90*/  BSYNC B1 ;  /* 0x0000000000017941 */ /* 0x000fea0003800000 */
.L_x_26073:
        /* <DEDUP_REMOVED lines=16> */
.L_x_26079:
[----:B------:R-:W-:Y:S05]  /*13fa0*/  BSYNC B2 ;  /* 0x0000000000027941 */ /* 0x000fea0003800000 */
.L_x_26078:
        /* <DEDUP_REMOVED lines=42> */
.L_x_26077:
[----:B------:R-:W-:Y:S05]  /*14250*/  BSYNC B1 ;  /* 0x0000000000017941 */ /* 0x000fea0003800000 */
.L_x_26076:
        /* <DEDUP_REMOVED lines=10> */
.L_x_26072:
        /* <DEDUP_REMOVED lines=12> */
.L_x_26081:
[----:B------:R-:W-:Y:S02]  /*143c0*/  IMAD.MOV.U32 R152, RZ, RZ, R12 ;  /* 0x000000ffff987224 */ /* 0x000fe400078e000c */
.L_x_26082:
[----:B------:R-:W-:Y:S05]  /*143d0*/  BSYNC B1 ;  /* 0x0000000000017941 */ /* 0x000fea0003800000 */
.L_x_26080:
        /* <DEDUP_REMOVED lines=16> */
.L_x_26086:
[----:B------:R-:W-:Y:S05]  /*144e0*/  BSYNC B2 ;  /* 0x0000000000027941 */ /* 0x000fea0003800000 */
.L_x_26085:
        /* <DEDUP_REMOVED lines=42> */
.L_x_26084:
[----:B------:R-:W-:Y:S05]  /*14790*/  BSYNC B1 ;  /* 0x0000000000017941 */ /* 0x000fea0003800000 */
.L_x_26083:
        /* <DEDUP_REMOVED lines=15> */
.L_x_26087:
        /* <DEDUP_REMOVED lines=12> */
.L_x_26090:
[----:B------:R-:W-:Y:S02]  /*14950*/  IMAD.MOV.U32 R177, RZ, RZ, R12 ;  /* 0x000000ffffb17224 */ /* 0x000fe400078e000c */
.L_x_26091:
[----:B------:R-:W-:Y:S05]  /*14960*/  BSYNC B1 ;  /* 0x0000000000017941 */ /* 0x000fea0003800000 */
.L_x_26089:
        /* <DEDUP_REMOVED lines=16> */
.L_x_26095:
[----:B------:R-:W-:Y:S05]  /*14a70*/  BSYNC B2 ;  /* 0x0000000000027941 */ /* 0x000fea0003800000 */
.L_x_26094:
        /* <DEDUP_REMOVED lines=42> */
.L_x_26093:
[----:B------:R-:W-:Y:S05]  /*14d20*/  BSYNC B1 ;  /* 0x0000000000017941 */ /* 0x000fea0003800000 */
.L_x_26092:
        /* <DEDUP_REMOVED lines=10> */
.L_x_26088:
        /* <DEDUP_REMOVED lines=12> */
.L_x_26097:
[----:B------:R-:W-:Y:S02]  /*14e90*/  IMAD.MOV.U32 R193, RZ, RZ, R12 ;  /* 0x000000ffffc17224 */ /* 0x000fe400078e000c */
.L_x_26098:
[----:B------:R-:W-:Y:S05]  /*14ea0*/  BSYNC B1 ;  /* 0x0000000000017941 */ /* 0x000fea0003800000 */
.L_x_26096:
        /* <DEDUP_REMOVED lines=16> */
.L_x_26102:
[----:B------:R-:W-:Y:S05]  /*14fb0*/  BSYNC B2 ;  /* 0x0000000000027941 */ /* 0x000fea0003800000 */
.L_x_26101:
        /* <DEDUP_REMOVED lines=42> */
.L_x_26100:
[----:B------:R-:W-:Y:S05]  /*15260*/  BSYNC B1 ;  /* 0x0000000000017941 */ /* 0x000fea0003800000 */
.L_x_26099:
        /* <DEDUP_REMOVED lines=13> */
.L_x_26103:
        /* <DEDUP_REMOVED lines=12> */
.L_x_26106:
[----:B------:R-:W-:Y:S02]  /*15400*/  IMAD.MOV.U32 R193, RZ, RZ, R12 ;  /* 0x000000ffffc17224 */ /* 0x000fe400078e000c */
.L_x_26107:
[----:B------:R-:W-:Y:S05]  /*15410*/  BSYNC B1 ;  /* 0x0000000000017941 */ /* 0x000fea0003800000 */
.L_x_26105:
        /* <DEDUP_REMOVED lines=16> */
.L_x_26111:
[----:B------:R-:W-:Y:S05]  /*15520*/  BSYNC B2 ;  /* 0x0000000000027941 */ /* 0x000fea0003800000 */
.L_x_26110:
        /* <DEDUP_REMOVED lines=42> */
.L_x_26109:
[----:B------:R-:W-:Y:S05]  /*157d0*/  BSYNC B1 ;  /* 0x0000000000017941 */ /* 0x000fea0003800000 */
.L_x_26108:
        /* <DEDUP_REMOVED lines=10> */
.L_x_26104:
        /* <DEDUP_REMOVED lines=12> */
.L_x_26113:
[----:B------:R-:W-:Y:S02]  /*15940*/  IMAD.MOV.U32 R196, RZ, RZ, R12 ;  /* 0x000000ffffc47224 */ /* 0x000fe400078e000c */
.L_x_26114:
[----:B------:R-:W-:Y:S05]  /*15950*/  BSYNC B1 ;  /* 0x0000000000017941 */ /* 0x000fea0003800000 */
.L_x_26112:
        /* <DEDUP_REMOVED lines=16> */
.L_x_26118:
[----:B------:R-:W-:Y:S05]  /*15a60*/  BSYNC B2 ;  /* 0x0000000000027941 */ /* 0x000fea0003800000 */
.L_x_26117:
        /* <DEDUP_REMOVED lines=42> */
.L_x_26116:
[----:B------:R-:W-:Y:S05]  /*15d10*/  BSYNC B1 ;  /* 0x0000000000017941 */ /* 0x000fea0003800000 */
.L_x_26115:
        /* <DEDUP_REMOVED lines=13> */
.L_x_26119:
        /* <DEDUP_REMOVED lines=12> */
.L_x_26122:
[----:B------:R-:W-:Y:S02]  /*15eb0*/  IMAD.MOV.U32 R154, RZ, RZ, R12 ;  /* 0x000000ffff9a7224 */ /* 0x000fe400078e000c */
.L_x_26123:
[----:B------:R-:W-:Y:S05]  /*15ec0*/  BSYNC B1 ;  /* 0x0000000000017941 */ /* 0x000fea0003800000 */
.L_x_26121:
        /* <DEDUP_REMOVED lines=16> */
.L_x_26127:
[----:B------:R-:W-:Y:S05]  /*15fd0*/  BSYNC B2 ;  /* 0x0000000000027941 */ /* 0x000fea0003800000 */
.L_x_26126:
        /* <DEDUP_REMOVED lines=42> */
.L_x_26125:
[----:B------:R-:W-:Y:S05]  /*16280*/  BSYNC B1 ;  /* 0x0000000000017941 */ /* 0x000fea0003800000 */
.L_x_26124:
        /* <DEDUP_REMOVED lines=10> */
.L_x_26120:
        /* <DEDUP_REMOVED lines=12> */
.L_x_26129:
[----:B------:R-:W-:Y:S02]  /*163f0*/  IMAD.MOV.U32 R154, RZ, RZ, R12 ;  /* 0x000000ffff9a7224 */ /* 0x000fe400078e000c */
.L_x_26130:
[----:B------:R-:W-:Y:S05]  /*16400*/  BSYNC B1 ;  /* 0x0000000000017941 */ /* 0x000fea0003800000 */
.L_x_26128:
        /* <DEDUP_REMOVED lines=16> */
.L_x_26134:
[----:B------:R-:W-:Y:S05]  /*16510*/  BSYNC B2 ;  /* 0x0000000000027941 */ /* 0x000fea0003800000 */
.L_x_26133:
        /* <DEDUP_REMOVED lines=42> */
.L_x_26132:
[----:B------:R-:W-:Y:S05]  /*167c0*/  BSYNC B1 ;  /* 0x0000000000017941 */ /* 0x000fea0003800000 */
.L_x_26131:
        /* <DEDUP_REMOVED lines=13> */
.L_x_26135:
        /* <DEDUP_REMOVED lines=12> */
.L_x_26138:
[----:B------:R-:W-:Y:S02]  /*16960*/  IMAD.MOV.U32 R154, RZ, RZ, R12 ;  /* 0x000000ffff9a7224 */ /* 0x000fe400078e000c */
.L_x_26139:
[----:B------:R-:W-:Y:S05]  /*16970*/  BSYNC B1 ;  /* 0x0000000000017941 */ /* 0x000fea0003800000 */
.L_x_26137:
        /* <DEDUP_REMOVED lines=16> */
.L_x_26143:
[----:B------:R-:W-:Y:S05]  /*16a80*/  BSYNC B2 ;  /* 0x0000000000027941 */ /* 0x000fea0003800000 */
.L_x_26142:
        /* <DEDUP_REMOVED lines=42> */
.L_x_26141:
[----:B------:R-:W-:Y:S05]  /*16d30*/  BSYNC B1 ;  /* 0x0000000000017941 */ /* 0x000fea0003800000 */
.L_x_26140:
        /* <DEDUP_REMOVED lines=10> */
.L_x_26136:
        /* <DEDUP_REMOVED lines=12> */
.L_x_26145:
[----:B------:R-:W-:Y:S02]  /*16ea0*/  IMAD.MOV.U32 R154, RZ, RZ, R12 ;  /* 0x000000ffff9a7224 */ /* 0x000fe400078e000c */
.L_x_26146:
[----:B------:R-:W-:Y:S05]  /*16eb0*/  BSYNC B1 ;  /* 0x0000000000017941 */ /* 0x000fea0003800000 */
.L_x_26144:
        /* <DEDUP_REMOVED lines=16> */
.L_x_26150:
[----:B------:R-:W-:Y:S05]  /*16fc0*/  BSYNC B2 ;  /* 0x0000000000027941 */ /* 0x000fea0003800000 */
.L_x_26149:
        /* <DEDUP_REMOVED lines=42> */
.L_x_26148:
[----:B------:R-:W-:Y:S05]  /*17270*/  BSYNC B1 ;  /* 0x0000000000017941 */ /* 0x000fea0003800000 */
.L_x_26147:
        /* <DEDUP_REMOVED lines=13> */
.L_x_26151:
        /* <DEDUP_REMOVED lines=12> */
.L_x_26154:
[----:B------:R-:W-:Y:S02]  /*17410*/  IMAD.MOV.U32 R194, RZ, RZ, R12 ;  /* 0x000000ffffc27224 */ /* 0x000fe400078e000c */
.L_x_26155:
[----:B------:R-:W-:Y:S05]  /*17420*/  BSYNC B1 ;  /* 0x0000000000017941 */ /* 0x000fea0003800000 */
.L_x_26153:
        /* <DEDUP_REMOVED lines=16> */
.L_x_26159:
[----:B------:R-:W-:Y:S05]  /*17530*/  BSYNC B2 ;  /* 0x0000000000027941 */ /* 0x000fea0003800000 */
.L_x_26158:
        /* <DEDUP_REMOVED lines=42> */
.L_x_26157:
[----:B------:R-:W-:Y:S05]  /*177e0*/  BSYNC B1 ;  /* 0x0000000000017941 */ /* 0x000fea0003800000 */
.L_x_26156:
        /* <DEDUP_REMOVED lines=10> */
.L_x_26152:
        /* <DEDUP_REMOVED lines=54> */
.L_x_26160:
[----:B------:R-:W-:Y:S02]  /*17bf0*/  IADD3 R190, R190, 0x80, RZ ;  /* 0x00000080bebe7810 */ /* 0x000fe40007ffe0ff */
.L_x_26031:
[----:B------:R-:W-:Y:S05]  /*17c00*/  BSYNC B0 ;  /* 0x0000000000007941 */ /* 0x000fea0003800000 */
.L_x_26030:
        /* <DEDUP_REMOVED lines=30> */
.L_x_26164:
[----:B--2---:R-:W-:Y:S02]  /*17df0*/  IMAD.MOV.U32 R165, RZ, RZ, R12 ;  /* 0x000000ffffa57224 */ /* 0x004fe400078e000c */
.L_x_26165:
[----:B------:R-:W-:Y:S05]  /*17e00*/  BSYNC B1 ;  /* 0x0000000000017941 */ /* 0x000fea0003800000 */
.L_x_26163:
        /* <DEDUP_REMOVED lines=16> */
.L_x_26169:
[----:B------:R-:W-:Y:S05]  /*17f10*/  BSYNC B2 ;  /* 0x0000000000027941 */ /* 0x000fea0003800000 */
.L_x_26168:
        /* <DEDUP_REMOVED lines=42> */
.L_x_26167:
[----:B------:R-:W-:Y:S05]  /*181c0*/  BSYNC B1 ;  /* 0x0000000000017941 */ /* 0x000fea0003800000 */
.L_x_26166:
        /* <DEDUP_REMOVED lines=18> */
.L_x_26170:
        /* <DEDUP_REMOVED lines=12> */
.L_x_26173:
[----:B------:R-:W-:Y:S02]  /*183b0*/  IMAD.MOV.U32 R165, RZ, RZ, R12 ;  /* 0x000000ffffa57224 */ /* 0x000fe400078e000c */
.L_x_26174:
[----:B------:R-:W-:Y:S05]  /*183c0*/  BSYNC B1 ;  /* 0x0000000000017941 */ /* 0x000fea0003800000 */
.L_x_26172:
        /* <DEDUP_REMOVED lines=16> */
.L_x_26178:
[----:B------:R-:W-:Y:S05]  /*184d0*/  BSYNC B2 ;  /* 0x0000000000027941 */ /* 0x000fea0003800000 */
.L_x_26177:
        /* <DEDUP_REMOVED lines=42> */
.L_x_26176:
[----:B------:R-:W-:Y:S05]  /*18780*/  BSYNC B1 ;  /* 0x0000000000017941 */ /* 0x000fea0003800000 */
.L_x_26175:
        /* <DEDUP_REMOVED lines=10> */
.L_x_26171:
        /* <DEDUP_REMOVED lines=12> */
.L_x_26180:
[----:B------:R-:W-:Y:S02]  /*188f0*/  IMAD.MOV.U32 R166, RZ, RZ, R12 ;  /* 0x000000ffffa67224 */ /* 0x000fe400078e000c */
.L_x_26181:
[----:B------:R-:W-:Y:S05]  /*18900*/  BSYNC B1 ;  /* 0x0000000000017941 */ /* 0x000fea0003800000 */
.L_x_26179:
        /* <DEDUP_REMOVED lines=16> */
.L_x_26185:
[----:B------:R-:W-:Y:S05]  /*18a10*/  BSYNC B2 ;  /* 0x0000000000027941 */ /* 0x000fea0003800000 */
.L_x_26184:
        /* <DEDUP_REMOVED lines=42> */
.L_x_26183:
[----:B------:R-:W-:Y:S05]  /*18cc0*/  BSYNC B1 ;  /* 0x0000000000017941 */ /* 0x000fea0003800000 */
.L_x_26182:
        /* <DEDUP_REMOVED lines=15> */
.L_x_26186:
        /* <DEDUP_REMOVED lines=12> */
.L_x_26189:
[----:B------:R-:W-:Y:S02]  /*18e80*/  IMAD.MOV.U32 R152, RZ, RZ, R12 ;  /* 0x000000ffff987224 */ /* 0x000fe400078e000c */
.L_x_26190:
[----:B------:R-:W-:Y:S05]  /*18e90*/  BSYNC B1 ;  /* 0x0000000000017941 */ /* 0x000fea0003800000 */
.L_x_26188:
        /* <DEDUP_REMOVED lines=16> */
.L_x_26194:
[----:B------:R-:W-:Y:S05]  /*18fa0*/  BSYNC B2 ;  /* 0x0000000000027941 */ /* 0x000fea0003800000 */
.L_x_26193:
        /* <DEDUP_REMOVED lines=42> */
.L_x_26192:
[----:B------:R-:W-:Y:S05]  /*19250*/  BSYNC B1 ;  /* 0x0000000000017941 */ /* 0x000fea0003800000 */
.L_x_26191:
        /* <DEDUP_REMOVED lines=10> */
.L_x_26187:
        /* <DEDUP_REMOVED lines=12> */
.L_x_26196:
[----:B------:R-:W-:Y:S02]  /*193c0*/  IMAD.MOV.U32 R152, RZ, RZ, R12 ;  /* 0x000000ffff987224 */ /* 0x000fe400078e000c */
.L_x_26197:
[----:B------:R-:W-:Y:S05]  /*193d0*/  BSYNC B1 ;  /* 0x0000000000017941 */ /* 0x000fea0003800000 */
.L_x_26195:
        /* <DEDUP_REMOVED lines=16> */
.L_x_26201:
[----:B------:R-:W-:Y:S05]  /*194e0*/  BSYNC B2 ;  /* 0x0000000000027941 */ /* 0x000fea0003800000 */
.L_x_26200:
        /* <DEDUP_REMOVED lines=42> */
.L_x_26199:
[----:B------:R-:W-:Y:S05]  /*19790*/  BSYNC B1 ;  /* 0x0000000000017941 */ /* 0x000fea0003800000 */
.L_x_26198:
        /* <DEDUP_REMOVED lines=15> */
.L_x_26202:
        /* <DEDUP_REMOVED lines=12> */
.L_x_26205:
[----:B------:R-:W-:Y:S02]  /*19950*/  MOV R152, R12 ;  /* 0x0000000c00987202 */ /* 0x000fe40000000f00 */
.L_x_26206:
[----:B------:R-:W-:Y:S05]  /*19960*/  BSYNC B1 ;  /* 0x0000000000017941 */ /* 0x000fea0003800000 */
.L_x_26204:
        /* <DEDUP_REMOVED lines=16> */
.L_x_26210:
[----:B------:R-:W-:Y:S05]  /*19a70*/  BSYNC B2 ;  /* 0x0000000000027941 */ /* 0x000fea0003800000 */
.L_x_26209:
        /* <DEDUP_REMOVED lines=42> */
.L_x_26208:
[----:B------:R-:W-:Y:S05]  /*19d20*/  BSYNC B1 ;  /* 0x0000000000017941 */ /* 0x000fea0003800000 */
.L_x_26207:
        /* <DEDUP_REMOVED lines=10> */
.L_x_26203:
        /* <DEDUP_REMOVED lines=12> */
.L_x_26212:
[----:B------:R-:W-:Y:S02]  /*19e90*/  IMAD.MOV.U32 R152, RZ, RZ, R12 ;  /* 0x000000ffff987224 */ /* 0x000fe400078e000c */
.L_x_26213:
[----:B------:R-:W-:Y:S05]  /*19ea0*/  BSYNC B1 ;  /* 0x0000000000017941 */ /* 0x000fea0003800000 */
.L_x_26211:
        /* <DEDUP_REMOVED lines=16> */
.L_x_26217:
[----:B------:R-:W-:Y:S05]  /*19fb0*/  BSYNC B2 ;  /* 0x0000000000027941 */ /* 0x000fea0003800000 */
.L_x_26216:
        /* <DEDUP_REMOVED lines=42> */
.L_x_26215:
[----:B------:R-:W-:Y:S05]  /*1a260*/  BSYNC B1 ;  /* 0x0000000000017941 */ /* 0x000fea0003800000 */
.L_x_26214:
        /* <DEDUP_REMOVED lines=15> */
.L_x_26218:
        /* <DEDUP_REMOVED lines=12> */
.L_x_26221:
[----:B------:R-:W-:Y:S02]  /*1a420*/  IMAD.MOV.U32 R180, RZ, RZ, R12 ;  /* 0x000000ffffb47224 */ /* 0x000fe400078e000c */
.L_x_26222:
[----:B------:R-:W-:Y:S05]  /*1a430*/  BSYNC B1 ;  /* 0x0000000000017941 */ /* 0x000fea0003800000 */
.L_x_26220:
        /* <DEDUP_REMOVED lines=16> */
.L_x_26226:
[----:B------:R-:W-:Y:S05]  /*1a540*/  BSYNC B2 ;  /* 0x0000000000027941 */ /* 0x000fea0003800000 */
.L_x_26225:
        /* <DEDUP_REMOVED lines=42> */
.L_x_26224:
[----:B------:R-:W-:Y:S05]  /*1a7f0*/  BSYNC B1 ;  /* 0x0000000000017941 */ /* 0x000fea0003800000 */
.L_x_26223:
        /* <DEDUP_REMOVED lines=10> */
.L_x_26219:
        /* <DEDUP_REMOVED lines=12> */
.L_x_26228:
[----:B------:R-:W-:Y:S02]  /*1a960*/  IMAD.MOV.U32 R194, RZ, RZ, R12 ;  /* 0x000000ffffc27224 */ /* 0x000fe400078e000c */
.L_x_26229:
[----:B------:R-:W-:Y:S05]  /*1a970*/  BSYNC B1 ;  /* 0x0000000000017941 */ /* 0x000fea0003800000 */
.L_x_26227:
        /* <DEDUP_REMOVED lines=16> */
.L_x_26233:
[----:B------:R-:W-:Y:S05]  /*1aa80*/  BSYNC B2 ;  /* 0x0000000000027941 */ /* 0x000fea0003800000 */
.L_x_26232:
        /* <DEDUP_REMOVED lines=42> */
.L_x_26231:
[----:B------:R-:W-:Y:S05]  /*1ad30*/  BSYNC B1 ;  /* 0x0000000000017941 */ /* 0x000fea0003800000 */
.L_x_26230:
        /* <DEDUP_REMOVED lines=13> */
.L_x_26234:
        /* <DEDUP_REMOVED lines=12> */
.L_x_26237:
[----:B------:R-:W-:Y:S02]  /*1aed0*/  IMAD.MOV.U32 R194, RZ, RZ, R12 ;  /* 0x000000ffffc27224 */ /* 0x000fe400078e000c */
.L_x_26238:
[----:B------:R-:W-:Y:S05]  /*1aee0*/  BSYNC B1 ;  /* 0x0000000000017941 */ /* 0x000fea0003800000 */
.L_x_26236:
        /* <DEDUP_REMOVED lines=16> */
.L_x_26242:
[----:B------:R-:W-:Y:S05]  /*1aff0*/  BSYNC B2 ;  /* 0x0000000000027941 */ /* 0x000fea0003800000 */
.L_x_26241:
        /* <DEDUP_REMOVED lines=42> */
.L_x_26240:
[----:B------:R-:W-:Y:S05]  /*1b2a0*/  BSYNC B1 ;  /* 0x0000000000017941 */ /* 0x000fea0003800000 */
.L_x_26239:
        /* <DEDUP_REMOVED lines=10> */
.L_x_26235:
        /* <DEDUP_REMOVED lines=12> */
.L_x_26244:
[----:B------:R-:W-:Y:S02]  /*1b410*/  IMAD.MOV.U32 R194, RZ, RZ, R12 ;  /* 0x000000ffffc27224 */ /* 0x000fe400078e000c */
.L_x_26245:
[----:B------:R-:W-:Y:S05]  /*1b420*/  BSYNC B1 ;  /* 0x0000000000017941 */ /* 0x000fea0003800000 */
.L_x_26243:
        /* <DEDUP_REMOVED lines=16> */
.L_x_26249:
[----:B------:R-:W-:Y:S05]  /*1b530*/  BSYNC B2 ;  /* 0x0000000000027941 */ /* 0x000fea0003800000 */
.L_x_26248:
        /* <DEDUP_REMOVED lines=42> */
.L_x_26247:
[----:B------:R-:W-:Y:S05]  /*1b7e0*/  BSYNC B1 ;  /* 0x0000000000017941 */ /* 0x000fea0003800000 */
.L_x_26246:
        /* <DEDUP_REMOVED lines=13> */
.L_x_26250:
        /* <DEDUP_REMOVED lines=12> */
.L_x_26253:
[----:B------:R-:W-:Y:S02]  /*1b980*/  IMAD.MOV.U32 R154, RZ, RZ, R12 ;  /* 0x000000ffff9a7224 */ /* 0x000fe400078e000c */
.L_x_26254:
[----:B------:R-:W-:Y:S05]  /*1b990*/  BSYNC B1 ;  /* 0x0000000000017941 */ /* 0x000fea0003800000 */
.L_x_26252:
        /* <DEDUP_REMOVED lines=16> */
.L_x_26258:
[----:B------:R-:W-:Y:S05]  /*1baa0*/  BSYNC B2 ;  /* 0x0000000000027941 */ /* 0x000fea0003800000 */
.L_x_26257:
        /* <DEDUP_REMOVED lines=42> */
.L_x_26256:
[----:B------:R-:W-:Y:S05]  /*1bd50*/  BSYNC B1 ;  /* 0x0000000000017941 */ /* 0x000fea0003800000 */
.L_x_26255:
        /* <DEDUP_REMOVED lines=10> */
.L_x_26251:
        /* <DEDUP_REMOVED lines=12> */
.L_x_26260:
[----:B------:R-:W-:Y:S02]  /*1bec0*/  IMAD.MOV.U32 R154, RZ, RZ, R12 ;  /* 0x000000ffff9a7224 */ /* 0x000fe400078e000c */
.L_x_26261:
[----:B------:R-:W-:Y:S05]  /*1bed0*/  BSYNC B1 ;  /* 0x0000000000017941 */ /* 0x000fea0003800000 */
.L_x_26259:
        /* <DEDUP_REMOVED lines=16> */
.L_x_26265:
[----:B------:R-:W-:Y:S05]  /*1bfe0*/  BSYNC B2 ;  /* 0x0000000000027941 */ /* 0x000fea0003800000 */
.L_x_26264:
        /* <DEDUP_REMOVED lines=42> */
.L_x_26263:
[----:B------:R-:W-:Y:S05]  /*1c290*/  BSYNC B1 ;  /* 0x0000000000017941 */ /* 0x000fea0003800000 */
.L_x_26262:
        /* <DEDUP_REMOVED lines=13> */
.L_x_26266:
        /* <DEDUP_REMOVED lines=12> */
.L_x_26269:
[----:B------:R-:W-:Y:S02]  /*1c430*/  IMAD.MOV.U32 R154, RZ, RZ, R12 ;  /* 0x000000ffff9a7224 */ /* 0x000fe400078e000c */
.L_x_26270:
[----:B------:R-:W-:Y:S05]  /*1c440*/  BSYNC B1 ;  /* 0x0000000000017941 */ /* 0x000fea0003800000 */
.L_x_26268:
        /* <DEDUP_REMOVED lines=16> */
.L_x_26274:
[----:B------:R-:W-:Y:S05]  /*1c550*/  BSYNC B2 ;  /* 0x0000000000027941 */ /* 0x000fea0003800000 */
.L_x_26273:
        /* <DEDUP_REMOVED lines=42> */
.L_x_26272:
[----:B------:R-:W-:Y:S05]  /*1c800*/  BSYNC B1 ;  /* 0x0000000000017941 */ /* 0x000fea0003800000 */
.L_x_26271:
        /* <DEDUP_REMOVED lines=10> */
.L_x_26267:
        /* <DEDUP_REMOVED lines=12> */
.L_x_26276:
[----:B------:R-:W-:Y:S02]  /*1c970*/  IMAD.MOV.U32 R154, RZ, RZ, R12 ;  /* 0x000000ffff9a7224 */ /* 0x000fe400078e000c */
.L_x_26277:
[----:B------:R-:W-:Y:S05]  /*1c980*/  BSYNC B1 ;  /* 0x0000000000017941 */ /* 0x000fea0003800000 */
.L_x_26275:
        /* <DEDUP_REMOVED lines=16> */
.L_x_26281:
[----:B------:R-:W-:Y:S05]  /*1ca90*/  BSYNC B2 ;  /* 0x0000000000027941 */ /* 0x000fea0003800000 */
.L_x_26280:
        /* <DEDUP_REMOVED lines=42> */
.L_x_26279:
[----:B------:R-:W-:Y:S05]  /*1cd40*/  BSYNC B1 ;  /* 0x0000000000017941 */ /* 0x000fea0003800000 */
.L_x_26278:
        /* <DEDUP_REMOVED lines=13> */
.L_x_26282:
        /* <DEDUP_REMOVED lines=12> */
.L_x_26285:
[----:B------:R-:W-:Y:S02]  /*1cee0*/  IMAD.MOV.U32 R194, RZ, RZ, R12 ;  /* 0x000000ffffc27224 */ /* 0x000fe400078e000c */
.L_x_26286:
[----:B------:R-:W-:Y:S05]  /*1cef0*/  BSYNC B1 ;  /* 0x0000000000017941 */ /* 0x000fea0003800000 */
.L_x_26284:
        /* <DEDUP_REMOVED lines=16> */
.L_x_26290:
[----:B------:R-:W-:Y:S05]  /*1d000*/  BSYNC B2 ;  /* 0x0000000000027941 */ /* 0x000fea0003800000 */
.L_x_26289:
        /* <DEDUP_REMOVED lines=42> */
.L_x_26288:
[----:B------:R-:W-:Y:S05]  /*1d2b0*/  BSYNC B1 ;  /* 0x0000000000017941 */ /* 0x000fea0003800000 */
.L_x_26287:
        /* <DEDUP_REMOVED lines=10> */
.L_x_26283:
        /* <DEDUP_REMOVED lines=54> */
.L_x_26291:
[----:B------:R-:W-:Y:S02]  /*1d6c0*/  IADD3 R190, R190, 0x80, RZ ;  /* 0x00000080bebe7810 */ /* 0x000fe40007ffe0ff */
.L_x_26162:
[----:B------:R-:W-:Y:S05]  /*1d6d0*/  BSYNC B0 ;  /* 0x0000000000007941 */ /* 0x000fea0003800000 */
.L_x_26161:
        /* <DEDUP_REMOVED lines=30> */
.L_x_26295:
[----:B--2---:R-:W-:Y:S02]  /*1d8c0*/  IMAD.MOV.U32 R167, RZ, RZ, R12 ;  /* 0x000000ffffa77224 */ /* 0x004fe400078e000c */
.L_x_26296:
[----:B------:R-:W-:Y:S05]  /*1d8d0*/  BSYNC B1 ;  /* 0x0000000000017941 */ /* 0x000fea0003800000 */
.L_x_26294:
        /* <DEDUP_REMOVED lines=16> */
.L_x_26300:
[----:B------:R-:W-:Y:S05]  /*1d9e0*/  BSYNC B2 ;  /* 0x0000000000027941 */ /* 0x000fea0003800000 */
.L_x_26299:
        /* <DEDUP_REMOVED lines=42> */
.L_x_26298:
[----:B------:R-:W-:Y:S05]  /*1dc90*/  BSYNC B1 ;  /* 0x0000000000017941 */ /* 0x000fea0003800000 */
.L_x_26297:
        /* <DEDUP_REMOVED lines=18> */
.L_x_26301:
        /* <DEDUP_REMOVED lines=12> */
.L_x_26304:
[----:B------:R-:W-:Y:S02]  /*1de80*/  IMAD.MOV.U32 R167, RZ, RZ, R12 ;  /* 0x000000ffffa77224 */ /* 0x000fe400078e000c */
.L_x_26305:
[----:B------:R-:W-:Y:S05]  /*1de90*/  BSYNC B1 ;  /* 0x0000000000017941 */ /* 0x000fea0003800000 */
.L_x_26303:
        /* <DEDUP_REMOVED lines=16> */
.L_x_26309:
[----:B------:R-:W-:Y:S05]  /*1dfa0*/  BSYNC B2 ;  /* 0x0000000000027941 */ /* 0x000fea0003800000 */
.L_x_26308:
        /* <DEDUP_REMOVED lines=42> */
.L_x_26307:
[----:B------:R-:W-:Y:S05]  /*1e250*/  BSYNC B1 ;  /* 0x0000000000017941 */ /* 0x000fea0003800000 */
.L_x_26306:
        /* <DEDUP_REMOVED lines=10> */
.L_x_26302:
        /* <DEDUP_REMOVED lines=12> */
.L_x_26311:
[----:B------:R-:W-:Y:S02]  /*1e3c0*/  IMAD.MOV.U32 R167, RZ, RZ, R12 ;  /* 0x000000ffffa77224 */ /* 0x000fe400078e000c */
.L_x_26312:
[----:B------:R-:W-:Y:S05]  /*1e3d0*/  BSYNC B1 ;  /* 0x0000000000017941 */ /* 0x000fea0003800000 */
.L_x_26310:
        /* <DEDUP_REMOVED lines=16> */
.L_x_26316:
[----:B------:R-:W-:Y:S05]  /*1e4e0*/  BSYNC B2 ;  /* 0x0000000000027941 */ /* 0x000fea0003800000 */
.L_x_26315:
        /* <DEDUP_REMOVED lines=42> */
.L_x_26314:
[----:B------:R-:W-:Y:S05]  /*1e790*/  BSYNC B1 ;  /* 0x0000000000017941 */ /* 0x000fea0003800000 */
.L_x_26313:
        /* <DEDUP_REMOVED lines=15> */
.L_x_26317:
        /* <DEDUP_REMOVED lines=12> */
.L_x_26320:
[----:B------:R-:W-:Y:S02]  /*1e950*/  IMAD.MOV.U32 R152, RZ, RZ, R12 ;  /* 0x000000ffff987224 */ /* 0x000fe400078e000c */
.L_x_26321:
[----:B------:R-:W-:Y:S05]  /*1e960*/  BSYNC B1 ;  /* 0x0000000000017941 */ /* 0x000fea0003800000 */
.L_x_26319:
        /* <DEDUP_REMOVED lines=16> */
.L_x_26325:
[----:B------:R-:W-:Y:S05]  /*1ea70*/  BSYNC B2 ;  /* 0x0000000000027941 */ /* 0x000fea0003800000 */
.L_x_26324:
        /* <DEDUP_REMOVED lines=42> */
.L_x_26323:
[----:B------:R-:W-:Y:S05]  /*1ed20*/  BSYNC B1 ;  /* 0x0000000000017941 */ /* 0x000fea0003800000 */
.L_x_26322:
        /* <DEDUP_REMOVED lines=10> */
.L_x_26318:
        /* <DEDUP_REMOVED lines=12> */
.L_x_26327:
[----:B------:R-:W-:Y:S02]  /*1ee90*/  IMAD.MOV.U32 R152, RZ, RZ, R12 ;  /* 0x000000ffff987224 */ /* 0x000fe400078e000c */
.L_x_26328:
[----:B------:R-:W-:Y:S05]  /*1eea0*/  BSYNC B1 ;  /* 0x0000000000017941 */ /* 0x000fea0003800000 */
.L_x_26326:
        /* <DEDUP_REMOVED lines=16> */
.L_x_26332:
[----:B------:R-:W-:Y:S05]  /*1efb0*/  BSYNC B2 ;  /* 0x0000000000027941 */ /* 0x000fea0003800000 */
.L_x_26331:
        /* <DEDUP_REMOVED lines=42> */
.L_x_26330:
[----:B------:R-:W-:Y:S05]  /*1f260*/  BSYNC B1 ;  /* 0x0000000000017941 */ /* 0x000fea0003800000 */
.L_x_26329:
        /* <DEDUP_REMOVED lines=15> */
.L_x_26333:
        /* <DEDUP_REMOVED lines=12> */
.L_x_26336:
[----:B------:R-:W-:Y:S02]  /*1f420*/  MOV R152, R12 ;  /* 0x0000000c00987202 */ /* 0x000fe40000000f00 */
.L_x_26337:
[----:B------:R-:W-:Y:S05]  /*1f430*/  BSYNC B1 ;  /* 0x0000000000017941 */ /* 0x000fea0003800000 */
.L_x_26335:
        /* <DEDUP_REMOVED lines=16> */
.L_x_26341:
[----:B------:R-:W-:Y:S05]  /*1f540*/  BSYNC B2 ;  /* 0x0000000000027941 */ /* 0x000fea0003800000 */
.L_x_26340:
        /* <DEDUP_REMOVED lines=42> */
.L_x_26339:
[----:B------:R-:W-:Y:S05]  /*1f7f0*/  BSYNC B1 ;  /* 0x0000000000017941 */ /* 0x000fea0003800000 */
.L_x_26338:
        /* <DEDUP_REMOVED lines=10> */
.L_x_26334:
        /* <DEDUP_REMOVED lines=12> */
.L_x_26343:
[----:B------:R-:W-:Y:S02]  /*1f960*/  IMAD.MOV.U32 R152, RZ, RZ, R12 ;  /* 0x000000ffff987224 */ /* 0x000fe400078e000c */
.L_x_26344:
[----:B------:R-:W-:Y:S05]  /*1f970*/  BSYNC B1 ;  /* 0x0000000000017941 */ /* 0x000fea0003800000 */
.L_x_26342:
        /* <DEDUP_REMOVED lines=16> */
.L_x_26348:
[----:B------:R-:W-:Y:S05]  /*1fa80*/  BSYNC B2 ;  /* 0x0000000000027941 */ /* 0x000fea0003800000 */
.L_x_26347:
        /* <DEDUP_REMOVED lines=42> */
.L_x_26346:
[----:B------:R-:W-:Y:S05]  /*1fd30*/  BSYNC B1 ;  /* 0x0000000000017941 */ /* 0x000fea0003800000 */
.L_x_26345:
        /* <DEDUP_REMOVED lines=15> */
.L_x_26349:
        /* <DEDUP_REMOVED lines=12> */
.L_x_26352:
[----:B------:R-:W-:Y:S02]  /*1fef0*/  IMAD.MOV.U32 R181, RZ, RZ, R12 ;  /* 0x000000ffffb57224 */ /* 0x000fe400078e000c */
.L_x_26353:
[----:B------:R-:W-:Y:S05]  /*1ff00*/  BSYNC B1 ;  /* 0x0000000000017941 */ /* 0x000fea0003800000 */
.L_x_26351:
        /* <DEDUP_REMOVED lines=16> */
.L_x_26357:
[----:B------:R-:W-:Y:S05]  /*20010*/  BSYNC B2 ;  /* 0x0000000000027941 */ /* 0x000fea0003800000 */
.L_x_26356:
        /* <DEDUP_REMOVED lines=42> */
.L_x_26355:
[----:B------:R-:W-:Y:S05]  /*202c0*/  BSYNC B1 ;  /* 0x0000000000017941 */ /* 0x000fea0003800000 */
.L_x_26354:
        /* <DEDUP_REMOVED lines=10> */
.L_x_26350:
        /* <DEDUP_REMOVED lines=12> */
.L_x_26359:
[----:B------:R-:W-:Y:S02]  /*20430*/  IMAD.MOV.U32 R194, RZ, RZ, R12 ;  /* 0x000000ffffc27224 */ /* 0x000fe400078e000c */
.L_x_26360:
[----:B------:R-:W-:Y:S05]  /*20440*/  BSYNC B1 ;  /* 0x0000000000017941 */ /* 0x000fea0003800000 */
.L_x_26358:
        /* <DEDUP_REMOVED lines=16> */
.L_x_26364:
[----:B------:R-:W-:Y:S05]  /*20550*/  BSYNC B2 ;  /* 0x0000000000027941 */ /* 0x000fea0003800000 */
.L_x_26363:
        /* <DEDUP_REMOVED lines=42> */
.L_x_26362:
[----:B------:R-:W-:Y:S05]  /*20800*/  BSYNC B1 ;  /* 0x0000000000017941 */ /* 0x000fea0003800000 */
.L_x_26361:
        /* <DEDUP_REMOVED lines=13> */
.L_x_26365:
        /* <DEDUP_REMOVED lines=12> */
.L_x_26368:
[----:B------:R-:W-:Y:S02]  /*209a0*/  IMAD.MOV.U32 R194, RZ, RZ, R12 ;  /* 0x000000ffffc27224 */ /* 0x000fe400078e000c */
.L_x_26369:
[----:B------:R-:W-:Y:S05]  /*209b0*/  BSYNC B1 ;  /* 0x0000000000017941 */ /* 0x000fea0003800000 */
.L_x_26367:
        /* <DEDUP_REMOVED lines=16> */
.L_x_26373:
[----:B------:R-:W-:Y:S05]  /*20ac0*/  BSYNC B2 ;  /* 0x0000000000027941 */ /* 0x000fea0003800000 */
.L_x_26372:
        /* <DEDUP_REMOVED lines=42> */
.L_x_26371:
[----:B------:R-:W-:Y:S05]  /*20d70*/  BSYNC B1 ;  /* 0x0000000000017941 */ /* 0x000fea0003800000 */
.L_x_26370:
        /* <DEDUP_REMOVED lines=10> */
.L_x_26366:
        /* <DEDUP_REMOVED lines=12> */
.L_x_26375:
[----:B------:R-:W-:Y:S02]  /*20ee0*/  IMAD.MOV.U32 R194, RZ, RZ, R12 ;  /* 0x000000ffffc27224 */ /* 0x000fe400078e000c */
.L_x_26376:
[----:B------:R-:W-:Y:S05]  /*20ef0*/  BSYNC B1 ;  /* 0x0000000000017941 */ /* 0x000fea0003800000 */
.L_x_26374:
        /* <DEDUP_REMOVED lines=16> */
.L_x_26380:
[----:B------:R-:W-:Y:S05]  /*21000*/  BSYNC B2 ;  /* 0x0000000000027941 */ /* 0x000fea0003800000 */
.L_x_26379:
        /* <DEDUP_REMOVED lines=42> */
.L_x_26378:
[----:B------:R-:W-:Y:S05]  /*212b0*/  BSYNC B1 ;  /* 0x0000000000017941 */ /* 0x000fea0003800000 */
.L_x_26377:
        /* <DEDUP_REMOVED lines=13> */
.L_x_26381:
        /* <DEDUP_REMOVED lines=12> */
.L_x_26384:
[----:B------:R-:W-:Y:S02]  /*21450*/  IMAD.MOV.U32 R154, RZ, RZ, R12 ;  /* 0x000000ffff9a7224 */ /* 0x000fe400078e000c */
.L_x_26385:
[----:B------:R-:W-:Y:S05]  /*21460*/  BSYNC B1 ;  /* 0x0000000000017941 */ /* 0x000fea0003800000 */
.L_x_26383:
        /* <DEDUP_REMOVED lines=16> */
.L_x_26389:
[----:B------:R-:W-:Y:S05]  /*21570*/  BSYNC B2 ;  /* 0x0000000000027941 */ /* 0x000fea0003800000 */
.L_x_26388:
        /* <DEDUP_REMOVED lines=42> */
.L_x_26387:
[----:B------:R-:W-:Y:S05]  /*21820*/  BSYNC B1 ;  /* 0x0000000000017941 */ /* 0x000fea0003800000 */
.L_x_26386:
        /* <DEDUP_REMOVED lines=10> */
.L_x_26382:
        /* <DEDUP_REMOVED lines=12> */
.L_x_26391:
[----:B------:R-:W-:Y:S02]  /*21990*/  IMAD.MOV.U32 R154, RZ, RZ, R12 ;  /* 0x000000ffff9a7224 */ /* 0x000fe400078e000c */
.L_x_26392:
[----:B------:R-:W-:Y:S05]  /*219a0*/  BSYNC B1 ;  /* 0x0000000000017941 */ /* 0x000fea0003800000 */
.L_x_26390:
        /* <DEDUP_REMOVED lines=16> */
.L_x_26396:
[----:B------:R-:W-:Y:S05]  /*21ab0*/  BSYNC B2 ;  /* 0x0000000000027941 */ /* 0x000fea0003800000 */
.L_x_26395:
        /* <DEDUP_REMOVED lines=42> */
.L_x_26394:
[----:B------:R-:W-:Y:S05]  /*21d60*/  BSYNC B1 ;  /* 0x0000000000017941 */ /* 0x000fea0003800000 */
.L_x_26393:
        /* <DEDUP_REMOVED lines=13> */
.L_x_26397:
        /* <DEDUP_REMOVED lines=12> */
.L_x_26400:
[----:B------:R-:W-:Y:S02]  /*21f00*/  IMAD.MOV.U32 R154, RZ, RZ, R12 ;  /* 0x000000ffff9a7224 */ /* 0x000fe400078e000c */
.L_x_26401:
[----:B------:R-:W-:Y:S05]  /*21f10*/  BSYNC B1 ;  /* 0x0000000000017941 */ /* 0x000fea0003800000 */
.L_x_26399:
        /* <DEDUP_REMOVED lines=16> */
.L_x_26405:
[----:B------:R-:W-:Y:S05]  /*22020*/  BSYNC B2 ;  /* 0x0000000000027941 */ /* 0x000fea0003800000 */
.L_x_26404:
        /* <DEDUP_REMOVED lines=42> */
.L_x_26403:
[----:B------:R-:W-:Y:S05]  /*222d0*/  BSYNC B1 ;  /* 0x0000000000017941 */ /* 0x000fea0003800000 */
.L_x_26402:
        /* <DEDUP_REMOVED lines=10> */
.L_x_26398:
        /* <DEDUP_REMOVED lines=12> */
.L_x_26407:
[----:B------:R-:W-:Y:S02]  /*22440*/  IMAD.MOV.U32 R154, RZ, RZ, R12 ;  /* 0x000000ffff9a7224 */ /* 0x000fe400078e000c */
.L_x_26408:
[----:B------:R-:W-:Y:S05]  /*22450*/  BSYNC B1 ;  /* 0x0000000000017941 */ /* 0x000fea0003800000 */
.L_x_26406:
        /* <DEDUP_REMOVED lines=16> */
.L_x_26412:
[----:B------:R-:W-:Y:S05]  /*22560*/  BSYNC B2 ;  /* 0x0000000000027941 */ /* 0x000fea0003800000 */
.L_x_26411:
        /* <DEDUP_REMOVED lines=42> */
.L_x_26410:
[----:B------:R-:W-:Y:S05]  /*22810*/  BSYNC B1 ;  /* 0x0000000000017941 */ /* 0x000fea0003800000 */
.L_x_26409:
        /* <DEDUP_REMOVED lines=13> */
.L_x_26413:
        /* <DEDUP_REMOVED lines=12> */
.L_x_26416:
[----:B------:R-:W-:Y:S02]  /*229b0*/  IMAD.MOV.U32 R194, RZ, RZ, R12 ;  /* 0x000000ffffc27224 */ /* 0x000fe400078e000c */
.L_x_26417:
[----:B------:R-:W-:Y:S05]  /*229c0*/  BSYNC B1 ;  /* 0x0000000000017941 */ /* 0x000fea0003800000 */
.L_x_26415:
        /* <DEDUP_REMOVED lines=16> */
.L_x_26421:
[----:B------:R-:W-:Y:S05]  /*22ad0*/  BSYNC B2 ;  /* 0x0000000000027941 */ /* 0x000fea0003800000 */
.L_x_26420:
        /* <DEDUP_REMOVED lines=42> */
.L_x_26419:
[----:B------:R-:W-:Y:S05]  /*22d80*/  BSYNC B1 ;  /* 0x0000000000017941 */ /* 0x000fea0003800000 */
.L_x_26418:
        /* <DEDUP_REMOVED lines=10> */
.L_x_26414:
        /* <DEDUP_REMOVED lines=54> */
.L_x_26422:
[----:B------:R-:W-:Y:S02]  /*23190*/  IADD3 R190, R190, 0x80, RZ ;  /* 0x00000080bebe7810 */ /* 0x000fe40007ffe0ff */
.L_x_26293:
[----:B------:R-:W-:Y:S05]  /*231a0*/  BSYNC B0 ;  /* 0x0000000000007941 */ /* 0x000fea0003800000 */
.L_x_26292:
        /* <DEDUP_REMOVED lines=30> */
.L_x_26426:
[----:B--2---:R-:W-:Y:S02]  /*23390*/  IMAD.MOV.U32 R169, RZ, RZ, R12 ;  /* 0x000000ffffa97224 */ /* 0x004fe400078e000c */
.L_x_26427:
[----:B------:R-:W-:Y:S05]  /*233a0*/  BSYNC B1 ;  /* 0x0000000000017941 */ /* 0x000fea0003800000 */
.L_x_26425:
        /* <DEDUP_REMOVED lines=16> */
.L_x_26431:
[----:B------:R-:W-:Y:S05]  /*234b0*/  BSYNC B2 ;  /* 0x0000000000027941 */ /* 0x000fea0003800000 */
.L_x_26430:
        /* <DEDUP_REMOVED lines=42> */
.L_x_26429:
[----:B------:R-:W-:Y:S05]  /*23760*/  BSYNC B1 ;  /* 0x0000000000017941 */ /* 0x000fea0003800000 */
.L_x_26428:
        /* <DEDUP_REMOVED lines=18> */
.L_x_26432:
        /* <DEDUP_REMOVED lines=12> */
.L_x_26435:
[----:B------:R-:W-:Y:S02]  /*23950*/  IMAD.MOV.U32 R169, RZ, RZ, R12 ;  /* 0x000000ffffa97224 */ /* 0x000fe400078e000c */
.L_x_26436:
[----:B------:R-:W-:Y:S05]  /*23960*/  BSYNC B1 ;  /* 0x0000000000017941 */ /* 0x000fea0003800000 */
.L_x_26434:
        /* <DEDUP_REMOVED lines=16> */
.L_x_26440:
[----:B------:R-:W-:Y:S05]  /*23a70*/  BSYNC B2 ;  /* 0x0000000000027941 */ /* 0x000fea0003800000 */
.L_x_26439:
        /* <DEDUP_REMOVED lines=42> */
.L_x_26438:
[----:B------:R-:W-:Y:S05]  /*23d20*/  BSYNC B1 ;  /* 0x0000000000017941 */ /* 0x000fea0003800000 */
.L_x_26437:
        /* <DEDUP_REMOVED lines=10> */
.L_x_26433:
        /* <DEDUP_REMOVED lines=12> */
.L_x_26442:
[----:B------:R-:W-:Y:S02]  /*23e90*/  IMAD.MOV.U32 R170, RZ, RZ, R12 ;  /* 0x000000ffffaa7224 */ /* 0x000fe400078e000c */
.L_x_26443:
[----:B------:R-:W-:Y:S05]  /*23ea0*/  BSYNC B1 ;  /* 0x0000000000017941 */ /* 0x000fea0003800000 */
.L_x_26441:
        /* <DEDUP_REMOVED lines=16> */
.L_x_26447:
[----:B------:R-:W-:Y:S05]  /*23fb0*/  BSYNC B2 ;  /* 0x0000000000027941 */ /* 0x000fea0003800000 */
.L_x_26446:
        /* <DEDUP_REMOVED lines=42> */
.L_x_26445:
[----:B------:R-:W-:Y:S05]  /*24260*/  BSYNC B1 ;  /* 0x0000000000017941 */ /* 0x000fea0003800000 */
.L_x_26444:
        /* <DEDUP_REMOVED lines=15> */
.L_x_26448:
        /* <DEDUP_REMOVED lines=12> */
.L_x_26451:
[----:B------:R-:W-:Y:S02]  /*24420*/  IMAD.MOV.U32 R152, RZ, RZ, R12 ;  /* 0x000000ffff987224 */ /* 0x000fe400078e000c */
.L_x_26452:
[----:B------:R-:W-:Y:S05]  /*24430*/  BSYNC B1 ;  /* 0x0000000000017941 */ /* 0x000fea0003800000 */
.L_x_26450:
        /* <DEDUP_REMOVED lines=16> */
.L_x_26456:
[----:B------:R-:W-:Y:S05]  /*24540*/  BSYNC B2 ;  /* 0x0000000000027941 */ /* 0x000fea0003800000 */
.L_x_26455:
        /* <DEDUP_REMOVED lines=42> */
.L_x_26454:
[----:B------:R-:W-:Y:S05]  /*247f0*/  BSYNC B1 ;  /* 0x0000000000017941 */ /* 0x000fea0003800000 */
.L_x_26453:
        /* <DEDUP_REMOVED lines=10> */
.L_x_26449:
        /* <DEDUP_REMOVED lines=12> */
.L_x_26458:
[----:B------:R-:W-:Y:S02]  /*24960*/  IMAD.MOV.U32 R152, RZ, RZ, R12 ;  /* 0x000000ffff987224 */ /* 0x000fe400078e000c */
.L_x_26459:
[----:B------:R-:W-:Y:S05]  /*24970*/  BSYNC B1 ;  /* 0x0000000000017941 */ /* 0x000fea0003800000 */
.L_x_26457:
        /* <DEDUP_REMOVED lines=16> */
.L_x_26463:
[----:B------:R-:W-:Y:S05]  /*24a80*/  BSYNC B2 ;  /* 0x0000000000027941 */ /* 0x000fea0003800000 */
.L_x_26462:
        /* <DEDUP_REMOVED lines=42> */
.L_x_26461:
[----:B------:R-:W-:Y:S05]  /*24d30*/  BSYNC B1 ;  /* 0x0000000000017941 */ /* 0x000fea0003800000 */
.L_x_26460:
        /* <DEDUP_REMOVED lines=15> */
.L_x_26464:
        /* <DEDUP_REMOVED lines=12> */
.L_x_26467:
[----:B------:R-:W-:Y:S02]  /*24ef0*/  MOV R152, R12 ;  /* 0x0000000c00987202 */ /* 0x000fe40000000f00 */
.L_x_26468:
[----:B------:R-:W-:Y:S05]  /*24f00*/  BSYNC B1 ;  /* 0x0000000000017941 */ /* 0x000fea0003800000 */
.L_x_26466:
        /* <DEDUP_REMOVED lines=16> */
.L_x_26472:
[----:B------:R-:W-:Y:S05]  /*25010*/  BSYNC B2 ;  /* 0x0000000000027941 */ /* 0x000fea0003800000 */
.L_x_26471:
        /* <DEDUP_REMOVED lines=42> */
.L_x_26470:
[----:B------:R-:W-:Y:S05]  /*252c0*/  BSYNC B1 ;  /* 0x0000000000017941 */ /* 0x000fea0003800000 */
.L_x_26469:
        /* <DEDUP_REMOVED lines=10> */
.L_x_26465:
        /* <DEDUP_REMOVED lines=12> */
.L_x_26474:
[----:B------:R-:W-:Y:S02]  /*25430*/  IMAD.MOV.U32 R152, RZ, RZ, R12 ;  /* 0x000000ffff987224 */ /* 0x000fe400078e000c */
.L_x_26475:
[----:B------:R-:W-:Y:S05]  /*25440*/  BSYNC B1 ;  /* 0x0000000000017941 */ /* 0x000fea0003800000 */
.L_x_26473:
        /* <DEDUP_REMOVED lines=16> */
.L_x_26479:
[----:B------:R-:W-:Y:S05]  /*25550*/  BSYNC B2 ;  /* 0x0000000000027941 */ /* 0x000fea0003800000 */
.L_x_26478:
        /* <DEDUP_REMOVED lines=42> */
.L_x_26477:
[----:B------:R-:W-:Y:S05]  /*25800*/  BSYNC B1 ;  /* 0x0000000000017941 */ /* 0x000fea0003800000 */
.L_x_26476:
        /* <DEDUP_REMOVED lines=15> */
.L_x_26480:
        /* <DEDUP_REMOVED lines=12> */
.L_x_26483:
[----:B------:R-:W-:Y:S02]  /*259c0*/  IMAD.MOV.U32 R184, RZ, RZ, R12 ;  /* 0x000000ffffb87224 */ /* 0x000fe400078e000c */
.L_x_26484:
[----:B------:R-:W-:Y:S05]  /*259d0*/  BSYNC B1 ;  /* 0x0000000000017941 */ /* 0x000fea0003800000 */
.L_x_26482:
        /* <DEDUP_REMOVED lines=16> */
.L_x_26488:
[----:B------:R-:W-:Y:S05]  /*25ae0*/  BSYNC B2 ;  /* 0x0000000000027941 */ /* 0x000fea0003800000 */
.L_x_26487:
        /* <DEDUP_REMOVED lines=42> */
.L_x_26486:
[----:B------:R-:W-:Y:S05]  /*25d90*/  BSYNC B1 ;  /* 0x0000000000017941 */ /* 0x000fea0003800000 */
.L_x_26485:
        /* <DEDUP_REMOVED lines=10> */
.L_x_26481:
        /* <DEDUP_REMOVED lines=12> */
.L_x_26490:
[----:B------:R-:W-:Y:S02]  /*25f00*/  IMAD.MOV.U32 R194, RZ, RZ, R12 ;  /* 0x000000ffffc27224 */ /* 0x000fe400078e000c */
.L_x_26491:
[----:B------:R-:W-:Y:S05]  /*25f10*/  BSYNC B1 ;  /* 0x0000000000017941 */ /* 0x000fea0003800000 */
.L_x_26489:
        /* <DEDUP_REMOVED lines=16> */
.L_x_26495:
[----:B------:R-:W-:Y:S05]  /*26020*/  BSYNC B2 ;  /* 0x0000000000027941 */ /* 0x000fea0003800000 */
.L_x_26494:
        /* <DEDUP_REMOVED lines=42> */
.L_x_26493:
[----:B------:R-:W-:Y:S05]  /*262d0*/  BSYNC B1 ;  /* 0x0000000000017941 */ /* 0x000fea0003800000 */
.L_x_26492:
        /* <DEDUP_REMOVED lines=13> */
.L_x_26496:
        /* <DEDUP_REMOVED lines=12> */
.L_x_26499:
[----:B------:R-:W-:Y:S02]  /*26470*/  IMAD.MOV.U32 R194, RZ, RZ, R12 ;  /* 0x000000ffffc27224 */ /* 0x000fe400078e000c */
.L_x_26500:
[----:B------:R-:W-:Y:S05]  /*26480*/  BSYNC B1 ;  /* 0x0000000000017941 */ /* 0x000fea0003800000 */
.L_x_26498:
        /* <DEDUP_REMOVED lines=16> */
.L_x_26504:
[----:B------:R-:W-:Y:S05]  /*26590*/  BSYNC B2 ;  /* 0x0000000000027941 */ /* 0x000fea0003800000 */
.L_x_26503:
        /* <DEDUP_REMOVED lines=42> */
.L_x_26502:
[----:B------:R-:W-:Y:S05]  /*26840*/  BSYNC B1 ;  /* 0x0000000000017941 */ /* 0x000fea0003800000 */
.L_x_26501:
        /* <DEDUP_REMOVED lines=10> */
.L_x_26497:
        /* <DEDUP_REMOVED lines=12> */
.L_x_26506:
[----:B------:R-:W-:Y:S02]  /*269b0*/  IMAD.MOV.U32 R194, RZ, RZ, R12 ;  /* 0x000000ffffc27224 */ /* 0x000fe400078e000c */
.L_x_26507:
[----:B------:R-:W-:Y:S05]  /*269c0*/  BSYNC B1 ;  /* 0x0000000000017941 */ /* 0x000fea0003800000 */
.L_x_26505:
        /* <DEDUP_REMOVED lines=16> */
.L_x_26511:
[----:B------:R-:W-:Y:S05]  /*26ad0*/  BSYNC B2 ;  /* 0x0000000000027941 */ /* 0x000fea0003800000 */
.L_x_26510:
        /* <DEDUP_REMOVED lines=42> */
.L_x_26509:
[----:B------:R-:W-:Y:S05]  /*26d80*/  BSYNC B1 ;  /* 0x0000000000017941 */ /* 0x000fea0003800000 */
.L_x_26508:
        /* <DEDUP_REMOVED lines=13> */
.L_x_26512:
        /* <DEDUP_REMOVED lines=12> */
.L_x_26515:
[----:B------:R-:W-:Y:S02]  /*26f20*/  IMAD.MOV.U32 R154, RZ, RZ, R12 ;  /* 0x000000ffff9a7224 */ /* 0x000fe400078e000c */
.L_x_26516:
[----:B------:R-:W-:Y:S05]  /*26f30*/  BSYNC B1 ;  /* 0x0000000000017941 */ /* 0x000fea0003800000 */
.L_x_26514:
        /* <DEDUP_REMOVED lines=16> */
.L_x_26520:
[----:B------:R-:W-:Y:S05]  /*27040*/  BSYNC B2 ;  /* 0x0000000000027941 */ /* 0x000fea0003800000 */
.L_x_26519:
        /* <DEDUP_REMOVED lines=42> */
.L_x_26518:
[----:B------:R-:W-:Y:S05]  /*272f0*/  BSYNC B1 ;  /* 0x0000000000017941 */ /* 0x000fea0003800000 */
.L_x_26517:
        /* <DEDUP_REMOVED lines=10> */
.L_x_26513:
        /* <DEDUP_REMOVED lines=12> */
.L_x_26522:
[----:B------:R-:W-:Y:S02]  /*27460*/  IMAD.MOV.U32 R154, RZ, RZ, R12 ;  /* 0x000000ffff9a7224 */ /* 0x000fe400078e000c */
.L_x_26523:
[----:B------:R-:W-:Y:S05]  /*27470*/  BSYNC B1 ;  /* 0x0000000000017941 */ /* 0x000fea0003800000 */
.L_x_26521:
        /* <DEDUP_REMOVED lines=16> */
.L_x_26527:
[----:B------:R-:W-:Y:S05]  /*27580*/  BSYNC B2 ;  /* 0x0000000000027941 */ /* 0x000fea0003800000 */
.L_x_26526:
        /* <DEDUP_REMOVED lines=42> */
.L_x_26525:
[----:B------:R-:W-:Y:S05]  /*27830*/  BSYNC B1 ;  /* 0x0000000000017941 */ /* 0x000fea0003800000 */
.L_x_26524:
        /* <DEDUP_REMOVED lines=13> */
.L_x_26528:
        /* <DEDUP_REMOVED lines=12> */
.L_x_26531:
[----:B------:R-:W-:Y:S02]  /*279d0*/  IMAD.MOV.U32 R154, RZ, RZ, R12 ;  /* 0x000000ffff9a7224 */ /* 0x000fe400078e000c */
.L_x_26532:
[----:B------:R-:W-:Y:S05]  /*279e0*/  BSYNC B1 ;  /* 0x0000000000017941 */ /* 0x000fea0003800000 */
.L_x_26530:
        /* <DEDUP_REMOVED lines=16> */
.L_x_26536:
[----:B------:R-:W-:Y:S05]  /*27af0*/  BSYNC B2 ;  /* 0x0000000000027941 */ /* 0x000fea0003800000 */
.L_x_26535:
        /* <DEDUP_REMOVED lines=42> */
.L_x_26534:
[----:B------:R-:W-:Y:S05]  /*27da0*/  BSYNC B1 ;  /* 0x0000000000017941 */ /* 0x000fea0003800000 */
.L_x_26533:
        /* <DEDUP_REMOVED lines=10> */
.L_x_26529:
        /* <DEDUP_REMOVED lines=12> */
.L_x_26538:
[----:B------:R-:W-:Y:S02]  /*27f10*/  IMAD.MOV.U32 R154, RZ, RZ, R12 ;  /* 0x000000ffff9a7224 */ /* 0x000fe400078e000c */
.L_x_26539:
[----:B------:R-:W-:Y:S05]  /*27f20*/  BSYNC B1 ;  /* 0x0000000000017941 */ /* 0x000fea0003800000 */
.L_x_26537:
        /* <DEDUP_REMOVED lines=16> */
.L_x_26543:
[----:B------:R-:W-:Y:S05]  /*28030*/  BSYNC B2 ;  /* 0x0000000000027941 */ /* 0x000fea0003800000 */
.L_x_26542:
        /* <DEDUP_REMOVED lines=42> */
.L_x_26541:
[----:B------:R-:W-:Y:S05]  /*282e0*/  BSYNC B1 ;  /* 0x0000000000017941 */ /* 0x000fea0003800000 */
.L_x_26540:
        /* <DEDUP_REMOVED lines=13> */
.L_x_26544:
        /* <DEDUP_REMOVED lines=12> */
.L_x_26547:
[----:B------:R-:W-:Y:S02]  /*28480*/  IMAD.MOV.U32 R194, RZ, RZ, R12 ;  /* 0x000000ffffc27224 */ /* 0x000fe400078e000c */
.L_x_26548:
[----:B------:R-:W-:Y:S05]  /*28490*/  BSYNC B1 ;  /* 0x0000000000017941 */ /* 0x000fea0003800000 */
.L_x_26546:
        /* <DEDUP_REMOVED lines=16> */
.L_x_26552:
[----:B------:R-:W-:Y:S05]  /*285a0*/  BSYNC B2 ;  /* 0x0000000000027941 */ /* 0x000fea0003800000 */
.L_x_26551:
        /* <DEDUP_REMOVED lines=42> */
.L_x_26550:
[----:B------:R-:W-:Y:S05]  /*28850*/  BSYNC B1 ;  /* 0x0000000000017941 */ /* 0x000fea0003800000 */
.L_x_26549:
        /* <DEDUP_REMOVED lines=10> */
.L_x_26545:
        /* <DEDUP_REMOVED lines=54> */
.L_x_26424:
[----:B------:R-:W-:Y:S05]  /*28c60*/  BSYNC B0 ;  /* 0x0000000000007941 */ /* 0x000fea0003800000 */
.L_x_26423:
        /* <DEDUP_REMOVED lines=70> */
.L_x_26571:
        /* <DEDUP_REMOVED lines=134> */
.L_x_26572:
        /* <DEDUP_REMOVED lines=95> */
[----:B------:R-:W-:-:S03]  /*29f20*/  IMAD.MOV.U32 R229, RZ, RZ, 0x10 ;  /* 0x00000010ffe57424 */ /* 0x000fc600078e00ff */
[----:B------:R-:W-:Y:S01]  /*29f30*/  F2FP.PACK_AB R155, R202, R227 ;  /* 0x000000e3ca9b723e */ /* 0x000fe200000000ff */
[C---:B------:R-:W-:Y:S01]  /*29f40*/  IMAD.WIDE.U32 R222, R6.reuse, R229, c[0x0][0x208] ;  /* 0x0000820006de7625 */ /* 0x040fe200078e00e5 */
[----:B------:R-:W-:-:S04]  /*29f50*/  IADD3 R6, R6, 0x80, RZ ;  /* 0x0000008006067810 */ /* 0x000fc80007ffe0ff */
[----:B------:R1:W-:Y:S03]  /*29f60*/  STG.E.128 [R222.64], R152 ;  /* 0x00000098de007986 */ /* 0x0003e6000c101d06 */
.L_x_26556:
[----:B------:R-:W-:Y:S05]  /*29f70*/  BSYNC B0 ;  /* 0x0000000000007941 */ /* 0x000fea0003800000 */
.L_x_26555:
        /* <DEDUP_REMOVED lines=35> */
.L_x_26558:
[----:B------:R-:W-:Y:S05]  /*2a1b0*/  BSYNC B0 ;  /* 0x0000000000007941 */ /* 0x000fea0003800000 */
.L_x_26557:
        /* <DEDUP_REMOVED lines=35> */
.L_x_26560:
[----:B------:R-:W-:Y:S05]  /*2a3f0*/  BSYNC B0 ;  /* 0x0000000000007941 */ /* 0x000fea0003800000 */
.L_x_26559:
        /* <DEDUP_REMOVED lines=35> */
.L_x_26562:
[----:B------:R-:W-:Y:S05]  /*2a630*/  BSYNC B0 ;  /* 0x0000000000007941 */ /* 0x000fea0003800000 */
.L_x_26561:
        /* <DEDUP_REMOVED lines=35> */
.L_x_26564:
[----:B------:R-:W-:Y:S05]  /*2a870*/  BSYNC B0 ;  /* 0x0000000000007941 */ /* 0x000fea0003800000 */
.L_x_26563:
[----:B------:R-:W-:Y:S01]  /*2a880*/  LOP3.LUT P0, RZ, R17, 0x80, RZ, 0xc0, !PT ;  /* 0x0000008011ff7812 */ /* 0x000fe2000780c0ff */
[----:B------:R-:W-:-:S12]  /*2a890*/  BSSY B0, `(.L_x_26565) ;  /* 0x0000022000007945 */ /* 0x000fd80003800000 */
[----:B------:R-:W-:Y:S05]  /*2a8a0*/  @!P0 BRA `(.L_x_26566) ;  /* 0x0000020000008947 */ /* 0x000fea0003800000 */
[--C-:B-1----:R-:W-:Y:S01]  /*2a8b0*/  FADD.FTZ R152, R31, -R190.reuse ;  /* 0x800000be1f987221 */ /* 0x102fe20000010000 */
        /* <DEDUP_REMOVED lines=31> */
.L_x_26566:
[----:B------:R-:W-:Y:S05]  /*2aab0*/  BSYNC B0 ;  /* 0x0000000000007941 */ /* 0x000fea0003800000 */
.L_x_26565:
        /* <DEDUP_REMOVED lines=26> */
[----:B------:R-:W-:Y:S02]  /*2ac60*/  FFMA.FTZ R225, R41, R198, R49 ;  /* 0x000000c629e17223 */ /* 0x000fe40000010031 */
[----:B------:R-:W-:Y:S01]  /*2ac70*/  FFMA.FTZ R194, R47, R194, R55 ;  /* 0x000000c22fc27223 */ /* 0x000fe20000010037 */
[----:B------:R-:W-:Y:S01]  /*2ac80*/  F2FP.PACK_AB R155, R192, R155 ;  /* 0x0000009bc09b723e */ /* 0x000fe200000000ff */
[----:B------:R-:W-:Y:S01]  /*2ac90*/  IMAD.MOV.U32 R227, RZ, RZ, 0x10 ;  /* 0x00000010ffe37424 */ /* 0x000fe200078e00ff */
[----:B------:R-:W-:-:S02]  /*2aca0*/  F2FP.PACK_AB R154, R225, R190 ;  /* 0x000000bee19a723e */ /* 0x000fc400000000ff */
[----:B------:R-:W-:Y:S01]  /*2acb0*/  F2FP.PACK_AB R153, R194, R153 ;  /* 0x00000099c299723e */ /* 0x000fe200000000ff */
[----:B------:R-:W-:-:S05]  /*2acc0*/  IMAD.WIDE.U32 R222, R6, R227, c[0x0][0x208] ;  /* 0x0000820006de7625 */ /* 0x000fca00078e00e3 */
[----:B------:R1:W-:Y:S02]  /*2acd0*/  STG.E.128 [R222.64], R152 ;  /* 0x00000098de007986 */ /* 0x0003e4000c101d06 */
.L_x_26568:
[----:B------:R-:W-:Y:S05]  /*2ace0*/  BSYNC B0 ;  /* 0x0000000000007941 */ /* 0x000fea0003800000 */
.L_x_26567:
[----:B------:R-:W-:Y:S02]  /*2acf0*/  LOP3.LUT P0, RZ, R8, 0xff, RZ, 0xc0, !PT ;  /* 0x000000ff08ff7812 */ /* 0x000fe4000780c0ff */
[----:B------:R-:W-:Y:S02]  /*2ad00*/  IADD3 R16, R16, c[0x0][0x160], RZ ;  /* 0x0000580010107a10 */ /* 0x000fe40007ffe0ff */
[----:B------:R-:W-:Y:S02]  /*2ad10*/  SEL R8, RZ, 0x1, P0 ;  /* 0x00000001ff087807 */ /* 0x000fe40000000000 */
[----:B------:R-:W-:-:S13]  /*2ad20*/  ISETP.GE.AND P0, PT, R16, c[0x0][0x164], PT ;  /* 0x0000590010007a0c */ /* 0x000fda0003f06270 */
[----:B01---5:R-:W-:Y:S01]  /*2ad30*/  @P0 CALL.REL.NOINC `(.L_x_26569) ;  /* 0x0000001000000944 */ /* 0x023fe20003c00000 */
[----:B------:R-:W-:Y:S05]  /*2ad40*/  BRA `(.L_x_26570) ;  /* 0xfffd632000007947 */ /* 0x000fea000383ffff */
.L_x_26569:
[----:B------:R-:W-:Y:S05]  /*2ad50*/  EXIT ;  /* 0x000000000000794d */ /* 0x000fea0003800000 */
.L_x_26553:
[----:B------:R-:W-:Y:S01]  /*2ad60*/  IMAD.MOV.U32 R153, RZ, RZ, R152 ;  /* 0x000000ffff997224 */ /* 0x000fe200078e0098 */
[----:B------:R-:W-:Y:S01]  /*2ad70*/  MOV R154, 0x2adc0 ;  /* 0x0002adc0009a7802 */ /* 0x000fe20000000f00 */
[----:B------:R-:W-:Y:S02]  /*2ad80*/  IMAD.MOV.U32 R194, RZ, RZ, 0x1 ;  /* 0x00000001ffc27424 */ /* 0x000fe400078e00ff */
[----:B------:R-:W-:Y:S02]  /*2ad90*/  IMAD.MOV.U32 R192, RZ, RZ, 0x1f ;  /* 0x0000001fffc07424 */ /* 0x000fe400078e00ff */
[----:B------:R-:W-:Y:S02]  /*2ada0*/  IMAD.MOV.U32 R225, RZ, RZ, -0x1 ;  /* 0xffffffffffe17424 */ /* 0x000fe400078e00ff */
[----:B01---5:R-:W-:Y:S05]  /*2adb0*/  CALL.REL.NOINC `($__internal_46_$__cuda_sm70_shflsync_bfly_p) ;  /* 0x00000ac000007944 */ /* 0x023fea0003c00000 */
[----:B01----:R-:W-:Y:S01]  /*2adc0*/  IMAD.MOV.U32 R153, RZ, RZ, R194 ;  /* 0x000000ffff997224 */ /* 0x003fe200078e00c2 */
[----:B------:R-:W-:Y:S05]  /*2add0*/  BRA `(.L_x_26571) ;  /* 0xffffe2f000007947 */ /* 0x000fea000383ffff */
.L_x_26554:
[----:B------:R-:W-:Y:S01]  /*2ade0*/  IMAD.MOV.U32 R194, RZ, RZ, 0x2 ;  /* 0x00000002ffc27424 */ /* 0x000fe200078e00ff */
[----:B------:R-:W-:Y:S01]  /*2adf0*/  MOV R154, 0x2ae30 ;  /* 0x0002ae30009a7802 */ /* 0x000fe20000000f00 */
[----:B------:R-:W-:Y:S02]  /*2ae00*/  IMAD.MOV.U32 R192, RZ, RZ, 0x1f ;  /* 0x0000001fffc07424 */ /* 0x000fe400078e00ff */
[----:B------:R-:W-:-:S02]  /*2ae10*/  IMAD.MOV.U32 R225, RZ, RZ, -0x1 ;  /* 0xffffffffffe17424 */ /* 0x000fc400078e00ff */
[----:B012--5:R-:W-:Y:S05]  /*2ae20*/  CALL.REL.NOINC `($__internal_46_$__cuda_sm70_shflsync_bfly_p) ;  /* 0x00000a5000007944 */ /* 0x027fea0003c00000 */
[----:B01----:R-:W-:Y:S01]  /*2ae30*/  FADD.FTZ R153, R153, R194 ;  /* 0x000000c299997221 */ /* 0x003fe20000010000 */
[----:B------:R-:W-:Y:S01]  /*2ae40*/  MOV R154, 0x2ae90 ;  /* 0x0002ae90009a7802 */ /* 0x000fe20000000f00 */
[----:B------:R-:W-:-:S02]  /*2ae50*/  IMAD.MOV.U32 R194, RZ, RZ, 0x4 ;  /* 0x00000004ffc27424 */ /* 0x000fc400078e00ff */
[----:B------:R-:W-:Y:S02]  /*2ae60*/  IMAD.MOV.U32 R192, RZ, RZ, 0x1f ;  /* 0x0000001fffc07424 */ /* 0x000fe400078e00ff */
[----:B------:R-:W-:Y:S02]  /*2ae70*/  IMAD.MOV.U32 R225, RZ, RZ, -0x1 ;  /* 0xffffffffffe17424 */ /* 0x000fe400078e00ff */
[----:B------:R-:W-:Y:S05]  /*2ae80*/  CALL.REL.NOINC `($__internal_46_$__cuda_sm70_shflsync_bfly_p) ;  /* 0x000009f000007944 */ /* 0x000fea0003c00000 */
[----:B01----:R-:W-:Y:S01]  /*2ae90*/  FADD.FTZ R153, R153, R194 ;  /* 0x000000c299997221 */ /* 0x003fe20000010000 */
[----:B------:R-:W-:Y:S01]  /*2aea0*/  MOV R154, 0x2aef0 ;  /* 0x0002aef0009a7802 */ /* 0x000fe20000000f00 */
[----:B------:R-:W-:Y:S02]  /*2aeb0*/  IMAD.MOV.U32 R194, RZ, RZ, 0x8 ;  /* 0x00000008ffc27424 */ /* 0x000fe400078e00ff */
[----:B------:R-:W-:Y:S02]  /*2aec0*/  IMAD.MOV.U32 R192, RZ, RZ, 0x1f ;  /* 0x0000001fffc07424 */ /* 0x000fe400078e00ff */
[----:B------:R-:W-:Y:S02]  /*2aed0*/  IMAD.MOV.U32 R225, RZ, RZ, -0x1 ;  /* 0xffffffffffe17424 */ /* 0x000fe400078e00ff */
[----:B------:R-:W-:Y:S05]  /*2aee0*/  CALL.REL.NOINC `($__internal_46_$__cuda_sm70_shflsync_bfly_p) ;  /* 0x0000099000007944 */ /* 0x000fea0003c00000 */
[----:B01----:R-:W-:Y:S01]  /*2aef0*/  FADD.FTZ R153, R153, R194 ;  /* 0x000000c299997221 */ /* 0x003fe20000010000 */
[----:B------:R-:W-:Y:S01]  /*2af00*/  MOV R154, 0x2af50 ;  /* 0x0002af50009a7802 */ /* 0x000fe20000000f00 */
[----:B------:R-:W-:-:S02]  /*2af10*/  IMAD.MOV.U32 R194, RZ, RZ, 0x10 ;  /* 0x00000010ffc27424 */ /* 0x000fc400078e00ff */
[----:B------:R-:W-:Y:S02]  /*2af20*/  IMAD.MOV.U32 R192, RZ, RZ, 0x1f ;  /* 0x0000001fffc07424 */ /* 0x000fe400078e00ff */
[----:B------:R-:W-:Y:S02]  /*2af30*/  IMAD.MOV.U32 R225, RZ, RZ, -0x1 ;  /* 0xffffffffffe17424 */ /* 0x000fe400078e00ff */
[----:B------:R-:W-:Y:S05]  /*2af40*/  CALL.REL.NOINC `($__internal_46_$__cuda_sm70_shflsync_bfly_p) ;  /* 0x0000093000007944 */ /* 0x000fea0003c00000 */
        /* <DEDUP_REMOVED lines=129> */
[----:B------:R-:W-:Y:S02]  /*2b760*/  IMAD.MOV.U32 R194, RZ, RZ, 0x4 ;  /* 0x00000004ffc27424 */ /* 0x000fe400078e00ff */
[----:B------:R-:W-:-:S02]  /*2b770*/  IMAD.MOV.U32 R192, RZ, RZ, 0x1f ;  /* 0x0000001fffc07424 */ /* 0x000fc400078e00ff */
        /* <DEDUP_REMOVED lines=8> */
[----:B-1----:R-:W-:Y:S01]  /*2b800*/  FADD.FTZ R223, R153, R194 ;  /* 0x000000c299df7221 */ /* 0x002fe20000010000 */
[----:B------:R-:W-:Y:S01]  /*2b810*/  MOV R154, 0x2b870 ;  /* 0x0002b870009a7802 */ /* 0x000fe20000000f00 */
[----:B------:R-:W-:Y:S02]  /*2b820*/  IMAD.MOV.U32 R194, RZ, RZ, 0x10 ;  /* 0x00000010ffc27424 */ /* 0x000fe400078e00ff */
[----:B0-----:R-:W-:-:S02]  /*2b830*/  IMAD.MOV.U32 R192, RZ, RZ, 0x1f ;  /* 0x0000001fffc07424 */ /* 0x001fc400078e00ff */
[----:B------:R-:W-:Y:S02]  /*2b840*/  IMAD.MOV.U32 R225, RZ, RZ, -0x1 ;  /* 0xffffffffffe17424 */ /* 0x000fe400078e00ff */
[----:B------:R-:W-:Y:S02]  /*2b850*/  IMAD.MOV.U32 R153, RZ, RZ, R223 ;  /* 0x000000ffff997224 */ /* 0x000fe400078e00df */
[----:B------:R-:W-:Y:S05]  /*2b860*/  CALL.REL.NOINC `($__internal_46_$__cuda_sm70_shflsync_bfly_p) ;  /* 0x0000001000007944 */ /* 0x000fea0003c00000 */
[----:B01----:R-:W-:Y:S05]  /*2b870*/  BRA `(.L_x_26572) ;  /* 0xffffe0b000007947 */ /* 0x003fea000383ffff */
        .weak           $__internal_46_$__cuda_sm70_shflsync_bfly_p
        .type           $__internal_46_$__cuda_sm70_shflsync_bfly_p,@function
        .size           $__internal_46_$__cuda_sm70_shflsync_bfly_p,(.L_x_41074 - $__internal_46_$__cuda_sm70_shflsync_bfly_p)
$__internal_46_$__cuda_sm70_shflsync_bfly_p:
[----:B------:R-:W-:Y:S01]  /*2b880*/  IMAD.MOV.U32 R155, RZ, RZ, 0x0 ;  /* 0x00000000ff9b7424 */ /* 0x000fe200078e00ff */
[----:B------:R-:W-:Y:S04]  /*2b890*/  WARPSYNC R225 ;  /* 0x000000e100007348 */ /* 0x000fe80003800000 */
[----:B------:R0:W1:Y:S01]  /*2b8a0*/  SHFL.BFLY PT, R194, R153, R194, R192 ;  /* 0x0c0000c299c27389 */ /* 0x00006200000e00c0 */
[----:B------:R-:W-:Y:S05]  /*2b8b0*/  RET.REL.NODEC R154 `(_ZN10layer_norm31ln_parallel_residual_fwd_kernelINS_13Kernel_traitsIf6__halfS2_S2_fjLj7168ELj1ELj1ELj4ELj16ENS_18Kernel_traits_baseILj7168EfS2_S2_S2_fjLj128EEEEELb1ELb1ELb0EEEvNS_9FwdParamsE) ;  /* 0xfffd47409a007950 */ /* 0x000fea0003c3ffff */
.L_x_26573:
        /* <DEDUP_REMOVED lines=12> */
.L_x_41074:


//--------------------- .text._ZN10layer_norm31ln_parallel_residual_fwd_kernelINS_13Kernel_traitsIf6__halfS2_S2_fjLj7168ELj1ELj1ELj4ELj16ENS_18Kernel_traits_baseILj7168EfS2_S2_S2_fjLj128EEEEELb1ELb1ELb1EEEvNS_9FwdParamsE --------------------------
	.section	.text._ZN10layer_norm31ln_parallel_residual_fwd_kernelINS_13Kernel_traitsIf6__halfS2_S2_fjLj7168ELj1ELj1ELj4ELj16ENS_18Kernel_traits_baseILj7168EfS2_S2_S2_fjLj128EEEEELb1ELb1ELb1EEEvNS_9FwdParamsE,"ax",@progbits
	.sectioninfo	@"SHI_REGISTERS=238"
	.align	128
        .global         _ZN10layer_norm31ln_parallel_residual_fwd_kernelINS_13Kernel_traitsIf6__halfS2_S2_fjLj7168ELj1ELj1ELj4ELj16ENS_18Kernel_traits_baseILj7168EfS2_S2_S2_fjLj128EEEEELb1ELb1ELb1EEEvNS_9FwdParamsE
        .type           _ZN10layer_norm31ln_parallel_residual_fwd_kernelINS_13Kernel_traitsIf6__halfS2_S2_fjLj7168ELj1ELj1ELj4ELj16ENS_18Kernel_traits_baseILj7168EfS2_S2_S2_fjLj128EEEEELb1ELb1ELb1EEEvNS_9FwdParamsE,@function
        .size           _ZN10layer_norm31ln_parallel_residual_fwd_kernelINS_13Kernel_traitsIf6__halfS2_S2_fjLj7168ELj1ELj1ELj4ELj16ENS_18Kernel_traits_baseILj7168EfS2_S2_S2_fjLj128EEEEELb1ELb1ELb1EEEvNS_9FwdParamsE,(.L_x_41075 - _ZN10layer_norm31ln_parallel_residual_fwd_kernelINS_13Kernel_traitsIf6__halfS2_S2_fjLj7168ELj1ELj1ELj4ELj16ENS_18Kernel_traits_baseILj7168EfS2_S2_S2_fjLj128EEEEELb1ELb1ELb1EEEvNS_9FwdParamsE)
        .other          _ZN10layer_norm31ln_parallel_residual_fwd_kernelINS_13Kernel_traitsIf6__halfS2_S2_fjLj7168ELj1ELj1ELj4ELj16ENS_18Kernel_traits_baseILj7168EfS2_S2_S2_fjLj128EEEEELb1ELb1ELb1EEEvNS_9FwdParamsE,@"STO_CUDA_ENTRY STV_DEFAULT"
_ZN10layer_norm31ln_parallel_residual_fwd_kernelINS_13Kernel_traitsIf6__halfS2_S2_fjLj7168ELj1ELj1ELj4ELj16ENS_18Kernel_traits_baseILj7168EfS2_S2_S2_fjLj128EEEEELb1ELb1ELb1EEEvNS_9FwdParamsE:
.text._ZN10layer_norm31ln_parallel_residual_fwd_kernelINS_13Kernel_traitsIf6__halfS2_S2_fjLj7168ELj1ELj1ELj4ELj16ENS_18Kernel_traits_baseILj7168EfS2_S2_S2_fjLj128EEEEELb1ELb1ELb1EEEvNS_9FwdParamsE:
        /* <DEDUP_REMOVED lines=10> */
[----:B------:R-:W-:Y:S01]  /*00a0*/  @P0 MOV R8, R196 ;  /* 0x000000c400080202 */ /* 0x000fe20000000f00 */
        /* <DEDUP_REMOVED lines=146> */
.L_x_27480:
        /* <DEDUP_REMOVED lines=32> */
.L_x_26575:
[----:B0-----:R-:W-:Y:S02]  /*0bd0*/  IMAD.MOV.U32 R34, RZ, RZ, R30 ;  /* 0x000000ffff227224 */ /* 0x001fe400078e001e */
.L_x_26576:
[----:B------:R-:W-:Y:S05]  /*0be0*/  BSYNC B0 ;  /* 0x0000000000007941 */ /* 0x000fea0003800000 */
.L_x_26574:
        /* <DEDUP_REMOVED lines=16> */
.L_x_26580:
[----:B------:R-:W-:Y:S05]  /*0cf0*/  BSYNC B1 ;  /* 0x0000000000017941 */ /* 0x000fea0003800000 */
.L_x_26579:
        /* <DEDUP_REMOVED lines=42> */
.L_x_26578:
[----:B------:R-:W-:Y:S05]  /*0fa0*/  BSYNC B0 ;  /* 0x0000000000007941 */ /* 0x000fea0003800000 */
.L_x_26577:
        /* <DEDUP_REMOVED lines=20> */
.L_x_26581:
        /* <DEDUP_REMOVED lines=12> */
.L_x_26584:
[----:B------:R-:W-:Y:S02]  /*11b0*/  IMAD.MOV.U32 R34, RZ, RZ, R30 ;  /* 0x000000ffff227224 */ /* 0x000fe400078e001e */
.L_x_26585:
[----:B------:R-:W-:Y:S05]  /*11c0*/  BSYNC B0 ;  /* 0x0000000000007941 */ /* 0x000fea0003800000 */
.L_x_26583:
        /* <DEDUP_REMOVED lines=16> */
.L_x_26589:
[----:B------:R-:W-:Y:S05]  /*12d0*/  BSYNC B1 ;  /* 0x0000000000017941 */ /* 0x000fea0003800000 */
.L_x_26588:
        /* <DEDUP_REMOVED lines=42> */
.L_x_26587:
[----:B------:R-:W-:Y:S05]  /*1580*/  BSYNC B0 ;  /* 0x0000000000007941 */ /* 0x000fea0003800000 */
.L_x_26586:
        /* <DEDUP_REMOVED lines=10> */
.L_x_26582:
        /* <DEDUP_REMOVED lines=12> */
.L_x_26591:
[----:B------:R-:W-:Y:S02]  /*16f0*/  IMAD.MOV.U32 R34, RZ, RZ, R30 ;  /* 0x000000ffff227224 */ /* 0x000fe400078e001e */
.L_x_26592:
[----:B------:R-:W-:Y:S05]  /*1700*/  BSYNC B0 ;  /* 0x0000000000007941 */ /* 0x000fea0003800000 */
.L_x_26590:
        /* <DEDUP_REMOVED lines=16> */
.L_x_26596:
[----:B------:R-:W-:Y:S05]  /*1810*/  BSYNC B1 ;  /* 0x0000000000017941 */ /* 0x000fea0003800000 */
.L_x_26595:
        /* <DEDUP_REMOVED lines=42> */
.L_x_26594:
[----:B------:R-:W-:Y:S05]  /*1ac0*/  BSYNC B0 ;  /* 0x0000000000007941 */ /* 0x000fea0003800000 */
.L_x_26593:
        /* <DEDUP_REMOVED lines=14> */
.L_x_26597:
        /* <DEDUP_REMOVED lines=12> */
.L_x_26600:
[----:B------:R-:W-:Y:S02]  /*1c70*/  IMAD.MOV.U32 R24, RZ, RZ, R30 ;  /* 0x000000ffff187224 */ /* 0x000fe400078e001e */
.L_x_26601:
[----:B------:R-:W-:Y:S05]  /*1c80*/  BSYNC B0 ;  /* 0x0000000000007941 */ /* 0x000fea0003800000 */
.L_x_26599:
        /* <DEDUP_REMOVED lines=16> */
.L_x_26605:
[----:B------:R-:W-:Y:S05]  /*1d90*/  BSYNC B1 ;  /* 0x0000000000017941 */ /* 0x000fea0003800000 */
.L_x_26604:
        /* <DEDUP_REMOVED lines=41> */
[----:B------:R-:W-:Y:S01]  /*2030*/  MOV R32, R16 ;  /* 0x0000001000207202 */ /* 0x000fe20000000f00 */
[----:B------:R-:W-:Y:S02]  /*2040*/  IMAD.MOV.U32 R16, RZ, RZ, RZ ;  /* 0x000000ffff107224 */ /* 0x000fe400078e00ff */
.L_x_26603:
[----:B------:R-:W-:Y:S05]  /*2050*/  BSYNC B0 ;  /* 0x0000000000007941 */ /* 0x000fea0003800000 */
.L_x_26602:
        /* <DEDUP_REMOVED lines=10> */
.L_x_26598:
        /* <DEDUP_REMOVED lines=12> */
.L_x_26607:
[----:B------:R-:W-:Y:S02]  /*21c0*/  IMAD.MOV.U32 R24, RZ, RZ, R30 ;  /* 0x000000ffff187224 */ /* 0x000fe400078e001e */
.L_x_26608:
[----:B------:R-:W-:Y:S05]  /*21d0*/  BSYNC B0 ;  /* 0x0000000000007941 */ /* 0x000fea0003800000 */
.L_x_26606:
        /* <DEDUP_REMOVED lines=16> */
.L_x_26612:
[----:B------:R-:W-:Y:S05]  /*22e0*/  BSYNC B1 ;  /* 0x0000000000017941 */ /* 0x000fea0003800000 */
.L_x_26611:
        /* <DEDUP_REMOVED lines=43> */
.L_x_26610:
[----:B------:R-:W-:Y:S05]  /*25a0*/  BSYNC B0 ;  /* 0x0000000000007941 */ /* 0x000fea0003800000 */
.L_x_26609:
        /* <DEDUP_REMOVED lines=14> */
.L_x_26613:
        /* <DEDUP_REMOVED lines=12> */
.L_x_26616:
[----:B------:R-:W-:Y:S02]  /*2750*/  IMAD.MOV.U32 R24, RZ, RZ, R30 ;  /* 0x000000ffff187224 */ /* 0x000fe400078e001e */
.L_x_26617:
[----:B------:R-:W-:Y:S05]  /*2760*/  BSYNC B0 ;  /* 0x0000000000007941 */ /* 0x000fea0003800000 */
.L_x_26615:
        /* <DEDUP_REMOVED lines=16> */
.L_x_26621:
[----:B------:R-:W-:Y:S05]  /*2870*/  BSYNC B1 ;  /* 0x0000000000017941 */ /* 0x000fea0003800000 */
.L_x_26620:
        /* <DEDUP_REMOVED lines=43> */
.L_x_26619:
[----:B------:R-:W-:Y:S05]  /*2b30*/  BSYNC B0 ;  /* 0x0000000000007941 */ /* 0x000fea0003800000 */
.L_x_26618:
        /* <DEDUP_REMOVED lines=10> */
.L_x_26614:
        /* <DEDUP_REMOVED lines=12> */
.L_x_26623:
[----:B------:R-:W-:Y:S02]  /*2ca0*/  IMAD.MOV.U32 R24, RZ, RZ, R30 ;  /* 0x000000ffff187224 */ /* 0x000fe400078e001e */
.L_x_26624:
[----:B------:R-:W-:Y:S05]  /*2cb0*/  BSYNC B0 ;  /* 0x0000000000007941 */ /* 0x000fea0003800000 */
.L_x_26622:
        /* <DEDUP_REMOVED lines=16> */
.L_x_26628:
[----:B------:R-:W-:Y:S05]  /*2dc0*/  BSYNC B1 ;  /* 0x0000000000017941 */ /* 0x000fea0003800000 */
.L_x_26627:
        /* <DEDUP_REMOVED lines=43> */
.L_x_26626:
[----:B------:R-:W-:Y:S05]  /*3080*/  BSYNC B0 ;  /* 0x0000000000007941 */ /* 0x000fea0003800000 */
.L_x_26625:
        /* <DEDUP_REMOVED lines=13> */
.L_x_26629:
        /* <DEDUP_REMOVED lines=12> */
.L_x_26632:
[----:B------:R-:W-:Y:S02]  /*3220*/  MOV R156, R30 ;  /* 0x0000001e009c7202 */ /* 0x000fe40000000f00 */
.L_x_26633:
[----:B------:R-:W-:Y:S05]  /*3230*/  BSYNC B0 ;  /* 0x0000000000007941 */ /* 0x000fea0003800000 */
.L_x_26631:
        /* <DEDUP_REMOVED lines=16> */
.L_x_26637:
[----:B------:R-:W-:Y:S05]  /*3340*/  BSYNC B1 ;  /* 0x0000000000017941 */ /* 0x000fea0003800000 */
.L_x_26636:
        /* <DEDUP_REMOVED lines=43> */
.L_x_26635:
[----:B------:R-:W-:Y:S05]  /*3600*/  BSYNC B0 ;  /* 0x0000000000007941 */ /* 0x000fea0003800000 */
.L_x_26634:
        /* <DEDUP_REMOVED lines=10> */
.L_x_26630:
        /* <DEDUP_REMOVED lines=12> */
.L_x_26639:
[----:B------:R-:W-:Y:S02]  /*3770*/  IMAD.MOV.U32 R156, RZ, RZ, R30 ;  /* 0x000000ffff9c7224 */ /* 0x000fe400078e001e */
.L_x_26640:
[----:B------:R-:W-:Y:S05]  /*3780*/  BSYNC B0 ;  /* 0x0000000000007941 */ /* 0x000fea0003800000 */
.L_x_26638:
        /* <DEDUP_REMOVED lines=16> */
.L_x_26644:
[----:B------:R-:W-:Y:S05]  /*3890*/  BSYNC B1 ;  /* 0x0000000000017941 */ /* 0x000fea0003800000 */
.L_x_26643:
        /* <DEDUP_REMOVED lines=43> */
.L_x_26642:
[----:B------:R-:W-:Y:S05]  /*3b50*/  BSYNC B0 ;  /* 0x0000000000007941 */ /* 0x000fea0003800000 */
.L_x_26641:
        /* <DEDUP_REMOVED lines=13> */
.L_x_26645:
        /* <DEDUP_REMOVED lines=12> */
.L_x_26648:
[----:B------:R-:W-:Y:S02]  /*3cf0*/  IMAD.MOV.U32 R156, RZ, RZ, R30 ;  /* 0x000000ffff9c7224 */ /* 0x000fe400078e001e */
.L_x_26649:
[----:B------:R-:W-:Y:S05]  /*3d00*/  BSYNC B0 ;  /* 0x0000000000007941 */ /* 0x000fea0003800000 */
.L_x_26647:
        /* <DEDUP_REMOVED lines=16> */
.L_x_26653:
[----:B------:R-:W-:Y:S05]  /*3e10*/  BSYNC B1 ;  /* 0x0000000000017941 */ /* 0x000fea0003800000 */
.L_x_26652:
        /* <DEDUP_REMOVED lines=43> */
.L_x_26651:
[----:B------:R-:W-:Y:S05]  /*40d0*/  BSYNC B0 ;  /* 0x0000000000007941 */ /* 0x000fea0003800000 */
.L_x_26650:
        /* <DEDUP_REMOVED lines=10> */
.L_x_26646:
        /* <DEDUP_REMOVED lines=12> */
.L_x_26655:
[----:B------:R-:W-:Y:S02]  /*4240*/  IMAD.MOV.U32 R156, RZ, RZ, R30 ;  /* 0x000000ffff9c7224 */ /* 0x000fe400078e001e */
.L_x_26656:
[----:B------:R-:W-:Y:S05]  /*4250*/  BSYNC B0 ;  /* 0x0000000000007941 */ /* 0x000fea0003800000 */
.L_x_26654:
        /* <DEDUP_REMOVED lines=16> */
.L_x_26660:
[----:B------:R-:W-:Y:S05]  /*4360*/  BSYNC B1 ;  /* 0x0000000000017941 */ /* 0x000fea0003800000 */
.L_x_26659:
        /* <DEDUP_REMOVED lines=43> */
.L_x_26658:
[----:B------:R-:W-:Y:S05]  /*4620*/  BSYNC B0 ;  /* 0x0000000000007941 */ /* 0x000fea0003800000 */
.L_x_26657:
        /* <DEDUP_REMOVED lines=13> */
.L_x_26661:
        /* <DEDUP_REMOVED lines=12> */
.L_x_26664:
[----:B------:R-:W-:Y:S02]  /*47c0*/  IMAD.MOV.U32 R26, RZ, RZ, R30 ;  /* 0x000000ffff1a7224 */ /* 0x000fe400078e001e */
.L_x_26665:
[----:B------:R-:W-:Y:S05]  /*47d0*/  BSYNC B0 ;  /* 0x0000000000007941 */ /* 0x000fea0003800000 */
.L_x_26663:
        /* <DEDUP_REMOVED lines=16> */
.L_x_26669:
[----:B------:R-:W-:Y:S05]  /*48e0*/  BSYNC B1 ;  /* 0x0000000000017941 */ /* 0x000fea0003800000 */
.L_x_26668:
        /* <DEDUP_REMOVED lines=44> */
.L_x_26667:
[----:B------:R-:W-:Y:S05]  /*4bb0*/  BSYNC B0 ;  /* 0x0000000000007941 */ /* 0x000fea0003800000 */
.L_x_26666:
        /* <DEDUP_REMOVED lines=10> */
.L_x_26662:
        /* <DEDUP_REMOVED lines=12> */
.L_x_26671:
[----:B------:R-:W-:Y:S02]  /*4d20*/  IMAD.MOV.U32 R26, RZ, RZ, R30 ;  /* 0x000000ffff1a7224 */ /* 0x000fe400078e001e */
.L_x_26672:
[----:B------:R-:W-:Y:S05]  /*4d30*/  BSYNC B0 ;  /* 0x0000000000007941 */ /* 0x000fea0003800000 */
.L_x_26670:
        /* <DEDUP_REMOVED lines=16> */
.L_x_26676:
[----:B------:R-:W-:Y:S05]  /*4e40*/  BSYNC B1 ;  /* 0x0000000000017941 */ /* 0x000fea0003800000 */
.L_x_26675:
        /* <DEDUP_REMOVED lines=44> */
.L_x_26674:
[----:B------:R-:W-:Y:S05]  /*5110*/  BSYNC B0 ;  /* 0x0000000000007941 */ /* 0x000fea0003800000 */
.L_x_26673:
        /* <DEDUP_REMOVED lines=13> */
.L_x_26677:
        /* <DEDUP_REMOVED lines=12> */
.L_x_26680:
[----:B------:R-:W-:Y:S02]  /*52b0*/  IMAD.MOV.U32 R26, RZ, RZ, R30 ;  /* 0x000000ffff1a7224 */ /* 0x000fe400078e001e */
.L_x_26681:
[----:B------:R-:W-:Y:S05]  /*52c0*/  BSYNC B0 ;  /* 0x0000000000007941 */ /* 0x000fea0003800000 */
.L_x_26679:
        /* <DEDUP_REMOVED lines=16> */
.L_x_26685:
[----:B------:R-:W-:Y:S05]  /*53d0*/  BSYNC B1 ;  /* 0x0000000000017941 */ /* 0x000fea0003800000 */
.L_x_26684:
        /* <DEDUP_REMOVED lines=44> */
.L_x_26683:
[----:B------:R-:W-:Y:S05]  /*56a0*/  BSYNC B0 ;  /* 0x0000000000007941 */ /* 0x000fea0003800000 */
.L_x_26682:
        /* <DEDUP_REMOVED lines=10> */
.L_x_26678:
        /* <DEDUP_REMOVED lines=12> */
.L_x_26687:
[----:B------:R-:W-:Y:S02]  /*5810*/  MOV R26, R30 ;  /* 0x0000001e001a7202 */ /* 0x000fe40000000f00 */
.L_x_26688:
[----:B------:R-:W-:Y:S05]  /*5820*/  BSYNC B0 ;  /* 0x0000000000007941 */ /* 0x000fea0003800000 */
.L_x_26686:
        /* <DEDUP_REMOVED lines=16> */
.L_x_26692:
[----:B------:R-:W-:Y:S05]  /*5930*/  BSYNC B1 ;  /* 0x0000000000017941 */ /* 0x000fea0003800000 */
.L_x_26691:
        /* <DEDUP_REMOVED lines=44> */
.L_x_26690:
[----:B------:R-:W-:Y:S05]  /*5c00*/  BSYNC B0 ;  /* 0x0000000000007941 */ /* 0x000fea0003800000 */
.L_x_26689:
        /* <DEDUP_REMOVED lines=14> */
.L_x_26693:
        /* <DEDUP_REMOVED lines=12> */
.L_x_26696:
[----:B------:R-:W-:Y:S02]  /*5db0*/  MOV R158, R30 ;  /* 0x0000001e009e7202 */ /* 0x000fe40000000f00 */
.L_x_26697:
[----:B------:R-:W-:Y:S05]  /*5dc0*/  BSYNC B0 ;  /* 0x0000000000007941 */ /* 0x000fea0003800000 */
.L_x_26695:
        /* <DEDUP_REMOVED lines=18> */
.L_x_26701:
[----:B------:R-:W-:Y:S05]  /*5ef0*/  BSYNC B1 ;  /* 0x0000000000017941 */ /* 0x000fea0003800000 */
.L_x_26700:
        /* <DEDUP_REMOVED lines=38> */
[----:B------:R-:W-:-:S03]  /*6160*/  HFMA2.MMA R31, -RZ, RZ, 0, 0 ;  /* 0x00000000ff1f7435 */ /* 0x000fc600000001ff */
[----:B------:R-:W-:Y:S01]  /*6170*/  IMAD.WIDE.U32 R26, R26, -0x2daee0ad, RZ ;  /* 0xd2511f531a1a7825 */ /* 0x000fe200078e00ff */
[----:B------:R-:W-:-:S03]  /*6180*/  LOP3.LUT R28, R157, UR25, R30, 0x96, !PT ;  /* 0x000000199d1c7c12 */ /* 0x000fc6000f8e961e */
[----:B------:R-:W-:Y:S01]  /*6190*/  IMAD.MOV.U32 R30, RZ, RZ, R156 ;  /* 0x000000ffff1e7224 */ /* 0x000fe200078e009c */
[----:B------:R-:W-:Y:S01]  /*61a0*/  LOP3.LUT R29, R27, UR26, R32, 0x96, !PT ;  /* 0x0000001a1b1d7c12 */ /* 0x000fe2000f8e9620 */
[----:B------:R-:W-:Y:S02]  /*61b0*/  IMAD.MOV.U32 R32, RZ, RZ, R26 ;  /* 0x000000ffff207224 */ /* 0x000fe400078e001a */
.L_x_26699:
[----:B------:R-:W-:Y:S05]  /*61c0*/  BSYNC B0 ;  /* 0x0000000000007941 */ /* 0x000fea0003800000 */
.L_x_26698:
        /* <DEDUP_REMOVED lines=10> */
.L_x_26694:
        /* <DEDUP_REMOVED lines=57> */
.L_x_26702:
        /* <DEDUP_REMOVED lines=15> */
.L_x_26704:
[----:B-1----:R-:W-:Y:S02]  /*66f0*/  MOV R160, R30 ;  /* 0x0000001e00a07202 */ /* 0x002fe40000000f00 */
.L_x_26705:
[----:B------:R-:W-:Y:S05]  /*6700*/  BSYNC B0 ;  /* 0x0000000000007941 */ /* 0x000fea0003800000 */
.L_x_26703:
        /* <DEDUP_REMOVED lines=16> */
.L_x_26709:
[----:B------:R-:W-:Y:S05]  /*6810*/  BSYNC B1 ;  /* 0x0000000000017941 */ /* 0x000fea0003800000 */
.L_x_26708:
        /* <DEDUP_REMOVED lines=44> */
.L_x_26707:
[----:B------:R-:W-:Y:S05]  /*6ae0*/  BSYNC B0 ;  /* 0x0000000000007941 */ /* 0x000fea0003800000 */
.L_x_26706:
        /* <DEDUP_REMOVED lines=16> */
.L_x_26710:
        /* <DEDUP_REMOVED lines=12> */
.L_x_26713:
[----:B------:R-:W-:Y:S02]  /*6cb0*/  MOV R162, R30 ;  /* 0x0000001e00a27202 */ /* 0x000fe40000000f00 */
.L_x_26714:
[----:B------:R-:W-:Y:S05]  /*6cc0*/  BSYNC B0 ;  /* 0x0000000000007941 */ /* 0x000fea0003800000 */
.L_x_26712:
        /* <DEDUP_REMOVED lines=16> */
.L_x_26718:
[----:B------:R-:W-:Y:S05]  /*6dd0*/  BSYNC B1 ;  /* 0x0000000000017941 */ /* 0x000fea0003800000 */
.L_x_26717:
        /* <DEDUP_REMOVED lines=43> */
.L_x_26716:
[----:B------:R-:W-:Y:S05]  /*7090*/  BSYNC B0 ;  /* 0x0000000000007941 */ /* 0x000fea0003800000 */
.L_x_26715:
        /* <DEDUP_REMOVED lines=10> */
.L_x_26711:
        /* <DEDUP_REMOVED lines=12> */
.L_x_26720:
[----:B------:R-:W-:Y:S02]  /*7200*/  IMAD.MOV.U32 R162, RZ, RZ, R30 ;  /* 0x000000ffffa27224 */ /* 0x000fe400078e001e */
.L_x_26721:
[----:B------:R-:W-:Y:S05]  /*7210*/  BSYNC B0 ;  /* 0x0000000000007941 */ /* 0x000fea0003800000 */
.L_x_26719:
        /* <DEDUP_REMOVED lines=16> */
.L_x_26725:
[----:B------:R-:W-:Y:S05]  /*7320*/  BSYNC B1 ;  /* 0x0000000000017941 */ /* 0x000fea0003800000 */
.L_x_26724:
        /* <DEDUP_REMOVED lines=43> */
.L_x_26723:
[----:B------:R-:W-:Y:S05]  /*75e0*/  BSYNC B0 ;  /* 0x0000000000007941 */ /* 0x000fea0003800000 */
.L_x_26722:
        /* <DEDUP_REMOVED lines=15> */
.L_x_26726:
        /* <DEDUP_REMOVED lines=12> */
.L_x_26729:
[----:B------:R-:W-:Y:S02]  /*77a0*/  IMAD.MOV.U32 R156, RZ, RZ, R30 ;  /* 0x000000ffff9c7224 */ /* 0x000fe400078e001e */
.L_x_26730:
[----:B------:R-:W-:Y:S05]  /*77b0*/  BSYNC B0 ;  /* 0x0000000000007941 */ /* 0x000fea0003800000 */
.L_x_26728:
        /* <DEDUP_REMOVED lines=16> */
.L_x_26734:
[----:B------:R-:W-:Y:S05]  /*78c0*/  BSYNC B1 ;  /* 0x0000000000017941 */ /* 0x000fea0003800000 */
.L_x_26733:
        /* <DEDUP_REMOVED lines=43> */
.L_x_26732:
[----:B------:R-:W-:Y:S05]  /*7b80*/  BSYNC B0 ;  /* 0x0000000000007941 */ /* 0x000fea0003800000 */
.L_x_26731:
        /* <DEDUP_REMOVED lines=10> */
.L_x_26727:
        /* <DEDUP_REMOVED lines=12> */
.L_x_26736:
[----:B------:R-:W-:Y:S02]  /*7cf0*/  IMAD.MOV.U32 R156, RZ, RZ, R30 ;  /* 0x000000ffff9c7224 */ /* 0x000fe400078e001e */
.L_x_26737:
[----:B------:R-:W-:Y:S05]  /*7d00*/  BSYNC B0 ;  /* 0x0000000000007941 */ /* 0x000fea0003800000 */
.L_x_26735:
        /* <DEDUP_REMOVED lines=16> */
.L_x_26741:
[----:B------:R-:W-:Y:S05]  /*7e10*/  BSYNC B1 ;  /* 0x0000000000017941 */ /* 0x000fea0003800000 */
.L_x_26740:
        /* <DEDUP_REMOVED lines=43> */
.L_x_26739:
[----:B------:R-:W-:Y:S05]  /*80d0*/  BSYNC B0 ;  /* 0x0000000000007941 */ /* 0x000fea0003800000 */
.L_x_26738:
        /* <DEDUP_REMOVED lines=15> */
.L_x_26742:
        /* <DEDUP_REMOVED lines=12> */
.L_x_26745:
[----:B------:R-:W-:Y:S02]  /*8290*/  IMAD.MOV.U32 R156, RZ, RZ, R30 ;  /* 0x000000ffff9c7224 */ /* 0x000fe400078e001e */
.L_x_26746:
[----:B------:R-:W-:Y:S05]  /*82a0*/  BSYNC B0 ;  /* 0x0000000000007941 */ /* 0x000fea0003800000 */
.L_x_26744:
        /* <DEDUP_REMOVED lines=16> */
.L_x_26750:
[----:B------:R-:W-:Y:S05]  /*83b0*/  BSYNC B1 ;  /* 0x0000000000017941 */ /* 0x000fea0003800000 */
.L_x_26749:
        /* <DEDUP_REMOVED lines=43> */
.L_x_26748:
[----:B------:R-:W-:Y:S05]  /*8670*/  BSYNC B0 ;  /* 0x0000000000007941 */ /* 0x000fea0003800000 */
.L_x_26747:
        /* <DEDUP_REMOVED lines=10> */
.L_x_26743:
        /* <DEDUP_REMOVED lines=12> */
.L_x_26752:
[----:B------:R-:W-:Y:S02]  /*87e0*/  IMAD.MOV.U32 R156, RZ, RZ, R30 ;  /* 0x000000ffff9c7224 */ /* 0x000fe400078e001e */
.L_x_26753:
[----:B------:R-:W-:Y:S05]  /*87f0*/  BSYNC B0 ;  /* 0x0000000000007941 */ /* 0x000fea0003800000 */
.L_x_26751:
        /* <DEDUP_REMOVED lines=16> */
.L_x_26757:
[----:B------:R-:W-:Y:S05]  /*8900*/  BSYNC B1 ;  /* 0x0000000000017941 */ /* 0x000fea0003800000 */
.L_x_26756:
        /* <DEDUP_REMOVED lines=43> */
.L_x_26755:
[----:B------:R-:W-:Y:S05]  /*8bc0*/  BSYNC B0 ;  /* 0x0000000000007941 */ /* 0x000fea0003800000 */
.L_x_26754:
        /* <DEDUP_REMOVED lines=13> */
.L_x_26758:
        /* <DEDUP_REMOVED lines=12> */
.L_x_26761:
[----:B------:R-:W-:Y:S02]  /*8d60*/  MOV R162, R30 ;  /* 0x0000001e00a27202 */ /* 0x000fe40000000f00 */
.L_x_26762:
[----:B------:R-:W-:Y:S05]  /*8d70*/  BSYNC B0 ;  /* 0x0000000000007941 */ /* 0x000fea0003800000 */
.L_x_26760:
        /* <DEDUP_REMOVED lines=16> */
.L_x_26766:
[----:B------:R-:W-:Y:S05]  /*8e80*/  BSYNC B1 ;  /* 0x0000000000017941 */ /* 0x000fea0003800000 */
.L_x_26765:
        /* <DEDUP_REMOVED lines=43> */
.L_x_26764:
[----:B------:R-:W-:Y:S05]  /*9140*/  BSYNC B0 ;  /* 0x0000000000007941 */ /* 0x000fea0003800000 */
.L_x_26763:
        /* <DEDUP_REMOVED lines=10> */
.L_x_26759:
        /* <DEDUP_REMOVED lines=12> */
.L_x_26768:
[----:B------:R-:W-:Y:S02]  /*92b0*/  IMAD.MOV.U32 R162, RZ, RZ, R30 ;  /* 0x000000ffffa27224 */ /* 0x000fe400078e001e */
.L_x_26769:
[----:B------:R-:W-:Y:S05]  /*92c0*/  BSYNC B0 ;  /* 0x0000000000007941 */ /* 0x000fea0003800000 */
.L_x_26767:
        /* <DEDUP_REMOVED lines=16> */
.L_x_26773:
[----:B------:R-:W-:Y:S05]  /*93d0*/  BSYNC B1 ;  /* 0x0000000000017941 */ /* 0x000fea0003800000 */
.L_x_26772:
        /* <DEDUP_REMOVED lines=43> */
.L_x_26771:
[----:B------:R-:W-:Y:S05]  /*9690*/  BSYNC B0 ;  /* 0x0000000000007941 */ /* 0x000fea0003800000 */
.L_x_26770:
        /* <DEDUP_REMOVED lines=13> */
.L_x_26774:
        /* <DEDUP_REMOVED lines=12> */
.L_x_26777:
[----:B------:R-:W-:Y:S02]  /*9830*/  IMAD.MOV.U32 R162, RZ, RZ, R30 ;  /* 0x000000ffffa27224 */ /* 0x000fe400078e001e */
.L_x_26778:
[----:B------:R-:W-:Y:S05]  /*9840*/  BSYNC B0 ;  /* 0x0000000000007941 */ /* 0x000fea0003800000 */
.L_x_26776:
        /* <DEDUP_REMOVED lines=16> */
.L_x_26782:
[----:B------:R-:W-:Y:S05]  /*9950*/  BSYNC B1 ;  /* 0x0000000000017941 */ /* 0x000fea0003800000 */
.L_x_26781:
        /* <DEDUP_REMOVED lines=44> */
.L_x_26780:
[----:B------:R-:W-:Y:S05]  /*9c20*/  BSYNC B0 ;  /* 0x0000000000007941 */ /* 0x000fea0003800000 */
.L_x_26779:
        /* <DEDUP_REMOVED lines=10> */
.L_x_26775:
        /* <DEDUP_REMOVED lines=12> */
.L_x_26784:
[----:B------:R-:W-:Y:S02]  /*9d90*/  MOV R162, R30 ;  /* 0x0000001e00a27202 */ /* 0x000fe40000000f00 */
.L_x_26785:
[----:B------:R-:W-:Y:S05]  /*9da0*/  BSYNC B0 ;  /* 0x0000000000007941 */ /* 0x000fea0003800000 */
.L_x_26783:
        /* <DEDUP_REMOVED lines=16> */
.L_x_26789:
[----:B------:R-:W-:Y:S05]  /*9eb0*/  BSYNC B1 ;  /* 0x0000000000017941 */ /* 0x000fea0003800000 */
.L_x_26788:
        /* <DEDUP_REMOVED lines=44> */
.L_x_26787:
[----:B------:R-:W-:Y:S05]  /*a180*/  BSYNC B0 ;  /* 0x0000000000007941 */ /* 0x000fea0003800000 */
.L_x_26786:
        /* <DEDUP_REMOVED lines=13> */
.L_x_26790:
        /* <DEDUP_REMOVED lines=12> */
.L_x_26793:
[----:B------:R-:W-:Y:S02]  /*a320*/  MOV R158, R30 ;  /* 0x0000001e009e7202 */ /* 0x000fe40000000f00 */
.L_x_26794:
[----:B------:R-:W-:Y:S05]  /*a330*/  BSYNC B0 ;  /* 0x0000000000007941 */ /* 0x000fea0003800000 */
.L_x_26792:
        /* <DEDUP_REMOVED lines=16> */
.L_x_26798:
[----:B------:R-:W-:Y:S05]  /*a440*/  BSYNC B1 ;  /* 0x0000000000017941 */ /* 0x000fea0003800000 */
.L_x_26797:
        /* <DEDUP_REMOVED lines=44> */
.L_x_26796:
[----:B------:R-:W-:Y:S05]  /*a710*/  BSYNC B0 ;  /* 0x0000000000007941 */ /* 0x000fea0003800000 */
.L_x_26795:
        /* <DEDUP_REMOVED lines=10> */
.L_x_26791:
        /* <DEDUP_REMOVED lines=12> */
.L_x_26800:
[----:B------:R-:W-:Y:S02]  /*a880*/  IMAD.MOV.U32 R158, RZ, RZ, R30 ;  /* 0x000000ffff9e7224 */ /* 0x000fe400078e001e */
.L_x_26801:
[----:B------:R-:W-:Y:S05]  /*a890*/  BSYNC B0 ;  /* 0x0000000000007941 */ /* 0x000fea0003800000 */
.L_x_26799:
        /* <DEDUP_REMOVED lines=16> */
.L_x_26805:
[----:B------:R-:W-:Y:S05]  /*a9a0*/  BSYNC B1 ;  /* 0x0000000000017941 */ /* 0x000fea0003800000 */
.L_x_26804:
        /* <DEDUP_REMOVED lines=44> */
.L_x_26803:
[----:B------:R-:W-:Y:S05]  /*ac70*/  BSYNC B0 ;  /* 0x0000000000007941 */ /* 0x000fea0003800000 */
.L_x_26802:
        /* <DEDUP_REMOVED lines=13> */
.L_x_26806:
        /* <DEDUP_REMOVED lines=12> */
.L_x_26809:
[----:B------:R-:W-:Y:S02]  /*ae10*/  IMAD.MOV.U32 R158, RZ, RZ, R30 ;  /* 0x000000ffff9e7224 */ /* 0x000fe400078e001e */
.L_x_26810:
[----:B------:R-:W-:Y:S05]  /*ae20*/  BSYNC B0 ;  /* 0x0000000000007941 */ /* 0x000fea0003800000 */
.L_x_26808:
        /* <DEDUP_REMOVED lines=16> */
.L_x_26814:
[----:B------:R-:W-:Y:S05]  /*af30*/  BSYNC B1 ;  /* 0x0000000000017941 */ /* 0x000fea0003800000 */
.L_x_26813:
        /* <DEDUP_REMOVED lines=44> */
.L_x_26812:
[----:B------:R-:W-:Y:S05]  /*b200*/  BSYNC B0 ;  /* 0x0000000000007941 */ /* 0x000fea0003800000 */
.L_x_26811:
        /* <DEDUP_REMOVED lines=10> */
.L_x_26807:
        /* <DEDUP_REMOVED lines=12> */
.L_x_26816:
[----:B------:R-:W-:Y:S02]  /*b370*/  IMAD.MOV.U32 R158, RZ, RZ, R30 ;  /* 0x000000ffff9e7224 */ /* 0x000fe400078e001e */
.L_x_26817:
[----:B------:R-:W-:Y:S05]  /*b380*/  BSYNC B0 ;  /* 0x0000000000007941 */ /* 0x000fea0003800000 */
.L_x_26815:
        /* <DEDUP_REMOVED lines=16> */
.L_x_26821:
[----:B------:R-:W-:Y:S05]  /*b490*/  BSYNC B1 ;  /* 0x0000000000017941 */ /* 0x000fea0003800000 */
.L_x_26820:
        /* <DEDUP_REMOVED lines=44> */
.L_x_26819:
[----:B------:R-:W-:Y:S05]  /*b760*/  BSYNC B0 ;  /* 0x0000000000007941 */ /* 0x000fea0003800000 */
.L_x_26818:
        /* <DEDUP_REMOVED lines=14> */
.L_x_26822:
        /* <DEDUP_REMOVED lines=12> */
.L_x_26825:
[----:B------:R-:W-:Y:S02]  /*b910*/  IMAD.MOV.U32 R161, RZ, RZ, R30 ;  /* 0x000000ffffa17224 */ /* 0x000fe400078e001e */
.L_x_26826:
[----:B------:R-:W-:Y:S05]  /*b920*/  BSYNC B0 ;  /* 0x0000000000007941 */ /* 0x000fea0003800000 */
.L_x_26824:
        /* <DEDUP_REMOVED lines=18> */
.L_x_26830:
[----:B------:R-:W-:Y:S05]  /*ba50*/  BSYNC B1 ;  /* 0x0000000000017941 */ /* 0x000fea0003800000 */
.L_x_26829:
        /* <DEDUP_REMOVED lines=44> */
.L_x_26828:
[----:B------:R-:W-:Y:S05]  /*bd20*/  BSYNC B0 ;  /* 0x0000000000007941 */ /* 0x000fea0003800000 */
.L_x_26827:
        /* <DEDUP_REMOVED lines=10> */
.L_x_26823:
        /* <DEDUP_REMOVED lines=16> */
[----:B------:R-:W-:Y:S02]  /*bed0*/  F2FP.PACK_AB R159, R162, R35 ;  /* 0x00000023a29f723e */ /* 0x000fe400000000ff */
[----:B------:R-:W-:Y:S01]  /*bee0*/  LOP3.LUT R165, R172, R164, R170, 0xfe, !PT ;  /* 0x000000a4aca57212 */ /* 0x000fe200078efeaa */
[----:B------:R-:W-:Y:S01]  /*bef0*/  IMAD.MOV.U32 R164, RZ, RZ, 0x8 ;  /* 0x00000008ffa47424 */ /* 0x000fe200078e00ff */
[----:B------:R-:W-:Y:S02]  /*bf00*/  SEL R170, RZ, 0x1, P5 ;  /* 0x00000001ffaa7807 */ /* 0x000fe40002800000 */
[----:B------:R-:W-:Y:S02]  /*bf10*/  F2FP.PACK_AB R158, R160, R33 ;  /* 0x00000021a09e723e */ /* 0x000fe400000000ff */
[----:B------:R-:W-:Y:S02]  /*bf20*/  F2FP.PACK_AB R157, R34, R31 ;  /* 0x0000001f229d723e */ /* 0x000fe400000000ff */
[----:B------:R-:W-:-:S02]  /*bf30*/  F2FP.PACK_AB R156, R27, R26 ;  /* 0x0000001a1b9c723e */ /* 0x000fc400000000ff */
        /* <DEDUP_REMOVED lines=30> */
.L_x_26831:
        /* <DEDUP_REMOVED lines=15> */
.L_x_26833:
[----:B-1----:R-:W-:Y:S02]  /*c210*/  IMAD.MOV.U32 R176, RZ, RZ, R30 ;  /* 0x000000ffffb07224 */ /* 0x002fe400078e001e */
.L_x_26834:
[----:B------:R-:W-:Y:S05]  /*c220*/  BSYNC B0 ;  /* 0x0000000000007941 */ /* 0x000fea0003800000 */
.L_x_26832:
        /* <DEDUP_REMOVED lines=16> */
.L_x_26838:
[----:B------:R-:W-:Y:S05]  /*c330*/  BSYNC B1 ;  /* 0x0000000000017941 */ /* 0x000fea0003800000 */
.L_x_26837:
        /* <DEDUP_REMOVED lines=44> */
.L_x_26836:
[----:B------:R-:W-:Y:S05]  /*c600*/  BSYNC B0 ;  /* 0x0000000000007941 */ /* 0x000fea0003800000 */
.L_x_26835:
        /* <DEDUP_REMOVED lines=16> */
.L_x_26839:
        /* <DEDUP_REMOVED lines=12> */
.L_x_26842:
[----:B------:R-:W-:Y:S02]  /*c7d0*/  IMAD.MOV.U32 R176, RZ, RZ, R30 ;  /* 0x000000ffffb07224 */ /* 0x000fe400078e001e */
.L_x_26843:
[----:B------:R-:W-:Y:S05]  /*c7e0*/  BSYNC B0 ;  /* 0x0000000000007941 */ /* 0x000fea0003800000 */
.L_x_26841:
        /* <DEDUP_REMOVED lines=16> */
.L_x_26847:
[----:B------:R-:W-:Y:S05]  /*c8f0*/  BSYNC B1 ;  /* 0x0000000000017941 */ /* 0x000fea0003800000 */
.L_x_26846:
        /* <DEDUP_REMOVED lines=44> */
.L_x_26845:
[----:B------:R-:W-:Y:S05]  /*cbc0*/  BSYNC B0 ;  /* 0x0000000000007941 */ /* 0x000fea0003800000 */
.L_x_26844:
        /* <DEDUP_REMOVED lines=10> */
.L_x_26840:
        /* <DEDUP_REMOVED lines=12> */
.L_x_26849:
[----:B------:R-:W-:Y:S02]  /*cd30*/  MOV R176, R30 ;  /* 0x0000001e00b07202 */ /* 0x000fe40000000f00 */
.L_x_26850:
[----:B------:R-:W-:Y:S05]  /*cd40*/  BSYNC B0 ;  /* 0x0000000000007941 */ /* 0x000fea0003800000 */
.L_x_26848:
        /* <DEDUP_REMOVED lines=16> */
.L_x_26854:
[----:B------:R-:W-:Y:S05]  /*ce50*/  BSYNC B1 ;  /* 0x0000000000017941 */ /* 0x000fea0003800000 */
.L_x_26853:
        /* <DEDUP_REMOVED lines=44> */
.L_x_26852:
[----:B------:R-:W-:Y:S05]  /*d120*/  BSYNC B0 ;  /* 0x0000000000007941 */ /* 0x000fea0003800000 */
.L_x_26851:
        /* <DEDUP_REMOVED lines=15> */
.L_x_26855:
        /* <DEDUP_REMOVED lines=12> */
.L_x_26858:
[----:B------:R-:W-:Y:S02]  /*d2e0*/  MOV R167, R30 ;  /* 0x0000001e00a77202 */ /* 0x000fe40000000f00 */
.L_x_26859:
[----:B------:R-:W-:Y:S05]  /*d2f0*/  BSYNC B0 ;  /* 0x0000000000007941 */ /* 0x000fea0003800000 */
.L_x_26857:
        /* <DEDUP_REMOVED lines=16> */
.L_x_26863:
[----:B------:R-:W-:Y:S05]  /*d400*/  BSYNC B1 ;  /* 0x0000000000017941 */ /* 0x000fea0003800000 */
.L_x_26862:
[----:B------:R-:W-:Y:S01]  /*d410*/  IMAD.HI.U32 R28, R3, -0x326172a9, RZ ;  /* 0xcd9e8d57031c7827 */ /* 0x000fe200078e00ff */
        /* <DEDUP_REMOVED lines=43> */
.L_x_26861:
[----:B------:R-:W-:Y:S05]  /*d6d0*/  BSYNC B0 ;  /* 0x0000000000007941 */ /* 0x000fea0003800000 */
.L_x_26860:
        /* <DEDUP_REMOVED lines=10> */
.L_x_26856:
        /* <DEDUP_REMOVED lines=12> */
.L_x_26865:
[----:B------:R-:W-:Y:S02]  /*d840*/  IMAD.MOV.U32 R178, RZ, RZ, R30 ;  /* 0x000000ffffb27224 */ /* 0x000fe400078e001e */
.L_x_26866:
[----:B------:R-:W-:Y:S05]  /*d850*/  BSYNC B0 ;  /* 0x0000000000007941 */ /* 0x000fea0003800000 */
.L_x_26864:
        /* <DEDUP_REMOVED lines=16> */
.L_x_26870:
[----:B------:R-:W-:Y:S05]  /*d960*/  BSYNC B1 ;  /* 0x0000000000017941 */ /* 0x000fea0003800000 */
.L_x_26869:
        /* <DEDUP_REMOVED lines=44> */
.L_x_26868:
[----:B------:R-:W-:Y:S05]  /*dc30*/  BSYNC B0 ;  /* 0x0000000000007941 */ /* 0x000fea0003800000 */
.L_x_26867:
        /* <DEDUP_REMOVED lines=15> */
.L_x_26871:
        /* <DEDUP_REMOVED lines=12> */
.L_x_26874:
[----:B------:R-:W-:Y:S02]  /*ddf0*/  IMAD.MOV.U32 R178, RZ, RZ, R30 ;  /* 0x000000ffffb27224 */ /* 0x000fe400078e001e */
.L_x_26875:
[----:B------:R-:W-:Y:S05]  /*de00*/  BSYNC B0 ;  /* 0x0000000000007941 */ /* 0x000fea0003800000 */
.L_x_26873:
        /* <DEDUP_REMOVED lines=16> */
.L_x_26879:
[----:B------:R-:W-:Y:S05]  /*df10*/  BSYNC B1 ;  /* 0x0000000000017941 */ /* 0x000fea0003800000 */
.L_x_26878:
        /* <DEDUP_REMOVED lines=44> */
.L_x_26877:
[----:B------:R-:W-:Y:S05]  /*e1e0*/  BSYNC B0 ;  /* 0x0000000000007941 */ /* 0x000fea0003800000 */
.L_x_26876:
        /* <DEDUP_REMOVED lines=10> */
.L_x_26872:
        /* <DEDUP_REMOVED lines=12> */
.L_x_26881:
[----:B------:R-:W-:Y:S02]  /*e350*/  IMAD.MOV.U32 R178, RZ, RZ, R30 ;  /* 0x000000ffffb27224 */ /* 0x000fe400078e001e */
.L_x_26882:
[----:B------:R-:W-:Y:S05]  /*e360*/  BSYNC B0 ;  /* 0x0000000000007941 */ /* 0x000fea0003800000 */
.L_x_26880:
        /* <DEDUP_REMOVED lines=16> */
.L_x_26886:
[----:B------:R-:W-:Y:S05]  /*e470*/  BSYNC B1 ;  /* 0x0000000000017941 */ /* 0x000fea0003800000 */
.L_x_26885:
        /* <DEDUP_REMOVED lines=44> */
.L_x_26884:
[----:B------:R-:W-:Y:S05]  /*e740*/  BSYNC B0 ;  /* 0x0000000000007941 */ /* 0x000fea0003800000 */
.L_x_26883:
        /* <DEDUP_REMOVED lines=13> */
.L_x_26887:
        /* <DEDUP_REMOVED lines=12> */
.L_x_26890:
[----:B------:R-:W-:Y:S02]  /*e8e0*/  IMAD.MOV.U32 R171, RZ, RZ, R30 ;  /* 0x000000ffffab7224 */ /* 0x000fe400078e001e */
.L_x_26891:
[----:B------:R-:W-:Y:S05]  /*e8f0*/  BSYNC B0 ;  /* 0x0000000000007941 */ /* 0x000fea0003800000 */
.L_x_26889:
        /* <DEDUP_REMOVED lines=16> */
.L_x_26895:
[----:B------:R-:W-:Y:S05]  /*ea00*/  BSYNC B1 ;  /* 0x0000000000017941 */ /* 0x000fea0003800000 */
.L_x_26894:
        /* <DEDUP_REMOVED lines=44> */
.L_x_26893:
[----:B------:R-:W-:Y:S05]  /*ecd0*/  BSYNC B0 ;  /* 0x0000000000007941 */ /* 0x000fea0003800000 */
.L_x_26892:
        /* <DEDUP_REMOVED lines=10> */
.L_x_26888:
        /* <DEDUP_REMOVED lines=12> */
.L_x_26897:
[----:B------:R-:W-:Y:S02]  /*ee40*/  MOV R171, R30 ;  /* 0x0000001e00ab7202 */ /* 0x000fe40000000f00 */
.L_x_26898:
[----:B------:R-:W-:Y:S05]  /*ee50*/  BSYNC B0 ;  /* 0x0000000000007941 */ /* 0x000fea0003800000 */
.L_x_26896:
        /* <DEDUP_REMOVED lines=16> */
.L_x_26902:
[----:B------:R-:W-:Y:S05]  /*ef60*/  BSYNC B1 ;  /* 0x0000000000017941 */ /* 0x000fea0003800000 */
.L_x_26901:
        /* <DEDUP_REMOVED lines=44> */
.L_x_26900:
[----:B------:R-:W-:Y:S05]  /*f230*/  BSYNC B0 ;  /* 0x0000000000007941 */ /* 0x000fea0003800000 */
.L_x_26899:
        /* <DEDUP_REMOVED lines=13> */
.L_x_26903:
        /* <DEDUP_REMOVED lines=12> */
.L_x_26906:
[----:B------:R-:W-:Y:S02]  /*f3d0*/  MOV R171, R30 ;  /* 0x0000001e00ab7202 */ /* 0x000fe40000000f00 */
.L_x_26907:
[----:B------:R-:W-:Y:S05]  /*f3e0*/  BSYNC B0 ;  /* 0x0000000000007941 */ /* 0x000fea0003800000 */
.L_x_26905:
        /* <DEDUP_REMOVED lines=16> */
.L_x_26911:
[----:B------:R-:W-:Y:S05]  /*f4f0*/  BSYNC B1 ;  /* 0x0000000000017941 */ /* 0x000fea0003800000 */
.L_x_26910:
        /* <DEDUP_REMOVED lines=44> */
.L_x_26909:
[----:B------:R-:W-:Y:S05]  /*f7c0*/  BSYNC B0 ;  /* 0x0000000000007941 */ /* 0x000fea0003800000 */
.L_x_26908:
        /* <DEDUP_REMOVED lines=10> */
.L_x_26904:
        /* <DEDUP_REMOVED lines=12> */
.L_x_26913:
[----:B------:R-:W-:Y:S02]  /*f930*/  IMAD.MOV.U32 R171, RZ, RZ, R30 ;  /* 0x000000ffffab7224 */ /* 0x000fe400078e001e */
.L_x_26914:
[----:B------:R-:W-:Y:S05]  /*f940*/  BSYNC B0 ;  /* 0x0000000000007941 */ /* 0x000fea0003800000 */
.L_x_26912:
        /* <DEDUP_REMOVED lines=16> */
.L_x_26918:
[----:B------:R-:W-:Y:S05]  /*fa50*/  BSYNC B1 ;  /* 0x0000000000017941 */ /* 0x000fea0003800000 */
.L_x_26917:
        /* <DEDUP_REMOVED lines=44> */
.L_x_26916:
[----:B------:R-:W-:Y:S05]  /*fd20*/  BSYNC B0 ;  /* 0x0000000000007941 */ /* 0x000fea0003800000 */
.L_x_26915:
        /* <DEDUP_REMOVED lines=13> */
.L_x_26919:
        /* <DEDUP_REMOVED lines=12> */
.L_x_26922:
[----:B------:R-:W-:Y:S02]  /*fec0*/  IMAD.MOV.U32 R158, RZ, RZ, R30 ;  /* 0x000000ffff9e7224 */ /* 0x000fe400078e001e */
.L_x_26923:
[----:B------:R-:W-:Y:S05]  /*fed0*/  BSYNC B0 ;  /* 0x0000000000007941 */ /* 0x000fea0003800000 */
.L_x_26921:
        /* <DEDUP_REMOVED lines=16> */
.L_x_26927:
[----:B------:R-:W-:Y:S05]  /*ffe0*/  BSYNC B1 ;  /* 0x0000000000017941 */ /* 0x000fea0003800000 */
.L_x_26926:
        /* <DEDUP_REMOVED lines=44> */
.L_x_26925:
[----:B------:R-:W-:Y:S05]  /*102b0*/  BSYNC B0 ;  /* 0x0000000000007941 */ /* 0x000fea0003800000 */
.L_x_26924:
        /* <DEDUP_REMOVED lines=10> */
.L_x_26920:
        /* <DEDUP_REMOVED lines=12> */
.L_x_26929:
[----:B------:R-:W-:Y:S02]  /*10420*/  IMAD.MOV.U32 R158, RZ, RZ, R30 ;  /* 0x000000ffff9e7224 */ /* 0x000fe400078e001e */
.L_x_26930:
[----:B------:R-:W-:Y:S05]  /*10430*/  BSYNC B0 ;  /* 0x0000000000007941 */ /* 0x000fea0003800000 */
.L_x_26928:
        /* <DEDUP_REMOVED lines=16> */
.L_x_26934:
[----:B------:R-:W-:Y:S05]  /*10540*/  BSYNC B1 ;  /* 0x0000000000017941 */ /* 0x000fea0003800000 */
.L_x_26933:
        /* <DEDUP_REMOVED lines=44> */
.L_x_26932:
[----:B------:R-:W-:Y:S05]  /*10810*/  BSYNC B0 ;  /* 0x0000000000007941 */ /* 0x000fea0003800000 */
.L_x_26931:
        /* <DEDUP_REMOVED lines=13> */
.L_x_26935:
        /* <DEDUP_REMOVED lines=12> */
.L_x_26938:
[----:B------:R-:W-:Y:S02]  /*109b0*/  IMAD.MOV.U32 R158, RZ, RZ, R30 ;  /* 0x000000ffff9e7224 */ /* 0x000fe400078e001e */
.L_x_26939:
[----:B------:R-:W-:Y:S05]  /*109c0*/  BSYNC B0 ;  /* 0x0000000000007941 */ /* 0x000fea0003800000 */
.L_x_26937:
        /* <DEDUP_REMOVED lines=16> */
.L_x_26943:
[----:B------:R-:W-:Y:S05]  /*10ad0*/  BSYNC B1 ;  /* 0x0000000000017941 */ /* 0x000fea0003800000 */
.L_x_26942:
        /* <DEDUP_REMOVED lines=44> */
.L_x_26941:
[----:B------:R-:W-:Y:S05]  /*10da0*/  BSYNC B0 ;  /* 0x0000000000007941 */ /* 0x000fea0003800000 */
.L_x_26940:
        /* <DEDUP_REMOVED lines=10> */
.L_x_26936:
        /* <DEDUP_REMOVED lines=12> */
.L_x_26945:
[----:B------:R-:W-:Y:S02]  /*10f10*/  MOV R158, R30 ;  /* 0x0000001e009e7202 */ /* 0x000fe40000000f00 */
.L_x_26946:
[----:B------:R-:W-:Y:S05]  /*10f20*/  BSYNC B0 ;  /* 0x0000000000007941 */ /* 0x000fea0003800000 */
.L_x_26944:
        /* <DEDUP_REMOVED lines=16> */
.L_x_26950:
[----:B------:R-:W-:Y:S05]  /*11030*/  BSYNC B1 ;  /* 0x0000000000017941 */ /* 0x000fea0003800000 */
.L_x_26949:
        /* <DEDUP_REMOVED lines=44> */
.L_x_26948:
[----:B------:R-:W-:Y:S05]  /*11300*/  BSYNC B0 ;  /* 0x0000000000007941 */ /* 0x000fea0003800000 */
.L_x_26947:
        /* <DEDUP_REMOVED lines=14> */
.L_x_26951:
        /* <DEDUP_REMOVED lines=12> */
.L_x_26954:
[----:B------:R-:W-:Y:S02]  /*114b0*/  MOV R173, R30 ;  /* 0x0000001e00ad7202 */ /* 0x000fe40000000f00 */
.L_x_26955:
[----:B------:R-:W-:Y:S05]  /*114c0*/  BSYNC B0 ;  /* 0x0000000000007941 */ /* 0x000fea0003800000 */
.L_x_26953:
        /* <DEDUP_REMOVED lines=18> */
.L_x_26959:
[----:B------:R-:W-:Y:S05]  /*115f0*/  BSYNC B1 ;  /* 0x0000000000017941 */ /* 0x000fea0003800000 */
.L_x_26958:
        /* <DEDUP_REMOVED lines=44> */
.L_x_26957:
[----:B------:R-:W-:Y:S05]  /*118c0*/  BSYNC B0 ;  /* 0x0000000000007941 */ /* 0x000fea0003800000 */
.L_x_26956:
        /* <DEDUP_REMOVED lines=10> */
.L_x_26952:
        /* <DEDUP_REMOVED lines=52> */
.L_x_26960:
        /* <DEDUP_REMOVED lines=15> */
.L_x_26962:
[----:B-1----:R-:W-:Y:S02]  /*11da0*/  IMAD.MOV.U32 R184, RZ, RZ, R30 ;  /* 0x000000ffffb87224 */ /* 0x002fe400078e001e */
.L_x_26963:
[----:B------:R-:W-:Y:S05]  /*11db0*/  BSYNC B0 ;  /* 0x0000000000007941 */ /* 0x000fea0003800000 */
.L_x_26961:
        /* <DEDUP_REMOVED lines=16> */
.L_x_26967:
[----:B------:R-:W-:Y:S05]  /*11ec0*/  BSYNC B1 ;  /* 0x0000000000017941 */ /* 0x000fea0003800000 */
.L_x_26966:
        /* <DEDUP_REMOVED lines=44> */
.L_x_26965:
[----:B------:R-:W-:Y:S05]  /*12190*/  BSYNC B0 ;  /* 0x0000000000007941 */ /* 0x000fea0003800000 */
.L_x_26964:
        /* <DEDUP_REMOVED lines=16> */
.L_x_26968:
        /* <DEDUP_REMOVED lines=12> */
.L_x_26971:
[----:B------:R-:W-:Y:S02]  /*12360*/  IMAD.MOV.U32 R184, RZ, RZ, R30 ;  /* 0x000000ffffb87224 */ /* 0x000fe400078e001e */
.L_x_26972:
[----:B------:R-:W-:Y:S05]  /*12370*/  BSYNC B0 ;  /* 0x0000000000007941 */ /* 0x000fea0003800000 */
.L_x_26970:
        /* <DEDUP_REMOVED lines=16> */
.L_x_26976:
[----:B------:R-:W-:Y:S05]  /*12480*/  BSYNC B1 ;  /* 0x0000000000017941 */ /* 0x000fea0003800000 */
.L_x_26975:
        /* <DEDUP_REMOVED lines=44> */
.L_x_26974:
[----:B------:R-:W-:Y:S05]  /*12750*/  BSYNC B0 ;  /* 0x0000000000007941 */ /* 0x000fea0003800000 */
.L_x_26973:
        /* <DEDUP_REMOVED lines=10> */
.L_x_26969:
        /* <DEDUP_REMOVED lines=12> */
.L_x_26978:
[----:B------:R-:W-:Y:S02]  /*128c0*/  IMAD.MOV.U32 R184, RZ, RZ, R30 ;  /* 0x000000ffffb87224 */ /* 0x000fe400078e001e */
.L_x_26979:
[----:B------:R-:W-:Y:S05]  /*128d0*/  BSYNC B0 ;  /* 0x0000000000007941 */ /* 0x000fea0003800000 */
.L_x_26977:
        /* <DEDUP_REMOVED lines=16> */
.L_x_26983:
[----:B------:R-:W-:Y:S05]  /*129e0*/  BSYNC B1 ;  /* 0x0000000000017941 */ /* 0x000fea0003800000 */
.L_x_26982:
        /* <DEDUP_REMOVED lines=44> */
.L_x_26981:
[----:B------:R-:W-:Y:S05]  /*12cb0*/  BSYNC B0 ;  /* 0x0000000000007941 */ /* 0x000fea0003800000 */
.L_x_26980:
        /* <DEDUP_REMOVED lines=15> */
.L_x_26984:
        /* <DEDUP_REMOVED lines=12> */
.L_x_26987:
[----:B------:R-:W-:Y:S02]  /*12e70*/  IMAD.MOV.U32 R177, RZ, RZ, R30 ;  /* 0x000000ffffb17224 */ /* 0x000fe400078e001e */
.L_x_26988:
[----:B------:R-:W-:Y:S05]  /*12e80*/  BSYNC B0 ;  /* 0x0000000000007941 */ /* 0x000fea0003800000 */
.L_x_26986:
        /* <DEDUP_REMOVED lines=16> */
.L_x_26992:
[----:B------:R-:W-:Y:S05]  /*12f90*/  BSYNC B1 ;  /* 0x0000000000017941 */ /* 0x000fea0003800000 */
.L_x_26991:
        /* <DEDUP_REMOVED lines=44> */
.L_x_26990:
[----:B------:R-:W-:Y:S05]  /*13260*/  BSYNC B0 ;  /* 0x0000000000007941 */ /* 0x000fea0003800000 */
.L_x_26989:
        /* <DEDUP_REMOVED lines=10> */
.L_x_26985:
        /* <DEDUP_REMOVED lines=12> */
.L_x_26994:
[----:B------:R-:W-:Y:S02]  /*133d0*/  IMAD.MOV.U32 R186, RZ, RZ, R30 ;  /* 0x000000ffffba7224 */ /* 0x000fe400078e001e */
.L_x_26995:
[----:B------:R-:W-:Y:S05]  /*133e0*/  BSYNC B0 ;  /* 0x0000000000007941 */ /* 0x000fea0003800000 */
.L_x_26993:
        /* <DEDUP_REMOVED lines=16> */
.L_x_26999:
[----:B------:R-:W-:Y:S05]  /*134f0*/  BSYNC B1 ;  /* 0x0000000000017941 */ /* 0x000fea0003800000 */
.L_x_26998:
        /* <DEDUP_REMOVED lines=44> */
.L_x_26997:
[----:B------:R-:W-:Y:S05]  /*137c0*/  BSYNC B0 ;  /* 0x0000000000007941 */ /* 0x000fea0003800000 */
.L_x_26996:
        /* <DEDUP_REMOVED lines=15> */
.L_x_27000:
        /* <DEDUP_REMOVED lines=12> */
.L_x_27003:
[----:B------:R-:W-:Y:S02]  /*13980*/  IMAD.MOV.U32 R186, RZ, RZ, R30 ;  /* 0x000000ffffba7224 */ /* 0x000fe400078e001e */
.L_x_27004:
[----:B------:R-:W-:Y:S05]  /*13990*/  BSYNC B0 ;  /* 0x0000000000007941 */ /* 0x000fea0003800000 */
.L_x_27002:
        /* <DEDUP_REMOVED lines=16> */
.L_x_27008:
[----:B------:R-:W-:Y:S05]  /*13aa0*/  BSYNC B1 ;  /* 0x0000000000017941 */ /* 0x000fea0003800000 */
.L_x_27007:
        /* <DEDUP_REMOVED lines=44> */
.L_x_27006:
[----:B------:R-:W-:Y:S05]  /*13d70*/  BSYNC B0 ;  /* 0x0000000000007941 */ /* 0x000fea0003800000 */
.L_x_27005:
        /* <DEDUP_REMOVED lines=10> */
.L_x_27001:
        /* <DEDUP_REMOVED lines=12> */
.L_x_27010:
[----:B------:R-:W-:Y:S02]  /*13ee0*/  IMAD.MOV.U32 R186, RZ, RZ, R30 ;  /* 0x000000ffffba7224 */ /* 0x000fe400078e001e */
.L_x_27011:
[----:B------:R-:W-:Y:S05]  /*13ef0*/  BSYNC B0 ;  /* 0x0000000000007941 */ /* 0x000fea0003800000 */
.L_x_27009:
        /* <DEDUP_REMOVED lines=16> */
.L_x_27015:
[----:B------:R-:W-:Y:S05]  /*14000*/  BSYNC B1 ;  /* 0x0000000000017941 */ /* 0x000fea0003800000 */
.L_x_27014:
        /* <DEDUP_REMOVED lines=44> */
.L_x_27013:
[----:B------:R-:W-:Y:S05]  /*142d0*/  BSYNC B0 ;  /* 0x0000000000007941 */ /* 0x000fea0003800000 */
.L_x_27012:
        /* <DEDUP_REMOVED lines=13> */
.L_x_27016:
        /* <DEDUP_REMOVED lines=12> */
.L_x_27019:
[----:B------:R-:W-:Y:S02]  /*14470*/  IMAD.MOV.U32 R181, RZ, RZ, R30 ;  /* 0x000000ffffb57224 */ /* 0x000fe400078e001e */
.L_x_27020:
[----:B------:R-:W-:Y:S05]  /*14480*/  BSYNC B0 ;  /* 0x0000000000007941 */ /* 0x000fea0003800000 */
.L_x_27018:
        /* <DEDUP_REMOVED lines=16> */
.L_x_27024:
[----:B------:R-:W-:Y:S05]  /*14590*/  BSYNC B1 ;  /* 0x0000000000017941 */ /* 0x000fea0003800000 */
.L_x_27023:
        /* <DEDUP_REMOVED lines=44> */
.L_x_27022:
[----:B------:R-:W-:Y:S05]  /*14860*/  BSYNC B0 ;  /* 0x0000000000007941 */ /* 0x000fea0003800000 */
.L_x_27021:
        /* <DEDUP_REMOVED lines=10> */
.L_x_27017:
        /* <DEDUP_REMOVED lines=12> */
.L_x_27026:
[----:B------:R-:W-:Y:S02]  /*149d0*/  IMAD.MOV.U32 R181, RZ, RZ, R30 ;  /* 0x000000ffffb57224 */ /* 0x000fe400078e001e */
.L_x_27027:
[----:B------:R-:W-:Y:S05]  /*149e0*/  BSYNC B0 ;  /* 0x0000000000007941 */ /* 0x000fea0003800000 */
.L_x_27025:
        /* <DEDUP_REMOVED lines=16> */
.L_x_27031:
[----:B------:R-:W-:Y:S05]  /*14af0*/  BSYNC B1 ;  /* 0x0000000000017941 */ /* 0x000fea0003800000 */
.L_x_27030:
        /* <DEDUP_REMOVED lines=44> */
.L_x_27029:
[----:B------:R-:W-:Y:S05]  /*14dc0*/  BSYNC B0 ;  /* 0x0000000000007941 */ /* 0x000fea0003800000 */
.L_x_27028:
        /* <DEDUP_REMOVED lines=13> */
.L_x_27032:
        /* <DEDUP_REMOVED lines=12> */
.L_x_27035:
[----:B------:R-:W-:Y:S02]  /*14f60*/  IMAD.MOV.U32 R179, RZ, RZ, R30 ;  /* 0x000000ffffb37224 */ /* 0x000fe400078e001e */
.L_x_27036:
[----:B------:R-:W-:Y:S05]  /*14f70*/  BSYNC B0 ;  /* 0x0000000000007941 */ /* 0x000fea0003800000 */
.L_x_27034:
        /* <DEDUP_REMOVED lines=16> */
.L_x_27040:
[----:B------:R-:W-:Y:S05]  /*15080*/  BSYNC B1 ;  /* 0x0000000000017941 */ /* 0x000fea0003800000 */
.L_x_27039:
        /* <DEDUP_REMOVED lines=44> */
.L_x_27038:
[----:B------:R-:W-:Y:S05]  /*15350*/  BSYNC B0 ;  /* 0x0000000000007941 */ /* 0x000fea0003800000 */
.L_x_27037:
        /* <DEDUP_REMOVED lines=10> */
.L_x_27033:
        /* <DEDUP_REMOVED lines=12> */
.L_x_27042:
[----:B------:R-:W-:Y:S02]  /*154c0*/  IMAD.MOV.U32 R179, RZ, RZ, R30 ;  /* 0x000000ffffb37224 */ /* 0x000fe400078e001e */
.L_x_27043:
[----:B------:R-:W-:Y:S05]  /*154d0*/  BSYNC B0 ;  /* 0x0000000000007941 */ /* 0x000fea0003800000 */
.L_x_27041:
        /* <DEDUP_REMOVED lines=16> */
.L_x_27047:
[----:B------:R-:W-:Y:S05]  /*155e0*/  BSYNC B1 ;  /* 0x0000000000017941 */ /* 0x000fea0003800000 */
.L_x_27046:
        /* <DEDUP_REMOVED lines=44> */
.L_x_27045:
[----:B------:R-:W-:Y:S05]  /*158b0*/  BSYNC B0 ;  /* 0x0000000000007941 */ /* 0x000fea0003800000 */
.L_x_27044:
        /* <DEDUP_REMOVED lines=13> */
.L_x_27048:
        /* <DEDUP_REMOVED lines=12> */
.L_x_27051:
[----:B------:R-:W-:Y:S02]  /*15a50*/  IMAD.MOV.U32 R158, RZ, RZ, R30 ;  /* 0x000000ffff9e7224 */ /* 0x000fe400078e001e */
.L_x_27052:
[----:B------:R-:W-:Y:S05]  /*15a60*/  BSYNC B0 ;  /* 0x0000000000007941 */ /* 0x000fea0003800000 */
.L_x_27050:
        /* <DEDUP_REMOVED lines=16> */
.L_x_27056:
[----:B------:R-:W-:Y:S05]  /*15b70*/  BSYNC B1 ;  /* 0x0000000000017941 */ /* 0x000fea0003800000 */
.L_x_27055:
        /* <DEDUP_REMOVED lines=44> */
.L_x_27054:
[----:B------:R-:W-:Y:S05]  /*15e40*/  BSYNC B0 ;  /* 0x0000000000007941 */ /* 0x000fea0003800000 */
.L_x_27053:
        /* <DEDUP_REMOVED lines=10> */
.L_x_27049:
        /* <DEDUP_REMOVED lines=12> */
.L_x_27058:
[----:B------:R-:W-:Y:S02]  /*15fb0*/  IMAD.MOV.U32 R158, RZ, RZ, R30 ;  /* 0x000000ffff9e7224 */ /* 0x000fe400078e001e */
.L_x_27059:
[----:B------:R-:W-:Y:S05]  /*15fc0*/  BSYNC B0 ;  /* 0x0000000000007941 */ /* 0x000fea0003800000 */
.L_x_27057:
        /* <DEDUP_REMOVED lines=16> */
.L_x_27063:
[----:B------:R-:W-:Y:S05]  /*160d0*/  BSYNC B1 ;  /* 0x0000000000017941 */ /* 0x000fea0003800000 */
.L_x_27062:
        /* <DEDUP_REMOVED lines=44> */
.L_x_27061:
[----:B------:R-:W-:Y:S05]  /*163a0*/  BSYNC B0 ;  /* 0x0000000000007941 */ /* 0x000fea0003800000 */
.L_x_27060:
        /* <DEDUP_REMOVED lines=13> */
.L_x_27064:
        /* <DEDUP_REMOVED lines=12> */
.L_x_27067:
[----:B------:R-:W-:Y:S02]  /*16540*/  IMAD.MOV.U32 R158, RZ, RZ, R30 ;  /* 0x000000ffff9e7224 */ /* 0x000fe400078e001e */
.L_x_27068:
[----:B------:R-:W-:Y:S05]  /*16550*/  BSYNC B0 ;  /* 0x0000000000007941 */ /* 0x000fea0003800000 */
.L_x_27066:
        /* <DEDUP_REMOVED lines=16> */
.L_x_27072:
[----:B------:R-:W-:Y:S05]  /*16660*/  BSYNC B1 ;  /* 0x0000000000017941 */ /* 0x000fea0003800000 */
.L_x_27071:
        /* <DEDUP_REMOVED lines=44> */
.L_x_27070:
[----:B------:R-:W-:Y:S05]  /*16930*/  BSYNC B0 ;  /* 0x0000000000007941 */ /* 0x000fea0003800000 */
.L_x_27069:
        /* <DEDUP_REMOVED lines=10> */
.L_x_27065:
        /* <DEDUP_REMOVED lines=12> */
.L_x_27074:
[----:B------:R-:W-:Y:S02]  /*16aa0*/  IMAD.MOV.U32 R158, RZ, RZ, R30 ;  /* 0x000000ffff9e7224 */ /* 0x000fe400078e001e */
.L_x_27075:
[----:B------:R-:W-:Y:S05]  /*16ab0*/  BSYNC B0 ;  /* 0x0000000000007941 */ /* 0x000fea0003800000 */
.L_x_27073:
        /* <DEDUP_REMOVED lines=16> */
.L_x_27079:
[----:B------:R-:W-:Y:S05]  /*16bc0*/  BSYNC B1 ;  /* 0x0000000000017941 */ /* 0x000fea0003800000 */
.L_x_27078:
        /* <DEDUP_REMOVED lines=44> */
.L_x_27077:
[----:B------:R-:W-:Y:S05]  /*16e90*/  BSYNC B0 ;  /* 0x0000000000007941 */ /* 0x000fea0003800000 */
.L_x_27076:
        /* <DEDUP_REMOVED lines=14> */
.L_x_27080:
        /* <DEDUP_REMOVED lines=12> */
.L_x_27083:
[----:B------:R-:W-:Y:S02]  /*17040*/  IMAD.MOV.U32 R183, RZ, RZ, R30 ;  /* 0x000000ffffb77224 */ /* 0x000fe400078e001e */
.L_x_27084:
[----:B------:R-:W-:Y:S05]  /*17050*/  BSYNC B0 ;  /* 0x0000000000007941 */ /* 0x000fea0003800000 */
.L_x_27082:
        /* <DEDUP_REMOVED lines=18> */
.L_x_27088:
[----:B------:R-:W-:Y:S05]  /*17180*/  BSYNC B1 ;  /* 0x0000000000017941 */ /* 0x000fea0003800000 */
.L_x_27087:
        /* <DEDUP_REMOVED lines=44> */
.L_x_27086:
[----:B------:R-:W-:Y:S05]  /*17450*/  BSYNC B0 ;  /* 0x0000000000007941 */ /* 0x000fea0003800000 */
.L_x_27085:
        /* <DEDUP_REMOVED lines=10> */
.L_x_27081:
        /* <DEDUP_REMOVED lines=52> */
.L_x_27089:
        /* <DEDUP_REMOVED lines=15> */
.L_x_27091:
[----:B-1----:R-:W-:Y:S02]  /*17930*/  IMAD.MOV.U32 R192, RZ, RZ, R30 ;  /* 0x000000ffffc07224 */ /* 0x002fe400078e001e */
.L_x_27092:
[----:B------:R-:W-:Y:S05]  /*17940*/  BSYNC B0 ;  /* 0x0000000000007941 */ /* 0x000fea0003800000 */
.L_x_27090:
        /* <DEDUP_REMOVED lines=16> */
.L_x_27096:
[----:B------:R-:W-:Y:S05]  /*17a50*/  BSYNC B1 ;  /* 0x0000000000017941 */ /* 0x000fea0003800000 */
.L_x_27095:
        /* <DEDUP_REMOVED lines=44> */
.L_x_27094:
[----:B------:R-:W-:Y:S05]  /*17d20*/  BSYNC B0 ;  /* 0x0000000000007941 */ /* 0x000fea0003800000 */
.L_x_27093:
        /* <DEDUP_REMOVED lines=16> */
.L_x_27097:
        /* <DEDUP_REMOVED lines=12> */
.L_x_27100:
[----:B------:R-:W-:Y:S02]  /*17ef0*/  IMAD.MOV.U32 R194, RZ, RZ, R30 ;  /* 0x000000ffffc27224 */ /* 0x000fe400078e001e */
.L_x_27101:
[----:B------:R-:W-:Y:S05]  /*17f00*/  BSYNC B0 ;  /* 0x0000000000007941 */ /* 0x000fea0003800000 */
.L_x_27099:
        /* <DEDUP_REMOVED lines=16> */
.L_x_27105:
[----:B------:R-:W-:Y:S05]  /*18010*/  BSYNC B1 ;  /* 0x0000000000017941 */ /* 0x000fea0003800000 */
.L_x_27104:
        /* <DEDUP_REMOVED lines=44> */
.L_x_27103:
[----:B------:R-:W-:Y:S05]  /*182e0*/  BSYNC B0 ;  /* 0x0000000000007941 */ /* 0x000fea0003800000 */
.L_x_27102:
        /* <DEDUP_REMOVED lines=10> */
.L_x_27098:
        /* <DEDUP_REMOVED lines=12> */
.L_x_27107:
[----:B------:R-:W-:Y:S02]  /*18450*/  MOV R192, R30 ;  /* 0x0000001e00c07202 */ /* 0x000fe40000000f00 */
.L_x_27108:
[----:B------:R-:W-:Y:S05]  /*18460*/  BSYNC B0 ;  /* 0x0000000000007941 */ /* 0x000fea0003800000 */
.L_x_27106:
        /* <DEDUP_REMOVED lines=16> */
.L_x_27112:
[----:B------:R-:W-:Y:S05]  /*18570*/  BSYNC B1 ;  /* 0x0000000000017941 */ /* 0x000fea0003800000 */
.L_x_27111:
        /* <DEDUP_REMOVED lines=44> */
.L_x_27110:
[----:B------:R-:W-:Y:S05]  /*18840*/  BSYNC B0 ;  /* 0x0000000000007941 */ /* 0x000fea0003800000 */
.L_x_27109:
        /* <DEDUP_REMOVED lines=15> */
.L_x_27113:
        /* <DEDUP_REMOVED lines=12> */
.L_x_27116:
[----:B------:R-:W-:Y:S02]  /*18a00*/  MOV R185, R30 ;  /* 0x0000001e00b97202 */ /* 0x000fe40000000f00 */
.L_x_27117:
[----:B------:R-:W-:Y:S05]  /*18a10*/  BSYNC B0 ;  /* 0x0000000000007941 */ /* 0x000fea0003800000 */
.L_x_27115:
        /* <DEDUP_REMOVED lines=16> */
.L_x_27121:
[----:B------:R-:W-:Y:S05]  /*18b20*/  BSYNC B1 ;  /* 0x0000000000017941 */ /* 0x000fea0003800000 */
.L_x_27120:
        /* <DEDUP_REMOVED lines=44> */
.L_x_27119:
[----:B------:R-:W-:Y:S05]  /*18df0*/  BSYNC B0 ;  /* 0x0000000000007941 */ /* 0x000fea0003800000 */
.L_x_27118:
        /* <DEDUP_REMOVED lines=10> */
.L_x_27114:
        /* <DEDUP_REMOVED lines=12> */
.L_x_27123:
[----:B------:R-:W-:Y:S02]  /*18f60*/  IMAD.MOV.U32 R196, RZ, RZ, R30 ;  /* 0x000000ffffc47224 */ /* 0x000fe400078e001e */
.L_x_27124:
[----:B------:R-:W-:Y:S05]  /*18f70*/  BSYNC B0 ;  /* 0x0000000000007941 */ /* 0x000fea0003800000 */
.L_x_27122:
        /* <DEDUP_REMOVED lines=16> */
.L_x_27128:
[----:B------:R-:W-:Y:S05]  /*19080*/  BSYNC B1 ;  /* 0x0000000000017941 */ /* 0x000fea0003800000 */
.L_x_27127:
        /* <DEDUP_REMOVED lines=44> */
.L_x_27126:
[----:B------:R-:W-:Y:S05]  /*19350*/  BSYNC B0 ;  /* 0x0000000000007941 */ /* 0x000fea0003800000 */
.L_x_27125:
        /* <DEDUP_REMOVED lines=15> */
.L_x_27129:
        /* <DEDUP_REMOVED lines=12> */
.L_x_27132:
[----:B------:R-:W-:Y:S02]  /*19510*/  IMAD.MOV.U32 R196, RZ, RZ, R30 ;  /* 0x000000ffffc47224 */ /* 0x000fe400078e001e */
.L_x_27133:
[----:B------:R-:W-:Y:S05]  /*19520*/  BSYNC B0 ;  /* 0x0000000000007941 */ /* 0x000fea0003800000 */
.L_x_27131:
        /* <DEDUP_REMOVED lines=16> */
.L_x_27137:
[----:B------:R-:W-:Y:S05]  /*19630*/  BSYNC B1 ;  /* 0x0000000000017941 */ /* 0x000fea0003800000 */
.L_x_27136:
        /* <DEDUP_REMOVED lines=44> */
.L_x_27135:
[----:B------:R-:W-:Y:S05]  /*19900*/  BSYNC B0 ;  /* 0x0000000000007941 */ /* 0x000fea0003800000 */
.L_x_27134:
        /* <DEDUP_REMOVED lines=10> */
.L_x_27130:
        /* <DEDUP_REMOVED lines=12> */
.L_x_27139:
[----:B------:R-:W-:Y:S02]  /*19a70*/  IMAD.MOV.U32 R195, RZ, RZ, R30 ;  /* 0x000000ffffc37224 */ /* 0x000fe400078e001e */
.L_x_27140:
[----:B------:R-:W-:Y:S05]  /*19a80*/  BSYNC B0 ;  /* 0x0000000000007941 */ /* 0x000fea0003800000 */
.L_x_27138:
        /* <DEDUP_REMOVED lines=16> */
.L_x_27144:
[----:B------:R-:W-:Y:S05]  /*19b90*/  BSYNC B1 ;  /* 0x0000000000017941 */ /* 0x000fea0003800000 */
.L_x_27143:
        /* <DEDUP_REMOVED lines=44> */
.L_x_27142:
[----:B------:R-:W-:Y:S05]  /*19e60*/  BSYNC B0 ;  /* 0x0000000000007941 */ /* 0x000fea0003800000 */
.L_x_27141:
        /* <DEDUP_REMOVED lines=13> */
.L_x_27145:
        /* <DEDUP_REMOVED lines=12> */
.L_x_27148:
[----:B------:R-:W-:Y:S02]  /*1a000*/  IMAD.MOV.U32 R195, RZ, RZ, R30 ;  /* 0x000000ffffc37224 */ /* 0x000fe400078e001e */
.L_x_27149:
[----:B------:R-:W-:Y:S05]  /*1a010*/  BSYNC B0 ;  /* 0x0000000000007941 */ /* 0x000fea0003800000 */
.L_x_27147:
        /* <DEDUP_REMOVED lines=16> */
.L_x_27153:
[----:B------:R-:W-:Y:S05]  /*1a120*/  BSYNC B1 ;  /* 0x0000000000017941 */ /* 0x000fea0003800000 */
.L_x_27152:
        /* <DEDUP_REMOVED lines=44> */
.L_x_27151:
[----:B------:R-:W-:Y:S05]  /*1a3f0*/  BSYNC B0 ;  /* 0x0000000000007941 */ /* 0x000fea0003800000 */
.L_x_27150:
        /* <DEDUP_REMOVED lines=10> */
.L_x_27146:
        /* <DEDUP_REMOVED lines=12> */
.L_x_27155:
[----:B------:R-:W-:Y:S02]  /*1a560*/  MOV R192, R30 ;  /* 0x0000001e00c07202 */ /* 0x000fe40000000f00 */
.L_x_27156:
[----:B------:R-:W-:Y:S05]  /*1a570*/  BSYNC B0 ;  /* 0x0000000000007941 */ /* 0x000fea0003800000 */
.L_x_27154:
        /* <DEDUP_REMOVED lines=16> */
.L_x_27160:
[----:B------:R-:W-:Y:S05]  /*1a680*/  BSYNC B1 ;  /* 0x0000000000017941 */ /* 0x000fea0003800000 */
.L_x_27159:
        /* <DEDUP_REMOVED lines=44> */
.L_x_27158:
[----:B------:R-:W-:Y:S05]  /*1a950*/  BSYNC B0 ;  /* 0x0000000000007941 */ /* 0x000fea0003800000 */
.L_x_27157:
        /* <DEDUP_REMOVED lines=13> */
.L_x_27161:
        /* <DEDUP_REMOVED lines=12> */
.L_x_27164:
[----:B------:R-:W-:Y:S02]  /*1aaf0*/  MOV R192, R30 ;  /* 0x0000001e00c07202 */ /* 0x000fe40000000f00 */
.L_x_27165:
[----:B------:R-:W-:Y:S05]  /*1ab00*/  BSYNC B0 ;  /* 0x0000000000007941 */ /* 0x000fea0003800000 */
.L_x_27163:
        /* <DEDUP_REMOVED lines=16> */
.L_x_27169:
[----:B------:R-:W-:Y:S05]  /*1ac10*/  BSYNC B1 ;  /* 0x0000000000017941 */ /* 0x000fea0003800000 */
.L_x_27168:
        /* <DEDUP_REMOVED lines=44> */
.L_x_27167:
[----:B------:R-:W-:Y:S05]  /*1aee0*/  BSYNC B0 ;  /* 0x0000000000007941 */ /* 0x000fea0003800000 */
.L_x_27166:
        /* <DEDUP_REMOVED lines=10> */
.L_x_27162:
        /* <DEDUP_REMOVED lines=12> */
.L_x_27171:
[----:B------:R-:W-:Y:S02]  /*1b050*/  IMAD.MOV.U32 R192, RZ, RZ, R30 ;  /* 0x000000ffffc07224 */ /* 0x000fe400078e001e */
.L_x_27172:
[----:B------:R-:W-:Y:S05]  /*1b060*/  BSYNC B0 ;  /* 0x0000000000007941 */ /* 0x000fea0003800000 */
.L_x_27170:
        /* <DEDUP_REMOVED lines=16> */
.L_x_27176:
[----:B------:R-:W-:Y:S05]  /*1b170*/  BSYNC B1 ;  /* 0x0000000000017941 */ /* 0x000fea0003800000 */
.L_x_27175:
        /* <DEDUP_REMOVED lines=44> */
.L_x_27174:
[----:B------:R-:W-:Y:S05]  /*1b440*/  BSYNC B0 ;  /* 0x0000000000007941 */ /* 0x000fea0003800000 */
.L_x_27173:
        /* <DEDUP_REMOVED lines=13> */
.L_x_27177:
        /* <DEDUP_REMOVED lines=12> */
.L_x_27180:
[----:B------:R-:W-:Y:S02]  /*1b5e0*/  IMAD.MOV.U32 R158, RZ, RZ, R30 ;  /* 0x000000ffff9e7224 */ /* 0x000fe400078e001e */
.L_x_27181:
[----:B------:R-:W-:Y:S05]  /*1b5f0*/  BSYNC B0 ;  /* 0x0000000000007941 */ /* 0x000fea0003800000 */
.L_x_27179:
        /* <DEDUP_REMOVED lines=16> */
.L_x_27185:
[----:B------:R-:W-:Y:S05]  /*1b700*/  BSYNC B1 ;  /* 0x0000000000017941 */ /* 0x000fea0003800000 */
.L_x_27184:
        /* <DEDUP_REMOVED lines=44> */
.L_x_27183:
[----:B------:R-:W-:Y:S05]  /*1b9d0*/  BSYNC B0 ;  /* 0x0000000000007941 */ /* 0x000fea0003800000 */
.L_x_27182:
        /* <DEDUP_REMOVED lines=10> */
.L_x_27178:
        /* <DEDUP_REMOVED lines=12> */
.L_x_27187:
[----:B------:R-:W-:Y:S02]  /*1bb40*/  IMAD.MOV.U32 R158, RZ, RZ, R30 ;  /* 0x000000ffff9e7224 */ /* 0x000fe400078e001e */
.L_x_27188:
[----:B------:R-:W-:Y:S05]  /*1bb50*/  BSYNC B0 ;  /* 0x0000000000007941 */ /* 0x000fea0003800000 */
.L_x_27186:
        /* <DEDUP_REMOVED lines=16> */
.L_x_27192:
[----:B------:R-:W-:Y:S05]  /*1bc60*/  BSYNC B1 ;  /* 0x0000000000017941 */ /* 0x000fea0003800000 */
.L_x_27191:
        /* <DEDUP_REMOVED lines=44> */
.L_x_27190:
[----:B------:R-:W-:Y:S05]  /*1bf30*/  BSYNC B0 ;  /* 0x0000000000007941 */ /* 0x000fea0003800000 */
.L_x_27189:
        /* <DEDUP_REMOVED lines=13> */
.L_x_27193:
        /* <DEDUP_REMOVED lines=12> */
.L_x_27196:
[----:B------:R-:W-:Y:S02]  /*1c0d0*/  IMAD.MOV.U32 R158, RZ, RZ, R30 ;  /* 0x000000ffff9e7224 */ /* 0x000fe400078e001e */
.L_x_27197:
[----:B------:R-:W-:Y:S05]  /*1c0e0*/  BSYNC B0 ;  /* 0x0000000000007941 */ /* 0x000fea0003800000 */
.L_x_27195:
        /* <DEDUP_REMOVED lines=16> */
.L_x_27201:
[----:B------:R-:W-:Y:S05]  /*1c1f0*/  BSYNC B1 ;  /* 0x0000000000017941 */ /* 0x000fea0003800000 */
.L_x_27200:
        /* <DEDUP_REMOVED lines=44> */
.L_x_27199:
[----:B------:R-:W-:Y:S05]  /*1c4c0*/  BSYNC B0 ;  /* 0x0000000000007941 */ /* 0x000fea0003800000 */
.L_x_27198:
        /* <DEDUP_REMOVED lines=10> */
.L_x_27194:
        /* <DEDUP_REMOVED lines=12> */
.L_x_27203:
[----:B------:R-:W-:Y:S02]  /*1c630*/  MOV R158, R30 ;  /* 0x0000001e009e7202 */ /* 0x000fe40000000f00 */
.L_x_27204:
[----:B------:R-:W-:Y:S05]  /*1c640*/  BSYNC B0 ;  /* 0x0000000000007941 */ /* 0x000fea0003800000 */
.L_x_27202:
        /* <DEDUP_REMOVED lines=16> */
.L_x_27208:
[----:B------:R-:W-:Y:S05]  /*1c750*/  BSYNC B1 ;  /* 0x0000000000017941 */ /* 0x000fea0003800000 */
.L_x_27207:
        /* <DEDUP_REMOVED lines=44> */
.L_x_27206:
[----:B------:R-:W-:Y:S05]  /*1ca20*/  BSYNC B0 ;  /* 0x0000000000007941 */ /* 0x000fea0003800000 */
.L_x_27205:
        /* <DEDUP_REMOVED lines=14> */
.L_x_27209:
        /* <DEDUP_REMOVED lines=12> */
.L_x_27212:
[----:B------:R-:W-:Y:S02]  /*1cbd0*/  MOV R190, R30 ;  /* 0x0000001e00be7202 */ /* 0x000fe40000000f00 */
.L_x_27213:
[----:B------:R-:W-:Y:S05]  /*1cbe0*/  BSYNC B0 ;  /* 0x0000000000007941 */ /* 0x000fea0003800000 */
.L_x_27211:
        /* <DEDUP_REMOVED lines=18> */
.L_x_27217:
[----:B------:R-:W-:Y:S05]  /*1cd10*/  BSYNC B1 ;  /* 0x0000000000017941 */ /* 0x000fea0003800000 */
.L_x_27216:
        /* <DEDUP_REMOVED lines=44> */
.L_x_27215:
[----:B------:R-:W-:Y:S05]  /*1cfe0*/  BSYNC B0 ;  /* 0x0000000000007941 */ /* 0x000fea0003800000 */
.L_x_27214:
        /* <DEDUP_REMOVED lines=10> */
.L_x_27210:
        /* <DEDUP_REMOVED lines=52> */
.L_x_27218:
        /* <DEDUP_REMOVED lines=15> */
.L_x_27220:
[----:B-1----:R-:W-:Y:S02]  /*1d4c0*/  IMAD.MOV.U32 R198, RZ, RZ, R30 ;  /* 0x000000ffffc67224 */ /* 0x002fe400078e001e */
.L_x_27221:
[----:B------:R-:W-:Y:S05]  /*1d4d0*/  BSYNC B0 ;  /* 0x0000000000007941 */ /* 0x000fea0003800000 */
.L_x_27219:
        /* <DEDUP_REMOVED lines=16> */
.L_x_27225:
[----:B------:R-:W-:Y:S05]  /*1d5e0*/  BSYNC B1 ;  /* 0x0000000000017941 */ /* 0x000fea0003800000 */
.L_x_27224:
        /* <DEDUP_REMOVED lines=44> */
.L_x_27223:
[----:B------:R-:W-:Y:S05]  /*1d8b0*/  BSYNC B0 ;  /* 0x0000000000007941 */ /* 0x000fea0003800000 */
.L_x_27222:
        /* <DEDUP_REMOVED lines=16> */
.L_x_27226:
        /* <DEDUP_REMOVED lines=12> */
.L_x_27229:
[----:B------:R-:W-:Y:S02]  /*1da80*/  IMAD.MOV.U32 R196, RZ, RZ, R30 ;  /* 0x000000ffffc47224 */ /* 0x000fe400078e001e */
.L_x_27230:
[----:B------:R-:W-:Y:S05]  /*1da90*/  BSYNC B0 ;  /* 0x0000000000007941 */ /* 0x000fea0003800000 */
.L_x_27228:
        /* <DEDUP_REMOVED lines=16> */
.L_x_27234:
[----:B------:R-:W-:Y:S05]  /*1dba0*/  BSYNC B1 ;  /* 0x0000000000017941 */ /* 0x000fea0003800000 */
.L_x_27233:
        /* <DEDUP_REMOVED lines=44> */
.L_x_27232:
[----:B------:R-:W-:Y:S05]  /*1de70*/  BSYNC B0 ;  /* 0x0000000000007941 */ /* 0x000fea0003800000 */
.L_x_27231:
        /* <DEDUP_REMOVED lines=10> */
.L_x_27227:
        /* <DEDUP_REMOVED lines=12> */
.L_x_27236:
[----:B------:R-:W-:Y:S02]  /*1dfe0*/  IMAD.MOV.U32 R196, RZ, RZ, R30 ;  /* 0x000000ffffc47224 */ /* 0x000fe400078e001e */
.L_x_27237:
[----:B------:R-:W-:Y:S05]  /*1dff0*/  BSYNC B0 ;  /* 0x0000000000007941 */ /* 0x000fea0003800000 */
.L_x_27235:
        /* <DEDUP_REMOVED lines=16> */
.L_x_27241:
[----:B------:R-:W-:Y:S05]  /*1e100*/  BSYNC B1 ;  /* 0x0000000000017941 */ /* 0x000fea0003800000 */
.L_x_27240:
        /* <DEDUP_REMOVED lines=44> */
.L_x_27239:
[----:B------:R-:W-:Y:S05]  /*1e3d0*/  BSYNC B0 ;  /* 0x0000000000007941 */ /* 0x000fea0003800000 */
.L_x_27238:
        /* <DEDUP_REMOVED lines=15> */
.L_x_27242:
        /* <DEDUP_REMOVED lines=12> */
.L_x_27245:
[----:B------:R-:W-:Y:S02]  /*1e590*/  IMAD.MOV.U32 R156, RZ, RZ, R30 ;  /* 0x000000ffff9c7224 */ /* 0x000fe400078e001e */
.L_x_27246:
[----:B------:R-:W-:Y:S05]  /*1e5a0*/  BSYNC B0 ;  /* 0x0000000000007941 */ /* 0x000fea0003800000 */
.L_x_27244:
        /* <DEDUP_REMOVED lines=16> */
.L_x_27250:
[----:B------:R-:W-:Y:S05]  /*1e6b0*/  BSYNC B1 ;  /* 0x0000000000017941 */ /* 0x000fea0003800000 */
.L_x_27249:
        /* <DEDUP_REMOVED lines=44> */
.L_x_27248:
[----:B------:R-:W-:Y:S05]  /*1e980*/  BSYNC B0 ;  /* 0x0000000000007941 */ /* 0x000fea0003800000 */
.L_x_27247:
        /* <DEDUP_REMOVED lines=10> */
.L_x_27243:
        /* <DEDUP_REMOVED lines=12> */
.L_x_27252:
[----:B------:R-:W-:Y:S02]  /*1eaf0*/  IMAD.MOV.U32 R156, RZ, RZ, R30 ;  /* 0x000000ffff9c7224 */ /* 0x000fe400078e001e */
.L_x_27253:
[----:B------:R-:W-:Y:S05]  /*1eb00*/  BSYNC B0 ;  /* 0x0000000000007941 */ /* 0x000fea0003800000 */
.L_x_27251:
        /* <DEDUP_REMOVED lines=16> */
.L_x_27257:
[----:B------:R-:W-:Y:S05]  /*1ec10*/  BSYNC B1 ;  /* 0x0000000000017941 */ /* 0x000fea0003800000 */
.L_x_27256:
        /* <DEDUP_REMOVED lines=44> */
.L_x_27255:
[----:B------:R-:W-:Y:S05]  /*1eee0*/  BSYNC B0 ;  /* 0x0000000000007941 */ /* 0x000fea0003800000 */
.L_x_27254:
        /* <DEDUP_REMOVED lines=15> */
.L_x_27258:
        /* <DEDUP_REMOVED lines=12> */
.L_x_27261:
[----:B------:R-:W-:Y:S02]  /*1f0a0*/  IMAD.MOV.U32 R156, RZ, RZ, R30 ;  /* 0x000000ffff9c7224 */ /* 0x000fe400078e001e */
.L_x_27262:
[----:B------:R-:W-:Y:S05]  /*1f0b0*/  BSYNC B0 ;  /* 0x0000000000007941 */ /* 0x000fea0003800000 */
.L_x_27260:
        /* <DEDUP_REMOVED lines=16> */
.L_x_27266:
[----:B------:R-:W-:Y:S05]  /*1f1c0*/  BSYNC B1 ;  /* 0x0000000000017941 */ /* 0x000fea0003800000 */
.L_x_27265:
        /* <DEDUP_REMOVED lines=44> */
.L_x_27264:
[----:B------:R-:W-:Y:S05]  /*1f490*/  BSYNC B0 ;  /* 0x0000000000007941 */ /* 0x000fea0003800000 */
.L_x_27263:
        /* <DEDUP_REMOVED lines=10> */
.L_x_27259:
        /* <DEDUP_REMOVED lines=12> */
.L_x_27268:
[----:B------:R-:W-:Y:S02]  /*1f600*/  IMAD.MOV.U32 R156, RZ, RZ, R30 ;  /* 0x000000ffff9c7224 */ /* 0x000fe400078e001e */
.L_x_27269:
[----:B------:R-:W-:Y:S05]  /*1f610*/  BSYNC B0 ;  /* 0x0000000000007941 */ /* 0x000fea0003800000 */
.L_x_27267:
        /* <DEDUP_REMOVED lines=16> */
.L_x_27273:
[----:B------:R-:W-:Y:S05]  /*1f720*/  BSYNC B1 ;  /* 0x0000000000017941 */ /* 0x000fea0003800000 */
.L_x_27272:
        /* <DEDUP_REMOVED lines=44> */
.L_x_27271:
[----:B------:R-:W-:Y:S05]  /*1f9f0*/  BSYNC B0 ;  /* 0x0000000000007941 */ /* 0x000fea0003800000 */
.L_x_27270:
        /* <DEDUP_REMOVED lines=13> */
.L_x_27274:
        /* <DEDUP_REMOVED lines=12> */
.L_x_27277:
[----:B------:R-:W-:Y:S02]  /*1fb90*/  IMAD.MOV.U32 R192, RZ, RZ, R30 ;  /* 0x000000ffffc07224 */ /* 0x000fe400078e001e */
.L_x_27278:
[----:B------:R-:W-:Y:S05]  /*1fba0*/  BSYNC B0 ;  /* 0x0000000000007941 */ /* 0x000fea0003800000 */
.L_x_27276:
        /* <DEDUP_REMOVED lines=16> */
.L_x_27282:
[----:B------:R-:W-:Y:S05]  /*1fcb0*/  BSYNC B1 ;  /* 0x0000000000017941 */ /* 0x000fea0003800000 */
.L_x_27281:
        /* <DEDUP_REMOVED lines=44> */
.L_x_27280:
[----:B------:R-:W-:Y:S05]  /*1ff80*/  BSYNC B0 ;  /* 0x0000000000007941 */ /* 0x000fea0003800000 */
.L_x_27279:
        /* <DEDUP_REMOVED lines=10> */
.L_x_27275:
        /* <DEDUP_REMOVED lines=12> */
.L_x_27284:
[----:B------:R-:W-:Y:S02]  /*200f0*/  IMAD.MOV.U32 R192, RZ, RZ, R30 ;  /* 0x000000ffffc07224 */ /* 0x000fe400078e001e */
.L_x_27285:
[----:B------:R-:W-:Y:S05]  /*20100*/  BSYNC B0 ;  /* 0x0000000000007941 */ /* 0x000fea0003800000 */
.L_x_27283:
        /* <DEDUP_REMOVED lines=16> */
.L_x_27289:
[----:B------:R-:W-:Y:S05]  /*20210*/  BSYNC B1 ;  /* 0x0000000000017941 */ /* 0x000fea0003800000 */
.L_x_27288:
        /* <DEDUP_REMOVED lines=44> */
.L_x_27287:
[----:B------:R-:W-:Y:S05]  /*204e0*/  BSYNC B0 ;  /* 0x0000000000007941 */ /* 0x000fea0003800000 */
.L_x_27286:
        /* <DEDUP_REMOVED lines=13> */
.L_x_27290:
        /* <DEDUP_REMOVED lines=12> */
.L_x_27293:
[----:B------:R-:W-:Y:S02]  /*20680*/  IMAD.MOV.U32 R192, RZ, RZ, R30 ;  /* 0x000000ffffc07224 */ /* 0x000fe400078e001e */
.L_x_27294:
[----:B------:R-:W-:Y:S05]  /*20690*/  BSYNC B0 ;  /* 0x0000000000007941 */ /* 0x000fea0003800000 */
.L_x_27292:
        /* <DEDUP_REMOVED lines=16> */
.L_x_27298:
[----:B------:R-:W-:Y:S05]  /*207a0*/  BSYNC B1 ;  /* 0x0000000000017941 */ /* 0x000fea0003800000 */
.L_x_27297:
        /* <DEDUP_REMOVED lines=44> */
.L_x_27296:
[----:B------:R-:W-:Y:S05]  /*20a70*/  BSYNC B0 ;  /* 0x0000000000007941 */ /* 0x000fea0003800000 */
.L_x_27295:
        /* <DEDUP_REMOVED lines=10> */
.L_x_27291:
        /* <DEDUP_REMOVED lines=12> */
.L_x_27300:
[----:B------:R-:W-:Y:S02]  /*20be0*/  IMAD.MOV.U32 R192, RZ, RZ, R30 ;  /* 0x000000ffffc07224 */ /* 0x000fe400078e001e */
.L_x_27301:
[----:B------:R-:W-:Y:S05]  /*20bf0*/  BSYNC B0 ;  /* 0x0000000000007941 */ /* 0x000fea0003800000 */
.L_x_27299:
        /* <DEDUP_REMOVED lines=16> */
.L_x_27305:
[----:B------:R-:W-:Y:S05]  /*20d00*/  BSYNC B1 ;  /* 0x0000000000017941 */ /* 0x000fea0003800000 */
.L_x_27304:
        /* <DEDUP_REMOVED lines=44> */
.L_x_27303:
[----:B------:R-:W-:Y:S05]  /*20fd0*/  BSYNC B0 ;  /* 0x0000000000007941 */ /* 0x000fea0003800000 */
.L_x_27302:
        /* <DEDUP_REMOVED lines=13> */
.L_x_27306:
        /* <DEDUP_REMOVED lines=12> */
.L_x_27309:
[----:B------:R-:W-:Y:S02]  /*21170*/  IMAD.MOV.U32 R158, RZ, RZ, R30 ;  /* 0x000000ffff9e7224 */ /* 0x000fe400078e001e */
.L_x_27310:
[----:B------:R-:W-:Y:S05]  /*21180*/  BSYNC B0 ;  /* 0x0000000000007941 */ /* 0x000fea0003800000 */
.L_x_27308:
        /* <DEDUP_REMOVED lines=16> */
.L_x_27314:
[----:B------:R-:W-:Y:S05]  /*21290*/  BSYNC B1 ;  /* 0x0000000000017941 */ /* 0x000fea0003800000 */
.L_x_27313:
        /* <DEDUP_REMOVED lines=44> */
.L_x_27312:
[----:B------:R-:W-:Y:S05]  /*21560*/  BSYNC B0 ;  /* 0x0000000000007941 */ /* 0x000fea0003800000 */
.L_x_27311:
        /* <DEDUP_REMOVED lines=10> */
.L_x_27307:
        /* <DEDUP_REMOVED lines=12> */
.L_x_27316:
[----:B------:R-:W-:Y:S02]  /*216d0*/  IMAD.MOV.U32 R158, RZ, RZ, R30 ;  /* 0x000000ffff9e7224 */ /* 0x000fe400078e001e */
.L_x_27317:
[----:B------:R-:W-:Y:S05]  /*216e0*/  BSYNC B0 ;  /* 0x0000000000007941 */ /* 0x000fea0003800000 */
.L_x_27315:
        /* <DEDUP_REMOVED lines=16> */
.L_x_27321:
[----:B------:R-:W-:Y:S05]  /*217f0*/  BSYNC B1 ;  /* 0x0000000000017941 */ /* 0x000fea0003800000 */
.L_x_27320:
        /* <DEDUP_REMOVED lines=44> */
.L_x_27319:
[----:B------:R-:W-:Y:S05]  /*21ac0*/  BSYNC B0 ;  /* 0x0000000000007941 */ /* 0x000fea0003800000 */
.L_x_27318:
        /* <DEDUP_REMOVED lines=13> */
.L_x_27322:
        /* <DEDUP_REMOVED lines=12> */
.L_x_27325:
[----:B------:R-:W-:Y:S02]  /*21c60*/  MOV R158, R30 ;  /* 0x0000001e009e7202 */ /* 0x000fe40000000f00 */
.L_x_27326:
[----:B------:R-:W-:Y:S05]  /*21c70*/  BSYNC B0 ;  /* 0x0000000000007941 */ /* 0x000fea0003800000 */
.L_x_27324:
        /* <DEDUP_REMOVED lines=16> */
.L_x_27330:
[----:B------:R-:W-:Y:S05]  /*21d80*/  BSYNC B1 ;  /* 0x0000000000017941 */ /* 0x000fea0003800000 */
.L_x_27329:
        /* <DEDUP_REMOVED lines=44> */
.L_x_27328:
[----:B------:R-:W-:Y:S05]  /*22050*/  BSYNC B0 ;  /* 0x0000000000007941 */ /* 0x000fea0003800000 */
.L_x_27327:
        /* <DEDUP_REMOVED lines=10> */
.L_x_27323:
        /* <DEDUP_REMOVED lines=12> */
.L_x_27332:
[----:B------:R-:W-:Y:S02]  /*221c0*/  MOV R158, R30 ;  /* 0x0000001e009e7202 */ /* 0x000fe40000000f00 */
.L_x_27333:
[----:B------:R-:W-:Y:S05]  /*221d0*/  BSYNC B0 ;  /* 0x0000000000007941 */ /* 0x000fea0003800000 */
.L_x_27331:
        /* <DEDUP_REMOVED lines=16> */
.L_x_27337:
[----:B------:R-:W-:Y:S05]  /*222e0*/  BSYNC B1 ;  /* 0x0000000000017941 */ /* 0x000fea0003800000 */
.L_x_27336:
        /* <DEDUP_REMOVED lines=44> */
.L_x_27335:
[----:B------:R-:W-:Y:S05]  /*225b0*/  BSYNC B0 ;  /* 0x0000000000007941 */ /* 0x000fea0003800000 */
.L_x_27334:
        /* <DEDUP_REMOVED lines=14> */
.L_x_27338:
        /* <DEDUP_REMOVED lines=12> */
.L_x_27341:
[----:B------:R-:W-:Y:S02]  /*22760*/  IMAD.MOV.U32 R190, RZ, RZ, R30 ;  /* 0x000000ffffbe7224 */ /* 0x000fe400078e001e */
.L_x_27342:
[----:B------:R-:W-:Y:S05]  /*22770*/  BSYNC B0 ;  /* 0x0000000000007941 */ /* 0x000fea0003800000 */
.L_x_27340:
        /* <DEDUP_REMOVED lines=18> */
.L_x_27346:
[----:B------:R-:W-:Y:S05]  /*228a0*/  BSYNC B1 ;  /* 0x0000000000017941 */ /* 0x000fea0003800000 */
.L_x_27345:
        /* <DEDUP_REMOVED lines=44> */
.L_x_27344:
[----:B------:R-:W-:Y:S05]  /*22b70*/  BSYNC B0 ;  /* 0x0000000000007941 */ /* 0x000fea0003800000 */
.L_x_27343:
        /* <DEDUP_REMOVED lines=10> */
.L_x_27339:
        /* <DEDUP_REMOVED lines=52> */
.L_x_27347:
        /* <DEDUP_REMOVED lines=15> */
.L_x_27349:
[----:B-1----:R-:W-:Y:S02]  /*23050*/  IMAD.MOV.U32 R198, RZ, RZ, R30 ;  /* 0x000000ffffc67224 */ /* 0x002fe400078e001e */
.L_x_27350:
[----:B------:R-:W-:Y:S05]  /*23060*/  BSYNC B0 ;  /* 0x0000000000007941 */ /* 0x000fea0003800000 */
.L_x_27348:
        /* <DEDUP_REMOVED lines=16> */
.L_x_27354:
[----:B------:R-:W-:Y:S05]  /*23170*/  BSYNC B1 ;  /* 0x0000000000017941 */ /* 0x000fea0003800000 */
.L_x_27353:
        /* <DEDUP_REMOVED lines=44> */
.L_x_27352:
[----:B------:R-:W-:Y:S05]  /*23440*/  BSYNC B0 ;  /* 0x0000000000007941 */ /* 0x000fea0003800000 */
.L_x_27351:
        /* <DEDUP_REMOVED lines=16> */
.L_x_27355:
        /* <DEDUP_REMOVED lines=12> */
.L_x_27358:
[----:B------:R-:W-:Y:S02]  /*23610*/  MOV R196, R30 ;  /* 0x0000001e00c47202 */ /* 0x000fe40000000f00 */
.L_x_27359:
[----:B------:R-:W-:Y:S05]  /*23620*/  BSYNC B0 ;  /* 0x0000000000007941 */ /* 0x000fea0003800000 */
.L_x_27357:
        /* <DEDUP_REMOVED lines=16> */
.L_x_27363:
[----:B------:R-:W-:Y:S05]  /*23730*/  BSYNC B1 ;  /* 0x0000000000017941 */ /* 0x000fea0003800000 */
.L_x_27362:
        /* <DEDUP_REMOVED lines=44> */
.L_x_27361:
[----:B------:R-:W-:Y:S05]  /*23a00*/  BSYNC B0 ;  /* 0x0000000000007941 */ /* 0x000fea0003800000 */
.L_x_27360:
        /* <DEDUP_REMOVED lines=10> */
.L_x_27356:
        /* <DEDUP_REMOVED lines=12> */
.L_x_27365:
[----:B------:R-:W-:Y:S02]  /*23b70*/  MOV R196, R30 ;  /* 0x0000001e00c47202 */ /* 0x000fe40000000f00 */
.L_x_27366:
[----:B------:R-:W-:Y:S05]  /*23b80*/  BSYNC B0 ;  /* 0x0000000000007941 */ /* 0x000fea0003800000 */
.L_x_27364:
        /* <DEDUP_REMOVED lines=16> */
.L_x_27370:
[----:B------:R-:W-:Y:S05]  /*23c90*/  BSYNC B1 ;  /* 0x0000000000017941 */ /* 0x000fea0003800000 */
.L_x_27369:
        /* <DEDUP_REMOVED lines=44> */
.L_x_27368:
[----:B------:R-:W-:Y:S05]  /*23f60*/  BSYNC B0 ;  /* 0x0000000000007941 */ /* 0x000fea0003800000 */
.L_x_27367:
        /* <DEDUP_REMOVED lines=15> */
.L_x_27371:
        /* <DEDUP_REMOVED lines=12> */
.L_x_27374:
[----:B------:R-:W-:Y:S02]  /*24120*/  IMAD.MOV.U32 R156, RZ, RZ, R30 ;  /* 0x000000ffff9c7224 */ /* 0x000fe400078e001e */
.L_x_27375:
[----:B------:R-:W-:Y:S05]  /*24130*/  BSYNC B0 ;  /* 0x0000000000007941 */ /* 0x000fea0003800000 */
.L_x_27373:
        /* <DEDUP_REMOVED lines=16> */
.L_x_27379:
[----:B------:R-:W-:Y:S05]  /*24240*/  BSYNC B1 ;  /* 0x0000000000017941 */ /* 0x000fea0003800000 */
.L_x_27378:
        /* <DEDUP_REMOVED lines=44> */
.L_x_27377:
[----:B------:R-:W-:Y:S05]  /*24510*/  BSYNC B0 ;  /* 0x0000000000007941 */ /* 0x000fea0003800000 */
.L_x_27376:
        /* <DEDUP_REMOVED lines=10> */
.L_x_27372:
        /* <DEDUP_REMOVED lines=12> */
.L_x_27381:
[----:B------:R-:W-:Y:S02]  /*24680*/  IMAD.MOV.U32 R156, RZ, RZ, R30 ;  /* 0x000000ffff9c7224 */ /* 0x000fe400078e001e */
.L_x_27382:
[----:B------:R-:W-:Y:S05]  /*24690*/  BSYNC B0 ;  /* 0x0000000000007941 */ /* 0x000fea0003800000 */
.L_x_27380:
        /* <DEDUP_REMOVED lines=16> */
.L_x_27386:
[----:B------:R-:W-:Y:S05]  /*247a0*/  BSYNC B1 ;  /* 0x0000000000017941 */ /* 0x000fea0003800000 */
.L_x_27385:
        /* <DEDUP_REMOVED lines=44> */
.L_x_27384:
[----:B------:R-:W-:Y:S05]  /*24a70*/  BSYNC B0 ;  /* 0x0000000000007941 */ /* 0x000fea0003800000 */
.L_x_27383:
        /* <DEDUP_REMOVED lines=15> */
.L_x_27387:
        /* <DEDUP_REMOVED lines=12> */
.L_x_27390:
[----:B------:R-:W-:Y:S02]  /*24c30*/  IMAD.MOV.U32 R156, RZ, RZ, R30 ;  /* 0x000000ffff9c7224 */ /* 0x000fe400078e001e */
.L_x_27391:
[----:B------:R-:W-:Y:S05]  /*24c40*/  BSYNC B0 ;  /* 0x0000000000007941 */ /* 0x000fea0003800000 */
.L_x_27389:
        /* <DEDUP_REMOVED lines=16> */
.L_x_27395:
[----:B------:R-:W-:Y:S05]  /*24d50*/  BSYNC B1 ;  /* 0x0000000000017941 */ /* 0x000fea0003800000 */
.L_x_27394:
        /* <DEDUP_REMOVED lines=44> */
.L_x_27393:
[----:B------:R-:W-:Y:S05]  /*25020*/  BSYNC B0 ;  /* 0x0000000000007941 */ /* 0x000fea0003800000 */
.L_x_27392:
        /* <DEDUP_REMOVED lines=10> */
.L_x_27388:
        /* <DEDUP_REMOVED lines=12> */
.L_x_27397:
[----:B------:R-:W-:Y:S02]  /*25190*/  IMAD.MOV.U32 R156, RZ, RZ, R30 ;  /* 0x000000ffff9c7224 */ /* 0x000fe400078e001e */
.L_x_27398:
[----:B------:R-:W-:Y:S05]  /*251a0*/  BSYNC B0 ;  /* 0x0000000000007941 */ /* 0x000fea0003800000 */
.L_x_27396:
        /* <DEDUP_REMOVED lines=16> */
.L_x_27402:
[----:B------:R-:W-:Y:S05]  /*252b0*/  BSYNC B1 ;  /* 0x0000000000017941 */ /* 0x000fea0003800000 */
.L_x_27401:
        /* <DEDUP_REMOVED lines=42> */
[----:B------:R-:W-:Y:S01]  /*25560*/  IMAD.MOV.U32 R30, RZ, RZ, R192 ;  /* 0x000000ffff1e7224 */ /* 0x000fe200078e00c0 */
[----:B------:R-:W-:Y:S02]  /*25570*/  MOV R188, RZ ;  /* 0x000000ff00bc7202 */ /* 0x000fe40000000f00 */
.L_x_27400:
[----:B------:R-:W-:Y:S05]  /*25580*/  BSYNC B0 ;  /* 0x0000000000007941 */ /* 0x000fea0003800000 */
.L_x_27399:
        /* <DEDUP_REMOVED lines=13> */
.L_x_27403:
        /* <DEDUP_REMOVED lines=12> */
.L_x_27406:
[----:B------:R-:W-:Y:S02]  /*25720*/  IMAD.MOV.U32 R192, RZ, RZ, R30 ;  /* 0x000000ffffc07224 */ /* 0x000fe400078e001e */
.L_x_27407:
[----:B------:R-:W-:Y:S05]  /*25730*/  BSYNC B0 ;  /* 0x0000000000007941 */ /* 0x000fea0003800000 */
.L_x_27405:
        /* <DEDUP_REMOVED lines=16> */
.L_x_27411:
[----:B------:R-:W-:Y:S05]  /*25840*/  BSYNC B1 ;  /* 0x0000000000017941 */ /* 0x000fea0003800000 */
.L_x_27410:
        /* <DEDUP_REMOVED lines=44> */
.L_x_27409:
[----:B------:R-:W-:Y:S05]  /*25b10*/  BSYNC B0 ;  /* 0x0000000000007941 */ /* 0x000fea0003800000 */
.L_x_27408:
        /* <DEDUP_REMOVED lines=10> */
.L_x_27404:
        /* <DEDUP_REMOVED lines=12> */
.L_x_27413:
[----:B------:R-:W-:Y:S02]  /*25c80*/  IMAD.MOV.U32 R192, RZ, RZ, R30 ;  /* 0x000000ffffc07224 */ /* 0x000fe400078e001e */
.L_x_27414:
[----:B------:R-:W-:Y:S05]  /*25c90*/  BSYNC B0 ;  /* 0x0000000000007941 */ /* 0x000fea0003800000 */
.L_x_27412:
        /* <DEDUP_REMOVED lines=16> */
.L_x_27418:
[----:B------:R-:W-:Y:S05]  /*25da0*/  BSYNC B1 ;  /* 0x0000000000017941 */ /* 0x000fea0003800000 */
.L_x_27417:
        /* <DEDUP_REMOVED lines=44> */
.L_x_27416:
[----:B------:R-:W-:Y:S05]  /*26070*/  BSYNC B0 ;  /* 0x0000000000007941 */ /* 0x000fea0003800000 */
.L_x_27415:
        /* <DEDUP_REMOVED lines=13> */
.L_x_27419:
        /* <DEDUP_REMOVED lines=12> */
.L_x_27422:
[----:B------:R-:W-:Y:S02]  /*26210*/  IMAD.MOV.U32 R192, RZ, RZ, R30 ;  /* 0x000000ffffc07224 */ /* 0x000fe400078e001e */
.L_x_27423:
[----:B------:R-:W-:Y:S05]  /*26220*/  BSYNC B0 ;  /* 0x0000000000007941 */ /* 0x000fea0003800000 */
.L_x_27421:
        /* <DEDUP_REMOVED lines=16> */
.L_x_27427:
[----:B------:R-:W-:Y:S05]  /*26330*/  BSYNC B1 ;  /* 0x0000000000017941 */ /* 0x000fea0003800000 */
.L_x_27426:
        /* <DEDUP_REMOVED lines=44> */
.L_x_27425:
[----:B------:R-:W-:Y:S05]  /*26600*/  BSYNC B0 ;  /* 0x0000000000007941 */ /* 0x000fea0003800000 */
.L_x_27424:
        /* <DEDUP_REMOVED lines=10> */
.L_x_27420:
        /* <DEDUP_REMOVED lines=12> */
.L_x_27429:
[----:B------:R-:W-:Y:S02]  /*26770*/  IMAD.MOV.U32 R192, RZ, RZ, R30 ;  /* 0x000000ffffc07224 */ /* 0x000fe400078e001e */
.L_x_27430:
[----:B------:R-:W-:Y:S05]  /*26780*/  BSYNC B0 ;  /* 0x0000000000007941 */ /* 0x000fea0003800000 */
.L_x_27428:
        /* <DEDUP_REMOVED lines=16> */
.L_x_27434:
[----:B------:R-:W-:Y:S05]  /*26890*/  BSYNC B1 ;  /* 0x0000000000017941 */ /* 0x000fea0003800000 */
.L_x_27433:
        /* <DEDUP_REMOVED lines=44> */
.L_x_27432:
[----:B------:R-:W-:Y:S05]  /*26b60*/  BSYNC B0 ;  /* 0x0000000000007941 */ /* 0x000fea0003800000 */
.L_x_27431:
        /* <DEDUP_REMOVED lines=13> */
.L_x_27435:
        /* <DEDUP_REMOVED lines=12> */
.L_x_27438:
[----:B------:R-:W-:Y:S02]  /*26d00*/  MOV R158, R30 ;  /* 0x0000001e009e7202 */ /* 0x000fe40000000f00 */
.L_x_27439:
[----:B------:R-:W-:Y:S05]  /*26d10*/  BSYNC B0 ;  /* 0x0000000000007941 */ /* 0x000fea0003800000 */
.L_x_27437:
        /* <DEDUP_REMOVED lines=16> */
.L_x_27443:
[----:B------:R-:W-:Y:S05]  /*26e20*/  BSYNC B1 ;  /* 0x0000000000017941 */ /* 0x000fea0003800000 */
.L_x_27442:
        /* <DEDUP_REMOVED lines=44> */
.L_x_27441:
[----:B------:R-:W-:Y:S05]  /*270f0*/  BSYNC B0 ;  /* 0x0000000000007941 */ /* 0x000fea0003800000 */
.L_x_27440:
        /* <DEDUP_REMOVED lines=10> */
.L_x_27436:
        /* <DEDUP_REMOVED lines=12> */
.L_x_27445:
[----:B------:R-:W-:Y:S02]  /*27260*/  MOV R158, R30 ;  /* 0x0000001e009e7202 */ /* 0x000fe40000000f00 */
.L_x_27446:
[----:B------:R-:W-:Y:S05]  /*27270*/  BSYNC B0 ;  /* 0x0000000000007941 */ /* 0x000fea0003800000 */
.L_x_27444:
        /* <DEDUP_REMOVED lines=16> */
.L_x_27450:
[----:B------:R-:W-:Y:S05]  /*27380*/  BSYNC B1 ;  /* 0x0000000000017941 */ /* 0x000fea0003800000 */
.L_x_27449:
        /* <DEDUP_REMOVED lines=44> */
.L_x_27448:
[----:B------:R-:W-:Y:S05]  /*27650*/  BSYNC B0 ;  /* 0x0000000000007941 */ /* 0x000fea0003800000 */
.L_x_27447:
        /* <DEDUP_REMOVED lines=13> */
.L_x_27451:
        /* <DEDUP_REMOVED lines=12> */
.L_x_27454:
[----:B------:R-:W-:Y:S02]  /*277f0*/  IMAD.MOV.U32 R158, RZ, RZ, R30 ;  /* 0x000000ffff9e7224 */ /* 0x000fe400078e001e */
.L_x_27455:
[----:B------:R-:W-:Y:S05]  /*27800*/  BSYNC B0 ;  /* 0x0000000000007941 */ /* 0x000fea0003800000 */
.L_x_27453:
        /* <DEDUP_REMOVED lines=16> */
.L_x_27459:
[----:B------:R-:W-:Y:S05]  /*27910*/  BSYNC B1 ;  /* 0x0000000000017941 */ /* 0x000fea0003800000 */
.L_x_27458:
        /* <DEDUP_REMOVED lines=44> */
.L_x_27457:
[----:B------:R-:W-:Y:S05]  /*27be0*/  BSYNC B0 ;  /* 0x0000000000007941 */ /* 0x000fea0003800000 */
.L_x_27456:
        /* <DEDUP_REMOVED lines=10> */
.L_x_27452:
        /* <DEDUP_REMOVED lines=12> */
.L_x_27461:
[----:B------:R-:W-:Y:S02]  /*27d50*/  IMAD.MOV.U32 R158, RZ, RZ, R30 ;  /* 0x000000ffff9e7224 */ /* 0x000fe400078e001e */
.L_x_27462:
[----:B------:R-:W-:Y:S05]  /*27d60*/  BSYNC B0 ;  /* 0x0000000000007941 */ /* 0x000fea0003800000 */
.L_x_27460:
        /* <DEDUP_REMOVED lines=16> */
.L_x_27466:
[----:B------:R-:W-:Y:S05]  /*27e70*/  BSYNC B1 ;  /* 0x0000000000017941 */ /* 0x000fea0003800000 */
.L_x_27465:
        /* <DEDUP_REMOVED lines=44> */
.L_x_27464:
[----:B------:R-:W-:Y:S05]  /*28140*/  BSYNC B0 ;  /* 0x0000000000007941 */ /* 0x000fea0003800000 */
.L_x_27463:
        /* <DEDUP_REMOVED lines=14> */
.L_x_27467:
        /* <DEDUP_REMOVED lines=12> */
.L_x_27470:
[----:B------:R-:W-:Y:S02]  /*282f0*/  IMAD.MOV.U32 R190, RZ, RZ, R30 ;  /* 0x000000ffffbe7224 */ /* 0x000fe400078e001e */
.L_x_27471:
[----:B------:R-:W-:Y:S05]  /*28300*/  BSYNC B0 ;  /* 0x0000000000007941 */ /* 0x000fea0003800000 */
.L_x_27469:
        /* <DEDUP_REMOVED lines=18> */
.L_x_27475:
[----:B------:R-:W-:Y:S05]  /*28430*/  BSYNC B1 ;  /* 0x0000000000017941 */ /* 0x000fea0003800000 */
.L_x_27474:
        /* <DEDUP_REMOVED lines=44> */
.L_x_27473:
[----:B------:R-:W-:Y:S05]  /*28700*/  BSYNC B0 ;  /* 0x0000000000007941 */ /* 0x000fea0003800000 */
.L_x_27472:
        /* <DEDUP_REMOVED lines=10> */
.L_x_27468:
        /* <DEDUP_REMOVED lines=71> */
[----:B------:R-:W-:Y:S02]  /*28c20*/  F2FP.PACK_AB R159, R235, R233 ;  /* 0x000000e9eb9f723e */ /* 0x000fe400000000ff */
[----:B------:R-:W-:Y:S01]  /*28c30*/  F2FP.PACK_AB R158, R231, R229 ;  /* 0x000000e5e79e723e */ /* 0x000fe200000000ff */
[----:B------:R-:W-:Y:S01]  /*28c40*/  FADD.FTZ R166, R156, R225 ;  /* 0x000000e19ca67221 */ /* 0x000fe20000010000 */
[----:B------:R-:W-:-:S02]  /*28c50*/  F2FP.PACK_AB R157, R227, R223 ;  /* 0x000000dfe39d723e */ /* 0x000fc400000000ff */
[----:B------:R-:W-:Y:S01]  /*28c60*/  F2FP.PACK_AB R156, R225, R221 ;  /* 0x000000dde19c723e */ /* 0x000fe200000000ff */
        /* <DEDUP_REMOVED lines=31> */
.L_x_27476:
[----:B------:R-:W-:Y:S01]  /*28e60*/  @!P1 IADD3 R163, R163, 0x4, RZ ;  /* 0x00000004a3a39810 */ /* 0x000fe20007ffe0ff */
[----:B------:R-:W-:Y:S01]  /*28e70*/  FADD.FTZ R166, R166, R235 ;  /* 0x000000eba6a67221 */ /* 0x000fe20000010000 */
[----:B------:R-:W-:Y:S05]  /*28e80*/  BRA.DIV ~URZ, `(.L_x_27477) ;  /* 0x00001a627f007947 */ /* 0x000fea000b800000 */
[----:B0-----:R0:W1:Y:S02]  /*28e90*/  SHFL.BFLY PT, R156, R166, 0x1, 0x1f ;  /* 0x0c201f00a69c7f89 */ /* 0x00106400000e0000 */
.L_x_27481:
        /* <DEDUP_REMOVED lines=132> */
.L_x_27482:
        /* <DEDUP_REMOVED lines=67> */
[----:B------:R-:W-:Y:S01]  /*29b10*/  @!P0 MOV R159, 0x4 ;  /* 0x00000004009f8802 */ /* 0x000fe20000000f00 */
[C---:B------:R-:W-:Y:S01]  /*29b20*/  FADD.FTZ R164, -R158.reuse, R12 ;  /* 0x0000000c9ea47221 */ /* 0x040fe20000010100 */
[----:B------:R-:W-:Y:S01]  /*29b30*/  SEL R7, RZ, 0x1, P1 ;  /* 0x00000001ff077807 */ /* 0x000fe20000800000 */
[----:B------:R-:W-:-:S02]  /*29b40*/  FADD.FTZ R166, -R158, R13 ;  /* 0x0000000d9ea67221 */ /* 0x000fc40000010100 */
[----:B------:R-:W1:Y:S01]  /*29b50*/  MUFU.RSQ R191, R191 ;  /* 0x000000bf00bf7308 */ /* 0x000e620000001400 */
        /* <DEDUP_REMOVED lines=8> */
[C---:B-1----:R-:W-:Y:S02]  /*29be0*/  FMUL.FTZ R9, R191.reuse, R9 ;  /* 0x00000009bf097220 */ /* 0x042fe40000410000 */
[C---:B------:R-:W-:Y:S02]  /*29bf0*/  FMUL.FTZ R164, R191.reuse, R164 ;  /* 0x000000a4bfa47220 */ /* 0x040fe40000410000 */
[C---:B0-----:R-:W-:Y:S02]  /*29c00*/  FMUL.FTZ R157, R191.reuse, R166 ;  /* 0x000000a6bf9d7220 */ /* 0x041fe40000410000 */
[----:B------:R-:W-:-:S02]  /*29c10*/  FMUL.FTZ R16, R191, R16 ;  /* 0x00000010bf107220 */ /* 0x000fc40000410000 */
[----:B------:R-:W-:Y:S02]  /*29c20*/  FFMA.FTZ R9, R96, R9, R152 ;  /* 0x0000000960097223 */ /* 0x000fe40000010098 */
[----:B------:R-:W-:Y:S02]  /*29c30*/  FFMA.FTZ R157, R98, R157, R154 ;  /* 0x0000009d629d7223 */ /* 0x000fe4000001009a */
[----:B------:R-:W-:Y:S02]  /*29c40*/  FFMA.FTZ R16, R99, R16, R155 ;  /* 0x0000001063107223 */ /* 0x000fe4000001009b */
[----:B------:R-:W-:Y:S02]  /*29c50*/  FFMA.FTZ R156, R97, R164, R153 ;  /* 0x000000a4619c7223 */ /* 0x000fe40000010099 */
[----:B------:R-:W-:Y:S01]  /*29c60*/  FADD.FTZ R35, -R158, R167 ;  /* 0x000000a79e237221 */ /* 0x000fe20000010100 */
[----:B------:R-:W-:Y:S01]  /*29c70*/  F2FP.PACK_AB R157, R16, R157 ;  /* 0x0000009d109d723e */ /* 0x000fe200000000ff */
[----:B------:R-:W-:Y:S01]  /*29c80*/  FADD.FTZ R170, -R158, R170 ;  /* 0x000000aa9eaa7221 */ /* 0x000fe20000010100 */
[----:B------:R-:W-:Y:S01]  /*29c90*/  F2FP.PACK_AB R156, R156, R9 ;  /* 0x000000099c9c723e */ /* 0x000fe200000000ff */
[----:B------:R-:W-:-:S02]  /*29ca0*/  FMUL.FTZ R9, R191, R26 ;  /* 0x0000001abf097220 */ /* 0x000fc40000410000 */
[C---:B------:R-:W-:Y:S02]  /*29cb0*/  FMUL.FTZ R16, R191.reuse, R27 ;  /* 0x0000001bbf107220 */ /* 0x040fe40000410000 */
[C---:B------:R-:W-:Y:S02]  /*29cc0*/  FADD.FTZ R17, -R158.reuse, R17 ;  /* 0x000000119e117221 */ /* 0x040fe40000010100 */
[----:B------:R-:W-:Y:S02]  /*29cd0*/  FADD.FTZ R20, -R158, R20 ;  /* 0x000000149e147221 */ /* 0x000fe40000010100 */
[C---:B------:R-:W-:Y:S02]  /*29ce0*/  FMUL.FTZ R31, R191.reuse, R31 ;  /* 0x0000001fbf1f7220 */ /* 0x040fe40000410000 */
[----:B------:R-:W-:Y:S02]  /*29cf0*/  FMUL.FTZ R34, R191, R34 ;  /* 0x00000022bf227220 */ /* 0x000fe40000410000 */
        /* <DEDUP_REMOVED lines=9> */
[----:B------:R-:W-:Y:S01]  /*29d90*/  F2FP.PACK_AB R164, R16, R9 ;  /* 0x0000000910a4723e */ /* 0x000fe200000000ff */
        /* <DEDUP_REMOVED lines=10> */
[----:B------:R-:W-:Y:S01]  /*29e40*/  F2FP.PACK_AB R165, R34, R31 ;  /* 0x0000001f22a5723e */ /* 0x000fe200000000ff */
[----:B------:R-:W-:Y:S02]  /*29e50*/  FADD.FTZ R168, -R158, R168 ;  /* 0x000000a89ea87221 */ /* 0x000fe40000010100 */
[----:B------:R-:W-:Y:S02]  /*29e60*/  FFMA.FTZ R169, R76, R169, R132 ;  /* 0x000000a94ca97223 */ /* 0x000fe40000010084 */
[----:B------:R-:W-:-:S02]  /*29e70*/  FFMA.FTZ R172, R77, R172, R133 ;  /* 0x000000ac4dac7223 */ /* 0x000fc40000010085 */
[C---:B------:R-:W-:Y:S02]  /*29e80*/  FADD.FTZ R171, -R158.reuse, R171 ;  /* 0x000000ab9eab7221 */ /* 0x040fe40000010100 */
[----:B------:R-:W-:Y:S02]  /*29e90*/  FADD.FTZ R174, -R158, R174 ;  /* 0x000000ae9eae7221 */ /* 0x000fe40000010100 */
[----:B------:R-:W-:Y:S02]  /*29ea0*/  FFMA.FTZ R35, R82, R35, R138 ;  /* 0x0000002352237223 */ /* 0x000fe4000001008a */
[----:B0-----:R-:W-:Y:S01]  /*29eb0*/  FFMA.FTZ R12, R83, R170, R139 ;  /* 0x000000aa530c7223 */ /* 0x001fe2000001008b */
[----:B------:R-:W-:Y:S01]  /*29ec0*/  F2FP.PACK_AB R170, R172, R169 ;  /* 0x000000a9acaa723e */ /* 0x000fe200000000ff */
[C---:B------:R-:W-:Y:S02]  /*29ed0*/  FMUL.FTZ R21, R191.reuse, R21 ;  /* 0x00000015bf157220 */ /* 0x040fe40000410000 */
[----:B------:R-:W-:Y:S01]  /*29ee0*/  FMUL.FTZ R188, R191, R188 ;  /* 0x000000bcbfbc7220 */ /* 0x000fe20000410000 */
[----:B------:R-:W-:Y:S01]  /*29ef0*/  F2FP.PACK_AB R169, R12, R35 ;  /* 0x000000230ca9723e */ /* 0x000fe200000000ff */
        /* <DEDUP_REMOVED lines=45> */
[----:B------:R-:W-:Y:S01]  /*2a1d0*/  F2FP.PACK_AB R158, R20, R17 ;  /* 0x00000011149e723e */ /* 0x000fe200000000ff */
[----:B------:R-:W-:-:S02]  /*2a1e0*/  FFMA.FTZ R21, R94, R21, R150 ;  /* 0x000000155e157223 */ /* 0x000fc40000010096 */
[----:B------:R-:W-:Y:S02]  /*2a1f0*/  FFMA.FTZ R188, R95, R188, R151 ;  /* 0x000000bc5fbc7223 */ /* 0x000fe40000010097 */
        /* <DEDUP_REMOVED lines=9> */
[----:B------:R-:W-:Y:S01]  /*2a290*/  IMAD.WIDE.U32 R16, R25, R34, c[0x0][0x208] ;  /* 0x0000820019107625 */ /* 0x000fe200078e0022 */
[----:B------:R0:W-:Y:S02]  /*2a2a0*/  STG.E.128 [R12.64], R156 ;  /* 0x0000009c0c007986 */ /* 0x0001e4000c101d06 */
[----:B------:R-:W-:Y:S01]  /*2a2b0*/  F2FP.PACK_AB R168, R168, R9 ;  /* 0x00000009a8a8723e */ /* 0x000fe200000000ff */
[----:B------:R-:W-:Y:S01]  /*2a2c0*/  FFMA.FTZ R171, R78, R171, R134 ;  /* 0x000000ab4eab7223 */ /* 0x000fe20000010086 */
[----:B------:R-:W-:Y:S01]  /*2a2d0*/  STG.E.128 [R16.64], R164 ;  /* 0x000000a410007986 */ /* 0x000fe2000c101d06 */
[----:B------:R-:W-:-:S02]  /*2a2e0*/  FFMA.FTZ R174, R79, R174, R135 ;  /* 0x000000ae4fae7223 */ /* 0x000fc40000010087 */
[C---:B------:R-:W-:Y:S02]  /*2a2f0*/  FMUL.FTZ R175, R191.reuse, R175 ;  /* 0x000000afbfaf7220 */ /* 0x040fe40000410000 */
[C---:B------:R-:W-:Y:S01]  /*2a300*/  FMUL.FTZ R176, R191.reuse, R176 ;  /* 0x000000b0bfb07220 */ /* 0x040fe20000410000 */
[----:B------:R-:W-:Y:S01]  /*2a310*/  F2FP.PACK_AB R171, R174, R171 ;  /* 0x000000abaeab723e */ /* 0x000fe200000000ff */
[C---:B------:R-:W-:Y:S02]  /*2a320*/  FMUL.FTZ R25, R191.reuse, R178 ;  /* 0x000000b2bf197220 */ /* 0x040fe40000410000 */
[C---:B------:R-:W-:Y:S02]  /*2a330*/  FMUL.FTZ R24, R191.reuse, R181 ;  /* 0x000000b5bf187220 */ /* 0x040fe40000410000 */
[----:B------:R-:W-:Y:S02]  /*2a340*/  FMUL.FTZ R162, R191, R201 ;  /* 0x000000c9bfa27220 */ /* 0x000fe40000410000 */
[----:B------:R-:W-:-:S02]  /*2a350*/  FFMA.FTZ R160, R72, R175, R128 ;  /* 0x000000af48a07223 */ /* 0x000fc40000010080 */
[----:B------:R-:W-:Y:S02]  /*2a360*/  FFMA.FTZ R9, R73, R176, R129 ;  /* 0x000000b049097223 */ /* 0x000fe40000010081 */
[----:B------:R-:W-:Y:S02]  /*2a370*/  FFMA.FTZ R25, R68, R25, R124 ;  /* 0x0000001944197223 */ /* 0x000fe4000001007c */
[----:B------:R-:W-:Y:S01]  /*2a380*/  FFMA.FTZ R24, R69, R24, R125 ;  /* 0x0000001845187223 */ /* 0x000fe2000001007d */
[----:B------:R-:W-:Y:S01]  /*2a390*/  F2FP.PACK_AB R160, R9, R160 ;  /* 0x000000a009a0723e */ /* 0x000fe200000000ff */
[C---:B------:R-:W-:Y:S02]  /*2a3a0*/  FMUL.FTZ R203, R191.reuse, R203 ;  /* 0x000000cbbfcb7220 */ /* 0x040fe40000410000 */
[C---:B------:R-:W-:Y:S02]  /*2a3b0*/  FMUL.FTZ R174, R191.reuse, R207 ;  /* 0x000000cfbfae7220 */ /* 0x040fe40000410000 */
[----:B------:R-:W-:-:S02]  /*2a3c0*/  FMUL.FTZ R195, R191, R195 ;  /* 0x000000c3bfc37220 */ /* 0x000fc40000410000 */
[C---:B------:R-:W-:Y:S02]  /*2a3d0*/  FMUL.FTZ R193, R191.reuse, R214 ;  /* 0x000000d6bfc17220 */ /* 0x040fe40000410000 */
[----:B------:R-:W-:Y:S02]  /*2a3e0*/  FMUL.FTZ R216, R191, R216 ;  /* 0x000000d8bfd87220 */ /* 0x000fe40000410000 */
[----:B0-----:R-:W-:Y:S01]  /*2a3f0*/  FFMA.FTZ R12, R63, R162, R119 ;  /* 0x000000a23f0c7223 */ /* 0x001fe20000010077 */
[----:B------:R-:W-:Y:S01]  /*2a400*/  F2FP.PACK_AB R162, R24, R25 ;  /* 0x0000001918a2723e */ /* 0x000fe200000000ff */
        /* <DEDUP_REMOVED lines=15> */
[----:B------:R-:W-:Y:S01]  /*2a500*/  F2FP.PACK_AB R24, R9, R24 ;  /* 0x000000180918723e */ /* 0x000fe200000000ff */
        /* <DEDUP_REMOVED lines=16> */
[----:B------:R-:W-:Y:S01]  /*2a610*/  F2FP.PACK_AB R159, R12, R159 ;  /* 0x0000009f0c9f723e */ /* 0x000fe200000000ff */
[----:B------:R-:W-:Y:S01]  /*2a620*/  FFMA.FTZ R161, R74, R177, R130 ;  /* 0x000000b14aa17223 */ /* 0x000fe20000010082 */
[----:B------:R-:W-:Y:S01]  /*2a630*/  ISETP.GE.AND P0, PT, R2, c[0x0][0x164], PT ;  /* 0x0000590002007a0c */ /* 0x000fe20003f06270 */
[----:B------:R-:W-:Y:S01]  /*2a640*/  FFMA.FTZ R163, R70, R179, R126 ;  /* 0x000000b346a37223 */ /* 0x000fe2000001007e */
[----:B------:R-:W-:Y:S01]  /*2a650*/  F2FP.PACK_AB R166, R13, R166 ;  /* 0x000000a60da6723e */ /* 0x000fe200000000ff */
[----:B------:R-:W-:-:S02]  /*2a660*/  FFMA.FTZ R182, R71, R182, R127 ;  /* 0x000000b647b67223 */ /* 0x000fc4000001007f */
[----:B------:R-:W-:Y:S02]  /*2a670*/  FFMA.FTZ R180, R75, R180, R131 ;  /* 0x000000b44bb47223 */ /* 0x000fe40000010083 */
[----:B------:R-:W-:Y:S01]  /*2a680*/  FFMA.FTZ R27, R64, R27, R120 ;  /* 0x0000001b401b7223 */ /* 0x000fe20000010078 */
[----:B------:R-:W-:Y:S01]  /*2a690*/  F2FP.PACK_AB R163, R182, R163 ;  /* 0x000000a3b6a3723e */ /* 0x000fe200000000ff */
[----:B------:R-:W-:Y:S01]  /*2a6a0*/  FFMA.FTZ R26, R65, R26, R121 ;  /* 0x0000001a411a7223 */ /* 0x000fe20000010079 */
[----:B------:R-:W-:Y:S01]  /*2a6b0*/  F2FP.PACK_AB R161, R180, R161 ;  /* 0x000000a1b4a1723e */ /* 0x000fe200000000ff */
        /* <DEDUP_REMOVED lines=24> */
[----:B------:R-:W-:-:S03]  /*2a840*/  IMAD.WIDE.U32 R12, R173, R34, c[0x0][0x208] ;  /* 0x00008200ad0c7625 */ /* 0x000fc600078e0022 */
[----:B------:R-:W-:Y:S01]  /*2a850*/  F2FP.PACK_AB R164, R9, R164 ;  /* 0x000000a409a4723e */ /* 0x000fe200000000ff */
        /* <DEDUP_REMOVED lines=8> */
.L_x_27479:
[----:B------:R-:W-:Y:S05]  /*2a8e0*/  EXIT ;  /* 0x000000000000794d */ /* 0x000fea0003800000 */
.L_x_27477:
[----:B0-----:R-:W-:Y:S01]  /*2a8f0*/  IMAD.MOV.U32 R189, RZ, RZ, 0x1 ;  /* 0x00000001ffbd7424 */ /* 0x001fe200078e00ff */
[----:B------:R-:W-:Y:S01]  /*2a900*/  MOV R158, 0x2a940 ;  /* 0x0002a940009e7802 */ /* 0x000fe20000000f00 */
[----:B------:R-:W-:-:S02]  /*2a910*/  IMAD.MOV.U32 R157, RZ, RZ, 0x1f ;  /* 0x0000001fff9d7424 */ /* 0x000fc400078e00ff */
[----:B------:R-:W-:Y:S02]  /*2a920*/  IMAD.MOV.U32 R164, RZ, RZ, -0x1 ;  /* 0xffffffffffa47424 */ /* 0x000fe400078e00ff */
[----:B------:R-:W-:Y:S05]  /*2a930*/  CALL.REL.NOINC `($__internal_47_$__cuda_sm70_shflsync_bfly_p) ;  /* 0x00000a9000007944 */ /* 0x000fea0003c00000 */
[----:B-1----:R-:W-:Y:S01]  /*2a940*/  MOV R156, R189 ;  /* 0x000000bd009c7202 */ /* 0x002fe20000000f00 */
[----:B0-----:R-:W-:Y:S05]  /*2a950*/  BRA `(.L_x_27481) ;  /* 0xffffe54000007947 */ /* 0x001fea000383ffff */
.L_x_27478:
[----:B------:R-:W-:Y:S01]  /*2a960*/  IMAD.MOV.U32 R189, RZ, RZ, 0x2 ;  /* 0x00000002ffbd7424 */ /* 0x000fe200078e00ff */
[----:B------:R-:W-:Y:S01]  /*2a970*/  MOV R158, 0x2a9b0 ;  /* 0x0002a9b0009e7802 */ /* 0x000fe20000000f00 */
[----:B------:R-:W-:Y:S02]  /*2a980*/  IMAD.MOV.U32 R157, RZ, RZ, 0x1f ;  /* 0x0000001fff9d7424 */ /* 0x000fe400078e00ff */
[----:B------:R-:W-:Y:S02]  /*2a990*/  IMAD.MOV.U32 R164, RZ, RZ, -0x1 ;  /* 0xffffffffffa47424 */ /* 0x000fe400078e00ff */
[----:B------:R-:W-:Y:S05]  /*2a9a0*/  CALL.REL.NOINC `($__internal_47_$__cuda_sm70_shflsync_bfly_p) ;  /* 0x00000a2000007944 */ /* 0x000fea0003c00000 */
[----:B0-----:R-:W-:Y:S01]  /*2a9b0*/  HFMA2.MMA R157, -RZ, RZ, 0, 1.847743988037109375e-06 ;  /* 0x0000001fff9d7435 */ /* 0x001fe200000001ff */
[----:B-1----:R-:W-:Y:S01]  /*2a9c0*/  FADD.FTZ R166, R166, R189 ;  /* 0x000000bda6a67221 */ /* 0x002fe20000010000 */
[----:B------:R-:W-:Y:S01]  /*2a9d0*/  MOV R158, 0x2aa10 ;  /* 0x0002aa10009e7802 */ /* 0x000fe20000000f00 */
[----:B------:R-:W-:Y:S02]  /*2a9e0*/  IMAD.MOV.U32 R189, RZ, RZ, 0x4 ;  /* 0x00000004ffbd7424 */ /* 0x000fe400078e00ff */
[----:B------:R-:W-:-:S02]  /*2a9f0*/  IMAD.MOV.U32 R164, RZ, RZ, -0x1 ;  /* 0xffffffffffa47424 */ /* 0x000fc400078e00ff */
[----:B------:R-:W-:Y:S05]  /*2aa00*/  CALL.REL.NOINC `($__internal_47_$__cuda_sm70_shflsync_bfly_p) ;  /* 0x000009c000007944 */ /* 0x000fea0003c00000 */
[----:B01----:R-:W-:Y:S01]  /*2aa10*/  FADD.FTZ R166, R166, R189 ;  /* 0x000000bda6a67221 */ /* 0x003fe20000010000 */
[----:B------:R-:W-:Y:S01]  /*2aa20*/  MOV R158, 0x2aa70 ;  /* 0x0002aa70009e7802 */ /* 0x000fe20000000f00 */
[----:B------:R-:W-:-:S02]  /*2aa30*/  IMAD.MOV.U32 R189, RZ, RZ, 0x8 ;  /* 0x00000008ffbd7424 */ /* 0x000fc400078e00ff */
[----:B------:R-:W-:Y:S02]  /*2aa40*/  IMAD.MOV.U32 R157, RZ, RZ, 0x1f ;  /* 0x0000001fff9d7424 */ /* 0x000fe400078e00ff */
[----:B------:R-:W-:Y:S02]  /*2aa50*/  IMAD.MOV.U32 R164, RZ, RZ, -0x1 ;  /* 0xffffffffffa47424 */ /* 0x000fe400078e00ff */
[----:B------:R-:W-:Y:S05]  /*2aa60*/  CALL.REL.NOINC `($__internal_47_$__cuda_sm70_shflsync_bfly_p) ;  /* 0x0000096000007944 */ /* 0x000fea0003c00000 */
[----:B01----:R-:W-:Y:S01]  /*2aa70*/  FADD.FTZ R166, R166, R189 ;  /* 0x000000bda6a67221 */ /* 0x003fe20000010000 */
[----:B------:R-:W-:Y:S01]  /*2aa80*/  MOV R189, 0x10 ;  /* 0x0000001000bd7802 */ /* 0x000fe20000000f00 */
[----:B------:R-:W-:Y:S01]  /*2aa90*/  IMAD.MOV.U32 R157, RZ, RZ, 0x1f ;  /* 0x0000001fff9d7424 */ /* 0x000fe200078e00ff */
[----:B------:R-:W-:Y:S01]  /*2aaa0*/  MOV R158, 0x2aad0 ;  /* 0x0002aad0009e7802 */ /* 0x000fe20000000f00 */
[----:B------:R-:W-:Y:S02]  /*2aab0*/  IMAD.MOV.U32 R164, RZ, RZ, -0x1 ;  /* 0xffffffffffa47424 */ /* 0x000fe400078e00ff */
[----:B------:R-:W-:Y:S05]  /*2aac0*/  CALL.REL.NOINC `($__internal_47_$__cuda_sm70_shflsync_bfly_p) ;  /* 0x0000090000007944 */ /* 0x000fea0003c00000 */
        /* <DEDUP_REMOVED lines=116> */
[----:B------:R-:W-:Y:S01]  /*2b210*/  MOV R158, 0x2b240 ;  /* 0x0002b240009e7802 */ /* 0x000fe20000000f00 */
[----:B------:R-:W-:Y:S02]  /*2b220*/  IMAD.MOV.U32 R157, RZ, RZ, 0x1f ;  /* 0x0000001fff9d7424 */ /* 0x000fe400078e00ff */
[----:B------:R-:W-:Y:S05]  /*2b230*/  CALL.REL.NOINC `($__internal_47_$__cuda_sm70_shflsync_bfly_p) ;  /* 0x0000019000007944 */ /* 0x000fea0003c00000 */
[----:B01----:R-:W-:Y:S01]  /*2b240*/  FADD.FTZ R166, R166, R189 ;  /* 0x000000bda6a67221 */ /* 0x003fe20000010000 */
[----:B------:R-:W-:Y:S01]  /*2b250*/  MOV R158, 0x2b2a0 ;  /* 0x0002b2a0009e7802 */ /* 0x000fe20000000f00 */
[----:B------:R-:W-:Y:S02]  /*2b260*/  IMAD.MOV.U32 R189, RZ, RZ, 0x2 ;  /* 0x00000002ffbd7424 */ /* 0x000fe400078e00ff */
[----:B------:R-:W-:Y:S02]  /*2b270*/  IMAD.MOV.U32 R157, RZ, RZ, 0x1f ;  /* 0x0000001fff9d7424 */ /* 0x000fe400078e00ff */
[----:B------:R-:W-:Y:S02]  /*2b280*/  IMAD.MOV.U32 R164, RZ, RZ, -0x1 ;  /* 0xffffffffffa47424 */ /* 0x000fe400078e00ff */
[----:B------:R-:W-:Y:S05]  /*2b290*/  CALL.REL.NOINC `($__internal_47_$__cuda_sm70_shflsync_bfly_p) ;  /* 0x0000013000007944 */ /* 0x000fea0003c00000 */
[----:B0-----:R-:W-:Y:S01]  /*2b2a0*/  HFMA2.MMA R157, -RZ, RZ, 0, 1.847743988037109375e-06 ;  /* 0x0000001fff9d7435 */ /* 0x001fe200000001ff */
[----:B-1----:R-:W-:Y:S01]  /*2b2b0*/  FADD.FTZ R166, R166, R189 ;  /* 0x000000bda6a67221 */ /* 0x002fe20000010000 */
[----:B------:R-:W-:Y:S01]  /*2b2c0*/  MOV R158, 0x2b300 ;  /* 0x0002b300009e7802 */ /* 0x000fe20000000f00 */
[----:B------:R-:W-:-:S02]  /*2b2d0*/  IMAD.MOV.U32 R189, RZ, RZ, 0x4 ;  /* 0x00000004ffbd7424 */ /* 0x000fc400078e00ff */
[----:B------:R-:W-:Y:S02]  /*2b2e0*/  IMAD.MOV.U32 R164, RZ, RZ, -0x1 ;  /* 0xffffffffffa47424 */ /* 0x000fe400078e00ff */
[----:B------:R-:W-:Y:S05]  /*2b2f0*/  CALL.REL.NOINC `($__internal_47_$__cuda_sm70_shflsync_bfly_p) ;  /* 0x000000d000007944 */ /* 0x000fea0003c00000 */
[----:B01----:R-:W-:Y:S01]  /*2b300*/  FADD.FTZ R166, R166, R189 ;  /* 0x000000bda6a67221 */ /* 0x003fe20000010000 */
[----:B------:R-:W-:Y:S01]  /*2b310*/  MOV R158, 0x2b360 ;  /* 0x0002b360009e7802 */ /* 0x000fe20000000f00 */
[----:B------:R-:W-:Y:S02]  /*2b320*/  IMAD.MOV.U32 R189, RZ, RZ, 0x8 ;  /* 0x00000008ffbd7424 */ /* 0x000fe400078e00ff */
[----:B------:R-:W-:Y:S02]  /*2b330*/  IMAD.MOV.U32 R157, RZ, RZ, 0x1f ;  /* 0x0000001fff9d7424 */ /* 0x000fe400078e00ff */
[----:B------:R-:W-:Y:S02]  /*2b340*/  IMAD.MOV.U32 R164, RZ, RZ, -0x1 ;  /* 0xffffffffffa47424 */ /* 0x000fe400078e00ff */
[----:B------:R-:W-:Y:S05]  /*2b350*/  CALL.REL.NOINC `($__internal_47_$__cuda_sm70_shflsync_bfly_p) ;  /* 0x0000007000007944 */ /* 0x000fea0003c00000 */
[----:B01----:R-:W-:Y:S01]  /*2b360*/  FADD.FTZ R166, R166, R189 ;  /* 0x000000bda6a67221 */ /* 0x003fe20000010000 */
[----:B------:R-:W-:Y:S01]  /*2b370*/  MOV R189, 0x10 ;  /* 0x0000001000bd7802 */ /* 0x000fe20000000f00 */
[----:B------:R-:W-:Y:S01]  /*2b380*/  IMAD.MOV.U32 R157, RZ, RZ, 0x1f ;  /* 0x0000001fff9d7424 */ /* 0x000fe200078e00ff */
[----:B------:R-:W-:Y:S01]  /*2b390*/  MOV R158, 0x2b3c0 ;  /* 0x0002b3c0009e7802 */ /* 0x000fe20000000f00 */
[----:B------:R-:W-:-:S02]  /*2b3a0*/  IMAD.MOV.U32 R164, RZ, RZ, -0x1 ;  /* 0xffffffffffa47424 */ /* 0x000fc400078e00ff */
[----:B------:R-:W-:Y:S05]  /*2b3b0*/  CALL.REL.NOINC `($__internal_47_$__cuda_sm70_shflsync_bfly_p) ;  /* 0x0000001000007944 */ /* 0x000fea0003c00000 */
[----:B01----:R-:W-:Y:S05]  /*2b3c0*/  BRA `(.L_x_27482) ;  /* 0xffffe31000007947 */ /* 0x003fea000383ffff */
        .weak           $__internal_47_$__cuda_sm70_shflsync_bfly_p
        .type           $__internal_47_$__cuda_sm70_shflsync_bfly_p,@function
        .size           $__internal_47_$__cuda_sm70_shflsync_bfly_p,(.L_x_41075 - $__internal_47_$__cuda_sm70_shflsync_bfly_p)
$__internal_47_$__cuda_sm70_shflsync_bfly_p:
[----:B------:R-:W-:Y:S01]  /*2b3d0*/  IMAD.MOV.U32 R159, RZ, RZ, 0x0 ;  /* 0x00000000ff9f7424 */ /* 0x000fe200078e00ff */
[----:B------:R-:W-:Y:S04]  /*2b3e0*/  WARPSYNC R164 ;  /* 0x000000a400007348 */ /* 0x000fe80003800000 */
[----:B------:R0:W1:Y:S01]  /*2b3f0*/  SHFL.BFLY PT, R189, R166, R189, R157 ;  /* 0x0c0000bda6bd7389 */ /* 0x00006200000e009d */
[----:B------:R-:W-:Y:S05]  /*2b400*/  RET.REL.NODEC R158 `(_ZN10layer_norm31ln_parallel_residual_fwd_kernelINS_13Kernel_traitsIf6__halfS2_S2_fjLj7168ELj1ELj1ELj4ELj16ENS_18Kernel_traits_baseILj7168EfS2_S2_S2_fjLj128EEEEELb1ELb1ELb1EEEvNS_9FwdParamsE) ;  /* 0xfffd4bf09e007950 */ /* 0x000fea0003c3ffff */
.L_x_27483:
        /* <DEDUP_REMOVED lines=15> */
.L_x_41075:


//--------------------- .text._ZN10layer_norm31ln_parallel_residual_fwd_kernelINS_13Kernel_traitsI6__halfS2_fS2_fjLj7168ELj1ELj1ELj4ELj16ENS_18Kernel_traits_baseILj7168ES2_S2_fS2_fjLj128EEEEELb0ELb0ELb0EEEvNS_9FwdParamsE --------------------------
	.section	.text._ZN10layer_norm31ln_parallel_residual_fwd_kernelINS_13Kernel_traitsI6__halfS2_fS2_fjLj7168ELj1ELj1ELj4ELj16ENS_18Kernel_traits_baseILj7168ES2_S2_fS2_fjLj128EEEEELb0ELb0ELb0EEEvNS_9FwdParamsE,"ax",@progbits
	.sectioninfo	@"SHI_REGISTERS=255"
	.align	128
        .global         _ZN10layer_norm31ln_parallel_residual_fwd_kernelINS_13Kernel_traitsI6__halfS2_fS2_fjLj7168ELj1ELj1ELj4ELj16ENS_18Kernel_traits_baseILj7168ES2_S2_fS2_fjLj128EEEEELb0ELb0ELb0EEEvNS_9FwdParamsE
        .type           _ZN10layer_norm31ln_parallel_residual_fwd_kernelINS_13Kernel_traitsI6__halfS2_fS2_fjLj7168ELj1ELj1ELj4ELj16ENS_18Kernel_traits_baseILj7168ES2_S2_fS2_fjLj128EEEEELb0ELb0ELb0EEEvNS_9FwdParamsE,@function
        .size           _ZN10layer_norm31ln_parallel_residual_fwd_kernelINS_13Kernel_traitsI6__halfS2_fS2_fjLj7168ELj1ELj1ELj4ELj16ENS_18Kernel_traits_baseILj7168ES2_S2_fS2_fjLj128EEEEELb0ELb0ELb0EEEvNS_9FwdParamsE,(.L_x_41076 - _ZN10layer_norm31ln_parallel_residual_fwd_kernelINS_13Kernel_traitsI6__halfS2_fS2_fjLj7168ELj1ELj1ELj4ELj16ENS_18Kernel_traits_baseILj7168ES2_S2_fS2_fjLj128EEEEELb0ELb0ELb0EEEvNS_9FwdParamsE)
        .other          _ZN10layer_norm31ln_parallel_residual_fwd_kernelINS_13Kernel_traitsI6__halfS2_fS2_fjLj7168ELj1ELj1ELj4ELj16ENS_18Kernel_traits_baseILj7168ES2_S2_fS2_fjLj128EEEEELb0ELb0ELb0EEEvNS_9FwdParamsE,@"STO_CUDA_ENTRY STV_DEFAULT"
_ZN10layer_norm31ln_parallel_residual_fwd_kernelINS_13Kernel_traitsI6__halfS2_fS2_fjLj7168ELj1ELj1ELj4ELj16ENS_18Kernel_traits_baseILj7168ES2_S2_fS2_fjLj128EEEEELb0ELb0ELb0EEEvNS_9FwdParamsE:
.text._ZN10layer_norm31ln_parallel_residual_fwd_kernelINS_13Kernel_traitsI6__halfS2_fS2_fjLj7168ELj1ELj1ELj4ELj16ENS_18Kernel_traits_baseILj7168ES2_S2_fS2_fjLj128EEEEELb0ELb0ELb0EEEvNS_9FwdParamsE:
        /* <DEDUP_REMOVED lines=45> */
.L_x_27485:
[----:B------:R-:W-:Y:S05]  /*02d0*/  BSYNC B0 ;  /* 0x0000000000007941 */ /* 0x000fea0003800000 */
.L_x_27484:
        /* <DEDUP_REMOVED lines=25> */
.L_x_27487:
[----:B------:R-:W-:Y:S05]  /*0470*/  BSYNC B0 ;  /* 0x0000000000007941 */ /* 0x000fea0003800000 */
.L_x_27486:
        /* <DEDUP_REMOVED lines=25> */
.L_x_27489:
[----:B------:R-:W-:Y:S05]  /*0610*/  BSYNC B0 ;  /* 0x0000000000007941 */ /* 0x000fea0003800000 */
.L_x_27488:
        /* <DEDUP_REMOVED lines=25> */
.L_x_27491:
[----:B------:R-:W-:Y:S05]  /*07b0*/  BSYNC B0 ;  /* 0x0000000000007941 */ /* 0x000fea0003800000 */
.L_x_27490:
        /* <DEDUP_REMOVED lines=28> */
.L_x_27493:
[----:B0-----:R-:W-:Y:S05]  /*0980*/  BSYNC B0 ;  /* 0x0000000000007941 */ /* 0x001fea0003800000 */
.L_x_27492:
        /* <DEDUP_REMOVED lines=28> */
.L_x_27495:
[----:B0-----:R-:W-:Y:S05]  /*0b50*/  BSYNC B0 ;  /* 0x0000000000007941 */ /* 0x001fea0003800000 */
.L_x_27494:
        /* <DEDUP_REMOVED lines=10> */
[----:B------:R-:W-:Y:S01]  /*0c00*/  ISETP.NE.AND.EX P1, PT, RZ, c[0x0][0x21c], PT, P1 ;  /* 0x00008700ff007a0c */ /* 0x000fe20003f25310 */
[----:B------:R-:W-:Y:S01]  /*0c10*/  HFMA2.MMA R133, -RZ, RZ, 0, 9.5367431640625e-07 ;  /* 0x00000010ff857435 */ /* 0x000fe200000001ff */
        /* <DEDUP_REMOVED lines=11> */
[----:B------:R-:W-:Y:S01]  /*0cd0*/  @!P1 CS2R R48, SRZ ;  /* 0x0000000000309805 */ /* 0x000fe2000001ff00 */
[----:B------:R-:W-:Y:S01]  /*0ce0*/  @!P1 CS2R R50, SRZ ;  /* 0x0000000000329805 */ /* 0x000fe2000001ff00 */
[----:B------:R-:W-:Y:S01]  /*0cf0*/  @!P2 CS2R R44, SRZ ;  /* 0x00000000002ca805 */ /* 0x000fe2000001ff00 */
[----:B------:R-:W-:Y:S02]  /*0d00*/  @!P2 CS2R R46, SRZ ;  /* 0x00000000002ea805 */ /* 0x000fe4000001ff00 */
.L_x_27497:
[----:B0-----:R-:W-:Y:S05]  /*0d10*/  BSYNC B0 ;  /* 0x0000000000007941 */ /* 0x001fea0003800000 */
.L_x_27496:
[----:B------:R-:W0:Y:S02]  /*0d20*/  S2UR UR6, SR_CTAID.X ;  /* 0x00000000000679c3 */ /* 0x000e240000002500 */
[----:B0-----:R-:W-:-:S04]  /*0d30*/  LEA.HI R161, R0, UR6, RZ, 0x19 ;  /* 0x0000000600a17c11 */ /* 0x001fc8000f8fc8ff */
[----:B------:R-:W-:-:S13]  /*0d40*/  ISETP.GE.AND P1, PT, R161, c[0x0][0x164], PT ;  /* 0x00005900a1007a0c */ /* 0x000fda0003f26270 */
[----:B------:R-:W-:Y:S05]  /*0d50*/  @P1 EXIT ;  /* 0x000000000000194d */ /* 0x000fea0003800000 */
[--C-:B-----5:R-:W-:Y:S01]  /*0d60*/  HADD2.F32 R75, -RZ, R88.reuse.H0_H0 ;  /* 0x20000058ff4b7230 */ /* 0x120fe20000004100 */
[----:B------:R-:W-:Y:S01]  /*0d70*/  SHF.R.S32.HI R72, RZ, 0x3, R72 ;  /* 0x00000003ff487819 */ /* 0x000fe20000011448 */
[----:B------:R-:W-:Y:S01]  /*0d80*/  HADD2.F32 R73, -RZ, R88.H1_H1 ;  /* 0x30000058ff497230 */ /* 0x000fe20000004100 */
[----:B------:R-:W-:Y:S01]  /*0d90*/  MOV R162, 0x1 ;  /* 0x0000000100a27802 */ /* 0x000fe20000000f00 */
        /* <DEDUP_REMOVED lines=17> */
[----:B------:R-:W-:Y:S01]  /*0eb0*/  LOP3.LUT R72, R72, 0x3fffffe0, RZ, 0xc0, !PT ;  /* 0x3fffffe048487812 */ /* 0x000fe200078ec0ff */
[----:B--2---:R-:W-:Y:S01]  /*0ec0*/  HADD2.F32 R74, -RZ, R90.H1_H1 ;  /* 0x3000005aff4a7230 */ /* 0x004fe20000004100 */
[----:B------:R-:W-:Y:S01]  /*0ed0*/  IADD3 R53, R52, -R53, RZ ;  /* 0x8000003534357210 */ /* 0x000fe20007ffe0ff */
[----:B------:R1:W-:Y:S01]  /*0ee0*/  STL [R1+0xb4], R73 ;  /* 0x0000b44901007387 */ /* 0x0003e20000100800 */
[----:B------:R-:W-:-:S02]  /*0ef0*/  HADD2.F32 R230, -RZ, R54.H0_H0 ;  /* 0x20000036ffe67230 */ /* 0x000fc40000004100 */
[----:B------:R-:W-:Y:S01]  /*0f00*/  IMNMX R53, RZ, R53, !PT ;  /* 0x00000035ff357217 */ /* 0x000fe20007800200 */
[----:B------:R2:W-:Y:S01]  /*0f10*/  STL [R1+0xa4], R74 ;  /* 0x0000a44a01007387 */ /* 0x0005e20000100800 */
[----:B------:R-:W-:Y:S01]  /*0f20*/  HADD2.F32 R226, -RZ, R54.H1_H1 ;  /* 0x30000036ffe27230 */ /* 0x000fe20000004100 */
[----:B------:R-:W-:Y:S01]  /*0f30*/  SHF.L.U32 R54, R0, 0x5, RZ ;  /* 0x0000000500367819 */ /* 0x000fe200000006ff */
[--C-:B0-----:R-:W-:Y:S01]  /*0f40*/  HADD2.F32 R75, -RZ, R91.reuse.H0_H0 ;  /* 0x2000005bff4b7230 */ /* 0x101fe20000004100 */
[----:B------:R-:W-:Y:S01]  /*0f50*/  IMNMX R53, R53, 0x20, PT ;  /* 0x0000002035357817 */ /* 0x000fe20003800200 */
[----:B------:R-:W-:Y:S02]  /*0f60*/  HADD2.F32 R231, -RZ, R218.H0_H0 ;  /* 0x200000daffe77230 */ /* 0x000fe40000004100 */
[----:B-1----:R-:W-:Y:S01]  /*0f70*/  HADD2.F32 R73, -RZ, R91.H1_H1 ;  /* 0x3000005bff497230 */ /* 0x002fe20000004100 */
[----:B------:R0:W-:Y:S01]  /*0f80*/  STL [R1+0x94], R75 ;  /* 0x0000944b01007387 */ /* 0x0001e20000100800 */
[----:B------:R-:W-:Y:S01]  /*0f90*/  IADD3 R53, R53, R72, RZ ;  /* 0x0000004835357210 */ /* 0x000fe20007ffe0ff */
[----:B--2---:R-:W-:-:S02]  /*0fa0*/  HADD2.F32 R74, -RZ, R84.H0_H0 ;  /* 0x20000054ff4a7230 */ /* 0x004fc40000004100 */
[----:B------:R1:W-:Y:S01]  /*0fb0*/  STL [R1+0x84], R73 ;  /* 0x0000844901007387 */ /* 0x0003e20000100800 */
[----:B------:R-:W-:Y:S01]  /*0fc0*/  SHF.L.U32 R53, R53, 0x3, RZ ;  /* 0x0000000335357819 */ /* 0x000fe200000006ff */
[----:B------:R-:W-:Y:S02]  /*0fd0*/  HADD2.F32 R227, -RZ, R218.H1_H1 ;  /* 0x300000daffe37230 */ /* 0x000fe40000004100 */
[----:B------:R2:W-:Y:S01]  /*0fe0*/  STL [R1+0xf0], R74 ;  /* 0x0000f04a01007387 */ /* 0x0005e20000100800 */
[--C-:B------:R-:W-:Y:S02]  /*0ff0*/  HADD2.F32 R222, -RZ, R55.reuse.H0_H0 ;  /* 0x20000037ffde7230 */ /* 0x100fe40000004100 */
[----:B0-----:R-:W-:Y:S01]  /*1000*/  HADD2.F32 R75, -RZ, R84.H1_H1 ;  /* 0x30000054ff4b7230 */ /* 0x001fe20000004100 */
[----:B------:R-:W0:Y:S01]  /*1010*/  I2F.U32 R53, R53 ;  /* 0x0000003500357306 */ /* 0x000e220000201000 */
[----:B------:R-:W-:Y:S01]  /*1020*/  HADD2.F32 R218, -RZ, R55.H1_H1 ;  /* 0x30000037ffda7230 */ /* 0x000fe20000004100 */
[----:B------:R-:W-:Y:S01]  /*1030*/  LOP3.LUT R55, R54, 0x3e0, RZ, 0xc0, !PT ;  /* 0x000003e036377812 */ /* 0x000fe200078ec0ff */
[----:B-1----:R-:W-:Y:S01]  /*1040*/  HADD2.F32 R73, -RZ, R85.H0_H0 ;  /* 0x20000055ff497230 */ /* 0x002fe20000004100 */
[----:B------:R1:W-:Y:S01]  /*1050*/  STL [R1+0xe0], R75 ;  /* 0x0000e04b01007387 */ /* 0x0003e20000100800 */
[----:B------:R-:W-:Y:S01]  /*1060*/  HADD2.F32 R224, -RZ, R247.H0_H0 ;  /* 0x200000f7ffe07230 */ /* 0x000fe20000004100 */
        /* <DEDUP_REMOVED lines=8> */
[----:B------:R-:W-:Y:S01]  /*10f0*/  IMNMX R55, R55, 0x20, PT ;  /* 0x0000002037377817 */ /* 0x000fe20003800200 */
[--C-:B-1----:R-:W-:Y:S01]  /*1100*/  HADD2.F32 R75, -RZ, R86.reuse.H0_H0 ;  /* 0x20000056ff4b7230 */ /* 0x102fe20000004100 */
[----:B0-----:R0:W1:Y:S01]  /*1110*/  MUFU.RCP R155, R53 ;  /* 0x00000035009b7308 */ /* 0x0010620000001000 */
[--C-:B------:R-:W-:Y:S01]  /*1120*/  HADD2.F32 R240, -RZ, R245.reuse.H0_H0 ;  /* 0x200000f5fff07230 */ /* 0x100fe20000004100 */
[----:B------:R-:W-:Y:S01]  /*1130*/  IADD3 R55, R72, R55, RZ ;  /* 0x0000003748377210 */ /* 0x000fe20007ffe0ff */
[----:B--2---:R-:W-:Y:S01]  /*1140*/  HADD2.F32 R73, -RZ, R86.H1_H1 ;  /* 0x30000056ff497230 */ /* 0x004fe20000004100 */
[----:B------:R2:W-:Y:S01]  /*1150*/  STL [R1+0xb0], R75 ;  /* 0x0000b04b01007387 */ /* 0x0005e20000100800 */
[----:B------:R-:W-:Y:S01]  /*1160*/  HADD2.F32 R236, -RZ, R245.H1_H1 ;  /* 0x300000f5ffec7230 */ /* 0x000fe20000004100 */
[----:B------:R-:W-:Y:S01]  /*1170*/  SHF.L.U32 R163, R55, 0x3, RZ ;  /* 0x0000000337a37819 */ /* 0x000fe200000006ff */
[----:B---3--:R-:W-:Y:S01]  /*1180*/  HADD2.F32 R74, -RZ, R87.H0_H0 ;  /* 0x20000057ff4a7230 */ /* 0x008fe20000004100 */
[----:B------:R3:W-:Y:S01]  /*1190*/  STL [R1+0xa0], R73 ;  /* 0x0000a04901007387 */ /* 0x0007e20000100800 */
[----:B------:R-:W-:-:S02]  /*11a0*/  HADD2.F32 R239, -RZ, R217.H0_H0 ;  /* 0x200000d9ffef7230 */ /* 0x000fc40000004100 */
[----:B------:R-:W-:Y:S01]  /*11b0*/  HADD2.F32 R235, -RZ, R217.H1_H1 ;  /* 0x300000d9ffeb7230 */ /* 0x000fe20000004100 */
[----:B------:R4:W-:Y:S01]  /*11c0*/  STL [R1+0x90], R74 ;  /* 0x0000904a01007387 */ /* 0x0009e20000100800 */
[--C-:B------:R-:W-:Y:S02]  /*11d0*/  HADD2.F32 R216, -RZ, R184.reuse.H0_H0 ;  /* 0x200000b8ffd87230 */ /* 0x100fe40000004100 */
[----:B--2---:R-:W-:Y:S02]  /*11e0*/  HADD2.F32 R75, -RZ, R87.H1_H1 ;  /* 0x30000057ff4b7230 */ /* 0x004fe40000004100 */
[----:B------:R-:W-:Y:S02]  /*11f0*/  HADD2.F32 R212, -RZ, R184.H1_H1 ;  /* 0x300000b8ffd47230 */ /* 0x000fe40000004100 */
[----:B---3--:R-:W-:Y:S01]  /*1200*/  HADD2.F32 R73, -RZ, R80.H0_H0 ;  /* 0x20000050ff497230 */ /* 0x008fe20000004100 */
[----:B------:R2:W-:Y:S01]  /*1210*/  STL [R1+0x80], R75 ;  /* 0x0000804b01007387 */ /* 0x0005e20000100800 */
[----:B------:R-:W-:-:S02]  /*1220*/  HADD2.F32 R208, -RZ, R185.H0_H0 ;  /* 0x200000b9ffd07230 */ /* 0x000fc40000004100 */
[----:B----4-:R-:W-:Y:S01]  /*1230*/  HADD2.F32 R74, -RZ, R80.H1_H1 ;  /* 0x30000050ff4a7230 */ /* 0x010fe20000004100 */
[----:B------:R3:W-:Y:S01]  /*1240*/  STL [R1+0xec], R73 ;  /* 0x0000ec4901007387 */ /* 0x0007e20000100800 */
[----:B------:R-:W-:Y:S02]  /*1250*/  HADD2.F32 R204, -RZ, R185.H1_H1 ;  /* 0x300000b9ffcc7230 */ /* 0x000fe40000004100 */
[--C-:B------:R-:W-:Y:S01]  /*1260*/  HADD2.F32 R245, -RZ, R36.reuse.H0_H0 ;  /* 0x20000024fff57230 */ /* 0x100fe20000004100 */
[----:B------:R4:W-:Y:S01]  /*1270*/  STL [R1+0xdc], R74 ;  /* 0x0000dc4a01007387 */ /* 0x0009e20000100800 */
[----:B------:R-:W-:Y:S02]  /*1280*/  HADD2.F32 R241, -RZ, R36.H1_H1 ;  /* 0x30000024fff17230 */ /* 0x000fe40000004100 */
[----:B--2---:R-:W-:Y:S02]  /*1290*/  HADD2.F32 R75, -RZ, R81.H0_H0 ;  /* 0x20000051ff4b7230 */ /* 0x004fe40000004100 */
[----:B------:R-:W-:-:S02]  /*12a0*/  HADD2.F32 R237, -RZ, R37.H0_H0 ;  /* 0x20000025ffed7230 */ /* 0x000fc40000004100 */
[----:B---3--:R-:W-:Y:S01]  /*12b0*/  HADD2.F32 R73, -RZ, R81.H1_H1 ;  /* 0x30000051ff497230 */ /* 0x008fe20000004100 */
[----:B------:R2:W-:Y:S01]  /*12c0*/  STL [R1+0xcc], R75 ;  /* 0x0000cc4b01007387 */ /* 0x0005e20000100800 */
[----:B------:R-:W-:Y:S02]  /*12d0*/  HADD2.F32 R233, -RZ, R37.H1_H1 ;  /* 0x30000025ffe97230 */ /* 0x000fe40000004100 */
[----:B----4-:R-:W-:Y:S01]  /*12e0*/  HADD2.F32 R74, -RZ, R82.H0_H0 ;  /* 0x20000052ff4a7230 */ /* 0x010fe20000004100 */
[----:B------:R3:W-:Y:S01]  /*12f0*/  STL [R1+0xbc], R73 ;  /* 0x0000bc4901007387 */ /* 0x0007e20000100800 */
[--C-:B------:R-:W-:Y:S02]  /*1300*/  HADD2.F32 R229, -RZ, R38.reuse.H0_H0 ;  /* 0x20000026ffe57230 */ /* 0x100fe40000004100 */
[----:B------:R-:W-:Y:S01]  /*1310*/  HADD2.F32 R225, -RZ, R38.H1_H1 ;  /* 0x30000026ffe17230 */ /* 0x000fe20000004100 */
[----:B------:R4:W-:Y:S01]  /*1320*/  STL [R1+0xac], R74 ;  /* 0x0000ac4a01007387 */ /* 0x0009e20000100800 */
[----:B------:R-:W-:-:S02]  /*1330*/  HADD2.F32 R221, -RZ, R39.H0_H0 ;  /* 0x20000027ffdd7230 */ /* 0x000fc40000004100 */
[----:B--2---:R-:W-:Y:S02]  /*1340*/  HADD2.F32 R75, -RZ, R82.H1_H1 ;  /* 0x30000052ff4b7230 */ /* 0x004fe40000004100 */
[----:B------:R-:W-:Y:S02]  /*1350*/  HADD2.F32 R217, -RZ, R39.H1_H1 ;  /* 0x30000027ffd97230 */ /* 0x000fe40000004100 */
[--C-:B---3--:R-:W-:Y:S01]  /*1360*/  HADD2.F32 R73, -RZ, R83.reuse.H0_H0 ;  /* 0x20000053ff497230 */ /* 0x108fe20000004100 */
[----:B------:R2:W-:Y:S01]  /*1370*/  STL [R1+0x9c], R75 ;  /* 0x00009c4b01007387 */ /* 0x0005e20000100800 */
[--C-:B------:R-:W-:Y:S02]  /*1380*/  HADD2.F32 R215, -RZ, R28.reuse.H0_H0 ;  /* 0x2000001cffd77230 */ /* 0x100fe40000004100 */
[----:B----4-:R-:W-:Y:S01]  /*1390*/  HADD2.F32 R74, -RZ, R83.H1_H1 ;  /* 0x30000053ff4a7230 */ /* 0x010fe20000004100 */
[----:B------:R3:W-:Y:S01]  /*13a0*/  STL [R1+0x8c], R73 ;  /* 0x00008c4901007387 */ /* 0x0007e20000100800 */
[----:B------:R-:W-:-:S02]  /*13b0*/  HADD2.F32 R211, -RZ, R28.H1_H1 ;  /* 0x3000001cffd37230 */ /* 0x000fc40000004100 */
[--C-:B------:R-:W-:Y:S01]  /*13c0*/  HADD2.F32 R207, -RZ, R29.reuse.H0_H0 ;  /* 0x2000001dffcf7230 */ /* 0x100fe20000004100 */
[----:B------:R4:W-:Y:S01]  /*13d0*/  STL [R1+0x7c], R74 ;  /* 0x00007c4a01007387 */ /* 0x0009e20000100800 */
[----:B------:R-:W-:Y:S02]  /*13e0*/  HADD2.F32 R203, -RZ, R29.H1_H1 ;  /* 0x3000001dffcb7230 */ /* 0x000fe40000004100 */
[----:B--2---:R-:W-:Y:S02]  /*13f0*/  HADD2.F32 R75, -RZ, R76.H0_H0 ;  /* 0x2000004cff4b7230 */ /* 0x004fe40000004100 */
[----:B------:R-:W-:Y:S02]  /*1400*/  HADD2.F32 R199, -RZ, R30.H0_H0 ;  /* 0x2000001effc77230 */ /* 0x000fe40000004100 */
[----:B---3--:R-:W-:Y:S01]  /*1410*/  HADD2.F32 R73, -RZ, R76.H1_H1 ;  /* 0x3000004cff497230 */ /* 0x008fe20000004100 */
[----:B------:R2:W-:Y:S01]  /*1420*/  STL [R1+0xe8], R75 ;  /* 0x0000e84b01007387 */ /* 0x0005e20000100800 */
[----:B------:R-:W-:-:S02]  /*1430*/  HADD2.F32 R195, -RZ, R30.H1_H1 ;  /* 0x3000001effc37230 */ /* 0x000fc40000004100 */
[----:B----4-:R-:W-:Y:S01]  /*1440*/  HADD2.F32 R74, -RZ, R77.H0_H0 ;  /* 0x2000004dff4a7230 */ /* 0x010fe20000004100 */
[----:B------:R3:W-:Y:S01]  /*1450*/  STL [R1+0xd8], R73 ;  /* 0x0000d84901007387 */ /* 0x0007e20000100800 */
[--C-:B------:R-:W-:Y:S02]  /*1460*/  HADD2.F32 R191, -RZ, R31.reuse.H0_H0 ;  /* 0x2000001fffbf7230 */ /* 0x100fe40000004100 */
[----:B------:R-:W-:Y:S01]  /*1470*/  HADD2.F32 R185, -RZ, R31.H1_H1 ;  /* 0x3000001fffb97230 */ /* 0x000fe20000004100 */
[----:B------:R4:W-:Y:S01]  /*1480*/  STL [R1+0xc8], R74 ;  /* 0x0000c84a01007387 */ /* 0x0009e20000100800 */
[--C-:B------:R-:W-:Y:S02]  /*1490*/  HADD2.F32 R214, -RZ, R20.reuse.H0_H0 ;  /* 0x20000014ffd67230 */ /* 0x100fe40000004100 */
[----:B--2---:R-:W-:Y:S02]  /*14a0*/  HADD2.F32 R75, -RZ, R77.H1_H1 ;  /* 0x3000004dff4b7230 */ /* 0x004fe40000004100 */
[----:B------:R-:W-:-:S02]  /*14b0*/  HADD2.F32 R210, -RZ, R20.H1_H1 ;  /* 0x30000014ffd27230 */ /* 0x000fc40000004100 */
[--C-:B---3--:R-:W-:Y:S01]  /*14c0*/  HADD2.F32 R73, -RZ, R78.reuse.H0_H0 ;  /* 0x2000004eff497230 */ /* 0x108fe20000004100 */
[----:B------:R2:W-:Y:S01]  /*14d0*/  STL [R1+0xb8], R75 ;  /* 0x0000b84b01007387 */ /* 0x0005e20000100800 */
[--C-:B------:R-:W-:Y:S02]  /*14e0*/  HADD2.F32 R206, -RZ, R21.reuse.H0_H0 ;  /* 0x20000015ffce7230 */ /* 0x100fe40000004100 */
[----:B----4-:R-:W-:Y:S01]  /*14f0*/  HADD2.F32 R74, -RZ, R78.H1_H1 ;  /* 0x3000004eff4a7230 */ /* 0x010fe20000004100 */
[----:B------:R3:W-:Y:S01]  /*1500*/  STL [R1+0xa8], R73 ;  /* 0x0000a84901007387 */ /* 0x0007e20000100800 */
[----:B------:R-:W-:Y:S02]  /*1510*/  HADD2.F32 R202, -RZ, R21.H1_H1 ;  /* 0x30000015ffca7230 */ /* 0x000fe40000004100 */
[--C-:B------:R-:W-:Y:S01]  /*1520*/  HADD2.F32 R198, -RZ, R22.reuse.H0_H0 ;  /* 0x20000016ffc67230 */ /* 0x100fe20000004100 */
[----:B------:R4:W-:Y:S01]  /*1530*/  STL [R1+0x98], R74 ;  /* 0x0000984a01007387 */ /* 0x0009e20000100800 */
[----:B------:R-:W-:-:S02]  /*1540*/  HADD2.F32 R194, -RZ, R22.H1_H1 ;  /* 0x30000016ffc27230 */ /* 0x000fc40000004100 */
[----:B--2---:R-:W-:Y:S02]  /*1550*/  HADD2.F32 R75, -RZ, R79.H0_H0 ;  /* 0x2000004fff4b7230 */ /* 0x004fe40000004100 */
[----:B------:R-:W-:Y:S02]  /*1560*/  HADD2.F32 R190, -RZ, R23.H0_H0 ;  /* 0x20000017ffbe7230 */ /* 0x000fe40000004100 */
[----:B---3--:R-:W-:Y:S01]  /*1570*/  HADD2.F32 R73, -RZ, R79.H1_H1 ;  /* 0x3000004fff497230 */ /* 0x008fe20000004100 */
[----:B------:R-:W-:Y:S01]  /*1580*/  STL [R1+0x88], R75 ;  /* 0x0000884b01007387 */ /* 0x000fe20000100800 */
[----:B------:R-:W-:Y:S02]  /*1590*/  HADD2.F32 R184, -RZ, R23.H1_H1 ;  /* 0x30000017ffb87230 */ /* 0x000fe40000004100 */
[--C-:B----4-:R-:W-:Y:S01]  /*15a0*/  HADD2.F32 R74, -RZ, R68.reuse.H0_H0 ;  /* 0x20000044ff4a7230 */ /* 0x110fe20000004100 */
        /* <DEDUP_REMOVED lines=8> */
[--C-:B--2---:R-:W-:Y:S02]  /*1630*/  HADD2.F32 R73, -RZ, R69.reuse.H0_H0 ;  /* 0x20000045ff497230 */ /* 0x104fe40000004100 */
[----:B------:R-:W-:-:S02]  /*1640*/  HADD2.F32 R69, -RZ, R69.H1_H1 ;  /* 0x30000045ff457230 */ /* 0x000fc40000004100 */
[--C-:B------:R-:W-:Y:S01]  /*1650*/  HADD2.F32 R197, -RZ, R182.reuse.H0_H0 ;  /* 0x200000b6ffc57230 */ /* 0x100fe20000004100 */
[----:B------:R-:W-:Y:S01]  /*1660*/  STL [R1+0x54], R73 ;  /* 0x0000544901007387 */ /* 0x000fe20000100800 */
[----:B------:R-:W-:Y:S02]  /*1670*/  HADD2.F32 R193, -RZ, R182.H1_H1 ;  /* 0x300000b6ffc17230 */ /* 0x000fe40000004100 */
[--C-:B---3--:R-:W-:Y:S01]  /*1680*/  HADD2.F32 R68, -RZ, R70.reuse.H0_H0 ;  /* 0x20000046ff447230 */ /* 0x108fe20000004100 */
        /* <DEDUP_REMOVED lines=8> */
[--C-:B--2---:R-:W-:Y:S02]  /*1710*/  HADD2.F32 R69, -RZ, R71.reuse.H0_H0 ;  /* 0x20000047ff457230 */ /* 0x104fe40000004100 */
[--C-:B------:R-:W-:Y:S02]  /*1720*/  HADD2.F32 R181, -RZ, R8.reuse.H0_H0 ;  /* 0x20000008ffb57230 */ /* 0x100fe40000004100 */
[----:B---3--:R-:W-:Y:S01]  /*1730*/  HADD2.F32 R68, -RZ, R71.H1_H1 ;  /* 0x30000047ff447230 */ /* 0x008fe20000004100 */
[----:B------:R2:W-:Y:S01]  /*1740*/  STL [R1+0x14], R69 ;  /* 0x0000144501007387 */ /* 0x0005e20000100800 */
[----:B------:R-:W-:-:S02]  /*1750*/  HADD2.F32 R177, -RZ, R8.H1_H1 ;  /* 0x30000008ffb17230 */ /* 0x000fc40000004100 */
[----:B----4-:R-:W-:Y:S01]  /*1760*/  HADD2.F32 R70, -RZ, R64.H0_H0 ;  /* 0x20000040ff467230 */ /* 0x010fe20000004100 */
[----:B------:R3:W-:Y:S01]  /*1770*/  STL [R1+0x4], R68 ;  /* 0x0000044401007387 */ /* 0x0007e20000100800 */
[--C-:B------:R-:W-:Y:S02]  /*1780*/  HADD2.F32 R173, -RZ, R9.reuse.H0_H0 ;  /* 0x20000009ffad7230 */ /* 0x100fe40000004100 */
[----:B------:R-:W-:Y:S01]  /*1790*/  HADD2.F32 R169, -RZ, R9.H1_H1 ;  /* 0x30000009ffa97230 */ /* 0x000fe20000004100 */
[----:B------:R-:W-:Y:S01]  /*17a0*/  STL [R1+0x70], R70 ;  /* 0x0000704601007387 */ /* 0x000fe20000100800 */
[----:B------:R-:W-:Y:S02]  /*17b0*/  HADD2.F32 R180, -RZ, R12.H0_H0 ;  /* 0x2000000cffb47230 */ /* 0x000fe40000004100 */
[----:B--2---:R-:W-:Y:S02]  /*17c0*/  HADD2.F32 R69, -RZ, R64.H1_H1 ;  /* 0x30000040ff457230 */ /* 0x004fe40000004100 */
[----:B------:R-:W-:-:S02]  /*17d0*/  HADD2.F32 R64, -RZ, R65.H1_H1 ;  /* 0x30000041ff407230 */ /* 0x000fc40000004100 */
[----:B---3--:R-:W-:Y:S01]  /*17e0*/  HADD2.F32 R68, -RZ, R65.H0_H0 ;  /* 0x20000041ff447230 */ /* 0x008fe20000004100 */
        /* <DEDUP_REMOVED lines=20> */
[----:B------:R3:W-:Y:S01]  /*1930*/  STL [R1], R65 ;  /* 0x0000004101007387 */ /* 0x0007e20000100800 */
[--C-:B------:R-:W-:Y:S02]  /*1940*/  HADD2.F32 R22, -RZ, R25.reuse.H0_H0 ;  /* 0x20000019ff167230 */ /* 0x100fe40000004100 */
[----:B------:R-:W-:Y:S01]  /*1950*/  HADD2.F32 R23, -RZ, R25.H1_H1 ;  /* 0x30000019ff177230 */ /* 0x000fe20000004100 */
[----:B------:R-:W-:Y:S01]  /*1960*/  STL [R1+0x6c], R66 ;  /* 0x00006c4201007387 */ /* 0x000fe20000100800 */
[----:B------:R-:W-:-:S02]  /*1970*/  HADD2.F32 R28, -RZ, R32.H0_H0 ;  /* 0x20000020ff1c7230 */ /* 0x000fc40000004100 */
[----:B--2---:R-:W-:Y:S02]  /*1980*/  HADD2.F32 R64, -RZ, R60.H1_H1 ;  /* 0x3000003cff407230 */ /* 0x004fe40000004100 */
[--C-:B------:R-:W-:Y:S02]  /*1990*/  HADD2.F32 R60, -RZ, R61.reuse.H1_H1 ;  /* 0x3000003dff3c7230 */ /* 0x100fe40000004100 */
[----:B---3--:R-:W-:Y:S01]  /*19a0*/  HADD2.F32 R65, -RZ, R61.H0_H0 ;  /* 0x2000003dff417230 */ /* 0x008fe20000004100 */
[----:B------:R2:W-:Y:S01]  /*19b0*/  STL [R1+0x5c], R64 ;  /* 0x00005c4001007387 */ /* 0x0005e20000100800 */
[----:B------:R-:W-:Y:S02]  /*19c0*/  HADD2.F32 R61, -RZ, R62.H1_H1 ;  /* 0x3000003eff3d7230 */ /* 0x000fe40000004100 */
[----:B------:R-:W-:Y:S01]  /*19d0*/  HADD2.F32 R29, -RZ, R32.H1_H1 ;  /* 0x30000020ff1d7230 */ /* 0x000fe20000004100 */
[----:B------:R-:W-:Y:S01]  /*19e0*/  STL [R1+0x4c], R65 ;  /* 0x00004c4101007387 */ /* 0x000fe20000100800 */
[----:B------:R-:W-:-:S02]  /*19f0*/  HADD2.F32 R30, -RZ, R33.H0_H0 ;  /* 0x20000021ff1e7230 */ /* 0x000fc40000004100 */
[----:B------:R-:W-:Y:S01]  /*1a00*/  HADD2.F32 R31, -RZ, R33.H1_H1 ;  /* 0x30000021ff1f7230 */ /* 0x000fe20000004100 */
[----:B------:R3:W-:Y:S01]  /*1a10*/  STL [R1+0x3c], R60 ;  /* 0x00003c3c01007387 */ /* 0x0007e20000100800 */
[----:B------:R-:W-:Y:S02]  /*1a20*/  HADD2.F32 R36, -RZ, R40.H0_H0 ;  /* 0x20000028ff247230 */ /* 0x000fe40000004100 */
[----:B--2---:R-:W-:Y:S02]  /*1a30*/  HADD2.F32 R64, -RZ, R62.H0_H0 ;  /* 0x2000003eff407230 */ /* 0x004fe40000004100 */
[----:B------:R-:W-:Y:S02]  /*1a40*/  HADD2.F32 R62, -RZ, R56.H0_H0 ;  /* 0x20000038ff3e7230 */ /* 0x000fe40000004100 */
[----:B------:R-:W-:Y:S01]  /*1a50*/  HADD2.F32 R37, -RZ, R40.H1_H1 ;  /* 0x30000028ff257230 */ /* 0x000fe20000004100 */
[----:B------:R-:W-:Y:S01]  /*1a60*/  STL [R1+0x2c], R64 ;  /* 0x00002c4001007387 */ /* 0x000fe20000100800 */
[----:B------:R-:W-:-:S02]  /*1a70*/  HADD2.F32 R38, -RZ, R41.H0_H0 ;  /* 0x20000029ff267230 */ /* 0x000fc40000004100 */
[----:B---3--:R-:W-:Y:S01]  /*1a80*/  HADD2.F32 R60, -RZ, R63.H0_H0 ;  /* 0x2000003fff3c7230 */ /* 0x008fe20000004100 */
[----:B------:R2:W-:Y:S01]  /*1a90*/  STL [R1+0x1c], R61 ;  /* 0x00001c3d01007387 */ /* 0x0005e20000100800 */
[----:B------:R-:W-:Y:S02]  /*1aa0*/  HADD2.F32 R39, -RZ, R41.H1_H1 ;  /* 0x30000029ff277230 */ /* 0x000fe40000004100 */
[--C-:B------:R-:W-:Y:S01]  /*1ab0*/  HADD2.F32 R120, -RZ, R124.reuse.H0_H0 ;  /* 0x2000007cff787230 */ /* 0x100fe20000004100 */
[----:B------:R3:W-:Y:S01]  /*1ac0*/  STL [R1+0xc], R60 ;  /* 0x00000c3c01007387 */ /* 0x0007e20000100800 */
[----:B------:R-:W-:Y:S02]  /*1ad0*/  HADD2.F32 R121, -RZ, R124.H1_H1 ;  /* 0x3000007cff797230 */ /* 0x000fe40000004100 */
[--C-:B------:R-:W-:Y:S01]  /*1ae0*/  HADD2.F32 R122, -RZ, R125.reuse.H0_H0 ;  /* 0x2000007dff7a7230 */ /* 0x100fe20000004100 */
[----:B------:R-:W-:Y:S01]  /*1af0*/  STL [R1+0x68], R62 ;  /* 0x0000683e01007387 */ /* 0x000fe20000100800 */
[----:B------:R-:W-:-:S02]  /*1b00*/  HADD2.F32 R123, -RZ, R125.H1_H1 ;  /* 0x3000007dff7b7230 */ /* 0x000fc40000004100 */
[--C-:B--2---:R-:W-:Y:S02]  /*1b10*/  HADD2.F32 R61, -RZ, R57.reuse.H0_H0 ;  /* 0x20000039ff3d7230 */ /* 0x104fe40000004100 */
[----:B------:R-:W-:Y:S02]  /*1b20*/  HADD2.F32 R128, -RZ, R132.H0_H0 ;  /* 0x20000084ff807230 */ /* 0x000fe40000004100 */
[----:B---3--:R-:W-:Y:S02]  /*1b30*/  HADD2.F32 R60, -RZ, R56.H1_H1 ;  /* 0x30000038ff3c7230 */ /* 0x008fe40000004100 */
[----:B------:R-:W-:Y:S02]  /*1b40*/  HADD2.F32 R56, -RZ, R57.H1_H1 ;  /* 0x30000039ff387230 */ /* 0x000fe40000004100 */
[----:B------:R-:W-:Y:S01]  /*1b50*/  HADD2.F32 R57, -RZ, R58.H1_H1 ;  /* 0x3000003aff397230 */ /* 0x000fe20000004100 */
        /* <DEDUP_REMOVED lines=8> */
[----:B--2---:R-:W-:Y:S02]  /*1be0*/  HADD2.F32 R60, -RZ, R58.H0_H0 ;  /* 0x2000003aff3c7230 */ /* 0x004fe40000004100 */
[----:B------:R-:W-:-:S02]  /*1bf0*/  HADD2.F32 R146, -RZ, R149.H0_H0 ;  /* 0x20000095ff927230 */ /* 0x000fc40000004100 */
[----:B------:R-:W-:Y:S01]  /*1c00*/  HADD2.F32 R147, -RZ, R149.H1_H1 ;  /* 0x30000095ff937230 */ /* 0x000fe20000004100 */
[----:B------:R0:W-:Y:S01]  /*1c10*/  STL [R1+0x28], R60 ;  /* 0x0000283c01007387 */ /* 0x0001e20000100800 */
[--C-:B------:R-:W-:Y:S02]  /*1c20*/  HADD2.F32 R4, -RZ, R6.reuse.H0_H0 ;  /* 0x20000006ff047230 */ /* 0x100fe40000004100 */
[----:B---3--:R-:W-:Y:S01]  /*1c30*/  HADD2.F32 R56, -RZ, R59.H0_H0 ;  /* 0x2000003bff387230 */ /* 0x008fe20000004100 */
[----:B------:R0:W-:Y:S01]  /*1c40*/  STL [R1+0x18], R57 ;  /* 0x0000183901007387 */ /* 0x0001e20000100800 */
[----:B------:R-:W-:Y:S02]  /*1c50*/  HADD2.F32 R5, -RZ, R6.H1_H1 ;  /* 0x30000006ff057230 */ /* 0x000fe40000004100 */
        /* <DEDUP_REMOVED lines=19> */
[----:B------:R-:W-:Y:S02]  /*1d90*/  HADD2.F32 R248, -RZ, R244.H0_H0 ;  /* 0x200000f4fff87230 */ /* 0x000fe40000004100 */
        /* <DEDUP_REMOVED lines=13> */
[----:B------:R-:W-:Y:S02]  /*1e70*/  HADD2.F32 R250, -RZ, R63.H1_H1 ;  /* 0x3000003ffffa7230 */ /* 0x000fe40000004100 */
[----:B------:R-:W-:Y:S02]  /*1e80*/  HADD2.F32 R249, -RZ, R59.H1_H1 ;  /* 0x3000003bfff97230 */ /* 0x000fe40000004100 */
[----:B------:R-:W-:Y:S02]  /*1e90*/  HADD2.F32 R244, -RZ, R244.H1_H1 ;  /* 0x300000f4fff47230 */ /* 0x000fe40000004100 */
[----:B------:R-:W-:Y:S02]  /*1ea0*/  HADD2.F32 R219, -RZ, R219.H1_H1 ;  /* 0x300000dbffdb7230 */ /* 0x000fe40000004100 */
[--C-:B------:R-:W-:Y:S02]  /*1eb0*/  HADD2.F32 R200, -RZ, R186.reuse.H0_H0 ;  /* 0x200000baffc87230 */ /* 0x100fe40000004100 */
        /* <DEDUP_REMOVED lines=28> */
[----:B01----:R-:W-:Y:S02]  /*2080*/  HADD2.F32 R160, -RZ, R47.H1_H1 ;  /* 0x3000002fffa07230 */ /* 0x003fe40000004100 */
.L_x_27641:
        /* <DEDUP_REMOVED lines=24> */
[----:B--2---:R-:W-:-:S08]  /*2210*/  HADD2.F32 R56, -RZ, R60.H0_H0 ;  /* 0x2000003cff387230 */ /* 0x004fd00000004100 */
[----:B------:R-:W-:Y:S05]  /*2220*/  @P2 BRA `(.L_x_27500) ;  /* 0x0000003000002947 */ /* 0x000fea0003800000 */
[----:B------:R-:W-:Y:S05]  /*2230*/  @!P1 BRA `(.L_x_27501) ;  /* 0x0000005000009947 */ /* 0x000fea0003800000 */
[----:B-----5:R-:W-:Y:S01]  /*2240*/  FADD.FTZ R56, R48, R56 ;  /* 0x0000003830387221 */ /* 0x020fe20000010000 */
[----:B------:R-:W-:Y:S05]  /*2250*/  BRA `(.L_x_27501) ;  /* 0x0000003000007947 */ /* 0x000fea0003800000 */
.L_x_27500:
[----:B-----5:R-:W-:-:S05]  /*2260*/  HADD2.F32 R57, -RZ, R44.H0_H0 ;  /* 0x2000002cff397230 */ /* 0x020fca0000004100 */
[----:B------:R-:W-:-:S04]  /*2270*/  FADD.FTZ R56, R57, R56 ;  /* 0x0000003839387221 */ /* 0x000fc80000010000 */
[----:B------:R-:W-:Y:S02]  /*2280*/  @P1 FADD.FTZ R56, R48, R56 ;  /* 0x0000003830381221 */ /* 0x000fe40000010000 */
.L_x_27501:
[----:B------:R-:W-:Y:S01]  /*2290*/  HADD2.F32 R57, -RZ, R60.H1_H1 ;  /* 0x3000003cff397230 */ /* 0x000fe20000004100 */
[----:B------:R-:W-:Y:S05]  /*22a0*/  @P2 BRA `(.L_x_27502) ;  /* 0x0000003000002947 */ /* 0x000fea0003800000 */
[----:B------:R-:W-:Y:S05]  /*22b0*/  @!P1 BRA `(.L_x_27503) ;  /* 0x0000005000009947 */ /* 0x000fea0003800000 */
[----:B-----5:R-:W-:Y:S01]  /*22c0*/  FADD.FTZ R57, R49, R57 ;  /* 0x0000003931397221 */ /* 0x020fe20000010000 */
[----:B------:R-:W-:Y:S05]  /*22d0*/  BRA `(.L_x_27503) ;  /* 0x0000003000007947 */ /* 0x000fea0003800000 */
.L_x_27502:
[----:B-----5:R-:W-:-:S05]  /*22e0*/  HADD2.F32 R58, -RZ, R44.H1_H1 ;  /* 0x3000002cff3a7230 */ /* 0x020fca0000004100 */
[----:B------:R-:W-:-:S04]  /*22f0*/  FADD.FTZ R57, R58, R57 ;  /* 0x000000393a397221 */ /* 0x000fc80000010000 */
[----:B------:R-:W-:Y:S02]  /*2300*/  @P1 FADD.FTZ R57, R49, R57 ;  /* 0x0000003931391221 */ /* 0x000fe40000010000 */
.L_x_27503:
[----:B------:R-:W-:Y:S01]  /*2310*/  HADD2.F32 R58, -RZ, R61.H0_H0 ;  /* 0x2000003dff3a7230 */ /* 0x000fe20000004100 */
[----:B------:R-:W-:Y:S05]  /*2320*/  @P2 BRA `(.L_x_27504) ;  /* 0x0000003000002947 */ /* 0x000fea0003800000 */
[----:B------:R-:W-:Y:S05]  /*2330*/  @!P1 BRA `(.L_x_27505) ;  /* 0x0000005000009947 */ /* 0x000fea0003800000 */
[----:B-----5:R-:W-:Y:S01]  /*2340*/  FADD.FTZ R58, R50, R58 ;  /* 0x0000003a323a7221 */ /* 0x020fe20000010000 */
[----:B------:R-:W-:Y:S05]  /*2350*/  BRA `(.L_x_27505) ;  /* 0x0000003000007947 */ /* 0x000fea0003800000 */
.L_x_27504:
[----:B-----5:R-:W-:-:S05]  /*2360*/  HADD2.F32 R59, -RZ, R45.H0_H0 ;  /* 0x2000002dff3b7230 */ /* 0x020fca0000004100 */
[----:B------:R-:W-:-:S04]  /*2370*/  FADD.FTZ R58, R59, R58 ;  /* 0x0000003a3b3a7221 */ /* 0x000fc80000010000 */
[----:B------:R-:W-:Y:S02]  /*2380*/  @P1 FADD.FTZ R58, R50, R58 ;  /* 0x0000003a323a1221 */ /* 0x000fe40000010000 */
.L_x_27505:
[----:B------:R-:W-:Y:S01]  /*2390*/  HADD2.F32 R59, -RZ, R61.H1_H1 ;  /* 0x3000003dff3b7230 */ /* 0x000fe20000004100 */
[----:B------:R-:W-:Y:S05]  /*23a0*/  @P2 BRA `(.L_x_27506) ;  /* 0x0000003000002947 */ /* 0x000fea0003800000 */
[----:B------:R-:W-:Y:S05]  /*23b0*/  @!P1 BRA `(.L_x_27507) ;  /* 0x0000005000009947 */ /* 0x000fea0003800000 */
[----:B-----5:R-:W-:Y:S01]  /*23c0*/  FADD.FTZ R59, R51, R59 ;  /* 0x0000003b333b7221 */ /* 0x020fe20000010000 */
[----:B------:R-:W-:Y:S05]  /*23d0*/  BRA `(.L_x_27507) ;  /* 0x0000003000007947 */ /* 0x000fea0003800000 */
.L_x_27506:
[----:B-----5:R-:W-:-:S05]  /*23e0*/  HADD2.F32 R60, -RZ, R45.H1_H1 ;  /* 0x3000002dff3c7230 */ /* 0x020fca0000004100 */
[----:B------:R-:W-:-:S04]  /*23f0*/  FADD.FTZ R59, R60, R59 ;  /* 0x0000003b3c3b7221 */ /* 0x000fc80000010000 */
[----:B------:R-:W-:Y:S02]  /*2400*/  @P1 FADD.FTZ R59, R51, R59 ;  /* 0x0000003b333b1221 */ /* 0x000fe40000010000 */
.L_x_27507:
[----:B------:R-:W-:Y:S01]  /*2410*/  HADD2.F32 R60, -RZ, R62.H0_H0 ;  /* 0x2000003eff3c7230 */ /* 0x000fe20000004100 */
[----:B------:R-:W-:Y:S05]  /*2420*/  @P2 BRA `(.L_x_27508) ;  /* 0x0000003000002947 */ /* 0x000fea0003800000 */
[----:B------:R-:W-:Y:S05]  /*2430*/  @!P1 BRA `(.L_x_27509) ;  /* 0x0000005000009947 */ /* 0x000fea0003800000 */
[----:B-----5:R-:W-:Y:S01]  /*2440*/  FADD.FTZ R60, R52, R60 ;  /* 0x0000003c343c7221 */ /* 0x020fe20000010000 */
[----:B------:R-:W-:Y:S05]  /*2450*/  BRA `(.L_x_27509) ;  /* 0x0000003000007947 */ /* 0x000fea0003800000 */
.L_x_27508:
[----:B-----5:R-:W-:-:S05]  /*2460*/  HADD2.F32 R61, -RZ, R46.H0_H0 ;  /* 0x2000002eff3d7230 */ /* 0x020fca0000004100 */
[----:B------:R-:W-:-:S04]  /*2470*/  FADD.FTZ R60, R61, R60 ;  /* 0x0000003c3d3c7221 */ /* 0x000fc80000010000 */
[----:B------:R-:W-:Y:S02]  /*2480*/  @P1 FADD.FTZ R60, R52, R60 ;  /* 0x0000003c343c1221 */ /* 0x000fe40000010000 */
.L_x_27509:
[----:B------:R-:W-:Y:S01]  /*2490*/  HADD2.F32 R61, -RZ, R62.H1_H1 ;  /* 0x3000003eff3d7230 */ /* 0x000fe20000004100 */
[----:B------:R-:W-:Y:S05]  /*24a0*/  @P2 BRA `(.L_x_27510) ;  /* 0x0000003000002947 */ /* 0x000fea0003800000 */
[----:B------:R-:W-:Y:S05]  /*24b0*/  @!P1 BRA `(.L_x_27511) ;  /* 0x0000005000009947 */ /* 0x000fea0003800000 */
[----:B-----5:R-:W-:Y:S01]  /*24c0*/  FADD.FTZ R61, R53, R61 ;  /* 0x0000003d353d7221 */ /* 0x020fe20000010000 */
[----:B------:R-:W-:Y:S05]  /*24d0*/  BRA `(.L_x_27511) ;  /* 0x0000003000007947 */ /* 0x000fea0003800000 */
.L_x_27510:
[----:B-----5:R-:W-:-:S05]  /*24e0*/  HADD2.F32 R62, -RZ, R46.H1_H1 ;  /* 0x3000002eff3e7230 */ /* 0x020fca0000004100 */
[----:B------:R-:W-:-:S04]  /*24f0*/  FADD.FTZ R61, R62, R61 ;  /* 0x0000003d3e3d7221 */ /* 0x000fc80000010000 */
[----:B------:R-:W-:Y:S02]  /*2500*/  @P1 FADD.FTZ R61, R53, R61 ;  /* 0x0000003d353d1221 */ /* 0x000fe40000010000 */
.L_x_27511:
[----:B------:R-:W-:Y:S01]  /*2510*/  HADD2.F32 R62, -RZ, R63.H0_H0 ;  /* 0x2000003fff3e7230 */ /* 0x000fe20000004100 */
[----:B------:R-:W-:Y:S05]  /*2520*/  @P2 BRA `(.L_x_27512) ;  /* 0x0000003000002947 */ /* 0x000fea0003800000 */
[----:B------:R-:W-:Y:S05]  /*2530*/  @!P1 BRA `(.L_x_27513) ;  /* 0x0000005000009947 */ /* 0x000fea0003800000 */
[----:B-----5:R-:W-:Y:S01]  /*2540*/  FADD.FTZ R62, R54, R62 ;  /* 0x0000003e363e7221 */ /* 0x020fe20000010000 */
[----:B------:R-:W-:Y:S05]  /*2550*/  BRA `(.L_x_27513) ;  /* 0x0000003000007947 */ /* 0x000fea0003800000 */
.L_x_27512:
[----:B-----5:R-:W-:-:S05]  /*2560*/  HADD2.F32 R112, -RZ, R47.H0_H0 ;  /* 0x2000002fff707230 */ /* 0x020fca0000004100 */
[----:B------:R-:W-:-:S04]  /*2570*/  FADD.FTZ R62, R112, R62 ;  /* 0x0000003e703e7221 */ /* 0x000fc80000010000 */
[----:B------:R-:W-:Y:S02]  /*2580*/  @P1 FADD.FTZ R62, R54, R62 ;  /* 0x0000003e363e1221 */ /* 0x000fe40000010000 */
.L_x_27513:
[----:B------:R-:W-:Y:S01]  /*2590*/  HADD2.F32 R63, -RZ, R63.H1_H1 ;  /* 0x3000003fff3f7230 */ /* 0x000fe20000004100 */
[----:B------:R-:W-:Y:S05]  /*25a0*/  @P2 BRA `(.L_x_27514) ;  /* 0x0000003000002947 */ /* 0x000fea0003800000 */
[----:B------:R-:W-:Y:S05]  /*25b0*/  @!P1 BRA `(.L_x_27515) ;  /* 0x0000005000009947 */ /* 0x000fea0003800000 */
[----:B-----5:R-:W-:Y:S01]  /*25c0*/  FADD.FTZ R63, R55, R63 ;  /* 0x0000003f373f7221 */ /* 0x020fe20000010000 */
[----:B------:R-:W-:Y:S05]  /*25d0*/  BRA `(.L_x_27515) ;  /* 0x0000003000007947 */ /* 0x000fea0003800000 */
.L_x_27514:
[----:B-----5:R-:W-:-:S05]  /*25e0*/  HADD2.F32 R112, -RZ, R47.H1_H1 ;  /* 0x3000002fff707230 */ /* 0x020fca0000004100 */
[----:B------:R-:W-:-:S04]  /*25f0*/  FADD.FTZ R63, R112, R63 ;  /* 0x0000003f703f7221 */ /* 0x000fc80000010000 */
[----:B------:R-:W-:Y:S02]  /*2600*/  @P1 FADD.FTZ R63, R55, R63 ;  /* 0x0000003f373f1221 */ /* 0x000fe40000010000 */
.L_x_27515:
[C---:B------:R-:W-:Y:S02]  /*2610*/  LEA R112, P1, R166.reuse, c[0x0][0x188], 0x5 ;  /* 0x00006200a6707a11 */ /* 0x040fe400078228ff */
[C---:B------:R-:W-:Y:S02]  /*2620*/  IADD3 R114, R166.reuse, 0x80, RZ ;  /* 0x00000080a6727810 */ /* 0x040fe40007ffe0ff */
[----:B------:R-:W-:-:S05]  /*2630*/  LEA.HI.X R113, R166, c[0x0][0x18c], RZ, 0x5, P1 ;  /* 0x00006300a6717a11 */ /* 0x000fca00008f2cff */
[----:B------:R0:W-:Y:S04]  /*2640*/  STG.E.128 [R112.64], R56 ;  /* 0x0000003870007986 */ /* 0x0001e8000c101d04 */
[----:B------:R0:W-:Y:S02]  /*2650*/  STG.E.128 [R112.64+0x10], R60 ;  /* 0x0000103c70007986 */ /* 0x0001e4000c101d04 */
.L_x_27499:
[----:B------:R-:W-:Y:S05]  /*2660*/  BSYNC B0 ;  /* 0x0000000000007941 */ /* 0x000fea0003800000 */
.L_x_27498:
        /* <DEDUP_REMOVED lines=24> */
.L_x_27518:
[----:B-----5:R-:W-:-:S05]  /*27f0*/  HADD2.F32 R65, -RZ, R44.H0_H0 ;  /* 0x2000002cff417230 */ /* 0x020fca0000004100 */
[----:B------:R-:W-:-:S04]  /*2800*/  FADD.FTZ R64, R65, R64 ;  /* 0x0000004041407221 */ /* 0x000fc80000010000 */
[----:B------:R-:W-:Y:S02]  /*2810*/  @P1 FADD.FTZ R64, R48, R64 ;  /* 0x0000004030401221 */ /* 0x000fe40000010000 */
.L_x_27519:
[----:B------:R-:W-:Y:S01]  /*2820*/  HADD2.F32 R65, -RZ, R68.H1_H1 ;  /* 0x30000044ff417230 */ /* 0x000fe20000004100 */
[----:B------:R-:W-:Y:S05]  /*2830*/  @P2 BRA `(.L_x_27520) ;  /* 0x0000003000002947 */ /* 0x000fea0003800000 */
[----:B------:R-:W-:Y:S05]  /*2840*/  @!P1 BRA `(.L_x_27521) ;  /* 0x0000005000009947 */ /* 0x000fea0003800000 */
[----:B-----5:R-:W-:Y:S01]  /*2850*/  FADD.FTZ R65, R49, R65 ;  /* 0x0000004131417221 */ /* 0x020fe20000010000 */
[----:B------:R-:W-:Y:S05]  /*2860*/  BRA `(.L_x_27521) ;  /* 0x0000003000007947 */ /* 0x000fea0003800000 */
.L_x_27520:
[----:B-----5:R-:W-:-:S05]  /*2870*/  HADD2.F32 R66, -RZ, R44.H1_H1 ;  /* 0x3000002cff427230 */ /* 0x020fca0000004100 */
[----:B------:R-:W-:-:S04]  /*2880*/  FADD.FTZ R65, R66, R65 ;  /* 0x0000004142417221 */ /* 0x000fc80000010000 */
[----:B------:R-:W-:Y:S02]  /*2890*/  @P1 FADD.FTZ R65, R49, R65 ;  /* 0x0000004131411221 */ /* 0x000fe40000010000 */
.L_x_27521:
[----:B------:R-:W-:Y:S01]  /*28a0*/  HADD2.F32 R66, -RZ, R69.H0_H0 ;  /* 0x20000045ff427230 */ /* 0x000fe20000004100 */
[----:B------:R-:W-:Y:S05]  /*28b0*/  @P2 BRA `(.L_x_27522) ;  /* 0x0000003000002947 */ /* 0x000fea0003800000 */
[----:B------:R-:W-:Y:S05]  /*28c0*/  @!P1 BRA `(.L_x_27523) ;  /* 0x0000005000009947 */ /* 0x000fea0003800000 */
[----:B-----5:R-:W-:Y:S01]  /*28d0*/  FADD.FTZ R66, R50, R66 ;  /* 0x0000004232427221 */ /* 0x020fe20000010000 */
[----:B------:R-:W-:Y:S05]  /*28e0*/  BRA `(.L_x_27523) ;  /* 0x0000003000007947 */ /* 0x000fea0003800000 */
.L_x_27522:
[----:B-----5:R-:W-:-:S05]  /*28f0*/  HADD2.F32 R67, -RZ, R45.H0_H0 ;  /* 0x2000002dff437230 */ /* 0x020fca0000004100 */
[----:B------:R-:W-:-:S04]  /*2900*/  FADD.FTZ R66, R67, R66 ;  /* 0x0000004243427221 */ /* 0x000fc80000010000 */
[----:B------:R-:W-:Y:S02]  /*2910*/  @P1 FADD.FTZ R66, R50, R66 ;  /* 0x0000004232421221 */ /* 0x000fe40000010000 */
.L_x_27523:
[----:B------:R-:W-:Y:S01]  /*2920*/  HADD2.F32 R67, -RZ, R69.H1_H1 ;  /* 0x30000045ff437230 */ /* 0x000fe20000004100 */
[----:B------:R-:W-:Y:S05]  /*2930*/  @P2 BRA `(.L_x_27524) ;  /* 0x0000003000002947 */ /* 0x000fea0003800000 */
[----:B------:R-:W-:Y:S05]  /*2940*/  @!P1 BRA `(.L_x_27525) ;  /* 0x0000005000009947 */ /* 0x000fea0003800000 */
[----:B-----5:R-:W-:Y:S01]  /*2950*/  FADD.FTZ R67, R51, R67 ;  /* 0x0000004333437221 */ /* 0x020fe20000010000 */
[----:B------:R-:W-:Y:S05]  /*2960*/  BRA `(.L_x_27525) ;  /* 0x0000003000007947 */ /* 0x000fea0003800000 */
.L_x_27524:
[----:B-----5:R-:W-:-:S05]  /*2970*/  HADD2.F32 R68, -RZ, R45.H1_H1 ;  /* 0x3000002dff447230 */ /* 0x020fca0000004100 */
[----:B------:R-:W-:-:S04]  /*2980*/  FADD.FTZ R67, R68, R67 ;  /* 0x0000004344437221 */ /* 0x000fc80000010000 */
[----:B------:R-:W-:Y:S02]  /*2990*/  @P1 FADD.FTZ R67, R51, R67 ;  /* 0x0000004333431221 */ /* 0x000fe40000010000 */
.L_x_27525:
[----:B------:R-:W-:Y:S01]  /*29a0*/  HADD2.F32 R68, -RZ, R70.H0_H0 ;  /* 0x20000046ff447230 */ /* 0x000fe20000004100 */
[----:B------:R-:W-:Y:S05]  /*29b0*/  @P2 BRA `(.L_x_27526) ;  /* 0x0000003000002947 */ /* 0x000fea0003800000 */
[----:B------:R-:W-:Y:S05]  /*29c0*/  @!P1 BRA `(.L_x_27527) ;  /* 0x0000005000009947 */ /* 0x000fea0003800000 */
[----:B-----5:R-:W-:Y:S01]  /*29d0*/  FADD.FTZ R68, R52, R68 ;  /* 0x0000004434447221 */ /* 0x020fe20000010000 */
[----:B------:R-:W-:Y:S05]  /*29e0*/  BRA `(.L_x_27527) ;  /* 0x0000003000007947 */ /* 0x000fea0003800000 */
.L_x_27526:
[----:B-----5:R-:W-:-:S05]  /*29f0*/  HADD2.F32 R69, -RZ, R46.H0_H0 ;  /* 0x2000002eff457230 */ /* 0x020fca0000004100 */
[----:B------:R-:W-:-:S04]  /*2a00*/  FADD.FTZ R68, R69, R68 ;  /* 0x0000004445447221 */ /* 0x000fc80000010000 */
[----:B------:R-:W-:Y:S02]  /*2a10*/  @P1 FADD.FTZ R68, R52, R68 ;  /* 0x0000004434441221 */ /* 0x000fe40000010000 */
.L_x_27527:
[----:B------:R-:W-:Y:S01]  /*2a20*/  HADD2.F32 R69, -RZ, R70.H1_H1 ;  /* 0x30000046ff457230 */ /* 0x000fe20000004100 */
[----:B------:R-:W-:Y:S05]  /*2a30*/  @P2 BRA `(.L_x_27528) ;  /* 0x0000003000002947 */ /* 0x000fea0003800000 */
[----:B------:R-:W-:Y:S05]  /*2a40*/  @!P1 BRA `(.L_x_27529) ;  /* 0x0000005000009947 */ /* 0x000fea0003800000 */
[----:B-----5:R-:W-:Y:S01]  /*2a50*/  FADD.FTZ R69, R53, R69 ;  /* 0x0000004535457221 */ /* 0x020fe20000010000 */
[----:B------:R-:W-:Y:S05]  /*2a60*/  BRA `(.L_x_27529) ;  /* 0x0000003000007947 */ /* 0x000fea0003800000 */
.L_x_27528:
[----:B-----5:R-:W-:-:S05]  /*2a70*/  HADD2.F32 R70, -RZ, R46.H1_H1 ;  /* 0x3000002eff467230 */ /* 0x020fca0000004100 */
[----:B------:R-:W-:-:S04]  /*2a80*/  FADD.FTZ R69, R70, R69 ;  /* 0x0000004546457221 */ /* 0x000fc80000010000 */
[----:B------:R-:W-:Y:S02]  /*2a90*/  @P1 FADD.FTZ R69, R53, R69 ;  /* 0x0000004535451221 */ /* 0x000fe40000010000 */
.L_x_27529:
[----:B------:R-:W-:Y:S01]  /*2aa0*/  HADD2.F32 R70, -RZ, R71.H0_H0 ;  /* 0x20000047ff467230 */ /* 0x000fe20000004100 */
[----:B------:R-:W-:Y:S05]  /*2ab0*/  @P2 BRA `(.L_x_27530) ;  /* 0x0000003000002947 */ /* 0x000fea0003800000 */
[----:B------:R-:W-:Y:S05]  /*2ac0*/  @!P1 BRA `(.L_x_27531) ;  /* 0x0000005000009947 */ /* 0x000fea0003800000 */
[----:B-----5:R-:W-:Y:S01]  /*2ad0*/  FADD.FTZ R70, R54, R70 ;  /* 0x0000004636467221 */ /* 0x020fe20000010000 */
[----:B------:R-:W-:Y:S05]  /*2ae0*/  BRA `(.L_x_27531) ;  /* 0x0000003000007947 */ /* 0x000fea0003800000 */
.L_x_27530:
[----:B0----5:R-:W-:-:S05]  /*2af0*/  HADD2.F32 R112, -RZ, R47.H0_H0 ;  /* 0x2000002fff707230 */ /* 0x021fca0000004100 */
[----:B------:R-:W-:-:S04]  /*2b00*/  FADD.FTZ R70, R112, R70 ;  /* 0x0000004670467221 */ /* 0x000fc80000010000 */
[----:B------:R-:W-:Y:S02]  /*2b10*/  @P1 FADD.FTZ R70, R54, R70 ;  /* 0x0000004636461221 */ /* 0x000fe40000010000 */
.L_x_27531:
[----:B------:R-:W-:Y:S01]  /*2b20*/  HADD2.F32 R71, -RZ, R71.H1_H1 ;  /* 0x30000047ff477230 */ /* 0x000fe20000004100 */
[----:B------:R-:W-:Y:S05]  /*2b30*/  @P2 BRA `(.L_x_27532) ;  /* 0x0000003000002947 */ /* 0x000fea0003800000 */
[----:B------:R-:W-:Y:S05]  /*2b40*/  @!P1 BRA `(.L_x_27533) ;  /* 0x0000005000009947 */ /* 0x000fea0003800000 */
[----:B-----5:R-:W-:Y:S01]  /*2b50*/  FADD.FTZ R71, R55, R71 ;  /* 0x0000004737477221 */ /* 0x020fe20000010000 */
[----:B------:R-:W-:Y:S05]  /*2b60*/  BRA `(.L_x_27533) ;  /* 0x0000003000007947 */ /* 0x000fea0003800000 */
.L_x_27532:
[----:B0----5:R-:W-:-:S05]  /*2b70*/  HADD2.F32 R112, -RZ, R47.H1_H1 ;  /* 0x3000002fff707230 */ /* 0x021fca0000004100 */
[----:B------:R-:W-:-:S04]  /*2b80*/  FADD.FTZ R71, R112, R71 ;  /* 0x0000004770477221 */ /* 0x000fc80000010000 */
[----:B------:R-:W-:Y:S02]  /*2b90*/  @P1 FADD.FTZ R71, R55, R71 ;  /* 0x0000004737471221 */ /* 0x000fe40000010000 */
.L_x_27533:
[----:B0-----:R-:W-:-:S04]  /*2ba0*/  LEA R112, P1, R114, c[0x0][0x188], 0x5 ;  /* 0x0000620072707a11 */ /* 0x001fc800078228ff */
[C---:B------:R-:W-:Y:S02]  /*2bb0*/  LEA.HI.X R113, R114.reuse, c[0x0][0x18c], RZ, 0x5, P1 ;  /* 0x0000630072717a11 */ /* 0x040fe400008f2cff */
[----:B------:R-:W-:-:S03]  /*2bc0*/  IADD3 R114, R114, 0x80, RZ ;  /* 0x0000008072727810 */ /* 0x000fc60007ffe0ff */
[----:B------:R0:W-:Y:S04]  /*2bd0*/  STG.E.128 [R112.64], R64 ;  /* 0x0000004070007986 */ /* 0x0001e8000c101d04 */
[----:B------:R0:W-:Y:S02]  /*2be0*/  STG.E.128 [R112.64+0x10], R68 ;  /* 0x0000104470007986 */ /* 0x0001e4000c101d04 */
.L_x_27517:
[----:B------:R-:W-:Y:S05]  /*2bf0*/  BSYNC B0 ;  /* 0x0000000000007941 */ /* 0x000fea0003800000 */
.L_x_27516:
        /* <DEDUP_REMOVED lines=24> */
.L_x_27536:
[----:B-----5:R-:W-:-:S05]  /*2d80*/  HADD2.F32 R73, -RZ, R44.H0_H0 ;  /* 0x2000002cff497230 */ /* 0x020fca0000004100 */
[----:B------:R-:W-:-:S04]  /*2d90*/  FADD.FTZ R72, R73, R72 ;  /* 0x0000004849487221 */ /* 0x000fc80000010000 */
[----:B------:R-:W-:Y:S02]  /*2da0*/  @P1 FADD.FTZ R72, R48, R72 ;  /* 0x0000004830481221 */ /* 0x000fe40000010000 */
.L_x_27537:
[----:B------:R-:W-:Y:S01]  /*2db0*/  HADD2.F32 R73, -RZ, R76.H1_H1 ;  /* 0x3000004cff497230 */ /* 0x000fe20000004100 */
[----:B------:R-:W-:Y:S05]  /*2dc0*/  @P2 BRA `(.L_x_27538) ;  /* 0x0000003000002947 */ /* 0x000fea0003800000 */
[----:B------:R-:W-:Y:S05]  /*2dd0*/  @!P1 BRA `(.L_x_27539) ;  /* 0x0000005000009947 */ /* 0x000fea0003800000 */
[----:B-----5:R-:W-:Y:S01]  /*2de0*/  FADD.FTZ R73, R49, R73 ;  /* 0x0000004931497221 */ /* 0x020fe20000010000 */
[----:B------:R-:W-:Y:S05]  /*2df0*/  BRA `(.L_x_27539) ;  /* 0x0000003000007947 */ /* 0x000fea0003800000 */
.L_x_27538:
[----:B-----5:R-:W-:-:S05]  /*2e00*/  HADD2.F32 R74, -RZ, R44.H1_H1 ;  /* 0x3000002cff4a7230 */ /* 0x020fca0000004100 */
[----:B------:R-:W-:-:S04]  /*2e10*/  FADD.FTZ R73, R74, R73 ;  /* 0x000000494a497221 */ /* 0x000fc80000010000 */
[----:B------:R-:W-:Y:S02]  /*2e20*/  @P1 FADD.FTZ R73, R49, R73 ;  /* 0x0000004931491221 */ /* 0x000fe40000010000 */
.L_x_27539:
[----:B------:R-:W-:Y:S01]  /*2e30*/  HADD2.F32 R74, -RZ, R77.H0_H0 ;  /* 0x2000004dff4a7230 */ /* 0x000fe20000004100 */
[----:B------:R-:W-:Y:S05]  /*2e40*/  @P2 BRA `(.L_x_27540) ;  /* 0x0000003000002947 */ /* 0x000fea0003800000 */
[----:B------:R-:W-:Y:S05]  /*2e50*/  @!P1 BRA `(.L_x_27541) ;  /* 0x0000005000009947 */ /* 0x000fea0003800000 */
[----:B-----5:R-:W-:Y:S01]  /*2e60*/  FADD.FTZ R74, R50, R74 ;  /* 0x0000004a324a7221 */ /* 0x020fe20000010000 */
[----:B------:R-:W-:Y:S05]  /*2e70*/  BRA `(.L_x_27541) ;  /* 0x0000003000007947 */ /* 0x000fea0003800000 */
.L_x_27540:
[----:B-----5:R-:W-:-:S05]  /*2e80*/  HADD2.F32 R75, -RZ, R45.H0_H0 ;  /* 0x2000002dff4b7230 */ /* 0x020fca0000004100 */
[----:B------:R-:W-:-:S04]  /*2e90*/  FADD.FTZ R74, R75, R74 ;  /* 0x0000004a4b4a7221 */ /* 0x000fc80000010000 */
[----:B------:R-:W-:Y:S02]  /*2ea0*/  @P1 FADD.FTZ R74, R50, R74 ;  /* 0x0000004a324a1221 */ /* 0x000fe40000010000 */
.L_x_27541:
[----:B------:R-:W-:Y:S01]  /*2eb0*/  HADD2.F32 R75, -RZ, R77.H1_H1 ;  /* 0x3000004dff4b7230 */ /* 0x000fe20000004100 */
[----:B------:R-:W-:Y:S05]  /*2ec0*/  @P2 BRA `(.L_x_27542) ;  /* 0x0000003000002947 */ /* 0x000fea0003800000 */
[----:B------:R-:W-:Y:S05]  /*2ed0*/  @!P1 BRA `(.L_x_27543) ;  /* 0x0000005000009947 */ /* 0x000fea0003800000 */
[----:B-----5:R-:W-:Y:S01]  /*2ee0*/  FADD.FTZ R75, R51, R75 ;  /* 0x0000004b334b7221 */ /* 0x020fe20000010000 */
[----:B------:R-:W-:Y:S05]  /*2ef0*/  BRA `(.L_x_27543) ;  /* 0x0000003000007947 */ /* 0x000fea0003800000 */
.L_x_27542:
[----:B-----5:R-:W-:-:S05]  /*2f00*/  HADD2.F32 R76, -RZ, R45.H1_H1 ;  /* 0x3000002dff4c7230 */ /* 0x020fca0000004100 */
[----:B------:R-:W-:-:S04]  /*2f10*/  FADD.FTZ R75, R76, R75 ;  /* 0x0000004b4c4b7221 */ /* 0x000fc80000010000 */
[----:B------:R-:W-:Y:S02]  /*2f20*/  @P1 FADD.FTZ R75, R51, R75 ;  /* 0x0000004b334b1221 */ /* 0x000fe40000010000 */
.L_x_27543:
[----:B------:R-:W-:Y:S01]  /*2f30*/  HADD2.F32 R76, -RZ, R78.H0_H0 ;  /* 0x2000004eff4c7230 */ /* 0x000fe20000004100 */
[----:B------:R-:W-:Y:S05]  /*2f40*/  @P2 BRA `(.L_x_27544) ;  /* 0x0000003000002947 */ /* 0x000fea0003800000 */
[----:B------:R-:W-:Y:S05]  /*2f50*/  @!P1 BRA `(.L_x_27545) ;  /* 0x0000005000009947 */ /* 0x000fea0003800000 */
[----:B-----5:R-:W-:Y:S01]  /*2f60*/  FADD.FTZ R76, R52, R76 ;  /* 0x0000004c344c7221 */ /* 0x020fe20000010000 */
[----:B------:R-:W-:Y:S05]  /*2f70*/  BRA `(.L_x_27545) ;  /* 0x0000003000007947 */ /* 0x000fea0003800000 */
.L_x_27544:
[----:B-----5:R-:W-:-:S05]  /*2f80*/  HADD2.F32 R77, -RZ, R46.H0_H0 ;  /* 0x2000002eff4d7230 */ /* 0x020fca0000004100 */
[----:B------:R-:W-:-:S04]  /*2f90*/  FADD.FTZ R76, R77, R76 ;  /* 0x0000004c4d4c7221 */ /* 0x000fc80000010000 */
[----:B------:R-:W-:Y:S02]  /*2fa0*/  @P1 FADD.FTZ R76, R52, R76 ;  /* 0x0000004c344c1221 */ /* 0x000fe40000010000 */
.L_x_27545:
[----:B------:R-:W-:Y:S01]  /*2fb0*/  HADD2.F32 R77, -RZ, R78.H1_H1 ;  /* 0x3000004eff4d7230 */ /* 0x000fe20000004100 */
[----:B------:R-:W-:Y:S05]  /*2fc0*/  @P2 BRA `(.L_x_27546) ;  /* 0x0000003000002947 */ /* 0x000fea0003800000 */
[----:B------:R-:W-:Y:S05]  /*2fd0*/  @!P1 BRA `(.L_x_27547) ;  /* 0x0000005000009947 */ /* 0x000fea0003800000 */
[----:B-----5:R-:W-:Y:S01]  /*2fe0*/  FADD.FTZ R77, R53, R77 ;  /* 0x0000004d354d7221 */ /* 0x020fe20000010000 */
[----:B------:R-:W-:Y:S05]  /*2ff0*/  BRA `(.L_x_27547) ;  /* 0x0000003000007947 */ /* 0x000fea0003800000 */
.L_x_27546:
[----:B-----5:R-:W-:-:S05]  /*3000*/  HADD2.F32 R78, -RZ, R46.H1_H1 ;  /* 0x3000002eff4e7230 */ /* 0x020fca0000004100 */
[----:B------:R-:W-:-:S04]  /*3010*/  FADD.FTZ R77, R78, R77 ;  /* 0x0000004d4e4d7221 */ /* 0x000fc80000010000 */
[----:B------:R-:W-:Y:S02]  /*3020*/  @P1 FADD.FTZ R77, R53, R77 ;  /* 0x0000004d354d1221 */ /* 0x000fe40000010000 */
.L_x_27547:
[----:B------:R-:W-:Y:S01]  /*3030*/  HADD2.F32 R78, -RZ, R79.H0_H0 ;  /* 0x2000004fff4e7230 */ /* 0x000fe20000004100 */
[----:B------:R-:W-:Y:S05]  /*3040*/  @P2 BRA `(.L_x_27548) ;  /* 0x0000003000002947 */ /* 0x000fea0003800000 */
[----:B------:R-:W-:Y:S05]  /*3050*/  @!P1 BRA `(.L_x_27549) ;  /* 0x0000005000009947 */ /* 0x000fea0003800000 */
[----:B-----5:R-:W-:Y:S01]  /*3060*/  FADD.FTZ R78, R54, R78 ;  /* 0x0000004e364e7221 */ /* 0x020fe20000010000 */
[----:B------:R-:W-:Y:S05]  /*3070*/  BRA `(.L_x_27549) ;  /* 0x0000003000007947 */ /* 0x000fea0003800000 */
.L_x_27548:
[----:B0----5:R-:W-:-:S05]  /*3080*/  HADD2.F32 R112, -RZ, R47.H0_H0 ;  /* 0x2000002fff707230 */ /* 0x021fca0000004100 */
[----:B------:R-:W-:-:S04]  /*3090*/  FADD.FTZ R78, R112, R78 ;  /* 0x0000004e704e7221 */ /* 0x000fc80000010000 */
[----:B------:R-:W-:Y:S02]  /*30a0*/  @P1 FADD.FTZ R78, R54, R78 ;  /* 0x0000004e364e1221 */ /* 0x000fe40000010000 */
.L_x_27549:
[----:B------:R-:W-:Y:S01]  /*30b0*/  HADD2.F32 R79, -RZ, R79.H1_H1 ;  /* 0x3000004fff4f7230 */ /* 0x000fe20000004100 */
[----:B------:R-:W-:Y:S05]  /*30c0*/  @P2 BRA `(.L_x_27550) ;  /* 0x0000003000002947 */ /* 0x000fea0003800000 */
[----:B------:R-:W-:Y:S05]  /*30d0*/  @!P1 BRA `(.L_x_27551) ;  /* 0x0000005000009947 */ /* 0x000fea0003800000 */
[----:B-----5:R-:W-:Y:S01]  /*30e0*/  FADD.FTZ R79, R55, R79 ;  /* 0x0000004f374f7221 */ /* 0x020fe20000010000 */
[----:B------:R-:W-:Y:S05]  /*30f0*/  BRA `(.L_x_27551) ;  /* 0x0000003000007947 */ /* 0x000fea0003800000 */
.L_x_27550:
[----:B0----5:R-:W-:-:S05]  /*3100*/  HADD2.F32 R112, -RZ, R47.H1_H1 ;  /* 0x3000002fff707230 */ /* 0x021fca0000004100 */
[----:B------:R-:W-:-:S04]  /*3110*/  FADD.FTZ R79, R112, R79 ;  /* 0x0000004f704f7221 */ /* 0x000fc80000010000 */
[----:B------:R-:W-:Y:S02]  /*3120*/  @P1 FADD.FTZ R79, R55, R79 ;  /* 0x0000004f374f1221 */ /* 0x000fe40000010000 */
.L_x_27551:
[----:B0-----:R-:W-:-:S04]  /*3130*/  LEA R112, P1, R114, c[0x0][0x188], 0x5 ;  /* 0x0000620072707a11 */ /* 0x001fc800078228ff */
[C---:B------:R-:W-:Y:S02]  /*3140*/  LEA.HI.X R113, R114.reuse, c[0x0][0x18c], RZ, 0x5, P1 ;  /* 0x0000630072717a11 */ /* 0x040fe400008f2cff */
[----:B------:R-:W-:-:S03]  /*3150*/  IADD3 R114, R114, 0x80, RZ ;  /* 0x0000008072727810 */ /* 0x000fc60007ffe0ff */
[----:B------:R0:W-:Y:S04]  /*3160*/  STG.E.128 [R112.64], R72 ;  /* 0x0000004870007986 */ /* 0x0001e8000c101d04 */
[----:B------:R0:W-:Y:S02]  /*3170*/  STG.E.128 [R112.64+0x10], R76 ;  /* 0x0000104c70007986 */ /* 0x0001e4000c101d04 */
.L_x_27535:
[----:B------:R-:W-:Y:S05]  /*3180*/  BSYNC B0 ;  /* 0x0000000000007941 */ /* 0x000fea0003800000 */
.L_x_27534:
        /* <DEDUP_REMOVED lines=24> */
.L_x_27554:
[----:B-----5:R-:W-:-:S05]  /*3310*/  HADD2.F32 R81, -RZ, R44.H0_H0 ;  /* 0x2000002cff517230 */ /* 0x020fca0000004100 */
[----:B------:R-:W-:-:S04]  /*3320*/  FADD.FTZ R80, R81, R80 ;  /* 0x0000005051507221 */ /* 0x000fc80000010000 */
[----:B------:R-:W-:Y:S02]  /*3330*/  @P1 FADD.FTZ R80, R48, R80 ;  /* 0x0000005030501221 */ /* 0x000fe40000010000 */
.L_x_27555:
[----:B------:R-:W-:Y:S01]  /*3340*/  HADD2.F32 R81, -RZ, R84.H1_H1 ;  /* 0x30000054ff517230 */ /* 0x000fe20000004100 */
[----:B------:R-:W-:Y:S05]  /*3350*/  @P2 BRA `(.L_x_27556) ;  /* 0x0000003000002947 */ /* 0x000fea0003800000 */
[----:B------:R-:W-:Y:S05]  /*3360*/  @!P1 BRA `(.L_x_27557) ;  /* 0x0000005000009947 */ /* 0x000fea0003800000 */
[----:B-----5:R-:W-:Y:S01]  /*3370*/  FADD.FTZ R81, R49, R81 ;  /* 0x0000005131517221 */ /* 0x020fe20000010000 */
[----:B------:R-:W-:Y:S05]  /*3380*/  BRA `(.L_x_27557) ;  /* 0x0000003000007947 */ /* 0x000fea0003800000 */
.L_x_27556:
[----:B-----5:R-:W-:-:S05]  /*3390*/  HADD2.F32 R82, -RZ, R44.H1_H1 ;  /* 0x3000002cff527230 */ /* 0x020fca0000004100 */
[----:B------:R-:W-:-:S04]  /*33a0*/  FADD.FTZ R81, R82, R81 ;  /* 0x0000005152517221 */ /* 0x000fc80000010000 */
[----:B------:R-:W-:Y:S02]  /*33b0*/  @P1 FADD.FTZ R81, R49, R81 ;  /* 0x0000005131511221 */ /* 0x000fe40000010000 */
.L_x_27557:
[----:B------:R-:W-:Y:S01]  /*33c0*/  HADD2.F32 R82, -RZ, R85.H0_H0 ;  /* 0x20000055ff527230 */ /* 0x000fe20000004100 */
[----:B------:R-:W-:Y:S05]  /*33d0*/  @P2 BRA `(.L_x_27558) ;  /* 0x0000003000002947 */ /* 0x000fea0003800000 */
[----:B------:R-:W-:Y:S05]  /*33e0*/  @!P1 BRA `(.L_x_27559) ;  /* 0x0000005000009947 */ /* 0x000fea0003800000 */
[----:B-----5:R-:W-:Y:S01]  /*33f0*/  FADD.FTZ R82, R50, R82 ;  /* 0x0000005232527221 */ /* 0x020fe20000010000 */
[----:B------:R-:W-:Y:S05]  /*3400*/  BRA `(.L_x_27559) ;  /* 0x0000003000007947 */ /* 0x000fea0003800000 */
.L_x_27558:
[----:B-----5:R-:W-:-:S05]  /*3410*/  HADD2.F32 R83, -RZ, R45.H0_H0 ;  /* 0x2000002dff537230 */ /* 0x020fca0000004100 */
[----:B------:R-:W-:-:S04]  /*3420*/  FADD.FTZ R82, R83, R82 ;  /* 0x0000005253527221 */ /* 0x000fc80000010000 */
[----:B------:R-:W-:Y:S02]  /*3430*/  @P1 FADD.FTZ R82, R50, R82 ;  /* 0x0000005232521221 */ /* 0x000fe40000010000 */
.L_x_27559:
[----:B------:R-:W-:Y:S01]  /*3440*/  HADD2.F32 R83, -RZ, R85.H1_H1 ;  /* 0x30000055ff537230 */ /* 0x000fe20000004100 */
[----:B------:R-:W-:Y:S05]  /*3450*/  @P2 BRA `(.L_x_27560) ;  /* 0x0000003000002947 */ /* 0x000fea0003800000 */
[----:B------:R-:W-:Y:S05]  /*3460*/  @!P1 BRA `(.L_x_27561) ;  /* 0x0000005000009947 */ /* 0x000fea0003800000 */
[----:B-----5:R-:W-:Y:S01]  /*3470*/  FADD.FTZ R83, R51, R83 ;  /* 0x0000005333537221 */ /* 0x020fe20000010000 */
[----:B------:R-:W-:Y:S05]  /*3480*/  BRA `(.L_x_27561) ;  /* 0x0000003000007947 */ /* 0x000fea0003800000 */
.L_x_27560:
[----:B-----5:R-:W-:-:S05]  /*3490*/  HADD2.F32 R84, -RZ, R45.H1_H1 ;  /* 0x3000002dff547230 */ /* 0x020fca0000004100 */
[----:B------:R-:W-:-:S04]  /*34a0*/  FADD.FTZ R83, R84, R83 ;  /* 0x0000005354537221 */ /* 0x000fc80000010000 */
[----:B------:R-:W-:Y:S02]  /*34b0*/  @P1 FADD.FTZ R83, R51, R83 ;  /* 0x0000005333531221 */ /* 0x000fe40000010000 */
.L_x_27561:
[----:B------:R-:W-:Y:S01]  /*34c0*/  HADD2.F32 R84, -RZ, R86.H0_H0 ;  /* 0x20000056ff547230 */ /* 0x000fe20000004100 */
[----:B------:R-:W-:Y:S05]  /*34d0*/  @P2 BRA `(.L_x_27562) ;  /* 0x0000003000002947 */ /* 0x000fea0003800000 */
[----:B------:R-:W-:Y:S05]  /*34e0*/  @!P1 BRA `(.L_x_27563) ;  /* 0x0000005000009947 */ /* 0x000fea0003800000 */
[----:B-----5:R-:W-:Y:S01]  /*34f0*/  FADD.FTZ R84, R52, R84 ;  /* 0x0000005434547221 */ /* 0x020fe20000010000 */
[----:B------:R-:W-:Y:S05]  /*3500*/  BRA `(.L_x_27563) ;  /* 0x0000003000007947 */ /* 0x000fea0003800000 */
.L_x_27562:
[----:B-----5:R-:W-:-:S05]  /*3510*/  HADD2.F32 R85, -RZ, R46.H0_H0 ;  /* 0x2000002eff557230 */ /* 0x020fca0000004100 */
[----:B------:R-:W-:-:S04]  /*3520*/  FADD.FTZ R84, R85, R84 ;  /* 0x0000005455547221 */ /* 0x000fc80000010000 */
[----:B------:R-:W-:Y:S02]  /*3530*/  @P1 FADD.FTZ R84, R52, R84 ;  /* 0x0000005434541221 */ /* 0x000fe40000010000 */
.L_x_27563:
[----:B------:R-:W-:Y:S01]  /*3540*/  HADD2.F32 R85, -RZ, R86.H1_H1 ;  /* 0x30000056ff557230 */ /* 0x000fe20000004100 */
[----:B------:R-:W-:Y:S05]  /*3550*/  @P2 BRA `(.L_x_27564) ;  /* 0x0000003000002947 */ /* 0x000fea0003800000 */
[----:B------:R-:W-:Y:S05]  /*3560*/  @!P1 BRA `(.L_x_27565) ;  /* 0x0000005000009947 */ /* 0x000fea0003800000 */
[----:B-----5:R-:W-:Y:S01]  /*3570*/  FADD.FTZ R85, R53, R85 ;  /* 0x0000005535557221 */ /* 0x020fe20000010000 */
[----:B------:R-:W-:Y:S05]  /*3580*/  BRA `(.L_x_27565) ;  /* 0x0000003000007947 */ /* 0x000fea0003800000 */
.L_x_27564:
[----:B-----5:R-:W-:-:S05]  /*3590*/  HADD2.F32 R86, -RZ, R46.H1_H1 ;  /* 0x3000002eff567230 */ /* 0x020fca0000004100 */
[----:B------:R-:W-:-:S04]  /*35a0*/  FADD.FTZ R85, R86, R85 ;  /* 0x0000005556557221 */ /* 0x000fc80000010000 */
[----:B------:R-:W-:Y:S02]  /*35b0*/  @P1 FADD.FTZ R85, R53, R85 ;  /* 0x0000005535551221 */ /* 0x000fe40000010000 */
.L_x_27565:
[----:B------:R-:W-:Y:S01]  /*35c0*/  HADD2.F32 R86, -RZ, R87.H0_H0 ;  /* 0x20000057ff567230 */ /* 0x000fe20000004100 */
[----:B------:R-:W-:Y:S05]  /*35d0*/  @P2 BRA `(.L_x_27566) ;  /* 0x0000003000002947 */ /* 0x000fea0003800000 */
[----:B------:R-:W-:Y:S05]  /*35e0*/  @!P1 BRA `(.L_x_27567) ;  /* 0x0000005000009947 */ /* 0x000fea0003800000 */
[----:B-----5:R-:W-:Y:S01]  /*35f0*/  FADD.FTZ R86, R54, R86 ;  /* 0x0000005636567221 */ /* 0x020fe20000010000 */
[----:B------:R-:W-:Y:S05]  /*3600*/  BRA `(.L_x_27567) ;  /* 0x0000003000007947 */ /* 0x000fea0003800000 */
.L_x_27566:
[----:B0----5:R-:W-:-:S05]  /*3610*/  HADD2.F32 R112, -RZ, R47.H0_H0 ;  /* 0x2000002fff707230 */ /* 0x021fca0000004100 */
[----:B------:R-:W-:-:S04]  /*3620*/  FADD.FTZ R86, R112, R86 ;  /* 0x0000005670567221 */ /* 0x000fc80000010000 */
[----:B------:R-:W-:Y:S02]  /*3630*/  @P1 FADD.FTZ R86, R54, R86 ;  /* 0x0000005636561221 */ /* 0x000fe40000010000 */
.L_x_27567:
[----:B------:R-:W-:Y:S01]  /*3640*/  HADD2.F32 R87, -RZ, R87.H1_H1 ;  /* 0x30000057ff577230 */ /* 0x000fe20000004100 */
[----:B------:R-:W-:Y:S05]  /*3650*/  @P2 BRA `(.L_x_27568) ;  /* 0x0000003000002947 */ /* 0x000fea0003800000 */
[----:B------:R-:W-:Y:S05]  /*3660*/  @!P1 BRA `(.L_x_27569) ;  /* 0x0000005000009947 */ /* 0x000fea0003800000 */
[----:B-----5:R-:W-:Y:S01]  /*3670*/  FADD.FTZ R87, R55, R87 ;  /* 0x0000005737577221 */ /* 0x020fe20000010000 */
[----:B------:R-:W-:Y:S05]  /*3680*/  BRA `(.L_x_27569) ;  /* 0x0000003000007947 */ /* 0x000fea0003800000 */
.L_x_27568:
[----:B0----5:R-:W-:-:S05]  /*3690*/  HADD2.F32 R112, -RZ, R47.H1_H1 ;  /* 0x3000002fff707230 */ /* 0x021fca0000004100 */
[----:B------:R-:W-:-:S04]  /*36a0*/  FADD.FTZ R87, R112, R87 ;  /* 0x0000005770577221 */ /* 0x000fc80000010000 */
[----:B------:R-:W-:Y:S02]  /*36b0*/  @P1 FADD.FTZ R87, R55, R87 ;  /* 0x0000005737571221 */ /* 0x000fe40000010000 */
.L_x_27569:
[----:B0-----:R-:W-:-:S04]  /*36c0*/  LEA R112, P1, R114, c[0x0][0x188], 0x5 ;  /* 0x0000620072707a11 */ /* 0x001fc800078228ff */
[C---:B------:R-:W-:Y:S02]  /*36d0*/  LEA.HI.X R113, R114.reuse, c[0x0][0x18c], RZ, 0x5, P1 ;  /* 0x0000630072717a11 */ /* 0x040fe400008f2cff */
[----:B------:R-:W-:-:S03]  /*36e0*/  IADD3 R114, R114, 0x80, RZ ;  /* 0x0000008072727810 */ /* 0x000fc60007ffe0ff */
[----:B------:R0:W-:Y:S04]  /*36f0*/  STG.E.128 [R112.64], R80 ;  /* 0x0000005070007986 */ /* 0x0001e8000c101d04 */
[----:B------:R0:W-:Y:S02]  /*3700*/  STG.E.128 [R112.64+0x10], R84 ;  /* 0x0000105470007986 */ /* 0x0001e4000c101d04 */
.L_x_27553:
[----:B------:R-:W-:Y:S05]  /*3710*/  BSYNC B0 ;  /* 0x0000000000007941 */ /* 0x000fea0003800000 */
.L_x_27552:
        /* <DEDUP_REMOVED lines=24> */
.L_x_27572:
[----:B-----5:R-:W-:-:S05]  /*38a0*/  HADD2.F32 R89, -RZ, R44.H0_H0 ;  /* 0x2000002cff597230 */ /* 0x020fca0000004100 */
[----:B------:R-:W-:-:S04]  /*38b0*/  FADD.FTZ R88, R89, R88 ;  /* 0x0000005859587221 */ /* 0x000fc80000010000 */
[----:B------:R-:W-:Y:S02]  /*38c0*/  @P1 FADD.FTZ R88, R48, R88 ;  /* 0x0000005830581221 */ /* 0x000fe40000010000 */
.L_x_27573:
[----:B------:R-:W-:Y:S01]  /*38d0*/  HADD2.F32 R89, -RZ, R92.H1_H1 ;  /* 0x3000005cff597230 */ /* 0x000fe20000004100 */
[----:B------:R-:W-:Y:S05]  /*38e0*/  @P2 BRA `(.L_x_27574) ;  /* 0x0000003000002947 */ /* 0x000fea0003800000 */
[----:B------:R-:W-:Y:S05]  /*38f0*/  @!P1 BRA `(.L_x_27575) ;  /* 0x0000005000009947 */ /* 0x000fea0003800000 */
[----:B-----5:R-:W-:Y:S01]  /*3900*/  FADD.FTZ R89, R49, R89 ;  /* 0x0000005931597221 */ /* 0x020fe20000010000 */
[----:B------:R-:W-:Y:S05]  /*3910*/  BRA `(.L_x_27575) ;  /* 0x0000003000007947 */ /* 0x000fea0003800000 */
.L_x_27574:
[----:B-----5:R-:W-:-:S05]  /*3920*/  HADD2.F32 R90, -RZ, R44.H1_H1 ;  /* 0x3000002cff5a7230 */ /* 0x020fca0000004100 */
[----:B------:R-:W-:-:S04]  /*3930*/  FADD.FTZ R89, R90, R89 ;  /* 0x000000595a597221 */ /* 0x000fc80000010000 */
[----:B------:R-:W-:Y:S02]  /*3940*/  @P1 FADD.FTZ R89, R49, R89 ;  /* 0x0000005931591221 */ /* 0x000fe40000010000 */
.L_x_27575:
[----:B------:R-:W-:Y:S01]  /*3950*/  HADD2.F32 R90, -RZ, R93.H0_H0 ;  /* 0x2000005dff5a7230 */ /* 0x000fe20000004100 */
[----:B------:R-:W-:Y:S05]  /*3960*/  @P2 BRA `(.L_x_27576) ;  /* 0x0000003000002947 */ /* 0x000fea0003800000 */
[----:B------:R-:W-:Y:S05]  /*3970*/  @!P1 BRA `(.L_x_27577) ;  /* 0x0000005000009947 */ /* 0x000fea0003800000 */
[----:B-----5:R-:W-:Y:S01]  /*3980*/  FADD.FTZ R90, R50, R90 ;  /* 0x0000005a325a7221 */ /* 0x020fe20000010000 */
[----:B------:R-:W-:Y:S05]  /*3990*/  BRA `(.L_x_27577) ;  /* 0x0000003000007947 */ /* 0x000fea0003800000 */
.L_x_27576:
[----:B-----5:R-:W-:-:S05]  /*39a0*/  HADD2.F32 R91, -RZ, R45.H0_H0 ;  /* 0x2000002dff5b7230 */ /* 0x020fca0000004100 */
[----:B------:R-:W-:-:S04]  /*39b0*/  FADD.FTZ R90, R91, R90 ;  /* 0x0000005a5b5a7221 */ /* 0x000fc80000010000 */
[----:B------:R-:W-:Y:S02]  /*39c0*/  @P1 FADD.FTZ R90, R50, R90 ;  /* 0x0000005a325a1221 */ /* 0x000fe40000010000 */
.L_x_27577:
[----:B------:R-:W-:Y:S01]  /*39d0*/  HADD2.F32 R91, -RZ, R93.H1_H1 ;  /* 0x3000005dff5b7230 */ /* 0x000fe20000004100 */
[----:B------:R-:W-:Y:S05]  /*39e0*/  @P2 BRA `(.L_x_27578) ;  /* 0x0000003000002947 */ /* 0x000fea0003800000 */
[----:B------:R-:W-:Y:S05]  /*39f0*/  @!P1 BRA `(.L_x_27579) ;  /* 0x0000005000009947 */ /* 0x000fea0003800000 */
[----:B-----5:R-:W-:Y:S01]  /*3a00*/  FADD.FTZ R91, R51, R91 ;  /* 0x0000005b335b7221 */ /* 0x020fe20000010000 */
[----:B------:R-:W-:Y:S05]  /*3a10*/  BRA `(.L_x_27579) ;  /* 0x0000003000007947 */ /* 0x000fea0003800000 */
.L_x_27578:
[----:B-----5:R-:W-:-:S05]  /*3a20*/  HADD2.F32 R92, -RZ, R45.H1_H1 ;  /* 0x3000002dff5c7230 */ /* 0x020fca0000004100 */
[----:B------:R-:W-:-:S04]  /*3a30*/  FADD.FTZ R91, R92, R91 ;  /* 0x0000005b5c5b7221 */ /* 0x000fc80000010000 */
[----:B------:R-:W-:Y:S02]  /*3a40*/  @P1 FADD.FTZ R91, R51, R91 ;  /* 0x0000005b335b1221 */ /* 0x000fe40000010000 */
.L_x_27579:
[----:B------:R-:W-:Y:S01]  /*3a50*/  HADD2.F32 R92, -RZ, R94.H0_H0 ;  /* 0x2000005eff5c7230 */ /* 0x000fe20000004100 */
[----:B------:R-:W-:Y:S05]  /*3a60*/  @P2 BRA `(.L_x_27580) ;  /* 0x0000003000002947 */ /* 0x000fea0003800000 */
[----:B------:R-:W-:Y:S05]  /*3a70*/  @!P1 BRA `(.L_x_27581) ;  /* 0x0000005000009947 */ /* 0x000fea0003800000 */
[----:B-----5:R-:W-:Y:S01]  /*3a80*/  FADD.FTZ R92, R52, R92 ;  /* 0x0000005c345c7221 */ /* 0x020fe20000010000 */
[----:B------:R-:W-:Y:S05]  /*3a90*/  BRA `(.L_x_27581) ;  /* 0x0000003000007947 */ /* 0x000fea0003800000 */
.L_x_27580:
[----:B-----5:R-:W-:-:S05]  /*3aa0*/  HADD2.F32 R93, -RZ, R46.H0_H0 ;  /* 0x2000002eff5d7230 */ /* 0x020fca0000004100 */
[----:B------:R-:W-:-:S04]  /*3ab0*/  FADD.FTZ R92, R93, R92 ;  /* 0x0000005c5d5c7221 */ /* 0x000fc80000010000 */
[----:B------:R-:W-:Y:S02]  /*3ac0*/  @P1 FADD.FTZ R92, R52, R92 ;  /* 0x0000005c345c1221 */ /* 0x000fe40000010000 */
.L_x_27581:
[----:B------:R-:W-:Y:S01]  /*3ad0*/  HADD2.F32 R93, -RZ, R94.H1_H1 ;  /* 0x3000005eff5d7230 */ /* 0x000fe20000004100 */
[----:B------:R-:W-:Y:S05]  /*3ae0*/  @P2 BRA `(.L_x_27582) ;  /* 0x0000003000002947 */ /* 0x000fea0003800000 */
[----:B------:R-:W-:Y:S05]  /*3af0*/  @!P1 BRA `(.L_x_27583) ;  /* 0x0000005000009947 */ /* 0x000fea0003800000 */
[----:B-----5:R-:W-:Y:S01]  /*3b00*/  FADD.FTZ R93, R53, R93 ;  /* 0x0000005d355d7221 */ /* 0x020fe20000010000 */
[----:B------:R-:W-:Y:S05]  /*3b10*/  BRA `(.L_x_27583) ;  /* 0x0000003000007947 */ /* 0x000fea0003800000 */
.L_x_27582:
[----:B-----5:R-:W-:-:S05]  /*3b20*/  HADD2.F32 R94, -RZ, R46.H1_H1 ;  /* 0x3000002eff5e7230 */ /* 0x020fca0000004100 */
[----:B------:R-:W-:-:S04]  /*3b30*/  FADD.FTZ R93, R94, R93 ;  /* 0x0000005d5e5d7221 */ /* 0x000fc80000010000 */
[----:B------:R-:W-:Y:S02]  /*3b40*/  @P1 FADD.FTZ R93, R53, R93 ;  /* 0x0000005d355d1221 */ /* 0x000fe40000010000 */
.L_x_27583:
[----:B------:R-:W-:Y:S01]  /*3b50*/  HADD2.F32 R94, -RZ, R95.H0_H0 ;  /* 0x2000005fff5e7230 */ /* 0x000fe20000004100 */
[----:B------:R-:W-:Y:S05]  /*3b60*/  @P2 BRA `(.L_x_27584) ;  /* 0x0000003000002947 */ /* 0x000fea0003800000 */
[----:B------:R-:W-:Y:S05]  /*3b70*/  @!P1 BRA `(.L_x_27585) ;  /* 0x0000005000009947 */ /* 0x000fea0003800000 */
[----:B-----5:R-:W-:Y:S01]  /*3b80*/  FADD.FTZ R94, R54, R94 ;  /* 0x0000005e365e7221 */ /* 0x020fe20000010000 */
[----:B------:R-:W-:Y:S05]  /*3b90*/  BRA `(.L_x_27585) ;  /* 0x0000003000007947 */ /* 0x000fea0003800000 */
.L_x_27584:
[----:B0----5:R-:W-:-:S05]  /*3ba0*/  HADD2.F32 R112, -RZ, R47.H0_H0 ;  /* 0x2000002fff707230 */ /* 0x021fca0000004100 */
[----:B------:R-:W-:-:S04]  /*3bb0*/  FADD.FTZ R94, R112, R94 ;  /* 0x0000005e705e7221 */ /* 0x000fc80000010000 */
[----:B------:R-:W-:Y:S02]  /*3bc0*/  @P1 FADD.FTZ R94, R54, R94 ;  /* 0x0000005e365e1221 */ /* 0x000fe40000010000 */
.L_x_27585:
[----:B------:R-:W-:Y:S01]  /*3bd0*/  HADD2.F32 R95, -RZ, R95.H1_H1 ;  /* 0x3000005fff5f7230 */ /* 0x000fe20000004100 */
[----:B------:R-:W-:Y:S05]  /*3be0*/  @P2 BRA `(.L_x_27586) ;  /* 0x0000003000002947 */ /* 0x000fea0003800000 */
[----:B------:R-:W-:Y:S05]  /*3bf0*/  @!P1 BRA `(.L_x_27587) ;  /* 0x0000005000009947 */ /* 0x000fea0003800000 */
[----:B-----5:R-:W-:Y:S01]  /*3c00*/  FADD.FTZ R95, R55, R95 ;  /* 0x0000005f375f7221 */ /* 0x020fe20000010000 */
[----:B------:R-:W-:Y:S05]  /*3c10*/  BRA `(.L_x_27587) ;  /* 0x0000003000007947 */ /* 0x000fea0003800000 */
.L_x_27586:
[----:B0----5:R-:W-:-:S05]  /*3c20*/  HADD2.F32 R112, -RZ, R47.H1_H1 ;  /* 0x3000002fff707230 */ /* 0x021fca0000004100 */
[----:B------:R-:W-:-:S04]  /*3c30*/  FADD.FTZ R95, R112, R95 ;  /* 0x0000005f705f7221 */ /* 0x000fc80000010000 */
[----:B------:R-:W-:Y:S02]  /*3c40*/  @P1 FADD.FTZ R95, R55, R95 ;  /* 0x0000005f375f1221 */ /* 0x000fe40000010000 */
.L_x_27587:
[----:B0-----:R-:W-:-:S04]  /*3c50*/  LEA R112, P1, R114, c[0x0][0x188], 0x5 ;  /* 0x0000620072707a11 */ /* 0x001fc800078228ff */
[C---:B------:R-:W-:Y:S02]  /*3c60*/  LEA.HI.X R113, R114.reuse, c[0x0][0x18c], RZ, 0x5, P1 ;  /* 0x0000630072717a11 */ /* 0x040fe400008f2cff */
[----:B------:R-:W-:-:S03]  /*3c70*/  IADD3 R114, R114, 0x80, RZ ;  /* 0x0000008072727810 */ /* 0x000fc60007ffe0ff */
[----:B------:R0:W-:Y:S04]  /*3c80*/  STG.E.128 [R112.64], R88 ;  /* 0x0000005870007986 */ /* 0x0001e8000c101d04 */
[----:B------:R0:W-:Y:S02]  /*3c90*/  STG.E.128 [R112.64+0x10], R92 ;  /* 0x0000105c70007986 */ /* 0x0001e4000c101d04 */
.L_x_27571:
[----:B------:R-:W-:Y:S05]  /*3ca0*/  BSYNC B0 ;  /* 0x0000000000007941 */ /* 0x000fea0003800000 */
.L_x_27570:
        /* <DEDUP_REMOVED lines=24> */
.L_x_27590:
[----:B-----5:R-:W-:-:S05]  /*3e30*/  HADD2.F32 R97, -RZ, R44.H0_H0 ;  /* 0x2000002cff617230 */ /* 0x020fca0000004100 */
[----:B------:R-:W-:-:S04]  /*3e40*/  FADD.FTZ R96, R97, R96 ;  /* 0x0000006061607221 */ /* 0x000fc80000010000 */
[----:B------:R-:W-:Y:S02]  /*3e50*/  @P1 FADD.FTZ R96, R48, R96 ;  /* 0x0000006030601221 */ /* 0x000fe40000010000 */
.L_x_27591:
[----:B------:R-:W-:Y:S01]  /*3e60*/  HADD2.F32 R97, -RZ, R100.H1_H1 ;  /* 0x30000064ff617230 */ /* 0x000fe20000004100 */
[----:B------:R-:W-:Y:S05]  /*3e70*/  @P2 BRA `(.L_x_27592) ;  /* 0x0000003000002947 */ /* 0x000fea0003800000 */
[----:B------:R-:W-:Y:S05]  /*3e80*/  @!P1 BRA `(.L_x_27593) ;  /* 0x0000005000009947 */ /* 0x000fea0003800000 */
[----:B-----5:R-:W-:Y:S01]  /*3e90*/  FADD.FTZ R97, R49, R97 ;  /* 0x0000006131617221 */ /* 0x020fe20000010000 */
[----:B------:R-:W-:Y:S05]  /*3ea0*/  BRA `(.L_x_27593) ;  /* 0x0000003000007947 */ /* 0x000fea0003800000 */
.L_x_27592:
[----:B-----5:R-:W-:-:S05]  /*3eb0*/  HADD2.F32 R98, -RZ, R44.H1_H1 ;  /* 0x3000002cff627230 */ /* 0x020fca0000004100 */
[----:B------:R-:W-:-:S04]  /*3ec0*/  FADD.FTZ R97, R98, R97 ;  /* 0x0000006162617221 */ /* 0x000fc80000010000 */
[----:B------:R-:W-:Y:S02]  /*3ed0*/  @P1 FADD.FTZ R97, R49, R97 ;  /* 0x0000006131611221 */ /* 0x000fe40000010000 */
.L_x_27593:
[----:B------:R-:W-:Y:S01]  /*3ee0*/  HADD2.F32 R98, -RZ, R101.H0_H0 ;  /* 0x20000065ff627230 */ /* 0x000fe20000004100 */
[----:B------:R-:W-:Y:S05]  /*3ef0*/  @P2 BRA `(.L_x_27594) ;  /* 0x0000003000002947 */ /* 0x000fea0003800000 */
[----:B------:R-:W-:Y:S05]  /*3f00*/  @!P1 BRA `(.L_x_27595) ;  /* 0x0000005000009947 */ /* 0x000fea0003800000 */
[----:B-----5:R-:W-:Y:S01]  /*3f10*/  FADD.FTZ R98, R50, R98 ;  /* 0x0000006232627221 */ /* 0x020fe20000010000 */
[----:B------:R-:W-:Y:S05]  /*3f20*/  BRA `(.L_x_27595) ;  /* 0x0000003000007947 */ /* 0x000fea0003800000 */
.L_x_27594:
[----:B-----5:R-:W-:-:S05]  /*3f30*/  HADD2.F32 R99, -RZ, R45.H0_H0 ;  /* 0x2000002dff637230 */ /* 0x020fca0000004100 */
[----:B------:R-:W-:-:S04]  /*3f40*/  FADD.FTZ R98, R99, R98 ;  /* 0x0000006263627221 */ /* 0x000fc80000010000 */
[----:B------:R-:W-:Y:S02]  /*3f50*/  @P1 FADD.FTZ R98, R50, R98 ;  /* 0x0000006232621221 */ /* 0x000fe40000010000 */
.L_x_27595:
[----:B------:R-:W-:Y:S01]  /*3f60*/  HADD2.F32 R99, -RZ, R101.H1_H1 ;  /* 0x30000065ff637230 */ /* 0x000fe20000004100 */
[----:B------:R-:W-:Y:S05]  /*3f70*/  @P2 BRA `(.L_x_27596) ;  /* 0x0000003000002947 */ /* 0x000fea0003800000 */
[----:B------:R-:W-:Y:S05]  /*3f80*/  @!P1 BRA `(.L_x_27597) ;  /* 0x0000005000009947 */ /* 0x000fea0003800000 */
[----:B-----5:R-:W-:Y:S01]  /*3f90*/  FADD.FTZ R99, R51, R99 ;  /* 0x0000006333637221 */ /* 0x020fe20000010000 */
[----:B------:R-:W-:Y:S05]  /*3fa0*/  BRA `(.L_x_27597) ;  /* 0x0000003000007947 */ /* 0x000fea0003800000 */
.L_x_27596:
[----:B-----5:R-:W-:-:S05]  /*3fb0*/  HADD2.F32 R100, -RZ, R45.H1_H1 ;  /* 0x3000002dff647230 */ /* 0x020fca0000004100 */
[----:B------:R-:W-:-:S04]  /*3fc0*/  FADD.FTZ R99, R100, R99 ;  /* 0x0000006364637221 */ /* 0x000fc80000010000 */
[----:B------:R-:W-:Y:S02]  /*3fd0*/  @P1 FADD.FTZ R99, R51, R99 ;  /* 0x0000006333631221 */ /* 0x000fe40000010000 */
.L_x_27597:
[----:B------:R-:W-:Y:S01]  /*3fe0*/  HADD2.F32 R100, -RZ, R102.H0_H0 ;  /* 0x20000066ff647230 */ /* 0x000fe20000004100 */
[----:B------:R-:W-:Y:S05]  /*3ff0*/  @P2 BRA `(.L_x_27598) ;  /* 0x0000003000002947 */ /* 0x000fea0003800000 */
[----:B------:R-:W-:Y:S05]  /*4000*/  @!P1 BRA `(.L_x_27599) ;  /* 0x0000005000009947 */ /* 0x000fea0003800000 */
[----:B-----5:R-:W-:Y:S01]  /*4010*/  FADD.FTZ R100, R52, R100 ;  /* 0x0000006434647221 */ /* 0x020fe20000010000 */
[----:B------:R-:W-:Y:S05]  /*4020*/  BRA `(.L_x_27599) ;  /* 0x0000003000007947 */ /* 0x000fea0003800000 */
.L_x_27598:
[----:B-----5:R-:W-:-:S05]  /*4030*/  HADD2.F32 R101, -RZ, R46.H0_H0 ;  /* 0x2000002eff657230 */ /* 0x020fca0000004100 */
[----:B------:R-:W-:-:S04]  /*4040*/  FADD.FTZ R100, R101, R100 ;  /* 0x0000006465647221 */ /* 0x000fc80000010000 */
[----:B------:R-:W-:Y:S02]  /*4050*/  @P1 FADD.FTZ R100, R52, R100 ;  /* 0x0000006434641221 */ /* 0x000fe40000010000 */
.L_x_27599:
[----:B------:R-:W-:Y:S01]  /*4060*/  HADD2.F32 R101, -RZ, R102.H1_H1 ;  /* 0x30000066ff657230 */ /* 0x000fe20000004100 */
[----:B------:R-:W-:Y:S05]  /*4070*/  @P2 BRA `(.L_x_27600) ;  /* 0x0000003000002947 */ /* 0x000fea0003800000 */
[----:B------:R-:W-:Y:S05]  /*4080*/  @!P1 BRA `(.L_x_27601) ;  /* 0x0000005000009947 */ /* 0x000fea0003800000 */
[----:B-----5:R-:W-:Y:S01]  /*4090*/  FADD.FTZ R101, R53, R101 ;  /* 0x0000006535657221 */ /* 0x020fe20000010000 */
[----:B------:R-:W-:Y:S05]  /*40a0*/  BRA `(.L_x_27601) ;  /* 0x0000003000007947 */ /* 0x000fea0003800000 */
.L_x_27600:
[----:B-----5:R-:W-:-:S05]  /*40b0*/  HADD2.F32 R102, -RZ, R46.H1_H1 ;  /* 0x3000002eff667230 */ /* 0x020fca0000004100 */
[----:B------:R-:W-:-:S04]  /*40c0*/  FADD.FTZ R101, R102, R101 ;  /* 0x0000006566657221 */ /* 0x000fc80000010000 */
[----:B------:R-:W-:Y:S02]  /*40d0*/  @P1 FADD.FTZ R101, R53, R101 ;  /* 0x0000006535651221 */ /* 0x000fe40000010000 */
.L_x_27601:
[----:B------:R-:W-:Y:S01]  /*40e0*/  HADD2.F32 R102, -RZ, R103.H0_H0 ;  /* 0x20000067ff667230 */ /* 0x000fe20000004100 */
[----:B------:R-:W-:Y:S05]  /*40f0*/  @P2 BRA `(.L_x_27602) ;  /* 0x0000003000002947 */ /* 0x000fea0003800000 */
[----:B------:R-:W-:Y:S05]  /*4100*/  @!P1 BRA `(.L_x_27603) ;  /* 0x0000005000009947 */ /* 0x000fea0003800000 */
[----:B-----5:R-:W-:Y:S01]  /*4110*/  FADD.FTZ R102, R54, R102 ;  /* 0x0000006636667221 */ /* 0x020fe20000010000 */
[----:B------:R-:W-:Y:S05]  /*4120*/  BRA `(.L_x_27603) ;  /* 0x0000003000007947 */ /* 0x000fea0003800000 */
.L_x_27602:
[----:B0----5:R-:W-:-:S05]  /*4130*/  HADD2.F32 R112, -RZ, R47.H0_H0 ;  /* 0x2000002fff707230 */ /* 0x021fca0000004100 */
[----:B------:R-:W-:-:S04]  /*4140*/  FADD.FTZ R102, R112, R102 ;  /* 0x0000006670667221 */ /* 0x000fc80000010000 */
[----:B------:R-:W-:Y:S02]  /*4150*/  @P1 FADD.FTZ R102, R54, R102 ;  /* 0x0000006636661221 */ /* 0x000fe40000010000 */
.L_x_27603:
[----:B------:R-:W-:Y:S01]  /*4160*/  HADD2.F32 R103, -RZ, R103.H1_H1 ;  /* 0x30000067ff677230 */ /* 0x000fe20000004100 */
[----:B------:R-:W-:Y:S05]  /*4170*/  @P2 BRA `(.L_x_27604) ;  /* 0x0000003000002947 */ /* 0x000fea0003800000 */
[----:B------:R-:W-:Y:S05]  /*4180*/  @!P1 BRA `(.L_x_27605) ;  /* 0x0000005000009947 */ /* 0x000fea0003800000 */
[----:B-----5:R-:W-:Y:S01]  /*4190*/  FADD.FTZ R103, R55, R103 ;  /* 0x0000006737677221 */ /* 0x020fe20000010000 */
[----:B------:R-:W-:Y:S05]  /*41a0*/  BRA `(.L_x_27605) ;  /* 0x0000003000007947 */ /* 0x000fea0003800000 */
.L_x_27604:
[----:B0----5:R-:W-:-:S05]  /*41b0*/  HADD2.F32 R112, -RZ, R47.H1_H1 ;  /* 0x3000002fff707230 */ /* 0x021fca0000004100 */
[----:B------:R-:W-:-:S04]  /*41c0*/  FADD.FTZ R103, R112, R103 ;  /* 0x0000006770677221 */ /* 0x000fc80000010000 */
[----:B------:R-:W-:Y:S02]  /*41d0*/  @P1 FADD.FTZ R103, R55, R103 ;  /* 0x0000006737671221 */ /* 0x000fe40000010000 */
.L_x_27605:
[----:B0-----:R-:W-:-:S04]  /*41e0*/  LEA R112, P1, R114, c[0x0][0x188], 0x5 ;  /* 0x0000620072707a11 */ /* 0x001fc800078228ff */
[C---:B------:R-:W-:Y:S02]  /*41f0*/  LEA.HI.X R113, R114.reuse, c[0x0][0x18c], RZ, 0x5, P1 ;  /* 0x0000630072717a11 */ /* 0x040fe400008f2cff */
[----:B------:R-:W-:-:S03]  /*4200*/  IADD3 R114, R114, 0x80, RZ ;  /* 0x0000008072727810 */ /* 0x000fc60007ffe0ff */
[----:B------:R0:W-:Y:S04]  /*4210*/  STG.E.128 [R112.64], R96 ;  /* 0x0000006070007986 */ /* 0x0001e8000c101d04 */
[----:B------:R0:W-:Y:S02]  /*4220*/  STG.E.128 [R112.64+0x10], R100 ;  /* 0x0000106470007986 */ /* 0x0001e4000c101d04 */
.L_x_27589:
[----:B------:R-:W-:Y:S05]  /*4230*/  BSYNC B0 ;  /* 0x0000000000007941 */ /* 0x000fea0003800000 */
.L_x_27588:
        /* <DEDUP_REMOVED lines=24> */
.L_x_27608:
[----:B-----5:R-:W-:-:S05]  /*43c0*/  HADD2.F32 R105, -RZ, R44.H0_H0 ;  /* 0x2000002cff697230 */ /* 0x020fca0000004100 */
[----:B------:R-:W-:-:S04]  /*43d0*/  FADD.FTZ R104, R105, R104 ;  /* 0x0000006869687221 */ /* 0x000fc80000010000 */
[----:B------:R-:W-:Y:S02]  /*43e0*/  @P1 FADD.FTZ R104, R48, R104 ;  /* 0x0000006830681221 */ /* 0x000fe40000010000 */
.L_x_27609:
[----:B------:R-:W-:Y:S01]  /*43f0*/  HADD2.F32 R105, -RZ, R108.H1_H1 ;  /* 0x3000006cff697230 */ /* 0x000fe20000004100 */
[----:B------:R-:W-:Y:S05]  /*4400*/  @P2 BRA `(.L_x_27610) ;  /* 0x0000003000002947 */ /* 0x000fea0003800000 */
[----:B------:R-:W-:Y:S05]  /*4410*/  @!P1 BRA `(.L_x_27611) ;  /* 0x0000005000009947 */ /* 0x000fea0003800000 */
[----:B-----5:R-:W-:Y:S01]  /*4420*/  FADD.FTZ R105, R49, R105 ;  /* 0x0000006931697221 */ /* 0x020fe20000010000 */
[----:B------:R-:W-:Y:S05]  /*4430*/  BRA `(.L_x_27611) ;  /* 0x0000003000007947 */ /* 0x000fea0003800000 */
.L_x_27610:
[----:B-----5:R-:W-:-:S05]  /*4440*/  HADD2.F32 R106, -RZ, R44.H1_H1 ;  /* 0x3000002cff6a7230 */ /* 0x020fca0000004100 */
[----:B------:R-:W-:-:S04]  /*4450*/  FADD.FTZ R105, R106, R105 ;  /* 0x000000696a697221 */ /* 0x000fc80000010000 */
[----:B------:R-:W-:Y:S02]  /*4460*/  @P1 FADD.FTZ R105, R49, R105 ;  /* 0x0000006931691221 */ /* 0x000fe40000010000 */
.L_x_27611:
[----:B------:R-:W-:Y:S01]  /*4470*/  HADD2.F32 R106, -RZ, R109.H0_H0 ;  /* 0x2000006dff6a7230 */ /* 0x000fe20000004100 */
[----:B------:R-:W-:Y:S05]  /*4480*/  @P2 BRA `(.L_x_27612) ;  /* 0x0000003000002947 */ /* 0x000fea0003800000 */
[----:B------:R-:W-:Y:S05]  /*4490*/  @!P1 BRA `(.L_x_27613) ;  /* 0x0000005000009947 */ /* 0x000fea0003800000 */
[----:B-----5:R-:W-:Y:S01]  /*44a0*/  FADD.FTZ R106, R50, R106 ;  /* 0x0000006a326a7221 */ /* 0x020fe20000010000 */
[----:B------:R-:W-:Y:S05]  /*44b0*/  BRA `(.L_x_27613) ;  /* 0x0000003000007947 */ /* 0x000fea0003800000 */
.L_x_27612:
[----:B-----5:R-:W-:-:S05]  /*44c0*/  HADD2.F32 R107, -RZ, R45.H0_H0 ;  /* 0x2000002dff6b7230 */ /* 0x020fca0000004100 */
[----:B------:R-:W-:-:S04]  /*44d0*/  FADD.FTZ R106, R107, R106 ;  /* 0x0000006a6b6a7221 */ /* 0x000fc80000010000 */
[----:B------:R-:W-:Y:S02]  /*44e0*/  @P1 FADD.FTZ R106, R50, R106 ;  /* 0x0000006a326a1221 */ /* 0x000fe40000010000 */
.L_x_27613:
[----:B------:R-:W-:Y:S01]  /*44f0*/  HADD2.F32 R107, -RZ, R109.H1_H1 ;  /* 0x3000006dff6b7230 */ /* 0x000fe20000004100 */
[----:B------:R-:W-:Y:S05]  /*4500*/  @P2 BRA `(.L_x_27614) ;  /* 0x0000003000002947 */ /* 0x000fea0003800000 */
[----:B------:R-:W-:Y:S05]  /*4510*/  @!P1 BRA `(.L_x_27615) ;  /* 0x0000005000009947 */ /* 0x000fea0003800000 */
[----:B-----5:R-:W-:Y:S01]  /*4520*/  FADD.FTZ R107, R51, R107 ;  /* 0x0000006b336b7221 */ /* 0x020fe20000010000 */
[----:B------:R-:W-:Y:S05]  /*4530*/  BRA `(.L_x_27615) ;  /* 0x0000003000007947 */ /* 0x000fea0003800000 */
.L_x_27614:
[----:B-----5:R-:W-:-:S05]  /*4540*/  HADD2.F32 R108, -RZ, R45.H1_H1 ;  /* 0x3000002dff6c7230 */ /* 0x020fca0000004100 */
[----:B------:R-:W-:-:S04]  /*4550*/  FADD.FTZ R107, R108, R107 ;  /* 0x0000006b6c6b7221 */ /* 0x000fc80000010000 */
[----:B------:R-:W-:Y:S02]  /*4560*/  @P1 FADD.FTZ R107, R51, R107 ;  /* 0x0000006b336b1221 */ /* 0x000fe40000010000 */
.L_x_27615:
[----:B------:R-:W-:Y:S01]  /*4570*/  HADD2.F32 R108, -RZ, R110.H0_H0 ;  /* 0x2000006eff6c7230 */ /* 0x000fe20000004100 */
[----:B------:R-:W-:Y:S05]  /*4580*/  @P2 BRA `(.L_x_27616) ;  /* 0x0000003000002947 */ /* 0x000fea0003800000 */
[----:B------:R-:W-:Y:S05]  /*4590*/  @!P1 BRA `(.L_x_27617) ;  /* 0x0000005000009947 */ /* 0x000fea0003800000 */
[----:B-----5:R-:W-:Y:S01]  /*45a0*/  FADD.FTZ R108, R52, R108 ;  /* 0x0000006c346c7221 */ /* 0x020fe20000010000 */
[----:B------:R-:W-:Y:S05]  /*45b0*/  BRA `(.L_x_27617) ;  /* 0x0000003000007947 */ /* 0x000fea0003800000 */
.L_x_27616:
[----:B-----5:R-:W-:-:S05]  /*45c0*/  HADD2.F32 R109, -RZ, R46.H0_H0 ;  /* 0x2000002eff6d7230 */ /* 0x020fca0000004100 */
[----:B------:R-:W-:-:S04]  /*45d0*/  FADD.FTZ R108, R109, R108 ;  /* 0x0000006c6d6c7221 */ /* 0x000fc80000010000 */
[----:B------:R-:W-:Y:S02]  /*45e0*/  @P1 FADD.FTZ R108, R52, R108 ;  /* 0x0000006c346c1221 */ /* 0x000fe40000010000 */
.L_x_27617:
[----:B------:R-:W-:Y:S01]  /*45f0*/  HADD2.F32 R109, -RZ, R110.H1_H1 ;  /* 0x3000006eff6d7230 */ /* 0x000fe20000004100 */
[----:B------:R-:W-:Y:S05]  /*4600*/  @P2 BRA `(.L_x_27618) ;  /* 0x0000003000002947 */ /* 0x000fea0003800000 */
[----:B------:R-:W-:Y:S05]  /*4610*/  @!P1 BRA `(.L_x_27619) ;  /* 0x0000005000009947 */ /* 0x000fea0003800000 */
[----:B-----5:R-:W-:Y:S01]  /*4620*/  FADD.FTZ R109, R53, R109 ;  /* 0x0000006d356d7221 */ /* 0x020fe20000010000 */
[----:B------:R-:W-:Y:S05]  /*4630*/  BRA `(.L_x_27619) ;  /* 0x0000003000007947 */ /* 0x000fea0003800000 */
.L_x_27618:
[----:B-----5:R-:W-:-:S05]  /*4640*/  HADD2.F32 R110, -RZ, R46.H1_H1 ;  /* 0x3000002eff6e7230 */ /* 0x020fca0000004100 */
[----:B------:R-:W-:-:S04]  /*4650*/  FADD.FTZ R109, R110, R109 ;  /* 0x0000006d6e6d7221 */ /* 0x000fc80000010000 */
[----:B------:R-:W-:Y:S02]  /*4660*/  @P1 FADD.FTZ R109, R53, R109 ;  /* 0x0000006d356d1221 */ /* 0x000fe40000010000 */
.L_x_27619:
[----:B------:R-:W-:Y:S01]  /*4670*/  HADD2.F32 R110, -RZ, R111.H0_H0 ;  /* 0x2000006fff6e7230 */ /* 0x000fe20000004100 */
[----:B------:R-:W-:Y:S05]  /*4680*/  @P2 BRA `(.L_x_27620) ;  /* 0x0000003000002947 */ /* 0x000fea0003800000 */
[----:B------:R-:W-:Y:S05]  /*4690*/  @!P1 BRA `(.L_x_27621) ;  /* 0x0000005000009947 */ /* 0x000fea0003800000 */
[----:B-----5:R-:W-:Y:S01]  /*46a0*/  FADD.FTZ R110, R54, R110 ;  /* 0x0000006e366e7221 */ /* 0x020fe20000010000 */
[----:B------:R-:W-:Y:S05]  /*46b0*/  BRA `(.L_x_27621) ;  /* 0x0000003000007947 */ /* 0x000fea0003800000 */
.L_x_27620:
[----:B0----5:R-:W-:-:S05]  /*46c0*/  HADD2.F32 R112, -RZ, R47.H0_H0 ;  /* 0x2000002fff707230 */ /* 0x021fca0000004100 */
[----:B------:R-:W-:-:S04]  /*46d0*/  FADD.FTZ R110, R112, R110 ;  /* 0x0000006e706e7221 */ /* 0x000fc80000010000 */
[----:B------:R-:W-:Y:S02]  /*46e0*/  @P1 FADD.FTZ R110, R54, R110 ;  /* 0x0000006e366e1221 */ /* 0x000fe40000010000 */
.L_x_27621:
[----:B------:R-:W-:Y:S01]  /*46f0*/  HADD2.F32 R111, -RZ, R111.H1_H1 ;  /* 0x3000006fff6f7230 */ /* 0x000fe20000004100 */
[----:B------:R-:W-:Y:S05]  /*4700*/  @P2 BRA `(.L_x_27622) ;  /* 0x0000003000002947 */ /* 0x000fea0003800000 */
[----:B------:R-:W-:Y:S05]  /*4710*/  @!P1 BRA `(.L_x_27623) ;  /* 0x0000005000009947 */ /* 0x000fea0003800000 */
[----:B-----5:R-:W-:Y:S01]  /*4720*/  FADD.FTZ R111, R55, R111 ;  /* 0x0000006f376f7221 */ /* 0x020fe20000010000 */
[----:B------:R-:W-:Y:S05]  /*4730*/  BRA `(.L_x_27623) ;  /* 0x0000003000007947 */ /* 0x000fea0003800000 */
.L_x_27622:
[----:B0----5:R-:W-:-:S05]  /*4740*/  HADD2.F32 R112, -RZ, R47.H1_H1 ;  /* 0x3000002fff707230 */ /* 0x021fca0000004100 */
[----:B------:R-:W-:-:S04]  /*4750*/  FADD.FTZ R111, R112, R111 ;  /* 0x0000006f706f7221 */ /* 0x000fc80000010000 */
[----:B------:R-:W-:Y:S02]  /*4760*/  @P1 FADD.FTZ R111, R55, R111 ;  /* 0x0000006f376f1221 */ /* 0x000fe40000010000 */
.L_x_27623:
[----:B0-----:R-:W-:-:S04]  /*4770*/  LEA R112, P1, R114, c[0x0][0x188], 0x5 ;  /* 0x0000620072707a11 */ /* 0x001fc800078228ff */
[----:B------:R-:W-:-:S05]  /*4780*/  LEA.HI.X R113, R114, c[0x0][0x18c], RZ, 0x5, P1 ;  /* 0x0000630072717a11 */ /* 0x000fca00008f2cff */
[----:B------:R0:W-:Y:S04]  /*4790*/  STG.E.128 [R112.64], R104 ;  /* 0x0000006870007986 */ /* 0x0001e8000c101d04 */
[----:B------:R0:W-:Y:S02]  /*47a0*/  STG.E.128 [R112.64+0x10], R108 ;  /* 0x0000106c70007986 */ /* 0x0001e4000c101d04 */
.L_x_27607:
[----:B------:R-:W-:Y:S05]  /*47b0*/  BSYNC B0 ;  /* 0x0000000000007941 */ /* 0x000fea0003800000 */
.L_x_27606:
        /* <DEDUP_REMOVED lines=72> */
.L_x_27642:
        /* <DEDUP_REMOVED lines=133> */
.L_x_27643:
        /* <DEDUP_REMOVED lines=162> */
.L_x_27627:
[----:B-1----:R-:W-:Y:S05]  /*5eb0*/  BSYNC B0 ;  /* 0x0000000000007941 */ /* 0x002fea0003800000 */
.L_x_27626:
        /* <DEDUP_REMOVED lines=97> */
.L_x_27629:
[----:B-1----:R-:W-:Y:S05]  /*64d0*/  BSYNC B0 ;  /* 0x0000000000007941 */ /* 0x002fea0003800000 */
.L_x_27628:
        /* <DEDUP_REMOVED lines=50> */
.L_x_27631:
[----:B------:R-:W-:Y:S05]  /*6800*/  BSYNC B0 ;  /* 0x0000000000007941 */ /* 0x000fea0003800000 */
.L_x_27630:
        /* <DEDUP_REMOVED lines=50> */
.L_x_27633:
[----:B------:R-:W-:Y:S05]  /*6b30*/  BSYNC B0 ;  /* 0x0000000000007941 */ /* 0x000fea0003800000 */
.L_x_27632:
        /* <DEDUP_REMOVED lines=50> */
.L_x_27635:
[----:B------:R-:W-:Y:S05]  /*6e60*/  BSYNC B0 ;  /* 0x0000000000007941 */ /* 0x000fea0003800000 */
.L_x_27634:
        /* <DEDUP_REMOVED lines=21> */
[--C-:B------:R-:W-:Y:S02]  /*6fc0*/  FADD.FTZ R119, R101, -R115.reuse ;  /* 0x8000007365777221 */ /* 0x100fe40000010000 */
        /* <DEDUP_REMOVED lines=28> */
.L_x_27637:
[----:B------:R-:W-:Y:S05]  /*7190*/  BSYNC B0 ;  /* 0x0000000000007941 */ /* 0x000fea0003800000 */
.L_x_27636:
        /* <DEDUP_REMOVED lines=50> */
.L_x_27639:
[----:B------:R-:W-:Y:S05]  /*74c0*/  BSYNC B0 ;  /* 0x0000000000007941 */ /* 0x000fea0003800000 */
.L_x_27638:
[----:B------:R-:W-:Y:S02]  /*74d0*/  LOP3.LUT P1, RZ, R162, 0xff, RZ, 0xc0, !PT ;  /* 0x000000ffa2ff7812 */ /* 0x000fe4000782c0ff */
[----:B------:R-:W-:Y:S02]  /*74e0*/  IADD3 R161, R161, c[0x0][0x160], RZ ;  /* 0x00005800a1a17a10 */ /* 0x000fe40007ffe0ff */
[----:B------:R-:W-:Y:S02]  /*74f0*/  SEL R162, RZ, 0x1, P1 ;  /* 0x00000001ffa27807 */ /* 0x000fe40000800000 */
[----:B------:R-:W-:-:S13]  /*7500*/  ISETP.GE.AND P1, PT, R161, c[0x0][0x164], PT ;  /* 0x00005900a1007a0c */ /* 0x000fda0003f26270 */
[----:B0-----:R-:W-:Y:S01]  /*7510*/  @P1 CALL.REL.NOINC `(.L_x_27640) ;  /* 0x0000001000001944 */ /* 0x001fe20003c00000 */
[----:B------:R-:W-:Y:S05]  /*7520*/  BRA `(.L_x_27641) ;  /* 0xffffab6000007947 */ /* 0x000fea000383ffff */
.L_x_27640:
[----:B------:R-:W-:Y:S05]  /*7530*/  EXIT ;  /* 0x000000000000794d */ /* 0x000fea0003800000 */
.L_x_27624:
[----:B------:R-:W-:Y:S01]  /*7540*/  HFMA2.MMA R113, -RZ, RZ, 0, 5.9604644775390625e-08 ;  /* 0x00000001ff717435 */ /* 0x000fe200000001ff */
[----:B------:R-:W-:Y:S02]  /*7550*/  MOV R117, R112 ;  /* 0x0000007000757202 */ /* 0x000fe40000000f00 */
[----:B------:R-:W-:Y:S02]  /*7560*/  MOV R118, 0x1f ;  /* 0x0000001f00767802 */ /* 0x000fe40000000f00 */
[----:B------:R-:W-:Y:S02]  /*7570*/  MOV R115, 0xffffffff ;  /* 0xffffffff00737802 */ /* 0x000fe40000000f00 */
[----:B------:R-:W-:Y:S02]  /*7580*/  MOV R114, 0x75a0 ;  /* 0x000075a000727802 */ /* 0x000fe40000000f00 */
[----:B-----5:R-:W-:Y:S05]  /*7590*/  CALL.REL.NOINC `($__internal_48_$__cuda_sm70_shflsync_bfly_p) ;  /* 0x00000ad000007944 */ /* 0x020fea0003c00000 */
[----:B-1----:R-:W-:Y:S05]  /*75a0*/  BRA `(.L_x_27642) ;  /* 0xffffd69000007947 */ /* 0x002fea000383ffff */
.L_x_27625:
[----:B------:R-:W-:Y:S01]  /*75b0*/  HFMA2.MMA R113, -RZ, RZ, 0, 1.1920928955078125e-07 ;  /* 0x00000002ff717435 */ /* 0x000fe200000001ff */
[----:B------:R-:W-:Y:S02]  /*75c0*/  MOV R117, R112 ;  /* 0x0000007000757202 */ /* 0x000fe40000000f00 */
[----:B------:R-:W-:-:S02]  /*75d0*/  MOV R118, 0x1f ;  /* 0x0000001f00767802 */ /* 0x000fc40000000f00 */
[----:B------:R-:W-:Y:S02]  /*75e0*/  MOV R115, 0xffffffff ;  /* 0xffffffff00737802 */ /* 0x000fe40000000f00 */
[----:B------:R-:W-:Y:S02]  /*75f0*/  MOV R114, 0x7610 ;  /* 0x0000761000727802 */ /* 0x000fe40000000f00 */
[----:B-----5:R-:W-:Y:S05]  /*7600*/  CALL.REL.NOINC `($__internal_48_$__cuda_sm70_shflsync_bfly_p) ;  /* 0x00000a6000007944 */ /* 0x020fea0003c00000 */
[----:B-1----:R-:W-:Y:S01]  /*7610*/  FADD.FTZ R112, R112, R113 ;  /* 0x0000007170707221 */ /* 0x002fe20000010000 */
[----:B------:R-:W-:Y:S01]  /*7620*/  HFMA2.MMA R113, -RZ, RZ, 0, 2.384185791015625e-07 ;  /* 0x00000004ff717435 */ /* 0x000fe200000001ff */
[----:B------:R-:W-:Y:S02]  /*7630*/  MOV R118, 0x1f ;  /* 0x0000001f00767802 */ /* 0x000fe40000000f00 */
[----:B------:R-:W-:Y:S02]  /*7640*/  MOV R115, 0xffffffff ;  /* 0xffffffff00737802 */ /* 0x000fe40000000f00 */
[----:B------:R-:W-:Y:S02]  /*7650*/  MOV R117, R112 ;  /* 0x0000007000757202 */ /* 0x000fe40000000f00 */
[----:B------:R-:W-:-:S02]  /*7660*/  MOV R114, 0x7680 ;  /* 0x0000768000727802 */ /* 0x000fc40000000f00 */
[----:B------:R-:W-:Y:S05]  /*7670*/  CALL.REL.NOINC `($__internal_48_$__cuda_sm70_shflsync_bfly_p) ;  /* 0x000009f000007944 */ /* 0x000fea0003c00000 */
[----:B-1----:R-:W-:Y:S01]  /*7680*/  FADD.FTZ R112, R112, R113 ;  /* 0x0000007170707221 */ /* 0x002fe20000010000 */
[----:B------:R-:W-:Y:S01]  /*7690*/  HFMA2.MMA R113, -RZ, RZ, 0, 4.76837158203125e-07 ;  /* 0x00000008ff717435 */ /* 0x000fe200000001ff */
[----:B------:R-:W-:-:S02]  /*76a0*/  MOV R118, 0x1f ;  /* 0x0000001f00767802 */ /* 0x000fc40000000f00 */
[----:B------:R-:W-:Y:S02]  /*76b0*/  MOV R115, 0xffffffff ;  /* 0xffffffff00737802 */ /* 0x000fe40000000f00 */
[----:B------:R-:W-:Y:S02]  /*76c0*/  MOV R117, R112 ;  /* 0x0000007000757202 */ /* 0x000fe40000000f00 */
[----:B------:R-:W-:Y:S02]  /*76d0*/  MOV R114, 0x76f0 ;  /* 0x000076f000727802 */ /* 0x000fe40000000f00 */
[----:B------:R-:W-:Y:S05]  /*76e0*/  CALL.REL.NOINC `($__internal_48_$__cuda_sm70_shflsync_bfly_p) ;  /* 0x0000098000007944 */ /* 0x000fea0003c00000 */
[----:B-1----:R-:W-:Y:S01]  /*76f0*/  FADD.FTZ R112, R112, R113 ;  /* 0x0000007170707221 */ /* 0x002fe20000010000 */
[----:B------:R-:W-:Y:S01]  /*7700*/  HFMA2.MMA R113, -RZ, RZ, 0, 9.5367431640625e-07 ;  /* 0x00000010ff717435 */ /* 0x000fe200000001ff */
[----:B------:R-:W-:Y:S02]  /*7710*/  MOV R118, 0x1f ;  /* 0x0000001f00767802 */ /* 0x000fe40000000f00 */
[----:B------:R-:W-:Y:S02]  /*7720*/  MOV R115, 0xffffffff ;  /* 0xffffffff00737802 */ /* 0x000fe40000000f00 */
[----:B------:R-:W-:-:S02]  /*7730*/  MOV R117, R112 ;  /* 0x0000007000757202 */ /* 0x000fc40000000f00 */
[----:B------:R-:W-:Y:S02]  /*7740*/  MOV R114, 0x7760 ;  /* 0x0000776000727802 */ /* 0x000fe40000000f00 */
[----:B------:R-:W-:Y:S05]  /*7750*/  CALL.REL.NOINC `($__internal_48_$__cuda_sm70_shflsync_bfly_p) ;  /* 0x0000091000007944 */ /* 0x000fea0003c00000 */
[----:B-1----:R-:W-:Y:S01]  /*7760*/  FADD.FTZ R112, R112, R113 ;  /* 0x0000007170707221 */ /* 0x002fe20000010000 */
[----:B------:R-:W-:Y:S02]  /*7770*/  MOV R118, 0x1f ;  /* 0x0000001f00767802 */ /* 0x000fe40000000f00 */
[----:B------:R-:W-:Y:S01]  /*7780*/  MOV R115, 0xffffffff ;  /* 0xffffffff00737802 */ /* 0x000fe20000000f00 */
        /* <DEDUP_REMOVED lines=116> */
[----:B------:R-:W-:Y:S05]  /*7ed0*/  CALL.REL.NOINC `($__internal_48_$__cuda_sm70_shflsync_bfly_p) ;  /* 0x0000019000007944 */ /* 0x000fea0003c00000 */
[----:B-1----:R-:W-:Y:S01]  /*7ee0*/  FADD.FTZ R117, R117, R113 ;  /* 0x0000007175757221 */ /* 0x002fe20000010000 */
[----:B------:R-:W-:Y:S01]  /*7ef0*/  HFMA2.MMA R113, -RZ, RZ, 0, 1.1920928955078125e-07 ;  /* 0x00000002ff717435 */ /* 0x000fe200000001ff */
[----:B------:R-:W-:Y:S02]  /*7f00*/  MOV R118, 0x1f ;  /* 0x0000001f00767802 */ /* 0x000fe40000000f00 */
[----:B------:R-:W-:Y:S02]  /*7f10*/  MOV R115, 0xffffffff ;  /* 0xffffffff00737802 */ /* 0x000fe40000000f00 */
[----:B------:R-:W-:Y:S02]  /*7f20*/  MOV R114, 0x7f40 ;  /* 0x00007f4000727802 */ /* 0x000fe40000000f00 */
[----:B------:R-:W-:Y:S05]  /*7f30*/  CALL.REL.NOINC `($__internal_48_$__cuda_sm70_shflsync_bfly_p) ;  /* 0x0000013000007944 */ /* 0x000fea0003c00000 */
[----:B-1----:R-:W-:Y:S01]  /*7f40*/  FADD.FTZ R117, R117, R113 ;  /* 0x0000007175757221 */ /* 0x002fe20000010000 */
[----:B------:R-:W-:Y:S01]  /*7f50*/  HFMA2.MMA R113, -RZ, RZ, 0, 2.384185791015625e-07 ;  /* 0x00000004ff717435 */ /* 0x000fe200000001ff */
[----:B------:R-:W-:-:S02]  /*7f60*/  MOV R118, 0x1f ;  /* 0x0000001f00767802 */ /* 0x000fc40000000f00 */
[----:B------:R-:W-:Y:S02]  /*7f70*/  MOV R115, 0xffffffff ;  /* 0xffffffff00737802 */ /* 0x000fe40000000f00 */
[----:B------:R-:W-:Y:S02]  /*7f80*/  MOV R114, 0x7fa0 ;  /* 0x00007fa000727802 */ /* 0x000fe40000000f00 */
[----:B------:R-:W-:Y:S05]  /*7f90*/  CALL.REL.NOINC `($__internal_48_$__cuda_sm70_shflsync_bfly_p) ;  /* 0x000000d000007944 */ /* 0x000fea0003c00000 */
[----:B-1----:R-:W-:Y:S01]  /*7fa0*/  FADD.FTZ R117, R117, R113 ;  /* 0x0000007175757221 */ /* 0x002fe20000010000 */
[----:B------:R-:W-:Y:S01]  /*7fb0*/  HFMA2.MMA R113, -RZ, RZ, 0, 4.76837158203125e-07 ;  /* 0x00000008ff717435 */ /* 0x000fe200000001ff */
[----:B------:R-:W-:Y:S02]  /*7fc0*/  MOV R118, 0x1f ;  /* 0x0000001f00767802 */ /* 0x000fe40000000f00 */
[----:B------:R-:W-:Y:S02]  /*7fd0*/  MOV R115, 0xffffffff ;  /* 0xffffffff00737802 */ /* 0x000fe40000000f00 */
[----:B------:R-:W-:Y:S02]  /*7fe0*/  MOV R114, 0x8000 ;  /* 0x0000800000727802 */ /* 0x000fe40000000f00 */
[----:B------:R-:W-:Y:S05]  /*7ff0*/  CALL.REL.NOINC `($__internal_48_$__cuda_sm70_shflsync_bfly_p) ;  /* 0x0000007000007944 */ /* 0x000fea0003c00000 */
[----:B-1----:R-:W-:Y:S01]  /*8000*/  FADD.FTZ R117, R117, R113 ;  /* 0x0000007175757221 */ /* 0x002fe20000010000 */
[----:B------:R-:W-:Y:S01]  /*8010*/  HFMA2.MMA R113, -RZ, RZ, 0, 9.5367431640625e-07 ;  /* 0x00000010ff717435 */ /* 0x000fe200000001ff */
[----:B------:R-:W-:-:S02]  /*8020*/  MOV R118, 0x1f ;  /* 0x0000001f00767802 */ /* 0x000fc40000000f00 */
[----:B------:R-:W-:Y:S02]  /*8030*/  MOV R115, 0xffffffff ;  /* 0xffffffff00737802 */ /* 0x000fe40000000f00 */
[----:B------:R-:W-:Y:S02]  /*8040*/  MOV R114, 0x8060 ;  /* 0x0000806000727802 */ /* 0x000fe40000000f00 */
[----:B------:R-:W-:Y:S05]  /*8050*/  CALL.REL.NOINC `($__internal_48_$__cuda_sm70_shflsync_bfly_p) ;  /* 0x0000001000007944 */ /* 0x000fea0003c00000 */
[----:B-1----:R-:W-:Y:S05]  /*8060*/  BRA `(.L_x_27643) ;  /* 0xffffd42000007947 */ /* 0x002fea000383ffff */
        .weak           $__internal_48_$__cuda_sm70_shflsync_bfly_p
        .type           $__internal_48_$__cuda_sm70_shflsync_bfly_p,@function
        .size           $__internal_48_$__cuda_sm70_shflsync_bfly_p,(.L_x_41076 - $__internal_48_$__cuda_sm70_shflsync_bfly_p)
$__internal_48_$__cuda_sm70_shflsync_bfly_p:
[----:B------:R-:W-:Y:S04]  /*8070*/  WARPSYNC R115 ;  /* 0x0000007300007348 */ /* 0x000fe80003800000 */
[----:B------:R0:W1:Y:S02]  /*8080*/  SHFL.BFLY PT, R113, R117, R113, R118 ;  /* 0x0c00007175717389 */ /* 0x00006400000e0076 */
[----:B0-----:R-:W-:-:S06]  /*8090*/  HFMA2.MMA R115, -RZ, RZ, 0, 0 ;  /* 0x00000000ff737435 */ /* 0x001fcc00000001ff */
[----:B------:R-:W-:Y:S05]  /*80a0*/  RET.REL.NODEC R114 `(_ZN10layer_norm31ln_parallel_residual_fwd_kernelINS_13Kernel_traitsI6__halfS2_fS2_fjLj7168ELj1ELj1ELj4ELj16ENS_18Kernel_traits_baseILj7168ES2_S2_fS2_fjLj128EEEEELb0ELb0ELb0EEEvNS_9FwdParamsE) ;  /* 0xffff7f5072007950 */ /* 0x000fea0003c3ffff */
.L_x_27644:
        /* <DEDUP_REMOVED lines=13> */
.L_x_41076:


//--------------------- .text._ZN10layer_norm31ln_parallel_residual_fwd_kernelINS_13Kernel_traitsI6__halfS2_fS2_fjLj7168ELj1ELj1ELj4ELj16ENS_18Kernel_traits_baseILj7168ES2_S2_fS2_fjLj128EEEEELb0ELb0ELb1EEEvNS_9FwdParamsE --------------------------
	.section	.text._ZN10layer_norm31ln_parallel_residual_fwd_kernelINS_13Kernel_traitsI6__halfS2_fS2_fjLj7168ELj1ELj1ELj4ELj16ENS_18Kernel_traits_baseILj7168ES2_S2_fS2_fjLj128EEEEELb0ELb0ELb1EEEvNS_9FwdParamsE,"ax",@progbits
	.sectioninfo	@"SHI_REGISTERS=255"
	.align	128
        .global         _ZN10layer_norm31ln_parallel_residual_fwd_kernelINS_13Kernel_traitsI6__halfS2_fS2_fjLj7168ELj1ELj1ELj4ELj16ENS_18Kernel_traits_baseILj7168ES2_S2_fS2_fjLj128EEEEELb0ELb0ELb1EEEvNS_9FwdParamsE
        .type           _ZN10layer_norm31ln_parallel_residual_fwd_kernelINS_13Kernel_traitsI6__halfS2_fS2_fjLj7168ELj1ELj1ELj4ELj16ENS_18Kernel_traits_baseILj7168ES2_S2_fS2_fjLj128EEEEELb0ELb0ELb1EEEvNS_9FwdParamsE,@function
        .size           _ZN10layer_norm31ln_parallel_residual_fwd_kernelINS_13Kernel_traitsI6__halfS2_fS2_fjLj7168ELj1ELj1ELj4ELj16ENS_18Kernel_traits_baseILj7168ES2_S2_fS2_fjLj128EEEEELb0ELb0ELb1EEEvNS_9FwdParamsE,(.L_x_41077 - _ZN10layer_norm31ln_parallel_residual_fwd_kernelINS_13Kernel_traitsI6__halfS2_fS2_fjLj7168ELj1ELj1ELj4ELj16ENS_18Kernel_traits_baseILj7168ES2_S2_fS2_fjLj128EEEEELb0ELb0ELb1EEEvNS_9FwdParamsE)
        .other          _ZN10layer_norm31ln_parallel_residual_fwd_kernelINS_13Kernel_traitsI6__halfS2_fS2_fjLj7168ELj1ELj1ELj4ELj16ENS_18Kernel_traits_baseILj7168ES2_S2_fS2_fjLj128EEEEELb0ELb0ELb1EEEvNS_9FwdParamsE,@"STO_CUDA_ENTRY STV_DEFAULT"
_ZN10layer_norm31ln_parallel_residual_fwd_kernelINS_13Kernel_traitsI6__halfS2_fS2_fjLj7168ELj1ELj1ELj4ELj16ENS_18Kernel_traits_baseILj7168ES2_S2_fS2_fjLj128EEEEELb0ELb0ELb1EEEvNS_9FwdParamsE:
.text._ZN10layer_norm31ln_parallel_residual_fwd_kernelINS_13Kernel_traitsI6__halfS2_fS2_fjLj7168ELj1ELj1ELj4ELj16ENS_18Kernel_traits_baseILj7168ES2_S2_fS2_fjLj128EEEEELb0ELb0ELb1EEEvNS_9FwdParamsE:
        /* <DEDUP_REMOVED lines=18> */
[----:B------:R-:W-:Y:S02]  /*0120*/  ISETP.NE.U32.AND P1, PT, RZ, c[0x0][0x220], PT ;  /* 0x00008800ff007a0c */ /* 0x000fe40003f25070 */
[----:B------:R-:W-:Y:S02]  /*0130*/  @P0 LEA R16, P2, R136, c[0x0][0x218], 0x4 ;  /* 0x0000860088100a11 */ /* 0x000fe400078420ff */
[----:B------:R-:W-:Y:S01]  /*0140*/  LOP3.LUT R120, R196, 0x180, RZ, 0xfc, !PT ;  /* 0x00000180c4787812 */ /* 0x000fe200078efcff */
[----:B------:R-:W5:Y:S01]  /*0150*/  @P0 LDG.E.128 R4, [R4.64] ;  /* 0x0000000404040981 */ /* 0x000f62000c1e1d00 */
[----:B------:R-:W-:Y:S02]  /*0160*/  ISETP.NE.AND.EX P1, PT, RZ, c[0x0][0x224], PT, P1 ;  /* 0x00008900ff007a0c */ /* 0x000fe40003f25310 */
[----:B------:R-:W-:-:S02]  /*0170*/  @P0 LEA.HI.X R17, R136, c[0x0][0x21c], RZ, 0x4, P2 ;  /* 0x0000870088110a11 */ /* 0x000fc400010f24ff */
[----:B------:R-:W-:Y:S02]  /*0180*/  @P0 LEA R172, P2, R120, c[0x0][0x218], 0x4 ;  /* 0x0000860078ac0a11 */ /* 0x000fe400078420ff */
[----:B------:R-:W-:Y:S02]  /*0190*/  LOP3.LUT R104, R196, 0x280, RZ, 0xfc, !PT ;  /* 0x00000280c4687812 */ /* 0x000fe400078efcff */
[----:B------:R-:W-:Y:S01]  /*01a0*/  @P0 LEA.HI.X R173, R120, c[0x0][0x21c], RZ, 0x4, P2 ;  /* 0x0000870078ad0a11 */ /* 0x000fe200010f24ff */
[----:B------:R-:W5:Y:S01]  /*01b0*/  @P0 LDG.E.128 R16, [R16.64] ;  /* 0x0000000410100981 */ /* 0x000f62000c1e1d00 */
[----:B------:R-:W-:Y:S02]  /*01c0*/  @P0 LEA R12, P2, R104, c[0x0][0x218], 0x4 ;  /* 0x00008600680c0a11 */ /* 0x000fe400078420ff */
[C---:B------:R-:W-:Y:S02]  /*01d0*/  LOP3.LUT R2, R196.reuse, 0x300, RZ, 0xfc, !PT ;  /* 0x00000300c4027812 */ /* 0x040fe400078efcff */
[----:B------:R-:W-:Y:S01]  /*01e0*/  SHF.L.U32 R140, R196, 0x4, RZ ;  /* 0x00000004c48c7819 */ /* 0x000fe200000006ff */
[----:B------:R-:W5:Y:S01]  /*01f0*/  @P0 LDG.E.128 R172, [R172.64] ;  /* 0x00000004acac0981 */ /* 0x000f62000c1e1d00 */
[----:B------:R-:W-:-:S02]  /*0200*/  SHF.L.U32 R108, R112, 0x4, RZ ;  /* 0x00000004706c7819 */ /* 0x000fc400000006ff */
[----:B------:R-:W-:Y:S02]  /*0210*/  @P0 LEA.HI.X R13, R104, c[0x0][0x21c], RZ, 0x4, P2 ;  /* 0x00008700680d0a11 */ /* 0x000fe400010f24ff */
[----:B------:R-:W-:Y:S02]  /*0220*/  @P0 LEA R20, P3, R2, c[0x0][0x218], 0x4 ;  /* 0x0000860002140a11 */ /* 0x000fe400078620ff */
[----:B------:R-:W-:Y:S02]  /*0230*/  @P1 IADD3 R216, P2, R140, c[0x0][0x220], RZ ;  /* 0x000088008cd81a10 */ /* 0x000fe40007f5e0ff */
[----:B------:R-:W-:Y:S01]  /*0240*/  SHF.L.U32 R132, R136, 0x4, RZ ;  /* 0x0000000488847819 */ /* 0x000fe200000006ff */
[----:B------:R-:W5:Y:S01]  /*0250*/  @P0 LDG.E.128 R12, [R12.64] ;  /* 0x000000040c0c0981 */ /* 0x000f62000c1e1d00 */
[----:B------:R-:W-:Y:S02]  /*0260*/  SHF.L.U32 R124, R128, 0x4, RZ ;  /* 0x00000004807c7819 */ /* 0x000fe400000006ff */
[----:B------:R-:W-:-:S02]  /*0270*/  SHF.R.U32.HI R41, RZ, 0x1c, R112 ;  /* 0x0000001cff297819 */ /* 0x000fc40000011670 */
[----:B------:R-:W-:Y:S02]  /*0280*/  @P1 IADD3 R24, P4, R108, c[0x0][0x220], RZ ;  /* 0x000088006c181a10 */ /* 0x000fe40007f9e0ff */
[----:B------:R-:W-:Y:S02]  /*0290*/  SHF.L.U32 R0, R168, 0x4, RZ ;  /* 0x00000004a8007819 */ /* 0x000fe400000006ff */
[----:B------:R-:W-:Y:S02]  /*02a0*/  @P0 LEA.HI.X R21, R2, c[0x0][0x21c], RZ, 0x4, P3 ;  /* 0x0000870002150a11 */ /* 0x000fe400018f24ff */
[----:B------:R-:W-:Y:S02]  /*02b0*/  @P1 IADD3.X R217, RZ, c[0x0][0x224], RZ, P2, !PT ;  /* 0x00008900ffd91a10 */ /* 0x000fe400017fe4ff */
[----:B------:R-:W-:Y:S02]  /*02c0*/  @P1 IADD3 R208, P2, R132, c[0x0][0x220], RZ ;  /* 0x0000880084d01a10 */ /* 0x000fe40007f5e0ff */
[----:B------:R-:W-:-:S02]  /*02d0*/  @P1 IADD3 R32, P3, R124, c[0x0][0x220], RZ ;  /* 0x000088007c201a10 */ /* 0x000fc40007f7e0ff */
[----:B------:R-:W-:Y:S02]  /*02e0*/  SHF.R.U32.HI R3, RZ, 0x1c, R136 ;  /* 0x0000001cff037819 */ /* 0x000fe40000011688 */
[----:B------:R-:W-:Y:S02]  /*02f0*/  SHF.R.U32.HI R40, RZ, 0x1c, R128 ;  /* 0x0000001cff287819 */ /* 0x000fe40000011680 */
[----:B------:R-:W-:Y:S02]  /*0300*/  SHF.L.U32 R116, R120, 0x4, RZ ;  /* 0x0000000478747819 */ /* 0x000fe400000006ff */
[----:B------:R-:W-:Y:S02]  /*0310*/  SHF.L.U32 R100, R104, 0x4, RZ ;  /* 0x0000000468647819 */ /* 0x000fe400000006ff */
[----:B------:R-:W-:Y:S01]  /*0320*/  SHF.L.U32 R92, R2, 0x4, RZ ;  /* 0x00000004025c7819 */ /* 0x000fe200000006ff */
[----:B------:R-:W-:Y:S01]  /*0330*/  IMAD.WIDE.U32 R112, R112, R97, c[0x0][0x1b0] ;  /* 0x00006c0070707625 */ /* 0x000fe200078e0061 */
[----:B------:R-:W-:Y:S01]  /*0340*/  @P1 IADD3.X R25, R41, c[0x0][0x224], RZ, P4, !PT ;  /* 0x0000890029191a10 */ /* 0x000fe200027fe4ff */
[----:B------:R-:W5:Y:S01]  /*0350*/  @P0 LDG.E.128 R20, [R20.64] ;  /* 0x0000000414140981 */ /* 0x000f62000c1e1d00 */
[----:B------:R-:W-:-:S02]  /*0360*/  IADD3 R132, P4, R132, c[0x0][0x1b8], RZ ;  /* 0x00006e0084847a10 */ /* 0x000fc40007f9e0ff */
[----:B------:R-:W-:Y:S02]  /*0370*/  IADD3 R124, P5, R124, c[0x0][0x1b8], RZ ;  /* 0x00006e007c7c7a10 */ /* 0x000fe40007fbe0ff */
[----:B------:R-:W-:Y:S01]  /*0380*/  LOP3.LUT R144, R0, 0x7f0, RZ, 0xc0, !PT ;  /* 0x000007f000907812 */ /* 0x000fe200078ec0ff */
[-C--:B------:R-:W-:Y:S01]  /*0390*/  IMAD.WIDE.U32 R136, R136, R97.reuse, c[0x0][0x1b0] ;  /* 0x00006c0088887625 */ /* 0x080fe200078e0061 */
[----:B------:R-:W-:Y:S01]  /*03a0*/  SHF.R.U32.HI R0, RZ, 0x1c, R120 ;  /* 0x0000001cff007819 */ /* 0x000fe20000011678 */
[----:B------:R-:W5:Y:S01]  /*03b0*/  @P1 LDG.E.128 R216, [R216.64] ;  /* 0x00000004d8d81981 */ /* 0x000f62000c1e1d00 */
[----:B------:R-:W-:Y:S01]  /*03c0*/  SHF.R.U32.HI R42, RZ, 0x1c, R104 ;  /* 0x0000001cff2a7819 */ /* 0x000fe20000011668 */
[-C--:B------:R-:W-:Y:S01]  /*03d0*/  IMAD.WIDE.U32 R128, R128, R97.reuse, c[0x0][0x1b0] ;  /* 0x00006c0080807625 */ /* 0x080fe200078e0061 */
[----:B------:R-:W-:Y:S01]  /*03e0*/  @P1 IADD3.X R33, R40, c[0x0][0x224], RZ, P3, !PT ;  /* 0x0000890028211a10 */ /* 0x000fe20001ffe4ff */
[----:B------:R-:W5:Y:S01]  /*03f0*/  @P1 LDG.E.128 R24, [R24.64] ;  /* 0x0000000418181981 */ /* 0x000f62000c1e1d00 */
[----:B------:R-:W-:Y:S01]  /*0400*/  IADD3.X R133, R3, c[0x0][0x1bc], RZ, P4, !PT ;  /* 0x00006f0003857a10 */ /* 0x000fe200027fe4ff */
[----:B------:R-:W-:Y:S01]  /*0410*/  IMAD.WIDE.U32 R120, R120, R97, c[0x0][0x1b0] ;  /* 0x00006c0078787625 */ /* 0x000fe200078e0061 */
[----:B------:R-:W-:-:S03]  /*0420*/  IADD3.X R125, R40, c[0x0][0x1bc], RZ, P5, !PT ;  /* 0x00006f00287d7a10 */ /* 0x000fc60002ffe4ff */
[-C--:B------:R-:W-:Y:S01]  /*0430*/  IMAD.WIDE.U32 R104, R104, R97.reuse, c[0x0][0x1b0] ;  /* 0x00006c0068687625 */ /* 0x080fe200078e0061 */
[----:B------:R-:W-:Y:S01]  /*0440*/  @P1 IADD3 R28, P3, R116, c[0x0][0x220], RZ ;  /* 0x00008800741c1a10 */ /* 0x000fe20007f7e0ff */
[----:B------:R-:W5:Y:S01]  /*0450*/  @P1 LDG.E.128 R32, [R32.64] ;  /* 0x0000000420201981 */ /* 0x000f62000c1e1d00 */
[----:B------:R-:W-:Y:S01]  /*0460*/  @P1 IADD3 R156, P4, R100, c[0x0][0x220], RZ ;  /* 0x00008800649c1a10 */ /* 0x000fe20007f9e0ff */
[----:B------:R-:W-:Y:S01]  /*0470*/  IMAD.WIDE.U32 R96, R2, R97, c[0x0][0x1b0] ;  /* 0x00006c0002607625 */ /* 0x000fe200078e0061 */
[----:B------:R-:W-:Y:S02]  /*0480*/  SHF.R.U32.HI R2, RZ, 0x1c, R2 ;  /* 0x0000001cff027819 */ /* 0x000fe40000011602 */
[----:B------:R-:W-:Y:S02]  /*0490*/  @P1 IADD3 R164, P5, R92, c[0x0][0x220], RZ ;  /* 0x000088005ca41a10 */ /* 0x000fe40007fbe0ff */
[----:B------:R-:W-:Y:S02]  /*04a0*/  @P1 IADD3.X R209, R3, c[0x0][0x224], RZ, P2, !PT ;  /* 0x0000890003d11a10 */ /* 0x000fe400017fe4ff */
[----:B------:R-:W-:-:S02]  /*04b0*/  @P1 IADD3.X R29, R0, c[0x0][0x224], RZ, P3, !PT ;  /* 0x00008900001d1a10 */ /* 0x000fc40001ffe4ff */
[----:B------:R-:W-:Y:S02]  /*04c0*/  @P1 IADD3.X R157, R42, c[0x0][0x224], RZ, P4, !PT ;  /* 0x000089002a9d1a10 */ /* 0x000fe400027fe4ff */
[----:B------:R-:W-:Y:S01]  /*04d0*/  @P1 IADD3.X R165, R2, c[0x0][0x224], RZ, P5, !PT ;  /* 0x0000890002a51a10 */ /* 0x000fe20002ffe4ff */
[----:B------:R-:W5:Y:S04]  /*04e0*/  @P1 LDG.E.128 R208, [R208.64] ;  /* 0x00000004d0d01981 */ /* 0x000f68000c1e1d00 */
[----:B------:R-:W5:Y:S04]  /*04f0*/  @P1 LDG.E.128 R28, [R28.64] ;  /* 0x000000041c1c1981 */ /* 0x000f68000c1e1d00 */
[----:B------:R-:W5:Y:S04]  /*0500*/  @P1 LDG.E.128 R156, [R156.64] ;  /* 0x000000049c9c1981 */ /* 0x000f68000c1e1d00 */
[----:B------:R-:W5:Y:S01]  /*0510*/  @P1 LDG.E.128 R164, [R164.64] ;  /* 0x00000004a4a41981 */ /* 0x000f62000c1e1d00 */
[----:B------:R-:W0:Y:S01]  /*0520*/  S2UR UR6, SR_CTAID.X ;  /* 0x00000000000679c3 */ /* 0x000e220000002500 */
[----:B------:R-:W-:-:S02]  /*0530*/  IADD3 R140, P3, R140, c[0x0][0x1b8], RZ ;  /* 0x00006e008c8c7a10 */ /* 0x000fc40007f7e0ff */
[----:B------:R-:W-:Y:S02]  /*0540*/  IADD3 R116, P6, R116, c[0x0][0x1b8], RZ ;  /* 0x00006e0074747a10 */ /* 0x000fe40007fde0ff */
[----:B------:R-:W-:Y:S02]  /*0550*/  IADD3.X R141, RZ, c[0x0][0x1bc], RZ, P3, !PT ;  /* 0x00006f00ff8d7a10 */ /* 0x000fe40001ffe4ff */
[----:B------:R-:W-:Y:S02]  /*0560*/  IADD3.X R117, R0, c[0x0][0x1bc], RZ, P6, !PT ;  /* 0x00006f0000757a10 */ /* 0x000fe400037fe4ff */
        /* <DEDUP_REMOVED lines=40> */
[----:B------:R-:W-:Y:S01]  /*07f0*/  @!P1 CS2R R30, SRZ ;  /* 0x00000000001e9805 */ /* 0x000fe2000001ff00 */
[--C-:B------:R-:W-:Y:S01]  /*0800*/  HADD2.F32 R173, -RZ, R4.reuse.H0_H0 ;  /* 0x20000004ffad7230 */ /* 0x100fe20000004100 */
[----:B------:R-:W-:Y:S01]  /*0810*/  @!P1 CS2R R24, SRZ ;  /* 0x0000000000189805 */ /* 0x000fe2000001ff00 */
[----:B------:R-:W-:Y:S01]  /*0820*/  HADD2.F32 R171, -RZ, R4.H1_H1 ;  /* 0x30000004ffab7230 */ /* 0x000fe20000004100 */
        /* <DEDUP_REMOVED lines=26> */
[----:B------:R-:W-:Y:S01]  /*09d0*/  MOV R201, 0x1 ;  /* 0x0000000100c97802 */ /* 0x000fe20000000f00 */
[----:B------:R-:W-:Y:S01]  /*09e0*/  HADD2.F32 R202, -RZ, R11.H1_H1 ;  /* 0x3000000bffca7230 */ /* 0x000fe20000004100 */
[----:B------:R-:W-:Y:S01]  /*09f0*/  ULDC.U8 UR6, c[0x0][0x1f0] ;  /* 0x00007c0000067ab9 */ /* 0x000fe20000000000 */
        /* <DEDUP_REMOVED lines=62> */
[--C-:B------:R-:W-:Y:S02]  /*0de0*/  HADD2.F32 R218, -RZ, R208.reuse.H0_H0 ;  /* 0x200000d0ffda7230 */ /* 0x100fe40000004100 */
[----:B------:R-:W-:Y:S02]  /*0df0*/  HADD2.F32 R217, -RZ, R208.H1_H1 ;  /* 0x300000d0ffd97230 */ /* 0x000fe40000004100 */
[--C-:B------:R-:W-:Y:S02]  /*0e00*/  HADD2.F32 R216, -RZ, R209.reuse.H0_H0 ;  /* 0x200000d1ffd87230 */ /* 0x100fe40000004100 */
[----:B------:R-:W-:Y:S02]  /*0e10*/  HADD2.F32 R215, -RZ, R209.H1_H1 ;  /* 0x300000d1ffd77230 */ /* 0x000fe40000004100 */
[----:B------:R-:W-:-:S02]  /*0e20*/  HADD2.F32 R214, -RZ, R210.H0_H0 ;  /* 0x200000d2ffd67230 */ /* 0x000fc40000004100 */
[----:B------:R-:W-:Y:S02]  /*0e30*/  HADD2.F32 R213, -RZ, R210.H1_H1 ;  /* 0x300000d2ffd57230 */ /* 0x000fe40000004100 */
[----:B------:R-:W-:Y:S02]  /*0e40*/  HADD2.F32 R212, -RZ, R211.H0_H0 ;  /* 0x200000d3ffd47230 */ /* 0x000fe40000004100 */
[----:B------:R-:W-:Y:S02]  /*0e50*/  HADD2.F32 R26, -RZ, R27.H0_H0 ;  /* 0x2000001bff1a7230 */ /* 0x000fe40000004100 */
[----:B------:R-:W-:Y:S02]  /*0e60*/  HADD2.F32 R158, -RZ, R159.H0_H0 ;  /* 0x2000009fff9e7230 */ /* 0x000fe40000004100 */
[----:B------:R-:W-:Y:S02]  /*0e70*/  HADD2.F32 R166, -RZ, R167.H0_H0 ;  /* 0x200000a7ffa67230 */ /* 0x000fe40000004100 */
        /* <DEDUP_REMOVED lines=19> */
[----:B------:R-:W-:Y:S02]  /*0fb0*/  HADD2.F32 R27, -RZ, R27.H1_H1 ;  /* 0x3000001bff1b7230 */ /* 0x000fe40000004100 */
[----:B------:R-:W-:Y:S02]  /*0fc0*/  HADD2.F32 R159, -RZ, R159.H1_H1 ;  /* 0x3000009fff9f7230 */ /* 0x000fe40000004100 */
[----:B------:R-:W-:Y:S02]  /*0fd0*/  HADD2.F32 R167, -RZ, R167.H1_H1 ;  /* 0x300000a7ffa77230 */ /* 0x000fe40000004100 */
.L_x_27760:
[----:B------:R-:W-:Y:S01]  /*0fe0*/  IMAD R32, R168, c[0x0][0x168], RZ ;  /* 0x00005a00a8207a24 */ /* 0x000fe200078e02ff */
[----:B------:R-:W-:Y:S02]  /*0ff0*/  ISETP.NE.U32.AND P2, PT, RZ, c[0x0][0x180], PT ;  /* 0x00006000ff007a0c */ /* 0x000fe40003f45070 */
[----:B------:R-:W-:Y:S02]  /*1000*/  ISETP.NE.U32.AND P0, PT, RZ, c[0x0][0x178], PT ;  /* 0x00005e00ff007a0c */ /* 0x000fe40003f05070 */
[----:B------:R-:W-:Y:S02]  /*1010*/  SHF.R.S32.HI R33, RZ, 0x1f, R32 ;  /* 0x0000001fff217819 */ /* 0x000fe40000011420 */
[----:B------:R-:W-:-:S02]  /*1020*/  ISETP.NE.AND.EX P2, PT, RZ, c[0x0][0x184], PT, P2 ;  /* 0x00006100ff007a0c */ /* 0x000fc40003f45320 */
[----:B------:R-:W-:Y:S02]  /*1030*/  LEA.HI R33, R33, R32, RZ, 0x3 ;  /* 0x0000002021217211 */ /* 0x000fe400078f18ff */
[----:B------:R-:W-:Y:S02]  /*1040*/  ISETP.NE.AND.EX P0, PT, RZ, c[0x0][0x17c], PT, P0 ;  /* 0x00005f00ff007a0c */ /* 0x000fe40003f05300 */
[----:B------:R-:W-:Y:S02]  /*1050*/  LEA.HI.SX32 R196, R33, R196, 0x1d ;  /* 0x000000c421c47211 */ /* 0x000fe400078feaff */
[----:B------:R-:W-:-:S05]  /*1060*/  MOV R152, 0x10 ;  /* 0x0000001000987802 */ /* 0x000fca0000000f00 */
[----:B------:R-:W-:Y:S01]  /*1070*/  IMAD.WIDE.U32 R72, R196, R152, c[0x0][0x170] ;  /* 0x00005c00c4487625 */ /* 0x000fe200078e0098 */
[----:B------:R-:W-:-:S03]  /*1080*/  @P2 MOV R35, 0x20 ;  /* 0x0000002000232802 */ /* 0x000fc60000000f00 */
[C---:B------:R-:W-:Y:S02]  /*1090*/  @P0 IMAD.WIDE.U32 R32, R196.reuse, R152, c[0x0][0x178] ;  /* 0x00005e00c4200625 */ /* 0x040fe400078e0098 */
[----:B------:R-:W2:Y:S02]  /*10a0*/  LDG.E.128 R72, [R72.64] ;  /* 0x0000000448487981 */ /* 0x000ea4000c1e1d00 */
[----:B------:R-:W-:Y:S02]  /*10b0*/  @P2 IMAD.WIDE.U32 R34, R196, R35, c[0x0][0x180] ;  /* 0x00006000c4222625 */ /* 0x000fe400078e0023 */
[----:B------:R0:W5:Y:S04]  /*10c0*/  @P0 LDG.E.128 R88, [R32.64] ;  /* 0x0000000420580981 */ /* 0x000168000c1e1d00 */
[----:B------:R0:W5:Y:S04]  /*10d0*/  @P2 LDG.E.128 R84, [R34.64] ;  /* 0x0000000422542981 */ /* 0x000168000c1e1d00 */
[----:B------:R0:W5:Y:S01]  /*10e0*/  @P2 LDG.E.128 R80, [R34.64+0x10] ;  /* 0x0000100422502981 */ /* 0x000162000c1e1d00 */
[----:B------:R-:W-:-:S04]  /*10f0*/  ISETP.NE.U32.AND P1, PT, RZ, c[0x0][0x178], PT ;  /* 0x00005e00ff007a0c */ /* 0x000fc80003f25070 */
[----:B------:R-:W-:Y:S01]  /*1100*/  ISETP.NE.AND.EX P1, PT, RZ, c[0x0][0x17c], PT, P1 ;  /* 0x00005f00ff007a0c */ /* 0x000fe20003f25310 */
[----:B--2---:R-:W-:-:S12]  /*1110*/  HADD2.F32 R76, -RZ, R72.H0_H0 ;  /* 0x20000048ff4c7230 */ /* 0x004fd80000004100 */
[----:B------:R-:W-:Y:S05]  /*1120*/  @P1 BRA `(.L_x_27645) ;  /* 0x0000003000001947 */ /* 0x000fea0003800000 */
[----:B0-----:R-:W-:Y:S05]  /*1130*/  @!P2 BRA `(.L_x_27646) ;  /* 0x000000500000a947 */ /* 0x001fea0003800000 */
[----:B-----5:R-:W-:Y:S01]  /*1140*/  FADD.FTZ R76, R84, R76 ;  /* 0x0000004c544c7221 */ /* 0x020fe20000010000 */
[----:B------:R-:W-:Y:S05]  /*1150*/  BRA `(.L_x_27646) ;  /* 0x0000003000007947 */ /* 0x000fea0003800000 */
.L_x_27645:
[----:B0----5:R-:W-:-:S05]  /*1160*/  HADD2.F32 R33, -RZ, R88.H0_H0 ;  /* 0x20000058ff217230 */ /* 0x021fca0000004100 */
[----:B------:R-:W-:-:S04]  /*1170*/  FADD.FTZ R76, R76, R33 ;  /* 0x000000214c4c7221 */ /* 0x000fc80000010000 */
[----:B------:R-:W-:Y:S02]  /*1180*/  @P2 FADD.FTZ R76, R84, R76 ;  /* 0x0000004c544c2221 */ /* 0x000fe40000010000 */
.L_x_27646:
[----:B------:R-:W-:Y:S01]  /*1190*/  HADD2.F32 R77, -RZ, R72.H1_H1 ;  /* 0x30000048ff4d7230 */ /* 0x000fe20000004100 */
[----:B------:R-:W-:Y:S05]  /*11a0*/  @P1 BRA `(.L_x_27647) ;  /* 0x0000003000001947 */ /* 0x000fea0003800000 */
[----:B------:R-:W-:Y:S05]  /*11b0*/  @!P2 BRA `(.L_x_27648) ;  /* 0x000000500000a947 */ /* 0x000fea0003800000 */
[----:B-----5:R-:W-:Y:S01]  /*11c0*/  FADD.FTZ R77, R85, R77 ;  /* 0x0000004d554d7221 */ /* 0x020fe20000010000 */
[----:B------:R-:W-:Y:S05]  /*11d0*/  BRA `(.L_x_27648) ;  /* 0x0000003000007947 */ /* 0x000fea0003800000 */
.L_x_27647:
[----:B-----5:R-:W-:-:S05]  /*11e0*/  HADD2.F32 R32, -RZ, R88.H1_H1 ;  /* 0x30000058ff207230 */ /* 0x020fca0000004100 */
[----:B------:R-:W-:-:S04]  /*11f0*/  FADD.FTZ R77, R77, R32 ;  /* 0x000000204d4d7221 */ /* 0x000fc80000010000 */
[----:B------:R-:W-:Y:S02]  /*1200*/  @P2 FADD.FTZ R77, R85, R77 ;  /* 0x0000004d554d2221 */ /* 0x000fe40000010000 */
.L_x_27648:
[----:B------:R-:W-:Y:S01]  /*1210*/  HADD2.F32 R78, -RZ, R73.H0_H0 ;  /* 0x20000049ff4e7230 */ /* 0x000fe20000004100 */
[----:B------:R-:W-:Y:S05]  /*1220*/  @P1 BRA `(.L_x_27649) ;  /* 0x0000003000001947 */ /* 0x000fea0003800000 */
[----:B------:R-:W-:Y:S05]  /*1230*/  @!P2 BRA `(.L_x_27650) ;  /* 0x000000500000a947 */ /* 0x000fea0003800000 */
[----:B-----5:R-:W-:Y:S01]  /*1240*/  FADD.FTZ R78, R86, R78 ;  /* 0x0000004e564e7221 */ /* 0x020fe20000010000 */
[----:B------:R-:W-:Y:S05]  /*1250*/  BRA `(.L_x_27650) ;  /* 0x0000003000007947 */ /* 0x000fea0003800000 */
.L_x_27649:
[----:B-----5:R-:W-:-:S05]  /*1260*/  HADD2.F32 R33, -RZ, R89.H0_H0 ;  /* 0x20000059ff217230 */ /* 0x020fca0000004100 */
[----:B------:R-:W-:-:S04]  /*1270*/  FADD.FTZ R78, R78, R33 ;  /* 0x000000214e4e7221 */ /* 0x000fc80000010000 */
[----:B------:R-:W-:Y:S02]  /*1280*/  @P2 FADD.FTZ R78, R86, R78 ;  /* 0x0000004e564e2221 */ /* 0x000fe40000010000 */
.L_x_27650:
[----:B------:R-:W-:Y:S01]  /*1290*/  HADD2.F32 R79, -RZ, R73.H1_H1 ;  /* 0x30000049ff4f7230 */ /* 0x000fe20000004100 */
[----:B------:R-:W-:Y:S05]  /*12a0*/  @P1 BRA `(.L_x_27651) ;  /* 0x0000003000001947 */ /* 0x000fea0003800000 */
[----:B------:R-:W-:Y:S05]  /*12b0*/  @!P2 BRA `(.L_x_27652) ;  /* 0x000000500000a947 */ /* 0x000fea0003800000 */
[----:B-----5:R-:W-:Y:S01]  /*12c0*/  FADD.FTZ R79, R87, R79 ;  /* 0x0000004f574f7221 */ /* 0x020fe20000010000 */
[----:B------:R-:W-:Y:S05]  /*12d0*/  BRA `(.L_x_27652) ;  /* 0x0000003000007947 */ /* 0x000fea0003800000 */
.L_x_27651:
[----:B-----5:R-:W-:-:S05]  /*12e0*/  HADD2.F32 R32, -RZ, R89.H1_H1 ;  /* 0x30000059ff207230 */ /* 0x020fca0000004100 */
[----:B------:R-:W-:-:S04]  /*12f0*/  FADD.FTZ R79, R79, R32 ;  /* 0x000000204f4f7221 */ /* 0x000fc80000010000 */
[----:B------:R-:W-:Y:S02]  /*1300*/  @P2 FADD.FTZ R79, R87, R79 ;  /* 0x0000004f574f2221 */ /* 0x000fe40000010000 */
.L_x_27652:
[----:B------:R-:W-:Y:S01]  /*1310*/  HADD2.F32 R72, -RZ, R74.H0_H0 ;  /* 0x2000004aff487230 */ /* 0x000fe20000004100 */
[----:B------:R-:W-:Y:S05]  /*1320*/  @P1 BRA `(.L_x_27653) ;  /* 0x0000003000001947 */ /* 0x000fea0003800000 */
[----:B------:R-:W-:Y:S05]  /*1330*/  @!P2 BRA `(.L_x_27654) ;  /* 0x000000500000a947 */ /* 0x000fea0003800000 */
[----:B-----5:R-:W-:Y:S01]  /*1340*/  FADD.FTZ R72, R80, R72 ;  /* 0x0000004850487221 */ /* 0x020fe20000010000 */
[----:B------:R-:W-:Y:S05]  /*1350*/  BRA `(.L_x_27654) ;  /* 0x0000003000007947 */ /* 0x000fea0003800000 */
.L_x_27653:
[----:B-----5:R-:W-:-:S05]  /*1360*/  HADD2.F32 R33, -RZ, R90.H0_H0 ;  /* 0x2000005aff217230 */ /* 0x020fca0000004100 */
[----:B------:R-:W-:-:S04]  /*1370*/  FADD.FTZ R72, R72, R33 ;  /* 0x0000002148487221 */ /* 0x000fc80000010000 */
[----:B------:R-:W-:Y:S02]  /*1380*/  @P2 FADD.FTZ R72, R80, R72 ;  /* 0x0000004850482221 */ /* 0x000fe40000010000 */
.L_x_27654:
[----:B------:R-:W-:Y:S01]  /*1390*/  HADD2.F32 R73, -RZ, R74.H1_H1 ;  /* 0x3000004aff497230 */ /* 0x000fe20000004100 */
[----:B------:R-:W-:Y:S05]  /*13a0*/  @P1 BRA `(.L_x_27655) ;  /* 0x0000003000001947 */ /* 0x000fea0003800000 */
[----:B------:R-:W-:Y:S05]  /*13b0*/  @!P2 BRA `(.L_x_27656) ;  /* 0x000000500000a947 */ /* 0x000fea0003800000 */
[----:B-----5:R-:W-:Y:S01]  /*13c0*/  FADD.FTZ R73, R81, R73 ;  /* 0x0000004951497221 */ /* 0x020fe20000010000 */
[----:B------:R-:W-:Y:S05]  /*13d0*/  BRA `(.L_x_27656) ;  /* 0x0000003000007947 */ /* 0x000fea0003800000 */
.L_x_27655:
[----:B-----5:R-:W-:-:S05]  /*13e0*/  HADD2.F32 R32, -RZ, R90.H1_H1 ;  /* 0x3000005aff207230 */ /* 0x020fca0000004100 */
[----:B------:R-:W-:-:S04]  /*13f0*/  FADD.FTZ R73, R73, R32 ;  /* 0x0000002049497221 */ /* 0x000fc80000010000 */
[----:B------:R-:W-:Y:S02]  /*1400*/  @P2 FADD.FTZ R73, R81, R73 ;  /* 0x0000004951492221 */ /* 0x000fe40000010000 */
.L_x_27656:
[----:B------:R-:W-:Y:S01]  /*1410*/  HADD2.F32 R74, -RZ, R75.H0_H0 ;  /* 0x2000004bff4a7230 */ /* 0x000fe20000004100 */
[----:B------:R-:W-:Y:S05]  /*1420*/  @P1 BRA `(.L_x_27657) ;  /* 0x0000003000001947 */ /* 0x000fea0003800000 */
[----:B------:R-:W-:Y:S05]  /*1430*/  @!P2 BRA `(.L_x_27658) ;  /* 0x000000500000a947 */ /* 0x000fea0003800000 */
[----:B-----5:R-:W-:Y:S01]  /*1440*/  FADD.FTZ R74, R82, R74 ;  /* 0x0000004a524a7221 */ /* 0x020fe20000010000 */
[----:B------:R-:W-:Y:S05]  /*1450*/  BRA `(.L_x_27658) ;  /* 0x0000003000007947 */ /* 0x000fea0003800000 */
.L_x_27657:
[----:B-----5:R-:W-:-:S05]  /*1460*/  HADD2.F32 R33, -RZ, R91.H0_H0 ;  /* 0x2000005bff217230 */ /* 0x020fca0000004100 */
[----:B------:R-:W-:-:S04]  /*1470*/  FADD.FTZ R74, R74, R33 ;  /* 0x000000214a4a7221 */ /* 0x000fc80000010000 */
[----:B------:R-:W-:Y:S02]  /*1480*/  @P2 FADD.FTZ R74, R82, R74 ;  /* 0x0000004a524a2221 */ /* 0x000fe40000010000 */
.L_x_27658:
[----:B------:R-:W-:Y:S01]  /*1490*/  HADD2.F32 R75, -RZ, R75.H1_H1 ;  /* 0x3000004bff4b7230 */ /* 0x000fe20000004100 */
[----:B------:R-:W-:Y:S05]  /*14a0*/  @P1 BRA `(.L_x_27659) ;  /* 0x0000003000001947 */ /* 0x000fea0003800000 */
[----:B------:R-:W-:Y:S05]  /*14b0*/  @!P2 BRA `(.L_x_27660) ;  /* 0x000000500000a947 */ /* 0x000fea0003800000 */
[----:B-----5:R-:W-:Y:S01]  /*14c0*/  FADD.FTZ R75, R83, R75 ;  /* 0x0000004b534b7221 */ /* 0x020fe20000010000 */
[----:B------:R-:W-:Y:S05]  /*14d0*/  BRA `(.L_x_27660) ;  /* 0x0000003000007947 */ /* 0x000fea0003800000 */
.L_x_27659:
[----:B-----5:R-:W-:-:S05]  /*14e0*/  HADD2.F32 R32, -RZ, R91.H1_H1 ;  /* 0x3000005bff207230 */ /* 0x020fca0000004100 */
[----:B------:R-:W-:-:S04]  /*14f0*/  FADD.FTZ R75, R75, R32 ;  /* 0x000000204b4b7221 */ /* 0x000fc80000010000 */
[----:B------:R-:W-:Y:S02]  /*1500*/  @P2 FADD.FTZ R75, R83, R75 ;  /* 0x0000004b534b2221 */ /* 0x000fe40000010000 */
.L_x_27660:
        /* <DEDUP_REMOVED lines=13> */
[----:B--2---:R-:W-:Y:S01]  /*15e0*/  HADD2.F32 R68, -RZ, R64.H0_H0 ;  /* 0x20000040ff447230 */ /* 0x004fe20000004100 */
[----:B------:R-:W-:Y:S05]  /*15f0*/  @P1 BRA `(.L_x_27661) ;  /* 0x0000003000001947 */ /* 0x000fea0003800000 */
[----:B01----:R-:W-:Y:S05]  /*1600*/  @!P2 BRA `(.L_x_27662) ;  /* 0x000000500000a947 */ /* 0x003fea0003800000 */
[----:B-----5:R-:W-:Y:S01]  /*1610*/  FADD.FTZ R68, R84, R68 ;  /* 0x0000004454447221 */ /* 0x020fe20000010000 */
[----:B------:R-:W-:Y:S05]  /*1620*/  BRA `(.L_x_27662) ;  /* 0x0000003000007947 */ /* 0x000fea0003800000 */
.L_x_27661:
[----:B01---5:R-:W-:-:S05]  /*1630*/  HADD2.F32 R33, -RZ, R88.H0_H0 ;  /* 0x20000058ff217230 */ /* 0x023fca0000004100 */
[----:B------:R-:W-:-:S04]  /*1640*/  FADD.FTZ R68, R33, R68 ;  /* 0x0000004421447221 */ /* 0x000fc80000010000 */
[----:B------:R-:W-:Y:S02]  /*1650*/  @P2 FADD.FTZ R68, R84, R68 ;  /* 0x0000004454442221 */ /* 0x000fe40000010000 */
.L_x_27662:
[----:B------:R-:W-:Y:S01]  /*1660*/  HADD2.F32 R69, -RZ, R64.H1_H1 ;  /* 0x30000040ff457230 */ /* 0x000fe20000004100 */
[----:B------:R-:W-:Y:S05]  /*1670*/  @P1 BRA `(.L_x_27663) ;  /* 0x0000003000001947 */ /* 0x000fea0003800000 */
[----:B------:R-:W-:Y:S05]  /*1680*/  @!P2 BRA `(.L_x_27664) ;  /* 0x000000500000a947 */ /* 0x000fea0003800000 */
[----:B-----5:R-:W-:Y:S01]  /*1690*/  FADD.FTZ R69, R85, R69 ;  /* 0x0000004555457221 */ /* 0x020fe20000010000 */
[----:B------:R-:W-:Y:S05]  /*16a0*/  BRA `(.L_x_27664) ;  /* 0x0000003000007947 */ /* 0x000fea0003800000 */
.L_x_27663:
[----:B-----5:R-:W-:-:S05]  /*16b0*/  HADD2.F32 R32, -RZ, R88.H1_H1 ;  /* 0x30000058ff207230 */ /* 0x020fca0000004100 */
[----:B------:R-:W-:-:S04]  /*16c0*/  FADD.FTZ R69, R32, R69 ;  /* 0x0000004520457221 */ /* 0x000fc80000010000 */
[----:B------:R-:W-:Y:S02]  /*16d0*/  @P2 FADD.FTZ R69, R85, R69 ;  /* 0x0000004555452221 */ /* 0x000fe40000010000 */
.L_x_27664:
[----:B------:R-:W-:Y:S01]  /*16e0*/  HADD2.F32 R70, -RZ, R65.H0_H0 ;  /* 0x20000041ff467230 */ /* 0x000fe20000004100 */
[----:B------:R-:W-:Y:S05]  /*16f0*/  @P1 BRA `(.L_x_27665) ;  /* 0x0000003000001947 */ /* 0x000fea0003800000 */
[----:B------:R-:W-:Y:S05]  /*1700*/  @!P2 BRA `(.L_x_27666) ;  /* 0x000000500000a947 */ /* 0x000fea0003800000 */
[----:B-----5:R-:W-:Y:S01]  /*1710*/  FADD.FTZ R70, R86, R70 ;  /* 0x0000004656467221 */ /* 0x020fe20000010000 */
[----:B------:R-:W-:Y:S05]  /*1720*/  BRA `(.L_x_27666) ;  /* 0x0000003000007947 */ /* 0x000fea0003800000 */
.L_x_27665:
[----:B-----5:R-:W-:-:S05]  /*1730*/  HADD2.F32 R33, -RZ, R89.H0_H0 ;  /* 0x20000059ff217230 */ /* 0x020fca0000004100 */
[----:B------:R-:W-:-:S04]  /*1740*/  FADD.FTZ R70, R33, R70 ;  /* 0x0000004621467221 */ /* 0x000fc80000010000 */
[----:B------:R-:W-:Y:S02]  /*1750*/  @P2 FADD.FTZ R70, R86, R70 ;  /* 0x0000004656462221 */ /* 0x000fe40000010000 */
.L_x_27666:
[----:B------:R-:W-:Y:S01]  /*1760*/  HADD2.F32 R71, -RZ, R65.H1_H1 ;  /* 0x30000041ff477230 */ /* 0x000fe20000004100 */
[----:B------:R-:W-:Y:S05]  /*1770*/  @P1 BRA `(.L_x_27667) ;  /* 0x0000003000001947 */ /* 0x000fea0003800000 */
[----:B------:R-:W-:Y:S05]  /*1780*/  @!P2 BRA `(.L_x_27668) ;  /* 0x000000500000a947 */ /* 0x000fea0003800000 */
[----:B-----5:R-:W-:Y:S01]  /*1790*/  FADD.FTZ R71, R87, R71 ;  /* 0x0000004757477221 */ /* 0x020fe20000010000 */
[----:B------:R-:W-:Y:S05]  /*17a0*/  BRA `(.L_x_27668) ;  /* 0x0000003000007947 */ /* 0x000fea0003800000 */
.L_x_27667:
[----:B-----5:R-:W-:-:S05]  /*17b0*/  HADD2.F32 R32, -RZ, R89.H1_H1 ;  /* 0x30000059ff207230 */ /* 0x020fca0000004100 */
[----:B------:R-:W-:-:S04]  /*17c0*/  FADD.FTZ R71, R32, R71 ;  /* 0x0000004720477221 */ /* 0x000fc80000010000 */
[----:B------:R-:W-:Y:S02]  /*17d0*/  @P2 FADD.FTZ R71, R87, R71 ;  /* 0x0000004757472221 */ /* 0x000fe40000010000 */
.L_x_27668:
[----:B------:R-:W-:Y:S01]  /*17e0*/  HADD2.F32 R64, -RZ, R66.H0_H0 ;  /* 0x20000042ff407230 */ /* 0x000fe20000004100 */
[----:B------:R-:W-:Y:S05]  /*17f0*/  @P1 BRA `(.L_x_27669) ;  /* 0x0000003000001947 */ /* 0x000fea0003800000 */
[----:B------:R-:W-:Y:S05]  /*1800*/  @!P2 BRA `(.L_x_27670) ;  /* 0x000000500000a947 */ /* 0x000fea0003800000 */
[----:B-----5:R-:W-:Y:S01]  /*1810*/  FADD.FTZ R64, R80, R64 ;  /* 0x0000004050407221 */ /* 0x020fe20000010000 */
[----:B------:R-:W-:Y:S05]  /*1820*/  BRA `(.L_x_27670) ;  /* 0x0000003000007947 */ /* 0x000fea0003800000 */
.L_x_27669:
[----:B-----5:R-:W-:-:S05]  /*1830*/  HADD2.F32 R33, -RZ, R90.H0_H0 ;  /* 0x2000005aff217230 */ /* 0x020fca0000004100 */
[----:B------:R-:W-:-:S04]  /*1840*/  FADD.FTZ R64, R33, R64 ;  /* 0x0000004021407221 */ /* 0x000fc80000010000 */
[----:B------:R-:W-:Y:S02]  /*1850*/  @P2 FADD.FTZ R64, R80, R64 ;  /* 0x0000004050402221 */ /* 0x000fe40000010000 */
.L_x_27670:
[----:B------:R-:W-:Y:S01]  /*1860*/  HADD2.F32 R65, -RZ, R66.H1_H1 ;  /* 0x30000042ff417230 */ /* 0x000fe20000004100 */
[----:B------:R-:W-:Y:S05]  /*1870*/  @P1 BRA `(.L_x_27671) ;  /* 0x0000003000001947 */ /* 0x000fea0003800000 */
[----:B------:R-:W-:Y:S05]  /*1880*/  @!P2 BRA `(.L_x_27672) ;  /* 0x000000500000a947 */ /* 0x000fea0003800000 */
[----:B-----5:R-:W-:Y:S01]  /*1890*/  FADD.FTZ R65, R81, R65 ;  /* 0x0000004151417221 */ /* 0x020fe20000010000 */
[----:B------:R-:W-:Y:S05]  /*18a0*/  BRA `(.L_x_27672) ;  /* 0x0000003000007947 */ /* 0x000fea0003800000 */
.L_x_27671:
[----:B-----5:R-:W-:-:S05]  /*18b0*/  HADD2.F32 R32, -RZ, R90.H1_H1 ;  /* 0x3000005aff207230 */ /* 0x020fca0000004100 */
[----:B------:R-:W-:-:S04]  /*18c0*/  FADD.FTZ R65, R32, R65 ;  /* 0x0000004120417221 */ /* 0x000fc80000010000 */
[----:B------:R-:W-:Y:S02]  /*18d0*/  @P2 FADD.FTZ R65, R81, R65 ;  /* 0x0000004151412221 */ /* 0x000fe40000010000 */
.L_x_27672:
[----:B------:R-:W-:Y:S01]  /*18e0*/  HADD2.F32 R66, -RZ, R67.H0_H0 ;  /* 0x20000043ff427230 */ /* 0x000fe20000004100 */
[----:B------:R-:W-:Y:S05]  /*18f0*/  @P1 BRA `(.L_x_27673) ;  /* 0x0000003000001947 */ /* 0x000fea0003800000 */
[----:B------:R-:W-:Y:S05]  /*1900*/  @!P2 BRA `(.L_x_27674) ;  /* 0x000000500000a947 */ /* 0x000fea0003800000 */
[----:B-----5:R-:W-:Y:S01]  /*1910*/  FADD.FTZ R66, R82, R66 ;  /* 0x0000004252427221 */ /* 0x020fe20000010000 */
[----:B------:R-:W-:Y:S05]  /*1920*/  BRA `(.L_x_27674) ;  /* 0x0000003000007947 */ /* 0x000fea0003800000 */
.L_x_27673:
[----:B-----5:R-:W-:-:S05]  /*1930*/  HADD2.F32 R33, -RZ, R91.H0_H0 ;  /* 0x2000005bff217230 */ /* 0x020fca0000004100 */
[----:B------:R-:W-:-:S04]  /*1940*/  FADD.FTZ R66, R33, R66 ;  /* 0x0000004221427221 */ /* 0x000fc80000010000 */
[----:B------:R-:W-:Y:S02]  /*1950*/  @P2 FADD.FTZ R66, R82, R66 ;  /* 0x0000004252422221 */ /* 0x000fe40000010000 */
.L_x_27674:
[----:B------:R-:W-:Y:S01]  /*1960*/  HADD2.F32 R67, -RZ, R67.H1_H1 ;  /* 0x30000043ff437230 */ /* 0x000fe20000004100 */
[----:B------:R-:W-:Y:S05]  /*1970*/  @P1 BRA `(.L_x_27675) ;  /* 0x0000003000001947 */ /* 0x000fea0003800000 */
[----:B------:R-:W-:Y:S05]  /*1980*/  @!P2 BRA `(.L_x_27676) ;  /* 0x000000500000a947 */ /* 0x000fea0003800000 */
[----:B-----5:R-:W-:Y:S01]  /*1990*/  FADD.FTZ R67, R83, R67 ;  /* 0x0000004353437221 */ /* 0x020fe20000010000 */
[----:B------:R-:W-:Y:S05]  /*19a0*/  BRA `(.L_x_27676) ;  /* 0x0000003000007947 */ /* 0x000fea0003800000 */
.L_x_27675:
[----:B-----5:R-:W-:-:S05]  /*19b0*/  HADD2.F32 R32, -RZ, R91.H1_H1 ;  /* 0x3000005bff207230 */ /* 0x020fca0000004100 */
[----:B------:R-:W-:-:S04]  /*19c0*/  FADD.FTZ R67, R32, R67 ;  /* 0x0000004320437221 */ /* 0x000fc80000010000 */
[----:B------:R-:W-:Y:S02]  /*19d0*/  @P2 FADD.FTZ R67, R83, R67 ;  /* 0x0000004353432221 */ /* 0x000fe40000010000 */
.L_x_27676:
        /* <DEDUP_REMOVED lines=11> */
[----:B--2---:R-:W-:Y:S01]  /*1a90*/  HADD2.F32 R60, -RZ, R56.H0_H0 ;  /* 0x20000038ff3c7230 */ /* 0x004fe20000004100 */
[----:B------:R-:W-:Y:S05]  /*1aa0*/  @P1 BRA `(.L_x_27677) ;  /* 0x0000003000001947 */ /* 0x000fea0003800000 */
[----:B-1----:R-:W-:Y:S05]  /*1ab0*/  @!P2 BRA `(.L_x_27678) ;  /* 0x000000500000a947 */ /* 0x002fea0003800000 */
[----:B-----5:R-:W-:Y:S01]  /*1ac0*/  FADD.FTZ R60, R84, R60 ;  /* 0x0000003c543c7221 */ /* 0x020fe20000010000 */
[----:B------:R-:W-:Y:S05]  /*1ad0*/  BRA `(.L_x_27678) ;  /* 0x0000003000007947 */ /* 0x000fea0003800000 */
.L_x_27677:
[----:B-1---5:R-:W-:-:S05]  /*1ae0*/  HADD2.F32 R33, -RZ, R88.H0_H0 ;  /* 0x20000058ff217230 */ /* 0x022fca0000004100 */
[----:B------:R-:W-:-:S04]  /*1af0*/  FADD.FTZ R60, R33, R60 ;  /* 0x0000003c213c7221 */ /* 0x000fc80000010000 */
[----:B------:R-:W-:Y:S02]  /*1b00*/  @P2 FADD.FTZ R60, R84, R60 ;  /* 0x0000003c543c2221 */ /* 0x000fe40000010000 */
.L_x_27678:
[----:B------:R-:W-:Y:S01]  /*1b10*/  HADD2.F32 R61, -RZ, R56.H1_H1 ;  /* 0x30000038ff3d7230 */ /* 0x000fe20000004100 */
[----:B------:R-:W-:Y:S05]  /*1b20*/  @P1 BRA `(.L_x_27679) ;  /* 0x0000003000001947 */ /* 0x000fea0003800000 */
[----:B------:R-:W-:Y:S05]  /*1b30*/  @!P2 BRA `(.L_x_27680) ;  /* 0x000000500000a947 */ /* 0x000fea0003800000 */
[----:B-----5:R-:W-:Y:S01]  /*1b40*/  FADD.FTZ R61, R85, R61 ;  /* 0x0000003d553d7221 */ /* 0x020fe20000010000 */
[----:B------:R-:W-:Y:S05]  /*1b50*/  BRA `(.L_x_27680) ;  /* 0x0000003000007947 */ /* 0x000fea0003800000 */
.L_x_27679:
[----:B-----5:R-:W-:-:S05]  /*1b60*/  HADD2.F32 R32, -RZ, R88.H1_H1 ;  /* 0x30000058ff207230 */ /* 0x020fca0000004100 */
[----:B------:R-:W-:-:S04]  /*1b70*/  FADD.FTZ R61, R32, R61 ;  /* 0x0000003d203d7221 */ /* 0x000fc80000010000 */
[----:B------:R-:W-:Y:S02]  /*1b80*/  @P2 FADD.FTZ R61, R85, R61 ;  /* 0x0000003d553d2221 */ /* 0x000fe40000010000 */
.L_x_27680:
[----:B------:R-:W-:Y:S01]  /*1b90*/  HADD2.F32 R62, -RZ, R57.H0_H0 ;  /* 0x20000039ff3e7230 */ /* 0x000fe20000004100 */
[----:B------:R-:W-:Y:S05]  /*1ba0*/  @P1 BRA `(.L_x_27681) ;  /* 0x0000003000001947 */ /* 0x000fea0003800000 */
[----:B------:R-:W-:Y:S05]  /*1bb0*/  @!P2 BRA `(.L_x_27682) ;  /* 0x000000500000a947 */ /* 0x000fea0003800000 */
[----:B-----5:R-:W-:Y:S01]  /*1bc0*/  FADD.FTZ R62, R86, R62 ;  /* 0x0000003e563e7221 */ /* 0x020fe20000010000 */
[----:B------:R-:W-:Y:S05]  /*1bd0*/  BRA `(.L_x_27682) ;  /* 0x0000003000007947 */ /* 0x000fea0003800000 */
.L_x_27681:
[----:B-----5:R-:W-:-:S05]  /*1be0*/  HADD2.F32 R33, -RZ, R89.H0_H0 ;  /* 0x20000059ff217230 */ /* 0x020fca0000004100 */
[----:B------:R-:W-:-:S04]  /*1bf0*/  FADD.FTZ R62, R33, R62 ;  /* 0x0000003e213e7221 */ /* 0x000fc80000010000 */
[----:B------:R-:W-:Y:S02]  /*1c00*/  @P2 FADD.FTZ R62, R86, R62 ;  /* 0x0000003e563e2221 */ /* 0x000fe40000010000 */
.L_x_27682:
[----:B------:R-:W-:Y:S01]  /*1c10*/  HADD2.F32 R63, -RZ, R57.H1_H1 ;  /* 0x30000039ff3f7230 */ /* 0x000fe20000004100 */
[----:B------:R-:W-:Y:S05]  /*1c20*/  @P1 BRA `(.L_x_27683) ;  /* 0x0000003000001947 */ /* 0x000fea0003800000 */
[----:B------:R-:W-:Y:S05]  /*1c30*/  @!P2 BRA `(.L_x_27684) ;  /* 0x000000500000a947 */ /* 0x000fea0003800000 */
[----:B-----5:R-:W-:Y:S01]  /*1c40*/  FADD.FTZ R63, R87, R63 ;  /* 0x0000003f573f7221 */ /* 0x020fe20000010000 */
[----:B------:R-:W-:Y:S05]  /*1c50*/  BRA `(.L_x_27684) ;  /* 0x0000003000007947 */ /* 0x000fea0003800000 */
.L_x_27683:
[----:B-----5:R-:W-:-:S05]  /*1c60*/  HADD2.F32 R32, -RZ, R89.H1_H1 ;  /* 0x30000059ff207230 */ /* 0x020fca0000004100 */
[----:B------:R-:W-:-:S04]  /*1c70*/  FADD.FTZ R63, R32, R63 ;  /* 0x0000003f203f7221 */ /* 0x000fc80000010000 */
[----:B------:R-:W-:Y:S02]  /*1c80*/  @P2 FADD.FTZ R63, R87, R63 ;  /* 0x0000003f573f2221 */ /* 0x000fe40000010000 */
.L_x_27684:
[----:B------:R-:W-:Y:S01]  /*1c90*/  HADD2.F32 R56, -RZ, R58.H0_H0 ;  /* 0x2000003aff387230 */ /* 0x000fe20000004100 */
[----:B------:R-:W-:Y:S05]  /*1ca0*/  @P1 BRA `(.L_x_27685) ;  /* 0x0000003000001947 */ /* 0x000fea0003800000 */
[----:B------:R-:W-:Y:S05]  /*1cb0*/  @!P2 BRA `(.L_x_27686) ;  /* 0x000000500000a947 */ /* 0x000fea0003800000 */
[----:B-----5:R-:W-:Y:S01]  /*1cc0*/  FADD.FTZ R56, R80, R56 ;  /* 0x0000003850387221 */ /* 0x020fe20000010000 */
[----:B------:R-:W-:Y:S05]  /*1cd0*/  BRA `(.L_x_27686) ;  /* 0x0000003000007947 */ /* 0x000fea0003800000 */
.L_x_27685:
[----:B-----5:R-:W-:-:S05]  /*1ce0*/  HADD2.F32 R33, -RZ, R90.H0_H0 ;  /* 0x2000005aff217230 */ /* 0x020fca0000004100 */
[----:B------:R-:W-:-:S04]  /*1cf0*/  FADD.FTZ R56, R33, R56 ;  /* 0x0000003821387221 */ /* 0x000fc80000010000 */
[----:B------:R-:W-:Y:S02]  /*1d00*/  @P2 FADD.FTZ R56, R80, R56 ;  /* 0x0000003850382221 */ /* 0x000fe40000010000 */
.L_x_27686:
[----:B------:R-:W-:Y:S01]  /*1d10*/  HADD2.F32 R57, -RZ, R58.H1_H1 ;  /* 0x3000003aff397230 */ /* 0x000fe20000004100 */
[----:B------:R-:W-:Y:S05]  /*1d20*/  @P1 BRA `(.L_x_27687) ;  /* 0x0000003000001947 */ /* 0x000fea0003800000 */
[----:B------:R-:W-:Y:S05]  /*1d30*/  @!P2 BRA `(.L_x_27688) ;  /* 0x000000500000a947 */ /* 0x000fea0003800000 */
[----:B-----5:R-:W-:Y:S01]  /*1d40*/  FADD.FTZ R57, R81, R57 ;  /* 0x0000003951397221 */ /* 0x020fe20000010000 */
[----:B------:R-:W-:Y:S05]  /*1d50*/  BRA `(.L_x_27688) ;  /* 0x0000003000007947 */ /* 0x000fea0003800000 */
.L_x_27687:
[----:B-----5:R-:W-:-:S05]  /*1d60*/  HADD2.F32 R32, -RZ, R90.H1_H1 ;  /* 0x3000005aff207230 */ /* 0x020fca0000004100 */
[----:B------:R-:W-:-:S04]  /*1d70*/  FADD.FTZ R57, R32, R57 ;  /* 0x0000003920397221 */ /* 0x000fc80000010000 */
[----:B------:R-:W-:Y:S02]  /*1d80*/  @P2 FADD.FTZ R57, R81, R57 ;  /* 0x0000003951392221 */ /* 0x000fe40000010000 */
.L_x_27688:
[----:B------:R-:W-:Y:S01]  /*1d90*/  HADD2.F32 R58, -RZ, R59.H0_H0 ;  /* 0x2000003bff3a7230 */ /* 0x000fe20000004100 */
[----:B------:R-:W-:Y:S05]  /*1da0*/  @P1 BRA `(.L_x_27689) ;  /* 0x0000003000001947 */ /* 0x000fea0003800000 */
[----:B------:R-:W-:Y:S05]  /*1db0*/  @!P2 BRA `(.L_x_27690) ;  /* 0x000000500000a947 */ /* 0x000fea0003800000 */
[----:B-----5:R-:W-:Y:S01]  /*1dc0*/  FADD.FTZ R58, R82, R58 ;  /* 0x0000003a523a7221 */ /* 0x020fe20000010000 */
[----:B------:R-:W-:Y:S05]  /*1dd0*/  BRA `(.L_x_27690) ;  /* 0x0000003000007947 */ /* 0x000fea0003800000 */
.L_x_27689:
[----:B-----5:R-:W-:-:S05]  /*1de0*/  HADD2.F32 R33, -RZ, R91.H0_H0 ;  /* 0x2000005bff217230 */ /* 0x020fca0000004100 */
[----:B------:R-:W-:-:S04]  /*1df0*/  FADD.FTZ R58, R33, R58 ;  /* 0x0000003a213a7221 */ /* 0x000fc80000010000 */
[----:B------:R-:W-:Y:S02]  /*1e00*/  @P2 FADD.FTZ R58, R82, R58 ;  /* 0x0000003a523a2221 */ /* 0x000fe40000010000 */
.L_x_27690:
[----:B------:R-:W-:Y:S01]  /*1e10*/  HADD2.F32 R59, -RZ, R59.H1_H1 ;  /* 0x3000003bff3b7230 */ /* 0x000fe20000004100 */
[----:B------:R-:W-:Y:S05]  /*1e20*/  @P1 BRA `(.L_x_27691) ;  /* 0x0000003000001947 */ /* 0x000fea0003800000 */
[----:B------:R-:W-:Y:S05]  /*1e30*/  @!P2 BRA `(.L_x_27692) ;  /* 0x000000500000a947 */ /* 0x000fea0003800000 */
[----:B-----5:R-:W-:Y:S01]  /*1e40*/  FADD.FTZ R59, R83, R59 ;  /* 0x0000003b533b7221 */ /* 0x020fe20000010000 */
[----:B------:R-:W-:Y:S05]  /*1e50*/  BRA `(.L_x_27692) ;  /* 0x0000003000007947 */ /* 0x000fea0003800000 */
.L_x_27691:
[----:B-----5:R-:W-:-:S05]  /*1e60*/  HADD2.F32 R32, -RZ, R91.H1_H1 ;  /* 0x3000005bff207230 */ /* 0x020fca0000004100 */
[----:B------:R-:W-:-:S04]  /*1e70*/  FADD.FTZ R59, R32, R59 ;  /* 0x0000003b203b7221 */ /* 0x000fc80000010000 */
[----:B------:R-:W-:Y:S02]  /*1e80*/  @P2 FADD.FTZ R59, R83, R59 ;  /* 0x0000003b533b2221 */ /* 0x000fe40000010000 */
.L_x_27692:
        /* <DEDUP_REMOVED lines=17> */
.L_x_27693:
[----:B-1---5:R-:W-:-:S05]  /*1fa0*/  HADD2.F32 R33, -RZ, R88.H0_H0 ;  /* 0x20000058ff217230 */ /* 0x022fca0000004100 */
[----:B------:R-:W-:-:S04]  /*1fb0*/  FADD.FTZ R52, R33, R52 ;  /* 0x0000003421347221 */ /* 0x000fc80000010000 */
[----:B------:R-:W-:Y:S02]  /*1fc0*/  @P2 FADD.FTZ R52, R84, R52 ;  /* 0x0000003454342221 */ /* 0x000fe40000010000 */
.L_x_27694:
[----:B------:R-:W-:Y:S01]  /*1fd0*/  HADD2.F32 R53, -RZ, R48.H1_H1 ;  /* 0x30000030ff357230 */ /* 0x000fe20000004100 */
[----:B------:R-:W-:Y:S05]  /*1fe0*/  @P1 BRA `(.L_x_27695) ;  /* 0x0000003000001947 */ /* 0x000fea0003800000 */
[----:B------:R-:W-:Y:S05]  /*1ff0*/  @!P2 BRA `(.L_x_27696) ;  /* 0x000000500000a947 */ /* 0x000fea0003800000 */
[----:B-----5:R-:W-:Y:S01]  /*2000*/  FADD.FTZ R53, R85, R53 ;  /* 0x0000003555357221 */ /* 0x020fe20000010000 */
[----:B------:R-:W-:Y:S05]  /*2010*/  BRA `(.L_x_27696) ;  /* 0x0000003000007947 */ /* 0x000fea0003800000 */
.L_x_27695:
[----:B-----5:R-:W-:-:S05]  /*2020*/  HADD2.F32 R32, -RZ, R88.H1_H1 ;  /* 0x30000058ff207230 */ /* 0x020fca0000004100 */
[----:B------:R-:W-:-:S04]  /*2030*/  FADD.FTZ R53, R32, R53 ;  /* 0x0000003520357221 */ /* 0x000fc80000010000 */
[----:B------:R-:W-:Y:S02]  /*2040*/  @P2 FADD.FTZ R53, R85, R53 ;  /* 0x0000003555352221 */ /* 0x000fe40000010000 */
.L_x_27696:
[----:B------:R-:W-:Y:S01]  /*2050*/  HADD2.F32 R54, -RZ, R49.H0_H0 ;  /* 0x20000031ff367230 */ /* 0x000fe20000004100 */
[----:B------:R-:W-:Y:S05]  /*2060*/  @P1 BRA `(.L_x_27697) ;  /* 0x0000003000001947 */ /* 0x000fea0003800000 */
[----:B------:R-:W-:Y:S05]  /*2070*/  @!P2 BRA `(.L_x_27698) ;  /* 0x000000500000a947 */ /* 0x000fea0003800000 */
[----:B-----5:R-:W-:Y:S01]  /*2080*/  FADD.FTZ R54, R86, R54 ;  /* 0x0000003656367221 */ /* 0x020fe20000010000 */
[----:B------:R-:W-:Y:S05]  /*2090*/  BRA `(.L_x_27698) ;  /* 0x0000003000007947 */ /* 0x000fea0003800000 */
.L_x_27697:
[----:B-----5:R-:W-:-:S05]  /*20a0*/  HADD2.F32 R33, -RZ, R89.H0_H0 ;  /* 0x20000059ff217230 */ /* 0x020fca0000004100 */
[----:B------:R-:W-:-:S04]  /*20b0*/  FADD.FTZ R54, R33, R54 ;  /* 0x0000003621367221 */ /* 0x000fc80000010000 */
[----:B------:R-:W-:Y:S02]  /*20c0*/  @P2 FADD.FTZ R54, R86, R54 ;  /* 0x0000003656362221 */ /* 0x000fe40000010000 */
.L_x_27698:
[----:B------:R-:W-:Y:S01]  /*20d0*/  HADD2.F32 R55, -RZ, R49.H1_H1 ;  /* 0x30000031ff377230 */ /* 0x000fe20000004100 */
[----:B------:R-:W-:Y:S05]  /*20e0*/  @P1 BRA `(.L_x_27699) ;  /* 0x0000003000001947 */ /* 0x000fea0003800000 */
[----:B------:R-:W-:Y:S05]  /*20f0*/  @!P2 BRA `(.L_x_27700) ;  /* 0x000000500000a947 */ /* 0x000fea0003800000 */
[----:B-----5:R-:W-:Y:S01]  /*2100*/  FADD.FTZ R55, R87, R55 ;  /* 0x0000003757377221 */ /* 0x020fe20000010000 */
[----:B------:R-:W-:Y:S05]  /*2110*/  BRA `(.L_x_27700) ;  /* 0x0000003000007947 */ /* 0x000fea0003800000 */
.L_x_27699:
[----:B-----5:R-:W-:-:S05]  /*2120*/  HADD2.F32 R32, -RZ, R89.H1_H1 ;  /* 0x30000059ff207230 */ /* 0x020fca0000004100 */
[----:B------:R-:W-:-:S04]  /*2130*/  FADD.FTZ R55, R32, R55 ;  /* 0x0000003720377221 */ /* 0x000fc80000010000 */
[----:B------:R-:W-:Y:S02]  /*2140*/  @P2 FADD.FTZ R55, R87, R55 ;  /* 0x0000003757372221 */ /* 0x000fe40000010000 */
.L_x_27700:
[----:B------:R-:W-:Y:S01]  /*2150*/  HADD2.F32 R48, -RZ, R50.H0_H0 ;  /* 0x20000032ff307230 */ /* 0x000fe20000004100 */
[----:B------:R-:W-:Y:S05]  /*2160*/  @P1 BRA `(.L_x_27701) ;  /* 0x0000003000001947 */ /* 0x000fea0003800000 */
[----:B------:R-:W-:Y:S05]  /*2170*/  @!P2 BRA `(.L_x_27702) ;  /* 0x000000500000a947 */ /* 0x000fea0003800000 */
[----:B-----5:R-:W-:Y:S01]  /*2180*/  FADD.FTZ R48, R80, R48 ;  /* 0x0000003050307221 */ /* 0x020fe20000010000 */
[----:B------:R-:W-:Y:S05]  /*2190*/  BRA `(.L_x_27702) ;  /* 0x0000003000007947 */ /* 0x000fea0003800000 */
.L_x_27701:
[----:B-----5:R-:W-:-:S05]  /*21a0*/  HADD2.F32 R33, -RZ, R90.H0_H0 ;  /* 0x2000005aff217230 */ /* 0x020fca0000004100 */
[----:B------:R-:W-:-:S04]  /*21b0*/  FADD.FTZ R48, R33, R48 ;  /* 0x0000003021307221 */ /* 0x000fc80000010000 */
[----:B------:R-:W-:Y:S02]  /*21c0*/  @P2 FADD.FTZ R48, R80, R48 ;  /* 0x0000003050302221 */ /* 0x000fe40000010000 */
.L_x_27702:
[----:B------:R-:W-:Y:S01]  /*21d0*/  HADD2.F32 R49, -RZ, R50.H1_H1 ;  /* 0x30000032ff317230 */ /* 0x000fe20000004100 */
[----:B------:R-:W-:Y:S05]  /*21e0*/  @P1 BRA `(.L_x_27703) ;  /* 0x0000003000001947 */ /* 0x000fea0003800000 */
[----:B------:R-:W-:Y:S05]  /*21f0*/  @!P2 BRA `(.L_x_27704) ;  /* 0x000000500000a947 */ /* 0x000fea0003800000 */
[----:B-----5:R-:W-:Y:S01]  /*2200*/  FADD.FTZ R49, R81, R49 ;  /* 0x0000003151317221 */ /* 0x020fe20000010000 */
[----:B------:R-:W-:Y:S05]  /*2210*/  BRA `(.L_x_27704) ;  /* 0x0000003000007947 */ /* 0x000fea0003800000 */
.L_x_27703:
[----:B-----5:R-:W-:-:S05]  /*2220*/  HADD2.F32 R32, -RZ, R90.H1_H1 ;  /* 0x3000005aff207230 */ /* 0x020fca0000004100 */
[----:B------:R-:W-:-:S04]  /*2230*/  FADD.FTZ R49, R32, R49 ;  /* 0x0000003120317221 */ /* 0x000fc80000010000 */
[----:B------:R-:W-:Y:S02]  /*2240*/  @P2 FADD.FTZ R49, R81, R49 ;  /* 0x0000003151312221 */ /* 0x000fe40000010000 */
.L_x_27704:
[----:B------:R-:W-:Y:S01]  /*2250*/  HADD2.F32 R50, -RZ, R51.H0_H0 ;  /* 0x20000033ff327230 */ /* 0x000fe20000004100 */
[----:B------:R-:W-:Y:S05]  /*2260*/  @P1 BRA `(.L_x_27705) ;  /* 0x0000003000001947 */ /* 0x000fea0003800000 */
[----:B------:R-:W-:Y:S05]  /*2270*/  @!P2 BRA `(.L_x_27706) ;  /* 0x000000500000a947 */ /* 0x000fea0003800000 */
[----:B-----5:R-:W-:Y:S01]  /*2280*/  FADD.FTZ R50, R82, R50 ;  /* 0x0000003252327221 */ /* 0x020fe20000010000 */
[----:B------:R-:W-:Y:S05]  /*2290*/  BRA `(.L_x_27706) ;  /* 0x0000003000007947 */ /* 0x000fea0003800000 */
.L_x_27705:
[----:B-----5:R-:W-:-:S05]  /*22a0*/  HADD2.F32 R33, -RZ, R91.H0_H0 ;  /* 0x2000005bff217230 */ /* 0x020fca0000004100 */
[----:B------:R-:W-:-:S04]  /*22b0*/  FADD.FTZ R50, R33, R50 ;  /* 0x0000003221327221 */ /* 0x000fc80000010000 */
[----:B------:R-:W-:Y:S02]  /*22c0*/  @P2 FADD.FTZ R50, R82, R50 ;  /* 0x0000003252322221 */ /* 0x000fe40000010000 */
.L_x_27706:
[----:B------:R-:W-:Y:S01]  /*22d0*/  HADD2.F32 R51, -RZ, R51.H1_H1 ;  /* 0x30000033ff337230 */ /* 0x000fe20000004100 */
[----:B------:R-:W-:Y:S05]  /*22e0*/  @P1 BRA `(.L_x_27707) ;  /* 0x0000003000001947 */ /* 0x000fea0003800000 */
[----:B------:R-:W-:Y:S05]  /*22f0*/  @!P2 BRA `(.L_x_27708) ;  /* 0x000000500000a947 */ /* 0x000fea0003800000 */
[----:B-----5:R-:W-:Y:S01]  /*2300*/  FADD.FTZ R51, R83, R51 ;  /* 0x0000003353337221 */ /* 0x020fe20000010000 */
[----:B------:R-:W-:Y:S05]  /*2310*/  BRA `(.L_x_27708) ;  /* 0x0000003000007947 */ /* 0x000fea0003800000 */
.L_x_27707:
[----:B-----5:R-:W-:-:S05]  /*2320*/  HADD2.F32 R32, -RZ, R91.H1_H1 ;  /* 0x3000005bff207230 */ /* 0x020fca0000004100 */
[----:B------:R-:W-:-:S04]  /*2330*/  FADD.FTZ R51, R32, R51 ;  /* 0x0000003320337221 */ /* 0x000fc80000010000 */
[----:B------:R-:W-:Y:S02]  /*2340*/  @P2 FADD.FTZ R51, R83, R51 ;  /* 0x0000003353332221 */ /* 0x000fe40000010000 */
.L_x_27708:
        /* <DEDUP_REMOVED lines=17> */
.L_x_27709:
[----:B-1---5:R-:W-:-:S05]  /*2460*/  HADD2.F32 R33, -RZ, R88.H0_H0 ;  /* 0x20000058ff217230 */ /* 0x022fca0000004100 */
[----:B------:R-:W-:-:S04]  /*2470*/  FADD.FTZ R44, R33, R44 ;  /* 0x0000002c212c7221 */ /* 0x000fc80000010000 */
[----:B------:R-:W-:Y:S02]  /*2480*/  @P2 FADD.FTZ R44, R84, R44 ;  /* 0x0000002c542c2221 */ /* 0x000fe40000010000 */
.L_x_27710:
[----:B------:R-:W-:Y:S01]  /*2490*/  HADD2.F32 R45, -RZ, R40.H1_H1 ;  /* 0x30000028ff2d7230 */ /* 0x000fe20000004100 */
[----:B------:R-:W-:Y:S05]  /*24a0*/  @P1 BRA `(.L_x_27711) ;  /* 0x0000003000001947 */ /* 0x000fea0003800000 */
[----:B------:R-:W-:Y:S05]  /*24b0*/  @!P2 BRA `(.L_x_27712) ;  /* 0x000000500000a947 */ /* 0x000fea0003800000 */
[----:B-----5:R-:W-:Y:S01]  /*24c0*/  FADD.FTZ R45, R85, R45 ;  /* 0x0000002d552d7221 */ /* 0x020fe20000010000 */
[----:B------:R-:W-:Y:S05]  /*24d0*/  BRA `(.L_x_27712) ;  /* 0x0000003000007947 */ /* 0x000fea0003800000 */
.L_x_27711:
[----:B-----5:R-:W-:-:S05]  /*24e0*/  HADD2.F32 R32, -RZ, R88.H1_H1 ;  /* 0x30000058ff207230 */ /* 0x020fca0000004100 */
[----:B------:R-:W-:-:S04]  /*24f0*/  FADD.FTZ R45, R32, R45 ;  /* 0x0000002d202d7221 */ /* 0x000fc80000010000 */
[----:B------:R-:W-:Y:S02]  /*2500*/  @P2 FADD.FTZ R45, R85, R45 ;  /* 0x0000002d552d2221 */ /* 0x000fe40000010000 */
.L_x_27712:
[----:B------:R-:W-:Y:S01]  /*2510*/  HADD2.F32 R46, -RZ, R41.H0_H0 ;  /* 0x20000029ff2e7230 */ /* 0x000fe20000004100 */
[----:B------:R-:W-:Y:S05]  /*2520*/  @P1 BRA `(.L_x_27713) ;  /* 0x0000003000001947 */ /* 0x000fea0003800000 */
[----:B------:R-:W-:Y:S05]  /*2530*/  @!P2 BRA `(.L_x_27714) ;  /* 0x000000500000a947 */ /* 0x000fea0003800000 */
[----:B-----5:R-:W-:Y:S01]  /*2540*/  FADD.FTZ R46, R86, R46 ;  /* 0x0000002e562e7221 */ /* 0x020fe20000010000 */
[----:B------:R-:W-:Y:S05]  /*2550*/  BRA `(.L_x_27714) ;  /* 0x0000003000007947 */ /* 0x000fea0003800000 */
.L_x_27713:
[----:B-----5:R-:W-:-:S05]  /*2560*/  HADD2.F32 R33, -RZ, R89.H0_H0 ;  /* 0x20000059ff217230 */ /* 0x020fca0000004100 */
[----:B------:R-:W-:-:S04]  /*2570*/  FADD.FTZ R46, R33, R46 ;  /* 0x0000002e212e7221 */ /* 0x000fc80000010000 */
[----:B------:R-:W-:Y:S02]  /*2580*/  @P2 FADD.FTZ R46, R86, R46 ;  /* 0x0000002e562e2221 */ /* 0x000fe40000010000 */
.L_x_27714:
[----:B------:R-:W-:Y:S01]  /*2590*/  HADD2.F32 R47, -RZ, R41.H1_H1 ;  /* 0x30000029ff2f7230 */ /* 0x000fe20000004100 */
[----:B------:R-:W-:Y:S05]  /*25a0*/  @P1 BRA `(.L_x_27715) ;  /* 0x0000003000001947 */ /* 0x000fea0003800000 */
[----:B------:R-:W-:Y:S05]  /*25b0*/  @!P2 BRA `(.L_x_27716) ;  /* 0x000000500000a947 */ /* 0x000fea0003800000 */
[----:B-----5:R-:W-:Y:S01]  /*25c0*/  FADD.FTZ R47, R87, R47 ;  /* 0x0000002f572f7221 */ /* 0x020fe20000010000 */
[----:B------:R-:W-:Y:S05]  /*25d0*/  BRA `(.L_x_27716) ;  /* 0x0000003000007947 */ /* 0x000fea0003800000 */
.L_x_27715:
[----:B-----5:R-:W-:-:S05]  /*25e0*/  HADD2.F32 R32, -RZ, R89.H1_H1 ;  /* 0x30000059ff207230 */ /* 0x020fca0000004100 */
[----:B------:R-:W-:-:S04]  /*25f0*/  FADD.FTZ R47, R32, R47 ;  /* 0x0000002f202f7221 */ /* 0x000fc80000010000 */
[----:B------:R-:W-:Y:S02]  /*2600*/  @P2 FADD.FTZ R47, R87, R47 ;  /* 0x0000002f572f2221 */ /* 0x000fe40000010000 */
.L_x_27716:
[----:B------:R-:W-:Y:S01]  /*2610*/  HADD2.F32 R40, -RZ, R42.H0_H0 ;  /* 0x2000002aff287230 */ /* 0x000fe20000004100 */
[----:B------:R-:W-:Y:S05]  /*2620*/  @P1 BRA `(.L_x_27717) ;  /* 0x0000003000001947 */ /* 0x000fea0003800000 */
[----:B------:R-:W-:Y:S05]  /*2630*/  @!P2 BRA `(.L_x_27718) ;  /* 0x000000500000a947 */ /* 0x000fea0003800000 */
[----:B-----5:R-:W-:Y:S01]  /*2640*/  FADD.FTZ R40, R80, R40 ;  /* 0x0000002850287221 */ /* 0x020fe20000010000 */
[----:B------:R-:W-:Y:S05]  /*2650*/  BRA `(.L_x_27718) ;  /* 0x0000003000007947 */ /* 0x000fea0003800000 */
.L_x_27717:
[----:B-----5:R-:W-:-:S05]  /*2660*/  HADD2.F32 R33, -RZ, R90.H0_H0 ;  /* 0x2000005aff217230 */ /* 0x020fca0000004100 */
[----:B------:R-:W-:-:S04]  /*2670*/  FADD.FTZ R40, R33, R40 ;  /* 0x0000002821287221 */ /* 0x000fc80000010000 */
[----:B------:R-:W-:Y:S02]  /*2680*/  @P2 FADD.FTZ R40, R80, R40 ;  /* 0x0000002850282221 */ /* 0x000fe40000010000 */
.L_x_27718:
[----:B------:R-:W-:Y:S01]  /*2690*/  HADD2.F32 R41, -RZ, R42.H1_H1 ;  /* 0x3000002aff297230 */ /* 0x000fe20000004100 */
[----:B------:R-:W-:Y:S05]  /*26a0*/  @P1 BRA `(.L_x_27719) ;  /* 0x0000003000001947 */ /* 0x000fea0003800000 */
[----:B------:R-:W-:Y:S05]  /*26b0*/  @!P2 BRA `(.L_x_27720) ;  /* 0x000000500000a947 */ /* 0x000fea0003800000 */
[----:B-----5:R-:W-:Y:S01]  /*26c0*/  FADD.FTZ R41, R81, R41 ;  /* 0x0000002951297221 */ /* 0x020fe20000010000 */
[----:B------:R-:W-:Y:S05]  /*26d0*/  BRA `(.L_x_27720) ;  /* 0x0000003000007947 */ /* 0x000fea0003800000 */
.L_x_27719:
[----:B-----5:R-:W-:-:S05]  /*26e0*/  HADD2.F32 R32, -RZ, R90.H1_H1 ;  /* 0x3000005aff207230 */ /* 0x020fca0000004100 */
[----:B------:R-:W-:-:S04]  /*26f0*/  FADD.FTZ R41, R32, R41 ;  /* 0x0000002920297221 */ /* 0x000fc80000010000 */
[----:B------:R-:W-:Y:S02]  /*2700*/  @P2 FADD.FTZ R41, R81, R41 ;  /* 0x0000002951292221 */ /* 0x000fe40000010000 */
.L_x_27720:
[----:B------:R-:W-:Y:S01]  /*2710*/  HADD2.F32 R42, -RZ, R43.H0_H0 ;  /* 0x2000002bff2a7230 */ /* 0x000fe20000004100 */
[----:B------:R-:W-:Y:S05]  /*2720*/  @P1 BRA `(.L_x_27721) ;  /* 0x0000003000001947 */ /* 0x000fea0003800000 */
[----:B------:R-:W-:Y:S05]  /*2730*/  @!P2 BRA `(.L_x_27722) ;  /* 0x000000500000a947 */ /* 0x000fea0003800000 */
[----:B-----5:R-:W-:Y:S01]  /*2740*/  FADD.FTZ R42, R82, R42 ;  /* 0x0000002a522a7221 */ /* 0x020fe20000010000 */
[----:B------:R-:W-:Y:S05]  /*2750*/  BRA `(.L_x_27722) ;  /* 0x0000003000007947 */ /* 0x000fea0003800000 */
.L_x_27721:
[----:B-----5:R-:W-:-:S05]  /*2760*/  HADD2.F32 R33, -RZ, R91.H0_H0 ;  /* 0x2000005bff217230 */ /* 0x020fca0000004100 */
[----:B------:R-:W-:-:S04]  /*2770*/  FADD.FTZ R42, R33, R42 ;  /* 0x0000002a212a7221 */ /* 0x000fc80000010000 */
[----:B------:R-:W-:Y:S02]  /*2780*/  @P2 FADD.FTZ R42, R82, R42 ;  /* 0x0000002a522a2221 */ /* 0x000fe40000010000 */
.L_x_27722:
[----:B------:R-:W-:Y:S01]  /*2790*/  HADD2.F32 R43, -RZ, R43.H1_H1 ;  /* 0x3000002bff2b7230 */ /* 0x000fe20000004100 */
[----:B------:R-:W-:Y:S05]  /*27a0*/  @P1 BRA `(.L_x_27723) ;  /* 0x0000003000001947 */ /* 0x000fea0003800000 */
[----:B------:R-:W-:Y:S05]  /*27b0*/  @!P2 BRA `(.L_x_27724) ;  /* 0x000000500000a947 */ /* 0x000fea0003800000 */
[----:B-----5:R-:W-:Y:S01]  /*27c0*/  FADD.FTZ R43, R83, R43 ;  /* 0x0000002b532b7221 */ /* 0x020fe20000010000 */
[----:B------:R-:W-:Y:S05]  /*27d0*/  BRA `(.L_x_27724) ;  /* 0x0000003000007947 */ /* 0x000fea0003800000 */
.L_x_27723:
[----:B-----5:R-:W-:-:S05]  /*27e0*/  HADD2.F32 R32, -RZ, R91.H1_H1 ;  /* 0x3000005bff207230 */ /* 0x020fca0000004100 */
[----:B------:R-:W-:-:S04]  /*27f0*/  FADD.FTZ R43, R32, R43 ;  /* 0x0000002b202b7221 */ /* 0x000fc80000010000 */
[----:B------:R-:W-:Y:S02]  /*2800*/  @P2 FADD.FTZ R43, R83, R43 ;  /* 0x0000002b532b2221 */ /* 0x000fe40000010000 */
.L_x_27724:
[C---:B------:R-:W-:Y:S02]  /*2810*/  IADD3 R33, R196.reuse, 0x200, RZ ;  /* 0x00000200c4217810 */ /* 0x040fe40007ffe0ff */
[----:B------:R-:W-:-:S03]  /*2820*/  IADD3 R185, R196, 0x280, RZ ;  /* 0x00000280c4b97810 */ /* 0x000fc60007ffe0ff */
[----:B------:R-:W-:-:S04]  /*2830*/  IMAD.WIDE.U32 R32, R33, R186, c[0x0][0x188] ;  /* 0x0000620021207625 */ /* 0x000fc800078e00ba */
[C---:B------:R-:W-:Y:S01]  /*2840*/  IMAD.WIDE.U32 R34, R185.reuse, R152, c[0x0][0x170] ;  /* 0x00005c00b9227625 */ /* 0x040fe200078e0098 */
[----:B------:R-:W-:Y:S04]  /*2850*/  STG.E.128 [R32.64], R44 ;  /* 0x0000002c20007986 */ /* 0x000fe8000c101d04 */
[----:B------:R0:W-:Y:S02]  /*2860*/  STG.E.128 [R32.64+0x10], R40 ;  /* 0x0000102820007986 */ /* 0x0001e4000c101d04 */
[----:B0-----:R-:W-:-:S05]  /*2870*/  @P2 IMAD.WIDE.U32 R32, R185, R186, c[0x0][0x180] ;  /* 0x00006000b9202625 */ /* 0x001fca00078e00ba */
[----:B-----5:R0:W5:Y:S04]  /*2880*/  @P2 LDG.E.128 R84, [R32.64] ;  /* 0x0000000420542981 */ /* 0x020168000c1e1d00 */
[----:B------:R0:W5:Y:S04]  /*2890*/  @P2 LDG.E.128 R80, [R32.64+0x10] ;  /* 0x0000100420502981 */ /* 0x000168000c1e1d00 */
[----:B0-----:R-:W2:Y:S01]  /*28a0*/  LDG.E.128 R32, [R34.64] ;  /* 0x0000000422207981 */ /* 0x001ea2000c1e1d00 */
[----:B------:R-:W-:-:S05]  /*28b0*/  @P0 IMAD.WIDE.U32 R36, R185, R152, c[0x0][0x178] ;  /* 0x00005e00b9240625 */ /* 0x000fca00078e0098 */
[----:B------:R2:W5:Y:S02]  /*28c0*/  @P0 LDG.E.128 R88, [R36.64] ;  /* 0x0000000424580981 */ /* 0x000564000c1e1d00 */
[----:B--2---:R-:W-:Y:S01]  /*28d0*/  HADD2.F32 R36, -RZ, R32.H0_H0 ;  /* 0x20000020ff247230 */ /* 0x004fe20000004100 */
[----:B------:R-:W-:Y:S05]  /*28e0*/  @P1 BRA `(.L_x_27725) ;  /* 0x0000003000001947 */ /* 0x000fea0003800000 */
[----:B------:R-:W-:Y:S05]  /*28f0*/  @!P2 BRA `(.L_x_27726) ;  /* 0x000000500000a947 */ /* 0x000fea0003800000 */
[----:B-----5:R-:W-:Y:S01]  /*2900*/  FADD.FTZ R36, R84, R36 ;  /* 0x0000002454247221 */ /* 0x020fe20000010000 */
[----:B------:R-:W-:Y:S05]  /*2910*/  BRA `(.L_x_27726) ;  /* 0x0000003000007947 */ /* 0x000fea0003800000 */
.L_x_27725:
[----:B-----5:R-:W-:-:S05]  /*2920*/  HADD2.F32 R37, -RZ, R88.H0_H0 ;  /* 0x20000058ff257230 */ /* 0x020fca0000004100 */
[----:B------:R-:W-:-:S04]  /*2930*/  FADD.FTZ R36, R37, R36 ;  /* 0x0000002425247221 */ /* 0x000fc80000010000 */
[----:B------:R-:W-:Y:S02]  /*2940*/  @P2 FADD.FTZ R36, R84, R36 ;  /* 0x0000002454242221 */ /* 0x000fe40000010000 */
.L_x_27726:
[----:B------:R-:W-:Y:S01]  /*2950*/  HADD2.F32 R37, -RZ, R32.H1_H1 ;  /* 0x30000020ff257230 */ /* 0x000fe20000004100 */
[----:B------:R-:W-:Y:S05]  /*2960*/  @P1 BRA `(.L_x_27727) ;  /* 0x0000003000001947 */ /* 0x000fea0003800000 */
[----:B------:R-:W-:Y:S05]  /*2970*/  @!P2 BRA `(.L_x_27728) ;  /* 0x000000500000a947 */ /* 0x000fea0003800000 */
[----:B-----5:R-:W-:Y:S01]  /*2980*/  FADD.FTZ R37, R85, R37 ;  /* 0x0000002555257221 */ /* 0x020fe20000010000 */
[----:B------:R-:W-:Y:S05]  /*2990*/  BRA `(.L_x_27728) ;  /* 0x0000003000007947 */ /* 0x000fea0003800000 */
.L_x_27727:
[----:B-----5:R-:W-:-:S05]  /*29a0*/  HADD2.F32 R32, -RZ, R88.H1_H1 ;  /* 0x30000058ff207230 */ /* 0x020fca0000004100 */
[----:B------:R-:W-:-:S04]  /*29b0*/  FADD.FTZ R37, R32, R37 ;  /* 0x0000002520257221 */ /* 0x000fc80000010000 */
[----:B------:R-:W-:Y:S02]  /*29c0*/  @P2 FADD.FTZ R37, R85, R37 ;  /* 0x0000002555252221 */ /* 0x000fe40000010000 */
.L_x_27728:
[----:B------:R-:W-:Y:S01]  /*29d0*/  HADD2.F32 R38, -RZ, R33.H0_H0 ;  /* 0x20000021ff267230 */ /* 0x000fe20000004100 */
[----:B------:R-:W-:Y:S05]  /*29e0*/  @P1 BRA `(.L_x_27729) ;  /* 0x0000003000001947 */ /* 0x000fea0003800000 */
[----:B------:R-:W-:Y:S05]  /*29f0*/  @!P2 BRA `(.L_x_27730) ;  /* 0x000000500000a947 */ /* 0x000fea0003800000 */
[----:B-----5:R-:W-:Y:S01]  /*2a00*/  FADD.FTZ R38, R86, R38 ;  /* 0x0000002656267221 */ /* 0x020fe20000010000 */
[----:B------:R-:W-:Y:S05]  /*2a10*/  BRA `(.L_x_27730) ;  /* 0x0000003000007947 */ /* 0x000fea0003800000 */
.L_x_27729:
[----:B-----5:R-:W-:-:S05]  /*2a20*/  HADD2.F32 R39, -RZ, R89.H0_H0 ;  /* 0x20000059ff277230 */ /* 0x020fca0000004100 */
[----:B------:R-:W-:-:S04]  /*2a30*/  FADD.FTZ R38, R39, R38 ;  /* 0x0000002627267221 */ /* 0x000fc80000010000 */
[----:B------:R-:W-:Y:S02]  /*2a40*/  @P2 FADD.FTZ R38, R86, R38 ;  /* 0x0000002656262221 */ /* 0x000fe40000010000 */
.L_x_27730:
[----:B------:R-:W-:Y:S01]  /*2a50*/  HADD2.F32 R39, -RZ, R33.H1_H1 ;  /* 0x30000021ff277230 */ /* 0x000fe20000004100 */
[----:B------:R-:W-:Y:S05]  /*2a60*/  @P1 BRA `(.L_x_27731) ;  /* 0x0000003000001947 */ /* 0x000fea0003800000 */
[----:B------:R-:W-:Y:S05]  /*2a70*/  @!P2 BRA `(.L_x_27732) ;  /* 0x000000500000a947 */ /* 0x000fea0003800000 */
[----:B-----5:R-:W-:Y:S01]  /*2a80*/  FADD.FTZ R39, R87, R39 ;  /* 0x0000002757277221 */ /* 0x020fe20000010000 */
[----:B------:R-:W-:Y:S05]  /*2a90*/  BRA `(.L_x_27732) ;  /* 0x0000003000007947 */ /* 0x000fea0003800000 */
.L_x_27731:
[----:B-----5:R-:W-:-:S05]  /*2aa0*/  HADD2.F32 R32, -RZ, R89.H1_H1 ;  /* 0x30000059ff207230 */ /* 0x020fca0000004100 */
[----:B------:R-:W-:-:S04]  /*2ab0*/  FADD.FTZ R39, R32, R39 ;  /* 0x0000002720277221 */ /* 0x000fc80000010000 */
[----:B------:R-:W-:Y:S02]  /*2ac0*/  @P2 FADD.FTZ R39, R87, R39 ;  /* 0x0000002757272221 */ /* 0x000fe40000010000 */
.L_x_27732:
[----:B------:R-:W-:Y:S01]  /*2ad0*/  HADD2.F32 R32, -RZ, R34.H0_H0 ;  /* 0x20000022ff207230 */ /* 0x000fe20000004100 */
[----:B------:R-:W-:Y:S05]  /*2ae0*/  @P1 BRA `(.L_x_27733) ;  /* 0x0000003000001947 */ /* 0x000fea0003800000 */
[----:B------:R-:W-:Y:S05]  /*2af0*/  @!P2 BRA `(.L_x_27734) ;  /* 0x000000500000a947 */ /* 0x000fea0003800000 */
[----:B-----5:R-:W-:Y:S01]  /*2b00*/  FADD.FTZ R32, R80, R32 ;  /* 0x0000002050207221 */ /* 0x020fe20000010000 */
[----:B------:R-:W-:Y:S05]  /*2b10*/  BRA `(.L_x_27734) ;  /* 0x0000003000007947 */ /* 0x000fea0003800000 */
.L_x_27733:
[----:B-----5:R-:W-:-:S05]  /*2b20*/  HADD2.F32 R33, -RZ, R90.H0_H0 ;  /* 0x2000005aff217230 */ /* 0x020fca0000004100 */
[----:B------:R-:W-:-:S04]  /*2b30*/  FADD.FTZ R32, R33, R32 ;  /* 0x0000002021207221 */ /* 0x000fc80000010000 */
[----:B------:R-:W-:Y:S02]  /*2b40*/  @P2 FADD.FTZ R32, R80, R32 ;  /* 0x0000002050202221 */ /* 0x000fe40000010000 */
.L_x_27734:
[----:B------:R-:W-:Y:S01]  /*2b50*/  HADD2.F32 R33, -RZ, R34.H1_H1 ;  /* 0x30000022ff217230 */ /* 0x000fe20000004100 */
[----:B------:R-:W-:Y:S05]  /*2b60*/  @P1 BRA `(.L_x_27735) ;  /* 0x0000003000001947 */ /* 0x000fea0003800000 */
[----:B------:R-:W-:Y:S05]  /*2b70*/  @!P2 BRA `(.L_x_27736) ;  /* 0x000000500000a947 */ /* 0x000fea0003800000 */
[----:B-----5:R-:W-:Y:S01]  /*2b80*/  FADD.FTZ R33, R81, R33 ;  /* 0x0000002151217221 */ /* 0x020fe20000010000 */
[----:B------:R-:W-:Y:S05]  /*2b90*/  BRA `(.L_x_27736) ;  /* 0x0000003000007947 */ /* 0x000fea0003800000 */
.L_x_27735:
[----:B-----5:R-:W-:-:S05]  /*2ba0*/  HADD2.F32 R34, -RZ, R90.H1_H1 ;  /* 0x3000005aff227230 */ /* 0x020fca0000004100 */
[----:B------:R-:W-:-:S04]  /*2bb0*/  FADD.FTZ R33, R34, R33 ;  /* 0x0000002122217221 */ /* 0x000fc80000010000 */
[----:B------:R-:W-:Y:S02]  /*2bc0*/  @P2 FADD.FTZ R33, R81, R33 ;  /* 0x0000002151212221 */ /* 0x000fe40000010000 */
.L_x_27736:
[----:B------:R-:W-:Y:S01]  /*2bd0*/  HADD2.F32 R34, -RZ, R35.H0_H0 ;  /* 0x20000023ff227230 */ /* 0x000fe20000004100 */
[----:B------:R-:W-:Y:S05]  /*2be0*/  @P1 BRA `(.L_x_27737) ;  /* 0x0000003000001947 */ /* 0x000fea0003800000 */
[----:B------:R-:W-:Y:S05]  /*2bf0*/  @!P2 BRA `(.L_x_27738) ;  /* 0x000000500000a947 */ /* 0x000fea0003800000 */
[----:B-----5:R-:W-:Y:S01]  /*2c00*/  FADD.FTZ R34, R82, R34 ;  /* 0x0000002252227221 */ /* 0x020fe20000010000 */
[----:B------:R-:W-:Y:S05]  /*2c10*/  BRA `(.L_x_27738) ;  /* 0x0000003000007947 */ /* 0x000fea0003800000 */
.L_x_27737:
[----:B-----5:R-:W-:-:S05]  /*2c20*/  HADD2.F32 R149, -RZ, R91.H0_H0 ;  /* 0x2000005bff957230 */ /* 0x020fca0000004100 */
[----:B------:R-:W-:-:S04]  /*2c30*/  FADD.FTZ R34, R149, R34 ;  /* 0x0000002295227221 */ /* 0x000fc80000010000 */
[----:B------:R-:W-:Y:S02]  /*2c40*/  @P2 FADD.FTZ R34, R82, R34 ;  /* 0x0000002252222221 */ /* 0x000fe40000010000 */
.L_x_27738:
[----:B------:R-:W-:Y:S01]  /*2c50*/  HADD2.F32 R35, -RZ, R35.H1_H1 ;  /* 0x30000023ff237230 */ /* 0x000fe20000004100 */
[----:B------:R-:W-:Y:S05]  /*2c60*/  @P1 BRA `(.L_x_27739) ;  /* 0x0000003000001947 */ /* 0x000fea0003800000 */
[----:B------:R-:W-:Y:S05]  /*2c70*/  @!P2 BRA `(.L_x_27740) ;  /* 0x000000500000a947 */ /* 0x000fea0003800000 */
[----:B-----5:R-:W-:Y:S01]  /*2c80*/  FADD.FTZ R35, R83, R35 ;  /* 0x0000002353237221 */ /* 0x020fe20000010000 */
[----:B------:R-:W-:Y:S05]  /*2c90*/  BRA `(.L_x_27740) ;  /* 0x0000003000007947 */ /* 0x000fea0003800000 */
.L_x_27739:
[----:B-----5:R-:W-:-:S05]  /*2ca0*/  HADD2.F32 R148, -RZ, R91.H1_H1 ;  /* 0x3000005bff947230 */ /* 0x020fca0000004100 */
[----:B------:R-:W-:-:S04]  /*2cb0*/  FADD.FTZ R35, R148, R35 ;  /* 0x0000002394237221 */ /* 0x000fc80000010000 */
[----:B------:R-:W-:Y:S02]  /*2cc0*/  @P2 FADD.FTZ R35, R83, R35 ;  /* 0x0000002353232221 */ /* 0x000fe40000010000 */
.L_x_27740:
        /* <DEDUP_REMOVED lines=12> */
[----:B0-----:R-:W-:Y:S01]  /*2d90*/  HADD2.F32 R148, -RZ, R152.H0_H0 ;  /* 0x20000098ff947230 */ /* 0x001fe20000004100 */
[----:B------:R-:W-:Y:S05]  /*2da0*/  @P1 BRA `(.L_x_27741) ;  /* 0x0000003000001947 */ /* 0x000fea0003800000 */
[----:B------:R-:W-:Y:S05]  /*2db0*/  @!P2 BRA `(.L_x_27742) ;  /* 0x000000500000a947 */ /* 0x000fea0003800000 */
[----:B-----5:R-:W-:Y:S01]  /*2dc0*/  FADD.FTZ R148, R84, R148 ;  /* 0x0000009454947221 */ /* 0x020fe20000010000 */
[----:B------:R-:W-:Y:S05]  /*2dd0*/  BRA `(.L_x_27742) ;  /* 0x0000003000007947 */ /* 0x000fea0003800000 */
.L_x_27741:
[----:B-----5:R-:W-:-:S05]  /*2de0*/  HADD2.F32 R149, -RZ, R88.H0_H0 ;  /* 0x20000058ff957230 */ /* 0x020fca0000004100 */
[----:B------:R-:W-:-:S04]  /*2df0*/  FADD.FTZ R148, R149, R148 ;  /* 0x0000009495947221 */ /* 0x000fc80000010000 */
[----:B------:R-:W-:Y:S02]  /*2e00*/  @P2 FADD.FTZ R148, R84, R148 ;  /* 0x0000009454942221 */ /* 0x000fe40000010000 */
.L_x_27742:
[----:B------:R-:W-:Y:S01]  /*2e10*/  HADD2.F32 R149, -RZ, R152.H1_H1 ;  /* 0x30000098ff957230 */ /* 0x000fe20000004100 */
[----:B------:R-:W-:Y:S05]  /*2e20*/  @P1 BRA `(.L_x_27743) ;  /* 0x0000003000001947 */ /* 0x000fea0003800000 */
[----:B------:R-:W-:Y:S05]  /*2e30*/  @!P2 BRA `(.L_x_27744) ;  /* 0x000000500000a947 */ /* 0x000fea0003800000 */
[----:B-----5:R-:W-:Y:S01]  /*2e40*/  FADD.FTZ R149, R85, R149 ;  /* 0x0000009555957221 */ /* 0x020fe20000010000 */
[----:B------:R-:W-:Y:S05]  /*2e50*/  BRA `(.L_x_27744) ;  /* 0x0000003000007947 */ /* 0x000fea0003800000 */
.L_x_27743:
[----:B-----5:R-:W-:-:S05]  /*2e60*/  HADD2.F32 R150, -RZ, R88.H1_H1 ;  /* 0x30000058ff967230 */ /* 0x020fca0000004100 */
[----:B------:R-:W-:-:S04]  /*2e70*/  FADD.FTZ R149, R150, R149 ;  /* 0x0000009596957221 */ /* 0x000fc80000010000 */
[----:B------:R-:W-:Y:S02]  /*2e80*/  @P2 FADD.FTZ R149, R85, R149 ;  /* 0x0000009555952221 */ /* 0x000fe40000010000 */
.L_x_27744:
[----:B------:R-:W-:Y:S01]  /*2e90*/  HADD2.F32 R150, -RZ, R153.H0_H0 ;  /* 0x20000099ff967230 */ /* 0x000fe20000004100 */
[----:B------:R-:W-:Y:S05]  /*2ea0*/  @P1 BRA `(.L_x_27745) ;  /* 0x0000003000001947 */ /* 0x000fea0003800000 */
[----:B------:R-:W-:Y:S05]  /*2eb0*/  @!P2 BRA `(.L_x_27746) ;  /* 0x000000500000a947 */ /* 0x000fea0003800000 */
[----:B-----5:R-:W-:Y:S01]  /*2ec0*/  FADD.FTZ R150, R86, R150 ;  /* 0x0000009656967221 */ /* 0x020fe20000010000 */
[----:B------:R-:W-:Y:S05]  /*2ed0*/  BRA `(.L_x_27746) ;  /* 0x0000003000007947 */ /* 0x000fea0003800000 */
.L_x_27745:
[----:B-----5:R-:W-:-:S05]  /*2ee0*/  HADD2.F32 R151, -RZ, R89.H0_H0 ;  /* 0x20000059ff977230 */ /* 0x020fca0000004100 */
[----:B------:R-:W-:-:S04]  /*2ef0*/  FADD.FTZ R150, R151, R150 ;  /* 0x0000009697967221 */ /* 0x000fc80000010000 */
[----:B------:R-:W-:Y:S02]  /*2f00*/  @P2 FADD.FTZ R150, R86, R150 ;  /* 0x0000009656962221 */ /* 0x000fe40000010000 */
.L_x_27746:
[----:B------:R-:W-:Y:S01]  /*2f10*/  HADD2.F32 R151, -RZ, R153.H1_H1 ;  /* 0x30000099ff977230 */ /* 0x000fe20000004100 */
[----:B------:R-:W-:Y:S05]  /*2f20*/  @P1 BRA `(.L_x_27747) ;  /* 0x0000003000001947 */ /* 0x000fea0003800000 */
[----:B------:R-:W-:Y:S05]  /*2f30*/  @!P2 BRA `(.L_x_27748) ;  /* 0x000000500000a947 */ /* 0x000fea0003800000 */
[----:B-----5:R-:W-:Y:S01]  /*2f40*/  FADD.FTZ R151, R87, R151 ;  /* 0x0000009757977221 */ /* 0x020fe20000010000 */
[----:B------:R-:W-:Y:S05]  /*2f50*/  BRA `(.L_x_27748) ;  /* 0x0000003000007947 */ /* 0x000fea0003800000 */
.L_x_27747:
[----:B-----5:R-:W-:-:S05]  /*2f60*/  HADD2.F32 R152, -RZ, R89.H1_H1 ;  /* 0x30000059ff987230 */ /* 0x020fca0000004100 */
[----:B------:R-:W-:-:S04]  /*2f70*/  FADD.FTZ R151, R152, R151 ;  /* 0x0000009798977221 */ /* 0x000fc80000010000 */
[----:B------:R-:W-:Y:S02]  /*2f80*/  @P2 FADD.FTZ R151, R87, R151 ;  /* 0x0000009757972221 */ /* 0x000fe40000010000 */
.L_x_27748:
[----:B------:R-:W-:Y:S01]  /*2f90*/  HADD2.F32 R152, -RZ, R154.H0_H0 ;  /* 0x2000009aff987230 */ /* 0x000fe20000004100 */
[----:B------:R-:W-:Y:S05]  /*2fa0*/  @P1 BRA `(.L_x_27749) ;  /* 0x0000003000001947 */ /* 0x000fea0003800000 */
[----:B------:R-:W-:Y:S05]  /*2fb0*/  @!P2 BRA `(.L_x_27750) ;  /* 0x000000500000a947 */ /* 0x000fea0003800000 */
[----:B-----5:R-:W-:Y:S01]  /*2fc0*/  FADD.FTZ R152, R80, R152 ;  /* 0x0000009850987221 */ /* 0x020fe20000010000 */
[----:B------:R-:W-:Y:S05]  /*2fd0*/  BRA `(.L_x_27750) ;  /* 0x0000003000007947 */ /* 0x000fea0003800000 */
.L_x_27749:
[----:B-----5:R-:W-:-:S05]  /*2fe0*/  HADD2.F32 R153, -RZ, R90.H0_H0 ;  /* 0x2000005aff997230 */ /* 0x020fca0000004100 */
[----:B------:R-:W-:-:S04]  /*2ff0*/  FADD.FTZ R152, R153, R152 ;  /* 0x0000009899987221 */ /* 0x000fc80000010000 */
[----:B------:R-:W-:Y:S02]  /*3000*/  @P2 FADD.FTZ R152, R80, R152 ;  /* 0x0000009850982221 */ /* 0x000fe40000010000 */
.L_x_27750:
[----:B------:R-:W-:Y:S01]  /*3010*/  HADD2.F32 R153, -RZ, R154.H1_H1 ;  /* 0x3000009aff997230 */ /* 0x000fe20000004100 */
[----:B------:R-:W-:Y:S05]  /*3020*/  @P1 BRA `(.L_x_27751) ;  /* 0x0000003000001947 */ /* 0x000fea0003800000 */
[----:B------:R-:W-:Y:S05]  /*3030*/  @!P2 BRA `(.L_x_27752) ;  /* 0x000000500000a947 */ /* 0x000fea0003800000 */
[----:B-----5:R-:W-:Y:S01]  /*3040*/  FADD.FTZ R153, R81, R153 ;  /* 0x0000009951997221 */ /* 0x020fe20000010000 */
[----:B------:R-:W-:Y:S05]  /*3050*/  BRA `(.L_x_27752) ;  /* 0x0000003000007947 */ /* 0x000fea0003800000 */
.L_x_27751:
[----:B-----5:R-:W-:-:S05]  /*3060*/  HADD2.F32 R154, -RZ, R90.H1_H1 ;  /* 0x3000005aff9a7230 */ /* 0x020fca0000004100 */
[----:B------:R-:W-:-:S04]  /*3070*/  FADD.FTZ R153, R154, R153 ;  /* 0x000000999a997221 */ /* 0x000fc80000010000 */
[----:B------:R-:W-:Y:S02]  /*3080*/  @P2 FADD.FTZ R153, R81, R153 ;  /* 0x0000009951992221 */ /* 0x000fe40000010000 */
.L_x_27752:
[----:B------:R-:W-:Y:S01]  /*3090*/  HADD2.F32 R154, -RZ, R155.H0_H0 ;  /* 0x2000009bff9a7230 */ /* 0x000fe20000004100 */
[----:B------:R-:W-:Y:S05]  /*30a0*/  @P1 BRA `(.L_x_27753) ;  /* 0x0000003000001947 */ /* 0x000fea0003800000 */
[----:B------:R-:W-:Y:S05]  /*30b0*/  @!P2 BRA `(.L_x_27754) ;  /* 0x000000500000a947 */ /* 0x000fea0003800000 */
[----:B-----5:R-:W-:Y:S01]  /*30c0*/  FADD.FTZ R154, R82, R154 ;  /* 0x0000009a529a7221 */ /* 0x020fe20000010000 */
[----:B------:R-:W-:Y:S05]  /*30d0*/  BRA `(.L_x_27754) ;  /* 0x0000003000007947 */ /* 0x000fea0003800000 */
.L_x_27753:
[----:B-----5:R-:W-:-:S05]  /*30e0*/  HADD2.F32 R187, -RZ, R91.H0_H0 ;  /* 0x2000005bffbb7230 */ /* 0x020fca0000004100 */
[----:B------:R-:W-:-:S04]  /*30f0*/  FADD.FTZ R154, R187, R154 ;  /* 0x0000009abb9a7221 */ /* 0x000fc80000010000 */
[----:B------:R-:W-:Y:S02]  /*3100*/  @P2 FADD.FTZ R154, R82, R154 ;  /* 0x0000009a529a2221 */ /* 0x000fe40000010000 */
.L_x_27754:
[----:B------:R-:W-:Y:S01]  /*3110*/  HADD2.F32 R155, -RZ, R155.H1_H1 ;  /* 0x3000009bff9b7230 */ /* 0x000fe20000004100 */
[----:B------:R-:W-:Y:S05]  /*3120*/  @P1 BRA `(.L_x_27755) ;  /* 0x0000003000001947 */ /* 0x000fea0003800000 */
[----:B------:R-:W-:Y:S05]  /*3130*/  @!P2 BRA `(.L_x_27756) ;  /* 0x000000500000a947 */ /* 0x000fea0003800000 */
[----:B-----5:R-:W-:Y:S01]  /*3140*/  FADD.FTZ R155, R83, R155 ;  /* 0x0000009b539b7221 */ /* 0x020fe20000010000 */
[----:B------:R-:W-:Y:S05]  /*3150*/  BRA `(.L_x_27756) ;  /* 0x0000003000007947 */ /* 0x000fea0003800000 */
.L_x_27755:
[----:B-----5:R-:W-:-:S05]  /*3160*/  HADD2.F32 R188, -RZ, R91.H1_H1 ;  /* 0x3000005bffbc7230 */ /* 0x020fca0000004100 */
[----:B------:R-:W-:-:S04]  /*3170*/  FADD.FTZ R155, R188, R155 ;  /* 0x0000009bbc9b7221 */ /* 0x000fc80000010000 */
[----:B------:R-:W-:Y:S02]  /*3180*/  @P2 FADD.FTZ R155, R83, R155 ;  /* 0x0000009b539b2221 */ /* 0x000fe40000010000 */
.L_x_27756:
        /* <DEDUP_REMOVED lines=67> */
.L_x_27761:
        /* <DEDUP_REMOVED lines=132> */
.L_x_27762:
        /* <DEDUP_REMOVED lines=57> */
[----:B------:R-:W-:-:S04]  /*4190*/  MOV R187, c[0x0][0x1e0] ;  /* 0x0000780000bb7a02 */ /* 0x000fc80000000f00 */
        /* <DEDUP_REMOVED lines=13> */
[--C-:B------:R-:W-:Y:S01]  /*4270*/  HADD2.F32 R76, -RZ, R145.reuse.H1_H1 ;  /* 0x30000091ff4c7230 */ /* 0x100fe20000004100 */
[C---:B------:R-:W-:Y:S02]  /*4280*/  FADD.FTZ R77, -R186.reuse, R77 ;  /* 0x0000004dba4d7221 */ /* 0x040fe40000010100 */
[C---:B------:R-:W-:Y:S02]  /*4290*/  FADD.FTZ R79, -R186.reuse, R79 ;  /* 0x0000004fba4f7221 */ /* 0x040fe40000010100 */
[----:B------:R-:W-:Y:S01]  /*42a0*/  FADD.FTZ R249, -R186, R78 ;  /* 0x0000004ebaf97221 */ /* 0x000fe20000010100 */
[--C-:B------:R-:W-:Y:S01]  /*42b0*/  HADD2.F32 R78, -RZ, R144.reuse.H1_H1 ;  /* 0x30000090ff4e7230 */ /* 0x100fe20000004100 */
[C---:B------:R-:W-:Y:S02]  /*42c0*/  FMUL.FTZ R248, R188.reuse, R189 ;  /* 0x000000bdbcf87220 */ /* 0x040fe40000410000 */
[C---:B------:R-:W-:Y:S01]  /*42d0*/  FMUL.FTZ R189, R188.reuse, R77 ;  /* 0x0000004dbcbd7220 */ /* 0x040fe20000410000 */
[----:B------:R-:W-:Y:S01]  /*42e0*/  HADD2.F32 R77, -RZ, R144.H0_H0 ;  /* 0x20000090ff4d7230 */ /* 0x000fe20000004100 */
[C---:B------:R-:W-:Y:S01]  /*42f0*/  FMUL.FTZ R201, R188.reuse, R79 ;  /* 0x0000004fbcc97220 */ /* 0x040fe20000410000 */
[----:B------:R-:W-:Y:S01]  /*4300*/  HADD2.F32 R79, -RZ, R145.H0_H0 ;  /* 0x20000091ff4f7230 */ /* 0x000fe20000004100 */
[----:B------:R-:W-:-:S02]  /*4310*/  FMUL.FTZ R249, R188, R249 ;  /* 0x000000f9bcf97220 */ /* 0x000fc40000410000 */
[----:B------:R-:W-:Y:S02]  /*4320*/  FFMA.FTZ R77, R248, R77, R250 ;  /* 0x0000004df84d7223 */ /* 0x000fe400000100fa */
[----:B------:R-:W-:Y:S02]  /*4330*/  FFMA.FTZ R78, R189, R78, R247 ;  /* 0x0000004ebd4e7223 */ /* 0x000fe400000100f7 */
[----:B------:R-:W-:Y:S02]  /*4340*/  FFMA.FTZ R79, R249, R79, R246 ;  /* 0x0000004ff94f7223 */ /* 0x000fe400000100f6 */
[----:B------:R-:W-:Y:S01]  /*4350*/  FFMA.FTZ R252, R201, R76, R245 ;  /* 0x0000004cc9fc7223 */ /* 0x000fe200000100f5 */
[----:B------:R-:W-:Y:S01]  /*4360*/  F2FP.PACK_AB R76, R78, R77 ;  /* 0x0000004d4e4c723e */ /* 0x000fe200000000ff */
[C---:B------:R-:W-:Y:S01]  /*4370*/  FADD.FTZ R251, -R186.reuse, R73 ;  /* 0x00000049bafb7221 */ /* 0x040fe20000010100 */
[--C-:B------:R-:W-:Y:S01]  /*4380*/  HADD2.F32 R73, -RZ, R146.reuse.H0_H0 ;  /* 0x20000092ff497230 */ /* 0x100fe20000004100 */
[----:B------:R-:W-:Y:S01]  /*4390*/  FADD.FTZ R75, -R186, R75 ;  /* 0x0000004bba4b7221 */ /* 0x000fe20000010100 */
[----:B------:R-:W-:Y:S01]  /*43a0*/  F2FP.PACK_AB R77, R252, R79 ;  /* 0x0000004ffc4d723e */ /* 0x000fe200000000ff */
[----:B------:R-:W-:Y:S01]  /*43b0*/  FADD.FTZ R79, -R186, R72 ;  /* 0x00000048ba4f7221 */ /* 0x000fe20000010100 */
[----:B------:R-:W-:Y:S01]  /*43c0*/  HADD2.F32 R72, -RZ, R146.H1_H1 ;  /* 0x30000092ff487230 */ /* 0x000fe20000004100 */
[----:B------:R-:W-:-:S02]  /*43d0*/  FMUL.FTZ R251, R188, R251 ;  /* 0x000000fbbcfb7220 */ /* 0x000fc40000410000 */
[----:B------:R-:W-:Y:S02]  /*43e0*/  FMUL.FTZ R252, R188, R79 ;  /* 0x0000004fbcfc7220 */ /* 0x000fe40000410000 */
[----:B------:R-:W-:Y:S02]  /*43f0*/  FFMA.FTZ R72, R251, R72, R243 ;  /* 0x00000048fb487223 */ /* 0x000fe400000100f3 */
[----:B------:R-:W-:Y:S02]  /*4400*/  FFMA.FTZ R73, R252, R73, R244 ;  /* 0x00000049fc497223 */ /* 0x000fe400000100f4 */
[----:B------:R-:W-:Y:S02]  /*4410*/  FMUL.FTZ R75, R188, R75 ;  /* 0x0000004bbc4b7220 */ /* 0x000fe40000410000 */
[----:B------:R-:W-:Y:S01]  /*4420*/  FADD.FTZ R69, -R186, R69 ;  /* 0x00000045ba457221 */ /* 0x000fe20000010100 */
[----:B------:R-:W-:Y:S01]  /*4430*/  F2FP.PACK_AB R78, R72, R73 ;  /* 0x00000049484e723e */ /* 0x000fe200000000ff */
[C---:B------:R-:W-:Y:S01]  /*4440*/  FADD.FTZ R73, -R186.reuse, R74 ;  /* 0x0000004aba497221 */ /* 0x040fe20000010100 */
[----:B------:R-:W-:Y:S01]  /*4450*/  HADD2.F32 R72, -RZ, R147.H1_H1 ;  /* 0x30000093ff487230 */ /* 0x000fe20000004100 */
[----:B------:R-:W-:-:S02]  /*4460*/  FADD.FTZ R71, -R186, R71 ;  /* 0x00000047ba477221 */ /* 0x000fc40000010100 */
[----:B------:R-:W-:Y:S01]  /*4470*/  FMUL.FTZ R74, R188, R73 ;  /* 0x00000049bc4a7220 */ /* 0x000fe20000410000 */
[----:B------:R-:W-:Y:S01]  /*4480*/  HADD2.F32 R73, -RZ, R147.H0_H0 ;  /* 0x20000093ff497230 */ /* 0x000fe20000004100 */
[----:B------:R-:W-:Y:S02]  /*4490*/  FFMA.FTZ R72, R75, R72, R241 ;  /* 0x000000484b487223 */ /* 0x000fe400000100f1 */
[----:B------:R-:W-:Y:S02]  /*44a0*/  FADD.FTZ R65, -R186, R65 ;  /* 0x00000041ba417221 */ /* 0x000fe40000010100 */
[----:B------:R-:W-:Y:S02]  /*44b0*/  FFMA.FTZ R73, R74, R73, R242 ;  /* 0x000000494a497223 */ /* 0x000fe400000100f2 */
[C---:B------:R-:W-:Y:S02]  /*44c0*/  FADD.FTZ R60, -R186.reuse, R60 ;  /* 0x0000003cba3c7221 */ /* 0x040fe40000010100 */
[----:B------:R-:W-:Y:S01]  /*44d0*/  FADD.FTZ R61, -R186, R61 ;  /* 0x0000003dba3d7221 */ /* 0x000fe20000010100 */
[----:B------:R-:W-:Y:S01]  /*44e0*/  F2FP.PACK_AB R79, R72, R73 ;  /* 0x00000049484f723e */ /* 0x000fe200000000ff */
[----:B------:R-:W-:-:S04]  /*44f0*/  IMAD.WIDE.U32 R72, R196, R187, c[0x0][0x208] ;  /* 0x00008200c4487625 */ /* 0x000fc800078e00bb */
[C---:B------:R-:W-:Y:S01]  /*4500*/  FADD.FTZ R42, -R186.reuse, R42 ;  /* 0x0000002aba2a7221 */ /* 0x040fe20000010100 */
[----:B------:R0:W-:Y:S01]  /*4510*/  STG.E.128 [R72.64], R76 ;  /* 0x0000004c48007986 */ /* 0x0001e2000c101d04 */
[----:B------:R-:W-:Y:S02]  /*4520*/  FADD.FTZ R32, -R186, R32 ;  /* 0x00000020ba207221 */ /* 0x000fe40000010100 */
[C---:B------:R-:W-:Y:S02]  /*4530*/  FMUL.FTZ R60, R188.reuse, R60 ;  /* 0x0000003cbc3c7220 */ /* 0x040fe40000410000 */
[----:B------:R-:W-:Y:S02]  /*4540*/  FMUL.FTZ R61, R188, R61 ;  /* 0x0000003dbc3d7220 */ /* 0x000fe40000410000 */
[C---:B------:R-:W-:Y:S02]  /*4550*/  FADD.FTZ R43, -R186.reuse, R43 ;  /* 0x0000002bba2b7221 */ /* 0x040fe40000010100 */
[----:B------:R-:W-:-:S02]  /*4560*/  FADD.FTZ R33, -R186, R33 ;  /* 0x00000021ba217221 */ /* 0x000fc40000010100 */
[C---:B------:R-:W-:Y:S02]  /*4570*/  FADD.FTZ R34, -R186.reuse, R34 ;  /* 0x00000022ba227221 */ /* 0x040fe40000010100 */
[C---:B------:R-:W-:Y:S02]  /*4580*/  FADD.FTZ R41, -R186.reuse, R41 ;  /* 0x00000029ba297221 */ /* 0x040fe40000010100 */
[C---:B------:R-:W-:Y:S02]  /*4590*/  FADD.FTZ R62, -R186.reuse, R62 ;  /* 0x0000003eba3e7221 */ /* 0x040fe40000010100 */
[C---:B------:R-:W-:Y:S01]  /*45a0*/  FADD.FTZ R63, -R186.reuse, R63 ;  /* 0x0000003fba3f7221 */ /* 0x040fe20000010100 */
[--C-:B0-----:R-:W-:Y:S01]  /*45b0*/  HADD2.F32 R73, -RZ, R143.reuse.H0_H0 ;  /* 0x2000008fff497230 */ /* 0x101fe20000004100 */
[----:B------:R-:W-:Y:S01]  /*45c0*/  FADD.FTZ R79, -R186, R68 ;  /* 0x00000044ba4f7221 */ /* 0x000fe20000010100 */
[----:B------:R-:W-:Y:S01]  /*45d0*/  HADD2.F32 R72, -RZ, R143.H1_H1 ;  /* 0x3000008fff487230 */ /* 0x000fe20000004100 */
[----:B------:R-:W-:Y:S01]  /*45e0*/  FMUL.FTZ R78, R188, R69 ;  /* 0x00000045bc4e7220 */ /* 0x000fe20000410000 */
[----:B------:R-:W-:Y:S01]  /*45f0*/  HADD2.F32 R76, -RZ, R140.H1_H1 ;  /* 0x3000008cff4c7230 */ /* 0x000fe20000004100 */
[----:B------:R-:W-:Y:S01]  /*4600*/  FFMA.FTZ R74, R74, R73, R220 ;  /* 0x000000494a4a7223 */ /* 0x000fe200000100dc */
[--C-:B------:R-:W-:Y:S01]  /*4610*/  HADD2.F32 R73, -RZ, R142.reuse.H0_H0 ;  /* 0x2000008eff497230 */ /* 0x100fe20000004100 */
        /* <DEDUP_REMOVED lines=8> */
[----:B------:R-:W-:Y:S01]  /*46a0*/  FADD.FTZ R189, -R186, R70 ;  /* 0x00000046babd7221 */ /* 0x000fe20000010100 */
[--C-:B------:R-:W-:Y:S01]  /*46b0*/  HADD2.F32 R68, -RZ, R136.reuse.H0_H0 ;  /* 0x20000088ff447230 */ /* 0x100fe20000004100 */
[----:B------:R-:W-:Y:S01]  /*46c0*/  FFMA.FTZ R77, R248, R77, R232 ;  /* 0x0000004df84d7223 */ /* 0x000fe200000100e8 */
[----:B------:R-:W-:Y:S01]  /*46d0*/  HADD2.F32 R69, -RZ, R136.H1_H1 ;  /* 0x30000088ff457230 */ /* 0x000fe20000004100 */
[----:B------:R-:W-:Y:S01]  /*46e0*/  FFMA.FTZ R73, R249, R73, R224 ;  /* 0x00000049f9497223 */ /* 0x000fe200000100e0 */
[--C-:B------:R-:W-:Y:S01]  /*46f0*/  HADD2.F32 R70, -RZ, R137.reuse.H0_H0 ;  /* 0x20000089ff467230 */ /* 0x100fe20000004100 */
[C---:B------:R-:W-:Y:S01]  /*4700*/  FMUL.FTZ R248, R188.reuse, R71 ;  /* 0x00000047bcf87220 */ /* 0x040fe20000410000 */
[----:B------:R-:W-:Y:S01]  /*4710*/  HADD2.F32 R71, -RZ, R137.H1_H1 ;  /* 0x30000089ff477230 */ /* 0x000fe20000004100 */
[C---:B------:R-:W-:Y:S01]  /*4720*/  FMUL.FTZ R79, R188.reuse, R79 ;  /* 0x0000004fbc4f7220 */ /* 0x040fe20000410000 */
[----:B------:R-:W0:Y:S01]  /*4730*/  S2R R249, SR_TID.X ;  /* 0x0000000000f97919 */ /* 0x000e220000002100 */
[----:B------:R-:W-:Y:S01]  /*4740*/  FMUL.FTZ R189, R188, R189 ;  /* 0x000000bdbcbd7220 */ /* 0x000fe20000410000 */
[----:B------:R-:W-:Y:S01]  /*4750*/  F2FP.PACK_AB R75, R75, R74 ;  /* 0x0000004a4b4b723e */ /* 0x000fe200000000ff */
[----:B------:R-:W-:Y:S01]  /*4760*/  FFMA.FTZ R72, R201, R72, R223 ;  /* 0x00000048c9487223 */ /* 0x000fe200000100df */
[----:B------:R-:W-:Y:S01]  /*4770*/  F2FP.PACK_AB R74, R251, R252 ;  /* 0x000000fcfb4a723e */ /* 0x000fe200000000ff */
[----:B------:R-:W-:Y:S01]  /*4780*/  FFMA.FTZ R68, R79, R68, R240 ;  /* 0x000000444f447223 */ /* 0x000fe200000100f0 */
[----:B------:R-:W-:Y:S01]  /*4790*/  SEL R201, RZ, 0x1, P2 ;  /* 0x00000001ffc97807 */ /* 0x000fe20001000000 */
[----:B------:R-:W-:Y:S01]  /*47a0*/  FFMA.FTZ R69, R78, R69, R239 ;  /* 0x000000454e457223 */ /* 0x000fe200000100ef */
[----:B------:R-:W-:Y:S01]  /*47b0*/  F2FP.PACK_AB R73, R72, R73 ;  /* 0x000000494849723e */ /* 0x000fe200000000ff */
[----:B------:R-:W-:Y:S01]  /*47c0*/  FFMA.FTZ R70, R189, R70, R238 ;  /* 0x00000046bd467223 */ /* 0x000fe200000100ee */
[----:B------:R-:W-:Y:S01]  /*47d0*/  F2FP.PACK_AB R72, R76, R77 ;  /* 0x0000004d4c48723e */ /* 0x000fe200000000ff */
[----:B------:R-:W-:Y:S01]  /*47e0*/  FFMA.FTZ R71, R248, R71, R237 ;  /* 0x00000047f8477223 */ /* 0x000fe200000100ed */
[----:B------:R-:W-:Y:S01]  /*47f0*/  F2FP.PACK_AB R68, R69, R68 ;  /* 0x000000444544723e */ /* 0x000fe200000000ff */
[----:B------:R-:W-:-:S03]  /*4800*/  IMAD.WIDE.U32 R76, R196, R187, c[0x0][0x210] ;  /* 0x00008400c44c7625 */ /* 0x000fc600078e00bb */
[----:B------:R-:W-:Y:S01]  /*4810*/  F2FP.PACK_AB R69, R71, R70 ;  /* 0x000000464745723e */ /* 0x000fe200000000ff */
[----:B------:R-:W-:Y:S01]  /*4820*/  IMAD R70, R168, c[0x0][0x168], RZ ;  /* 0x00005a00a8467a24 */ /* 0x000fe200078e02ff */
[----:B------:R1:W-:Y:S01]  /*4830*/  STG.E.128 [R76.64], R72 ;  /* 0x000000484c007986 */ /* 0x0003e2000c101d04 */
[----:B------:R-:W-:Y:S01]  /*4840*/  FADD.FTZ R37, -R186, R37 ;  /* 0x00000025ba257221 */ /* 0x000fe20000010100 */
[----:B------:R-:W-:Y:S01]  /*4850*/  IADD3 R168, R168, c[0x0][0x160], RZ ;  /* 0x00005800a8a87a10 */ /* 0x000fe20007ffe0ff */
[C---:B------:R-:W-:Y:S01]  /*4860*/  FADD.FTZ R58, -R186.reuse, R58 ;  /* 0x0000003aba3a7221 */ /* 0x040fe20000010100 */
[----:B------:R-:W-:Y:S01]  /*4870*/  SHF.R.S32.HI R71, RZ, 0x1f, R70 ;  /* 0x0000001fff477819 */ /* 0x000fe20000011446 */
[C---:B------:R-:W-:Y:S01]  /*4880*/  FADD.FTZ R51, -R186.reuse, R51 ;  /* 0x00000033ba337221 */ /* 0x040fe20000010100 */
[----:B0-----:R-:W-:Y:S01]  /*4890*/  LOP3.LUT R196, R249, 0x7f, RZ, 0xc0, !PT ;  /* 0x0000007ff9c47812 */ /* 0x001fe200078ec0ff */
[----:B------:R-:W-:Y:S01]  /*48a0*/  FADD.FTZ R40, -R186, R40 ;  /* 0x00000028ba287221 */ /* 0x000fe20000010100 */
[----:B------:R-:W-:Y:S01]  /*48b0*/  ISETP.GE.AND P0, PT, R168, c[0x0][0x164], PT ;  /* 0x00005900a8007a0c */ /* 0x000fe20003f06270 */
[----:B------:R-:W-:-:S02]  /*48c0*/  FADD.FTZ R35, -R186, R35 ;  /* 0x00000023ba237221 */ /* 0x000fc40000010100 */
[C---:B------:R-:W-:Y:S02]  /*48d0*/  FMUL.FTZ R62, R188.reuse, R62 ;  /* 0x0000003ebc3e7220 */ /* 0x040fe40000410000 */
[----:B------:R-:W-:Y:S02]  /*48e0*/  FMUL.FTZ R63, R188, R63 ;  /* 0x0000003fbc3f7220 */ /* 0x000fe40000410000 */
[C---:B------:R-:W-:Y:S02]  /*48f0*/  FADD.FTZ R36, -R186.reuse, R36 ;  /* 0x00000024ba247221 */ /* 0x040fe40000010100 */
[C---:B------:R-:W-:Y:S01]  /*4900*/  FADD.FTZ R56, -R186.reuse, R56 ;  /* 0x00000038ba387221 */ /* 0x040fe20000010100 */
[----:B-1----:R-:W-:Y:S01]  /*4910*/  LEA.HI R77, R71, R70, RZ, 0x3 ;  /* 0x00000046474d7211 */ /* 0x002fe200078f18ff */
[C---:B------:R-:W-:Y:S01]  /*4920*/  FADD.FTZ R75, -R186.reuse, R67 ;  /* 0x00000043ba4b7221 */ /* 0x040fe20000010100 */
[--C-:B------:R-:W-:Y:S01]  /*4930*/  HADD2.F32 R70, -RZ, R139.reuse.H0_H0 ;  /* 0x2000008bff467230 */ /* 0x100fe20000004100 */
[----:B------:R-:W-:Y:S01]  /*4940*/  FADD.FTZ R73, -R186, R66 ;  /* 0x00000042ba497221 */ /* 0x000fe20000010100 */
[----:B------:R-:W-:Y:S01]  /*4950*/  LEA.HI.SX32 R72, R77, R196, 0x1d ;  /* 0x000000c44d487211 */ /* 0x000fe200078feaff */
[----:B------:R-:W-:Y:S01]  /*4960*/  FMUL.FTZ R74, R188, R75 ;  /* 0x0000004bbc4a7220 */ /* 0x000fe20000410000 */
[----:B------:R-:W-:Y:S01]  /*4970*/  HADD2.F32 R75, -RZ, R139.H1_H1 ;  /* 0x3000008bff4b7230 */ /* 0x000fe20000004100 */
[----:B------:R-:W-:Y:S01]  /*4980*/  FADD.FTZ R71, -R186, R64 ;  /* 0x00000040ba477221 */ /* 0x000fe20000010100 */
[----:B------:R-:W-:Y:S01]  /*4990*/  HADD2.F32 R64, -RZ, R138.H0_H0 ;  /* 0x2000008aff407230 */ /* 0x000fe20000004100 */
[----:B------:R-:W-:Y:S01]  /*49a0*/  FMUL.FTZ R73, R188, R73 ;  /* 0x00000049bc497220 */ /* 0x000fe20000410000 */
[----:B------:R-:W-:Y:S01]  /*49b0*/  IADD3 R72, R72, 0x80, RZ ;  /* 0x0000008048487810 */ /* 0x000fe20007ffe0ff */
[----:B------:R-:W-:-:S02]  /*49c0*/  FMUL.FTZ R67, R188, R71 ;  /* 0x00000047bc437220 */ /* 0x000fc40000410000 */
[----:B------:R-:W-:Y:S01]  /*49d0*/  FMUL.FTZ R66, R188, R65 ;  /* 0x00000041bc427220 */ /* 0x000fe20000410000 */
[----:B------:R-:W-:Y:S01]  /*49e0*/  HADD2.F32 R65, -RZ, R138.H1_H1 ;  /* 0x3000008aff417230 */ /* 0x000fe20000004100 */
[----:B------:R-:W-:Y:S02]  /*49f0*/  FFMA.FTZ R71, R73, R70, R234 ;  /* 0x0000004649477223 */ /* 0x000fe400000100ea */
[----:B------:R-:W-:Y:S01]  /*4a00*/  FFMA.FTZ R76, R74, R75, R233 ;  /* 0x0000004b4a4c7223 */ /* 0x000fe200000100e9 */
[--C-:B------:R-:W-:Y:S01]  /*4a10*/  HADD2.F32 R75, -RZ, R135.reuse.H0_H0 ;  /* 0x20000087ff4b7230 */ /* 0x100fe20000004100 */
[----:B------:R-:W-:Y:S02]  /*4a20*/  FFMA.FTZ R64, R67, R64, R236 ;  /* 0x0000004043407223 */ /* 0x000fe400000100ec */
[----:B------:R-:W-:Y:S01]  /*4a30*/  FFMA.FTZ R65, R66, R65, R235 ;  /* 0x0000004142417223 */ /* 0x000fe200000100eb */
[----:B------:R-:W-:Y:S01]  /*4a40*/  F2FP.PACK_AB R71, R76, R71 ;  /* 0x000000474c47723e */ /* 0x000fe200000000ff */
[----:B------:R-:W-:Y:S01]  /*4a50*/  HADD2.F32 R76, -RZ, R135.H1_H1 ;  /* 0x30000087ff4c7230 */ /* 0x000fe20000004100 */
[----:B------:R-:W-:Y:S01]  /*4a60*/  FFMA.FTZ R73, R73, R75, R212 ;  /* 0x0000004b49497223 */ /* 0x000fe200000100d4 */
[----:B------:R-:W-:Y:S01]  /*4a70*/  HADD2.F32 R75, -RZ, R134.H1_H1 ;  /* 0x30000086ff4b7230 */ /* 0x000fe20000004100 */
[----:B------:R-:W-:Y:S01]  /*4a80*/  F2FP.PACK_AB R70, R65, R64 ;  /* 0x000000404146723e */ /* 0x000fe200000000ff */
[----:B------:R-:W-:-:S04]  /*4a90*/  IMAD.WIDE.U32 R64, R72, R187, c[0x0][0x208] ;  /* 0x0000820048407625 */ /* 0x000fc800078e00bb */
[----:B------:R-:W-:Y:S01]  /*4aa0*/  FFMA.FTZ R76, R74, R76, R211 ;  /* 0x0000004c4a4c7223 */ /* 0x000fe200000100d3 */
[----:B------:R-:W-:Y:S01]  /*4ab0*/  HADD2.F32 R74, -RZ, R134.H0_H0 ;  /* 0x20000086ff4a7230 */ /* 0x000fe20000004100 */
[----:B------:R0:W-:Y:S01]  /*4ac0*/  STG.E.128 [R64.64], R68 ;  /* 0x0000004440007986 */ /* 0x0001e2000c101d04 */
[----:B------:R-:W-:Y:S01]  /*4ad0*/  FFMA.FTZ R75, R66, R75, R213 ;  /* 0x0000004b424b7223 */ /* 0x000fe200000100d5 */
[--C-:B------:R-:W-:Y:S01]  /*4ae0*/  HADD2.F32 R66, -RZ, R133.reuse.H0_H0 ;  /* 0x20000085ff427230 */ /* 0x100fe20000004100 */
[----:B------:R-:W-:Y:S02]  /*4af0*/  FMUL.FTZ R58, R188, R58 ;  /* 0x0000003abc3a7220 */ /* 0x000fe40000410000 */
[----:B------:R-:W-:Y:S01]  /*4b00*/  FFMA.FTZ R74, R67, R74, R214 ;  /* 0x0000004a434a7223 */ /* 0x000fe200000100d6 */
[----:B------:R-:W-:Y:S01]  /*4b10*/  HADD2.F32 R67, -RZ, R133.H1_H1 ;  /* 0x30000085ff437230 */ /* 0x000fe20000004100 */
[----:B------:R-:W-:Y:S02]  /*4b20*/  FFMA.FTZ R189, R189, R66, R216 ;  /* 0x00000042bdbd7223 */ /* 0x000fe400000100d8 */
[----:B------:R-:W-:Y:S01]  /*4b30*/  FADD.FTZ R57, -R186, R57 ;  /* 0x00000039ba397221 */ /* 0x000fe20000010100 */
[----:B------:R-:W-:Y:S01]  /*4b40*/  F2FP.PACK_AB R66, R75, R74 ;  /* 0x0000004a4b42723e */ /* 0x000fe200000000ff */
[----:B------:R-:W-:Y:S01]  /*4b50*/  FFMA.FTZ R248, R248, R67, R215 ;  /* 0x00000043f8f87223 */ /* 0x000fe200000100d7 */
[----:B------:R-:W-:Y:S01]  /*4b60*/  F2FP.PACK_AB R67, R76, R73 ;  /* 0x000000494c43723e */ /* 0x000fe200000000ff */
[----:B------:R-:W-:Y:S01]  /*4b70*/  FADD.FTZ R59, -R186, R59 ;  /* 0x0000003bba3b7221 */ /* 0x000fe20000010100 */
[----:B------:R-:W-:Y:S01]  /*4b80*/  HADD2.F32 R74, -RZ, R127.H1_H1 ;  /* 0x3000007fff4a7230 */ /* 0x000fe20000004100 */
[C---:B------:R-:W-:Y:S01]  /*4b90*/  FMUL.FTZ R56, R188.reuse, R56 ;  /* 0x00000038bc387220 */ /* 0x040fe20000410000 */
[----:B------:R-:W-:Y:S01]  /*4ba0*/  HADD2.F32 R75, -RZ, R119.H0_H0 ;  /* 0x20000077ff4b7230 */ /* 0x000fe20000004100 */
[C---:B------:R-:W-:Y:S01]  /*4bb0*/  FMUL.FTZ R57, R188.reuse, R57 ;  /* 0x00000039bc397220 */ /* 0x040fe20000410000 */
[--C-:B0-----:R-:W-:Y:S01]  /*4bc0*/  HADD2.F32 R64, -RZ, R132.reuse.H0_H0 ;  /* 0x20000084ff407230 */ /* 0x101fe20000004100 */
[C---:B------:R-:W-:Y:S01]  /*4bd0*/  FMUL.FTZ R70, R188.reuse, R34 ;  /* 0x00000022bc467220 */ /* 0x040fe20000410000 */
[----:B------:R-:W-:Y:S01]  /*4be0*/  HADD2.F32 R65, -RZ, R132.H1_H1 ;  /* 0x30000084ff417230 */ /* 0x000fe20000004100 */
[----:B------:R-:W-:Y:S01]  /*4bf0*/  FMUL.FTZ R71, R188, R35 ;  /* 0x00000023bc477220 */ /* 0x000fe20000410000 */
[----:B------:R-:W-:Y:S01]  /*4c00*/  HADD2.F32 R34, -RZ, R129.H1_H1 ;  /* 0x30000081ff227230 */ /* 0x000fe20000004100 */
[----:B------:R-:W-:Y:S01]  /*4c10*/  FFMA.FTZ R64, R79, R64, R218 ;  /* 0x000000404f407223 */ /* 0x000fe200000100da */
[----:B------:R-:W-:Y:S01]  /*4c20*/  HADD2.F32 R35, -RZ, R130.H0_H0 ;  /* 0x20000082ff237230 */ /* 0x000fe20000004100 */
[----:B------:R-:W-:Y:S01]  /*4c30*/  FFMA.FTZ R69, R78, R65, R217 ;  /* 0x000000414e457223 */ /* 0x000fe200000100d9 */
[----:B------:R-:W-:Y:S01]  /*4c40*/  F2FP.PACK_AB R65, R248, R189 ;  /* 0x000000bdf841723e */ /* 0x000fe200000000ff */
[----:B------:R-:W-:Y:S01]  /*4c50*/  FFMA.FTZ R34, R63, R34, R228 ;  /* 0x000000223f227223 */ /* 0x000fe200000100e4 */
[----:B------:R-:W-:Y:S01]  /*4c60*/  HADD2.F32 R78, -RZ, R126.H1_H1 ;  /* 0x3000007eff4e7230 */ /* 0x000fe20000004100 */
[----:B------:R-:W-:Y:S01]  /*4c70*/  FMUL.FTZ R59, R188, R59 ;  /* 0x0000003bbc3b7220 */ /* 0x000fe20000410000 */
[----:B------:R-:W-:Y:S01]  /*4c80*/  F2FP.PACK_AB R64, R69, R64 ;  /* 0x000000404540723e */ /* 0x000fe200000000ff */
[----:B------:R-:W-:Y:S01]  /*4c90*/  IMAD.WIDE.U32 R68, R72, R187, c[0x0][0x210] ;  /* 0x0000840048447625 */ /* 0x000fe200078e00bb */
[----:B------:R-:W-:-:S02]  /*4ca0*/  HADD2.F32 R72, -RZ, R122.H1_H1 ;  /* 0x3000007aff487230 */ /* 0x000fc40000004100 */
[----:B------:R-:W-:Y:S01]  /*4cb0*/  HADD2.F32 R76, -RZ, R121.H1_H1 ;  /* 0x30000079ff4c7230 */ /* 0x000fe20000004100 */
[----:B------:R-:W-:Y:S01]  /*4cc0*/  FFMA.FTZ R74, R59, R74, R200 ;  /* 0x0000004a3b4a7223 */ /* 0x000fe200000100c8 */
[----:B------:R0:W-:Y:S01]  /*4cd0*/  STG.E.128 [R68.64], R64 ;  /* 0x0000004044007986 */ /* 0x0001e2000c101d04 */
[C---:B------:R-:W-:Y:S02]  /*4ce0*/  FADD.FTZ R50, -R186.reuse, R50 ;  /* 0x00000032ba327221 */ /* 0x040fe40000010100 */
[C---:B------:R-:W-:Y:S02]  /*4cf0*/  FADD.FTZ R49, -R186.reuse, R49 ;  /* 0x00000031ba317221 */ /* 0x040fe40000010100 */
[----:B------:R-:W-:Y:S02]  /*4d00*/  FFMA.FTZ R78, R57, R78, R205 ;  /* 0x0000004e394e7223 */ /* 0x000fe400000100cd */
[----:B------:R-:W-:Y:S02]  /*4d10*/  FADD.FTZ R48, -R186, R48 ;  /* 0x00000030ba307221 */ /* 0x000fe40000010100 */
[----:B------:R-:W-:-:S02]  /*4d20*/  FMUL.FTZ R50, R188, R50 ;  /* 0x00000032bc327220 */ /* 0x000fc40000410000 */
[----:B------:R-:W-:Y:S02]  /*4d30*/  FMUL.FTZ R49, R188, R49 ;  /* 0x00000031bc317220 */ /* 0x000fe40000410000 */
[----:B------:R-:W-:Y:S02]  /*4d40*/  FADD.FTZ R54, -R186, R54 ;  /* 0x00000036ba367221 */ /* 0x000fe40000010100 */
[----:B------:R-:W-:Y:S02]  /*4d50*/  FMUL.FTZ R48, R188, R48 ;  /* 0x00000030bc307220 */ /* 0x000fe40000410000 */
[----:B------:R-:W-:Y:S01]  /*4d60*/  FADD.FTZ R55, -R186, R55 ;  /* 0x00000037ba377221 */ /* 0x000fe20000010100 */
[--C-:B0-----:R-:W-:Y:S01]  /*4d70*/  HADD2.F32 R64, -RZ, R128.reuse.H0_H0 ;  /* 0x20000080ff407230 */ /* 0x101fe20000004100 */
[C---:B------:R-:W-:Y:S01]  /*4d80*/  FMUL.FTZ R68, R188.reuse, R42 ;  /* 0x0000002abc447220 */ /* 0x040fe20000410000 */
[----:B------:R-:W-:Y:S01]  /*4d90*/  HADD2.F32 R65, -RZ, R128.H1_H1 ;  /* 0x30000080ff417230 */ /* 0x000fe20000004100 */
[----:B------:R-:W-:-:S02]  /*4da0*/  FMUL.FTZ R42, R188, R32 ;  /* 0x00000020bc2a7220 */ /* 0x000fc40000410000 */
[----:B------:R-:W-:Y:S02]  /*4db0*/  FFMA.FTZ R32, R60, R64, R231 ;  /* 0x000000403c207223 */ /* 0x000fe400000100e7 */
[----:B------:R-:W-:Y:S02]  /*4dc0*/  FFMA.FTZ R65, R61, R65, R230 ;  /* 0x000000413d417223 */ /* 0x000fe400000100e6 */
[C---:B------:R-:W-:Y:S02]  /*4dd0*/  FMUL.FTZ R69, R188.reuse, R43 ;  /* 0x0000002bbc457220 */ /* 0x040fe40000410000 */
[C---:B------:R-:W-:Y:S01]  /*4de0*/  FMUL.FTZ R43, R188.reuse, R33 ;  /* 0x00000021bc2b7220 */ /* 0x040fe20000410000 */
[----:B------:R-:W-:Y:S01]  /*4df0*/  HADD2.F32 R33, -RZ, R129.H0_H0 ;  /* 0x20000081ff217230 */ /* 0x000fe20000004100 */
[C---:B------:R-:W-:Y:S01]  /*4e00*/  FMUL.FTZ R66, R188.reuse, R41 ;  /* 0x00000029bc427220 */ /* 0x040fe20000410000 */
[----:B------:R-:W-:Y:S01]  /*4e10*/  F2FP.PACK_AB R32, R65, R32 ;  /* 0x000000204120723e */ /* 0x000fe200000000ff */
[C---:B------:R-:W-:Y:S01]  /*4e20*/  FMUL.FTZ R41, R188.reuse, R37 ;  /* 0x00000025bc297220 */ /* 0x040fe20000410000 */
[----:B------:R-:W-:Y:S01]  /*4e30*/  HADD2.F32 R37, -RZ, R131.H0_H0 ;  /* 0x20000083ff257230 */ /* 0x000fe20000004100 */
[C---:B------:R-:W-:Y:S01]  /*4e40*/  FMUL.FTZ R67, R188.reuse, R51 ;  /* 0x00000033bc437220 */ /* 0x040fe20000410000 */
[----:B------:R-:W-:Y:S01]  /*4e50*/  HADD2.F32 R65, -RZ, R127.H0_H0 ;  /* 0x2000007fff417230 */ /* 0x000fe20000004100 */
[----:B------:R-:W-:-:S02]  /*4e60*/  FMUL.FTZ R51, R188, R40 ;  /* 0x00000028bc337220 */ /* 0x000fc40000410000 */
[----:B------:R-:W-:Y:S02]  /*4e70*/  FFMA.FTZ R33, R62, R33, R229 ;  /* 0x000000213e217223 */ /* 0x000fe400000100e5 */
[----:B------:R-:W-:Y:S01]  /*4e80*/  FMUL.FTZ R40, R188, R36 ;  /* 0x00000024bc287220 */ /* 0x000fe20000410000 */
[----:B------:R-:W-:Y:S01]  /*4e90*/  HADD2.F32 R36, -RZ, R130.H1_H1 ;  /* 0x30000082ff247230 */ /* 0x000fe20000004100 */
[----:B------:R-:W-:Y:S01]  /*4ea0*/  FFMA.FTZ R64, R58, R37, R204 ;  /* 0x000000253a407223 */ /* 0x000fe200000100cc */
[----:B------:R-:W-:Y:S01]  /*4eb0*/  F2FP.PACK_AB R33, R34, R33 ;  /* 0x000000212221723e */ /* 0x000fe200000000ff */
[----:B------:R-:W-:Y:S01]  /*4ec0*/  FFMA.FTZ R65, R58, R65, R203 ;  /* 0x000000413a417223 */ /* 0x000fe200000100cb */
[----:B------:R-:W-:Y:S01]  /*4ed0*/  HADD2.F32 R58, -RZ, R131.H1_H1 ;  /* 0x30000083ff3a7230 */ /* 0x000fe20000004100 */
[C---:B------:R-:W-:Y:S01]  /*4ee0*/  FFMA.FTZ R34, R56.reuse, R35, R227 ;  /* 0x0000002338227223 */ /* 0x040fe200000100e3 */
[----:B------:R-:W-:Y:S01]  /*4ef0*/  HADD2.F32 R35, -RZ, R126.H0_H0 ;  /* 0x2000007eff237230 */ /* 0x000fe20000004100 */
[----:B------:R-:W-:Y:S01]  /*4f00*/  FFMA.FTZ R37, R57, R36, R226 ;  /* 0x0000002439257223 */ /* 0x000fe200000100e2 */
[----:B------:R-:W-:Y:S01]  /*4f10*/  HADD2.F32 R57, -RZ, R124.H0_H0 ;  /* 0x2000007cff397230 */ /* 0x000fe20000004100 */
[----:B------:R-:W-:Y:S01]  /*4f20*/  FFMA.FTZ R73, R59, R58, R202 ;  /* 0x0000003a3b497223 */ /* 0x000fe200000100ca */
[--C-:B------:R-:W-:Y:S01]  /*4f30*/  HADD2.F32 R58, -RZ, R125.reuse.H1_H1 ;  /* 0x3000007dff3a7230 */ /* 0x100fe20000004100 */
[----:B------:R-:W-:Y:S01]  /*4f40*/  FFMA.FTZ R59, R56, R35, R206 ;  /* 0x00000023383b7223 */ /* 0x000fe200000100ce */
[----:B------:R-:W-:Y:S01]  /*4f50*/  F2FP.PACK_AB R34, R37, R34 ;  /* 0x000000222522723e */ /* 0x000fe200000000ff */
[----:B------:R-:W-:Y:S01]  /*4f60*/  IMAD.WIDE.U32 R36, R194, R187, c[0x0][0x208] ;  /* 0x00008200c2247625 */ /* 0x000fe200078e00bb */
[----:B------:R-:W-:Y:S01]  /*4f70*/  F2FP.PACK_AB R35, R73, R64 ;  /* 0x000000404923723e */ /* 0x000fe200000000ff */
[----:B------:R-:W-:-:S02]  /*4f80*/  HADD2.F32 R73, -RZ, R125.H0_H0 ;  /* 0x2000007dff497230 */ /* 0x000fc40000004100 */
[--C-:B------:R-:W-:Y:S01]  /*4f90*/  HADD2.F32 R64, -RZ, R123.reuse.H0_H0 ;  /* 0x2000007bff407230 */ /* 0x100fe20000004100 */
[----:B------:R-:W-:Y:S01]  /*4fa0*/  FFMA.FTZ R60, R60, R57, R210 ;  /* 0x000000393c3c7223 */ /* 0x000fe200000100d2 */
[----:B------:R0:W-:Y:S01]  /*4fb0*/  STG.E.128 [R36.64], R32 ;  /* 0x0000002024007986 */ /* 0x0001e2000c101d04 */
[----:B------:R-:W-:Y:S01]  /*4fc0*/  FFMA.FTZ R62, R62, R73, R208 ;  /* 0x000000493e3e7223 */ /* 0x000fe200000100d0 */
[----:B------:R-:W-:Y:S01]  /*4fd0*/  HADD2.F32 R56, -RZ, R124.H1_H1 ;  /* 0x3000007cff387230 */ /* 0x000fe20000004100 */
[----:B------:R-:W-:Y:S01]  /*4fe0*/  FFMA.FTZ R73, R63, R58, R207 ;  /* 0x0000003a3f497223 */ /* 0x000fe200000100cf */
[----:B------:R-:W-:Y:S01]  /*4ff0*/  HADD2.F32 R58, -RZ, R123.H1_H1 ;  /* 0x3000007bff3a7230 */ /* 0x000fe20000004100 */
[C---:B------:R-:W-:Y:S01]  /*5000*/  FFMA.FTZ R57, R50.reuse, R64, R177 ;  /* 0x0000004032397223 */ /* 0x040fe200000100b1 */
[----:B------:R-:W-:Y:S01]  /*5010*/  HADD2.F32 R64, -RZ, R122.H0_H0 ;  /* 0x2000007aff407230 */ /* 0x000fe20000004100 */
[----:B------:R-:W-:Y:S01]  /*5020*/  FFMA.FTZ R50, R50, R75, R176 ;  /* 0x0000004b32327223 */ /* 0x000fe200000100b0 */
[----:B------:R-:W-:Y:S01]  /*5030*/  HADD2.F32 R75, -RZ, R121.H0_H0 ;  /* 0x20000079ff4b7230 */ /* 0x000fe20000004100 */
[----:B------:R-:W-:Y:S01]  /*5040*/  FFMA.FTZ R72, R49, R72, R179 ;  /* 0x0000004831487223 */ /* 0x000fe200000100b3 */
[----:B------:R-:W-:Y:S01]  /*5050*/  HADD2.F32 R63, -RZ, R120.H0_H0 ;  /* 0x20000078ff3f7230 */ /* 0x000fe20000004100 */
[----:B------:R-:W-:-:S02]  /*5060*/  FMUL.FTZ R54, R188, R54 ;  /* 0x00000036bc367220 */ /* 0x000fc40000410000 */
[----:B------:R-:W-:Y:S02]  /*5070*/  FFMA.FTZ R61, R61, R56, R209 ;  /* 0x000000383d3d7223 */ /* 0x000fe400000100d1 */
[----:B------:R-:W-:Y:S02]  /*5080*/  FADD.FTZ R53, -R186, R53 ;  /* 0x00000035ba357221 */ /* 0x000fe40000010100 */
[----:B------:R-:W-:Y:S01]  /*5090*/  FMUL.FTZ R55, R188, R55 ;  /* 0x00000037bc377220 */ /* 0x000fe20000410000 */
[--C-:B0-----:R-:W-:Y:S01]  /*50a0*/  HADD2.F32 R32, -RZ, R118.reuse.H1_H1 ;  /* 0x30000076ff207230 */ /* 0x101fe20000004100 */
[----:B------:R-:W-:Y:S01]  /*50b0*/  FFMA.FTZ R58, R67, R58, R175 ;  /* 0x0000003a433a7223 */ /* 0x000fe200000100af */
[----:B------:R-:W-:Y:S01]  /*50c0*/  HADD2.F32 R33, -RZ, R118.H0_H0 ;  /* 0x20000076ff217230 */ /* 0x000fe20000004100 */
[----:B------:R-:W-:Y:S01]  /*50d0*/  FADD.FTZ R52, -R186, R52 ;  /* 0x00000034ba347221 */ /* 0x000fe20000010100 */
[----:B------:R-:W-:Y:S01]  /*50e0*/  HADD2.F32 R34, -RZ, R119.H1_H1 ;  /* 0x30000077ff227230 */ /* 0x000fe20000004100 */
[----:B------:R-:W-:Y:S01]  /*50f0*/  FFMA.FTZ R49, R49, R32, R178 ;  /* 0x0000002031317223 */ /* 0x000fe200000100b2 */
[--C-:B------:R-:W-:Y:S01]  /*5100*/  HADD2.F32 R32, -RZ, R117.reuse.H0_H0 ;  /* 0x20000075ff207230 */ /* 0x100fe20000004100 */
[----:B------:R-:W-:Y:S01]  /*5110*/  FFMA.FTZ R56, R48, R33, R180 ;  /* 0x0000002130387223 */ /* 0x000fe200000100b4 */
[----:B------:R-:W-:Y:S01]  /*5120*/  HADD2.F32 R33, -RZ, R117.H1_H1 ;  /* 0x30000075ff217230 */ /* 0x000fe20000004100 */
[----:B------:R-:W-:Y:S01]  /*5130*/  FFMA.FTZ R67, R67, R34, R174 ;  /* 0x0000002243437223 */ /* 0x000fe200000100ae */
[----:B------:R-:W-:Y:S01]  /*5140*/  F2FP.PACK_AB R34, R78, R59 ;  /* 0x0000003b4e22723e */ /* 0x000fe200000000ff */
[C---:B------:R-:W-:Y:S01]  /*5150*/  FFMA.FTZ R75, R54.reuse, R75, R193 ;  /* 0x0000004b364b7223 */ /* 0x040fe200000100c1 */
[----:B------:R-:W-:Y:S01]  /*5160*/  HADD2.F32 R78, -RZ, R120.H1_H1 ;  /* 0x30000078ff4e7230 */ /* 0x000fe20000004100 */
[----:B------:R-:W-:Y:S01]  /*5170*/  FFMA.FTZ R54, R54, R32, R191 ;  /* 0x0000002036367223 */ /* 0x000fe200000100bf */
[--C-:B------:R-:W-:Y:S01]  /*5180*/  HADD2.F32 R32, -RZ, R116.reuse.H1_H1 ;  /* 0x30000074ff207230 */ /* 0x100fe20000004100 */
[----:B------:R-:W-:Y:S01]  /*5190*/  FMUL.FTZ R53, R188, R53 ;  /* 0x00000035bc357220 */ /* 0x000fe20000410000 */
[----:B------:R-:W-:Y:S01]  /*51a0*/  HADD2.F32 R59, -RZ, R115.H0_H0 ;  /* 0x20000073ff3b7230 */ /* 0x000fe20000004100 */
[C---:B------:R-:W-:Y:S01]  /*51b0*/  FFMA.FTZ R76, R55.reuse, R76, R183 ;  /* 0x0000004c374c7223 */ /* 0x040fe200000100b7 */
[----:B------:R-:W-:Y:S01]  /*51c0*/  F2FP.PACK_AB R35, R74, R65 ;  /* 0x000000414a23723e */ /* 0x000fe200000000ff */
[----:B------:R-:W-:Y:S01]  /*51d0*/  FFMA.FTZ R55, R55, R33, R182 ;  /* 0x0000002137377223 */ /* 0x000fe200000100b6 */
[----:B------:R-:W-:Y:S01]  /*51e0*/  HADD2.F32 R33, -RZ, R116.H0_H0 ;  /* 0x20000074ff217230 */ /* 0x000fe20000004100 */
[----:B------:R-:W-:Y:S01]  /*51f0*/  FMUL.FTZ R52, R188, R52 ;  /* 0x00000034bc347220 */ /* 0x000fe20000410000 */
[----:B------:R-:W-:Y:S01]  /*5200*/  HADD2.F32 R65, -RZ, R114.H0_H0 ;  /* 0x20000072ff417230 */ /* 0x000fe20000004100 */
[----:B------:R-:W-:Y:S01]  /*5210*/  FFMA.FTZ R78, R53, R78, R197 ;  /* 0x0000004e354e7223 */ /* 0x000fe200000100c5 */
[----:B------:R-:W-:Y:S01]  /*5220*/  HADD2.F32 R74, -RZ, R113.H0_H0 ;  /* 0x20000071ff4a7230 */ /* 0x000fe20000004100 */
[----:B------:R-:W-:-:S02]  /*5230*/  FFMA.FTZ R64, R48, R64, R181 ;  /* 0x0000004030407223 */ /* 0x000fc400000100b5 */
[----:B------:R-:W-:Y:S01]  /*5240*/  FFMA.FTZ R53, R53, R32, R195 ;  /* 0x0000002035357223 */ /* 0x000fe200000100c3 */
[----:B------:R-:W-:Y:S01]  /*5250*/  F2FP.PACK_AB R32, R61, R60 ;  /* 0x0000003c3d20723e */ /* 0x000fe200000000ff */
[----:B------:R-:W-:Y:S01]  /*5260*/  FFMA.FTZ R63, R52, R63, R199 ;  /* 0x0000003f343f7223 */ /* 0x000fe200000100c7 */
[----:B------:R-:W-:Y:S01]  /*5270*/  HADD2.F32 R61, -RZ, R111.H0_H0 ;  /* 0x2000006fff3d7230 */ /* 0x000fe20000004100 */
[----:B------:R-:W-:Y:S01]  /*5280*/  FFMA.FTZ R48, R68, R59, R4 ;  /* 0x0000003b44307223 */ /* 0x000fe20000010004 */
[----:B------:R-:W-:Y:S01]  /*5290*/  HADD2.F32 R59, -RZ, R110.H0_H0 ;  /* 0x2000006eff3b7230 */ /* 0x000fe20000004100 */
[----:B------:R-:W-:Y:S01]  /*52a0*/  FFMA.FTZ R52, R52, R33, R198 ;  /* 0x0000002134347223 */ /* 0x000fe200000100c6 */
[----:B------:R-:W-:Y:S01]  /*52b0*/  F2FP.PACK_AB R33, R73, R62 ;  /* 0x0000003e4921723e */ /* 0x000fe200000000ff */
[----:B------:R-:W-:Y:S01]  /*52c0*/  IMAD.WIDE.U32 R36, R194, R187, c[0x0][0x210] ;  /* 0x00008400c2247625 */ /* 0x000fe200078e00bb */
[----:B------:R-:W-:Y:S02]  /*52d0*/  HADD2.F32 R73, -RZ, R114.H1_H1 ;  /* 0x30000072ff497230 */ /* 0x000fe40000004100 */
[----:B------:R-:W-:Y:S01]  /*52e0*/  HADD2.F32 R60, -RZ, R115.H1_H1 ;  /* 0x30000073ff3c7230 */ /* 0x000fe20000004100 */
[C---:B------:R-:W-:Y:S01]  /*52f0*/  FADD.FTZ R46, -R186.reuse, R46 ;  /* 0x0000002eba2e7221 */ /* 0x040fe20000010100 */
[----:B------:R0:W-:Y:S01]  /*5300*/  STG.E.128 [R36.64], R32 ;  /* 0x0000002024007986 */ /* 0x0001e2000c101d04 */
[----:B------:R-:W-:Y:S01]  /*5310*/  FADD.FTZ R47, -R186, R47 ;  /* 0x0000002fba2f7221 */ /* 0x000fe20000010100 */
[----:B------:R-:W-:Y:S01]  /*5320*/  HADD2.F32 R62, -RZ, R111.H1_H1 ;  /* 0x3000006fff3e7230 */ /* 0x000fe20000004100 */
[----:B------:R-:W-:-:S02]  /*5330*/  FFMA.FTZ R65, R51, R65, R2 ;  /* 0x0000004133417223 */ /* 0x000fc40000010002 */
[----:B------:R-:W-:Y:S01]  /*5340*/  FFMA.FTZ R68, R68, R61, R26 ;  /* 0x0000003d44447223 */ /* 0x000fe2000001001a */
[----:B------:R-:W-:Y:S01]  /*5350*/  HADD2.F32 R61, -RZ, R110.H1_H1 ;  /* 0x3000006eff3d7230 */ /* 0x000fe20000004100 */
[----:B------:R-:W-:Y:S01]  /*5360*/  FFMA.FTZ R51, R51, R59, R24 ;  /* 0x0000003b33337223 */ /* 0x000fe20000010018 */
[----:B------:R-:W-:Y:S01]  /*5370*/  HADD2.F32 R59, -RZ, R109.H0_H0 ;  /* 0x2000006dff3b7230 */ /* 0x000fe20000004100 */
[C---:B------:R-:W-:Y:S02]  /*5380*/  FMUL.FTZ R46, R188.reuse, R46 ;  /* 0x0000002ebc2e7220 */ /* 0x040fe40000410000 */
[----:B------:R-:W-:Y:S02]  /*5390*/  FMUL.FTZ R47, R188, R47 ;  /* 0x0000002fbc2f7220 */ /* 0x000fe40000410000 */
[----:B------:R-:W-:Y:S02]  /*53a0*/  FADD.FTZ R44, -R186, R44 ;  /* 0x0000002cba2c7221 */ /* 0x000fe40000010100 */
[----:B------:R-:W-:-:S02]  /*53b0*/  FFMA.FTZ R73, R66, R73, R3 ;  /* 0x0000004942497223 */ /* 0x000fc40000010003 */
[----:B------:R-:W-:Y:S01]  /*53c0*/  FADD.FTZ R45, -R186, R45 ;  /* 0x0000002dba2d7221 */ /* 0x000fe20000010100 */
[----:B0-----:R-:W-:Y:S01]  /*53d0*/  HADD2.F32 R32, -RZ, R113.H1_H1 ;  /* 0x30000071ff207230 */ /* 0x001fe20000004100 */
[----:B------:R-:W-:Y:S01]  /*53e0*/  FFMA.FTZ R66, R66, R61, R25 ;  /* 0x0000003d42427223 */ /* 0x000fe20000010019 */
[----:B------:R-:W-:Y:S01]  /*53f0*/  HADD2.F32 R34, -RZ, R109.H1_H1 ;  /* 0x3000006dff227230 */ /* 0x000fe20000004100 */
[C---:B------:R-:W-:Y:S01]  /*5400*/  FFMA.FTZ R74, R46.reuse, R74, R169 ;  /* 0x0000004a2e4a7223 */ /* 0x040fe200000100a9 */
[----:B------:R-:W-:Y:S01]  /*5410*/  HADD2.F32 R33, -RZ, R108.H0_H0 ;  /* 0x2000006cff217230 */ /* 0x000fe20000004100 */
[----:B------:R-:W-:Y:S01]  /*5420*/  FFMA.FTZ R59, R46, R59, R22 ;  /* 0x0000003b2e3b7223 */ /* 0x000fe20000010016 */
[----:B------:R-:W-:Y:S01]  /*5430*/  F2FP.PACK_AB R35, R58, R57 ;  /* 0x000000393a23723e */ /* 0x000fe200000000ff */
[C---:B------:R-:W-:Y:S01]  /*5440*/  FFMA.FTZ R46, R47.reuse, R32, R0 ;  /* 0x000000202f2e7223 */ /* 0x040fe20000010000 */
[----:B------:R-:W-:Y:S01]  /*5450*/  F2FP.PACK_AB R32, R78, R63 ;  /* 0x0000003f4e20723e */ /* 0x000fe200000000ff */
[----:B------:R-:W-:Y:S01]  /*5460*/  FFMA.FTZ R61, R47, R34, R23 ;  /* 0x000000222f3d7223 */ /* 0x000fe20000010017 */
[--C-:B------:R-:W-:Y:S01]  /*5470*/  HADD2.F32 R47, -RZ, R112.reuse.H0_H0 ;  /* 0x20000070ff2f7230 */ /* 0x100fe20000004100 */
[C---:B------:R-:W-:Y:S01]  /*5480*/  FMUL.FTZ R44, R188.reuse, R44 ;  /* 0x0000002cbc2c7220 */ /* 0x040fe20000410000 */
[----:B------:R-:W-:Y:S01]  /*5490*/  HADD2.F32 R34, -RZ, R112.H1_H1 ;  /* 0x30000070ff227230 */ /* 0x000fe20000004100 */
[----:B------:R-:W-:Y:S01]  /*54a0*/  FMUL.FTZ R45, R188, R45 ;  /* 0x0000002dbc2d7220 */ /* 0x000fe20000410000 */
[----:B------:R-:W-:Y:S01]  /*54b0*/  HADD2.F32 R63, -RZ, R108.H1_H1 ;  /* 0x3000006cff3f7230 */ /* 0x000fe20000004100 */
[C---:B------:R-:W-:Y:S01]  /*54c0*/  FFMA.FTZ R60, R69.reuse, R60, R5 ;  /* 0x0000003c453c7223 */ /* 0x040fe20000010005 */
[--C-:B------:R-:W-:Y:S01]  /*54d0*/  HADD2.F32 R58, -RZ, R107.reuse.H1_H1 ;  /* 0x3000006bff3a7230 */ /* 0x100fe20000004100 */
[----:B------:R-:W-:Y:S01]  /*54e0*/  FFMA.FTZ R69, R69, R62, R27 ;  /* 0x0000003e45457223 */ /* 0x000fe2000001001b */
[----:B------:R-:W-:Y:S01]  /*54f0*/  HADD2.F32 R57, -RZ, R107.H0_H0 ;  /* 0x2000006bff397230 */ /* 0x000fe20000004100 */
[----:B------:R-:W-:-:S02]  /*5500*/  FFMA.FTZ R47, R44, R47, R173 ;  /* 0x0000002f2c2f7223 */ /* 0x000fc400000100ad */
[----:B------:R-:W-:Y:S01]  /*5510*/  FFMA.FTZ R62, R44, R33, R172 ;  /* 0x000000212c3e7223 */ /* 0x000fe200000100ac */
[----:B------:R-:W-:Y:S01]  /*5520*/  F2FP.PACK_AB R33, R76, R75 ;  /* 0x0000004b4c21723e */ /* 0x000fe200000000ff */
[C---:B------:R-:W-:Y:S01]  /*5530*/  FFMA.FTZ R44, R45.reuse, R34, R171 ;  /* 0x000000222d2c7223 */ /* 0x040fe200000100ab */
[----:B------:R-:W-:Y:S01]  /*5540*/  F2FP.PACK_AB R34, R72, R64 ;  /* 0x000000404822723e */ /* 0x000fe200000000ff */
[----:B------:R-:W-:Y:S01]  /*5550*/  HADD2.F32 R64, -RZ, R106.H1_H1 ;  /* 0x3000006aff407230 */ /* 0x000fe20000004100 */
[----:B------:R-:W-:Y:S01]  /*5560*/  IMAD.WIDE.U32 R36, R192, R187, c[0x0][0x208] ;  /* 0x00008200c0247625 */ /* 0x000fe200078e00bb */
[----:B------:R-:W-:Y:S01]  /*5570*/  HADD2.F32 R72, -RZ, R102.H1_H1 ;  /* 0x30000066ff487230 */ /* 0x000fe20000004100 */
[----:B------:R-:W-:Y:S01]  /*5580*/  F2FP.PACK_AB R44, R44, R47 ;  /* 0x0000002f2c2c723e */ /* 0x000fe200000000ff */
[--C-:B------:R-:W-:Y:S01]  /*5590*/  HADD2.F32 R76, -RZ, R103.reuse.H1_H1 ;  /* 0x30000067ff4c7230 */ /* 0x100fe20000004100 */
[----:B------:R-:W-:Y:S01]  /*55a0*/  FFMA.FTZ R63, R45, R63, R170 ;  /* 0x0000003f2d3f7223 */ /* 0x000fe200000100aa */
[----:B------:R-:W-:Y:S01]  /*55b0*/  HADD2.F32 R45, -RZ, R103.H0_H0 ;  /* 0x20000067ff2d7230 */ /* 0x000fe20000004100 */
[C---:B------:R-:W-:Y:S01]  /*55c0*/  FADD.FTZ R38, -R186.reuse, R38 ;  /* 0x00000026ba267221 */ /* 0x040fe20000010100 */
[----:B------:R0:W-:Y:S01]  /*55d0*/  STG.E.128 [R36.64], R32 ;  /* 0x0000002024007986 */ /* 0x0001e2000c101d04 */
[----:B------:R-:W-:Y:S01]  /*55e0*/  FADD.FTZ R39, -R186, R39 ;  /* 0x00000027ba277221 */ /* 0x000fe20000010100 */
[----:B------:R-:W-:Y:S01]  /*55f0*/  HADD2.F32 R75, -RZ, R106.H0_H0 ;  /* 0x2000006aff4b7230 */ /* 0x000fe20000004100 */
[----:B------:R-:W-:Y:S01]  /*5600*/  FFMA.FTZ R77, R43, R64, R11 ;  /* 0x000000402b4d7223 */ /* 0x000fe2000001000b */
[----:B------:R-:W-:Y:S01]  /*5610*/  F2FP.PACK_AB R47, R60, R48 ;  /* 0x000000303c2f723e */ /* 0x000fe200000000ff */
[----:B------:R-:W-:-:S02]  /*5620*/  FFMA.FTZ R58, R71, R58, R13 ;  /* 0x0000003a473a7223 */ /* 0x000fc4000001000d */
[----:B------:R-:W-:Y:S01]  /*5630*/  FFMA.FTZ R64, R43, R72, R157 ;  /* 0x000000482b407223 */ /* 0x000fe2000001009d */
[----:B------:R-:W-:Y:S01]  /*5640*/  HADD2.F32 R43, -RZ, R105.H0_H0 ;  /* 0x20000069ff2b7230 */ /* 0x000fe20000004100 */
[----:B------:R-:W-:Y:S02]  /*5650*/  FFMA.FTZ R57, R70, R57, R12 ;  /* 0x0000003946397223 */ /* 0x000fe4000001000c */
[----:B------:R-:W-:Y:S01]  /*5660*/  FFMA.FTZ R71, R71, R76, R159 ;  /* 0x0000004c47477223 */ /* 0x000fe2000001009f */
[--C-:B------:R-:W-:Y:S01]  /*5670*/  HADD2.F32 R76, -RZ, R101.reuse.H1_H1 ;  /* 0x30000065ff4c7230 */ /* 0x100fe20000004100 */
[----:B------:R-:W-:Y:S02]  /*5680*/  FMUL.FTZ R38, R188, R38 ;  /* 0x00000026bc267220 */ /* 0x000fe40000410000 */
[----:B------:R-:W-:Y:S01]  /*5690*/  FFMA.FTZ R70, R70, R45, R158 ;  /* 0x0000002d46467223 */ /* 0x000fe2000001009e */
[----:B------:R-:W-:Y:S01]  /*56a0*/  HADD2.F32 R45, -RZ, R102.H0_H0 ;  /* 0x20000066ff2d7230 */ /* 0x000fe20000004100 */
[----:B------:R-:W-:Y:S01]  /*56b0*/  FMUL.FTZ R39, R188, R39 ;  /* 0x00000027bc277220 */ /* 0x000fe20000410000 */
[----:B0-----:R-:W-:Y:S01]  /*56c0*/  HADD2.F32 R33, -RZ, R101.H0_H0 ;  /* 0x20000065ff217230 */ /* 0x001fe20000004100 */
[----:B------:R-:W-:Y:S01]  /*56d0*/  FFMA.FTZ R43, R38, R43, R8 ;  /* 0x0000002b262b7223 */ /* 0x000fe20000010008 */
[----:B------:R-:W-:Y:S01]  /*56e0*/  HADD2.F32 R32, -RZ, R105.H1_H1 ;  /* 0x30000069ff207230 */ /* 0x000fe20000004100 */
[----:B------:R-:W-:Y:S01]  /*56f0*/  FFMA.FTZ R75, R42, R75, R10 ;  /* 0x0000004b2a4b7223 */ /* 0x000fe2000001000a */
[----:B------:R-:W-:Y:S01]  /*5700*/  F2FP.PACK_AB R35, R67, R50 ;  /* 0x000000324323723e */ /* 0x000fe200000000ff */
[----:B------:R-:W-:Y:S01]  /*5710*/  FFMA.FTZ R72, R38, R33, R30 ;  /* 0x0000002126487223 */ /* 0x000fe2000001001e */
[----:B------:R-:W-:Y:S01]  /*5720*/  F2FP.PACK_AB R34, R49, R56 ;  /* 0x000000383122723e */ /* 0x000fe200000000ff */
[----:B------:R-:W-:Y:S01]  /*5730*/  FFMA.FTZ R38, R39, R32, R9 ;  /* 0x0000002027267223 */ /* 0x000fe20000010009 */
[----:B------:R-:W-:Y:S01]  /*5740*/  F2FP.PACK_AB R33, R55, R54 ;  /* 0x000000363721723e */ /* 0x000fe200000000ff */
[----:B------:R-:W-:Y:S01]  /*5750*/  FFMA.FTZ R76, R39, R76, R31 ;  /* 0x0000004c274c7223 */ /* 0x000fe2000001001f */
[----:B------:R-:W-:Y:S01]  /*5760*/  HADD2.F32 R39, -RZ, R104.H0_H0 ;  /* 0x20000068ff277230 */ /* 0x000fe20000004100 */
[----:B------:R-:W-:Y:S01]  /*5770*/  FFMA.FTZ R42, R42, R45, R156 ;  /* 0x0000002d2a2a7223 */ /* 0x000fe2000001009c */
[--C-:B------:R-:W-:Y:S01]  /*5780*/  HADD2.F32 R45, -RZ, R100.reuse.H0_H0 ;  /* 0x20000064ff2d7230 */ /* 0x100fe20000004100 */
[----:B------:R-:W-:Y:S01]  /*5790*/  F2FP.PACK_AB R32, R53, R52 ;  /* 0x000000343520723e */ /* 0x000fe200000000ff */
[----:B------:R-:W-:Y:S01]  /*57a0*/  IMAD.WIDE.U32 R36, R192, R187, c[0x0][0x210] ;  /* 0x00008400c0247625 */ /* 0x000fe200078e00bb */
[----:B------:R-:W-:Y:S01]  /*57b0*/  HADD2.F32 R50, -RZ, R100.H1_H1 ;  /* 0x30000064ff327230 */ /* 0x000fe20000004100 */
[----:B------:R-:W-:Y:S01]  /*57c0*/  F2FP.PACK_AB R42, R64, R42 ;  /* 0x0000002a402a723e */ /* 0x000fe200000000ff */
[----:B------:R-:W-:Y:S01]  /*57d0*/  HADD2.F32 R55, -RZ, R95.H0_H0 ;  /* 0x2000005fff377230 */ /* 0x000fe20000004100 */
[----:B------:R-:W-:Y:S01]  /*57e0*/  FADD.FTZ R154, -R186, R154 ;  /* 0x0000009aba9a7221 */ /* 0x000fe20000010100 */
[----:B------:R0:W-:Y:S01]  /*57f0*/  STG.E.128 [R36.64], R32 ;  /* 0x0000002024007986 */ /* 0x0001e2000c101d04 */
[----:B------:R-:W-:Y:S01]  /*5800*/  FFMA.FTZ R39, R40, R39, R6 ;  /* 0x0000002728277223 */ /* 0x000fe20000010006 */
[----:B------:R-:W-:Y:S01]  /*5810*/  HADD2.F32 R52, -RZ, R99.H1_H1 ;  /* 0x30000063ff347230 */ /* 0x000fe20000004100 */
[----:B------:R-:W-:Y:S01]  /*5820*/  FADD.FTZ R153, -R186, R153 ;  /* 0x00000099ba997221 */ /* 0x000fe20000010100 */
[----:B------:R-:W-:Y:S01]  /*5830*/  HADD2.F32 R56, -RZ, R95.H1_H1 ;  /* 0x3000005fff387230 */ /* 0x000fe20000004100 */
[----:B------:R-:W-:Y:S01]  /*5840*/  FFMA.FTZ R40, R40, R45, R28 ;  /* 0x0000002d28287223 */ /* 0x000fe2000001001c */
[----:B------:R-:W-:Y:S01]  /*5850*/  HADD2.F32 R45, -RZ, R99.H0_H0 ;  /* 0x20000063ff2d7230 */ /* 0x000fe20000004100 */
[----:B------:R-:W-:Y:S01]  /*5860*/  FMUL.FTZ R154, R188, R154 ;  /* 0x0000009abc9a7220 */ /* 0x000fe20000410000 */
[----:B------:R-:W-:Y:S01]  /*5870*/  HADD2.F32 R54, -RZ, R104.H1_H1 ;  /* 0x30000068ff367230 */ /* 0x000fe20000004100 */
[----:B------:R-:W-:Y:S01]  /*5880*/  FADD.FTZ R155, -R186, R155 ;  /* 0x0000009bba9b7221 */ /* 0x000fe20000010100 */
[----:B------:R-:W-:Y:S01]  /*5890*/  HADD2.F32 R53, -RZ, R98.H0_H0 ;  /* 0x20000062ff357230 */ /* 0x000fe20000004100 */
[----:B------:R-:W-:-:S02]  /*58a0*/  FMUL.FTZ R153, R188, R153 ;  /* 0x00000099bc997220 */ /* 0x000fc40000410000 */
[C---:B------:R-:W-:Y:S02]  /*58b0*/  FADD.FTZ R150, -R186.reuse, R150 ;  /* 0x00000096ba967221 */ /* 0x040fe40000010100 */
[----:B------:R-:W-:Y:S02]  /*58c0*/  FADD.FTZ R151, -R186, R151 ;  /* 0x00000097ba977221 */ /* 0x000fe40000010100 */
[----:B------:R-:W-:Y:S01]  /*58d0*/  FFMA.FTZ R49, R41, R50, R29 ;  /* 0x0000003229317223 */ /* 0x000fe2000001001d */
[----:B0-----:R-:W-:Y:S01]  /*58e0*/  HADD2.F32 R34, -RZ, R98.H1_H1 ;  /* 0x30000062ff227230 */ /* 0x001fe20000004100 */
[----:B------:R-:W-:Y:S01]  /*58f0*/  FFMA.FTZ R50, R154, R45, R20 ;  /* 0x0000002d9a327223 */ /* 0x000fe20000010014 */
[--C-:B------:R-:W-:Y:S01]  /*5900*/  HADD2.F32 R33, -RZ, R97.reuse.H0_H0 ;  /* 0x20000061ff217230 */ /* 0x100fe20000004100 */
[----:B------:R-:W-:Y:S01]  /*5910*/  FMUL.FTZ R155, R188, R155 ;  /* 0x0000009bbc9b7220 */ /* 0x000fe20000410000 */
[----:B------:R-:W-:Y:S01]  /*5920*/  HADD2.F32 R32, -RZ, R97.H1_H1 ;  /* 0x30000061ff207230 */ /* 0x000fe20000004100 */
[----:B------:R-:W-:Y:S01]  /*5930*/  FFMA.FTZ R154, R154, R55, R166 ;  /* 0x000000379a9a7223 */ /* 0x000fe200000100a6 */
[--C-:B------:R-:W-:Y:S01]  /*5940*/  HADD2.F32 R35, -RZ, R93.reuse.H0_H0 ;  /* 0x2000005dff237230 */ /* 0x100fe20000004100 */
[----:B------:R-:W-:Y:S01]  /*5950*/  FADD.FTZ R152, -R186, R152 ;  /* 0x00000098ba987221 */ /* 0x000fe20000010100 */
[----:B------:R-:W-:Y:S01]  /*5960*/  HADD2.F32 R36, -RZ, R94.H1_H1 ;  /* 0x3000005eff247230 */ /* 0x000fe20000004100 */
[----:B------:R-:W-:Y:S01]  /*5970*/  FFMA.FTZ R55, R153, R34, R19 ;  /* 0x0000002299377223 */ /* 0x000fe20000010013 */
[----:B------:R-:W-:Y:S01]  /*5980*/  HADD2.F32 R34, -RZ, R93.H1_H1 ;  /* 0x3000005dff227230 */ /* 0x000fe20000004100 */
[----:B------:R-:W-:Y:S01]  /*5990*/  FMUL.FTZ R150, R188, R150 ;  /* 0x00000096bc967220 */ /* 0x000fe20000410000 */
[----:B------:R-:W-:Y:S01]  /*59a0*/  F2FP.PACK_AB R45, R46, R74 ;  /* 0x0000004a2e2d723e */ /* 0x000fe200000000ff */
[----:B------:R-:W-:Y:S01]  /*59b0*/  FMUL.FTZ R151, R188, R151 ;  /* 0x00000097bc977220 */ /* 0x000fe20000410000 */
[----:B------:R-:W-:Y:S01]  /*59c0*/  F2FP.PACK_AB R46, R73, R65 ;  /* 0x00000041492e723e */ /* 0x000fe200000000ff */
[----:B------:R-:W-:Y:S01]  /*59d0*/  FFMA.FTZ R52, R155, R52, R21 ;  /* 0x000000349b347223 */ /* 0x000fe20000010015 */
[----:B------:R-:W-:Y:S01]  /*59e0*/  HADD2.F32 R37, -RZ, R92.H0_H0 ;  /* 0x2000005cff257230 */ /* 0x000fe20000004100 */
[C---:B------:R-:W-:Y:S01]  /*59f0*/  FADD.FTZ R148, -R186.reuse, R148 ;  /* 0x00000094ba947221 */ /* 0x040fe20000010100 */
[----:B------:R-:W-:Y:S01]  /*5a00*/  F2FP.PACK_AB R40, R49, R40 ;  /* 0x000000283128723e */ /* 0x000fe200000000ff */
[----:B------:R-:W-:-:S02]  /*5a10*/  FADD.FTZ R149, -R186, R149 ;  /* 0x00000095ba957221 */ /* 0x000fc40000010100 */
[----:B------:R-:W-:Y:S02]  /*5a20*/  FMUL.FTZ R152, R188, R152 ;  /* 0x00000098bc987220 */ /* 0x000fe40000410000 */
[----:B------:R-:W-:Y:S02]  /*5a30*/  FFMA.FTZ R155, R155, R56, R167 ;  /* 0x000000389b9b7223 */ /* 0x000fe400000100a7 */
[C---:B------:R-:W-:Y:S02]  /*5a40*/  FFMA.FTZ R56, R150.reuse, R33, R16 ;  /* 0x0000002196387223 */ /* 0x040fe40000010010 */
[C---:B------:R-:W-:Y:S02]  /*5a50*/  FFMA.FTZ R67, R151.reuse, R32, R17 ;  /* 0x0000002097437223 */ /* 0x040fe40000010011 */
[----:B------:R-:W-:Y:S01]  /*5a60*/  FFMA.FTZ R150, R150, R35, R162 ;  /* 0x0000002396967223 */ /* 0x000fe200000100a2 */
[--C-:B------:R-:W-:Y:S01]  /*5a70*/  HADD2.F32 R35, -RZ, R96.reuse.H0_H0 ;  /* 0x20000060ff237230 */ /* 0x100fe20000004100 */
[----:B------:R-:W-:Y:S01]  /*5a80*/  FFMA.FTZ R151, R151, R34, R163 ;  /* 0x0000002297977223 */ /* 0x000fe200000100a3 */
[----:B------:R-:W-:Y:S01]  /*5a90*/  HADD2.F32 R34, -RZ, R96.H1_H1 ;  /* 0x30000060ff227230 */ /* 0x000fe20000004100 */
[----:B------:R-:W-:Y:S01]  /*5aa0*/  FFMA.FTZ R54, R41, R54, R7 ;  /* 0x0000003629367223 */ /* 0x000fe20000010007 */
[----:B------:R-:W-:Y:S01]  /*5ab0*/  HADD2.F32 R41, -RZ, R94.H0_H0 ;  /* 0x2000005eff297230 */ /* 0x000fe20000004100 */
[----:B------:R-:W-:Y:S01]  /*5ac0*/  FFMA.FTZ R153, R153, R36, R165 ;  /* 0x0000002499997223 */ /* 0x000fe200000100a5 */
[----:B------:R-:W-:Y:S01]  /*5ad0*/  HADD2.F32 R36, -RZ, R92.H1_H1 ;  /* 0x3000005cff247230 */ /* 0x000fe20000004100 */
[----:B------:R-:W-:Y:S01]  /*5ae0*/  IMAD.WIDE.U32 R32, R184, R187, c[0x0][0x208] ;  /* 0x00008200b8207625 */ /* 0x000fe200078e00bb */
[----:B------:R-:W-:-:S03]  /*5af0*/  F2FP.PACK_AB R49, R151, R150 ;  /* 0x000000969731723e */ /* 0x000fc600000000ff */
[C---:B------:R-:W-:Y:S01]  /*5b00*/  FMUL.FTZ R148, R188.reuse, R148 ;  /* 0x00000094bc947220 */ /* 0x040fe20000410000 */
[----:B------:R0:W-:Y:S01]  /*5b10*/  STG.E.128 [R32.64], R44 ;  /* 0x0000002c20007986 */ /* 0x0001e2000c101d04 */
[----:B------:R-:W-:Y:S02]  /*5b20*/  FMUL.FTZ R149, R188, R149 ;  /* 0x00000095bc957220 */ /* 0x000fe40000410000 */
[----:B------:R-:W-:Y:S02]  /*5b30*/  FFMA.FTZ R53, R152, R53, R18 ;  /* 0x0000003598357223 */ /* 0x000fe40000010012 */
[----:B------:R-:W-:Y:S01]  /*5b40*/  FFMA.FTZ R60, R148, R35, R14 ;  /* 0x00000023943c7223 */ /* 0x000fe2000001000e */
[----:B------:R-:W-:Y:S01]  /*5b50*/  F2FP.PACK_AB R35, R69, R68 ;  /* 0x000000444523723e */ /* 0x000fe200000000ff */
[C---:B------:R-:W-:Y:S01]  /*5b60*/  FFMA.FTZ R65, R149.reuse, R34, R15 ;  /* 0x0000002295417223 */ /* 0x040fe2000001000f */
[----:B------:R-:W-:Y:S01]  /*5b70*/  F2FP.PACK_AB R34, R66, R51 ;  /* 0x000000334222723e */ /* 0x000fe200000000ff */
[----:B------:R-:W-:Y:S01]  /*5b80*/  FFMA.FTZ R152, R152, R41, R164 ;  /* 0x0000002998987223 */ /* 0x000fe200000100a4 */
[----:B------:R-:W-:Y:S01]  /*5b90*/  F2FP.PACK_AB R41, R76, R72 ;  /* 0x000000484c29723e */ /* 0x000fe200000000ff */
[----:B------:R-:W-:Y:S01]  /*5ba0*/  FFMA.FTZ R48, R148, R37, R160 ;  /* 0x0000002594307223 */ /* 0x000fe200000100a0 */
[----:B------:R-:W-:Y:S01]  /*5bb0*/  F2FP.PACK_AB R37, R38, R43 ;  /* 0x0000002b2625723e */ /* 0x000fe200000000ff */
[----:B------:R-:W-:Y:S01]  /*5bc0*/  FFMA.FTZ R149, R149, R36, R161 ;  /* 0x0000002495957223 */ /* 0x000fe200000100a1 */
[----:B------:R-:W-:-:S02]  /*5bd0*/  F2FP.PACK_AB R36, R54, R39 ;  /* 0x000000273624723e */ /* 0x000fc400000000ff */
[----:B------:R-:W-:Y:S02]  /*5be0*/  F2FP.PACK_AB R38, R77, R75 ;  /* 0x0000004b4d26723e */ /* 0x000fe400000000ff */
[----:B0-----:R-:W-:Y:S01]  /*5bf0*/  F2FP.PACK_AB R46, R55, R53 ;  /* 0x00000035372e723e */ /* 0x001fe200000000ff */
[----:B------:R-:W-:Y:S01]  /*5c00*/  IMAD.WIDE.U32 R54, R185, R187, c[0x0][0x208] ;  /* 0x00008200b9367625 */ /* 0x000fe200078e00bb */
[----:B------:R-:W-:Y:S02]  /*5c10*/  F2FP.PACK_AB R47, R52, R50 ;  /* 0x00000032342f723e */ /* 0x000fe400000000ff */
[----:B------:R-:W-:Y:S01]  /*5c20*/  F2FP.PACK_AB R33, R61, R59 ;  /* 0x0000003b3d21723e */ /* 0x000fe200000000ff */
[----:B------:R-:W-:Y:S01]  /*5c30*/  IMAD.WIDE.U32 R52, R184, R187, c[0x0][0x210] ;  /* 0x00008400b8347625 */ /* 0x000fe200078e00bb */
[----:B------:R-:W-:Y:S02]  /*5c40*/  F2FP.PACK_AB R32, R63, R62 ;  /* 0x0000003e3f20723e */ /* 0x000fe400000000ff */
[----:B------:R-:W-:Y:S01]  /*5c50*/  F2FP.PACK_AB R39, R58, R57 ;  /* 0x000000393a27723e */ /* 0x000fe200000000ff */
[-C--:B------:R-:W-:Y:S01]  /*5c60*/  IMAD.WIDE.U32 R58, R185, R187.reuse, c[0x0][0x210] ;  /* 0x00008400b93a7625 */ /* 0x080fe200078e00bb */
[----:B------:R-:W-:Y:S01]  /*5c70*/  F2FP.PACK_AB R43, R71, R70 ;  /* 0x00000046472b723e */ /* 0x000fe200000000ff */
[----:B------:R0:W-:Y:S01]  /*5c80*/  STG.E.128 [R52.64], R32 ;  /* 0x0000002034007986 */ /* 0x0001e2000c101d04 */
[----:B------:R-:W-:Y:S01]  /*5c90*/  F2FP.PACK_AB R45, R67, R56 ;  /* 0x00000038432d723e */ /* 0x000fe200000000ff */
[CC--:B------:R-:W-:Y:S01]  /*5ca0*/  IMAD.WIDE.U32 R56, R190.reuse, R187.reuse, c[0x0][0x208] ;  /* 0x00008200be387625 */ /* 0x0c0fe200078e00bb */
[----:B------:R-:W-:Y:S01]  /*5cb0*/  F2FP.PACK_AB R44, R65, R60 ;  /* 0x0000003c412c723e */ /* 0x000fe200000000ff */
[----:B------:R0:W-:Y:S01]  /*5cc0*/  STG.E.128 [R54.64], R36 ;  /* 0x0000002436007986 */ /* 0x0001e2000c101d04 */
[----:B------:R-:W-:Y:S01]  /*5cd0*/  F2FP.PACK_AB R51, R155, R154 ;  /* 0x0000009a9b33723e */ /* 0x000fe200000000ff */
[----:B------:R-:W-:Y:S01]  /*5ce0*/  IMAD.WIDE.U32 R60, R190, R187, c[0x0][0x210] ;  /* 0x00008400be3c7625 */ /* 0x000fe200078e00bb */
[----:B------:R-:W-:Y:S01]  /*5cf0*/  F2FP.PACK_AB R50, R153, R152 ;  /* 0x000000989932723e */ /* 0x000fe200000000ff */
[----:B------:R0:W-:Y:S01]  /*5d00*/  STG.E.128 [R58.64], R40 ;  /* 0x000000283a007986 */ /* 0x0001e2000c101d04 */
[----:B------:R-:W-:-:S03]  /*5d10*/  F2FP.PACK_AB R48, R149, R48 ;  /* 0x000000309530723e */ /* 0x000fc600000000ff */
[----:B------:R0:W-:Y:S04]  /*5d20*/  STG.E.128 [R56.64], R44 ;  /* 0x0000002c38007986 */ /* 0x0001e8000c101d04 */
[----:B------:R0:W-:Y:S02]  /*5d30*/  STG.E.128 [R60.64], R48 ;  /* 0x000000303c007986 */ /* 0x0001e4000c101d04 */
[----:B0----5:R-:W-:Y:S01]  /*5d40*/  @P0 CALL.REL.NOINC `(.L_x_27759) ;  /* 0x0000001000000944 */ /* 0x021fe20003c00000 */
[----:B------:R-:W-:Y:S05]  /*5d50*/  BRA `(.L_x_27760) ;  /* 0xffffb28000007947 */ /* 0x000fea000383ffff */
.L_x_27759:
[----:B------:R-:W-:Y:S05]  /*5d60*/  EXIT ;  /* 0x000000000000794d */ /* 0x000fea0003800000 */
.L_x_27757:
[----:B------:R-:W-:Y:S01]  /*5d70*/  HFMA2.MMA R187, -RZ, RZ, 0, 5.9604644775390625e-08 ;  /* 0x00000001ffbb7435 */ /* 0x000fe200000001ff */
[----:B------:R-:W-:Y:S02]  /*5d80*/  MOV R249, R186 ;  /* 0x000000ba00f97202 */ /* 0x000fe40000000f00 */
[----:B------:R-:W-:Y:S02]  /*5d90*/  MOV R252, 0x1f ;  /* 0x0000001f00fc7802 */ /* 0x000fe40000000f00 */
[----:B------:R-:W-:-:S02]  /*5da0*/  MOV R189, 0xffffffff ;  /* 0xffffffff00bd7802 */ /* 0x000fc40000000f00 */
[----:B------:R-:W-:Y:S02]  /*5db0*/  MOV R188, 0x5dd0 ;  /* 0x00005dd000bc7802 */ /* 0x000fe40000000f00 */
[----:B-----5:R-:W-:Y:S05]  /*5dc0*/  CALL.REL.NOINC `($__internal_49_$__cuda_sm70_shflsync_bfly_p) ;  /* 0x00000ac000007944 */ /* 0x020fea0003c00000 */
[----:B-1----:R-:W-:Y:S05]  /*5dd0*/  BRA `(.L_x_27761) ;  /* 0xffffd7e000007947 */ /* 0x002fea000383ffff */
.L_x_27758:
[----:B------:R-:W-:Y:S01]  /*5de0*/  HFMA2.MMA R187, -RZ, RZ, 0, 1.1920928955078125e-07 ;  /* 0x00000002ffbb7435 */ /* 0x000fe200000001ff */
[----:B------:R-:W-:Y:S02]  /*5df0*/  MOV R249, R186 ;  /* 0x000000ba00f97202 */ /* 0x000fe40000000f00 */
[----:B------:R-:W-:Y:S02]  /*5e00*/  MOV R252, 0x1f ;  /* 0x0000001f00fc7802 */ /* 0x000fe40000000f00 */
[----:B------:R-:W-:Y:S02]  /*5e10*/  MOV R189, 0xffffffff ;  /* 0xffffffff00bd7802 */ /* 0x000fe40000000f00 */
[----:B------:R-:W-:Y:S02]  /*5e20*/  MOV R188, 0x5e40 ;  /* 0x00005e4000bc7802 */ /* 0x000fe40000000f00 */
[----:B-----5:R-:W-:Y:S05]  /*5e30*/  CALL.REL.NOINC `($__internal_49_$__cuda_sm70_shflsync_bfly_p) ;  /* 0x00000a5000007944 */ /* 0x020fea0003c00000 */
[----:B-1----:R-:W-:Y:S01]  /*5e40*/  FADD.FTZ R186, R186, R187 ;  /* 0x000000bbbaba7221 */ /* 0x002fe20000010000 */
[----:B------:R-:W-:Y:S01]  /*5e50*/  HFMA2.MMA R187, -RZ, RZ, 0, 2.384185791015625e-07 ;  /* 0x00000004ffbb7435 */ /* 0x000fe200000001ff */
[----:B------:R-:W-:Y:S02]  /*5e60*/  MOV R252, 0x1f ;  /* 0x0000001f00fc7802 */ /* 0x000fe40000000f00 */
[----:B------:R-:W-:-:S02]  /*5e70*/  MOV R189, 0xffffffff ;  /* 0xffffffff00bd7802 */ /* 0x000fc40000000f00 */
[----:B------:R-:W-:Y:S02]  /*5e80*/  MOV R249, R186 ;  /* 0x000000ba00f97202 */ /* 0x000fe40000000f00 */
[----:B------:R-:W-:Y:S02]  /*5e90*/  MOV R188, 0x5eb0 ;  /* 0x00005eb000bc7802 */ /* 0x000fe40000000f00 */
[----:B------:R-:W-:Y:S05]  /*5ea0*/  CALL.REL.NOINC `($__internal_49_$__cuda_sm70_shflsync_bfly_p) ;  /* 0x000009e000007944 */ /* 0x000fea0003c00000 */
[----:B-1----:R-:W-:Y:S01]  /*5eb0*/  FADD.FTZ R186, R186, R187 ;  /* 0x000000bbbaba7221 */ /* 0x002fe20000010000 */
[----:B------:R-:W-:Y:S01]  /*5ec0*/  HFMA2.MMA R187, -RZ, RZ, 0, 4.76837158203125e-07 ;  /* 0x00000008ffbb7435 */ /* 0x000fe200000001ff */
[----:B------:R-:W-:Y:S02]  /*5ed0*/  MOV R252, 0x1f ;  /* 0x0000001f00fc7802 */ /* 0x000fe40000000f00 */
[----:B------:R-:W-:Y:S02]  /*5ee0*/  MOV R189, 0xffffffff ;  /* 0xffffffff00bd7802 */ /* 0x000fe40000000f00 */
[----:B------:R-:W-:Y:S02]  /*5ef0*/  MOV R249, R186 ;  /* 0x000000ba00f97202 */ /* 0x000fe40000000f00 */
[----:B------:R-:W-:-:S02]  /*5f00*/  MOV R188, 0x5f20 ;  /* 0x00005f2000bc7802 */ /* 0x000fc40000000f00 */
[----:B------:R-:W-:Y:S05]  /*5f10*/  CALL.REL.NOINC `($__internal_49_$__cuda_sm70_shflsync_bfly_p) ;  /* 0x0000097000007944 */ /* 0x000fea0003c00000 */
[----:B-1----:R-:W-:Y:S01]  /*5f20*/  FADD.FTZ R186, R186, R187 ;  /* 0x000000bbbaba7221 */ /* 0x002fe20000010000 */
[----:B------:R-:W-:Y:S01]  /*5f30*/  HFMA2.MMA R187, -RZ, RZ, 0, 9.5367431640625e-07 ;  /* 0x00000010ffbb7435 */ /* 0x000fe200000001ff */
[----:B------:R-:W-:-:S02]  /*5f40*/  MOV R252, 0x1f ;  /* 0x0000001f00fc7802 */ /* 0x000fc40000000f00 */
[----:B------:R-:W-:Y:S02]  /*5f50*/  MOV R189, 0xffffffff ;  /* 0xffffffff00bd7802 */ /* 0x000fe40000000f00 */
[----:B------:R-:W-:Y:S02]  /*5f60*/  MOV R249, R186 ;  /* 0x000000ba00f97202 */ /* 0x000fe40000000f00 */
[----:B------:R-:W-:Y:S02]  /*5f70*/  MOV R188, 0x5f90 ;  /* 0x00005f9000bc7802 */ /* 0x000fe40000000f00 */
[----:B------:R-:W-:Y:S05]  /*5f80*/  CALL.REL.NOINC `($__internal_49_$__cuda_sm70_shflsync_bfly_p) ;  /* 0x0000090000007944 */ /* 0x000fea0003c00000 */
        /* <DEDUP_REMOVED lines=118> */
[----:B------:R-:W-:Y:S05]  /*66f0*/  CALL.REL.NOINC `($__internal_49_$__cuda_sm70_shflsync_bfly_p) ;  /* 0x0000019000007944 */ /* 0x000fea0003c00000 */
[----:B-1----:R-:W-:Y:S01]  /*6700*/  FADD.FTZ R249, R249, R187 ;  /* 0x000000bbf9f97221 */ /* 0x002fe20000010000 */
[----:B------:R-:W-:Y:S01]  /*6710*/  HFMA2.MMA R187, -RZ, RZ, 0, 1.1920928955078125e-07 ;  /* 0x00000002ffbb7435 */ /* 0x000fe200000001ff */
[----:B------:R-:W-:Y:S02]  /*6720*/  MOV R252, 0x1f ;  /* 0x0000001f00fc7802 */ /* 0x000fe40000000f00 */
[----:B------:R-:W-:Y:S02]  /*6730*/  MOV R189, 0xffffffff ;  /* 0xffffffff00bd7802 */ /* 0x000fe40000000f00 */
[----:B------:R-:W-:Y:S02]  /*6740*/  MOV R188, 0x6760 ;  /* 0x0000676000bc7802 */ /* 0x000fe40000000f00 */
[----:B------:R-:W-:Y:S05]  /*6750*/  CALL.REL.NOINC `($__internal_49_$__cuda_sm70_shflsync_bfly_p) ;  /* 0x0000013000007944 */ /* 0x000fea0003c00000 */
[----:B-1----:R-:W-:Y:S01]  /*6760*/  FADD.FTZ R249, R249, R187 ;  /* 0x000000bbf9f97221 */ /* 0x002fe20000010000 */
[----:B------:R-:W-:Y:S01]  /*6770*/  HFMA2.MMA R187, -RZ, RZ, 0, 2.384185791015625e-07 ;  /* 0x00000004ffbb7435 */ /* 0x000fe200000001ff */
[----:B------:R-:W-:-:S02]  /*6780*/  MOV R252, 0x1f ;  /* 0x0000001f00fc7802 */ /* 0x000fc40000000f00 */
[----:B------:R-:W-:Y:S02]  /*6790*/  MOV R189, 0xffffffff ;  /* 0xffffffff00bd7802 */ /* 0x000fe40000000f00 */
[----:B------:R-:W-:Y:S02]  /*67a0*/  MOV R188, 0x67c0 ;  /* 0x000067c000bc7802 */ /* 0x000fe40000000f00 */
[----:B------:R-:W-:Y:S05]  /*67b0*/  CALL.REL.NOINC `($__internal_49_$__cuda_sm70_shflsync_bfly_p) ;  /* 0x000000d000007944 */ /* 0x000fea0003c00000 */
[----:B-1----:R-:W-:Y:S01]  /*67c0*/  FADD.FTZ R249, R249, R187 ;  /* 0x000000bbf9f97221 */ /* 0x002fe20000010000 */
[----:B------:R-:W-:Y:S01]  /*67d0*/  HFMA2.MMA R187, -RZ, RZ, 0, 4.76837158203125e-07 ;  /* 0x00000008ffbb7435 */ /* 0x000fe200000001ff */
[----:B------:R-:W-:Y:S02]  /*67e0*/  MOV R252, 0x1f ;  /* 0x0000001f00fc7802 */ /* 0x000fe40000000f00 */
[----:B------:R-:W-:Y:S02]  /*67f0*/  MOV R189, 0xffffffff ;  /* 0xffffffff00bd7802 */ /* 0x000fe40000000f00 */
[----:B------:R-:W-:Y:S02]  /*6800*/  MOV R188, 0x6820 ;  /* 0x0000682000bc7802 */ /* 0x000fe40000000f00 */
[----:B------:R-:W-:Y:S05]  /*6810*/  CALL.REL.NOINC `($__internal_49_$__cuda_sm70_shflsync_bfly_p) ;  /* 0x0000007000007944 */ /* 0x000fea0003c00000 */
[----:B-1----:R-:W-:Y:S01]  /*6820*/  FADD.FTZ R249, R249, R187 ;  /* 0x000000bbf9f97221 */ /* 0x002fe20000010000 */
[----:B------:R-:W-:Y:S01]  /*6830*/  HFMA2.MMA R187, -RZ, RZ, 0, 9.5367431640625e-07 ;  /* 0x00000010ffbb7435 */ /* 0x000fe200000001ff */
[----:B------:R-:W-:-:S02]  /*6840*/  MOV R252, 0x1f ;  /* 0x0000001f00fc7802 */ /* 0x000fc40000000f00 */
[----:B------:R-:W-:Y:S02]  /*6850*/  MOV R189, 0xffffffff ;  /* 0xffffffff00bd7802 */ /* 0x000fe40000000f00 */
[----:B------:R-:W-:Y:S02]  /*6860*/  MOV R188, 0x6880 ;  /* 0x0000688000bc7802 */ /* 0x000fe40000000f00 */
[----:B------:R-:W-:Y:S05]  /*6870*/  CALL.REL.NOINC `($__internal_49_$__cuda_sm70_shflsync_bfly_p) ;  /* 0x0000001000007944 */ /* 0x000fea0003c00000 */
[----:B-1----:R-:W-:Y:S05]  /*6880*/  BRA `(.L_x_27762) ;  /* 0xffffd57000007947 */ /* 0x002fea000383ffff */
        .weak           $__internal_49_$__cuda_sm70_shflsync_bfly_p
        .type           $__internal_49_$__cuda_sm70_shflsync_bfly_p,@function
        .size           $__internal_49_$__cuda_sm70_shflsync_bfly_p,(.L_x_41077 - $__internal_49_$__cuda_sm70_shflsync_bfly_p)
$__internal_49_$__cuda_sm70_shflsync_bfly_p:
[----:B------:R-:W-:Y:S04]  /*6890*/  WARPSYNC R189 ;  /* 0x000000bd00007348 */ /* 0x000fe80003800000 */
[----:B------:R0:W1:Y:S02]  /*68a0*/  SHFL.BFLY PT, R187, R249, R187, R252 ;  /* 0x0c0000bbf9bb7389 */ /* 0x00006400000e00fc */
[----:B0-----:R-:W-:-:S06]  /*68b0*/  HFMA2.MMA R189, -RZ, RZ, 0, 0 ;  /* 0x00000000ffbd7435 */ /* 0x001fcc00000001ff */
[----:B------:R-:W-:Y:S05]  /*68c0*/  RET.REL.NODEC R188 `(_ZN10layer_norm31ln_parallel_residual_fwd_kernelINS_13Kernel_traitsI6__halfS2_fS2_fjLj7168ELj1ELj1ELj4ELj16ENS_18Kernel_traits_baseILj7168ES2_S2_fS2_fjLj128EEEEELb0ELb0ELb1EEEvNS_9FwdParamsE) ;  /* 0xffff9730bc007950 */ /* 0x000fea0003c3ffff */
.L_x_27763:
        /* <DEDUP_REMOVED lines=11> */
.L_x_41077:


//--------------------- .text._ZN10layer_norm31ln_parallel_residual_fwd_kernelINS_13Kernel_traitsI6__halfS2_fS2_fjLj7168ELj1ELj1ELj4ELj16ENS_18Kernel_traits_baseILj7168ES2_S2_fS2_fjLj128EEEEELb0ELb1ELb0EEEvNS_9FwdParamsE --------------------------
	.section	.text._ZN10layer_norm31ln_parallel_residual_fwd_kernelINS_13Kernel_traitsI6__halfS2_fS2_fjLj7168ELj1ELj1ELj4ELj16ENS_18Kernel_traits_baseILj7168ES2_S2_fS2_fjLj128EEEEELb0ELb1ELb0EEEvNS_9FwdParamsE,"ax",@progbits
	.sectioninfo	@"SHI_REGISTERS=208"
	.align	128
        .global         _ZN10layer_norm31ln_parallel_residual_fwd_kernelINS_13Kernel_traitsI6__halfS2_fS2_fjLj7168ELj1ELj1ELj4ELj16ENS_18Kernel_traits_baseILj7168ES2_S2_fS2_fjLj128EEEEELb0ELb1ELb0EEEvNS_9FwdParamsE
        .type           _ZN10layer_norm31ln_parallel_residual_fwd_kernelINS_13Kernel_traitsI6__halfS2_fS2_fjLj7168ELj1ELj1ELj4ELj16ENS_18Kernel_traits_baseILj7168ES2_S2_fS2_fjLj128EEEEELb0ELb1ELb0EEEvNS_9FwdParamsE,@function
        .size           _ZN10layer_norm31ln_parallel_residual_fwd_kernelINS_13Kernel_traitsI6__halfS2_fS2_fjLj7168ELj1ELj1ELj4ELj16ENS_18Kernel_traits_baseILj7168ES2_S2_fS2_fjLj128EEEEELb0ELb1ELb0EEEvNS_9FwdParamsE,(.L_x_41078 - _ZN10layer_norm31ln_parallel_residual_fwd_kernelINS_13Kernel_traitsI6__halfS2_fS2_fjLj7168ELj1ELj1ELj4ELj16ENS_18Kernel_traits_baseILj7168ES2_S2_fS2_fjLj128EEEEELb0ELb1ELb0EEEvNS_9FwdParamsE)
        .other          _ZN10layer_norm31ln_parallel_residual_fwd_kernelINS_13Kernel_traitsI6__halfS2_fS2_fjLj7168ELj1ELj1ELj4ELj16ENS_18Kernel_traits_baseILj7168ES2_S2_fS2_fjLj128EEEEELb0ELb1ELb0EEEvNS_9FwdParamsE,@"STO_CUDA_ENTRY STV_DEFAULT"
_ZN10layer_norm31ln_parallel_residual_fwd_kernelINS_13Kernel_traitsI6__halfS2_fS2_fjLj7168ELj1ELj1ELj4ELj16ENS_18Kernel_traits_baseILj7168ES2_S2_fS2_fjLj128EEEEELb0ELb1ELb0EEEvNS_9FwdParamsE:
.text._ZN10layer_norm31ln_parallel_residual_fwd_kernelINS_13Kernel_traitsI6__halfS2_fS2_fjLj7168ELj1ELj1ELj4ELj16ENS_18Kernel_traits_baseILj7168ES2_S2_fS2_fjLj128EEEEELb0ELb1ELb0EEEvNS_9FwdParamsE:
        /* <DEDUP_REMOVED lines=31> */
.L_x_27765:
[----:B0-----:R-:W-:Y:S05]  /*01f0*/  BSYNC B0 ;  /* 0x0000000000007941 */ /* 0x001fea0003800000 */
.L_x_27764:
        /* <DEDUP_REMOVED lines=13> */
.L_x_27767:
[----:B0-----:R-:W-:Y:S05]  /*02d0*/  BSYNC B0 ;  /* 0x0000000000007941 */ /* 0x001fea0003800000 */
.L_x_27766:
        /* <DEDUP_REMOVED lines=13> */
.L_x_27769:
[----:B0-----:R-:W-:Y:S05]  /*03b0*/  BSYNC B0 ;  /* 0x0000000000007941 */ /* 0x001fea0003800000 */
.L_x_27768:
        /* <DEDUP_REMOVED lines=13> */
.L_x_27771:
[----:B0-----:R-:W-:Y:S05]  /*0490*/  BSYNC B0 ;  /* 0x0000000000007941 */ /* 0x001fea0003800000 */
.L_x_27770:
        /* <DEDUP_REMOVED lines=13> */
.L_x_27773:
[----:B0-----:R-:W-:Y:S05]  /*0570*/  BSYNC B0 ;  /* 0x0000000000007941 */ /* 0x001fea0003800000 */
.L_x_27772:
        /* <DEDUP_REMOVED lines=15> */
.L_x_27775:
[----:B0-----:R-:W-:Y:S05]  /*0670*/  BSYNC B0 ;  /* 0x0000000000007941 */ /* 0x001fea0003800000 */
.L_x_27774:
        /* <DEDUP_REMOVED lines=14> */
.L_x_27777:
[----:B0-----:R-:W-:Y:S05]  /*0760*/  BSYNC B0 ;  /* 0x0000000000007941 */ /* 0x001fea0003800000 */
.L_x_27776:
[----:B------:R-:W0:Y:S02]  /*0770*/  S2UR UR6, SR_CTAID.X ;  /* 0x00000000000679c3 */ /* 0x000e240000002500 */
[----:B0-----:R-:W-:-:S04]  /*0780*/  LEA.HI R189, R0, UR6, RZ, 0x19 ;  /* 0x0000000600bd7c11 */ /* 0x001fc8000f8fc8ff */
[----:B------:R-:W-:-:S13]  /*0790*/  ISETP.GE.AND P1, PT, R189, c[0x0][0x164], PT ;  /* 0x00005900bd007a0c */ /* 0x000fda0003f26270 */
[----:B------:R-:W-:Y:S05]  /*07a0*/  @P1 EXIT ;  /* 0x000000000000194d */ /* 0x000fea0003800000 */
[----:B------:R-:W-:Y:S01]  /*07b0*/  SHF.R.S32.HI R84, RZ, 0x3, R84 ;  /* 0x00000003ff547819 */ /* 0x000fe20000011454 */
[--C-:B-----5:R-:W-:Y:S01]  /*07c0*/  HADD2.F32 R139, -RZ, R65.reuse.H0_H0 ;  /* 0x20000041ff8b7230 */ /* 0x120fe20000004100 */
[----:B------:R-:W-:Y:S01]  /*07d0*/  MOV R191, 0x1 ;  /* 0x0000000100bf7802 */ /* 0x000fe20000000f00 */
[----:B------:R-:W-:Y:S01]  /*07e0*/  HADD2.F32 R143, -RZ, R65.H1_H1 ;  /* 0x30000041ff8f7230 */ /* 0x000fe20000004100 */
[----:B------:R-:W-:Y:S01]  /*07f0*/  LOP3.LUT R65, R0, 0x60, RZ, 0xc0, !PT ;  /* 0x0000006000417812 */ /* 0x000fe200078ec0ff */
[--C-:B------:R-:W-:Y:S01]  /*0800*/  HADD2.F32 R153, -RZ, R56.reuse.H0_H0 ;  /* 0x20000038ff997230 */ /* 0x100fe20000004100 */
[----:B------:R-:W-:Y:S01]  /*0810*/  ULDC.U8 UR6, c[0x0][0x1f0] ;  /* 0x00007c0000067ab9 */ /* 0x000fe20000000000 */
[----:B------:R-:W-:Y:S01]  /*0820*/  HADD2.F32 R157, -RZ, R56.H1_H1 ;  /* 0x30000038ff9d7230 */ /* 0x000fe20000004100 */
[----:B------:R-:W-:Y:S01]  /*0830*/  LOP3.LUT R56, R84, 0x7f, RZ, 0xc0, !PT ;  /* 0x0000007f54387812 */ /* 0x000fe200078ec0ff */
[--C-:B------:R-:W-:Y:S01]  /*0840*/  HADD2.F32 R156, -RZ, R57.reuse.H0_H0 ;  /* 0x20000039ff9c7230 */ /* 0x100fe20000004100 */
[----:B------:R-:W-:Y:S01]  /*0850*/  SHF.R.U32.HI R84, RZ, 0x2, R84 ;  /* 0x00000002ff547819 */ /* 0x000fe20000011654 */
[----:B------:R-:W-:Y:S01]  /*0860*/  HADD2.F32 R159, -RZ, R57.H1_H1 ;  /* 0x30000039ff9f7230 */ /* 0x000fe20000004100 */
[----:B------:R-:W-:Y:S01]  /*0870*/  IADD3 R65, R56, -R65, RZ ;  /* 0x8000004138417210 */ /* 0x000fe20007ffe0ff */
[--C-:B------:R-:W-:Y:S01]  /*0880*/  HADD2.F32 R3, -RZ, R8.reuse.H0_H0 ;  /* 0x20000008ff037230 */ /* 0x100fe20000004100 */
[----:B------:R-:W-:Y:S01]  /*0890*/  LOP3.LUT R84, R84, 0x3fffffe0, RZ, 0xc0, !PT ;  /* 0x3fffffe054547812 */ /* 0x000fe200078ec0ff */
[----:B------:R-:W-:Y:S01]  /*08a0*/  HADD2.F32 R4, -RZ, R8.H1_H1 ;  /* 0x30000008ff047230 */ /* 0x000fe20000004100 */
[----:B------:R-:W-:Y:S01]  /*08b0*/  IMNMX R65, RZ, R65, !PT ;  /* 0x00000041ff417217 */ /* 0x000fe20007800200 */
[--C-:B------:R-:W-:Y:S01]  /*08c0*/  HADD2.F32 R5, -RZ, R9.reuse.H0_H0 ;  /* 0x20000009ff057230 */ /* 0x100fe20000004100 */
[----:B------:R-:W-:Y:S01]  /*08d0*/  SHF.L.U32 R57, R0, 0x5, RZ ;  /* 0x0000000500397819 */ /* 0x000fe200000006ff */
[----:B------:R-:W-:Y:S01]  /*08e0*/  HADD2.F32 R6, -RZ, R9.H1_H1 ;  /* 0x30000009ff067230 */ /* 0x000fe20000004100 */
[----:B------:R-:W-:Y:S01]  /*08f0*/  IMNMX R65, R65, 0x20, PT ;  /* 0x0000002041417817 */ /* 0x000fe20003800200 */
[--C-:B------:R-:W-:Y:S01]  /*0900*/  HADD2.F32 R7, -RZ, R10.reuse.H0_H0 ;  /* 0x2000000aff077230 */ /* 0x100fe20000004100 */
[----:B------:R-:W-:Y:S01]  /*0910*/  LOP3.LUT R57, R57, 0x3e0, RZ, 0xc0, !PT ;  /* 0x000003e039397812 */ /* 0x000fe200078ec0ff */
[----:B------:R-:W-:Y:S01]  /*0920*/  HADD2.F32 R8, -RZ, R10.H1_H1 ;  /* 0x3000000aff087230 */ /* 0x000fe20000004100 */
[----:B------:R-:W-:Y:S01]  /*0930*/  IADD3 R65, R65, R84, RZ ;  /* 0x0000005441417210 */ /* 0x000fe20007ffe0ff */
[--C-:B------:R-:W-:Y:S01]  /*0940*/  HADD2.F32 R9, -RZ, R11.reuse.H0_H0 ;  /* 0x2000000bff097230 */ /* 0x100fe20000004100 */
[----:B------:R-:W-:Y:S01]  /*0950*/  IADD3 R57, R56, -R57, RZ ;  /* 0x8000003938397210 */ /* 0x000fe20007ffe0ff */
[----:B------:R-:W-:Y:S01]  /*0960*/  HADD2.F32 R10, -RZ, R11.H1_H1 ;  /* 0x3000000bff0a7230 */ /* 0x000fe20000004100 */
[----:B------:R-:W-:Y:S01]  /*0970*/  SHF.L.U32 R65, R65, 0x3, RZ ;  /* 0x0000000341417819 */ /* 0x000fe200000006ff */
[--C-:B------:R-:W-:Y:S01]  /*0980*/  HADD2.F32 R12, -RZ, R16.reuse.H0_H0 ;  /* 0x20000010ff0c7230 */ /* 0x100fe20000004100 */
[----:B------:R-:W-:Y:S01]  /*0990*/  IMNMX R57, RZ, R57, !PT ;  /* 0x00000039ff397217 */ /* 0x000fe20007800200 */
[----:B------:R-:W-:-:S02]  /*09a0*/  HADD2.F32 R11, -RZ, R16.H1_H1 ;  /* 0x30000010ff0b7230 */ /* 0x000fc40000004100 */
[--C-:B------:R-:W-:Y:S01]  /*09b0*/  HADD2.F32 R14, -RZ, R17.reuse.H0_H0 ;  /* 0x20000011ff0e7230 */ /* 0x100fe20000004100 */
[----:B------:R-:W0:Y:S01]  /*09c0*/  I2F.U32 R65, R65 ;  /* 0x0000004100417306 */ /* 0x000e220000201000 */
[----:B------:R-:W-:Y:S01]  /*09d0*/  HADD2.F32 R13, -RZ, R17.H1_H1 ;  /* 0x30000011ff0d7230 */ /* 0x000fe20000004100 */
[----:B------:R-:W-:Y:S01]  /*09e0*/  IMNMX R57, R57, 0x20, PT ;  /* 0x0000002039397817 */ /* 0x000fe20003800200 */
[--C-:B------:R-:W-:Y:S02]  /*09f0*/  HADD2.F32 R16, -RZ, R18.reuse.H0_H0 ;  /* 0x20000012ff107230 */ /* 0x100fe40000004100 */
[----:B------:R-:W-:Y:S01]  /*0a00*/  HADD2.F32 R15, -RZ, R18.H1_H1 ;  /* 0x30000012ff0f7230 */ /* 0x000fe20000004100 */
[----:B------:R-:W-:Y:S01]  /*0a10*/  IADD3 R57, R84, R57, RZ ;  /* 0x0000003954397210 */ /* 0x000fe20007ffe0ff */
[--C-:B------:R-:W-:Y:S02]  /*0a20*/  HADD2.F32 R18, -RZ, R19.reuse.H0_H0 ;  /* 0x20000013ff127230 */ /* 0x100fe40000004100 */
[----:B------:R-:W-:Y:S01]  /*0a30*/  HADD2.F32 R17, -RZ, R19.H1_H1 ;  /* 0x30000013ff117230 */ /* 0x000fe20000004100 */
[----:B------:R-:W-:Y:S01]  /*0a40*/  SHF.L.U32 R192, R57, 0x3, RZ ;  /* 0x0000000339c07819 */ /* 0x000fe200000006ff */
[----:B------:R-:W-:-:S02]  /*0a50*/  HADD2.F32 R19, -RZ, R24.H0_H0 ;  /* 0x20000018ff137230 */ /* 0x000fc40000004100 */
[----:B------:R-:W-:Y:S02]  /*0a60*/  HADD2.F32 R20, -RZ, R24.H1_H1 ;  /* 0x30000018ff147230 */ /* 0x000fe40000004100 */
[--C-:B------:R-:W-:Y:S01]  /*0a70*/  HADD2.F32 R21, -RZ, R25.reuse.H0_H0 ;  /* 0x20000019ff157230 */ /* 0x100fe20000004100 */
[----:B0-----:R0:W1:Y:S01]  /*0a80*/  MUFU.RCP R182, R65 ;  /* 0x0000004100b67308 */ /* 0x0010620000001000 */
        /* <DEDUP_REMOVED lines=86> */
[----:B01----:R-:W-:Y:S02]  /*0ff0*/  HADD2.F32 R187, -RZ, R55.H1_H1 ;  /* 0x30000037ffbb7230 */ /* 0x003fe40000004100 */
.L_x_27921:
        /* <DEDUP_REMOVED lines=29> */
.L_x_27780:
[----:B0----5:R-:W-:-:S05]  /*11d0*/  HADD2.F32 R61, -RZ, R48.H0_H0 ;  /* 0x20000030ff3d7230 */ /* 0x021fca0000004100 */
[----:B------:R-:W-:-:S04]  /*11e0*/  FADD.FTZ R60, R61, R60 ;  /* 0x0000003c3d3c7221 */ /* 0x000fc80000010000 */
[----:B------:R-:W-:Y:S02]  /*11f0*/  @P1 FADD.FTZ R60, R52, R60 ;  /* 0x0000003c343c1221 */ /* 0x000fe40000010000 */
.L_x_27781:
[----:B------:R-:W-:Y:S01]  /*1200*/  HADD2.F32 R61, -RZ, R64.H1_H1 ;  /* 0x30000040ff3d7230 */ /* 0x000fe20000004100 */
[----:B------:R-:W-:Y:S05]  /*1210*/  @P2 BRA `(.L_x_27782) ;  /* 0x0000003000002947 */ /* 0x000fea0003800000 */
[----:B------:R-:W-:Y:S05]  /*1220*/  @!P1 BRA `(.L_x_27783) ;  /* 0x0000005000009947 */ /* 0x000fea0003800000 */
[----:B-----5:R-:W-:Y:S01]  /*1230*/  FADD.FTZ R61, R53, R61 ;  /* 0x0000003d353d7221 */ /* 0x020fe20000010000 */
[----:B------:R-:W-:Y:S05]  /*1240*/  BRA `(.L_x_27783) ;  /* 0x0000003000007947 */ /* 0x000fea0003800000 */
.L_x_27782:
[----:B-----5:R-:W-:-:S05]  /*1250*/  HADD2.F32 R62, -RZ, R48.H1_H1 ;  /* 0x30000030ff3e7230 */ /* 0x020fca0000004100 */
[----:B------:R-:W-:-:S04]  /*1260*/  FADD.FTZ R61, R62, R61 ;  /* 0x0000003d3e3d7221 */ /* 0x000fc80000010000 */
[----:B------:R-:W-:Y:S02]  /*1270*/  @P1 FADD.FTZ R61, R53, R61 ;  /* 0x0000003d353d1221 */ /* 0x000fe40000010000 */
.L_x_27783:
[----:B------:R-:W-:Y:S01]  /*1280*/  HADD2.F32 R62, -RZ, R65.H0_H0 ;  /* 0x20000041ff3e7230 */ /* 0x000fe20000004100 */
[----:B------:R-:W-:Y:S05]  /*1290*/  @P2 BRA `(.L_x_27784) ;  /* 0x0000003000002947 */ /* 0x000fea0003800000 */
[----:B------:R-:W-:Y:S05]  /*12a0*/  @!P1 BRA `(.L_x_27785) ;  /* 0x0000005000009947 */ /* 0x000fea0003800000 */
[----:B-----5:R-:W-:Y:S01]  /*12b0*/  FADD.FTZ R62, R54, R62 ;  /* 0x0000003e363e7221 */ /* 0x020fe20000010000 */
[----:B------:R-:W-:Y:S05]  /*12c0*/  BRA `(.L_x_27785) ;  /* 0x0000003000007947 */ /* 0x000fea0003800000 */
.L_x_27784:
[----:B-----5:R-:W-:-:S05]  /*12d0*/  HADD2.F32 R63, -RZ, R49.H0_H0 ;  /* 0x20000031ff3f7230 */ /* 0x020fca0000004100 */
[----:B------:R-:W-:-:S04]  /*12e0*/  FADD.FTZ R62, R63, R62 ;  /* 0x0000003e3f3e7221 */ /* 0x000fc80000010000 */
[----:B------:R-:W-:Y:S02]  /*12f0*/  @P1 FADD.FTZ R62, R54, R62 ;  /* 0x0000003e363e1221 */ /* 0x000fe40000010000 */
.L_x_27785:
[----:B------:R-:W-:Y:S01]  /*1300*/  HADD2.F32 R63, -RZ, R65.H1_H1 ;  /* 0x30000041ff3f7230 */ /* 0x000fe20000004100 */
[----:B------:R-:W-:Y:S05]  /*1310*/  @P2 BRA `(.L_x_27786) ;  /* 0x0000003000002947 */ /* 0x000fea0003800000 */
[----:B------:R-:W-:Y:S05]  /*1320*/  @!P1 BRA `(.L_x_27787) ;  /* 0x0000005000009947 */ /* 0x000fea0003800000 */
[----:B-----5:R-:W-:Y:S01]  /*1330*/  FADD.FTZ R63, R55, R63 ;  /* 0x0000003f373f7221 */ /* 0x020fe20000010000 */
[----:B------:R-:W-:Y:S05]  /*1340*/  BRA `(.L_x_27787) ;  /* 0x0000003000007947 */ /* 0x000fea0003800000 */
.L_x_27786:
[----:B-----5:R-:W-:-:S05]  /*1350*/  HADD2.F32 R64, -RZ, R49.H1_H1 ;  /* 0x30000031ff407230 */ /* 0x020fca0000004100 */
[----:B------:R-:W-:-:S04]  /*1360*/  FADD.FTZ R63, R64, R63 ;  /* 0x0000003f403f7221 */ /* 0x000fc80000010000 */
[----:B------:R-:W-:Y:S02]  /*1370*/  @P1 FADD.FTZ R63, R55, R63 ;  /* 0x0000003f373f1221 */ /* 0x000fe40000010000 */
.L_x_27787:
[----:B------:R-:W-:Y:S01]  /*1380*/  HADD2.F32 R64, -RZ, R66.H0_H0 ;  /* 0x20000042ff407230 */ /* 0x000fe20000004100 */
[----:B------:R-:W-:Y:S05]  /*1390*/  @P2 BRA `(.L_x_27788) ;  /* 0x0000003000002947 */ /* 0x000fea0003800000 */
[----:B------:R-:W-:Y:S05]  /*13a0*/  @!P1 BRA `(.L_x_27789) ;  /* 0x0000005000009947 */ /* 0x000fea0003800000 */
[----:B-----5:R-:W-:Y:S01]  /*13b0*/  FADD.FTZ R64, R56, R64 ;  /* 0x0000004038407221 */ /* 0x020fe20000010000 */
[----:B------:R-:W-:Y:S05]  /*13c0*/  BRA `(.L_x_27789) ;  /* 0x0000003000007947 */ /* 0x000fea0003800000 */
.L_x_27788:
[----:B-----5:R-:W-:-:S05]  /*13d0*/  HADD2.F32 R65, -RZ, R50.H0_H0 ;  /* 0x20000032ff417230 */ /* 0x020fca0000004100 */
[----:B------:R-:W-:-:S04]  /*13e0*/  FADD.FTZ R64, R65, R64 ;  /* 0x0000004041407221 */ /* 0x000fc80000010000 */
[----:B------:R-:W-:Y:S02]  /*13f0*/  @P1 FADD.FTZ R64, R56, R64 ;  /* 0x0000004038401221 */ /* 0x000fe40000010000 */
.L_x_27789:
[----:B------:R-:W-:Y:S01]  /*1400*/  HADD2.F32 R65, -RZ, R66.H1_H1 ;  /* 0x30000042ff417230 */ /* 0x000fe20000004100 */
[----:B------:R-:W-:Y:S05]  /*1410*/  @P2 BRA `(.L_x_27790) ;  /* 0x0000003000002947 */ /* 0x000fea0003800000 */
[----:B------:R-:W-:Y:S05]  /*1420*/  @!P1 BRA `(.L_x_27791) ;  /* 0x0000005000009947 */ /* 0x000fea0003800000 */
[----:B-----5:R-:W-:Y:S01]  /*1430*/  FADD.FTZ R65, R57, R65 ;  /* 0x0000004139417221 */ /* 0x020fe20000010000 */
[----:B------:R-:W-:Y:S05]  /*1440*/  BRA `(.L_x_27791) ;  /* 0x0000003000007947 */ /* 0x000fea0003800000 */
.L_x_27790:
[----:B-----5:R-:W-:-:S05]  /*1450*/  HADD2.F32 R66, -RZ, R50.H1_H1 ;  /* 0x30000032ff427230 */ /* 0x020fca0000004100 */
[----:B------:R-:W-:-:S04]  /*1460*/  FADD.FTZ R65, R66, R65 ;  /* 0x0000004142417221 */ /* 0x000fc80000010000 */
[----:B------:R-:W-:Y:S02]  /*1470*/  @P1 FADD.FTZ R65, R57, R65 ;  /* 0x0000004139411221 */ /* 0x000fe40000010000 */
.L_x_27791:
[----:B------:R-:W-:Y:S01]  /*1480*/  HADD2.F32 R66, -RZ, R67.H0_H0 ;  /* 0x20000043ff427230 */ /* 0x000fe20000004100 */
[----:B------:R-:W-:Y:S05]  /*1490*/  @P2 BRA `(.L_x_27792) ;  /* 0x0000003000002947 */ /* 0x000fea0003800000 */
[----:B------:R-:W-:Y:S05]  /*14a0*/  @!P1 BRA `(.L_x_27793) ;  /* 0x0000005000009947 */ /* 0x000fea0003800000 */
[----:B-----5:R-:W-:Y:S01]  /*14b0*/  FADD.FTZ R66, R58, R66 ;  /* 0x000000423a427221 */ /* 0x020fe20000010000 */
[----:B------:R-:W-:Y:S05]  /*14c0*/  BRA `(.L_x_27793) ;  /* 0x0000003000007947 */ /* 0x000fea0003800000 */
.L_x_27792:
[----:B-----5:R-:W-:-:S05]  /*14d0*/  HADD2.F32 R117, -RZ, R51.H0_H0 ;  /* 0x20000033ff757230 */ /* 0x020fca0000004100 */
[----:B------:R-:W-:-:S04]  /*14e0*/  FADD.FTZ R66, R117, R66 ;  /* 0x0000004275427221 */ /* 0x000fc80000010000 */
[----:B------:R-:W-:Y:S02]  /*14f0*/  @P1 FADD.FTZ R66, R58, R66 ;  /* 0x000000423a421221 */ /* 0x000fe40000010000 */
.L_x_27793:
[----:B------:R-:W-:Y:S01]  /*1500*/  HADD2.F32 R67, -RZ, R67.H1_H1 ;  /* 0x30000043ff437230 */ /* 0x000fe20000004100 */
[----:B------:R-:W-:Y:S05]  /*1510*/  @P2 BRA `(.L_x_27794) ;  /* 0x0000003000002947 */ /* 0x000fea0003800000 */
[----:B------:R-:W-:Y:S05]  /*1520*/  @!P1 BRA `(.L_x_27795) ;  /* 0x0000005000009947 */ /* 0x000fea0003800000 */
[----:B-----5:R-:W-:Y:S01]  /*1530*/  FADD.FTZ R67, R59, R67 ;  /* 0x000000433b437221 */ /* 0x020fe20000010000 */
[----:B------:R-:W-:Y:S05]  /*1540*/  BRA `(.L_x_27795) ;  /* 0x0000003000007947 */ /* 0x000fea0003800000 */
.L_x_27794:
[----:B-----5:R-:W-:-:S05]  /*1550*/  HADD2.F32 R116, -RZ, R51.H1_H1 ;  /* 0x30000033ff747230 */ /* 0x020fca0000004100 */
[----:B------:R-:W-:-:S04]  /*1560*/  FADD.FTZ R67, R116, R67 ;  /* 0x0000004374437221 */ /* 0x000fc80000010000 */
[----:B------:R-:W-:Y:S02]  /*1570*/  @P1 FADD.FTZ R67, R59, R67 ;  /* 0x000000433b431221 */ /* 0x000fe40000010000 */
.L_x_27795:
[C---:B------:R-:W-:Y:S02]  /*1580*/  LEA R116, P1, R193.reuse, c[0x0][0x188], 0x5 ;  /* 0x00006200c1747a11 */ /* 0x040fe400078228ff */
[C---:B------:R-:W-:Y:S02]  /*1590*/  IADD3 R118, R193.reuse, 0x80, RZ ;  /* 0x00000080c1767810 */ /* 0x040fe40007ffe0ff */
[----:B------:R-:W-:-:S05]  /*15a0*/  LEA.HI.X R117, R193, c[0x0][0x18c], RZ, 0x5, P1 ;  /* 0x00006300c1757a11 */ /* 0x000fca00008f2cff */
[----:B------:R0:W-:Y:S04]  /*15b0*/  STG.E.128 [R116.64], R60 ;  /* 0x0000003c74007986 */ /* 0x0001e8000c101d04 */
[----:B------:R0:W-:Y:S02]  /*15c0*/  STG.E.128 [R116.64+0x10], R64 ;  /* 0x0000104074007986 */ /* 0x0001e4000c101d04 */
.L_x_27779:
[----:B------:R-:W-:Y:S05]  /*15d0*/  BSYNC B0 ;  /* 0x0000000000007941 */ /* 0x000fea0003800000 */
.L_x_27778:
[----:B------:R-:W-:Y:S01]  /*15e0*/  ISETP.GE.U32.AND P1, PT, R2, 0x100, PT ;  /* 0x000001000200780c */ /* 0x000fe20003f26070 */
[----:B------:R-:W-:-:S12]  /*15f0*/  BSSY B0, `(.L_x_27796) ;  /* 0x0000057000007945 */ /* 0x000fd80003800000 */
[----:B------:R-:W-:Y:S05]  /*1600*/  @!P1 BRA `(.L_x_27797) ;  /* 0x0000055000009947 */ /* 0x000fea0003800000 */
[----:B------:R-:W-:-:S04]  /*1610*/  ISETP.NE.U32.AND P2, PT, RZ, c[0x0][0x178], PT ;  /* 0x00005e00ff007a0c */ /* 0x000fc80003f45070 */
[----:B------:R-:W-:-:S13]  /*1620*/  ISETP.NE.AND.EX P2, PT, RZ, c[0x0][0x17c], PT, P2 ;  /* 0x00005f00ff007a0c */ /* 0x000fda0003f45320 */
[----:B0-----:R-:W-:-:S04]  /*1630*/  @P2 LEA R116, P1, R118, c[0x0][0x178], 0x4 ;  /* 0x00005e0076742a11 */ /* 0x001fc800078220ff */
[----:B------:R-:W-:Y:S02]  /*1640*/  @P2 LEA.HI.X R117, R118, c[0x0][0x17c], RZ, 0x4, P1 ;  /* 0x00005f0076752a11 */ /* 0x000fe400008f24ff */
[----:B------:R-:W-:Y:S02]  /*1650*/  ISETP.NE.U32.AND P1, PT, RZ, c[0x0][0x180], PT ;  /* 0x00006000ff007a0c */ /* 0x000fe40003f25070 */
[----:B------:R-:W-:Y:S01]  /*1660*/  MOV R73, 0x10 ;  /* 0x0000001000497802 */ /* 0x000fe20000000f00 */
[----:B-----5:R0:W5:Y:S01]  /*1670*/  @P2 LDG.E.128 R48, [R116.64] ;  /* 0x0000000474302981 */ /* 0x020162000c1e1d00 */
[----:B------:R-:W-:-:S03]  /*1680*/  ISETP.NE.AND.EX P1, PT, RZ, c[0x0][0x184], PT, P1 ;  /* 0x00006100ff007a0c */ /* 0x000fc60003f25310 */
[----:B------:R-:W-:-:S06]  /*1690*/  IMAD.WIDE.U32 R72, R118, R73, c[0x0][0x170] ;  /* 0x00005c0076487625 */ /* 0x000fcc00078e0049 */
[----:B------:R-:W2:Y:S04]  /*16a0*/  LDG.E.128 R72, [R72.64] ;  /* 0x0000000448487981 */ /* 0x000ea8000c1e1d00 */
        /* <DEDUP_REMOVED lines=11> */
.L_x_27798:
[----:B0----5:R-:W-:-:S05]  /*1760*/  HADD2.F32 R69, -RZ, R48.H0_H0 ;  /* 0x20000030ff457230 */ /* 0x021fca0000004100 */
[----:B------:R-:W-:-:S04]  /*1770*/  FADD.FTZ R68, R69, R68 ;  /* 0x0000004445447221 */ /* 0x000fc80000010000 */
[----:B------:R-:W-:Y:S02]  /*1780*/  @P1 FADD.FTZ R68, R52, R68 ;  /* 0x0000004434441221 */ /* 0x000fe40000010000 */
.L_x_27799:
[----:B------:R-:W-:Y:S01]  /*1790*/  HADD2.F32 R69, -RZ, R72.H1_H1 ;  /* 0x30000048ff457230 */ /* 0x000fe20000004100 */
[----:B------:R-:W-:Y:S05]  /*17a0*/  @P2 BRA `(.L_x_27800) ;  /* 0x0000003000002947 */ /* 0x000fea0003800000 */
[----:B------:R-:W-:Y:S05]  /*17b0*/  @!P1 BRA `(.L_x_27801) ;  /* 0x0000005000009947 */ /* 0x000fea0003800000 */
[----:B-----5:R-:W-:Y:S01]  /*17c0*/  FADD.FTZ R69, R53, R69 ;  /* 0x0000004535457221 */ /* 0x020fe20000010000 */
[----:B------:R-:W-:Y:S05]  /*17d0*/  BRA `(.L_x_27801) ;  /* 0x0000003000007947 */ /* 0x000fea0003800000 */
.L_x_27800:
[----:B-----5:R-:W-:-:S05]  /*17e0*/  HADD2.F32 R70, -RZ, R48.H1_H1 ;  /* 0x30000030ff467230 */ /* 0x020fca0000004100 */
[----:B------:R-:W-:-:S04]  /*17f0*/  FADD.FTZ R69, R70, R69 ;  /* 0x0000004546457221 */ /* 0x000fc80000010000 */
[----:B------:R-:W-:Y:S02]  /*1800*/  @P1 FADD.FTZ R69, R53, R69 ;  /* 0x0000004535451221 */ /* 0x000fe40000010000 */
.L_x_27801:
[----:B------:R-:W-:Y:S01]  /*1810*/  HADD2.F32 R70, -RZ, R73.H0_H0 ;  /* 0x20000049ff467230 */ /* 0x000fe20000004100 */
[----:B------:R-:W-:Y:S05]  /*1820*/  @P2 BRA `(.L_x_27802) ;  /* 0x0000003000002947 */ /* 0x000fea0003800000 */
[----:B------:R-:W-:Y:S05]  /*1830*/  @!P1 BRA `(.L_x_27803) ;  /* 0x0000005000009947 */ /* 0x000fea0003800000 */
[----:B-----5:R-:W-:Y:S01]  /*1840*/  FADD.FTZ R70, R54, R70 ;  /* 0x0000004636467221 */ /* 0x020fe20000010000 */
[----:B------:R-:W-:Y:S05]  /*1850*/  BRA `(.L_x_27803) ;  /* 0x0000003000007947 */ /* 0x000fea0003800000 */
.L_x_27802:
[----:B-----5:R-:W-:-:S05]  /*1860*/  HADD2.F32 R71, -RZ, R49.H0_H0 ;  /* 0x20000031ff477230 */ /* 0x020fca0000004100 */
[----:B------:R-:W-:-:S04]  /*1870*/  FADD.FTZ R70, R71, R70 ;  /* 0x0000004647467221 */ /* 0x000fc80000010000 */
[----:B------:R-:W-:Y:S02]  /*1880*/  @P1 FADD.FTZ R70, R54, R70 ;  /* 0x0000004636461221 */ /* 0x000fe40000010000 */
.L_x_27803:
[----:B------:R-:W-:Y:S01]  /*1890*/  HADD2.F32 R71, -RZ, R73.H1_H1 ;  /* 0x30000049ff477230 */ /* 0x000fe20000004100 */
[----:B------:R-:W-:Y:S05]  /*18a0*/  @P2 BRA `(.L_x_27804) ;  /* 0x0000003000002947 */ /* 0x000fea0003800000 */
[----:B------:R-:W-:Y:S05]  /*18b0*/  @!P1 BRA `(.L_x_27805) ;  /* 0x0000005000009947 */ /* 0x000fea0003800000 */
[----:B-----5:R-:W-:Y:S01]  /*18c0*/  FADD.FTZ R71, R55, R71 ;  /* 0x0000004737477221 */ /* 0x020fe20000010000 */
[----:B------:R-:W-:Y:S05]  /*18d0*/  BRA `(.L_x_27805) ;  /* 0x0000003000007947 */ /* 0x000fea0003800000 */
.L_x_27804:
[----:B-----5:R-:W-:-:S05]  /*18e0*/  HADD2.F32 R72, -RZ, R49.H1_H1 ;  /* 0x30000031ff487230 */ /* 0x020fca0000004100 */
[----:B------:R-:W-:-:S04]  /*18f0*/  FADD.FTZ R71, R72, R71 ;  /* 0x0000004748477221 */ /* 0x000fc80000010000 */
[----:B------:R-:W-:Y:S02]  /*1900*/  @P1 FADD.FTZ R71, R55, R71 ;  /* 0x0000004737471221 */ /* 0x000fe40000010000 */
.L_x_27805:
[----:B------:R-:W-:Y:S01]  /*1910*/  HADD2.F32 R72, -RZ, R74.H0_H0 ;  /* 0x2000004aff487230 */ /* 0x000fe20000004100 */
[----:B------:R-:W-:Y:S05]  /*1920*/  @P2 BRA `(.L_x_27806) ;  /* 0x0000003000002947 */ /* 0x000fea0003800000 */
[----:B------:R-:W-:Y:S05]  /*1930*/  @!P1 BRA `(.L_x_27807) ;  /* 0x0000005000009947 */ /* 0x000fea0003800000 */
[----:B-----5:R-:W-:Y:S01]  /*1940*/  FADD.FTZ R72, R56, R72 ;  /* 0x0000004838487221 */ /* 0x020fe20000010000 */
[----:B------:R-:W-:Y:S05]  /*1950*/  BRA `(.L_x_27807) ;  /* 0x0000003000007947 */ /* 0x000fea0003800000 */
.L_x_27806:
[----:B-----5:R-:W-:-:S05]  /*1960*/  HADD2.F32 R73, -RZ, R50.H0_H0 ;  /* 0x20000032ff497230 */ /* 0x020fca0000004100 */
[----:B------:R-:W-:-:S04]  /*1970*/  FADD.FTZ R72, R73, R72 ;  /* 0x0000004849487221 */ /* 0x000fc80000010000 */
[----:B------:R-:W-:Y:S02]  /*1980*/  @P1 FADD.FTZ R72, R56, R72 ;  /* 0x0000004838481221 */ /* 0x000fe40000010000 */
.L_x_27807:
[----:B------:R-:W-:Y:S01]  /*1990*/  HADD2.F32 R73, -RZ, R74.H1_H1 ;  /* 0x3000004aff497230 */ /* 0x000fe20000004100 */
[----:B------:R-:W-:Y:S05]  /*19a0*/  @P2 BRA `(.L_x_27808) ;  /* 0x0000003000002947 */ /* 0x000fea0003800000 */
[----:B------:R-:W-:Y:S05]  /*19b0*/  @!P1 BRA `(.L_x_27809) ;  /* 0x0000005000009947 */ /* 0x000fea0003800000 */
[----:B-----5:R-:W-:Y:S01]  /*19c0*/  FADD.FTZ R73, R57, R73 ;  /* 0x0000004939497221 */ /* 0x020fe20000010000 */
[----:B------:R-:W-:Y:S05]  /*19d0*/  BRA `(.L_x_27809) ;  /* 0x0000003000007947 */ /* 0x000fea0003800000 */
.L_x_27808:
[----:B-----5:R-:W-:-:S05]  /*19e0*/  HADD2.F32 R74, -RZ, R50.H1_H1 ;  /* 0x30000032ff4a7230 */ /* 0x020fca0000004100 */
[----:B------:R-:W-:-:S04]  /*19f0*/  FADD.FTZ R73, R74, R73 ;  /* 0x000000494a497221 */ /* 0x000fc80000010000 */
[----:B------:R-:W-:Y:S02]  /*1a00*/  @P1 FADD.FTZ R73, R57, R73 ;  /* 0x0000004939491221 */ /* 0x000fe40000010000 */
.L_x_27809:
[----:B------:R-:W-:Y:S01]  /*1a10*/  HADD2.F32 R74, -RZ, R75.H0_H0 ;  /* 0x2000004bff4a7230 */ /* 0x000fe20000004100 */
[----:B------:R-:W-:Y:S05]  /*1a20*/  @P2 BRA `(.L_x_27810) ;  /* 0x0000003000002947 */ /* 0x000fea0003800000 */
[----:B------:R-:W-:Y:S05]  /*1a30*/  @!P1 BRA `(.L_x_27811) ;  /* 0x0000005000009947 */ /* 0x000fea0003800000 */
[----:B-----5:R-:W-:Y:S01]  /*1a40*/  FADD.FTZ R74, R58, R74 ;  /* 0x0000004a3a4a7221 */ /* 0x020fe20000010000 */
[----:B------:R-:W-:Y:S05]  /*1a50*/  BRA `(.L_x_27811) ;  /* 0x0000003000007947 */ /* 0x000fea0003800000 */
.L_x_27810:
[----:B-----5:R-:W-:-:S05]  /*1a60*/  HADD2.F32 R117, -RZ, R51.H0_H0 ;  /* 0x20000033ff757230 */ /* 0x020fca0000004100 */
[----:B------:R-:W-:-:S04]  /*1a70*/  FADD.FTZ R74, R117, R74 ;  /* 0x0000004a754a7221 */ /* 0x000fc80000010000 */
[----:B------:R-:W-:Y:S02]  /*1a80*/  @P1 FADD.FTZ R74, R58, R74 ;  /* 0x0000004a3a4a1221 */ /* 0x000fe40000010000 */
.L_x_27811:
[----:B------:R-:W-:Y:S01]  /*1a90*/  HADD2.F32 R75, -RZ, R75.H1_H1 ;  /* 0x3000004bff4b7230 */ /* 0x000fe20000004100 */
[----:B------:R-:W-:Y:S05]  /*1aa0*/  @P2 BRA `(.L_x_27812) ;  /* 0x0000003000002947 */ /* 0x000fea0003800000 */
[----:B------:R-:W-:Y:S05]  /*1ab0*/  @!P1 BRA `(.L_x_27813) ;  /* 0x0000005000009947 */ /* 0x000fea0003800000 */
[----:B-----5:R-:W-:Y:S01]  /*1ac0*/  FADD.FTZ R75, R59, R75 ;  /* 0x0000004b3b4b7221 */ /* 0x020fe20000010000 */
[----:B------:R-:W-:Y:S05]  /*1ad0*/  BRA `(.L_x_27813) ;  /* 0x0000003000007947 */ /* 0x000fea0003800000 */
.L_x_27812:
[----:B-----5:R-:W-:-:S05]  /*1ae0*/  HADD2.F32 R116, -RZ, R51.H1_H1 ;  /* 0x30000033ff747230 */ /* 0x020fca0000004100 */
[----:B------:R-:W-:-:S04]  /*1af0*/  FADD.FTZ R75, R116, R75 ;  /* 0x0000004b744b7221 */ /* 0x000fc80000010000 */
[----:B------:R-:W-:Y:S02]  /*1b00*/  @P1 FADD.FTZ R75, R59, R75 ;  /* 0x0000004b3b4b1221 */ /* 0x000fe40000010000 */
.L_x_27813:
[----:B------:R-:W-:-:S04]  /*1b10*/  LEA R116, P1, R118, c[0x0][0x188], 0x5 ;  /* 0x0000620076747a11 */ /* 0x000fc800078228ff */
[C---:B------:R-:W-:Y:S02]  /*1b20*/  LEA.HI.X R117, R118.reuse, c[0x0][0x18c], RZ, 0x5, P1 ;  /* 0x0000630076757a11 */ /* 0x040fe400008f2cff */
[----:B------:R-:W-:-:S03]  /*1b30*/  IADD3 R118, R118, 0x80, RZ ;  /* 0x0000008076767810 */ /* 0x000fc60007ffe0ff */
[----:B------:R0:W-:Y:S04]  /*1b40*/  STG.E.128 [R116.64], R68 ;  /* 0x0000004474007986 */ /* 0x0001e8000c101d04 */
[----:B------:R0:W-:Y:S02]  /*1b50*/  STG.E.128 [R116.64+0x10], R72 ;  /* 0x0000104874007986 */ /* 0x0001e4000c101d04 */
.L_x_27797:
[----:B------:R-:W-:Y:S05]  /*1b60*/  BSYNC B0 ;  /* 0x0000000000007941 */ /* 0x000fea0003800000 */
.L_x_27796:
[----:B------:R-:W-:Y:S01]  /*1b70*/  ISETP.GE.U32.AND P1, PT, R2, 0x180, PT ;  /* 0x000001800200780c */ /* 0x000fe20003f26070 */
[----:B------:R-:W-:-:S12]  /*1b80*/  BSSY B0, `(.L_x_27814) ;  /* 0x0000057000007945 */ /* 0x000fd80003800000 */
[----:B------:R-:W-:Y:S05]  /*1b90*/  @!P1 BRA `(.L_x_27815) ;  /* 0x0000055000009947 */ /* 0x000fea0003800000 */
[----:B------:R-:W-:-:S04]  /*1ba0*/  ISETP.NE.U32.AND P2, PT, RZ, c[0x0][0x178], PT ;  /* 0x00005e00ff007a0c */ /* 0x000fc80003f45070 */
[----:B------:R-:W-:Y:S01]  /*1bb0*/  ISETP.NE.AND.EX P2, PT, RZ, c[0x0][0x17c], PT, P2 ;  /* 0x00005f00ff007a0c */ /* 0x000fe20003f45320 */
[----:B------:R-:W-:-:S12]  /*1bc0*/  HFMA2.MMA R81, -RZ, RZ, 0, 9.5367431640625e-07 ;  /* 0x00000010ff517435 */ /* 0x000fd800000001ff */
[----:B0-----:R-:W-:-:S04]  /*1bd0*/  @P2 LEA R116, P1, R118, c[0x0][0x178], 0x4 ;  /* 0x00005e0076742a11 */ /* 0x001fc800078220ff */
        /* <DEDUP_REMOVED lines=17> */
.L_x_27816:
[----:B0----5:R-:W-:-:S05]  /*1cf0*/  HADD2.F32 R77, -RZ, R48.H0_H0 ;  /* 0x20000030ff4d7230 */ /* 0x021fca0000004100 */
[----:B------:R-:W-:-:S04]  /*1d00*/  FADD.FTZ R76, R77, R76 ;  /* 0x0000004c4d4c7221 */ /* 0x000fc80000010000 */
[----:B------:R-:W-:Y:S02]  /*1d10*/  @P1 FADD.FTZ R76, R52, R76 ;  /* 0x0000004c344c1221 */ /* 0x000fe40000010000 */
.L_x_27817:
[----:B------:R-:W-:Y:S01]  /*1d20*/  HADD2.F32 R77, -RZ, R80.H1_H1 ;  /* 0x30000050ff4d7230 */ /* 0x000fe20000004100 */
[----:B------:R-:W-:Y:S05]  /*1d30*/  @P2 BRA `(.L_x_27818) ;  /* 0x0000003000002947 */ /* 0x000fea0003800000 */
[----:B------:R-:W-:Y:S05]  /*1d40*/  @!P1 BRA `(.L_x_27819) ;  /* 0x0000005000009947 */ /* 0x000fea0003800000 */
[----:B-----5:R-:W-:Y:S01]  /*1d50*/  FADD.FTZ R77, R53, R77 ;  /* 0x0000004d354d7221 */ /* 0x020fe20000010000 */
[----:B------:R-:W-:Y:S05]  /*1d60*/  BRA `(.L_x_27819) ;  /* 0x0000003000007947 */ /* 0x000fea0003800000 */
.L_x_27818:
[----:B-----5:R-:W-:-:S05]  /*1d70*/  HADD2.F32 R78, -RZ, R48.H1_H1 ;  /* 0x30000030ff4e7230 */ /* 0x020fca0000004100 */
[----:B------:R-:W-:-:S04]  /*1d80*/  FADD.FTZ R77, R78, R77 ;  /* 0x0000004d4e4d7221 */ /* 0x000fc80000010000 */
[----:B------:R-:W-:Y:S02]  /*1d90*/  @P1 FADD.FTZ R77, R53, R77 ;  /* 0x0000004d354d1221 */ /* 0x000fe40000010000 */
.L_x_27819:
[----:B------:R-:W-:Y:S01]  /*1da0*/  HADD2.F32 R78, -RZ, R81.H0_H0 ;  /* 0x20000051ff4e7230 */ /* 0x000fe20000004100 */
[----:B------:R-:W-:Y:S05]  /*1db0*/  @P2 BRA `(.L_x_27820) ;  /* 0x0000003000002947 */ /* 0x000fea0003800000 */
[----:B------:R-:W-:Y:S05]  /*1dc0*/  @!P1 BRA `(.L_x_27821) ;  /* 0x0000005000009947 */ /* 0x000fea0003800000 */
[----:B-----5:R-:W-:Y:S01]  /*1dd0*/  FADD.FTZ R78, R54, R78 ;  /* 0x0000004e364e7221 */ /* 0x020fe20000010000 */
[----:B------:R-:W-:Y:S05]  /*1de0*/  BRA `(.L_x_27821) ;  /* 0x0000003000007947 */ /* 0x000fea0003800000 */
.L_x_27820:
[----:B-----5:R-:W-:-:S05]  /*1df0*/  HADD2.F32 R79, -RZ, R49.H0_H0 ;  /* 0x20000031ff4f7230 */ /* 0x020fca0000004100 */
[----:B------:R-:W-:-:S04]  /*1e00*/  FADD.FTZ R78, R79, R78 ;  /* 0x0000004e4f4e7221 */ /* 0x000fc80000010000 */
[----:B------:R-:W-:Y:S02]  /*1e10*/  @P1 FADD.FTZ R78, R54, R78 ;  /* 0x0000004e364e1221 */ /* 0x000fe40000010000 */
.L_x_27821:
[----:B------:R-:W-:Y:S01]  /*1e20*/  HADD2.F32 R79, -RZ, R81.H1_H1 ;  /* 0x30000051ff4f7230 */ /* 0x000fe20000004100 */
[----:B------:R-:W-:Y:S05]  /*1e30*/  @P2 BRA `(.L_x_27822) ;  /* 0x0000003000002947 */ /* 0x000fea0003800000 */
[----:B------:R-:W-:Y:S05]  /*1e40*/  @!P1 BRA `(.L_x_27823) ;  /* 0x0000005000009947 */ /* 0x000fea0003800000 */
[----:B-----5:R-:W-:Y:S01]  /*1e50*/  FADD.FTZ R79, R55, R79 ;  /* 0x0000004f374f7221 */ /* 0x020fe20000010000 */
[----:B------:R-:W-:Y:S05]  /*1e60*/  BRA `(.L_x_27823) ;  /* 0x0000003000007947 */ /* 0x000fea0003800000 */
.L_x_27822:
[----:B-----5:R-:W-:-:S05]  /*1e70*/  HADD2.F32 R80, -RZ, R49.H1_H1 ;  /* 0x30000031ff507230 */ /* 0x020fca0000004100 */
[----:B------:R-:W-:-:S04]  /*1e80*/  FADD.FTZ R79, R80, R79 ;  /* 0x0000004f504f7221 */ /* 0x000fc80000010000 */
[----:B------:R-:W-:Y:S02]  /*1e90*/  @P1 FADD.FTZ R79, R55, R79 ;  /* 0x0000004f374f1221 */ /* 0x000fe40000010000 */
.L_x_27823:
[----:B------:R-:W-:Y:S01]  /*1ea0*/  HADD2.F32 R80, -RZ, R82.H0_H0 ;  /* 0x20000052ff507230 */ /* 0x000fe20000004100 */
[----:B------:R-:W-:Y:S05]  /*1eb0*/  @P2 BRA `(.L_x_27824) ;  /* 0x0000003000002947 */ /* 0x000fea0003800000 */
[----:B------:R-:W-:Y:S05]  /*1ec0*/  @!P1 BRA `(.L_x_27825) ;  /* 0x0000005000009947 */ /* 0x000fea0003800000 */
[----:B-----5:R-:W-:Y:S01]  /*1ed0*/  FADD.FTZ R80, R56, R80 ;  /* 0x0000005038507221 */ /* 0x020fe20000010000 */
[----:B------:R-:W-:Y:S05]  /*1ee0*/  BRA `(.L_x_27825) ;  /* 0x0000003000007947 */ /* 0x000fea0003800000 */
.L_x_27824:
[----:B-----5:R-:W-:-:S05]  /*1ef0*/  HADD2.F32 R81, -RZ, R50.H0_H0 ;  /* 0x20000032ff517230 */ /* 0x020fca0000004100 */
[----:B------:R-:W-:-:S04]  /*1f00*/  FADD.FTZ R80, R81, R80 ;  /* 0x0000005051507221 */ /* 0x000fc80000010000 */
[----:B------:R-:W-:Y:S02]  /*1f10*/  @P1 FADD.FTZ R80, R56, R80 ;  /* 0x0000005038501221 */ /* 0x000fe40000010000 */
.L_x_27825:
[----:B------:R-:W-:Y:S01]  /*1f20*/  HADD2.F32 R81, -RZ, R82.H1_H1 ;  /* 0x30000052ff517230 */ /* 0x000fe20000004100 */
[----:B------:R-:W-:Y:S05]  /*1f30*/  @P2 BRA `(.L_x_27826) ;  /* 0x0000003000002947 */ /* 0x000fea0003800000 */
[----:B------:R-:W-:Y:S05]  /*1f40*/  @!P1 BRA `(.L_x_27827) ;  /* 0x0000005000009947 */ /* 0x000fea0003800000 */
[----:B-----5:R-:W-:Y:S01]  /*1f50*/  FADD.FTZ R81, R57, R81 ;  /* 0x0000005139517221 */ /* 0x020fe20000010000 */
[----:B------:R-:W-:Y:S05]  /*1f60*/  BRA `(.L_x_27827) ;  /* 0x0000003000007947 */ /* 0x000fea0003800000 */
.L_x_27826:
[----:B-----5:R-:W-:-:S05]  /*1f70*/  HADD2.F32 R82, -RZ, R50.H1_H1 ;  /* 0x30000032ff527230 */ /* 0x020fca0000004100 */
[----:B------:R-:W-:-:S04]  /*1f80*/  FADD.FTZ R81, R82, R81 ;  /* 0x0000005152517221 */ /* 0x000fc80000010000 */
[----:B------:R-:W-:Y:S02]  /*1f90*/  @P1 FADD.FTZ R81, R57, R81 ;  /* 0x0000005139511221 */ /* 0x000fe40000010000 */
.L_x_27827:
[----:B------:R-:W-:Y:S01]  /*1fa0*/  HADD2.F32 R82, -RZ, R83.H0_H0 ;  /* 0x20000053ff527230 */ /* 0x000fe20000004100 */
[----:B------:R-:W-:Y:S05]  /*1fb0*/  @P2 BRA `(.L_x_27828) ;  /* 0x0000003000002947 */ /* 0x000fea0003800000 */
[----:B------:R-:W-:Y:S05]  /*1fc0*/  @!P1 BRA `(.L_x_27829) ;  /* 0x0000005000009947 */ /* 0x000fea0003800000 */
[----:B-----5:R-:W-:Y:S01]  /*1fd0*/  FADD.FTZ R82, R58, R82 ;  /* 0x000000523a527221 */ /* 0x020fe20000010000 */
[----:B------:R-:W-:Y:S05]  /*1fe0*/  BRA `(.L_x_27829) ;  /* 0x0000003000007947 */ /* 0x000fea0003800000 */
.L_x_27828:
[----:B-----5:R-:W-:-:S05]  /*1ff0*/  HADD2.F32 R117, -RZ, R51.H0_H0 ;  /* 0x20000033ff757230 */ /* 0x020fca0000004100 */
[----:B------:R-:W-:-:S04]  /*2000*/  FADD.FTZ R82, R117, R82 ;  /* 0x0000005275527221 */ /* 0x000fc80000010000 */
[----:B------:R-:W-:Y:S02]  /*2010*/  @P1 FADD.FTZ R82, R58, R82 ;  /* 0x000000523a521221 */ /* 0x000fe40000010000 */
.L_x_27829:
[----:B------:R-:W-:Y:S01]  /*2020*/  HADD2.F32 R83, -RZ, R83.H1_H1 ;  /* 0x30000053ff537230 */ /* 0x000fe20000004100 */
[----:B------:R-:W-:Y:S05]  /*2030*/  @P2 BRA `(.L_x_27830) ;  /* 0x0000003000002947 */ /* 0x000fea0003800000 */
[----:B------:R-:W-:Y:S05]  /*2040*/  @!P1 BRA `(.L_x_27831) ;  /* 0x0000005000009947 */ /* 0x000fea0003800000 */
[----:B-----5:R-:W-:Y:S01]  /*2050*/  FADD.FTZ R83, R59, R83 ;  /* 0x000000533b537221 */ /* 0x020fe20000010000 */
[----:B------:R-:W-:Y:S05]  /*2060*/  BRA `(.L_x_27831) ;  /* 0x0000003000007947 */ /* 0x000fea0003800000 */
.L_x_27830:
[----:B-----5:R-:W-:-:S05]  /*2070*/  HADD2.F32 R116, -RZ, R51.H1_H1 ;  /* 0x30000033ff747230 */ /* 0x020fca0000004100 */
[----:B------:R-:W-:-:S04]  /*2080*/  FADD.FTZ R83, R116, R83 ;  /* 0x0000005374537221 */ /* 0x000fc80000010000 */
[----:B------:R-:W-:Y:S02]  /*2090*/  @P1 FADD.FTZ R83, R59, R83 ;  /* 0x000000533b531221 */ /* 0x000fe40000010000 */
.L_x_27831:
[----:B------:R-:W-:-:S04]  /*20a0*/  LEA R116, P1, R118, c[0x0][0x188], 0x5 ;  /* 0x0000620076747a11 */ /* 0x000fc800078228ff */
[C---:B------:R-:W-:Y:S02]  /*20b0*/  LEA.HI.X R117, R118.reuse, c[0x0][0x18c], RZ, 0x5, P1 ;  /* 0x0000630076757a11 */ /* 0x040fe400008f2cff */
[----:B------:R-:W-:-:S03]  /*20c0*/  IADD3 R118, R118, 0x80, RZ ;  /* 0x0000008076767810 */ /* 0x000fc60007ffe0ff */
[----:B------:R0:W-:Y:S04]  /*20d0*/  STG.E.128 [R116.64], R76 ;  /* 0x0000004c74007986 */ /* 0x0001e8000c101d04 */
[----:B------:R0:W-:Y:S02]  /*20e0*/  STG.E.128 [R116.64+0x10], R80 ;  /* 0x0000105074007986 */ /* 0x0001e4000c101d04 */
.L_x_27815:
[----:B------:R-:W-:Y:S05]  /*20f0*/  BSYNC B0 ;  /* 0x0000000000007941 */ /* 0x000fea0003800000 */
.L_x_27814:
        /* <DEDUP_REMOVED lines=24> */
.L_x_27834:
[----:B0----5:R-:W-:-:S05]  /*2280*/  HADD2.F32 R85, -RZ, R48.H0_H0 ;  /* 0x20000030ff557230 */ /* 0x021fca0000004100 */
[----:B------:R-:W-:-:S04]  /*2290*/  FADD.FTZ R84, R85, R84 ;  /* 0x0000005455547221 */ /* 0x000fc80000010000 */
[----:B------:R-:W-:Y:S02]  /*22a0*/  @P1 FADD.FTZ R84, R52, R84 ;  /* 0x0000005434541221 */ /* 0x000fe40000010000 */
.L_x_27835:
[----:B------:R-:W-:Y:S01]  /*22b0*/  HADD2.F32 R85, -RZ, R88.H1_H1 ;  /* 0x30000058ff557230 */ /* 0x000fe20000004100 */
[----:B------:R-:W-:Y:S05]  /*22c0*/  @P2 BRA `(.L_x_27836) ;  /* 0x0000003000002947 */ /* 0x000fea0003800000 */
[----:B------:R-:W-:Y:S05]  /*22d0*/  @!P1 BRA `(.L_x_27837) ;  /* 0x0000005000009947 */ /* 0x000fea0003800000 */
[----:B-----5:R-:W-:Y:S01]  /*22e0*/  FADD.FTZ R85, R53, R85 ;  /* 0x0000005535557221 */ /* 0x020fe20000010000 */
[----:B------:R-:W-:Y:S05]  /*22f0*/  BRA `(.L_x_27837) ;  /* 0x0000003000007947 */ /* 0x000fea0003800000 */
.L_x_27836:
[----:B-----5:R-:W-:-:S05]  /*2300*/  HADD2.F32 R86, -RZ, R48.H1_H1 ;  /* 0x30000030ff567230 */ /* 0x020fca0000004100 */
[----:B------:R-:W-:-:S04]  /*2310*/  FADD.FTZ R85, R86, R85 ;  /* 0x0000005556557221 */ /* 0x000fc80000010000 */
[----:B------:R-:W-:Y:S02]  /*2320*/  @P1 FADD.FTZ R85, R53, R85 ;  /* 0x0000005535551221 */ /* 0x000fe40000010000 */
.L_x_27837:
[----:B------:R-:W-:Y:S01]  /*2330*/  HADD2.F32 R86, -RZ, R89.H0_H0 ;  /* 0x20000059ff567230 */ /* 0x000fe20000004100 */
[----:B------:R-:W-:Y:S05]  /*2340*/  @P2 BRA `(.L_x_27838) ;  /* 0x0000003000002947 */ /* 0x000fea0003800000 */
[----:B------:R-:W-:Y:S05]  /*2350*/  @!P1 BRA `(.L_x_27839) ;  /* 0x0000005000009947 */ /* 0x000fea0003800000 */
[----:B-----5:R-:W-:Y:S01]  /*2360*/  FADD.FTZ R86, R54, R86 ;  /* 0x0000005636567221 */ /* 0x020fe20000010000 */
[----:B------:R-:W-:Y:S05]  /*2370*/  BRA `(.L_x_27839) ;  /* 0x0000003000007947 */ /* 0x000fea0003800000 */
.L_x_27838:
[----:B-----5:R-:W-:-:S05]  /*2380*/  HADD2.F32 R87, -RZ, R49.H0_H0 ;  /* 0x20000031ff577230 */ /* 0x020fca0000004100 */
[----:B------:R-:W-:-:S04]  /*2390*/  FADD.FTZ R86, R87, R86 ;  /* 0x0000005657567221 */ /* 0x000fc80000010000 */
[----:B------:R-:W-:Y:S02]  /*23a0*/  @P1 FADD.FTZ R86, R54, R86 ;  /* 0x0000005636561221 */ /* 0x000fe40000010000 */
.L_x_27839:
[----:B------:R-:W-:Y:S01]  /*23b0*/  HADD2.F32 R87, -RZ, R89.H1_H1 ;  /* 0x30000059ff577230 */ /* 0x000fe20000004100 */
[----:B------:R-:W-:Y:S05]  /*23c0*/  @P2 BRA `(.L_x_27840) ;  /* 0x0000003000002947 */ /* 0x000fea0003800000 */
[----:B------:R-:W-:Y:S05]  /*23d0*/  @!P1 BRA `(.L_x_27841) ;  /* 0x0000005000009947 */ /* 0x000fea0003800000 */
[----:B-----5:R-:W-:Y:S01]  /*23e0*/  FADD.FTZ R87, R55, R87 ;  /* 0x0000005737577221 */ /* 0x020fe20000010000 */
[----:B------:R-:W-:Y:S05]  /*23f0*/  BRA `(.L_x_27841) ;  /* 0x0000003000007947 */ /* 0x000fea0003800000 */
.L_x_27840:
[----:B-----5:R-:W-:-:S05]  /*2400*/  HADD2.F32 R88, -RZ, R49.H1_H1 ;  /* 0x30000031ff587230 */ /* 0x020fca0000004100 */
[----:B------:R-:W-:-:S04]  /*2410*/  FADD.FTZ R87, R88, R87 ;  /* 0x0000005758577221 */ /* 0x000fc80000010000 */
[----:B------:R-:W-:Y:S02]  /*2420*/  @P1 FADD.FTZ R87, R55, R87 ;  /* 0x0000005737571221 */ /* 0x000fe40000010000 */
.L_x_27841:
[----:B------:R-:W-:Y:S01]  /*2430*/  HADD2.F32 R88, -RZ, R90.H0_H0 ;  /* 0x2000005aff587230 */ /* 0x000fe20000004100 */
[----:B------:R-:W-:Y:S05]  /*2440*/  @P2 BRA `(.L_x_27842) ;  /* 0x0000003000002947 */ /* 0x000fea0003800000 */
[----:B------:R-:W-:Y:S05]  /*2450*/  @!P1 BRA `(.L_x_27843) ;  /* 0x0000005000009947 */ /* 0x000fea0003800000 */
[----:B-----5:R-:W-:Y:S01]  /*2460*/  FADD.FTZ R88, R56, R88 ;  /* 0x0000005838587221 */ /* 0x020fe20000010000 */
[----:B------:R-:W-:Y:S05]  /*2470*/  BRA `(.L_x_27843) ;  /* 0x0000003000007947 */ /* 0x000fea0003800000 */
.L_x_27842:
[----:B-----5:R-:W-:-:S05]  /*2480*/  HADD2.F32 R89, -RZ, R50.H0_H0 ;  /* 0x20000032ff597230 */ /* 0x020fca0000004100 */
[----:B------:R-:W-:-:S04]  /*2490*/  FADD.FTZ R88, R89, R88 ;  /* 0x0000005859587221 */ /* 0x000fc80000010000 */
[----:B------:R-:W-:Y:S02]  /*24a0*/  @P1 FADD.FTZ R88, R56, R88 ;  /* 0x0000005838581221 */ /* 0x000fe40000010000 */
.L_x_27843:
[----:B------:R-:W-:Y:S01]  /*24b0*/  HADD2.F32 R89, -RZ, R90.H1_H1 ;  /* 0x3000005aff597230 */ /* 0x000fe20000004100 */
[----:B------:R-:W-:Y:S05]  /*24c0*/  @P2 BRA `(.L_x_27844) ;  /* 0x0000003000002947 */ /* 0x000fea0003800000 */
[----:B------:R-:W-:Y:S05]  /*24d0*/  @!P1 BRA `(.L_x_27845) ;  /* 0x0000005000009947 */ /* 0x000fea0003800000 */
[----:B-----5:R-:W-:Y:S01]  /*24e0*/  FADD.FTZ R89, R57, R89 ;  /* 0x0000005939597221 */ /* 0x020fe20000010000 */
[----:B------:R-:W-:Y:S05]  /*24f0*/  BRA `(.L_x_27845) ;  /* 0x0000003000007947 */ /* 0x000fea0003800000 */
.L_x_27844:
[----:B-----5:R-:W-:-:S05]  /*2500*/  HADD2.F32 R90, -RZ, R50.H1_H1 ;  /* 0x30000032ff5a7230 */ /* 0x020fca0000004100 */
[----:B------:R-:W-:-:S04]  /*2510*/  FADD.FTZ R89, R90, R89 ;  /* 0x000000595a597221 */ /* 0x000fc80000010000 */
[----:B------:R-:W-:Y:S02]  /*2520*/  @P1 FADD.FTZ R89, R57, R89 ;  /* 0x0000005939591221 */ /* 0x000fe40000010000 */
.L_x_27845:
[----:B------:R-:W-:Y:S01]  /*2530*/  HADD2.F32 R90, -RZ, R91.H0_H0 ;  /* 0x2000005bff5a7230 */ /* 0x000fe20000004100 */
[----:B------:R-:W-:Y:S05]  /*2540*/  @P2 BRA `(.L_x_27846) ;  /* 0x0000003000002947 */ /* 0x000fea0003800000 */
[----:B------:R-:W-:Y:S05]  /*2550*/  @!P1 BRA `(.L_x_27847) ;  /* 0x0000005000009947 */ /* 0x000fea0003800000 */
[----:B-----5:R-:W-:Y:S01]  /*2560*/  FADD.FTZ R90, R58, R90 ;  /* 0x0000005a3a5a7221 */ /* 0x020fe20000010000 */
[----:B------:R-:W-:Y:S05]  /*2570*/  BRA `(.L_x_27847) ;  /* 0x0000003000007947 */ /* 0x000fea0003800000 */
.L_x_27846:
[----:B-----5:R-:W-:-:S05]  /*2580*/  HADD2.F32 R117, -RZ, R51.H0_H0 ;  /* 0x20000033ff757230 */ /* 0x020fca0000004100 */
[----:B------:R-:W-:-:S04]  /*2590*/  FADD.FTZ R90, R117, R90 ;  /* 0x0000005a755a7221 */ /* 0x000fc80000010000 */
[----:B------:R-:W-:Y:S02]  /*25a0*/  @P1 FADD.FTZ R90, R58, R90 ;  /* 0x0000005a3a5a1221 */ /* 0x000fe40000010000 */
.L_x_27847:
[----:B------:R-:W-:Y:S01]  /*25b0*/  HADD2.F32 R91, -RZ, R91.H1_H1 ;  /* 0x3000005bff5b7230 */ /* 0x000fe20000004100 */
[----:B------:R-:W-:Y:S05]  /*25c0*/  @P2 BRA `(.L_x_27848) ;  /* 0x0000003000002947 */ /* 0x000fea0003800000 */
[----:B------:R-:W-:Y:S05]  /*25d0*/  @!P1 BRA `(.L_x_27849) ;  /* 0x0000005000009947 */ /* 0x000fea0003800000 */
[----:B-----5:R-:W-:Y:S01]  /*25e0*/  FADD.FTZ R91, R59, R91 ;  /* 0x0000005b3b5b7221 */ /* 0x020fe20000010000 */
[----:B------:R-:W-:Y:S05]  /*25f0*/  BRA `(.L_x_27849) ;  /* 0x0000003000007947 */ /* 0x000fea0003800000 */
.L_x_27848:
[----:B-----5:R-:W-:-:S05]  /*2600*/  HADD2.F32 R116, -RZ, R51.H1_H1 ;  /* 0x30000033ff747230 */ /* 0x020fca0000004100 */
[----:B------:R-:W-:-:S04]  /*2610*/  FADD.FTZ R91, R116, R91 ;  /* 0x0000005b745b7221 */ /* 0x000fc80000010000 */
[----:B------:R-:W-:Y:S02]  /*2620*/  @P1 FADD.FTZ R91, R59, R91 ;  /* 0x0000005b3b5b1221 */ /* 0x000fe40000010000 */
.L_x_27849:
[----:B------:R-:W-:-:S04]  /*2630*/  LEA R116, P1, R118, c[0x0][0x188], 0x5 ;  /* 0x0000620076747a11 */ /* 0x000fc800078228ff */
[C---:B------:R-:W-:Y:S02]  /*2640*/  LEA.HI.X R117, R118.reuse, c[0x0][0x18c], RZ, 0x5, P1 ;  /* 0x0000630076757a11 */ /* 0x040fe400008f2cff */
[----:B------:R-:W-:-:S03]  /*2650*/  IADD3 R118, R118, 0x80, RZ ;  /* 0x0000008076767810 */ /* 0x000fc60007ffe0ff */
[----:B------:R0:W-:Y:S04]  /*2660*/  STG.E.128 [R116.64], R84 ;  /* 0x0000005474007986 */ /* 0x0001e8000c101d04 */
[----:B------:R0:W-:Y:S02]  /*2670*/  STG.E.128 [R116.64+0x10], R88 ;  /* 0x0000105874007986 */ /* 0x0001e4000c101d04 */
.L_x_27833:
[----:B------:R-:W-:Y:S05]  /*2680*/  BSYNC B0 ;  /* 0x0000000000007941 */ /* 0x000fea0003800000 */
.L_x_27832:
        /* <DEDUP_REMOVED lines=24> */
.L_x_27852:
[----:B0----5:R-:W-:-:S05]  /*2810*/  HADD2.F32 R93, -RZ, R48.H0_H0 ;  /* 0x20000030ff5d7230 */ /* 0x021fca0000004100 */
[----:B------:R-:W-:-:S04]  /*2820*/  FADD.FTZ R92, R93, R92 ;  /* 0x0000005c5d5c7221 */ /* 0x000fc80000010000 */
[----:B------:R-:W-:Y:S02]  /*2830*/  @P1 FADD.FTZ R92, R52, R92 ;  /* 0x0000005c345c1221 */ /* 0x000fe40000010000 */
.L_x_27853:
[----:B------:R-:W-:Y:S01]  /*2840*/  HADD2.F32 R93, -RZ, R96.H1_H1 ;  /* 0x30000060ff5d7230 */ /* 0x000fe20000004100 */
[----:B------:R-:W-:Y:S05]  /*2850*/  @P2 BRA `(.L_x_27854) ;  /* 0x0000003000002947 */ /* 0x000fea0003800000 */
[----:B------:R-:W-:Y:S05]  /*2860*/  @!P1 BRA `(.L_x_27855) ;  /* 0x0000005000009947 */ /* 0x000fea0003800000 */
[----:B-----5:R-:W-:Y:S01]  /*2870*/  FADD.FTZ R93, R53, R93 ;  /* 0x0000005d355d7221 */ /* 0x020fe20000010000 */
[----:B------:R-:W-:Y:S05]  /*2880*/  BRA `(.L_x_27855) ;  /* 0x0000003000007947 */ /* 0x000fea0003800000 */
.L_x_27854:
[----:B-----5:R-:W-:-:S05]  /*2890*/  HADD2.F32 R94, -RZ, R48.H1_H1 ;  /* 0x30000030ff5e7230 */ /* 0x020fca0000004100 */
[----:B------:R-:W-:-:S04]  /*28a0*/  FADD.FTZ R93, R94, R93 ;  /* 0x0000005d5e5d7221 */ /* 0x000fc80000010000 */
[----:B------:R-:W-:Y:S02]  /*28b0*/  @P1 FADD.FTZ R93, R53, R93 ;  /* 0x0000005d355d1221 */ /* 0x000fe40000010000 */
.L_x_27855:
[----:B------:R-:W-:Y:S01]  /*28c0*/  HADD2.F32 R94, -RZ, R97.H0_H0 ;  /* 0x20000061ff5e7230 */ /* 0x000fe20000004100 */
[----:B------:R-:W-:Y:S05]  /*28d0*/  @P2 BRA `(.L_x_27856) ;  /* 0x0000003000002947 */ /* 0x000fea0003800000 */
[----:B------:R-:W-:Y:S05]  /*28e0*/  @!P1 BRA `(.L_x_27857) ;  /* 0x0000005000009947 */ /* 0x000fea0003800000 */
[----:B-----5:R-:W-:Y:S01]  /*28f0*/  FADD.FTZ R94, R54, R94 ;  /* 0x0000005e365e7221 */ /* 0x020fe20000010000 */
[----:B------:R-:W-:Y:S05]  /*2900*/  BRA `(.L_x_27857) ;  /* 0x0000003000007947 */ /* 0x000fea0003800000 */
.L_x_27856:
[----:B-----5:R-:W-:-:S05]  /*2910*/  HADD2.F32 R95, -RZ, R49.H0_H0 ;  /* 0x20000031ff5f7230 */ /* 0x020fca0000004100 */
[----:B------:R-:W-:-:S04]  /*2920*/  FADD.FTZ R94, R95, R94 ;  /* 0x0000005e5f5e7221 */ /* 0x000fc80000010000 */
[----:B------:R-:W-:Y:S02]  /*2930*/  @P1 FADD.FTZ R94, R54, R94 ;  /* 0x0000005e365e1221 */ /* 0x000fe40000010000 */
.L_x_27857:
[----:B------:R-:W-:Y:S01]  /*2940*/  HADD2.F32 R95, -RZ, R97.H1_H1 ;  /* 0x30000061ff5f7230 */ /* 0x000fe20000004100 */
[----:B------:R-:W-:Y:S05]  /*2950*/  @P2 BRA `(.L_x_27858) ;  /* 0x0000003000002947 */ /* 0x000fea0003800000 */
[----:B------:R-:W-:Y:S05]  /*2960*/  @!P1 BRA `(.L_x_27859) ;  /* 0x0000005000009947 */ /* 0x000fea0003800000 */
[----:B-----5:R-:W-:Y:S01]  /*2970*/  FADD.FTZ R95, R55, R95 ;  /* 0x0000005f375f7221 */ /* 0x020fe20000010000 */
[----:B------:R-:W-:Y:S05]  /*2980*/  BRA `(.L_x_27859) ;  /* 0x0000003000007947 */ /* 0x000fea0003800000 */
.L_x_27858:
[----:B-----5:R-:W-:-:S05]  /*2990*/  HADD2.F32 R96, -RZ, R49.H1_H1 ;  /* 0x30000031ff607230 */ /* 0x020fca0000004100 */
[----:B------:R-:W-:-:S04]  /*29a0*/  FADD.FTZ R95, R96, R95 ;  /* 0x0000005f605f7221 */ /* 0x000fc80000010000 */
[----:B------:R-:W-:Y:S02]  /*29b0*/  @P1 FADD.FTZ R95, R55, R95 ;  /* 0x0000005f375f1221 */ /* 0x000fe40000010000 */
.L_x_27859:
[----:B------:R-:W-:Y:S01]  /*29c0*/  HADD2.F32 R96, -RZ, R98.H0_H0 ;  /* 0x20000062ff607230 */ /* 0x000fe20000004100 */
[----:B------:R-:W-:Y:S05]  /*29d0*/  @P2 BRA `(.L_x_27860) ;  /* 0x0000003000002947 */ /* 0x000fea0003800000 */
[----:B------:R-:W-:Y:S05]  /*29e0*/  @!P1 BRA `(.L_x_27861) ;  /* 0x0000005000009947 */ /* 0x000fea0003800000 */
[----:B-----5:R-:W-:Y:S01]  /*29f0*/  FADD.FTZ R96, R56, R96 ;  /* 0x0000006038607221 */ /* 0x020fe20000010000 */
[----:B------:R-:W-:Y:S05]  /*2a00*/  BRA `(.L_x_27861) ;  /* 0x0000003000007947 */ /* 0x000fea0003800000 */
.L_x_27860:
[----:B-----5:R-:W-:-:S05]  /*2a10*/  HADD2.F32 R97, -RZ, R50.H0_H0 ;  /* 0x20000032ff617230 */ /* 0x020fca0000004100 */
[----:B------:R-:W-:-:S04]  /*2a20*/  FADD.FTZ R96, R97, R96 ;  /* 0x0000006061607221 */ /* 0x000fc80000010000 */
[----:B------:R-:W-:Y:S02]  /*2a30*/  @P1 FADD.FTZ R96, R56, R96 ;  /* 0x0000006038601221 */ /* 0x000fe40000010000 */
.L_x_27861:
[----:B------:R-:W-:Y:S01]  /*2a40*/  HADD2.F32 R97, -RZ, R98.H1_H1 ;  /* 0x30000062ff617230 */ /* 0x000fe20000004100 */
[----:B------:R-:W-:Y:S05]  /*2a50*/  @P2 BRA `(.L_x_27862) ;  /* 0x0000003000002947 */ /* 0x000fea0003800000 */
[----:B------:R-:W-:Y:S05]  /*2a60*/  @!P1 BRA `(.L_x_27863) ;  /* 0x0000005000009947 */ /* 0x000fea0003800000 */
[----:B-----5:R-:W-:Y:S01]  /*2a70*/  FADD.FTZ R97, R57, R97 ;  /* 0x0000006139617221 */ /* 0x020fe20000010000 */
[----:B------:R-:W-:Y:S05]  /*2a80*/  BRA `(.L_x_27863) ;  /* 0x0000003000007947 */ /* 0x000fea0003800000 */
.L_x_27862:
[----:B-----5:R-:W-:-:S05]  /*2a90*/  HADD2.F32 R98, -RZ, R50.H1_H1 ;  /* 0x30000032ff627230 */ /* 0x020fca0000004100 */
[----:B------:R-:W-:-:S04]  /*2aa0*/  FADD.FTZ R97, R98, R97 ;  /* 0x0000006162617221 */ /* 0x000fc80000010000 */
[----:B------:R-:W-:Y:S02]  /*2ab0*/  @P1 FADD.FTZ R97, R57, R97 ;  /* 0x0000006139611221 */ /* 0x000fe40000010000 */
.L_x_27863:
[----:B------:R-:W-:Y:S01]  /*2ac0*/  HADD2.F32 R98, -RZ, R99.H0_H0 ;  /* 0x20000063ff627230 */ /* 0x000fe20000004100 */
[----:B------:R-:W-:Y:S05]  /*2ad0*/  @P2 BRA `(.L_x_27864) ;  /* 0x0000003000002947 */ /* 0x000fea0003800000 */
[----:B------:R-:W-:Y:S05]  /*2ae0*/  @!P1 BRA `(.L_x_27865) ;  /* 0x0000005000009947 */ /* 0x000fea0003800000 */
[----:B-----5:R-:W-:Y:S01]  /*2af0*/  FADD.FTZ R98, R58, R98 ;  /* 0x000000623a627221 */ /* 0x020fe20000010000 */
[----:B------:R-:W-:Y:S05]  /*2b00*/  BRA `(.L_x_27865) ;  /* 0x0000003000007947 */ /* 0x000fea0003800000 */
.L_x_27864:
[----:B-----5:R-:W-:-:S05]  /*2b10*/  HADD2.F32 R117, -RZ, R51.H0_H0 ;  /* 0x20000033ff757230 */ /* 0x020fca0000004100 */
[----:B------:R-:W-:-:S04]  /*2b20*/  FADD.FTZ R98, R117, R98 ;  /* 0x0000006275627221 */ /* 0x000fc80000010000 */
[----:B------:R-:W-:Y:S02]  /*2b30*/  @P1 FADD.FTZ R98, R58, R98 ;  /* 0x000000623a621221 */ /* 0x000fe40000010000 */
.L_x_27865:
[----:B------:R-:W-:Y:S01]  /*2b40*/  HADD2.F32 R99, -RZ, R99.H1_H1 ;  /* 0x30000063ff637230 */ /* 0x000fe20000004100 */
[----:B------:R-:W-:Y:S05]  /*2b50*/  @P2 BRA `(.L_x_27866) ;  /* 0x0000003000002947 */ /* 0x000fea0003800000 */
[----:B------:R-:W-:Y:S05]  /*2b60*/  @!P1 BRA `(.L_x_27867) ;  /* 0x0000005000009947 */ /* 0x000fea0003800000 */
[----:B-----5:R-:W-:Y:S01]  /*2b70*/  FADD.FTZ R99, R59, R99 ;  /* 0x000000633b637221 */ /* 0x020fe20000010000 */
[----:B------:R-:W-:Y:S05]  /*2b80*/  BRA `(.L_x_27867) ;  /* 0x0000003000007947 */ /* 0x000fea0003800000 */
.L_x_27866:
[----:B-----5:R-:W-:-:S05]  /*2b90*/  HADD2.F32 R116, -RZ, R51.H1_H1 ;  /* 0x30000033ff747230 */ /* 0x020fca0000004100 */
[----:B------:R-:W-:-:S04]  /*2ba0*/  FADD.FTZ R99, R116, R99 ;  /* 0x0000006374637221 */ /* 0x000fc80000010000 */
[----:B------:R-:W-:Y:S02]  /*2bb0*/  @P1 FADD.FTZ R99, R59, R99 ;  /* 0x000000633b631221 */ /* 0x000fe40000010000 */
.L_x_27867:
[----:B------:R-:W-:-:S04]  /*2bc0*/  LEA R116, P1, R118, c[0x0][0x188], 0x5 ;  /* 0x0000620076747a11 */ /* 0x000fc800078228ff */
[C---:B------:R-:W-:Y:S02]  /*2bd0*/  LEA.HI.X R117, R118.reuse, c[0x0][0x18c], RZ, 0x5, P1 ;  /* 0x0000630076757a11 */ /* 0x040fe400008f2cff */
[----:B------:R-:W-:-:S03]  /*2be0*/  IADD3 R118, R118, 0x80, RZ ;  /* 0x0000008076767810 */ /* 0x000fc60007ffe0ff */
[----:B------:R0:W-:Y:S04]  /*2bf0*/  STG.E.128 [R116.64], R92 ;  /* 0x0000005c74007986 */ /* 0x0001e8000c101d04 */
[----:B------:R0:W-:Y:S02]  /*2c00*/  STG.E.128 [R116.64+0x10], R96 ;  /* 0x0000106074007986 */ /* 0x0001e4000c101d04 */
.L_x_27851:
[----:B------:R-:W-:Y:S05]  /*2c10*/  BSYNC B0 ;  /* 0x0000000000007941 */ /* 0x000fea0003800000 */
.L_x_27850:
        /* <DEDUP_REMOVED lines=24> */
.L_x_27870:
[----:B0----5:R-:W-:-:S05]  /*2da0*/  HADD2.F32 R101, -RZ, R48.H0_H0 ;  /* 0x20000030ff657230 */ /* 0x021fca0000004100 */
[----:B------:R-:W-:-:S04]  /*2db0*/  FADD.FTZ R100, R101, R100 ;  /* 0x0000006465647221 */ /* 0x000fc80000010000 */
[----:B------:R-:W-:Y:S02]  /*2dc0*/  @P1 FADD.FTZ R100, R52, R100 ;  /* 0x0000006434641221 */ /* 0x000fe40000010000 */
.L_x_27871:
[----:B------:R-:W-:Y:S01]  /*2dd0*/  HADD2.F32 R101, -RZ, R104.H1_H1 ;  /* 0x30000068ff657230 */ /* 0x000fe20000004100 */
[----:B------:R-:W-:Y:S05]  /*2de0*/  @P2 BRA `(.L_x_27872) ;  /* 0x0000003000002947 */ /* 0x000fea0003800000 */
[----:B------:R-:W-:Y:S05]  /*2df0*/  @!P1 BRA `(.L_x_27873) ;  /* 0x0000005000009947 */ /* 0x000fea0003800000 */
[----:B-----5:R-:W-:Y:S01]  /*2e00*/  FADD.FTZ R101, R53, R101 ;  /* 0x0000006535657221 */ /* 0x020fe20000010000 */
[----:B------:R-:W-:Y:S05]  /*2e10*/  BRA `(.L_x_27873) ;  /* 0x0000003000007947 */ /* 0x000fea0003800000 */
.L_x_27872:
[----:B-----5:R-:W-:-:S05]  /*2e20*/  HADD2.F32 R102, -RZ, R48.H1_H1 ;  /* 0x30000030ff667230 */ /* 0x020fca0000004100 */
[----:B------:R-:W-:-:S04]  /*2e30*/  FADD.FTZ R101, R102, R101 ;  /* 0x0000006566657221 */ /* 0x000fc80000010000 */
[----:B------:R-:W-:Y:S02]  /*2e40*/  @P1 FADD.FTZ R101, R53, R101 ;  /* 0x0000006535651221 */ /* 0x000fe40000010000 */
.L_x_27873:
[----:B------:R-:W-:Y:S01]  /*2e50*/  HADD2.F32 R102, -RZ, R105.H0_H0 ;  /* 0x20000069ff667230 */ /* 0x000fe20000004100 */
[----:B------:R-:W-:Y:S05]  /*2e60*/  @P2 BRA `(.L_x_27874) ;  /* 0x0000003000002947 */ /* 0x000fea0003800000 */
[----:B------:R-:W-:Y:S05]  /*2e70*/  @!P1 BRA `(.L_x_27875) ;  /* 0x0000005000009947 */ /* 0x000fea0003800000 */
[----:B-----5:R-:W-:Y:S01]  /*2e80*/  FADD.FTZ R102, R54, R102 ;  /* 0x0000006636667221 */ /* 0x020fe20000010000 */
[----:B------:R-:W-:Y:S05]  /*2e90*/  BRA `(.L_x_27875) ;  /* 0x0000003000007947 */ /* 0x000fea0003800000 */
.L_x_27874:
[----:B-----5:R-:W-:-:S05]  /*2ea0*/  HADD2.F32 R103, -RZ, R49.H0_H0 ;  /* 0x20000031ff677230 */ /* 0x020fca0000004100 */
[----:B------:R-:W-:-:S04]  /*2eb0*/  FADD.FTZ R102, R103, R102 ;  /* 0x0000006667667221 */ /* 0x000fc80000010000 */
[----:B------:R-:W-:Y:S02]  /*2ec0*/  @P1 FADD.FTZ R102, R54, R102 ;  /* 0x0000006636661221 */ /* 0x000fe40000010000 */
.L_x_27875:
[----:B------:R-:W-:Y:S01]  /*2ed0*/  HADD2.F32 R103, -RZ, R105.H1_H1 ;  /* 0x30000069ff677230 */ /* 0x000fe20000004100 */
[----:B------:R-:W-:Y:S05]  /*2ee0*/  @P2 BRA `(.L_x_27876) ;  /* 0x0000003000002947 */ /* 0x000fea0003800000 */
[----:B------:R-:W-:Y:S05]  /*2ef0*/  @!P1 BRA `(.L_x_27877) ;  /* 0x0000005000009947 */ /* 0x000fea0003800000 */
[----:B-----5:R-:W-:Y:S01]  /*2f00*/  FADD.FTZ R103, R55, R103 ;  /* 0x0000006737677221 */ /* 0x020fe20000010000 */
[----:B------:R-:W-:Y:S05]  /*2f10*/  BRA `(.L_x_27877) ;  /* 0x0000003000007947 */ /* 0x000fea0003800000 */
.L_x_27876:
[----:B-----5:R-:W-:-:S05]  /*2f20*/  HADD2.F32 R104, -RZ, R49.H1_H1 ;  /* 0x30000031ff687230 */ /* 0x020fca0000004100 */
[----:B------:R-:W-:-:S04]  /*2f30*/  FADD.FTZ R103, R104, R103 ;  /* 0x0000006768677221 */ /* 0x000fc80000010000 */
[----:B------:R-:W-:Y:S02]  /*2f40*/  @P1 FADD.FTZ R103, R55, R103 ;  /* 0x0000006737671221 */ /* 0x000fe40000010000 */
.L_x_27877:
[----:B------:R-:W-:Y:S01]  /*2f50*/  HADD2.F32 R104, -RZ, R106.H0_H0 ;  /* 0x2000006aff687230 */ /* 0x000fe20000004100 */
[----:B------:R-:W-:Y:S05]  /*2f60*/  @P2 BRA `(.L_x_27878) ;  /* 0x0000003000002947 */ /* 0x000fea0003800000 */
[----:B------:R-:W-:Y:S05]  /*2f70*/  @!P1 BRA `(.L_x_27879) ;  /* 0x0000005000009947 */ /* 0x000fea0003800000 */
[----:B-----5:R-:W-:Y:S01]  /*2f80*/  FADD.FTZ R104, R56, R104 ;  /* 0x0000006838687221 */ /* 0x020fe20000010000 */
[----:B------:R-:W-:Y:S05]  /*2f90*/  BRA `(.L_x_27879) ;  /* 0x0000003000007947 */ /* 0x000fea0003800000 */
.L_x_27878:
[----:B-----5:R-:W-:-:S05]  /*2fa0*/  HADD2.F32 R105, -RZ, R50.H0_H0 ;  /* 0x20000032ff697230 */ /* 0x020fca0000004100 */
[----:B------:R-:W-:-:S04]  /*2fb0*/  FADD.FTZ R104, R105, R104 ;  /* 0x0000006869687221 */ /* 0x000fc80000010000 */
[----:B------:R-:W-:Y:S02]  /*2fc0*/  @P1 FADD.FTZ R104, R56, R104 ;  /* 0x0000006838681221 */ /* 0x000fe40000010000 */
.L_x_27879:
[----:B------:R-:W-:Y:S01]  /*2fd0*/  HADD2.F32 R105, -RZ, R106.H1_H1 ;  /* 0x3000006aff697230 */ /* 0x000fe20000004100 */
[----:B------:R-:W-:Y:S05]  /*2fe0*/  @P2 BRA `(.L_x_27880) ;  /* 0x0000003000002947 */ /* 0x000fea0003800000 */
[----:B------:R-:W-:Y:S05]  /*2ff0*/  @!P1 BRA `(.L_x_27881) ;  /* 0x0000005000009947 */ /* 0x000fea0003800000 */
[----:B-----5:R-:W-:Y:S01]  /*3000*/  FADD.FTZ R105, R57, R105 ;  /* 0x0000006939697221 */ /* 0x020fe20000010000 */
[----:B------:R-:W-:Y:S05]  /*3010*/  BRA `(.L_x_27881) ;  /* 0x0000003000007947 */ /* 0x000fea0003800000 */
.L_x_27880:
[----:B-----5:R-:W-:-:S05]  /*3020*/  HADD2.F32 R106, -RZ, R50.H1_H1 ;  /* 0x30000032ff6a7230 */ /* 0x020fca0000004100 */
[----:B------:R-:W-:-:S04]  /*3030*/  FADD.FTZ R105, R106, R105 ;  /* 0x000000696a697221 */ /* 0x000fc80000010000 */
[----:B------:R-:W-:Y:S02]  /*3040*/  @P1 FADD.FTZ R105, R57, R105 ;  /* 0x0000006939691221 */ /* 0x000fe40000010000 */
.L_x_27881:
[----:B------:R-:W-:Y:S01]  /*3050*/  HADD2.F32 R106, -RZ, R107.H0_H0 ;  /* 0x2000006bff6a7230 */ /* 0x000fe20000004100 */
[----:B------:R-:W-:Y:S05]  /*3060*/  @P2 BRA `(.L_x_27882) ;  /* 0x0000003000002947 */ /* 0x000fea0003800000 */
[----:B------:R-:W-:Y:S05]  /*3070*/  @!P1 BRA `(.L_x_27883) ;  /* 0x0000005000009947 */ /* 0x000fea0003800000 */
[----:B-----5:R-:W-:Y:S01]  /*3080*/  FADD.FTZ R106, R58, R106 ;  /* 0x0000006a3a6a7221 */ /* 0x020fe20000010000 */
[----:B------:R-:W-:Y:S05]  /*3090*/  BRA `(.L_x_27883) ;  /* 0x0000003000007947 */ /* 0x000fea0003800000 */
.L_x_27882:
[----:B-----5:R-:W-:-:S05]  /*30a0*/  HADD2.F32 R117, -RZ, R51.H0_H0 ;  /* 0x20000033ff757230 */ /* 0x020fca0000004100 */
[----:B------:R-:W-:-:S04]  /*30b0*/  FADD.FTZ R106, R117, R106 ;  /* 0x0000006a756a7221 */ /* 0x000fc80000010000 */
[----:B------:R-:W-:Y:S02]  /*30c0*/  @P1 FADD.FTZ R106, R58, R106 ;  /* 0x0000006a3a6a1221 */ /* 0x000fe40000010000 */
.L_x_27883:
[----:B------:R-:W-:Y:S01]  /*30d0*/  HADD2.F32 R107, -RZ, R107.H1_H1 ;  /* 0x3000006bff6b7230 */ /* 0x000fe20000004100 */
[----:B------:R-:W-:Y:S05]  /*30e0*/  @P2 BRA `(.L_x_27884) ;  /* 0x0000003000002947 */ /* 0x000fea0003800000 */
[----:B------:R-:W-:Y:S05]  /*30f0*/  @!P1 BRA `(.L_x_27885) ;  /* 0x0000005000009947 */ /* 0x000fea0003800000 */
[----:B-----5:R-:W-:Y:S01]  /*3100*/  FADD.FTZ R107, R59, R107 ;  /* 0x0000006b3b6b7221 */ /* 0x020fe20000010000 */
[----:B------:R-:W-:Y:S05]  /*3110*/  BRA `(.L_x_27885) ;  /* 0x0000003000007947 */ /* 0x000fea0003800000 */
.L_x_27884:
[----:B-----5:R-:W-:-:S05]  /*3120*/  HADD2.F32 R116, -RZ, R51.H1_H1 ;  /* 0x30000033ff747230 */ /* 0x020fca0000004100 */
[----:B------:R-:W-:-:S04]  /*3130*/  FADD.FTZ R107, R116, R107 ;  /* 0x0000006b746b7221 */ /* 0x000fc80000010000 */
[----:B------:R-:W-:Y:S02]  /*3140*/  @P1 FADD.FTZ R107, R59, R107 ;  /* 0x0000006b3b6b1221 */ /* 0x000fe40000010000 */
.L_x_27885:
[----:B------:R-:W-:-:S04]  /*3150*/  LEA R116, P1, R118, c[0x0][0x188], 0x5 ;  /* 0x0000620076747a11 */ /* 0x000fc800078228ff */
[C---:B------:R-:W-:Y:S02]  /*3160*/  LEA.HI.X R117, R118.reuse, c[0x0][0x18c], RZ, 0x5, P1 ;  /* 0x0000630076757a11 */ /* 0x040fe400008f2cff */
[----:B------:R-:W-:-:S03]  /*3170*/  IADD3 R118, R118, 0x80, RZ ;  /* 0x0000008076767810 */ /* 0x000fc60007ffe0ff */
[----:B------:R0:W-:Y:S04]  /*3180*/  STG.E.128 [R116.64], R100 ;  /* 0x0000006474007986 */ /* 0x0001e8000c101d04 */
[----:B------:R0:W-:Y:S02]  /*3190*/  STG.E.128 [R116.64+0x10], R104 ;  /* 0x0000106874007986 */ /* 0x0001e4000c101d04 */
.L_x_27869:
[----:B------:R-:W-:Y:S05]  /*31a0*/  BSYNC B0 ;  /* 0x0000000000007941 */ /* 0x000fea0003800000 */
.L_x_27868:
        /* <DEDUP_REMOVED lines=24> */
.L_x_27888:
[----:B0----5:R-:W-:-:S05]  /*3330*/  HADD2.F32 R109, -RZ, R48.H0_H0 ;  /* 0x20000030ff6d7230 */ /* 0x021fca0000004100 */
[----:B------:R-:W-:-:S04]  /*3340*/  FADD.FTZ R108, R109, R108 ;  /* 0x0000006c6d6c7221 */ /* 0x000fc80000010000 */
[----:B------:R-:W-:Y:S02]  /*3350*/  @P1 FADD.FTZ R108, R52, R108 ;  /* 0x0000006c346c1221 */ /* 0x000fe40000010000 */
.L_x_27889:
[----:B------:R-:W-:Y:S01]  /*3360*/  HADD2.F32 R109, -RZ, R112.H1_H1 ;  /* 0x30000070ff6d7230 */ /* 0x000fe20000004100 */
[----:B------:R-:W-:Y:S05]  /*3370*/  @P2 BRA `(.L_x_27890) ;  /* 0x0000003000002947 */ /* 0x000fea0003800000 */
[----:B------:R-:W-:Y:S05]  /*3380*/  @!P1 BRA `(.L_x_27891) ;  /* 0x0000005000009947 */ /* 0x000fea0003800000 */
[----:B-----5:R-:W-:Y:S01]  /*3390*/  FADD.FTZ R109, R53, R109 ;  /* 0x0000006d356d7221 */ /* 0x020fe20000010000 */
[----:B------:R-:W-:Y:S05]  /*33a0*/  BRA `(.L_x_27891) ;  /* 0x0000003000007947 */ /* 0x000fea0003800000 */
.L_x_27890:
[----:B-----5:R-:W-:-:S05]  /*33b0*/  HADD2.F32 R110, -RZ, R48.H1_H1 ;  /* 0x30000030ff6e7230 */ /* 0x020fca0000004100 */
[----:B------:R-:W-:-:S04]  /*33c0*/  FADD.FTZ R109, R110, R109 ;  /* 0x0000006d6e6d7221 */ /* 0x000fc80000010000 */
[----:B------:R-:W-:Y:S02]  /*33d0*/  @P1 FADD.FTZ R109, R53, R109 ;  /* 0x0000006d356d1221 */ /* 0x000fe40000010000 */
.L_x_27891:
[----:B------:R-:W-:Y:S01]  /*33e0*/  HADD2.F32 R110, -RZ, R113.H0_H0 ;  /* 0x20000071ff6e7230 */ /* 0x000fe20000004100 */
[----:B------:R-:W-:Y:S05]  /*33f0*/  @P2 BRA `(.L_x_27892) ;  /* 0x0000003000002947 */ /* 0x000fea0003800000 */
[----:B------:R-:W-:Y:S05]  /*3400*/  @!P1 BRA `(.L_x_27893) ;  /* 0x0000005000009947 */ /* 0x000fea0003800000 */
[----:B-----5:R-:W-:Y:S01]  /*3410*/  FADD.FTZ R110, R54, R110 ;  /* 0x0000006e366e7221 */ /* 0x020fe20000010000 */
[----:B------:R-:W-:Y:S05]  /*3420*/  BRA `(.L_x_27893) ;  /* 0x0000003000007947 */ /* 0x000fea0003800000 */
.L_x_27892:
[----:B-----5:R-:W-:-:S05]  /*3430*/  HADD2.F32 R111, -RZ, R49.H0_H0 ;  /* 0x20000031ff6f7230 */ /* 0x020fca0000004100 */
[----:B------:R-:W-:-:S04]  /*3440*/  FADD.FTZ R110, R111, R110 ;  /* 0x0000006e6f6e7221 */ /* 0x000fc80000010000 */
[----:B------:R-:W-:Y:S02]  /*3450*/  @P1 FADD.FTZ R110, R54, R110 ;  /* 0x0000006e366e1221 */ /* 0x000fe40000010000 */
.L_x_27893:
[----:B------:R-:W-:Y:S01]  /*3460*/  HADD2.F32 R111, -RZ, R113.H1_H1 ;  /* 0x30000071ff6f7230 */ /* 0x000fe20000004100 */
[----:B------:R-:W-:Y:S05]  /*3470*/  @P2 BRA `(.L_x_27894) ;  /* 0x0000003000002947 */ /* 0x000fea0003800000 */
[----:B------:R-:W-:Y:S05]  /*3480*/  @!P1 BRA `(.L_x_27895) ;  /* 0x0000005000009947 */ /* 0x000fea0003800000 */
[----:B-----5:R-:W-:Y:S01]  /*3490*/  FADD.FTZ R111, R55, R111 ;  /* 0x0000006f376f7221 */ /* 0x020fe20000010000 */
[----:B------:R-:W-:Y:S05]  /*34a0*/  BRA `(.L_x_27895) ;  /* 0x0000003000007947 */ /* 0x000fea0003800000 */
.L_x_27894:
[----:B-----5:R-:W-:-:S05]  /*34b0*/  HADD2.F32 R112, -RZ, R49.H1_H1 ;  /* 0x30000031ff707230 */ /* 0x020fca0000004100 */
[----:B------:R-:W-:-:S04]  /*34c0*/  FADD.FTZ R111, R112, R111 ;  /* 0x0000006f706f7221 */ /* 0x000fc80000010000 */
[----:B------:R-:W-:Y:S02]  /*34d0*/  @P1 FADD.FTZ R111, R55, R111 ;  /* 0x0000006f376f1221 */ /* 0x000fe40000010000 */
.L_x_27895:
[----:B------:R-:W-:Y:S01]  /*34e0*/  HADD2.F32 R112, -RZ, R114.H0_H0 ;  /* 0x20000072ff707230 */ /* 0x000fe20000004100 */
[----:B------:R-:W-:Y:S05]  /*34f0*/  @P2 BRA `(.L_x_27896) ;  /* 0x0000003000002947 */ /* 0x000fea0003800000 */
[----:B------:R-:W-:Y:S05]  /*3500*/  @!P1 BRA `(.L_x_27897) ;  /* 0x0000005000009947 */ /* 0x000fea0003800000 */
[----:B-----5:R-:W-:Y:S01]  /*3510*/  FADD.FTZ R112, R56, R112 ;  /* 0x0000007038707221 */ /* 0x020fe20000010000 */
[----:B------:R-:W-:Y:S05]  /*3520*/  BRA `(.L_x_27897) ;  /* 0x0000003000007947 */ /* 0x000fea0003800000 */
.L_x_27896:
[----:B-----5:R-:W-:-:S05]  /*3530*/  HADD2.F32 R113, -RZ, R50.H0_H0 ;  /* 0x20000032ff717230 */ /* 0x020fca0000004100 */
[----:B------:R-:W-:-:S04]  /*3540*/  FADD.FTZ R112, R113, R112 ;  /* 0x0000007071707221 */ /* 0x000fc80000010000 */
[----:B------:R-:W-:Y:S02]  /*3550*/  @P1 FADD.FTZ R112, R56, R112 ;  /* 0x0000007038701221 */ /* 0x000fe40000010000 */
.L_x_27897:
[----:B------:R-:W-:Y:S01]  /*3560*/  HADD2.F32 R113, -RZ, R114.H1_H1 ;  /* 0x30000072ff717230 */ /* 0x000fe20000004100 */
[----:B------:R-:W-:Y:S05]  /*3570*/  @P2 BRA `(.L_x_27898) ;  /* 0x0000003000002947 */ /* 0x000fea0003800000 */
[----:B------:R-:W-:Y:S05]  /*3580*/  @!P1 BRA `(.L_x_27899) ;  /* 0x0000005000009947 */ /* 0x000fea0003800000 */
[----:B-----5:R-:W-:Y:S01]  /*3590*/  FADD.FTZ R113, R57, R113 ;  /* 0x0000007139717221 */ /* 0x020fe20000010000 */
[----:B------:R-:W-:Y:S05]  /*35a0*/  BRA `(.L_x_27899) ;  /* 0x0000003000007947 */ /* 0x000fea0003800000 */
.L_x_27898:
[----:B-----5:R-:W-:-:S05]  /*35b0*/  HADD2.F32 R114, -RZ, R50.H1_H1 ;  /* 0x30000032ff727230 */ /* 0x020fca0000004100 */
[----:B------:R-:W-:-:S04]  /*35c0*/  FADD.FTZ R113, R114, R113 ;  /* 0x0000007172717221 */ /* 0x000fc80000010000 */
[----:B------:R-:W-:Y:S02]  /*35d0*/  @P1 FADD.FTZ R113, R57, R113 ;  /* 0x0000007139711221 */ /* 0x000fe40000010000 */
.L_x_27899:
[----:B------:R-:W-:Y:S01]  /*35e0*/  HADD2.F32 R114, -RZ, R115.H0_H0 ;  /* 0x20000073ff727230 */ /* 0x000fe20000004100 */
[----:B------:R-:W-:Y:S05]  /*35f0*/  @P2 BRA `(.L_x_27900) ;  /* 0x0000003000002947 */ /* 0x000fea0003800000 */
[----:B------:R-:W-:Y:S05]  /*3600*/  @!P1 BRA `(.L_x_27901) ;  /* 0x0000005000009947 */ /* 0x000fea0003800000 */
[----:B-----5:R-:W-:Y:S01]  /*3610*/  FADD.FTZ R114, R58, R114 ;  /* 0x000000723a727221 */ /* 0x020fe20000010000 */
[----:B------:R-:W-:Y:S05]  /*3620*/  BRA `(.L_x_27901) ;  /* 0x0000003000007947 */ /* 0x000fea0003800000 */
.L_x_27900:
[----:B-----5:R-:W-:-:S05]  /*3630*/  HADD2.F32 R117, -RZ, R51.H0_H0 ;  /* 0x20000033ff757230 */ /* 0x020fca0000004100 */
[----:B------:R-:W-:-:S04]  /*3640*/  FADD.FTZ R114, R117, R114 ;  /* 0x0000007275727221 */ /* 0x000fc80000010000 */
[----:B------:R-:W-:Y:S02]  /*3650*/  @P1 FADD.FTZ R114, R58, R114 ;  /* 0x000000723a721221 */ /* 0x000fe40000010000 */
.L_x_27901:
[----:B------:R-:W-:Y:S01]  /*3660*/  HADD2.F32 R115, -RZ, R115.H1_H1 ;  /* 0x30000073ff737230 */ /* 0x000fe20000004100 */
[----:B------:R-:W-:Y:S05]  /*3670*/  @P2 BRA `(.L_x_27902) ;  /* 0x0000003000002947 */ /* 0x000fea0003800000 */
[----:B------:R-:W-:Y:S05]  /*3680*/  @!P1 BRA `(.L_x_27903) ;  /* 0x0000005000009947 */ /* 0x000fea0003800000 */
[----:B-----5:R-:W-:Y:S01]  /*3690*/  FADD.FTZ R115, R59, R115 ;  /* 0x000000733b737221 */ /* 0x020fe20000010000 */
[----:B------:R-:W-:Y:S05]  /*36a0*/  BRA `(.L_x_27903) ;  /* 0x0000003000007947 */ /* 0x000fea0003800000 */
.L_x_27902:
[----:B-----5:R-:W-:-:S05]  /*36b0*/  HADD2.F32 R116, -RZ, R51.H1_H1 ;  /* 0x30000033ff747230 */ /* 0x020fca0000004100 */
[----:B------:R-:W-:-:S04]  /*36c0*/  FADD.FTZ R115, R116, R115 ;  /* 0x0000007374737221 */ /* 0x000fc80000010000 */
[----:B------:R-:W-:Y:S02]  /*36d0*/  @P1 FADD.FTZ R115, R59, R115 ;  /* 0x000000733b731221 */ /* 0x000fe40000010000 */
.L_x_27903:
[----:B------:R-:W-:-:S04]  /*36e0*/  LEA R116, P1, R118, c[0x0][0x188], 0x5 ;  /* 0x0000620076747a11 */ /* 0x000fc800078228ff */
[----:B------:R-:W-:-:S05]  /*36f0*/  LEA.HI.X R117, R118, c[0x0][0x18c], RZ, 0x5, P1 ;  /* 0x0000630076757a11 */ /* 0x000fca00008f2cff */
[----:B------:R0:W-:Y:S04]  /*3700*/  STG.E.128 [R116.64], R108 ;  /* 0x0000006c74007986 */ /* 0x0001e8000c101d04 */
[----:B------:R0:W-:Y:S02]  /*3710*/  STG.E.128 [R116.64+0x10], R112 ;  /* 0x0000107074007986 */ /* 0x0001e4000c101d04 */
.L_x_27887:
[----:B------:R-:W-:Y:S05]  /*3720*/  BSYNC B0 ;  /* 0x0000000000007941 */ /* 0x000fea0003800000 */
.L_x_27886:
        /* <DEDUP_REMOVED lines=69> */
.L_x_27922:
        /* <DEDUP_REMOVED lines=133> */
.L_x_27923:
        /* <DEDUP_REMOVED lines=50> */
[----:B0-----:R-:W-:Y:S01]  /*46f0*/  FADD.FTZ R118, R118, R117 ;  /* 0x0000007576767221 */ /* 0x001fe20000010000 */
[----:B------:R-:W-:-:S03]  /*4700*/  MOV R117, c[0x0][0x1e0] ;  /* 0x0000780000757a02 */ /* 0x000fc60000000f00 */
[----:B------:R-:W-:-:S05]  /*4710*/  FFMA.FTZ R116, R197, R116, R118 ;  /* 0x00000074c5747223 */ /* 0x000fca0000010076 */
[----:B------:R-:W0:Y:S02]  /*4720*/  SHFL.DOWN PT, R163, R116, 0x1, 0x1f ;  /* 0x08201f0074a37f89 */ /* 0x000e2400000e0000 */
[----:B0-----:R-:W-:Y:S01]  /*4730*/  FADD.FTZ R163, R116, R163 ;  /* 0x000000a374a37221 */ /* 0x001fe20000010000 */
[----:B------:R-:W-:-:S03]  /*4740*/  @!P1 MOV R116, 0x4 ;  /* 0x0000000400749802 */ /* 0x000fc60000000f00 */
[----:B------:R-:W-:-:S05]  /*4750*/  FFMA.FTZ R163, R200, R195, R163 ;  /* 0x000000c3c8a37223 */ /* 0x000fca00000100a3 */
[----:B------:R-:W0:Y:S02]  /*4760*/  SHFL.IDX PT, R118, R163, RZ, 0x1f ;  /* 0x00001fffa3767589 */ /* 0x000e2400000e0000 */
[----:B0-----:R-:W-:Y:S01]  /*4770*/  FFMA.FTZ R117, R118, R117, c[0x0][0x228] ;  /* 0x00008a0076757623 */ /* 0x001fe20000010075 */
[----:B------:R-:W-:-:S03]  /*4780*/  @!P1 MOV R118, 0x4 ;  /* 0x0000000400769802 */ /* 0x000fc60000000f00 */
[----:B------:R-:W-:Y:S02]  /*4790*/  FADD.FTZ R195, R117, R202 ;  /* 0x000000ca75c37221 */ /* 0x000fe40000010000 */
[----:B------:R-:W-:-:S04]  /*47a0*/  @!P1 IMAD.WIDE R118, R189, R118, c[0x0][0x1a0] ;  /* 0x00006800bd769625 */ /* 0x000fc800078e0276 */
[----:B------:R-:W0:Y:S01]  /*47b0*/  MUFU.RSQ R195, R195 ;  /* 0x000000c300c37308 */ /* 0x000e220000001400 */
[----:B------:R-:W-:Y:S01]  /*47c0*/  @!P1 IMAD.WIDE R116, R189, R116, c[0x0][0x1a8] ;  /* 0x00006a00bd749625 */ /* 0x000fe200078e0274 */
[----:B------:R1:W-:Y:S04]  /*47d0*/  @!P1 STG.E [R118.64], R205 ;  /* 0x000000cd76009986 */ /* 0x0003e8000c101904 */
[----:B0-----:R1:W-:Y:S01]  /*47e0*/  @!P1 STG.E [R116.64], R195 ;  /* 0x000000c374009986 */ /* 0x0013e2000c101904 */
[----:B------:R-:W-:Y:S05]  /*47f0*/  @!P0 BRA `(.L_x_27907) ;  /* 0x0000020000008947 */ /* 0x000fea0003800000 */
[--C-:B------:R-:W-:Y:S02]  /*4800*/  FADD.FTZ R196, R63, -R194.reuse ;  /* 0x800000c23fc47221 */ /* 0x100fe40000010000 */
[--C-:B-1----:R-:W-:Y:S02]  /*4810*/  FADD.FTZ R116, R60, -R194.reuse ;  /* 0x800000c23c747221 */ /* 0x102fe40000010000 */
[----:B------:R-:W-:-:S02]  /*4820*/  FADD.FTZ R118, R61, -R194 ;  /* 0x800000c23d767221 */ /* 0x000fc40000010000 */
[----:B------:R-:W-:Y:S02]  /*4830*/  FMUL.FTZ R196, R195, R196 ;  /* 0x000000c4c3c47220 */ /* 0x000fe40000410000 */
[--C-:B------:R-:W-:Y:S02]  /*4840*/  FADD.FTZ R162, R62, -R194.reuse ;  /* 0x800000c23ea27221 */ /* 0x100fe40000010000 */
[--C-:B------:R-:W-:Y:S02]  /*4850*/  FADD.FTZ R198, R64, -R194.reuse ;  /* 0x800000c240c67221 */ /* 0x100fe40000010000 */
[--C-:B------:R-:W-:Y:S02]  /*4860*/  FADD.FTZ R200, R65, -R194.reuse ;  /* 0x800000c241c87221 */ /* 0x100fe40000010000 */
[--C-:B------:R-:W-:Y:S02]  /*4870*/  FADD.FTZ R202, R66, -R194.reuse ;  /* 0x800000c242ca7221 */ /* 0x100fe40000010000 */
[----:B------:R-:W-:-:S02]  /*4880*/  FADD.FTZ R204, R67, -R194 ;  /* 0x800000c243cc7221 */ /* 0x000fc40000010000 */
[C---:B------:R-:W-:Y:S02]  /*4890*/  FMUL.FTZ R116, R195.reuse, R116 ;  /* 0x00000074c3747220 */ /* 0x040fe40000410000 */
[C---:B------:R-:W-:Y:S02]  /*48a0*/  FMUL.FTZ R118, R195.reuse, R118 ;  /* 0x00000076c3767220 */ /* 0x040fe40000410000 */
[----:B------:R-:W-:Y:S01]  /*48b0*/  FFMA.FTZ R119, R6, R196, R13 ;  /* 0x000000c406777223 */ /* 0x000fe2000001000d */
[----:B------:R-:W-:Y:S01]  /*48c0*/  HFMA2.MMA R196, -RZ, RZ, 0, 9.5367431640625e-07 ;  /* 0x00000010ffc47435 */ /* 0x000fe200000001ff */
        /* <DEDUP_REMOVED lines=15> */
[C---:B------:R-:W-:Y:S01]  /*49c0*/  IMAD.WIDE.U32 R162, R193.reuse, R196, c[0x0][0x208] ;  /* 0x00008200c1a27625 */ /* 0x040fe200078e00c4 */
[----:B------:R-:W-:Y:S02]  /*49d0*/  IADD3 R193, R193, 0x80, RZ ;  /* 0x00000080c1c17810 */ /* 0x000fe40007ffe0ff */
[----:B------:R-:W-:-:S05]  /*49e0*/  F2FP.PACK_AB R119, R197, R202 ;  /* 0x000000cac577723e */ /* 0x000fca00000000ff */
[----:B------:R0:W-:Y:S02]  /*49f0*/  STG.E.128 [R162.64], R116 ;  /* 0x00000074a2007986 */ /* 0x0001e4000c101d04 */
.L_x_27907:
[----:B------:R-:W-:Y:S05]  /*4a00*/  BSYNC B0 ;  /* 0x0000000000007941 */ /* 0x000fea0003800000 */
.L_x_27906:
        /* <DEDUP_REMOVED lines=23> */
[----:B------:R-:W-:Y:S01]  /*4b80*/  MOV R196, 0x10 ;  /* 0x0000001000c47802 */ /* 0x000fe20000000f00 */
[----:B------:R-:W-:Y:S01]  /*4b90*/  FFMA.FTZ R118, R23, R198, R32 ;  /* 0x000000c617767223 */ /* 0x000fe20000010020 */
[----:B------:R-:W-:Y:S01]  /*4ba0*/  F2FP.PACK_AB R116, R117, R116 ;  /* 0x000000747574723e */ /* 0x000fe200000000ff */
        /* <DEDUP_REMOVED lines=9> */
.L_x_27909:
[----:B------:R-:W-:Y:S05]  /*4c40*/  BSYNC B0 ;  /* 0x0000000000007941 */ /* 0x000fea0003800000 */
.L_x_27908:
[----:B------:R-:W-:Y:S01]  /*4c50*/  ISETP.GE.U32.AND P1, PT, R2, 0x180, PT ;  /* 0x000001800200780c */ /* 0x000fe20003f26070 */
[----:B------:R-:W-:-:S12]  /*4c60*/  BSSY B0, `(.L_x_27910) ;  /* 0x0000022000007945 */ /* 0x000fd80003800000 */
[----:B------:R-:W-:Y:S05]  /*4c70*/  @!P1 BRA `(.L_x_27911) ;  /* 0x0000020000009947 */ /* 0x000fea0003800000 */
[--C-:B------:R-:W-:Y:S02]  /*4c80*/  FADD.FTZ R196, R79, -R194.reuse ;  /* 0x800000c24fc47221 */ /* 0x100fe40000010000 */
[--C-:B01----:R-:W-:Y:S02]  /*4c90*/  FADD.FTZ R116, R76, -R194.reuse ;  /* 0x800000c24c747221 */ /* 0x103fe40000010000 */
[--C-:B------:R-:W-:Y:S02]  /*4ca0*/  FADD.FTZ R118, R77, -R194.reuse ;  /* 0x800000c24d767221 */ /* 0x100fe40000010000 */
[----:B------:R-:W-:Y:S02]  /*4cb0*/  FMUL.FTZ R196, R195, R196 ;  /* 0x000000c4c3c47220 */ /* 0x000fe40000410000 */
[--C-:B------:R-:W-:Y:S02]  /*4cc0*/  FADD.FTZ R162, R78, -R194.reuse ;  /* 0x800000c24ea27221 */ /* 0x100fe40000010000 */
[----:B------:R-:W-:-:S02]  /*4cd0*/  FADD.FTZ R198, R80, -R194 ;  /* 0x800000c250c67221 */ /* 0x000fc40000010000 */
[--C-:B------:R-:W-:Y:S02]  /*4ce0*/  FADD.FTZ R200, R81, -R194.reuse ;  /* 0x800000c251c87221 */ /* 0x100fe40000010000 */
[--C-:B------:R-:W-:Y:S02]  /*4cf0*/  FADD.FTZ R202, R82, -R194.reuse ;  /* 0x800000c252ca7221 */ /* 0x100fe40000010000 */
[----:B------:R-:W-:Y:S02]  /*4d00*/  FADD.FTZ R204, R83, -R194 ;  /* 0x800000c253cc7221 */ /* 0x000fe40000010000 */
[C---:B------:R-:W-:Y:S02]  /*4d10*/  FMUL.FTZ R116, R195.reuse, R116 ;  /* 0x00000074c3747220 */ /* 0x040fe40000410000 */
[C---:B------:R-:W-:Y:S02]  /*4d20*/  FMUL.FTZ R118, R195.reuse, R118 ;  /* 0x00000076c3767220 */ /* 0x040fe40000410000 */
[----:B------:R-:W-:Y:S01]  /*4d30*/  FFMA.FTZ R119, R38, R196, R45 ;  /* 0x000000c426777223 */ /* 0x000fe2000001002d */
        /* <DEDUP_REMOVED lines=20> */
.L_x_27911:
[----:B------:R-:W-:Y:S05]  /*4e80*/  BSYNC B0 ;  /* 0x0000000000007941 */ /* 0x000fea0003800000 */
.L_x_27910:
        /* <DEDUP_REMOVED lines=35> */
.L_x_27913:
[----:B------:R-:W-:Y:S05]  /*50c0*/  BSYNC B0 ;  /* 0x0000000000007941 */ /* 0x000fea0003800000 */
.L_x_27912:
        /* <DEDUP_REMOVED lines=13> */
[----:B------:R-:W-:Y:S02]  /*51a0*/  FMUL.FTZ R118, R195, R118 ;  /* 0x00000076c3767220 */ /* 0x000fe40000410000 */
        /* <DEDUP_REMOVED lines=21> */
.L_x_27915:
[----:B------:R-:W-:Y:S05]  /*5300*/  BSYNC B0 ;  /* 0x0000000000007941 */ /* 0x000fea0003800000 */
.L_x_27914:
        /* <DEDUP_REMOVED lines=35> */
.L_x_27917:
[----:B------:R-:W-:Y:S05]  /*5540*/  BSYNC B0 ;  /* 0x0000000000007941 */ /* 0x000fea0003800000 */
.L_x_27916:
[----:B------:R-:W-:Y:S01]  /*5550*/  ISETP.GE.U32.AND P1, PT, R2, 0x380, PT ;  /* 0x000003800200780c */ /* 0x000fe20003f26070 */
[----:B------:R-:W-:-:S12]  /*5560*/  BSSY B0, `(.L_x_27918) ;  /* 0x0000021000007945 */ /* 0x000fd80003800000 */
[----:B------:R-:W-:Y:S05]  /*5570*/  @!P1 BRA `(.L_x_27919) ;  /* 0x000001f000009947 */ /* 0x000fea0003800000 */
[--C-:B0-----:R-:W-:Y:S02]  /*5580*/  FADD.FTZ R162, R110, -R194.reuse ;  /* 0x800000c26ea27221 */ /* 0x101fe40000010000 */
[--C-:B-1----:R-:W-:Y:S02]  /*5590*/  FADD.FTZ R116, R108, -R194.reuse ;  /* 0x800000c26c747221 */ /* 0x102fe40000010000 */
[----:B------:R-:W-:Y:S02]  /*55a0*/  FMUL.FTZ R162, R195, R162 ;  /* 0x000000a2c3a27220 */ /* 0x000fe40000410000 */
[--C-:B------:R-:W-:Y:S02]  /*55b0*/  FADD.FTZ R118, R109, -R194.reuse ;  /* 0x800000c26d767221 */ /* 0x100fe40000010000 */
[--C-:B------:R-:W-:Y:S02]  /*55c0*/  FADD.FTZ R196, R111, -R194.reuse ;  /* 0x800000c26fc47221 */ /* 0x100fe40000010000 */
[----:B------:R-:W-:-:S02]  /*55d0*/  FADD.FTZ R198, R112, -R194 ;  /* 0x800000c270c67221 */ /* 0x000fc40000010000 */
[--C-:B------:R-:W-:Y:S02]  /*55e0*/  FADD.FTZ R200, R113, -R194.reuse ;  /* 0x800000c271c87221 */ /* 0x100fe40000010000 */
[--C-:B------:R-:W-:Y:S02]  /*55f0*/  FADD.FTZ R202, R114, -R194.reuse ;  /* 0x800000c272ca7221 */ /* 0x100fe40000010000 */
[----:B------:R-:W-:Y:S02]  /*5600*/  FADD.FTZ R194, R115, -R194 ;  /* 0x800000c273c27221 */ /* 0x000fe40000010000 */
[----:B------:R-:W-:Y:S01]  /*5610*/  FFMA.FTZ R117, R173, R162, R184 ;  /* 0x000000a2ad757223 */ /* 0x000fe200000100b8 */
[----:B------:R-:W-:Y:S01]  /*5620*/  HFMA2.MMA R162, -RZ, RZ, 0, 9.5367431640625e-07 ;  /* 0x00000010ffa27435 */ /* 0x000fe200000001ff */
        /* <DEDUP_REMOVED lines=20> */
.L_x_27919:
[----:B------:R-:W-:Y:S05]  /*5770*/  BSYNC B0 ;  /* 0x0000000000007941 */ /* 0x000fea0003800000 */
.L_x_27918:
[----:B------:R-:W-:Y:S02]  /*5780*/  LOP3.LUT P1, RZ, R191, 0xff, RZ, 0xc0, !PT ;  /* 0x000000ffbfff7812 */ /* 0x000fe4000782c0ff */
[----:B------:R-:W-:Y:S02]  /*5790*/  IADD3 R189, R189, c[0x0][0x160], RZ ;  /* 0x00005800bdbd7a10 */ /* 0x000fe40007ffe0ff */
[----:B------:R-:W-:Y:S02]  /*57a0*/  SEL R191, RZ, 0x1, P1 ;  /* 0x00000001ffbf7807 */ /* 0x000fe40000800000 */
[----:B------:R-:W-:-:S13]  /*57b0*/  ISETP.GE.AND P1, PT, R189, c[0x0][0x164], PT ;  /* 0x00005900bd007a0c */ /* 0x000fda0003f26270 */
[----:B01---5:R-:W-:Y:S01]  /*57c0*/  @P1 CALL.REL.NOINC `(.L_x_27920) ;  /* 0x0000001000001944 */ /* 0x023fe20003c00000 */
[----:B------:R-:W-:Y:S05]  /*57d0*/  BRA `(.L_x_27921) ;  /* 0xffffb82000007947 */ /* 0x000fea000383ffff */
.L_x_27920:
[----:B------:R-:W-:Y:S05]  /*57e0*/  EXIT ;  /* 0x000000000000794d */ /* 0x000fea0003800000 */
.L_x_27904:
[----:B------:R-:W-:Y:S01]  /*57f0*/  HFMA2.MMA R194, -RZ, RZ, 0, 1.847743988037109375e-06 ;  /* 0x0000001fffc27435 */ /* 0x000fe200000001ff */
[----:B------:R-:W-:Y:S02]  /*5800*/  MOV R196, 0x1 ;  /* 0x0000000100c47802 */ /* 0x000fe40000000f00 */
[----:B------:R-:W-:Y:S02]  /*5810*/  MOV R195, 0xffffffff ;  /* 0xffffffff00c37802 */ /* 0x000fe40000000f00 */
[----:B------:R-:W-:Y:S02]  /*5820*/  MOV R118, 0x5840 ;  /* 0x0000584000767802 */ /* 0x000fe40000000f00 */
[----:B-----5:R-:W-:Y:S05]  /*5830*/  CALL.REL.NOINC `($__internal_50_$__cuda_sm70_shflsync_bfly_p) ;  /* 0x00000ab000007944 */ /* 0x020fea0003c00000 */
[----:B-1----:R-:W-:Y:S01]  /*5840*/  MOV R116, R196 ;  /* 0x000000c400747202 */ /* 0x002fe20000000f00 */
[----:B0-----:R-:W-:Y:S05]  /*5850*/  BRA `(.L_x_27922) ;  /* 0xffffe32000007947 */ /* 0x001fea000383ffff */
.L_x_27905:
[----:B------:R-:W-:Y:S01]  /*5860*/  HFMA2.MMA R196, -RZ, RZ, 0, 1.1920928955078125e-07 ;  /* 0x00000002ffc47435 */ /* 0x000fe200000001ff */
[----:B------:R-:W-:Y:S02]  /*5870*/  MOV R194, 0x1f ;  /* 0x0000001f00c27802 */ /* 0x000fe40000000f00 */
[----:B------:R-:W-:Y:S02]  /*5880*/  MOV R195, 0xffffffff ;  /* 0xffffffff00c37802 */ /* 0x000fe40000000f00 */
[----:B------:R-:W-:-:S02]  /*5890*/  MOV R118, 0x58b0 ;  /* 0x000058b000767802 */ /* 0x000fc40000000f00 */
[----:B-----5:R-:W-:Y:S05]  /*58a0*/  CALL.REL.NOINC `($__internal_50_$__cuda_sm70_shflsync_bfly_p) ;  /* 0x00000a4000007944 */ /* 0x020fea0003c00000 */
[----:B01----:R-:W-:Y:S01]  /*58b0*/  FADD.FTZ R117, R117, R196 ;  /* 0x000000c475757221 */ /* 0x003fe20000010000 */
[----:B------:R-:W-:Y:S01]  /*58c0*/  HFMA2.MMA R196, -RZ, RZ, 0, 2.384185791015625e-07 ;  /* 0x00000004ffc47435 */ /* 0x000fe200000001ff */
[----:B------:R-:W-:-:S02]  /*58d0*/  MOV R194, 0x1f ;  /* 0x0000001f00c27802 */ /* 0x000fc40000000f00 */
[----:B------:R-:W-:Y:S02]  /*58e0*/  MOV R195, 0xffffffff ;  /* 0xffffffff00c37802 */ /* 0x000fe40000000f00 */
[----:B------:R-:W-:Y:S02]  /*58f0*/  MOV R118, 0x5910 ;  /* 0x0000591000767802 */ /* 0x000fe40000000f00 */
[----:B------:R-:W-:Y:S05]  /*5900*/  CALL.REL.NOINC `($__internal_50_$__cuda_sm70_shflsync_bfly_p) ;  /* 0x000009e000007944 */ /* 0x000fea0003c00000 */
[----:B01----:R-:W-:Y:S01]  /*5910*/  FADD.FTZ R117, R117, R196 ;  /* 0x000000c475757221 */ /* 0x003fe20000010000 */
[----:B------:R-:W-:Y:S01]  /*5920*/  HFMA2.MMA R196, -RZ, RZ, 0, 4.76837158203125e-07 ;  /* 0x00000008ffc47435 */ /* 0x000fe200000001ff */
[----:B------:R-:W-:Y:S02]  /*5930*/  MOV R194, 0x1f ;  /* 0x0000001f00c27802 */ /* 0x000fe40000000f00 */
[----:B------:R-:W-:Y:S02]  /*5940*/  MOV R195, 0xffffffff ;  /* 0xffffffff00c37802 */ /* 0x000fe40000000f00 */
[----:B------:R-:W-:Y:S02]  /*5950*/  MOV R118, 0x5970 ;  /* 0x0000597000767802 */ /* 0x000fe40000000f00 */
[----:B------:R-:W-:Y:S05]  /*5960*/  CALL.REL.NOINC `($__internal_50_$__cuda_sm70_shflsync_bfly_p) ;  /* 0x0000098000007944 */ /* 0x000fea0003c00000 */
[----:B01----:R-:W-:Y:S01]  /*5970*/  FADD.FTZ R117, R117, R196 ;  /* 0x000000c475757221 */ /* 0x003fe20000010000 */
[----:B------:R-:W-:Y:S01]  /*5980*/  HFMA2.MMA R196, -RZ, RZ, 0, 9.5367431640625e-07 ;  /* 0x00000010ffc47435 */ /* 0x000fe200000001ff */
[----:B------:R-:W-:-:S02]  /*5990*/  MOV R194, 0x1f ;  /* 0x0000001f00c27802 */ /* 0x000fc40000000f00 */
[----:B------:R-:W-:Y:S02]  /*59a0*/  MOV R195, 0xffffffff ;  /* 0xffffffff00c37802 */ /* 0x000fe40000000f00 */
[----:B------:R-:W-:Y:S02]  /*59b0*/  MOV R118, 0x59d0 ;  /* 0x000059d000767802 */ /* 0x000fe40000000f00 */
[----:B------:R-:W-:Y:S05]  /*59c0*/  CALL.REL.NOINC `($__internal_50_$__cuda_sm70_shflsync_bfly_p) ;  /* 0x0000092000007944 */ /* 0x000fea0003c00000 */
[----:B01----:R-:W-:Y:S01]  /*59d0*/  FADD.FTZ R117, R117, R196 ;  /* 0x000000c475757221 */ /* 0x003fe20000010000 */
[----:B------:R-:W-:Y:S01]  /*59e0*/  HFMA2.MMA R196, -RZ, RZ, 0, 5.9604644775390625e-08 ;  /* 0x00000001ffc47435 */ /* 0x000fe200000001ff */
[----:B------:R-:W-:Y:S02]  /*59f0*/  MOV R195, 0xffffffff ;  /* 0xffffffff00c37802 */ /* 0x000fe40000000f00 */
        /* <DEDUP_REMOVED lines=116> */
[----:B------:R-:W-:Y:S05]  /*6140*/  CALL.REL.NOINC `($__internal_50_$__cuda_sm70_shflsync_bfly_p) ;  /* 0x000001a000007944 */ /* 0x000fea0003c00000 */
[----:B01----:R-:W-:Y:S01]  /*6150*/  FADD.FTZ R117, R117, R196 ;  /* 0x000000c475757221 */ /* 0x003fe20000010000 */
[----:B------:R-:W-:Y:S01]  /*6160*/  HFMA2.MMA R196, -RZ, RZ, 0, 1.1920928955078125e-07 ;  /* 0x00000002ffc47435 */ /* 0x000fe200000001ff */
[----:B------:R-:W-:Y:S02]  /*6170*/  MOV R194, 0x1f ;  /* 0x0000001f00c27802 */ /* 0x000fe40000000f00 */
[----:B------:R-:W-:Y:S02]  /*6180*/  MOV R195, 0xffffffff ;  /* 0xffffffff00c37802 */ /* 0x000fe40000000f00 */
[----:B------:R-:W-:Y:S02]  /*6190*/  MOV R118, 0x61b0 ;  /* 0x000061b000767802 */ /* 0x000fe40000000f00 */
[----:B------:R-:W-:Y:S05]  /*61a0*/  CALL.REL.NOINC `($__internal_50_$__cuda_sm70_shflsync_bfly_p) ;  /* 0x0000014000007944 */ /* 0x000fea0003c00000 */
[----:B01----:R-:W-:Y:S01]  /*61b0*/  FADD.FTZ R117, R117, R196 ;  /* 0x000000c475757221 */ /* 0x003fe20000010000 */
[----:B------:R-:W-:Y:S01]  /*61c0*/  HFMA2.MMA R196, -RZ, RZ, 0, 2.384185791015625e-07 ;  /* 0x00000004ffc47435 */ /* 0x000fe200000001ff */
[----:B------:R-:W-:Y:S02]  /*61d0*/  MOV R194, 0x1f ;  /* 0x0000001f00c27802 */ /* 0x000fe40000000f00 */
[----:B------:R-:W-:-:S02]  /*61e0*/  MOV R195, 0xffffffff ;  /* 0xffffffff00c37802 */ /* 0x000fc40000000f00 */
        /* <DEDUP_REMOVED lines=8> */
[----:B-1----:R-:W-:Y:S01]  /*6270*/  FADD.FTZ R163, R117, R196 ;  /* 0x000000c475a37221 */ /* 0x002fe20000010000 */
[----:B------:R-:W-:Y:S01]  /*6280*/  HFMA2.MMA R196, -RZ, RZ, 0, 9.5367431640625e-07 ;  /* 0x00000010ffc47435 */ /* 0x000fe200000001ff */
[----:B0-----:R-:W-:Y:S02]  /*6290*/  MOV R194, 0x1f ;  /* 0x0000001f00c27802 */ /* 0x001fe40000000f00 */
[----:B------:R-:W-:-:S02]  /*62a0*/  MOV R195, 0xffffffff ;  /* 0xffffffff00c37802 */ /* 0x000fc40000000f00 */
[----:B------:R-:W-:Y:S02]  /*62b0*/  MOV R117, R163 ;  /* 0x000000a300757202 */ /* 0x000fe40000000f00 */
[----:B------:R-:W-:Y:S02]  /*62c0*/  MOV R118, 0x62e0 ;  /* 0x000062e000767802 */ /* 0x000fe40000000f00 */
[----:B------:R-:W-:Y:S05]  /*62d0*/  CALL.REL.NOINC `($__internal_50_$__cuda_sm70_shflsync_bfly_p) ;  /* 0x0000001000007944 */ /* 0x000fea0003c00000 */
[----:B01----:R-:W-:Y:S05]  /*62e0*/  BRA `(.L_x_27923) ;  /* 0xffffe0e000007947 */ /* 0x003fea000383ffff */
        .weak           $__internal_50_$__cuda_sm70_shflsync_bfly_p
        .type           $__internal_50_$__cuda_sm70_shflsync_bfly_p,@function
        .size           $__internal_50_$__cuda_sm70_shflsync_bfly_p,(.L_x_41078 - $__internal_50_$__cuda_sm70_shflsync_bfly_p)
$__internal_50_$__cuda_sm70_shflsync_bfly_p:
[----:B------:R-:W-:Y:S01]  /*62f0*/  HFMA2.MMA R119, -RZ, RZ, 0, 0 ;  /* 0x00000000ff777435 */ /* 0x000fe200000001ff */
[----:B------:R-:W-:Y:S04]  /*6300*/  WARPSYNC R195 ;  /* 0x000000c300007348 */ /* 0x000fe80003800000 */
[----:B------:R0:W1:Y:S01]  /*6310*/  SHFL.BFLY PT, R196, R117, R196, R194 ;  /* 0x0c0000c475c47389 */ /* 0x00006200000e00c2 */
[----:B------:R-:W-:Y:S05]  /*6320*/  RET.REL.NODEC R118 `(_ZN10layer_norm31ln_parallel_residual_fwd_kernelINS_13Kernel_traitsI6__halfS2_fS2_fjLj7168ELj1ELj1ELj4ELj16ENS_18Kernel_traits_baseILj7168ES2_S2_fS2_fjLj128EEEEELb0ELb1ELb0EEEvNS_9FwdParamsE) ;  /* 0xffff9cd076007950 */ /* 0x000fea0003c3ffff */
.L_x_27924:
        /* <DEDUP_REMOVED lines=13> */
.L_x_41078:


//--------------------- .text._ZN10layer_norm31ln_parallel_residual_fwd_kernelINS_13Kernel_traitsI6__halfS2_fS2_fjLj7168ELj1ELj1ELj4ELj16ENS_18Kernel_traits_baseILj7168ES2_S2_fS2_fjLj128EEEEELb0ELb1ELb1EEEvNS_9FwdParamsE --------------------------
	.section	.text._ZN10layer_norm31ln_parallel_residual_fwd_kernelINS_13Kernel_traitsI6__halfS2_fS2_fjLj7168ELj1ELj1ELj4ELj16ENS_18Kernel_traits_baseILj7168ES2_S2_fS2_fjLj128EEEEELb0ELb1ELb1EEEvNS_9FwdParamsE,"ax",@progbits
	.sectioninfo	@"SHI_REGISTERS=200"
	.align	128
        .global         _ZN10layer_norm31ln_parallel_residual_fwd_kernelINS_13Kernel_traitsI6__halfS2_fS2_fjLj7168ELj1ELj1ELj4ELj16ENS_18Kernel_traits_baseILj7168ES2_S2_fS2_fjLj128EEEEELb0ELb1ELb1EEEvNS_9FwdParamsE
        .type           _ZN10layer_norm31ln_parallel_residual_fwd_kernelINS_13Kernel_traitsI6__halfS2_fS2_fjLj7168ELj1ELj1ELj4ELj16ENS_18Kernel_traits_baseILj7168ES2_S2_fS2_fjLj128EEEEELb0ELb1ELb1EEEvNS_9FwdParamsE,@function
        .size           _ZN10layer_norm31ln_parallel_residual_fwd_kernelINS_13Kernel_traitsI6__halfS2_fS2_fjLj7168ELj1ELj1ELj4ELj16ENS_18Kernel_traits_baseILj7168ES2_S2_fS2_fjLj128EEEEELb0ELb1ELb1EEEvNS_9FwdParamsE,(.L_x_41079 - _ZN10layer_norm31ln_parallel_residual_fwd_kernelINS_13Kernel_traitsI6__halfS2_fS2_fjLj7168ELj1ELj1ELj4ELj16ENS_18Kernel_traits_baseILj7168ES2_S2_fS2_fjLj128EEEEELb0ELb1ELb1EEEvNS_9FwdParamsE)
        .other          _ZN10layer_norm31ln_parallel_residual_fwd_kernelINS_13Kernel_traitsI6__halfS2_fS2_fjLj7168ELj1ELj1ELj4ELj16ENS_18Kernel_traits_baseILj7168ES2_S2_fS2_fjLj128EEEEELb0ELb1ELb1EEEvNS_9FwdParamsE,@"STO_CUDA_ENTRY STV_DEFAULT"
_ZN10layer_norm31ln_parallel_residual_fwd_kernelINS_13Kernel_traitsI6__halfS2_fS2_fjLj7168ELj1ELj1ELj4ELj16ENS_18Kernel_traits_baseILj7168ES2_S2_fS2_fjLj128EEEEELb0ELb1ELb1EEEvNS_9FwdParamsE:
.text._ZN10layer_norm31ln_parallel_residual_fwd_kernelINS_13Kernel_traitsI6__halfS2_fS2_fjLj7168ELj1ELj1ELj4ELj16ENS_18Kernel_traits_baseILj7168ES2_S2_fS2_fjLj128EEEEELb0ELb1ELb1EEEvNS_9FwdParamsE:
        /* <DEDUP_REMOVED lines=23> */
[----:B0-----:R0:W2:Y:S04]  /*0170*/  LDG.E.128 R24, [R2.64+0x3000] ;  /* 0x0030000402187981 */ /* 0x0010a8000c1e1d00 */
[----:B------:R0:W3:Y:S04]  /*0180*/  LDG.E.128 R120, [R2.64+0x2000] ;  /* 0x0020000402787981 */ /* 0x0000e8000c1e1d00 */
[----:B------:R0:W4:Y:S01]  /*0190*/  LDG.E.128 R20, [R2.64+0x2800] ;  /* 0x0028000402147981 */ /* 0x000122000c1e1d00 */
[----:B-----5:R-:W-:Y:S01]  /*01a0*/  @!P0 CS2R R100, SRZ ;  /* 0x0000000000648805 */ /* 0x020fe2000001ff00 */
[----:B------:R-:W-:-:S02]  /*01b0*/  @!P0 CS2R R108, SRZ ;  /* 0x00000000006c8805 */ /* 0x000fc4000001ff00 */
[----:B------:R0:W5:Y:S01]  /*01c0*/  LDG.E.128 R16, [R2.64] ;  /* 0x0000000402107981 */ /* 0x000162000c1e1d00 */
[----:B------:R-:W-:Y:S01]  /*01d0*/  @!P0 CS2R R116, SRZ ;  /* 0x0000000000748805 */ /* 0x000fe2000001ff00 */
[----:B------:R-:W-:Y:S02]  /*01e0*/  @!P0 CS2R R128, SRZ ;  /* 0x0000000000808805 */ /* 0x000fe4000001ff00 */
[----:B------:R0:W5:Y:S01]  /*01f0*/  LDG.E.128 R12, [R2.64+0x800] ;  /* 0x00080004020c7981 */ /* 0x000162000c1e1d00 */
[----:B------:R-:W-:Y:S01]  /*0200*/  @!P0 CS2R R136, SRZ ;  /* 0x0000000000888805 */ /* 0x000fe2000001ff00 */
[----:B------:R-:W-:Y:S02]  /*0210*/  @!P0 CS2R R144, SRZ ;  /* 0x0000000000908805 */ /* 0x000fe4000001ff00 */
[----:B------:R0:W5:Y:S01]  /*0220*/  LDG.E.128 R8, [R2.64+0x1000] ;  /* 0x0010000402087981 */ /* 0x000162000c1e1d00 */
[----:B------:R-:W-:-:S03]  /*0230*/  @!P0 CS2R R102, SRZ ;  /* 0x0000000000668805 */ /* 0x000fc6000001ff00 */
[----:B------:R0:W5:Y:S01]  /*0240*/  LDG.E.128 R4, [R2.64+0x1800] ;  /* 0x0018000402047981 */ /* 0x000162000c1e1d00 */
[----:B------:R-:W-:Y:S01]  /*0250*/  @!P0 CS2R R110, SRZ ;  /* 0x00000000006e8805 */ /* 0x000fe2000001ff00 */
[----:B------:R-:W-:Y:S01]  /*0260*/  @!P0 CS2R R118, SRZ ;  /* 0x0000000000768805 */ /* 0x000fe2000001ff00 */
[----:B------:R-:W-:Y:S01]  /*0270*/  @!P0 CS2R R130, SRZ ;  /* 0x0000000000828805 */ /* 0x000fe2000001ff00 */
[----:B------:R-:W-:Y:S01]  /*0280*/  @!P0 CS2R R138, SRZ ;  /* 0x00000000008a8805 */ /* 0x000fe2000001ff00 */
[----:B------:R-:W-:Y:S01]  /*0290*/  @!P0 CS2R R146, SRZ ;  /* 0x0000000000928805 */ /* 0x000fe2000001ff00 */
[----:B------:R-:W-:Y:S01]  /*02a0*/  @!P0 CS2R R28, SRZ ;  /* 0x00000000001c8805 */ /* 0x000fe2000001ff00 */
[----:B0-----:R-:W-:Y:S01]  /*02b0*/  HFMA2.MMA R2, -RZ, RZ, 0, 5.9604644775390625e-08 ;  /* 0x00000001ff027435 */ /* 0x001fe200000001ff */
[----:B------:R-:W-:Y:S01]  /*02c0*/  @!P0 CS2R R30, SRZ ;  /* 0x00000000001e8805 */ /* 0x000fe2000001ff00 */
[----:B------:R-:W-:Y:S01]  /*02d0*/  SHF.R.U32.HI R171, RZ, 0x5, R0 ;  /* 0x00000005ffab7819 */ /* 0x000fe20000011600 */
        /* <DEDUP_REMOVED lines=36> */
[----:B------:R-:W-:Y:S01]  /*0520*/  LEA R157, R157, 0x4, 0x2 ;  /* 0x000000049d9d7811 */ /* 0x000fe200078e10ff */
[----:B------:R-:W-:Y:S01]  /*0530*/  HADD2.F32 R102, -RZ, R103.H0_H0 ;  /* 0x20000067ff667230 */ /* 0x000fe20000004100 */
[----:B------:R-:W-:Y:S01]  /*0540*/  LOP3.LUT R158, R0, 0x1f, RZ, 0xc0, !PT ;  /* 0x0000001f009e7812 */ /* 0x000fe200078ec0ff */
[----:B------:R-:W-:Y:S01]  /*0550*/  HADD2.F32 R110, -RZ, R111.H0_H0 ;  /* 0x2000006fff6e7230 */ /* 0x000fe20000004100 */
[----:B------:R-:W-:Y:S01]  /*0560*/  LOP3.LUT R171, R171, 0x3, RZ, 0xc0, !PT ;  /* 0x00000003abab7812 */ /* 0x000fe200078ec0ff */
[----:B------:R-:W-:-:S02]  /*0570*/  HADD2.F32 R118, -RZ, R119.H0_H0 ;  /* 0x20000077ff767230 */ /* 0x000fc40000004100 */
[----:B------:R-:W-:Y:S02]  /*0580*/  HADD2.F32 R130, -RZ, R131.H0_H0 ;  /* 0x20000083ff827230 */ /* 0x000fe40000004100 */
[----:B------:R-:W-:Y:S02]  /*0590*/  HADD2.F32 R138, -RZ, R139.H0_H0 ;  /* 0x2000008bff8a7230 */ /* 0x000fe40000004100 */
[----:B------:R-:W-:Y:S02]  /*05a0*/  HADD2.F32 R146, -RZ, R147.H0_H0 ;  /* 0x20000093ff927230 */ /* 0x000fe40000004100 */
        /* <DEDUP_REMOVED lines=14> */
[----:B------:R-:W-:Y:S01]  /*0690*/  ULDC.U8 UR6, c[0x0][0x1f0] ;  /* 0x00007c0000067ab9 */ /* 0x000fe20000000000 */
[----:B--2---:R-:W-:-:S02]  /*06a0*/  HADD2.F32 R167, -RZ, R24.H0_H0 ;  /* 0x20000018ffa77230 */ /* 0x004fc40000004100 */
[----:B------:R-:W-:Y:S02]  /*06b0*/  HADD2.F32 R169, -RZ, R24.H1_H1 ;  /* 0x30000018ffa97230 */ /* 0x000fe40000004100 */
[--C-:B---3--:R-:W-:Y:S02]  /*06c0*/  HADD2.F32 R159, -RZ, R121.reuse.H0_H0 ;  /* 0x20000079ff9f7230 */ /* 0x108fe40000004100 */
[----:B------:R-:W-:Y:S02]  /*06d0*/  HADD2.F32 R160, -RZ, R121.H1_H1 ;  /* 0x30000079ffa07230 */ /* 0x000fe40000004100 */
[--C-:B------:R-:W-:Y:S02]  /*06e0*/  HADD2.F32 R24, -RZ, R25.reuse.H0_H0 ;  /* 0x20000019ff187230 */ /* 0x100fe40000004100 */
[----:B------:R-:W-:Y:S02]  /*06f0*/  HADD2.F32 R166, -RZ, R25.H1_H1 ;  /* 0x30000019ffa67230 */ /* 0x000fe40000004100 */
[----:B------:R-:W-:-:S02]  /*0700*/  HADD2.F32 R121, -RZ, R122.H0_H0 ;  /* 0x2000007aff797230 */ /* 0x000fc40000004100 */
[----:B----4-:R-:W-:Y:S02]  /*0710*/  HADD2.F32 R165, -RZ, R22.H0_H0 ;  /* 0x20000016ffa57230 */ /* 0x010fe40000004100 */
[--C-:B------:R-:W-:Y:S02]  /*0720*/  HADD2.F32 R25, -RZ, R26.reuse.H0_H0 ;  /* 0x2000001aff197230 */ /* 0x100fe40000004100 */
[----:B------:R-:W-:Y:S01]  /*0730*/  HADD2.F32 R168, -RZ, R26.H1_H1 ;  /* 0x3000001affa87230 */ /* 0x000fe20000004100 */
[----:B------:R-:W-:Y:S01]  /*0740*/  PRMT R26, R2, 0x7610, R26 ;  /* 0x00007610021a7816 */ /* 0x000fe2000000001a */
[----:B------:R-:W-:Y:S02]  /*0750*/  HADD2.F32 R122, -RZ, R122.H1_H1 ;  /* 0x3000007aff7a7230 */ /* 0x000fe40000004100 */
[--C-:B------:R-:W-:Y:S02]  /*0760*/  HADD2.F32 R161, -RZ, R20.reuse.H0_H0 ;  /* 0x20000014ffa17230 */ /* 0x100fe40000004100 */
[----:B------:R-:W-:-:S02]  /*0770*/  HADD2.F32 R162, -RZ, R20.H1_H1 ;  /* 0x30000014ffa27230 */ /* 0x000fc40000004100 */
[--C-:B------:R-:W-:Y:S02]  /*0780*/  HADD2.F32 R163, -RZ, R21.reuse.H0_H0 ;  /* 0x20000015ffa37230 */ /* 0x100fe40000004100 */
[----:B------:R-:W-:Y:S02]  /*0790*/  HADD2.F32 R164, -RZ, R21.H1_H1 ;  /* 0x30000015ffa47230 */ /* 0x000fe40000004100 */
[----:B------:R-:W-:Y:S02]  /*07a0*/  HADD2.F32 R22, -RZ, R22.H1_H1 ;  /* 0x30000016ff167230 */ /* 0x000fe40000004100 */
.L_x_28040:
[----:B------:R-:W0:Y:S01]  /*07b0*/  S2R R178, SR_TID.X ;  /* 0x0000000000b27919 */ /* 0x000e220000002100 */
[----:B------:R-:W-:Y:S01]  /*07c0*/  IMAD R2, R156, c[0x0][0x168], RZ ;  /* 0x00005a009c027a24 */ /* 0x000fe200078e02ff */
[----:B------:R-:W-:Y:S02]  /*07d0*/  ISETP.NE.U32.AND P0, PT, RZ, c[0x0][0x178], PT ;  /* 0x00005e00ff007a0c */ /* 0x000fe40003f05070 */
[----:B------:R-:W-:Y:S02]  /*07e0*/  ISETP.NE.U32.AND P1, PT, RZ, c[0x0][0x180], PT ;  /* 0x00006000ff007a0c */ /* 0x000fe40003f25070 */
[----:B------:R-:W-:-:S02]  /*07f0*/  SHF.R.S32.HI R3, RZ, 0x1f, R2 ;  /* 0x0000001fff037819 */ /* 0x000fc40000011402 */
[----:B------:R-:W-:Y:S02]  /*0800*/  ISETP.NE.AND.EX P0, PT, RZ, c[0x0][0x17c], PT, P0 ;  /* 0x00005f00ff007a0c */ /* 0x000fe40003f05300 */
        /* <DEDUP_REMOVED lines=11> */
[----:B-----5:R0:W5:Y:S04]  /*08c0*/  @P0 LDG.E.128 R28, [R20.64] ;  /* 0x00000004141c0981 */ /* 0x020168000c1e1d00 */
        /* <DEDUP_REMOVED lines=9> */
.L_x_27925:
[----:B0----5:R-:W-:-:S05]  /*0960*/  HADD2.F32 R3, -RZ, R28.H0_H0 ;  /* 0x2000001cff037230 */ /* 0x021fca0000004100 */
[----:B------:R-:W-:-:S04]  /*0970*/  FADD.FTZ R40, R40, R3 ;  /* 0x0000000328287221 */ /* 0x000fc80000010000 */
[----:B------:R-:W-:Y:S02]  /*0980*/  @P1 FADD.FTZ R40, R32, R40 ;  /* 0x0000002820281221 */ /* 0x000fe40000010000 */
.L_x_27926:
[----:B------:R-:W-:Y:S01]  /*0990*/  HADD2.F32 R41, -RZ, R44.H1_H1 ;  /* 0x3000002cff297230 */ /* 0x000fe20000004100 */
[----:B------:R-:W-:Y:S05]  /*09a0*/  @P2 BRA `(.L_x_27927) ;  /* 0x0000003000002947 */ /* 0x000fea0003800000 */
[----:B------:R-:W-:Y:S05]  /*09b0*/  @!P1 BRA `(.L_x_27928) ;  /* 0x0000005000009947 */ /* 0x000fea0003800000 */
[----:B-----5:R-:W-:Y:S01]  /*09c0*/  FADD.FTZ R41, R33, R41 ;  /* 0x0000002921297221 */ /* 0x020fe20000010000 */
[----:B------:R-:W-:Y:S05]  /*09d0*/  BRA `(.L_x_27928) ;  /* 0x0000003000007947 */ /* 0x000fea0003800000 */
.L_x_27927:
[----:B-----5:R-:W-:-:S05]  /*09e0*/  HADD2.F32 R2, -RZ, R28.H1_H1 ;  /* 0x3000001cff027230 */ /* 0x020fca0000004100 */
[----:B------:R-:W-:-:S04]  /*09f0*/  FADD.FTZ R41, R41, R2 ;  /* 0x0000000229297221 */ /* 0x000fc80000010000 */
[----:B------:R-:W-:Y:S02]  /*0a00*/  @P1 FADD.FTZ R41, R33, R41 ;  /* 0x0000002921291221 */ /* 0x000fe40000010000 */
.L_x_27928:
[----:B------:R-:W-:Y:S01]  /*0a10*/  HADD2.F32 R42, -RZ, R45.H0_H0 ;  /* 0x2000002dff2a7230 */ /* 0x000fe20000004100 */
[----:B------:R-:W-:Y:S05]  /*0a20*/  @P2 BRA `(.L_x_27929) ;  /* 0x0000003000002947 */ /* 0x000fea0003800000 */
[----:B------:R-:W-:Y:S05]  /*0a30*/  @!P1 BRA `(.L_x_27930) ;  /* 0x0000005000009947 */ /* 0x000fea0003800000 */
[----:B-----5:R-:W-:Y:S01]  /*0a40*/  FADD.FTZ R42, R34, R42 ;  /* 0x0000002a222a7221 */ /* 0x020fe20000010000 */
[----:B------:R-:W-:Y:S05]  /*0a50*/  BRA `(.L_x_27930) ;  /* 0x0000003000007947 */ /* 0x000fea0003800000 */
.L_x_27929:
[----:B-----5:R-:W-:-:S05]  /*0a60*/  HADD2.F32 R3, -RZ, R29.H0_H0 ;  /* 0x2000001dff037230 */ /* 0x020fca0000004100 */
[----:B------:R-:W-:-:S04]  /*0a70*/  FADD.FTZ R42, R42, R3 ;  /* 0x000000032a2a7221 */ /* 0x000fc80000010000 */
[----:B------:R-:W-:Y:S02]  /*0a80*/  @P1 FADD.FTZ R42, R34, R42 ;  /* 0x0000002a222a1221 */ /* 0x000fe40000010000 */
.L_x_27930:
[----:B------:R-:W-:Y:S01]  /*0a90*/  HADD2.F32 R43, -RZ, R45.H1_H1 ;  /* 0x3000002dff2b7230 */ /* 0x000fe20000004100 */
[----:B------:R-:W-:Y:S05]  /*0aa0*/  @P2 BRA `(.L_x_27931) ;  /* 0x0000003000002947 */ /* 0x000fea0003800000 */
[----:B------:R-:W-:Y:S05]  /*0ab0*/  @!P1 BRA `(.L_x_27932) ;  /* 0x0000005000009947 */ /* 0x000fea0003800000 */
[----:B-----5:R-:W-:Y:S01]  /*0ac0*/  FADD.FTZ R43, R35, R43 ;  /* 0x0000002b232b7221 */ /* 0x020fe20000010000 */
[----:B------:R-:W-:Y:S05]  /*0ad0*/  BRA `(.L_x_27932) ;  /* 0x0000003000007947 */ /* 0x000fea0003800000 */
.L_x_27931:
[----:B-----5:R-:W-:-:S05]  /*0ae0*/  HADD2.F32 R2, -RZ, R29.H1_H1 ;  /* 0x3000001dff027230 */ /* 0x020fca0000004100 */
[----:B------:R-:W-:-:S04]  /*0af0*/  FADD.FTZ R43, R43, R2 ;  /* 0x000000022b2b7221 */ /* 0x000fc80000010000 */
[----:B------:R-:W-:Y:S02]  /*0b00*/  @P1 FADD.FTZ R43, R35, R43 ;  /* 0x0000002b232b1221 */ /* 0x000fe40000010000 */
.L_x_27932:
[----:B------:R-:W-:Y:S01]  /*0b10*/  HADD2.F32 R44, -RZ, R46.H0_H0 ;  /* 0x2000002eff2c7230 */ /* 0x000fe20000004100 */
[----:B------:R-:W-:Y:S05]  /*0b20*/  @P2 BRA `(.L_x_27933) ;  /* 0x0000003000002947 */ /* 0x000fea0003800000 */
[----:B------:R-:W-:Y:S05]  /*0b30*/  @!P1 BRA `(.L_x_27934) ;  /* 0x0000005000009947 */ /* 0x000fea0003800000 */
[----:B-----5:R-:W-:Y:S01]  /*0b40*/  FADD.FTZ R44, R36, R44 ;  /* 0x0000002c242c7221 */ /* 0x020fe20000010000 */
[----:B------:R-:W-:Y:S05]  /*0b50*/  BRA `(.L_x_27934) ;  /* 0x0000003000007947 */ /* 0x000fea0003800000 */
.L_x_27933:
[----:B-----5:R-:W-:-:S05]  /*0b60*/  HADD2.F32 R3, -RZ, R30.H0_H0 ;  /* 0x2000001eff037230 */ /* 0x020fca0000004100 */
[----:B------:R-:W-:-:S04]  /*0b70*/  FADD.FTZ R44, R44, R3 ;  /* 0x000000032c2c7221 */ /* 0x000fc80000010000 */
[----:B------:R-:W-:Y:S02]  /*0b80*/  @P1 FADD.FTZ R44, R36, R44 ;  /* 0x0000002c242c1221 */ /* 0x000fe40000010000 */
.L_x_27934:
[----:B------:R-:W-:Y:S01]  /*0b90*/  HADD2.F32 R45, -RZ, R46.H1_H1 ;  /* 0x3000002eff2d7230 */ /* 0x000fe20000004100 */
[----:B------:R-:W-:Y:S05]  /*0ba0*/  @P2 BRA `(.L_x_27935) ;  /* 0x0000003000002947 */ /* 0x000fea0003800000 */
[----:B------:R-:W-:Y:S05]  /*0bb0*/  @!P1 BRA `(.L_x_27936) ;  /* 0x0000005000009947 */ /* 0x000fea0003800000 */
[----:B-----5:R-:W-:Y:S01]  /*0bc0*/  FADD.FTZ R45, R37, R45 ;  /* 0x0000002d252d7221 */ /* 0x020fe20000010000 */
[----:B------:R-:W-:Y:S05]  /*0bd0*/  BRA `(.L_x_27936) ;  /* 0x0000003000007947 */ /* 0x000fea0003800000 */
.L_x_27935:
[----:B-----5:R-:W-:-:S05]  /*0be0*/  HADD2.F32 R2, -RZ, R30.H1_H1 ;  /* 0x3000001eff027230 */ /* 0x020fca0000004100 */
[----:B------:R-:W-:-:S04]  /*0bf0*/  FADD.FTZ R45, R45, R2 ;  /* 0x000000022d2d7221 */ /* 0x000fc80000010000 */
[----:B------:R-:W-:Y:S02]  /*0c00*/  @P1 FADD.FTZ R45, R37, R45 ;  /* 0x0000002d252d1221 */ /* 0x000fe40000010000 */
.L_x_27936:
[----:B------:R-:W-:Y:S01]  /*0c10*/  HADD2.F32 R46, -RZ, R47.H0_H0 ;  /* 0x2000002fff2e7230 */ /* 0x000fe20000004100 */
[----:B------:R-:W-:Y:S05]  /*0c20*/  @P2 BRA `(.L_x_27937) ;  /* 0x0000003000002947 */ /* 0x000fea0003800000 */
[----:B------:R-:W-:Y:S05]  /*0c30*/  @!P1 BRA `(.L_x_27938) ;  /* 0x0000005000009947 */ /* 0x000fea0003800000 */
[----:B-----5:R-:W-:Y:S01]  /*0c40*/  FADD.FTZ R46, R38, R46 ;  /* 0x0000002e262e7221 */ /* 0x020fe20000010000 */
[----:B------:R-:W-:Y:S05]  /*0c50*/  BRA `(.L_x_27938) ;  /* 0x0000003000007947 */ /* 0x000fea0003800000 */
.L_x_27937:
[----:B-----5:R-:W-:-:S05]  /*0c60*/  HADD2.F32 R3, -RZ, R31.H0_H0 ;  /* 0x2000001fff037230 */ /* 0x020fca0000004100 */
[----:B------:R-:W-:-:S04]  /*0c70*/  FADD.FTZ R46, R46, R3 ;  /* 0x000000032e2e7221 */ /* 0x000fc80000010000 */
[----:B------:R-:W-:Y:S02]  /*0c80*/  @P1 FADD.FTZ R46, R38, R46 ;  /* 0x0000002e262e1221 */ /* 0x000fe40000010000 */
.L_x_27938:
[----:B------:R-:W-:Y:S01]  /*0c90*/  HADD2.F32 R47, -RZ, R47.H1_H1 ;  /* 0x3000002fff2f7230 */ /* 0x000fe20000004100 */
[----:B------:R-:W-:Y:S05]  /*0ca0*/  @P2 BRA `(.L_x_27939) ;  /* 0x0000003000002947 */ /* 0x000fea0003800000 */
[----:B------:R-:W-:Y:S05]  /*0cb0*/  @!P1 BRA `(.L_x_27940) ;  /* 0x0000005000009947 */ /* 0x000fea0003800000 */
[----:B-----5:R-:W-:Y:S01]  /*0cc0*/  FADD.FTZ R47, R39, R47 ;  /* 0x0000002f272f7221 */ /* 0x020fe20000010000 */
[----:B------:R-:W-:Y:S05]  /*0cd0*/  BRA `(.L_x_27940) ;  /* 0x0000003000007947 */ /* 0x000fea0003800000 */
.L_x_27939:
[----:B-----5:R-:W-:-:S05]  /*0ce0*/  HADD2.F32 R2, -RZ, R31.H1_H1 ;  /* 0x3000001fff027230 */ /* 0x020fca0000004100 */
[----:B------:R-:W-:-:S04]  /*0cf0*/  FADD.FTZ R47, R47, R2 ;  /* 0x000000022f2f7221 */ /* 0x000fc80000010000 */
[----:B------:R-:W-:Y:S02]  /*0d00*/  @P1 FADD.FTZ R47, R39, R47 ;  /* 0x0000002f272f1221 */ /* 0x000fe40000010000 */
.L_x_27940:
[C---:B------:R-:W-:Y:S02]  /*0d10*/  IADD3 R174, R172.reuse, 0x80, RZ ;  /* 0x00000080acae7810 */ /* 0x040fe40007ffe0ff */
[----:B------:R-:W-:Y:S02]  /*0d20*/  LEA R2, P3, R172, c[0x0][0x188], 0x5 ;  /* 0x00006200ac027a11 */ /* 0x000fe400078628ff */
[C---:B------:R-:W-:Y:S01]  /*0d30*/  @P1 LEA R20, P4, R174.reuse, c[0x0][0x180], 0x5 ;  /* 0x00006000ae141a11 */ /* 0x040fe200078828ff */
[----:B------:R-:W-:Y:S01]  /*0d40*/  IMAD.WIDE.U32 R52, R174, R93, c[0x0][0x170] ;  /* 0x00005c00ae347625 */ /* 0x000fe200078e005d */
[----:B------:R-:W-:Y:S02]  /*0d50*/  LEA.HI.X R3, R172, c[0x0][0x18c], RZ, 0x5, P3 ;  /* 0x00006300ac037a11 */ /* 0x000fe400018f2cff */
[C---:B------:R-:W-:Y:S02]  /*0d60*/  @P0 LEA R50, P3, R174.reuse, c[0x0][0x178], 0x4 ;  /* 0x00005e00ae320a11 */ /* 0x040fe400078620ff */
[C---:B------:R-:W-:Y:S01]  /*0d70*/  @P1 LEA.HI.X R21, R174.reuse, c[0x0][0x184], RZ, 0x5, P4 ;  /* 0x00006100ae151a11 */ /* 0x040fe200020f2cff */
[----:B------:R0:W-:Y:S01]  /*0d80*/  STG.E.128 [R2.64], R40 ;  /* 0x0000002802007986 */ /* 0x0001e2000c101d04 */
[----:B------:R-:W-:-:S03]  /*0d90*/  @P0 LEA.HI.X R51, R174, c[0x0][0x17c], RZ, 0x4, P3 ;  /* 0x00005f00ae330a11 */ /* 0x000fc600018f24ff */
[----:B------:R0:W-:Y:S04]  /*0da0*/  STG.E.128 [R2.64+0x10], R44 ;  /* 0x0000102c02007986 */ /* 0x0001e8000c101d04 */
[----:B------:R-:W2:Y:S04]  /*0db0*/  LDG.E.128 R52, [R52.64] ;  /* 0x0000000434347981 */ /* 0x000ea8000c1e1d00 */
[----:B-----5:R0:W5:Y:S04]  /*0dc0*/  @P0 LDG.E.128 R28, [R50.64] ;  /* 0x00000004321c0981 */ /* 0x020168000c1e1d00 */
[----:B------:R0:W5:Y:S04]  /*0dd0*/  @P1 LDG.E.128 R32, [R20.64] ;  /* 0x0000000414201981 */ /* 0x000168000c1e1d00 */
[----:B------:R0:W5:Y:S01]  /*0de0*/  @P1 LDG.E.128 R36, [R20.64+0x10] ;  /* 0x0000100414241981 */ /* 0x000162000c1e1d00 */
[----:B--2---:R-:W-:Y:S01]  /*0df0*/  HADD2.F32 R48, -RZ, R52.H0_H0 ;  /* 0x20000034ff307230 */ /* 0x004fe20000004100 */
[----:B------:R-:W-:Y:S05]  /*0e00*/  @P2 BRA `(.L_x_27941) ;  /* 0x0000003000002947 */ /* 0x000fea0003800000 */
[----:B0-----:R-:W-:Y:S05]  /*0e10*/  @!P1 BRA `(.L_x_27942) ;  /* 0x0000005000009947 */ /* 0x001fea0003800000 */
[----:B-----5:R-:W-:Y:S01]  /*0e20*/  FADD.FTZ R48, R32, R48 ;  /* 0x0000003020307221 */ /* 0x020fe20000010000 */
[----:B------:R-:W-:Y:S05]  /*0e30*/  BRA `(.L_x_27942) ;  /* 0x0000003000007947 */ /* 0x000fea0003800000 */
.L_x_27941:
[----:B0----5:R-:W-:-:S05]  /*0e40*/  HADD2.F32 R3, -RZ, R28.H0_H0 ;  /* 0x2000001cff037230 */ /* 0x021fca0000004100 */
[----:B------:R-:W-:-:S04]  /*0e50*/  FADD.FTZ R48, R3, R48 ;  /* 0x0000003003307221 */ /* 0x000fc80000010000 */
[----:B------:R-:W-:Y:S02]  /*0e60*/  @P1 FADD.FTZ R48, R32, R48 ;  /* 0x0000003020301221 */ /* 0x000fe40000010000 */
.L_x_27942:
[----:B------:R-:W-:Y:S01]  /*0e70*/  HADD2.F32 R49, -RZ, R52.H1_H1 ;  /* 0x30000034ff317230 */ /* 0x000fe20000004100 */
[----:B------:R-:W-:Y:S05]  /*0e80*/  @P2 BRA `(.L_x_27943) ;  /* 0x0000003000002947 */ /* 0x000fea0003800000 */
[----:B------:R-:W-:Y:S05]  /*0e90*/  @!P1 BRA `(.L_x_27944) ;  /* 0x0000005000009947 */ /* 0x000fea0003800000 */
[----:B-----5:R-:W-:Y:S01]  /*0ea0*/  FADD.FTZ R49, R33, R49 ;  /* 0x0000003121317221 */ /* 0x020fe20000010000 */
[----:B------:R-:W-:Y:S05]  /*0eb0*/  BRA `(.L_x_27944) ;  /* 0x0000003000007947 */ /* 0x000fea0003800000 */
.L_x_27943:
[----:B-----5:R-:W-:-:S05]  /*0ec0*/  HADD2.F32 R2, -RZ, R28.H1_H1 ;  /* 0x3000001cff027230 */ /* 0x020fca0000004100 */
[----:B------:R-:W-:-:S04]  /*0ed0*/  FADD.FTZ R49, R2, R49 ;  /* 0x0000003102317221 */ /* 0x000fc80000010000 */
[----:B------:R-:W-:Y:S02]  /*0ee0*/  @P1 FADD.FTZ R49, R33, R49 ;  /* 0x0000003121311221 */ /* 0x000fe40000010000 */
.L_x_27944:
[----:B------:R-:W-:Y:S01]  /*0ef0*/  HADD2.F32 R50, -RZ, R53.H0_H0 ;  /* 0x20000035ff327230 */ /* 0x000fe20000004100 */
[----:B------:R-:W-:Y:S05]  /*0f00*/  @P2 BRA `(.L_x_27945) ;  /* 0x0000003000002947 */ /* 0x000fea0003800000 */
[----:B------:R-:W-:Y:S05]  /*0f10*/  @!P1 BRA `(.L_x_27946) ;  /* 0x0000005000009947 */ /* 0x000fea0003800000 */
[----:B-----5:R-:W-:Y:S01]  /*0f20*/  FADD.FTZ R50, R34, R50 ;  /* 0x0000003222327221 */ /* 0x020fe20000010000 */
[----:B------:R-:W-:Y:S05]  /*0f30*/  BRA `(.L_x_27946) ;  /* 0x0000003000007947 */ /* 0x000fea0003800000 */
.L_x_27945:
[----:B-----5:R-:W-:-:S05]  /*0f40*/  HADD2.F32 R3, -RZ, R29.H0_H0 ;  /* 0x2000001dff037230 */ /* 0x020fca0000004100 */
[----:B------:R-:W-:-:S04]  /*0f50*/  FADD.FTZ R50, R3, R50 ;  /* 0x0000003203327221 */ /* 0x000fc80000010000 */
[----:B------:R-:W-:Y:S02]  /*0f60*/  @P1 FADD.FTZ R50, R34, R50 ;  /* 0x0000003222321221 */ /* 0x000fe40000010000 */
.L_x_27946:
[----:B------:R-:W-:Y:S01]  /*0f70*/  HADD2.F32 R51, -RZ, R53.H1_H1 ;  /* 0x30000035ff337230 */ /* 0x000fe20000004100 */
[----:B------:R-:W-:Y:S05]  /*0f80*/  @P2 BRA `(.L_x_27947) ;  /* 0x0000003000002947 */ /* 0x000fea0003800000 */
[----:B------:R-:W-:Y:S05]  /*0f90*/  @!P1 BRA `(.L_x_27948) ;  /* 0x0000005000009947 */ /* 0x000fea0003800000 */
[----:B-----5:R-:W-:Y:S01]  /*0fa0*/  FADD.FTZ R51, R35, R51 ;  /* 0x0000003323337221 */ /* 0x020fe20000010000 */
[----:B------:R-:W-:Y:S05]  /*0fb0*/  BRA `(.L_x_27948) ;  /* 0x0000003000007947 */ /* 0x000fea0003800000 */
.L_x_27947:
[----:B-----5:R-:W-:-:S05]  /*0fc0*/  HADD2.F32 R2, -RZ, R29.H1_H1 ;  /* 0x3000001dff027230 */ /* 0x020fca0000004100 */
[----:B------:R-:W-:-:S04]  /*0fd0*/  FADD.FTZ R51, R2, R51 ;  /* 0x0000003302337221 */ /* 0x000fc80000010000 */
[----:B------:R-:W-:Y:S02]  /*0fe0*/  @P1 FADD.FTZ R51, R35, R51 ;  /* 0x0000003323331221 */ /* 0x000fe40000010000 */
.L_x_27948:
[----:B------:R-:W-:Y:S01]  /*0ff0*/  HADD2.F32 R52, -RZ, R54.H0_H0 ;  /* 0x20000036ff347230 */ /* 0x000fe20000004100 */
[----:B------:R-:W-:Y:S05]  /*1000*/  @P2 BRA `(.L_x_27949) ;  /* 0x0000003000002947 */ /* 0x000fea0003800000 */
[----:B------:R-:W-:Y:S05]  /*1010*/  @!P1 BRA `(.L_x_27950) ;  /* 0x0000005000009947 */ /* 0x000fea0003800000 */
[----:B-----5:R-:W-:Y:S01]  /*1020*/  FADD.FTZ R52, R36, R52 ;  /* 0x0000003424347221 */ /* 0x020fe20000010000 */
[----:B------:R-:W-:Y:S05]  /*1030*/  BRA `(.L_x_27950) ;  /* 0x0000003000007947 */ /* 0x000fea0003800000 */
.L_x_27949:
[----:B-----5:R-:W-:-:S05]  /*1040*/  HADD2.F32 R3, -RZ, R30.H0_H0 ;  /* 0x2000001eff037230 */ /* 0x020fca0000004100 */
[----:B------:R-:W-:-:S04]  /*1050*/  FADD.FTZ R52, R3, R52 ;  /* 0x0000003403347221 */ /* 0x000fc80000010000 */
[----:B------:R-:W-:Y:S02]  /*1060*/  @P1 FADD.FTZ R52, R36, R52 ;  /* 0x0000003424341221 */ /* 0x000fe40000010000 */
.L_x_27950:
[----:B------:R-:W-:Y:S01]  /*1070*/  HADD2.F32 R53, -RZ, R54.H1_H1 ;  /* 0x30000036ff357230 */ /* 0x000fe20000004100 */
[----:B------:R-:W-:Y:S05]  /*1080*/  @P2 BRA `(.L_x_27951) ;  /* 0x0000003000002947 */ /* 0x000fea0003800000 */
[----:B------:R-:W-:Y:S05]  /*1090*/  @!P1 BRA `(.L_x_27952) ;  /* 0x0000005000009947 */ /* 0x000fea0003800000 */
[----:B-----5:R-:W-:Y:S01]  /*10a0*/  FADD.FTZ R53, R37, R53 ;  /* 0x0000003525357221 */ /* 0x020fe20000010000 */
[----:B------:R-:W-:Y:S05]  /*10b0*/  BRA `(.L_x_27952) ;  /* 0x0000003000007947 */ /* 0x000fea0003800000 */
.L_x_27951:
[----:B-----5:R-:W-:-:S05]  /*10c0*/  HADD2.F32 R2, -RZ, R30.H1_H1 ;  /* 0x3000001eff027230 */ /* 0x020fca0000004100 */
[----:B------:R-:W-:-:S04]  /*10d0*/  FADD.FTZ R53, R2, R53 ;  /* 0x0000003502357221 */ /* 0x000fc80000010000 */
[----:B------:R-:W-:Y:S02]  /*10e0*/  @P1 FADD.FTZ R53, R37, R53 ;  /* 0x0000003525351221 */ /* 0x000fe40000010000 */
.L_x_27952:
[----:B------:R-:W-:Y:S01]  /*10f0*/  HADD2.F32 R54, -RZ, R55.H0_H0 ;  /* 0x20000037ff367230 */ /* 0x000fe20000004100 */
[----:B------:R-:W-:Y:S05]  /*1100*/  @P2 BRA `(.L_x_27953) ;  /* 0x0000003000002947 */ /* 0x000fea0003800000 */
[----:B------:R-:W-:Y:S05]  /*1110*/  @!P1 BRA `(.L_x_27954) ;  /* 0x0000005000009947 */ /* 0x000fea0003800000 */
[----:B-----5:R-:W-:Y:S01]  /*1120*/  FADD.FTZ R54, R38, R54 ;  /* 0x0000003626367221 */ /* 0x020fe20000010000 */
[----:B------:R-:W-:Y:S05]  /*1130*/  BRA `(.L_x_27954) ;  /* 0x0000003000007947 */ /* 0x000fea0003800000 */
.L_x_27953:
[----:B-----5:R-:W-:-:S05]  /*1140*/  HADD2.F32 R3, -RZ, R31.H0_H0 ;  /* 0x2000001fff037230 */ /* 0x020fca0000004100 */
[----:B------:R-:W-:-:S04]  /*1150*/  FADD.FTZ R54, R3, R54 ;  /* 0x0000003603367221 */ /* 0x000fc80000010000 */
[----:B------:R-:W-:Y:S02]  /*1160*/  @P1 FADD.FTZ R54, R38, R54 ;  /* 0x0000003626361221 */ /* 0x000fe40000010000 */
.L_x_27954:
[----:B------:R-:W-:Y:S01]  /*1170*/  HADD2.F32 R55, -RZ, R55.H1_H1 ;  /* 0x30000037ff377230 */ /* 0x000fe20000004100 */
[----:B------:R-:W-:Y:S05]  /*1180*/  @P2 BRA `(.L_x_27955) ;  /* 0x0000003000002947 */ /* 0x000fea0003800000 */
[----:B------:R-:W-:Y:S05]  /*1190*/  @!P1 BRA `(.L_x_27956) ;  /* 0x0000005000009947 */ /* 0x000fea0003800000 */
[----:B-----5:R-:W-:Y:S01]  /*11a0*/  FADD.FTZ R55, R39, R55 ;  /* 0x0000003727377221 */ /* 0x020fe20000010000 */
[----:B------:R-:W-:Y:S05]  /*11b0*/  BRA `(.L_x_27956) ;  /* 0x0000003000007947 */ /* 0x000fea0003800000 */
.L_x_27955:
[----:B-----5:R-:W-:-:S05]  /*11c0*/  HADD2.F32 R2, -RZ, R31.H1_H1 ;  /* 0x3000001fff027230 */ /* 0x020fca0000004100 */
[----:B------:R-:W-:-:S04]  /*11d0*/  FADD.FTZ R55, R2, R55 ;  /* 0x0000003702377221 */ /* 0x000fc80000010000 */
[----:B------:R-:W-:Y:S02]  /*11e0*/  @P1 FADD.FTZ R55, R39, R55 ;  /* 0x0000003727371221 */ /* 0x000fe40000010000 */
.L_x_27956:
[----:B------:R-:W-:Y:S02]  /*11f0*/  IADD3 R176, R172, 0x100, RZ ;  /* 0x00000100acb07810 */ /* 0x000fe40007ffe0ff */
        /* <DEDUP_REMOVED lines=18> */
.L_x_27957:
[----:B0----5:R-:W-:-:S05]  /*1320*/  HADD2.F32 R3, -RZ, R28.H0_H0 ;  /* 0x2000001cff037230 */ /* 0x021fca0000004100 */
[----:B------:R-:W-:-:S04]  /*1330*/  FADD.FTZ R56, R3, R56 ;  /* 0x0000003803387221 */ /* 0x000fc80000010000 */
[----:B------:R-:W-:Y:S02]  /*1340*/  @P1 FADD.FTZ R56, R32, R56 ;  /* 0x0000003820381221 */ /* 0x000fe40000010000 */
.L_x_27958:
[----:B------:R-:W-:Y:S01]  /*1350*/  HADD2.F32 R57, -RZ, R60.H1_H1 ;  /* 0x3000003cff397230 */ /* 0x000fe20000004100 */
[----:B------:R-:W-:Y:S05]  /*1360*/  @P2 BRA `(.L_x_27959) ;  /* 0x0000003000002947 */ /* 0x000fea0003800000 */
[----:B------:R-:W-:Y:S05]  /*1370*/  @!P1 BRA `(.L_x_27960) ;  /* 0x0000005000009947 */ /* 0x000fea0003800000 */
[----:B-----5:R-:W-:Y:S01]  /*1380*/  FADD.FTZ R57, R33, R57 ;  /* 0x0000003921397221 */ /* 0x020fe20000010000 */
[----:B------:R-:W-:Y:S05]  /*1390*/  BRA `(.L_x_27960) ;  /* 0x0000003000007947 */ /* 0x000fea0003800000 */
.L_x_27959:
[----:B-----5:R-:W-:-:S05]  /*13a0*/  HADD2.F32 R2, -RZ, R28.H1_H1 ;  /* 0x3000001cff027230 */ /* 0x020fca0000004100 */
[----:B------:R-:W-:-:S04]  /*13b0*/  FADD.FTZ R57, R2, R57 ;  /* 0x0000003902397221 */ /* 0x000fc80000010000 */
[----:B------:R-:W-:Y:S02]  /*13c0*/  @P1 FADD.FTZ R57, R33, R57 ;  /* 0x0000003921391221 */ /* 0x000fe40000010000 */
.L_x_27960:
[----:B------:R-:W-:Y:S01]  /*13d0*/  HADD2.F32 R58, -RZ, R61.H0_H0 ;  /* 0x2000003dff3a7230 */ /* 0x000fe20000004100 */
[----:B------:R-:W-:Y:S05]  /*13e0*/  @P2 BRA `(.L_x_27961) ;  /* 0x0000003000002947 */ /* 0x000fea0003800000 */
[----:B------:R-:W-:Y:S05]  /*13f0*/  @!P1 BRA `(.L_x_27962) ;  /* 0x0000005000009947 */ /* 0x000fea0003800000 */
[----:B-----5:R-:W-:Y:S01]  /*1400*/  FADD.FTZ R58, R34, R58 ;  /* 0x0000003a223a7221 */ /* 0x020fe20000010000 */
[----:B------:R-:W-:Y:S05]  /*1410*/  BRA `(.L_x_27962) ;  /* 0x0000003000007947 */ /* 0x000fea0003800000 */
.L_x_27961:
[----:B-----5:R-:W-:-:S05]  /*1420*/  HADD2.F32 R3, -RZ, R29.H0_H0 ;  /* 0x2000001dff037230 */ /* 0x020fca0000004100 */
[----:B------:R-:W-:-:S04]  /*1430*/  FADD.FTZ R58, R3, R58 ;  /* 0x0000003a033a7221 */ /* 0x000fc80000010000 */
[----:B------:R-:W-:Y:S02]  /*1440*/  @P1 FADD.FTZ R58, R34, R58 ;  /* 0x0000003a223a1221 */ /* 0x000fe40000010000 */
.L_x_27962:
[----:B------:R-:W-:Y:S01]  /*1450*/  HADD2.F32 R59, -RZ, R61.H1_H1 ;  /* 0x3000003dff3b7230 */ /* 0x000fe20000004100 */
[----:B------:R-:W-:Y:S05]  /*1460*/  @P2 BRA `(.L_x_27963) ;  /* 0x0000003000002947 */ /* 0x000fea0003800000 */
[----:B------:R-:W-:Y:S05]  /*1470*/  @!P1 BRA `(.L_x_27964) ;  /* 0x0000005000009947 */ /* 0x000fea0003800000 */
[----:B-----5:R-:W-:Y:S01]  /*1480*/  FADD.FTZ R59, R35, R59 ;  /* 0x0000003b233b7221 */ /* 0x020fe20000010000 */
[----:B------:R-:W-:Y:S05]  /*1490*/  BRA `(.L_x_27964) ;  /* 0x0000003000007947 */ /* 0x000fea0003800000 */
.L_x_27963:
[----:B-----5:R-:W-:-:S05]  /*14a0*/  HADD2.F32 R2, -RZ, R29.H1_H1 ;  /* 0x3000001dff027230 */ /* 0x020fca0000004100 */
[----:B------:R-:W-:-:S04]  /*14b0*/  FADD.FTZ R59, R2, R59 ;  /* 0x0000003b023b7221 */ /* 0x000fc80000010000 */
[----:B------:R-:W-:Y:S02]  /*14c0*/  @P1 FADD.FTZ R59, R35, R59 ;  /* 0x0000003b233b1221 */ /* 0x000fe40000010000 */
.L_x_27964:
[----:B------:R-:W-:Y:S01]  /*14d0*/  HADD2.F32 R60, -RZ, R62.H0_H0 ;  /* 0x2000003eff3c7230 */ /* 0x000fe20000004100 */
[----:B------:R-:W-:Y:S05]  /*14e0*/  @P2 BRA `(.L_x_27965) ;  /* 0x0000003000002947 */ /* 0x000fea0003800000 */
[----:B------:R-:W-:Y:S05]  /*14f0*/  @!P1 BRA `(.L_x_27966) ;  /* 0x0000005000009947 */ /* 0x000fea0003800000 */
[----:B-----5:R-:W-:Y:S01]  /*1500*/  FADD.FTZ R60, R36, R60 ;  /* 0x0000003c243c7221 */ /* 0x020fe20000010000 */
[----:B------:R-:W-:Y:S05]  /*1510*/  BRA `(.L_x_27966) ;  /* 0x0000003000007947 */ /* 0x000fea0003800000 */
.L_x_27965:
[----:B-----5:R-:W-:-:S05]  /*1520*/  HADD2.F32 R3, -RZ, R30.H0_H0 ;  /* 0x2000001eff037230 */ /* 0x020fca0000004100 */
[----:B------:R-:W-:-:S04]  /*1530*/  FADD.FTZ R60, R3, R60 ;  /* 0x0000003c033c7221 */ /* 0x000fc80000010000 */
[----:B------:R-:W-:Y:S02]  /*1540*/  @P1 FADD.FTZ R60, R36, R60 ;  /* 0x0000003c243c1221 */ /* 0x000fe40000010000 */
.L_x_27966:
[----:B------:R-:W-:Y:S01]  /*1550*/  HADD2.F32 R61, -RZ, R62.H1_H1 ;  /* 0x3000003eff3d7230 */ /* 0x000fe20000004100 */
[----:B------:R-:W-:Y:S05]  /*1560*/  @P2 BRA `(.L_x_27967) ;  /* 0x0000003000002947 */ /* 0x000fea0003800000 */
[----:B------:R-:W-:Y:S05]  /*1570*/  @!P1 BRA `(.L_x_27968) ;  /* 0x0000005000009947 */ /* 0x000fea0003800000 */
[----:B-----5:R-:W-:Y:S01]  /*1580*/  FADD.FTZ R61, R37, R61 ;  /* 0x0000003d253d7221 */ /* 0x020fe20000010000 */
[----:B------:R-:W-:Y:S05]  /*1590*/  BRA `(.L_x_27968) ;  /* 0x0000003000007947 */ /* 0x000fea0003800000 */
.L_x_27967:
[----:B-----5:R-:W-:-:S05]  /*15a0*/  HADD2.F32 R2, -RZ, R30.H1_H1 ;  /* 0x3000001eff027230 */ /* 0x020fca0000004100 */
[----:B------:R-:W-:-:S04]  /*15b0*/  FADD.FTZ R61, R2, R61 ;  /* 0x0000003d023d7221 */ /* 0x000fc80000010000 */
[----:B------:R-:W-:Y:S02]  /*15c0*/  @P1 FADD.FTZ R61, R37, R61 ;  /* 0x0000003d253d1221 */ /* 0x000fe40000010000 */
.L_x_27968:
[----:B------:R-:W-:Y:S01]  /*15d0*/  HADD2.F32 R62, -RZ, R63.H0_H0 ;  /* 0x2000003fff3e7230 */ /* 0x000fe20000004100 */
[----:B------:R-:W-:Y:S05]  /*15e0*/  @P2 BRA `(.L_x_27969) ;  /* 0x0000003000002947 */ /* 0x000fea0003800000 */
[----:B------:R-:W-:Y:S05]  /*15f0*/  @!P1 BRA `(.L_x_27970) ;  /* 0x0000005000009947 */ /* 0x000fea0003800000 */
[----:B-----5:R-:W-:Y:S01]  /*1600*/  FADD.FTZ R62, R38, R62 ;  /* 0x0000003e263e7221 */ /* 0x020fe20000010000 */
[----:B------:R-:W-:Y:S05]  /*1610*/  BRA `(.L_x_27970) ;  /* 0x0000003000007947 */ /* 0x000fea0003800000 */
.L_x_27969:
[----:B-----5:R-:W-:-:S05]  /*1620*/  HADD2.F32 R3, -RZ, R31.H0_H0 ;  /* 0x2000001fff037230 */ /* 0x020fca0000004100 */
[----:B------:R-:W-:-:S04]  /*1630*/  FADD.FTZ R62, R3, R62 ;  /* 0x0000003e033e7221 */ /* 0x000fc80000010000 */
[----:B------:R-:W-:Y:S02]  /*1640*/  @P1 FADD.FTZ R62, R38, R62 ;  /* 0x0000003e263e1221 */ /* 0x000fe40000010000 */
.L_x_27970:
[----:B------:R-:W-:Y:S01]  /*1650*/  HADD2.F32 R63, -RZ, R63.H1_H1 ;  /* 0x3000003fff3f7230 */ /* 0x000fe20000004100 */
[----:B------:R-:W-:Y:S05]  /*1660*/  @P2 BRA `(.L_x_27971) ;  /* 0x0000003000002947 */ /* 0x000fea0003800000 */
[----:B------:R-:W-:Y:S05]  /*1670*/  @!P1 BRA `(.L_x_27972) ;  /* 0x0000005000009947 */ /* 0x000fea0003800000 */
[----:B-----5:R-:W-:Y:S01]  /*1680*/  FADD.FTZ R63, R39, R63 ;  /* 0x0000003f273f7221 */ /* 0x020fe20000010000 */
[----:B------:R-:W-:Y:S05]  /*1690*/  BRA `(.L_x_27972) ;  /* 0x0000003000007947 */ /* 0x000fea0003800000 */
.L_x_27971:
[----:B-----5:R-:W-:-:S05]  /*16a0*/  HADD2.F32 R2, -RZ, R31.H1_H1 ;  /* 0x3000001fff027230 */ /* 0x020fca0000004100 */
[----:B------:R-:W-:-:S04]  /*16b0*/  FADD.FTZ R63, R2, R63 ;  /* 0x0000003f023f7221 */ /* 0x000fc80000010000 */
[----:B------:R-:W-:Y:S02]  /*16c0*/  @P1 FADD.FTZ R63, R39, R63 ;  /* 0x0000003f273f1221 */ /* 0x000fe40000010000 */
.L_x_27972:
[----:B------:R-:W-:Y:S02]  /*16d0*/  IADD3 R175, R172, 0x180, RZ ;  /* 0x00000180acaf7810 */ /* 0x000fe40007ffe0ff */
[C---:B------:R-:W-:Y:S02]  /*16e0*/  LEA R2, P3, R176.reuse, c[0x0][0x188], 0x5 ;  /* 0x00006200b0027a11 */ /* 0x040fe400078628ff */
[C---:B------:R-:W-:Y:S01]  /*16f0*/  @P1 LEA R20, P4, R175.reuse, c[0x0][0x180], 0x5 ;  /* 0x00006000af141a11 */ /* 0x040fe200078828ff */
[C---:B------:R-:W-:Y:S01]  /*1700*/  IMAD.WIDE.U32 R68, R175.reuse, R93, c[0x0][0x170] ;  /* 0x00005c00af447625 */ /* 0x040fe200078e005d */
        /* <DEDUP_REMOVED lines=15> */
.L_x_27973:
[----:B0----5:R-:W-:-:S05]  /*1800*/  HADD2.F32 R3, -RZ, R28.H0_H0 ;  /* 0x2000001cff037230 */ /* 0x021fca0000004100 */
[----:B------:R-:W-:-:S04]  /*1810*/  FADD.FTZ R64, R3, R64 ;  /* 0x0000004003407221 */ /* 0x000fc80000010000 */
[----:B------:R-:W-:Y:S02]  /*1820*/  @P1 FADD.FTZ R64, R32, R64 ;  /* 0x0000004020401221 */ /* 0x000fe40000010000 */
.L_x_27974:
[----:B------:R-:W-:Y:S01]  /*1830*/  HADD2.F32 R65, -RZ, R68.H1_H1 ;  /* 0x30000044ff417230 */ /* 0x000fe20000004100 */
[----:B------:R-:W-:Y:S05]  /*1840*/  @P2 BRA `(.L_x_27975) ;  /* 0x0000003000002947 */ /* 0x000fea0003800000 */
[----:B------:R-:W-:Y:S05]  /*1850*/  @!P1 BRA `(.L_x_27976) ;  /* 0x0000005000009947 */ /* 0x000fea0003800000 */
[----:B-----5:R-:W-:Y:S01]  /*1860*/  FADD.FTZ R65, R33, R65 ;  /* 0x0000004121417221 */ /* 0x020fe20000010000 */
[----:B------:R-:W-:Y:S05]  /*1870*/  BRA `(.L_x_27976) ;  /* 0x0000003000007947 */ /* 0x000fea0003800000 */
.L_x_27975:
[----:B-----5:R-:W-:-:S05]  /*1880*/  HADD2.F32 R2, -RZ, R28.H1_H1 ;  /* 0x3000001cff027230 */ /* 0x020fca0000004100 */
[----:B------:R-:W-:-:S04]  /*1890*/  FADD.FTZ R65, R2, R65 ;  /* 0x0000004102417221 */ /* 0x000fc80000010000 */
[----:B------:R-:W-:Y:S02]  /*18a0*/  @P1 FADD.FTZ R65, R33, R65 ;  /* 0x0000004121411221 */ /* 0x000fe40000010000 */
.L_x_27976:
[----:B------:R-:W-:Y:S01]  /*18b0*/  HADD2.F32 R66, -RZ, R69.H0_H0 ;  /* 0x20000045ff427230 */ /* 0x000fe20000004100 */
[----:B------:R-:W-:Y:S05]  /*18c0*/  @P2 BRA `(.L_x_27977) ;  /* 0x0000003000002947 */ /* 0x000fea0003800000 */
[----:B------:R-:W-:Y:S05]  /*18d0*/  @!P1 BRA `(.L_x_27978) ;  /* 0x0000005000009947 */ /* 0x000fea0003800000 */
[----:B-----5:R-:W-:Y:S01]  /*18e0*/  FADD.FTZ R66, R34, R66 ;  /* 0x0000004222427221 */ /* 0x020fe20000010000 */
[----:B------:R-:W-:Y:S05]  /*18f0*/  BRA `(.L_x_27978) ;  /* 0x0000003000007947 */ /* 0x000fea0003800000 */
.L_x_27977:
[----:B-----5:R-:W-:-:S05]  /*1900*/  HADD2.F32 R3, -RZ, R29.H0_H0 ;  /* 0x2000001dff037230 */ /* 0x020fca0000004100 */
[----:B------:R-:W-:-:S04]  /*1910*/  FADD.FTZ R66, R3, R66 ;  /* 0x0000004203427221 */ /* 0x000fc80000010000 */
[----:B------:R-:W-:Y:S02]  /*1920*/  @P1 FADD.FTZ R66, R34, R66 ;  /* 0x0000004222421221 */ /* 0x000fe40000010000 */
.L_x_27978:
[----:B------:R-:W-:Y:S01]  /*1930*/  HADD2.F32 R67, -RZ, R69.H1_H1 ;  /* 0x30000045ff437230 */ /* 0x000fe20000004100 */
[----:B------:R-:W-:Y:S05]  /*1940*/  @P2 BRA `(.L_x_27979) ;  /* 0x0000003000002947 */ /* 0x000fea0003800000 */
[----:B------:R-:W-:Y:S05]  /*1950*/  @!P1 BRA `(.L_x_27980) ;  /* 0x0000005000009947 */ /* 0x000fea0003800000 */
[----:B-----5:R-:W-:Y:S01]  /*1960*/  FADD.FTZ R67, R35, R67 ;  /* 0x0000004323437221 */ /* 0x020fe20000010000 */
[----:B------:R-:W-:Y:S05]  /*1970*/  BRA `(.L_x_27980) ;  /* 0x0000003000007947 */ /* 0x000fea0003800000 */
.L_x_27979:
[----:B-----5:R-:W-:-:S05]  /*1980*/  HADD2.F32 R2, -RZ, R29.H1_H1 ;  /* 0x3000001dff027230 */ /* 0x020fca0000004100 */
[----:B------:R-:W-:-:S04]  /*1990*/  FADD.FTZ R67, R2, R67 ;  /* 0x0000004302437221 */ /* 0x000fc80000010000 */
[----:B------:R-:W-:Y:S02]  /*19a0*/  @P1 FADD.FTZ R67, R35, R67 ;  /* 0x0000004323431221 */ /* 0x000fe40000010000 */
.L_x_27980:
[----:B------:R-:W-:Y:S01]  /*19b0*/  HADD2.F32 R68, -RZ, R70.H0_H0 ;  /* 0x20000046ff447230 */ /* 0x000fe20000004100 */
[----:B------:R-:W-:Y:S05]  /*19c0*/  @P2 BRA `(.L_x_27981) ;  /* 0x0000003000002947 */ /* 0x000fea0003800000 */
[----:B------:R-:W-:Y:S05]  /*19d0*/  @!P1 BRA `(.L_x_27982) ;  /* 0x0000005000009947 */ /* 0x000fea0003800000 */
[----:B-----5:R-:W-:Y:S01]  /*19e0*/  FADD.FTZ R68, R36, R68 ;  /* 0x0000004424447221 */ /* 0x020fe20000010000 */
[----:B------:R-:W-:Y:S05]  /*19f0*/  BRA `(.L_x_27982) ;  /* 0x0000003000007947 */ /* 0x000fea0003800000 */
.L_x_27981:
[----:B-----5:R-:W-:-:S05]  /*1a00*/  HADD2.F32 R3, -RZ, R30.H0_H0 ;  /* 0x2000001eff037230 */ /* 0x020fca0000004100 */
[----:B------:R-:W-:-:S04]  /*1a10*/  FADD.FTZ R68, R3, R68 ;  /* 0x0000004403447221 */ /* 0x000fc80000010000 */
[----:B------:R-:W-:Y:S02]  /*1a20*/  @P1 FADD.FTZ R68, R36, R68 ;  /* 0x0000004424441221 */ /* 0x000fe40000010000 */
.L_x_27982:
[----:B------:R-:W-:Y:S01]  /*1a30*/  HADD2.F32 R69, -RZ, R70.H1_H1 ;  /* 0x30000046ff457230 */ /* 0x000fe20000004100 */
[----:B------:R-:W-:Y:S05]  /*1a40*/  @P2 BRA `(.L_x_27983) ;  /* 0x0000003000002947 */ /* 0x000fea0003800000 */
[----:B------:R-:W-:Y:S05]  /*1a50*/  @!P1 BRA `(.L_x_27984) ;  /* 0x0000005000009947 */ /* 0x000fea0003800000 */
[----:B-----5:R-:W-:Y:S01]  /*1a60*/  FADD.FTZ R69, R37, R69 ;  /* 0x0000004525457221 */ /* 0x020fe20000010000 */
[----:B------:R-:W-:Y:S05]  /*1a70*/  BRA `(.L_x_27984) ;  /* 0x0000003000007947 */ /* 0x000fea0003800000 */
.L_x_27983:
[----:B-----5:R-:W-:-:S05]  /*1a80*/  HADD2.F32 R2, -RZ, R30.H1_H1 ;  /* 0x3000001eff027230 */ /* 0x020fca0000004100 */
[----:B------:R-:W-:-:S04]  /*1a90*/  FADD.FTZ R69, R2, R69 ;  /* 0x0000004502457221 */ /* 0x000fc80000010000 */
[----:B------:R-:W-:Y:S02]  /*1aa0*/  @P1 FADD.FTZ R69, R37, R69 ;  /* 0x0000004525451221 */ /* 0x000fe40000010000 */
.L_x_27984:
[----:B------:R-:W-:Y:S01]  /*1ab0*/  HADD2.F32 R70, -RZ, R71.H0_H0 ;  /* 0x20000047ff467230 */ /* 0x000fe20000004100 */
[----:B------:R-:W-:Y:S05]  /*1ac0*/  @P2 BRA `(.L_x_27985) ;  /* 0x0000003000002947 */ /* 0x000fea0003800000 */
[----:B------:R-:W-:Y:S05]  /*1ad0*/  @!P1 BRA `(.L_x_27986) ;  /* 0x0000005000009947 */ /* 0x000fea0003800000 */
[----:B-----5:R-:W-:Y:S01]  /*1ae0*/  FADD.FTZ R70, R38, R70 ;  /* 0x0000004626467221 */ /* 0x020fe20000010000 */
[----:B------:R-:W-:Y:S05]  /*1af0*/  BRA `(.L_x_27986) ;  /* 0x0000003000007947 */ /* 0x000fea0003800000 */
.L_x_27985:
[----:B-----5:R-:W-:-:S05]  /*1b00*/  HADD2.F32 R3, -RZ, R31.H0_H0 ;  /* 0x2000001fff037230 */ /* 0x020fca0000004100 */
[----:B------:R-:W-:-:S04]  /*1b10*/  FADD.FTZ R70, R3, R70 ;  /* 0x0000004603467221 */ /* 0x000fc80000010000 */
[----:B------:R-:W-:Y:S02]  /*1b20*/  @P1 FADD.FTZ R70, R38, R70 ;  /* 0x0000004626461221 */ /* 0x000fe40000010000 */
.L_x_27986:
[----:B------:R-:W-:Y:S01]  /*1b30*/  HADD2.F32 R71, -RZ, R71.H1_H1 ;  /* 0x30000047ff477230 */ /* 0x000fe20000004100 */
[----:B------:R-:W-:Y:S05]  /*1b40*/  @P2 BRA `(.L_x_27987) ;  /* 0x0000003000002947 */ /* 0x000fea0003800000 */
[----:B------:R-:W-:Y:S05]  /*1b50*/  @!P1 BRA `(.L_x_27988) ;  /* 0x0000005000009947 */ /* 0x000fea0003800000 */
[----:B-----5:R-:W-:Y:S01]  /*1b60*/  FADD.FTZ R71, R39, R71 ;  /* 0x0000004727477221 */ /* 0x020fe20000010000 */
[----:B------:R-:W-:Y:S05]  /*1b70*/  BRA `(.L_x_27988) ;  /* 0x0000003000007947 */ /* 0x000fea0003800000 */
.L_x_27987:
[----:B-----5:R-:W-:-:S05]  /*1b80*/  HADD2.F32 R2, -RZ, R31.H1_H1 ;  /* 0x3000001fff027230 */ /* 0x020fca0000004100 */
[----:B------:R-:W-:-:S04]  /*1b90*/  FADD.FTZ R71, R2, R71 ;  /* 0x0000004702477221 */ /* 0x000fc80000010000 */
[----:B------:R-:W-:Y:S02]  /*1ba0*/  @P1 FADD.FTZ R71, R39, R71 ;  /* 0x0000004727471221 */ /* 0x000fe40000010000 */
.L_x_27988:
        /* <DEDUP_REMOVED lines=19> */
.L_x_27989:
[----:B0----5:R-:W-:-:S05]  /*1ce0*/  HADD2.F32 R3, -RZ, R28.H0_H0 ;  /* 0x2000001cff037230 */ /* 0x021fca0000004100 */
[----:B------:R-:W-:-:S04]  /*1cf0*/  FADD.FTZ R72, R3, R72 ;  /* 0x0000004803487221 */ /* 0x000fc80000010000 */
[----:B------:R-:W-:Y:S02]  /*1d00*/  @P1 FADD.FTZ R72, R32, R72 ;  /* 0x0000004820481221 */ /* 0x000fe40000010000 */
.L_x_27990:
[----:B------:R-:W-:Y:S01]  /*1d10*/  HADD2.F32 R73, -RZ, R76.H1_H1 ;  /* 0x3000004cff497230 */ /* 0x000fe20000004100 */
[----:B------:R-:W-:Y:S05]  /*1d20*/  @P2 BRA `(.L_x_27991) ;  /* 0x0000003000002947 */ /* 0x000fea0003800000 */
[----:B------:R-:W-:Y:S05]  /*1d30*/  @!P1 BRA `(.L_x_27992) ;  /* 0x0000005000009947 */ /* 0x000fea0003800000 */
[----:B-----5:R-:W-:Y:S01]  /*1d40*/  FADD.FTZ R73, R33, R73 ;  /* 0x0000004921497221 */ /* 0x020fe20000010000 */
[----:B------:R-:W-:Y:S05]  /*1d50*/  BRA `(.L_x_27992) ;  /* 0x0000003000007947 */ /* 0x000fea0003800000 */
.L_x_27991:
[----:B-----5:R-:W-:-:S05]  /*1d60*/  HADD2.F32 R2, -RZ, R28.H1_H1 ;  /* 0x3000001cff027230 */ /* 0x020fca0000004100 */
[----:B------:R-:W-:-:S04]  /*1d70*/  FADD.FTZ R73, R2, R73 ;  /* 0x0000004902497221 */ /* 0x000fc80000010000 */
[----:B------:R-:W-:Y:S02]  /*1d80*/  @P1 FADD.FTZ R73, R33, R73 ;  /* 0x0000004921491221 */ /* 0x000fe40000010000 */
.L_x_27992:
[----:B------:R-:W-:Y:S01]  /*1d90*/  HADD2.F32 R74, -RZ, R77.H0_H0 ;  /* 0x2000004dff4a7230 */ /* 0x000fe20000004100 */
[----:B------:R-:W-:Y:S05]  /*1da0*/  @P2 BRA `(.L_x_27993) ;  /* 0x0000003000002947 */ /* 0x000fea0003800000 */
[----:B------:R-:W-:Y:S05]  /*1db0*/  @!P1 BRA `(.L_x_27994) ;  /* 0x0000005000009947 */ /* 0x000fea0003800000 */
[----:B-----5:R-:W-:Y:S01]  /*1dc0*/  FADD.FTZ R74, R34, R74 ;  /* 0x0000004a224a7221 */ /* 0x020fe20000010000 */
[----:B------:R-:W-:Y:S05]  /*1dd0*/  BRA `(.L_x_27994) ;  /* 0x0000003000007947 */ /* 0x000fea0003800000 */
.L_x_27993:
[----:B-----5:R-:W-:-:S05]  /*1de0*/  HADD2.F32 R3, -RZ, R29.H0_H0 ;  /* 0x2000001dff037230 */ /* 0x020fca0000004100 */
[----:B------:R-:W-:-:S04]  /*1df0*/  FADD.FTZ R74, R3, R74 ;  /* 0x0000004a034a7221 */ /* 0x000fc80000010000 */
[----:B------:R-:W-:Y:S02]  /*1e00*/  @P1 FADD.FTZ R74, R34, R74 ;  /* 0x0000004a224a1221 */ /* 0x000fe40000010000 */
.L_x_27994:
[----:B------:R-:W-:Y:S01]  /*1e10*/  HADD2.F32 R75, -RZ, R77.H1_H1 ;  /* 0x3000004dff4b7230 */ /* 0x000fe20000004100 */
[----:B------:R-:W-:Y:S05]  /*1e20*/  @P2 BRA `(.L_x_27995) ;  /* 0x0000003000002947 */ /* 0x000fea0003800000 */
[----:B------:R-:W-:Y:S05]  /*1e30*/  @!P1 BRA `(.L_x_27996) ;  /* 0x0000005000009947 */ /* 0x000fea0003800000 */
[----:B-----5:R-:W-:Y:S01]  /*1e40*/  FADD.FTZ R75, R35, R75 ;  /* 0x0000004b234b7221 */ /* 0x020fe20000010000 */
[----:B------:R-:W-:Y:S05]  /*1e50*/  BRA `(.L_x_27996) ;  /* 0x0000003000007947 */ /* 0x000fea0003800000 */
.L_x_27995:
[----:B-----5:R-:W-:-:S05]  /*1e60*/  HADD2.F32 R2, -RZ, R29.H1_H1 ;  /* 0x3000001dff027230 */ /* 0x020fca0000004100 */
[----:B------:R-:W-:-:S04]  /*1e70*/  FADD.FTZ R75, R2, R75 ;  /* 0x0000004b024b7221 */ /* 0x000fc80000010000 */
[----:B------:R-:W-:Y:S02]  /*1e80*/  @P1 FADD.FTZ R75, R35, R75 ;  /* 0x0000004b234b1221 */ /* 0x000fe40000010000 */
.L_x_27996:
[----:B------:R-:W-:Y:S01]  /*1e90*/  HADD2.F32 R76, -RZ, R78.H0_H0 ;  /* 0x2000004eff4c7230 */ /* 0x000fe20000004100 */
[----:B------:R-:W-:Y:S05]  /*1ea0*/  @P2 BRA `(.L_x_27997) ;  /* 0x0000003000002947 */ /* 0x000fea0003800000 */
[----:B------:R-:W-:Y:S05]  /*1eb0*/  @!P1 BRA `(.L_x_27998) ;  /* 0x0000005000009947 */ /* 0x000fea0003800000 */
[----:B-----5:R-:W-:Y:S01]  /*1ec0*/  FADD.FTZ R76, R36, R76 ;  /* 0x0000004c244c7221 */ /* 0x020fe20000010000 */
[----:B------:R-:W-:Y:S05]  /*1ed0*/  BRA `(.L_x_27998) ;  /* 0x0000003000007947 */ /* 0x000fea0003800000 */
.L_x_27997:
[----:B-----5:R-:W-:-:S05]  /*1ee0*/  HADD2.F32 R3, -RZ, R30.H0_H0 ;  /* 0x2000001eff037230 */ /* 0x020fca0000004100 */
[----:B------:R-:W-:-:S04]  /*1ef0*/  FADD.FTZ R76, R3, R76 ;  /* 0x0000004c034c7221 */ /* 0x000fc80000010000 */
[----:B------:R-:W-:Y:S02]  /*1f00*/  @P1 FADD.FTZ R76, R36, R76 ;  /* 0x0000004c244c1221 */ /* 0x000fe40000010000 */
.L_x_27998:
[----:B------:R-:W-:Y:S01]  /*1f10*/  HADD2.F32 R77, -RZ, R78.H1_H1 ;  /* 0x3000004eff4d7230 */ /* 0x000fe20000004100 */
[----:B------:R-:W-:Y:S05]  /*1f20*/  @P2 BRA `(.L_x_27999) ;  /* 0x0000003000002947 */ /* 0x000fea0003800000 */
[----:B------:R-:W-:Y:S05]  /*1f30*/  @!P1 BRA `(.L_x_28000) ;  /* 0x0000005000009947 */ /* 0x000fea0003800000 */
[----:B-----5:R-:W-:Y:S01]  /*1f40*/  FADD.FTZ R77, R37, R77 ;  /* 0x0000004d254d7221 */ /* 0x020fe20000010000 */
[----:B------:R-:W-:Y:S05]  /*1f50*/  BRA `(.L_x_28000) ;  /* 0x0000003000007947 */ /* 0x000fea0003800000 */
.L_x_27999:
[----:B-----5:R-:W-:-:S05]  /*1f60*/  HADD2.F32 R2, -RZ, R30.H1_H1 ;  /* 0x3000001eff027230 */ /* 0x020fca0000004100 */
[----:B------:R-:W-:-:S04]  /*1f70*/  FADD.FTZ R77, R2, R77 ;  /* 0x0000004d024d7221 */ /* 0x000fc80000010000 */
[----:B------:R-:W-:Y:S02]  /*1f80*/  @P1 FADD.FTZ R77, R37, R77 ;  /* 0x0000004d254d1221 */ /* 0x000fe40000010000 */
.L_x_28000:
[----:B------:R-:W-:Y:S01]  /*1f90*/  HADD2.F32 R78, -RZ, R79.H0_H0 ;  /* 0x2000004fff4e7230 */ /* 0x000fe20000004100 */
[----:B------:R-:W-:Y:S05]  /*1fa0*/  @P2 BRA `(.L_x_28001) ;  /* 0x0000003000002947 */ /* 0x000fea0003800000 */
[----:B------:R-:W-:Y:S05]  /*1fb0*/  @!P1 BRA `(.L_x_28002) ;  /* 0x0000005000009947 */ /* 0x000fea0003800000 */
[----:B-----5:R-:W-:Y:S01]  /*1fc0*/  FADD.FTZ R78, R38, R78 ;  /* 0x0000004e264e7221 */ /* 0x020fe20000010000 */
[----:B------:R-:W-:Y:S05]  /*1fd0*/  BRA `(.L_x_28002) ;  /* 0x0000003000007947 */ /* 0x000fea0003800000 */
.L_x_28001:
[----:B-----5:R-:W-:-:S05]  /*1fe0*/  HADD2.F32 R3, -RZ, R31.H0_H0 ;  /* 0x2000001fff037230 */ /* 0x020fca0000004100 */
[----:B------:R-:W-:-:S04]  /*1ff0*/  FADD.FTZ R78, R3, R78 ;  /* 0x0000004e034e7221 */ /* 0x000fc80000010000 */
[----:B------:R-:W-:Y:S02]  /*2000*/  @P1 FADD.FTZ R78, R38, R78 ;  /* 0x0000004e264e1221 */ /* 0x000fe40000010000 */
.L_x_28002:
[----:B------:R-:W-:Y:S01]  /*2010*/  HADD2.F32 R79, -RZ, R79.H1_H1 ;  /* 0x3000004fff4f7230 */ /* 0x000fe20000004100 */
[----:B------:R-:W-:Y:S05]  /*2020*/  @P2 BRA `(.L_x_28003) ;  /* 0x0000003000002947 */ /* 0x000fea0003800000 */
[----:B------:R-:W-:Y:S05]  /*2030*/  @!P1 BRA `(.L_x_28004) ;  /* 0x0000005000009947 */ /* 0x000fea0003800000 */
[----:B-----5:R-:W-:Y:S01]  /*2040*/  FADD.FTZ R79, R39, R79 ;  /* 0x0000004f274f7221 */ /* 0x020fe20000010000 */
[----:B------:R-:W-:Y:S05]  /*2050*/  BRA `(.L_x_28004) ;  /* 0x0000003000007947 */ /* 0x000fea0003800000 */
.L_x_28003:
[----:B-----5:R-:W-:-:S05]  /*2060*/  HADD2.F32 R2, -RZ, R31.H1_H1 ;  /* 0x3000001fff027230 */ /* 0x020fca0000004100 */
[----:B------:R-:W-:-:S04]  /*2070*/  FADD.FTZ R79, R2, R79 ;  /* 0x0000004f024f7221 */ /* 0x000fc80000010000 */
[----:B------:R-:W-:Y:S02]  /*2080*/  @P1 FADD.FTZ R79, R39, R79 ;  /* 0x0000004f274f1221 */ /* 0x000fe40000010000 */
.L_x_28004:
        /* <DEDUP_REMOVED lines=19> */
.L_x_28005:
[----:B0----5:R-:W-:-:S05]  /*21c0*/  HADD2.F32 R3, -RZ, R28.H0_H0 ;  /* 0x2000001cff037230 */ /* 0x021fca0000004100 */
[----:B------:R-:W-:-:S04]  /*21d0*/  FADD.FTZ R80, R3, R80 ;  /* 0x0000005003507221 */ /* 0x000fc80000010000 */
[----:B------:R-:W-:Y:S02]  /*21e0*/  @P1 FADD.FTZ R80, R32, R80 ;  /* 0x0000005020501221 */ /* 0x000fe40000010000 */
.L_x_28006:
[----:B------:R-:W-:Y:S01]  /*21f0*/  HADD2.F32 R81, -RZ, R84.H1_H1 ;  /* 0x30000054ff517230 */ /* 0x000fe20000004100 */
[----:B------:R-:W-:Y:S05]  /*2200*/  @P2 BRA `(.L_x_28007) ;  /* 0x0000003000002947 */ /* 0x000fea0003800000 */
[----:B------:R-:W-:Y:S05]  /*2210*/  @!P1 BRA `(.L_x_28008) ;  /* 0x0000005000009947 */ /* 0x000fea0003800000 */
[----:B-----5:R-:W-:Y:S01]  /*2220*/  FADD.FTZ R81, R33, R81 ;  /* 0x0000005121517221 */ /* 0x020fe20000010000 */
[----:B------:R-:W-:Y:S05]  /*2230*/  BRA `(.L_x_28008) ;  /* 0x0000003000007947 */ /* 0x000fea0003800000 */
.L_x_28007:
[----:B-----5:R-:W-:-:S05]  /*2240*/  HADD2.F32 R2, -RZ, R28.H1_H1 ;  /* 0x3000001cff027230 */ /* 0x020fca0000004100 */
[----:B------:R-:W-:-:S04]  /*2250*/  FADD.FTZ R81, R2, R81 ;  /* 0x0000005102517221 */ /* 0x000fc80000010000 */
[----:B------:R-:W-:Y:S02]  /*2260*/  @P1 FADD.FTZ R81, R33, R81 ;  /* 0x0000005121511221 */ /* 0x000fe40000010000 */
.L_x_28008:
[----:B------:R-:W-:Y:S01]  /*2270*/  HADD2.F32 R82, -RZ, R85.H0_H0 ;  /* 0x20000055ff527230 */ /* 0x000fe20000004100 */
[----:B------:R-:W-:Y:S05]  /*2280*/  @P2 BRA `(.L_x_28009) ;  /* 0x0000003000002947 */ /* 0x000fea0003800000 */
[----:B------:R-:W-:Y:S05]  /*2290*/  @!P1 BRA `(.L_x_28010) ;  /* 0x0000005000009947 */ /* 0x000fea0003800000 */
[----:B-----5:R-:W-:Y:S01]  /*22a0*/  FADD.FTZ R82, R34, R82 ;  /* 0x0000005222527221 */ /* 0x020fe20000010000 */
[----:B------:R-:W-:Y:S05]  /*22b0*/  BRA `(.L_x_28010) ;  /* 0x0000003000007947 */ /* 0x000fea0003800000 */
.L_x_28009:
[----:B-----5:R-:W-:-:S05]  /*22c0*/  HADD2.F32 R3, -RZ, R29.H0_H0 ;  /* 0x2000001dff037230 */ /* 0x020fca0000004100 */
[----:B------:R-:W-:-:S04]  /*22d0*/  FADD.FTZ R82, R3, R82 ;  /* 0x0000005203527221 */ /* 0x000fc80000010000 */
[----:B------:R-:W-:Y:S02]  /*22e0*/  @P1 FADD.FTZ R82, R34, R82 ;  /* 0x0000005222521221 */ /* 0x000fe40000010000 */
.L_x_28010:
[----:B------:R-:W-:Y:S01]  /*22f0*/  HADD2.F32 R83, -RZ, R85.H1_H1 ;  /* 0x30000055ff537230 */ /* 0x000fe20000004100 */
[----:B------:R-:W-:Y:S05]  /*2300*/  @P2 BRA `(.L_x_28011) ;  /* 0x0000003000002947 */ /* 0x000fea0003800000 */
[----:B------:R-:W-:Y:S05]  /*2310*/  @!P1 BRA `(.L_x_28012) ;  /* 0x0000005000009947 */ /* 0x000fea0003800000 */
[----:B-----5:R-:W-:Y:S01]  /*2320*/  FADD.FTZ R83, R35, R83 ;  /* 0x0000005323537221 */ /* 0x020fe20000010000 */
[----:B------:R-:W-:Y:S05]  /*2330*/  BRA `(.L_x_28012) ;  /* 0x0000003000007947 */ /* 0x000fea0003800000 */
.L_x_28011:
[----:B-----5:R-:W-:-:S05]  /*2340*/  HADD2.F32 R2, -RZ, R29.H1_H1 ;  /* 0x3000001dff027230 */ /* 0x020fca0000004100 */
[----:B------:R-:W-:-:S04]  /*2350*/  FADD.FTZ R83, R2, R83 ;  /* 0x0000005302537221 */ /* 0x000fc80000010000 */
[----:B------:R-:W-:Y:S02]  /*2360*/  @P1 FADD.FTZ R83, R35, R83 ;  /* 0x0000005323531221 */ /* 0x000fe40000010000 */
.L_x_28012:
[----:B------:R-:W-:Y:S01]  /*2370*/  HADD2.F32 R84, -RZ, R86.H0_H0 ;  /* 0x20000056ff547230 */ /* 0x000fe20000004100 */
[----:B------:R-:W-:Y:S05]  /*2380*/  @P2 BRA `(.L_x_28013) ;  /* 0x0000003000002947 */ /* 0x000fea0003800000 */
[----:B------:R-:W-:Y:S05]  /*2390*/  @!P1 BRA `(.L_x_28014) ;  /* 0x0000005000009947 */ /* 0x000fea0003800000 */
[----:B-----5:R-:W-:Y:S01]  /*23a0*/  FADD.FTZ R84, R36, R84 ;  /* 0x0000005424547221 */ /* 0x020fe20000010000 */
[----:B------:R-:W-:Y:S05]  /*23b0*/  BRA `(.L_x_28014) ;  /* 0x0000003000007947 */ /* 0x000fea0003800000 */
.L_x_28013:
[----:B-----5:R-:W-:-:S05]  /*23c0*/  HADD2.F32 R3, -RZ, R30.H0_H0 ;  /* 0x2000001eff037230 */ /* 0x020fca0000004100 */
[----:B------:R-:W-:-:S04]  /*23d0*/  FADD.FTZ R84, R3, R84 ;  /* 0x0000005403547221 */ /* 0x000fc80000010000 */
[----:B------:R-:W-:Y:S02]  /*23e0*/  @P1 FADD.FTZ R84, R36, R84 ;  /* 0x0000005424541221 */ /* 0x000fe40000010000 */
.L_x_28014:
[----:B------:R-:W-:Y:S01]  /*23f0*/  HADD2.F32 R85, -RZ, R86.H1_H1 ;  /* 0x30000056ff557230 */ /* 0x000fe20000004100 */
[----:B------:R-:W-:Y:S05]  /*2400*/  @P2 BRA `(.L_x_28015) ;  /* 0x0000003000002947 */ /* 0x000fea0003800000 */
[----:B------:R-:W-:Y:S05]  /*2410*/  @!P1 BRA `(.L_x_28016) ;  /* 0x0000005000009947 */ /* 0x000fea0003800000 */
[----:B-----5:R-:W-:Y:S01]  /*2420*/  FADD.FTZ R85, R37, R85 ;  /* 0x0000005525557221 */ /* 0x020fe20000010000 */
[----:B------:R-:W-:Y:S05]  /*2430*/  BRA `(.L_x_28016) ;  /* 0x0000003000007947 */ /* 0x000fea0003800000 */
.L_x_28015:
[----:B-----5:R-:W-:-:S05]  /*2440*/  HADD2.F32 R2, -RZ, R30.H1_H1 ;  /* 0x3000001eff027230 */ /* 0x020fca0000004100 */
[----:B------:R-:W-:-:S04]  /*2450*/  FADD.FTZ R85, R2, R85 ;  /* 0x0000005502557221 */ /* 0x000fc80000010000 */
[----:B------:R-:W-:Y:S02]  /*2460*/  @P1 FADD.FTZ R85, R37, R85 ;  /* 0x0000005525551221 */ /* 0x000fe40000010000 */
.L_x_28016:
[----:B------:R-:W-:Y:S01]  /*2470*/  HADD2.F32 R86, -RZ, R87.H0_H0 ;  /* 0x20000057ff567230 */ /* 0x000fe20000004100 */
[----:B------:R-:W-:Y:S05]  /*2480*/  @P2 BRA `(.L_x_28017) ;  /* 0x0000003000002947 */ /* 0x000fea0003800000 */
[----:B------:R-:W-:Y:S05]  /*2490*/  @!P1 BRA `(.L_x_28018) ;  /* 0x0000005000009947 */ /* 0x000fea0003800000 */
[----:B-----5:R-:W-:Y:S01]  /*24a0*/  FADD.FTZ R86, R38, R86 ;  /* 0x0000005626567221 */ /* 0x020fe20000010000 */
[----:B------:R-:W-:Y:S05]  /*24b0*/  BRA `(.L_x_28018) ;  /* 0x0000003000007947 */ /* 0x000fea0003800000 */
.L_x_28017:
[----:B-----5:R-:W-:-:S05]  /*24c0*/  HADD2.F32 R3, -RZ, R31.H0_H0 ;  /* 0x2000001fff037230 */ /* 0x020fca0000004100 */
[----:B------:R-:W-:-:S04]  /*24d0*/  FADD.FTZ R86, R3, R86 ;  /* 0x0000005603567221 */ /* 0x000fc80000010000 */
[----:B------:R-:W-:Y:S02]  /*24e0*/  @P1 FADD.FTZ R86, R38, R86 ;  /* 0x0000005626561221 */ /* 0x000fe40000010000 */
.L_x_28018:
[----:B------:R-:W-:Y:S01]  /*24f0*/  HADD2.F32 R87, -RZ, R87.H1_H1 ;  /* 0x30000057ff577230 */ /* 0x000fe20000004100 */
[----:B------:R-:W-:Y:S05]  /*2500*/  @P2 BRA `(.L_x_28019) ;  /* 0x0000003000002947 */ /* 0x000fea0003800000 */
[----:B------:R-:W-:Y:S05]  /*2510*/  @!P1 BRA `(.L_x_28020) ;  /* 0x0000005000009947 */ /* 0x000fea0003800000 */
[----:B-----5:R-:W-:Y:S01]  /*2520*/  FADD.FTZ R87, R39, R87 ;  /* 0x0000005727577221 */ /* 0x020fe20000010000 */
[----:B------:R-:W-:Y:S05]  /*2530*/  BRA `(.L_x_28020) ;  /* 0x0000003000007947 */ /* 0x000fea0003800000 */
.L_x_28019:
[----:B-----5:R-:W-:-:S05]  /*2540*/  HADD2.F32 R2, -RZ, R31.H1_H1 ;  /* 0x3000001fff027230 */ /* 0x020fca0000004100 */
[----:B------:R-:W-:-:S04]  /*2550*/  FADD.FTZ R87, R2, R87 ;  /* 0x0000005702577221 */ /* 0x000fc80000010000 */
[----:B------:R-:W-:Y:S02]  /*2560*/  @P1 FADD.FTZ R87, R39, R87 ;  /* 0x0000005727571221 */ /* 0x000fe40000010000 */
.L_x_28020:
        /* <DEDUP_REMOVED lines=19> */
.L_x_28021:
[----:B0----5:R-:W-:-:S05]  /*26a0*/  HADD2.F32 R3, -RZ, R28.H0_H0 ;  /* 0x2000001cff037230 */ /* 0x021fca0000004100 */
[----:B------:R-:W-:-:S04]  /*26b0*/  FADD.FTZ R88, R3, R88 ;  /* 0x0000005803587221 */ /* 0x000fc80000010000 */
[----:B------:R-:W-:Y:S02]  /*26c0*/  @P1 FADD.FTZ R88, R32, R88 ;  /* 0x0000005820581221 */ /* 0x000fe40000010000 */
.L_x_28022:
[----:B------:R-:W-:Y:S01]  /*26d0*/  HADD2.F32 R89, -RZ, R92.H1_H1 ;  /* 0x3000005cff597230 */ /* 0x000fe20000004100 */
[----:B------:R-:W-:Y:S05]  /*26e0*/  @P2 BRA `(.L_x_28023) ;  /* 0x0000003000002947 */ /* 0x000fea0003800000 */
[----:B------:R-:W-:Y:S05]  /*26f0*/  @!P1 BRA `(.L_x_28024) ;  /* 0x0000005000009947 */ /* 0x000fea0003800000 */
[----:B-----5:R-:W-:Y:S01]  /*2700*/  FADD.FTZ R89, R33, R89 ;  /* 0x0000005921597221 */ /* 0x020fe20000010000 */
[----:B------:R-:W-:Y:S05]  /*2710*/  BRA `(.L_x_28024) ;  /* 0x0000003000007947 */ /* 0x000fea0003800000 */
.L_x_28023:
[----:B-----5:R-:W-:-:S05]  /*2720*/  HADD2.F32 R2, -RZ, R28.H1_H1 ;  /* 0x3000001cff027230 */ /* 0x020fca0000004100 */
[----:B------:R-:W-:-:S04]  /*2730*/  FADD.FTZ R89, R2, R89 ;  /* 0x0000005902597221 */ /* 0x000fc80000010000 */
[----:B------:R-:W-:Y:S02]  /*2740*/  @P1 FADD.FTZ R89, R33, R89 ;  /* 0x0000005921591221 */ /* 0x000fe40000010000 */
.L_x_28024:
[----:B------:R-:W-:Y:S01]  /*2750*/  HADD2.F32 R90, -RZ, R93.H0_H0 ;  /* 0x2000005dff5a7230 */ /* 0x000fe20000004100 */
[----:B------:R-:W-:Y:S05]  /*2760*/  @P2 BRA `(.L_x_28025) ;  /* 0x0000003000002947 */ /* 0x000fea0003800000 */
[----:B------:R-:W-:Y:S05]  /*2770*/  @!P1 BRA `(.L_x_28026) ;  /* 0x0000005000009947 */ /* 0x000fea0003800000 */
[----:B-----5:R-:W-:Y:S01]  /*2780*/  FADD.FTZ R90, R34, R90 ;  /* 0x0000005a225a7221 */ /* 0x020fe20000010000 */
[----:B------:R-:W-:Y:S05]  /*2790*/  BRA `(.L_x_28026) ;  /* 0x0000003000007947 */ /* 0x000fea0003800000 */
.L_x_28025:
[----:B-----5:R-:W-:-:S05]  /*27a0*/  HADD2.F32 R3, -RZ, R29.H0_H0 ;  /* 0x2000001dff037230 */ /* 0x020fca0000004100 */
[----:B------:R-:W-:-:S04]  /*27b0*/  FADD.FTZ R90, R3, R90 ;  /* 0x0000005a035a7221 */ /* 0x000fc80000010000 */
[----:B------:R-:W-:Y:S02]  /*27c0*/  @P1 FADD.FTZ R90, R34, R90 ;  /* 0x0000005a225a1221 */ /* 0x000fe40000010000 */
.L_x_28026:
[----:B------:R-:W-:Y:S01]  /*27d0*/  HADD2.F32 R91, -RZ, R93.H1_H1 ;  /* 0x3000005dff5b7230 */ /* 0x000fe20000004100 */
[----:B------:R-:W-:Y:S05]  /*27e0*/  @P2 BRA `(.L_x_28027) ;  /* 0x0000003000002947 */ /* 0x000fea0003800000 */
[----:B------:R-:W-:Y:S05]  /*27f0*/  @!P1 BRA `(.L_x_28028) ;  /* 0x0000005000009947 */ /* 0x000fea0003800000 */
[----:B-----5:R-:W-:Y:S01]  /*2800*/  FADD.FTZ R91, R35, R91 ;  /* 0x0000005b235b7221 */ /* 0x020fe20000010000 */
[----:B------:R-:W-:Y:S05]  /*2810*/  BRA `(.L_x_28028) ;  /* 0x0000003000007947 */ /* 0x000fea0003800000 */
.L_x_28027:
[----:B-----5:R-:W-:-:S05]  /*2820*/  HADD2.F32 R2, -RZ, R29.H1_H1 ;  /* 0x3000001dff027230 */ /* 0x020fca0000004100 */
[----:B------:R-:W-:-:S04]  /*2830*/  FADD.FTZ R91, R2, R91 ;  /* 0x0000005b025b7221 */ /* 0x000fc80000010000 */
[----:B------:R-:W-:Y:S02]  /*2840*/  @P1 FADD.FTZ R91, R35, R91 ;  /* 0x0000005b235b1221 */ /* 0x000fe40000010000 */
.L_x_28028:
[----:B------:R-:W-:Y:S01]  /*2850*/  HADD2.F32 R92, -RZ, R94.H0_H0 ;  /* 0x2000005eff5c7230 */ /* 0x000fe20000004100 */
[----:B------:R-:W-:Y:S05]  /*2860*/  @P2 BRA `(.L_x_28029) ;  /* 0x0000003000002947 */ /* 0x000fea0003800000 */
[----:B------:R-:W-:Y:S05]  /*2870*/  @!P1 BRA `(.L_x_28030) ;  /* 0x0000005000009947 */ /* 0x000fea0003800000 */
[----:B-----5:R-:W-:Y:S01]  /*2880*/  FADD.FTZ R92, R36, R92 ;  /* 0x0000005c245c7221 */ /* 0x020fe20000010000 */
[----:B------:R-:W-:Y:S05]  /*2890*/  BRA `(.L_x_28030) ;  /* 0x0000003000007947 */ /* 0x000fea0003800000 */
.L_x_28029:
[----:B-----5:R-:W-:-:S05]  /*28a0*/  HADD2.F32 R3, -RZ, R30.H0_H0 ;  /* 0x2000001eff037230 */ /* 0x020fca0000004100 */
[----:B------:R-:W-:-:S04]  /*28b0*/  FADD.FTZ R92, R3, R92 ;  /* 0x0000005c035c7221 */ /* 0x000fc80000010000 */
[----:B------:R-:W-:Y:S02]  /*28c0*/  @P1 FADD.FTZ R92, R36, R92 ;  /* 0x0000005c245c1221 */ /* 0x000fe40000010000 */
.L_x_28030:
[----:B------:R-:W-:Y:S01]  /*28d0*/  HADD2.F32 R93, -RZ, R94.H1_H1 ;  /* 0x3000005eff5d7230 */ /* 0x000fe20000004100 */
[----:B------:R-:W-:Y:S05]  /*28e0*/  @P2 BRA `(.L_x_28031) ;  /* 0x0000003000002947 */ /* 0x000fea0003800000 */
[----:B------:R-:W-:Y:S05]  /*28f0*/  @!P1 BRA `(.L_x_28032) ;  /* 0x0000005000009947 */ /* 0x000fea0003800000 */
[----:B-----5:R-:W-:Y:S01]  /*2900*/  FADD.FTZ R93, R37, R93 ;  /* 0x0000005d255d7221 */ /* 0x020fe20000010000 */
[----:B------:R-:W-:Y:S05]  /*2910*/  BRA `(.L_x_28032) ;  /* 0x0000003000007947 */ /* 0x000fea0003800000 */
.L_x_28031:
[----:B-----5:R-:W-:-:S05]  /*2920*/  HADD2.F32 R2, -RZ, R30.H1_H1 ;  /* 0x3000001eff027230 */ /* 0x020fca0000004100 */
[----:B------:R-:W-:-:S04]  /*2930*/  FADD.FTZ R93, R2, R93 ;  /* 0x0000005d025d7221 */ /* 0x000fc80000010000 */
[----:B------:R-:W-:Y:S02]  /*2940*/  @P1 FADD.FTZ R93, R37, R93 ;  /* 0x0000005d255d1221 */ /* 0x000fe40000010000 */
.L_x_28032:
[----:B------:R-:W-:Y:S01]  /*2950*/  HADD2.F32 R94, -RZ, R95.H0_H0 ;  /* 0x2000005fff5e7230 */ /* 0x000fe20000004100 */
[----:B------:R-:W-:Y:S05]  /*2960*/  @P2 BRA `(.L_x_28033) ;  /* 0x0000003000002947 */ /* 0x000fea0003800000 */
[----:B------:R-:W-:Y:S05]  /*2970*/  @!P1 BRA `(.L_x_28034) ;  /* 0x0000005000009947 */ /* 0x000fea0003800000 */
[----:B-----5:R-:W-:Y:S01]  /*2980*/  FADD.FTZ R94, R38, R94 ;  /* 0x0000005e265e7221 */ /* 0x020fe20000010000 */
[----:B------:R-:W-:Y:S05]  /*2990*/  BRA `(.L_x_28034) ;  /* 0x0000003000007947 */ /* 0x000fea0003800000 */
.L_x_28033:
[----:B-----5:R-:W-:-:S05]  /*29a0*/  HADD2.F32 R3, -RZ, R31.H0_H0 ;  /* 0x2000001fff037230 */ /* 0x020fca0000004100 */
[----:B------:R-:W-:-:S04]  /*29b0*/  FADD.FTZ R94, R3, R94 ;  /* 0x0000005e035e7221 */ /* 0x000fc80000010000 */
[----:B------:R-:W-:Y:S02]  /*29c0*/  @P1 FADD.FTZ R94, R38, R94 ;  /* 0x0000005e265e1221 */ /* 0x000fe40000010000 */
.L_x_28034:
[----:B------:R-:W-:Y:S01]  /*29d0*/  HADD2.F32 R95, -RZ, R95.H1_H1 ;  /* 0x3000005fff5f7230 */ /* 0x000fe20000004100 */
[----:B------:R-:W-:Y:S05]  /*29e0*/  @P2 BRA `(.L_x_28035) ;  /* 0x0000003000002947 */ /* 0x000fea0003800000 */
[----:B------:R-:W-:Y:S05]  /*29f0*/  @!P1 BRA `(.L_x_28036) ;  /* 0x0000005000009947 */ /* 0x000fea0003800000 */
[----:B-----5:R-:W-:Y:S01]  /*2a00*/  FADD.FTZ R95, R39, R95 ;  /* 0x0000005f275f7221 */ /* 0x020fe20000010000 */
[----:B------:R-:W-:Y:S05]  /*2a10*/  BRA `(.L_x_28036) ;  /* 0x0000003000007947 */ /* 0x000fea0003800000 */
.L_x_28035:
[----:B-----5:R-:W-:-:S05]  /*2a20*/  HADD2.F32 R2, -RZ, R31.H1_H1 ;  /* 0x3000001fff027230 */ /* 0x020fca0000004100 */
[----:B------:R-:W-:-:S04]  /*2a30*/  FADD.FTZ R95, R2, R95 ;  /* 0x0000005f025f7221 */ /* 0x000fc80000010000 */
[----:B------:R-:W-:Y:S02]  /*2a40*/  @P1 FADD.FTZ R95, R39, R95 ;  /* 0x0000005f275f1221 */ /* 0x000fe40000010000 */
.L_x_28036:
        /* <DEDUP_REMOVED lines=66> */
.L_x_28041:
        /* <DEDUP_REMOVED lines=132> */
.L_x_28042:
[----:B------:R-:W-:Y:S01]  /*36b0*/  ISETP.NE.AND P0, PT, R158, RZ, PT ;  /* 0x000000ff9e00720c */ /* 0x000fe20003f05270 */
[----:B-1----:R-:W-:Y:S01]  /*36c0*/  FADD.FTZ R3, R182, R181 ;  /* 0x000000b5b6037221 */ /* 0x002fe20000010000 */
[----:B------:R-:W-:Y:S01]  /*36d0*/  WARPSYNC 0xffffffff ;  /* 0xffffffff00007948 */ /* 0x000fe20003800000 */
[----:B------:R-:W-:Y:S01]  /*36e0*/  ISETP.GT.U32.AND P1, PT, R158, 0x3, PT ;  /* 0x000000039e00780c */ /* 0x000fe20003f24070 */
[----:B------:R-:W-:-:S09]  /*36f0*/  CS2R R20, SRZ ;  /* 0x0000000000147805 */ /* 0x000fd2000001ff00 */
[----:B------:R-:W-:-:S03]  /*3700*/  @!P0 IADD3 R179, R171, R178, RZ ;  /* 0x000000b2abb38210 */ /* 0x000fc60007ffe0ff */
[----:B------:R-:W-:Y:S01]  /*3710*/  @!P1 IADD3 R180, R158, R178, RZ ;  /* 0x000000b29eb49210 */ /* 0x000fe20007ffe0ff */
[----:B------:R-:W-:Y:S01]  /*3720*/  HFMA2.MMA R178, -RZ, RZ, 0, 0 ;  /* 0x00000000ffb27435 */ /* 0x000fe200000001ff */
[----:B------:R-:W-:Y:S04]  /*3730*/  @!P0 STS.64 [R179.X8], R2 ;  /* 0x00000002b3008388 */ /* 0x000fe80000008a00 */
[----:B------:R-:W-:Y:S01]  /*3740*/  BAR.SYNC.DEFER_BLOCKING 0x0 ;  /* 0x0000000000007b1d */ /* 0x000fe20000010000 */
[----:B------:R-:W-:Y:S02]  /*3750*/  @!P1 MOV R178, 0x700 ;  /* 0x0000070000b29802 */ /* 0x000fe40000000f00 */
[----:B------:R-:W-:-:S03]  /*3760*/  LOP3.LUT P0, RZ, R171, 0x1f, R0, 0xf8, !PT ;  /* 0x0000001fabff7812 */ /* 0x000fc6000780f800 */
        /* <DEDUP_REMOVED lines=23> */
[----:B0-----:R-:W-:-:S04]  /*38e0*/  FADD.FTZ R2, R2, R21 ;  /* 0x0000001502027221 */ /* 0x001fc80000010000 */
[----:B------:R-:W-:Y:S02]  /*38f0*/  FFMA.FTZ R20, R3, R20, R2 ;  /* 0x0000001403147223 */ /* 0x000fe40000010002 */
[----:B--2---:R-:W-:Y:S02]  /*3900*/  FMUL.FTZ R183, R178, R187 ;  /* 0x000000bbb2b77220 */ /* 0x004fe40000410000 */
[----:B------:R-:W-:Y:S01]  /*3910*/  FADD.FTZ R178, R179, -R178 ;  /* 0x800000b2b3b27221 */ /* 0x000fe20000010000 */
[----:B------:R-:W0:Y:S01]  /*3920*/  SHFL.DOWN PT, R3, R20, 0x1, 0x1f ;  /* 0x08201f0014037f89 */ /* 0x000e2200000e0000 */
[----:B------:R-:W-:Y:S01]  /*3930*/  FFMA.FTZ R183, R184, R179, R183 ;  /* 0x000000b3b8b77223 */ /* 0x000fe200000100b7 */
[----:B------:R-:W-:Y:S01]  /*3940*/  @!P0 MOV R179, 0x4 ;  /* 0x0000000400b38802 */ /* 0x000fe20000000f00 */
[----:B------:R-:W-:Y:S02]  /*3950*/  FMUL.FTZ R21, R178, R178 ;  /* 0x000000b2b2157220 */ /* 0x000fe40000410000 */
[----:B-1----:R-:W-:-:S02]  /*3960*/  FMUL.FTZ R183, R182, R183 ;  /* 0x000000b7b6b77220 */ /* 0x002fc40000410000 */
[----:B------:R-:W-:-:S04]  /*3970*/  FMUL.FTZ R184, R184, R21 ;  /* 0x00000015b8b87220 */ /* 0x000fc80000410000 */
[----:B------:R-:W-:Y:S01]  /*3980*/  FMUL.FTZ R184, R184, R187 ;  /* 0x000000bbb8b87220 */ /* 0x000fe20000410000 */
[----:B------:R-:W1:Y:S01]  /*3990*/  SHFL.IDX PT, R183, R183, RZ, 0x1f ;  /* 0x00001fffb7b77589 */ /* 0x000e6200000e0000 */
[----:B0-----:R-:W-:Y:S02]  /*39a0*/  FADD.FTZ R21, R20, R3 ;  /* 0x0000000314157221 */ /* 0x001fe40000010000 */
[----:B------:R-:W-:-:S04]  /*39b0*/  @!P0 IMAD.WIDE R2, R156, R179, c[0x0][0x1a0] ;  /* 0x000068009c028625 */ /* 0x000fc800078e02b3 */
[----:B------:R-:W-:-:S05]  /*39c0*/  FFMA.FTZ R21, R182, R184, R21 ;  /* 0x000000b8b6157223 */ /* 0x000fca0000010015 */
[----:B------:R0:W2:Y:S01]  /*39d0*/  SHFL.IDX PT, R185, R21, RZ, 0x1f ;  /* 0x00001fff15b97589 */ /* 0x0000a200000e0000 */
[----:B-1----:R-:W-:-:S03]  /*39e0*/  FSEL R20, R183, RZ, !P1 ;  /* 0x000000ffb7147208 */ /* 0x002fc60004800000 */
[----:B------:R1:W-:Y:S02]  /*39f0*/  @!P0 STG.E [R2.64], R183 ;  /* 0x000000b702008986 */ /* 0x0003e4000c101904 */
[C---:B------:R-:W-:Y:S02]  /*3a00*/  FADD.FTZ R45, -R20.reuse, R45 ;  /* 0x0000002d142d7221 */ /* 0x040fe40000010100 */
[C---:B0-----:R-:W-:Y:S02]  /*3a10*/  FADD.FTZ R21, -R20.reuse, R72 ;  /* 0x0000004814157221 */ /* 0x041fe40000010100 */
[C---:B------:R-:W-:Y:S02]  /*3a20*/  FADD.FTZ R73, -R20.reuse, R73 ;  /* 0x0000004914497221 */ /* 0x040fe40000010100 */
[C---:B------:R-:W-:Y:S02]  /*3a30*/  FADD.FTZ R72, -R20.reuse, R74 ;  /* 0x0000004a14487221 */ /* 0x040fe40000010100 */
[----:B------:R-:W-:-:S02]  /*3a40*/  FADD.FTZ R78, -R20, R78 ;  /* 0x0000004e144e7221 */ /* 0x000fc40000010100 */
[----:B-1----:R-:W-:Y:S01]  /*3a50*/  FMUL.FTZ R3, R183, R183 ;  /* 0x000000b7b7037220 */ /* 0x002fe20000410000 */
[----:B------:R-:W-:Y:S01]  /*3a60*/  MOV R2, c[0x0][0x1e0] ;  /* 0x0000780000027a02 */ /* 0x000fe20000000f00 */
[C---:B------:R-:W-:Y:S02]  /*3a70*/  FADD.FTZ R77, -R20.reuse, R77 ;  /* 0x0000004d144d7221 */ /* 0x040fe40000010100 */
[C---:B------:R-:W-:Y:S01]  /*3a80*/  FADD.FTZ R40, -R20.reuse, R40 ;  /* 0x0000002814287221 */ /* 0x040fe20000010100 */
[----:B------:R-:W-:Y:S01]  /*3a90*/  FSEL R3, R3, RZ, P1 ;  /* 0x000000ff03037208 */ /* 0x000fe20000800000 */
[C---:B------:R-:W-:Y:S02]  /*3aa0*/  FADD.FTZ R41, -R20.reuse, R41 ;  /* 0x0000002914297221 */ /* 0x040fe40000010100 */
[----:B--2---:R-:W-:Y:S02]  /*3ab0*/  FFMA.FTZ R2, R185, R2, c[0x0][0x228] ;  /* 0x00008a00b9027623 */ /* 0x004fe40000010002 */
[----:B------:R-:W-:-:S02]  /*3ac0*/  FADD.FTZ R42, -R20, R42 ;  /* 0x0000002a142a7221 */ /* 0x000fc40000010100 */
[----:B------:R-:W-:Y:S01]  /*3ad0*/  FADD.FTZ R2, R2, R3 ;  /* 0x0000000302027221 */ /* 0x000fe20000010000 */
[----:B------:R-:W-:Y:S01]  /*3ae0*/  @!P0 MOV R3, 0x4 ;  /* 0x0000000400038802 */ /* 0x000fe20000000f00 */
[C---:B------:R-:W-:Y:S02]  /*3af0*/  FADD.FTZ R43, -R20.reuse, R43 ;  /* 0x0000002b142b7221 */ /* 0x040fe40000010100 */
[----:B------:R-:W0:Y:S01]  /*3b00*/  MUFU.RSQ R197, R2 ;  /* 0x0000000200c57308 */ /* 0x000e220000001400 */
        /* <DEDUP_REMOVED lines=46> */
[C---:B0-----:R-:W-:Y:S02]  /*3df0*/  FMUL.FTZ R80, R197.reuse, R45 ;  /* 0x0000002dc5507220 */ /* 0x041fe40000410000 */
[C---:B------:R-:W-:Y:S02]  /*3e00*/  FMUL.FTZ R20, R197.reuse, R73 ;  /* 0x00000049c5147220 */ /* 0x040fe40000410000 */
[C---:B------:R-:W-:Y:S02]  /*3e10*/  FMUL.FTZ R73, R197.reuse, R72 ;  /* 0x00000048c5497220 */ /* 0x040fe40000410000 */
[C---:B------:R-:W-:Y:S01]  /*3e20*/  FMUL.FTZ R45, R197.reuse, R78 ;  /* 0x0000004ec52d7220 */ /* 0x040fe20000410000 */
[----:B------:R-:W-:Y:S01]  /*3e30*/  HADD2.F32 R78, -RZ, R19.H0_H0 ;  /* 0x20000013ff4e7230 */ /* 0x000fe20000004100 */
[C---:B------:R-:W-:Y:S01]  /*3e40*/  FMUL.FTZ R72, R197.reuse, R77 ;  /* 0x0000004dc5487220 */ /* 0x040fe20000410000 */
[----:B------:R-:W-:Y:S01]  /*3e50*/  HADD2.F32 R77, -RZ, R18.H0_H0 ;  /* 0x20000012ff4d7230 */ /* 0x000fe20000004100 */
[----:B------:R-:W-:-:S02]  /*3e60*/  FMUL.FTZ R81, R197, R46 ;  /* 0x0000002ec5517220 */ /* 0x000fc40000410000 */
[C---:B------:R-:W-:Y:S02]  /*3e70*/  FMUL.FTZ R75, R197.reuse, R44 ;  /* 0x0000002cc54b7220 */ /* 0x040fe40000410000 */
[C---:B------:R-:W-:Y:S02]  /*3e80*/  FMUL.FTZ R76, R197.reuse, R43 ;  /* 0x0000002bc54c7220 */ /* 0x040fe40000410000 */
[----:B------:R-:W-:Y:S01]  /*3e90*/  FMUL.FTZ R43, R197, R56 ;  /* 0x00000038c52b7220 */ /* 0x000fe20000410000 */
[--C-:B------:R-:W-:Y:S01]  /*3ea0*/  HADD2.F32 R56, -RZ, R17.reuse.H0_H0 ;  /* 0x20000011ff387230 */ /* 0x100fe20000004100 */
[----:B------:R-:W-:Y:S02]  /*3eb0*/  FFMA.FTZ R81, R81, R78, R102 ;  /* 0x0000004e51517223 */ /* 0x000fe40000010066 */
[----:B------:R-:W-:Y:S02]  /*3ec0*/  FMUL.FTZ R57, R197, R42 ;  /* 0x0000002ac5397220 */ /* 0x000fe40000410000 */
[----:B------:R-:W-:Y:S01]  /*3ed0*/  FFMA.FTZ R78, R75, R77, R100 ;  /* 0x0000004d4b4e7223 */ /* 0x000fe20000010064 */
[----:B------:R-:W-:Y:S01]  /*3ee0*/  HADD2.F32 R77, -RZ, R17.H1_H1 ;  /* 0x30000011ff4d7230 */ /* 0x000fe20000004100 */
[----:B------:R-:W-:Y:S01]  /*3ef0*/  FMUL.FTZ R44, R197, R79 ;  /* 0x0000004fc52c7220 */ /* 0x000fe20000410000 */
[----:B------:R-:W-:Y:S01]  /*3f00*/  HADD2.F32 R79, -RZ, R18.H1_H1 ;  /* 0x30000012ff4f7230 */ /* 0x000fe20000004100 */
[----:B------:R-:W-:Y:S01]  /*3f10*/  FFMA.FTZ R75, R57, R56, R98 ;  /* 0x00000038394b7223 */ /* 0x000fe20000010062 */
[--C-:B------:R-:W-:Y:S01]  /*3f20*/  HADD2.F32 R57, -RZ, R16.reuse.H1_H1 ;  /* 0x30000010ff397230 */ /* 0x100fe20000004100 */
[C---:B------:R-:W-:Y:S01]  /*3f30*/  FMUL.FTZ R74, R197.reuse, R41 ;  /* 0x00000029c54a7220 */ /* 0x040fe20000410000 */
[----:B------:R-:W-:Y:S01]  /*3f40*/  HADD2.F32 R56, -RZ, R16.H0_H0 ;  /* 0x20000010ff387230 */ /* 0x000fe20000004100 */
[----:B------:R-:W-:Y:S01]  /*3f50*/  FFMA.FTZ R76, R76, R77, R99 ;  /* 0x0000004d4c4c7223 */ /* 0x000fe20000010063 */
[----:B------:R-:W-:Y:S01]  /*3f60*/  HADD2.F32 R77, -RZ, R13.H1_H1 ;  /* 0x3000000dff4d7230 */ /* 0x000fe20000004100 */
[----:B------:R-:W-:-:S02]  /*3f70*/  FMUL.FTZ R84, R197, R51 ;  /* 0x00000033c5547220 */ /* 0x000fc40000410000 */
[C---:B------:R-:W-:Y:S02]  /*3f80*/  FMUL.FTZ R55, R197.reuse, R40 ;  /* 0x00000028c5377220 */ /* 0x040fe40000410000 */
[----:B------:R-:W-:Y:S01]  /*3f90*/  FFMA.FTZ R79, R80, R79, R101 ;  /* 0x0000004f504f7223 */ /* 0x000fe20000010065 */
[----:B------:R-:W-:Y:S01]  /*3fa0*/  HADD2.F32 R80, -RZ, R15.H0_H0 ;  /* 0x2000000fff507230 */ /* 0x000fe20000004100 */
[C---:B------:R-:W-:Y:S02]  /*3fb0*/  FMUL.FTZ R95, R197.reuse, R62 ;  /* 0x0000003ec55f7220 */ /* 0x040fe40000410000 */
[----:B------:R-:W-:Y:S01]  /*3fc0*/  FFMA.FTZ R74, R74, R57, R97 ;  /* 0x000000394a4a7223 */ /* 0x000fe20000010061 */
[----:B------:R-:W-:Y:S01]  /*3fd0*/  HADD2.F32 R57, -RZ, R13.H0_H0 ;  /* 0x2000000dff397230 */ /* 0x000fe20000004100 */
[C---:B------:R-:W-:Y:S02]  /*3fe0*/  FMUL.FTZ R91, R197.reuse, R54 ;  /* 0x00000036c55b7220 */ /* 0x040fe40000410000 */
[C---:B------:R-:W-:Y:S01]  /*3ff0*/  FMUL.FTZ R62, R197.reuse, R83 ;  /* 0x00000053c53e7220 */ /* 0x040fe20000410000 */
[----:B------:R-:W-:Y:S01]  /*4000*/  HADD2.F32 R83, -RZ, R19.H1_H1 ;  /* 0x30000013ff537230 */ /* 0x000fe20000004100 */
[----:B------:R-:W-:-:S02]  /*4010*/  FMUL.FTZ R87, R197, R50 ;  /* 0x00000032c5577220 */ /* 0x000fc40000410000 */
[----:B------:R-:W-:Y:S01]  /*4020*/  FFMA.FTZ R84, R84, R77, R107 ;  /* 0x0000004d54547223 */ /* 0x000fe2000001006b */
[----:B------:R-:W-:Y:S01]  /*4030*/  HADD2.F32 R77, -RZ, R10.H0_H0 ;  /* 0x2000000aff4d7230 */ /* 0x000fe20000004100 */
[----:B------:R-:W-:Y:S02]  /*4040*/  FMUL.FTZ R82, R197, R47 ;  /* 0x0000002fc5527220 */ /* 0x000fe40000410000 */
[----:B------:R-:W-:Y:S01]  /*4050*/  FFMA.FTZ R55, R55, R56, R96 ;  /* 0x0000003837377223 */ /* 0x000fe20000010060 */
[----:B------:R-:W-:Y:S01]  /*4060*/  HADD2.F32 R56, -RZ, R12.H0_H0 ;  /* 0x2000000cff387230 */ /* 0x000fe20000004100 */
[C---:B------:R-:W-:Y:S02]  /*4070*/  FMUL.FTZ R93, R197.reuse, R60 ;  /* 0x0000003cc55d7220 */ /* 0x040fe40000410000 */
[----:B------:R-:W-:Y:S02]  /*4080*/  FMUL.FTZ R85, R197, R48 ;  /* 0x00000030c5557220 */ /* 0x000fe40000410000 */
[----:B------:R-:W-:Y:S01]  /*4090*/  FFMA.FTZ R91, R91, R80, R110 ;  /* 0x000000505b5b7223 */ /* 0x000fe2000001006e */
[----:B------:R-:W-:Y:S01]  /*40a0*/  HADD2.F32 R80, -RZ, R14.H0_H0 ;  /* 0x2000000eff507230 */ /* 0x000fe20000004100 */
[----:B------:R-:W-:Y:S01]  /*40b0*/  FFMA.FTZ R87, R87, R57, R106 ;  /* 0x0000003957577223 */ /* 0x000fe2000001006a */
[----:B------:R-:W-:Y:S01]  /*40c0*/  HADD2.F32 R57, -RZ, R12.H1_H1 ;  /* 0x3000000cff397230 */ /* 0x000fe20000004100 */
[----:B------:R-:W-:-:S02]  /*40d0*/  FMUL.FTZ R89, R197, R178 ;  /* 0x000000b2c5597220 */ /* 0x000fc40000410000 */
[----:B------:R-:W-:Y:S01]  /*40e0*/  FFMA.FTZ R82, R82, R83, R103 ;  /* 0x0000005352527223 */ /* 0x000fe20000010067 */
[----:B------:R-:W-:Y:S01]  /*40f0*/  HADD2.F32 R83, -RZ, R15.H1_H1 ;  /* 0x3000000fff537230 */ /* 0x000fe20000004100 */
[----:B------:R-:W-:Y:S02]  /*4100*/  FMUL.FTZ R52, R197, R49 ;  /* 0x00000031c5347220 */ /* 0x000fe40000410000 */
[----:B------:R-:W-:Y:S01]  /*4110*/  FFMA.FTZ R93, R93, R77, R116 ;  /* 0x0000004d5d5d7223 */ /* 0x000fe20000010074 */
[----:B------:R-:W-:Y:S01]  /*4120*/  HADD2.F32 R77, -RZ, R8.H1_H1 ;  /* 0x30000008ff4d7230 */ /* 0x000fe20000004100 */
[----:B------:R-:W-:Y:S02]  /*4130*/  FMUL.FTZ R88, R197, R179 ;  /* 0x000000b3c5587220 */ /* 0x000fe40000410000 */
[----:B------:R-:W-:Y:S01]  /*4140*/  FFMA.FTZ R56, R85, R56, R104 ;  /* 0x0000003855387223 */ /* 0x000fe20000010068 */
[----:B------:R-:W-:Y:S01]  /*4150*/  HADD2.F32 R85, -RZ, R10.H1_H1 ;  /* 0x3000000aff557230 */ /* 0x000fe20000004100 */
[----:B------:R-:W-:-:S02]  /*4160*/  FMUL.FTZ R42, R197, R180 ;  /* 0x000000b4c52a7220 */ /* 0x000fc40000410000 */
[----:B------:R-:W-:Y:S02]  /*4170*/  FMUL.FTZ R90, R197, R61 ;  /* 0x0000003dc55a7220 */ /* 0x000fe40000410000 */
[----:B------:R-:W-:Y:S01]  /*4180*/  FFMA.FTZ R80, R89, R80, R108 ;  /* 0x0000005059507223 */ /* 0x000fe2000001006c */
[----:B------:R-:W-:Y:S01]  /*4190*/  HADD2.F32 R89, -RZ, R11.H1_H1 ;  /* 0x3000000bff597230 */ /* 0x000fe20000004100 */
[----:B------:R-:W-:Y:S01]  /*41a0*/  FFMA.FTZ R57, R52, R57, R105 ;  /* 0x0000003934397223 */ /* 0x000fe20000010069 */
[----:B------:R-:W-:Y:S01]  /*41b0*/  HADD2.F32 R52, -RZ, R8.H0_H0 ;  /* 0x20000008ff347230 */ /* 0x000fe20000004100 */
[C---:B------:R-:W-:Y:S02]  /*41c0*/  FMUL.FTZ R92, R197.reuse, R63 ;  /* 0x0000003fc55c7220 */ /* 0x040fe40000410000 */
[----:B------:R-:W-:Y:S01]  /*41d0*/  FFMA.FTZ R88, R88, R83, R111 ;  /* 0x0000005358587223 */ /* 0x000fe2000001006f */
[----:B------:R-:W-:Y:S01]  /*41e0*/  HADD2.F32 R83, -RZ, R14.H1_H1 ;  /* 0x3000000eff537230 */ /* 0x000fe20000004100 */
[----:B------:R-:W-:Y:S01]  /*41f0*/  FFMA.FTZ R77, R42, R77, R113 ;  /* 0x0000004d2a4d7223 */ /* 0x000fe20000010071 */
[----:B------:R-:W-:Y:S01]  /*4200*/  HADD2.F32 R42, -RZ, R5.H0_H0 ;  /* 0x20000005ff2a7230 */ /* 0x000fe20000004100 */
[----:B------:R-:W-:-:S02]  /*4210*/  FMUL.FTZ R86, R197, R53 ;  /* 0x00000035c5567220 */ /* 0x000fc40000410000 */
[----:B------:R-:W-:Y:S01]  /*4220*/  FFMA.FTZ R90, R90, R85, R117 ;  /* 0x000000555a5a7223 */ /* 0x000fe20000010075 */
[----:B------:R-:W-:Y:S01]  /*4230*/  HADD2.F32 R85, -RZ, R9.H0_H0 ;  /* 0x20000009ff557230 */ /* 0x000fe20000004100 */
[C---:B------:R-:W-:Y:S01]  /*4240*/  @!P0 IMAD.WIDE R2, R156.reuse, R3, c[0x0][0x1a8] ;  /* 0x00006a009c028625 */ /* 0x040fe200078e0203 */
[----:B------:R-:W-:-:S03]  /*4250*/  IADD3 R156, R156, c[0x0][0x160], RZ ;  /* 0x000058009c9c7a10 */ /* 0x000fc60007ffe0ff */
[C---:B------:R-:W-:Y:S01]  /*4260*/  FMUL.FTZ R41, R197.reuse, R66 ;  /* 0x00000042c5297220 */ /* 0x040fe20000410000 */
[----:B------:R0:W-:Y:S01]  /*4270*/  @!P0 STG.E [R2.64], R197 ;  /* 0x000000c502008986 */ /* 0x0001e2000c101904 */
[----:B------:R-:W-:Y:S02]  /*4280*/  FMUL.FTZ R51, R197, R58 ;  /* 0x0000003ac5337220 */ /* 0x000fe40000410000 */
[----:B------:R-:W-:Y:S01]  /*4290*/  FFMA.FTZ R92, R92, R89, R119 ;  /* 0x000000595c5c7223 */ /* 0x000fe20000010077 */
[----:B------:R-:W-:Y:S01]  /*42a0*/  HADD2.F32 R89, -RZ, R7.H0_H0 ;  /* 0x20000007ff597230 */ /* 0x000fe20000004100 */
[----:B------:R-:W-:Y:S01]  /*42b0*/  FFMA.FTZ R52, R43, R52, R112 ;  /* 0x000000342b347223 */ /* 0x000fe20000010070 */
[----:B------:R-:W-:Y:S01]  /*42c0*/  HADD2.F32 R43, -RZ, R5.H1_H1 ;  /* 0x30000005ff2b7230 */ /* 0x000fe20000004100 */
[C---:B------:R-:W-:Y:S02]  /*42d0*/  FMUL.FTZ R179, R197.reuse, R70 ;  /* 0x00000046c5b37220 */ /* 0x040fe40000410000 */
[----:B------:R-:W-:Y:S01]  /*42e0*/  FFMA.FTZ R83, R86, R83, R109 ;  /* 0x0000005356537223 */ /* 0x000fe2000001006d */
[----:B------:R-:W-:Y:S01]  /*42f0*/  HADD2.F32 R86, -RZ, R11.H0_H0 ;  /* 0x2000000bff567230 */ /* 0x000fe20000004100 */
[----:B------:R-:W-:-:S02]  /*4300*/  FMUL.FTZ R40, R197, R67 ;  /* 0x00000043c5287220 */ /* 0x000fc40000410000 */
[----:B------:R-:W-:Y:S01]  /*4310*/  FFMA.FTZ R178, R41, R42, R126 ;  /* 0x0000002a29b27223 */ /* 0x000fe2000001007e */
[----:B------:R-:W-:Y:S01]  /*4320*/  HADD2.F32 R41, -RZ, R4.H1_H1 ;  /* 0x30000004ff297230 */ /* 0x000fe20000004100 */
[----:B------:R-:W-:Y:S01]  /*4330*/  FFMA.FTZ R85, R51, R85, R114 ;  /* 0x0000005533557223 */ /* 0x000fe20000010072 */
[----:B------:R-:W-:Y:S01]  /*4340*/  HADD2.F32 R51, -RZ, R6.H1_H1 ;  /* 0x30000006ff337230 */ /* 0x000fe20000004100 */
[C---:B0-----:R-:W-:Y:S01]  /*4350*/  FMUL.FTZ R2, R197.reuse, R65 ;  /* 0x00000041c5027220 */ /* 0x041fe20000410000 */
[----:B------:R-:W-:Y:S01]  /*4360*/  HADD2.F32 R42, -RZ, R120.H0_H0 ;  /* 0x20000078ff2a7230 */ /* 0x000fe20000004100 */
[----:B------:R-:W-:Y:S02]  /*4370*/  FMUL.FTZ R46, R197, R69 ;  /* 0x00000045c52e7220 */ /* 0x000fe40000410000 */
[----:B------:R-:W-:Y:S01]  /*4380*/  FFMA.FTZ R180, R179, R89, R130 ;  /* 0x00000059b3b47223 */ /* 0x000fe20000010082 */
[----:B------:R-:W-:Y:S01]  /*4390*/  HADD2.F32 R89, -RZ, R7.H1_H1 ;  /* 0x30000007ff597230 */ /* 0x000fe20000004100 */
[----:B------:R-:W-:Y:S01]  /*43a0*/  FFMA.FTZ R179, R40, R43, R127 ;  /* 0x0000002b28b37223 */ /* 0x000fe2000001007f */
[----:B------:R-:W-:Y:S01]  /*43b0*/  HADD2.F32 R40, -RZ, R4.H0_H0 ;  /* 0x20000004ff287230 */ /* 0x000fe20000004100 */
[C---:B------:R-:W-:Y:S01]  /*43c0*/  FMUL.FTZ R54, R197.reuse, R71 ;  /* 0x00000047c5367220 */ /* 0x040fe20000410000 */
[----:B------:R-:W-:Y:S01]  /*43d0*/  HADD2.F32 R43, -RZ, R123.H0_H0 ;  /* 0x2000007bff2b7230 */ /* 0x000fe20000004100 */
[----:B------:R-:W-:-:S02]  /*43e0*/  FMUL.FTZ R53, R197, R94 ;  /* 0x0000005ec5357220 */ /* 0x000fc40000410000 */
[----:B------:R-:W-:Y:S01]  /*43f0*/  FFMA.FTZ R95, R95, R86, R118 ;  /* 0x000000565f5f7223 */ /* 0x000fe20000010076 */
[----:B------:R-:W-:Y:S01]  /*4400*/  HADD2.F32 R86, -RZ, R9.H1_H1 ;  /* 0x30000009ff567230 */ /* 0x000fe20000004100 */
[C---:B------:R-:W-:Y:S02]  /*4410*/  FMUL.FTZ R3, R197.reuse, R64 ;  /* 0x00000040c5037220 */ /* 0x040fe40000410000 */
[C---:B------:R-:W-:Y:S02]  /*4420*/  FMUL.FTZ R70, R197.reuse, R181 ;  /* 0x000000b5c5467220 */ /* 0x040fe40000410000 */
[----:B------:R-:W-:Y:S01]  /*4430*/  FFMA.FTZ R94, R2, R41, R125 ;  /* 0x00000029025e7223 */ /* 0x000fe2000001007d */
[----:B------:R-:W-:Y:S01]  /*4440*/  HADD2.F32 R2, -RZ, R120.H1_H1 ;  /* 0x30000078ff027230 */ /* 0x000fe20000004100 */
[C---:B------:R-:W-:Y:S01]  /*4450*/  FMUL.FTZ R50, R197.reuse, R59 ;  /* 0x0000003bc5327220 */ /* 0x040fe20000410000 */
[----:B------:R-:W-:Y:S01]  /*4460*/  HADD2.F32 R41, -RZ, R27.H1_H1 ;  /* 0x3000001bff297230 */ /* 0x000fe20000004100 */
[----:B------:R-:W-:-:S02]  /*4470*/  FMUL.FTZ R21, R197, R21 ;  /* 0x00000015c5157220 */ /* 0x000fc40000410000 */
[----:B------:R-:W-:Y:S01]  /*4480*/  FFMA.FTZ R181, R46, R51, R129 ;  /* 0x000000332eb57223 */ /* 0x000fe20000010081 */
[----:B------:R-:W-:Y:S01]  /*4490*/  HADD2.F32 R46, -RZ, R123.H1_H1 ;  /* 0x3000007bff2e7230 */ /* 0x000fe20000004100 */
[C---:B------:R-:W-:Y:S01]  /*44a0*/  FMUL.FTZ R65, R197.reuse, R183 ;  /* 0x000000b7c5417220 */ /* 0x040fe20000410000 */
[----:B------:R-:W-:Y:S01]  /*44b0*/  F2FP.PACK_AB R51, R92, R95 ;  /* 0x0000005f5c33723e */ /* 0x000fe200000000ff */
[----:B------:R-:W-:Y:S02]  /*44c0*/  FFMA.FTZ R183, R54, R89, R131 ;  /* 0x0000005936b77223 */ /* 0x000fe40000010083 */
[----:B------:R-:W-:Y:S02]  /*44d0*/  FMUL.FTZ R71, R197, R182 ;  /* 0x000000b6c5477220 */ /* 0x000fe40000410000 */
[----:B------:R-:W-:Y:S01]  /*44e0*/  FFMA.FTZ R89, R3, R40, R124 ;  /* 0x0000002803597223 */ /* 0x000fe2000001007c */
[----:B------:R-:W-:Y:S01]  /*44f0*/  HADD2.F32 R3, -RZ, R23.H0_H0 ;  /* 0x20000017ff037230 */ /* 0x000fe20000004100 */
[----:B------:R-:W-:Y:S01]  /*4500*/  FMUL.FTZ R67, R197, R185 ;  /* 0x000000b9c5437220 */ /* 0x000fe20000410000 */
[----:B------:R-:W-:Y:S01]  /*4510*/  HADD2.F32 R40, -RZ, R27.H0_H0 ;  /* 0x2000001bff287230 */ /* 0x000fe20000004100 */
[----:B------:R-:W-:Y:S01]  /*4520*/  FFMA.FTZ R86, R50, R86, R115 ;  /* 0x0000005632567223 */ /* 0x000fe20000010073 */
[----:B------:R-:W-:Y:S01]  /*4530*/  HADD2.F32 R50, -RZ, R6.H0_H0 ;  /* 0x20000006ff327230 */ /* 0x000fe20000004100 */
[----:B------:R-:W-:Y:S01]  /*4540*/  FFMA.FTZ R182, R21, R42, R132 ;  /* 0x0000002a15b67223 */ /* 0x000fe20000010084 */
[----:B------:R-:W-:Y:S01]  /*4550*/  HADD2.F32 R21, -RZ, R23.H1_H1 ;  /* 0x30000017ff157230 */ /* 0x000fe20000004100 */
[----:B------:R-:W-:Y:S01]  /*4560*/  FMUL.FTZ R69, R197, R187 ;  /* 0x000000bbc5457220 */ /* 0x000fe20000410000 */
[----:B------:R-:W-:Y:S01]  /*4570*/  F2FP.PACK_AB R42, R79, R78 ;  /* 0x0000004e4f2a723e */ /* 0x000fe200000000ff */
[----:B------:R-:W-:-:S02]  /*4580*/  FMUL.FTZ R49, R197, R188 ;  /* 0x000000bcc5317220 */ /* 0x000fc40000410000 */
[C---:B------:R-:W-:Y:S02]  /*4590*/  FMUL.FTZ R196, R197.reuse, R196 ;  /* 0x000000c4c5c47220 */ /* 0x040fe40000410000 */
[----:B------:R-:W-:Y:S01]  /*45a0*/  FFMA.FTZ R185, R20, R2, R133 ;  /* 0x0000000214b97223 */ /* 0x000fe20000010085 */
[----:B------:R-:W-:Y:S01]  /*45b0*/  LEA R2, P0, R172, c[0x0][0x208], 0x4 ;  /* 0x00008200ac027a11 */ /* 0x000fe200078020ff */
[C---:B------:R-:W-:Y:S01]  /*45c0*/  FMUL.FTZ R47, R197.reuse, R68 ;  /* 0x00000044c52f7220 */ /* 0x040fe20000410000 */
[----:B------:R-:W-:Y:S01]  /*45d0*/  LEA R20, P1, R174, c[0x0][0x208], 0x4 ;  /* 0x00008200ae147a11 */ /* 0x000fe200078220ff */
[----:B------:R-:W-:Y:S02]  /*45e0*/  FMUL.FTZ R48, R197, R189 ;  /* 0x000000bdc5307220 */ /* 0x000fe40000410000 */
[----:B------:R-:W-:Y:S01]  /*45f0*/  FFMA.FTZ R187, R44, R46, R139 ;  /* 0x0000002e2cbb7223 */ /* 0x000fe2000001008b */
[----:B------:R-:W-:Y:S01]  /*4600*/  F2FP.PACK_AB R44, R57, R56 ;  /* 0x00000038392c723e */ /* 0x000fe200000000ff */
[C---:B------:R-:W-:Y:S01]  /*4610*/  FMUL.FTZ R64, R197.reuse, R184 ;  /* 0x000000b8c5407220 */ /* 0x040fe20000410000 */
[C---:B------:R-:W-:Y:S01]  /*4620*/  LEA R56, P2, R176.reuse, c[0x0][0x208], 0x4 ;  /* 0x00008200b0387a11 */ /* 0x040fe200078420ff */
[----:B------:R-:W-:Y:S01]  /*4630*/  FMUL.FTZ R68, R197, R186 ;  /* 0x000000bac5447220 */ /* 0x000fe20000410000 */
[----:B------:R-:W-:Y:S01]  /*4640*/  F2FP.PACK_AB R46, R83, R80 ;  /* 0x00000050532e723e */ /* 0x000fe200000000ff */
[----:B------:R-:W-:Y:S01]  /*4650*/  FMUL.FTZ R61, R197, R191 ;  /* 0x000000bfc53d7220 */ /* 0x000fe20000410000 */
[----:B------:R-:W-:Y:S01]  /*4660*/  LEA.HI.X R57, R176, c[0x0][0x20c], RZ, 0x4, P2 ;  /* 0x00008300b0397a11 */ /* 0x000fe200010f24ff */
[----:B------:R-:W-:Y:S01]  /*4670*/  FFMA.FTZ R184, R45, R43, R138 ;  /* 0x0000002b2db87223 */ /* 0x000fe2000001008a */
[----:B------:R-:W-:Y:S01]  /*4680*/  F2FP.PACK_AB R43, R82, R81 ;  /* 0x00000051522b723e */ /* 0x000fe200000000ff */
[----:B------:R-:W-:Y:S01]  /*4690*/  FFMA.FTZ R186, R49, R3, R146 ;  /* 0x0000000331ba7223 */ /* 0x000fe20000010092 */
[----:B------:R-:W-:Y:S01]  /*46a0*/  LEA.HI.X R3, R172, c[0x0][0x20c], RZ, 0x4, P0 ;  /* 0x00008300ac037a11 */ /* 0x000fe200000f24ff */
        /* <DEDUP_REMOVED lines=8> */
[C---:B------:R-:W-:Y:S01]  /*4730*/  FMUL.FTZ R63, R197.reuse, R194 ;  /* 0x000000c2c53f7220 */ /* 0x040fe20000410000 */
[----:B------:R-:W-:Y:S01]  /*4740*/  LEA.HI.X R21, R174, c[0x0][0x20c], RZ, 0x4, P1 ;  /* 0x00008300ae157a11 */ /* 0x000fe200008f24ff */
[----:B------:R-:W-:Y:S01]  /*4750*/  FMUL.FTZ R66, R197, R195 ;  /* 0x000000c3c5427220 */ /* 0x000fe20000410000 */
[----:B------:R-:W-:Y:S01]  /*4760*/  LEA R74, P0, R175, c[0x0][0x208], 0x4 ;  /* 0x00008200af4a7a11 */ /* 0x000fe200078020ff */
[----:B------:R0:W-:Y:S01]  /*4770*/  STG.E.128 [R2.64], R40 ;  /* 0x0000002802007986 */ /* 0x0001e2000c101d04 */
[----:B------:R-:W-:Y:S01]  /*4780*/  F2FP.PACK_AB R50, R90, R93 ;  /* 0x0000005d5a32723e */ /* 0x000fe200000000ff */
[C---:B------:R-:W-:Y:S01]  /*4790*/  FMUL.FTZ R58, R197.reuse, R190 ;  /* 0x000000bec53a7220 */ /* 0x040fe20000410000 */
[----:B------:R-:W-:Y:S01]  /*47a0*/  F2FP.PACK_AB R49, R86, R85 ;  /* 0x000000555631723e */ /* 0x000fe200000000ff */
[----:B------:R-:W-:Y:S01]  /*47b0*/  FMUL.FTZ R59, R197, R192 ;  /* 0x000000c0c53b7220 */ /* 0x000fe20000410000 */
[----:B------:R-:W-:Y:S01]  /*47c0*/  F2FP.PACK_AB R48, R77, R52 ;  /* 0x000000344d30723e */ /* 0x000fe200000000ff */
[----:B------:R-:W-:Y:S01]  /*47d0*/  FMUL.FTZ R60, R197, R193 ;  /* 0x000000c1c53c7220 */ /* 0x000fe20000410000 */
[----:B------:R-:W-:Y:S01]  /*47e0*/  F2FP.PACK_AB R55, R183, R180 ;  /* 0x000000b4b737723e */ /* 0x000fe200000000ff */
[----:B------:R1:W-:Y:S01]  /*47f0*/  STG.E.128 [R20.64], R44 ;  /* 0x0000002c14007986 */ /* 0x0003e2000c101d04 */
[----:B------:R-:W-:Y:S01]  /*4800*/  F2FP.PACK_AB R54, R181, R54 ;  /* 0x00000036b536723e */ /* 0x000fe200000000ff */
[----:B------:R-:W-:Y:S01]  /*4810*/  FFMA.FTZ R73, R159, R73, R134 ;  /* 0x000000499f497223 */ /* 0x000fe20000010086 */
[----:B------:R-:W-:Y:S01]  /*4820*/  F2FP.PACK_AB R53, R179, R178 ;  /* 0x000000b2b335723e */ /* 0x000fe200000000ff */
[----:B------:R2:W-:Y:S01]  /*4830*/  STG.E.128 [R56.64], R48 ;  /* 0x0000003038007986 */ /* 0x0005e2000c101d04 */
[----:B------:R-:W-:Y:S01]  /*4840*/  F2FP.PACK_AB R52, R94, R89 ;  /* 0x000000595e34723e */ /* 0x000fe200000000ff */
[----:B------:R-:W-:Y:S01]  /*4850*/  FFMA.FTZ R71, R121, R71, R136 ;  /* 0x0000004779477223 */ /* 0x000fe20000010088 */
[----:B------:R-:W-:Y:S01]  /*4860*/  LEA.HI.X R75, R175, c[0x0][0x20c], RZ, 0x4, P0 ;  /* 0x00008300af4b7a11 */ /* 0x000fe200000f24ff */
[----:B------:R-:W-:-:S02]  /*4870*/  FFMA.FTZ R70, R160, R70, R135 ;  /* 0x00000046a0467223 */ /* 0x000fc40000010087 */
[----:B0-----:R-:W-:Y:S01]  /*4880*/  FFMA.FTZ R3, R162, R64, R141 ;  /* 0x00000040a2037223 */ /* 0x001fe2000001008d */
[----:B------:R-:W-:Y:S01]  /*4890*/  LEA R2, P0, R170, c[0x0][0x208], 0x4 ;  /* 0x00008200aa027a11 */ /* 0x000fe200078020ff */
[----:B------:R-:W-:Y:S01]  /*48a0*/  FFMA.FTZ R42, R122, R72, R137 ;  /* 0x000000487a2a7223 */ /* 0x000fe20000010089 */
[----:B------:R0:W-:Y:S01]  /*48b0*/  STG.E.128 [R74.64], R52 ;  /* 0x000000344a007986 */ /* 0x0001e2000c101d04 */
[----:B------:R-:W-:Y:S01]  /*48c0*/  FFMA.FTZ R69, R22, R69, R145 ;  /* 0x0000004516457223 */ /* 0x000fe20000010091 */
[----:B------:R-:W-:Y:S01]  /*48d0*/  F2FP.PACK_AB R43, R187, R184 ;  /* 0x000000b8bb2b723e */ /* 0x000fe200000000ff */
[----:B------:R-:W-:Y:S01]  /*48e0*/  FFMA.FTZ R62, R164, R62, R143 ;  /* 0x0000003ea43e7223 */ /* 0x000fe2000001008f */
[----:B------:R-:W-:Y:S01]  /*48f0*/  F2FP.PACK_AB R42, R42, R71 ;  /* 0x000000472a2a723e */ /* 0x000fe200000000ff */
[----:B-1----:R-:W-:Y:S01]  /*4900*/  FFMA.FTZ R44, R161, R65, R140 ;  /* 0x00000041a12c7223 */ /* 0x002fe2000001008c */
[----:B------:R-:W-:Y:S01]  /*4910*/  LEA R20, P1, R173, c[0x0][0x208], 0x4 ;  /* 0x00008200ad147a11 */ /* 0x000fe200078220ff */
[----:B------:R-:W-:Y:S01]  /*4920*/  FFMA.FTZ R21, R168, R66, R153 ;  /* 0x00000042a8157223 */ /* 0x000fe20000010099 */
[----:B------:R-:W-:Y:S01]  /*4930*/  F2FP.PACK_AB R41, R70, R73 ;  /* 0x000000494629723e */ /* 0x000fe200000000ff */
[----:B--2---:R-:W-:Y:S01]  /*4940*/  FFMA.FTZ R50, R25, R63, R152 ;  /* 0x0000003f19327223 */ /* 0x004fe20000010098 */
[----:B------:R-:W-:Y:S01]  /*4950*/  F2FP.PACK_AB R44, R3, R44 ;  /* 0x0000002c032c723e */ /* 0x000fe200000000ff */
[----:B------:R-:W-:Y:S01]  /*4960*/  FFMA.FTZ R45, R163, R67, R142 ;  /* 0x00000043a32d7223 */ /* 0x000fe2000001008e */
[----:B------:R-:W-:Y:S01]  /*4970*/  F2FP.PACK_AB R40, R185, R182 ;  /* 0x000000b6b928723e */ /* 0x000fe200000000ff */
[----:B------:R-:W-:Y:S01]  /*4980*/  FFMA.FTZ R46, R165, R68, R144 ;  /* 0x00000044a52e7223 */ /* 0x000fe20000010090 */
[----:B------:R-:W-:Y:S01]  /*4990*/  F2FP.PACK_AB R50, R21, R50 ;  /* 0x000000321532723e */ /* 0x000fe200000000ff */
[----:B------:R-:W-:Y:S01]  /*49a0*/  FFMA.FTZ R49, R24, R59, R149 ;  /* 0x0000003b18317223 */ /* 0x000fe20000010095 */
[----:B------:R-:W-:Y:S01]  /*49b0*/  LEA.HI.X R3, R170, c[0x0][0x20c], RZ, 0x4, P0 ;  /* 0x00008300aa037a11 */ /* 0x000fe200000f24ff */
[----:B------:R-:W-:Y:S01]  /*49c0*/  FFMA.FTZ R60, R166, R60, R151 ;  /* 0x0000003ca63c7223 */ /* 0x000fe20000010097 */
[----:B0-----:R-:W-:Y:S01]  /*49d0*/  LEA R52, P2, R177, c[0x0][0x208], 0x4 ;  /* 0x00008200b1347a11 */ /* 0x001fe200078420ff */
[----:B------:R-:W-:Y:S01]  /*49e0*/  FFMA.FTZ R48, R167, R58, R148 ;  /* 0x0000003aa7307223 */ /* 0x000fe20000010094 */
[----:B------:R-:W-:Y:S01]  /*49f0*/  F2FP.PACK_AB R47, R189, R186 ;  /* 0x000000babd2f723e */ /* 0x000fe200000000ff */
[----:B------:R-:W-:Y:S01]  /*4a00*/  FFMA.FTZ R61, R169, R61, R150 ;  /* 0x0000003da93d7223 */ /* 0x000fe20000010096 */
[----:B------:R-:W-:Y:S01]  /*4a10*/  F2FP.PACK_AB R46, R69, R46 ;  /* 0x0000002e452e723e */ /* 0x000fe200000000ff */
[----:B------:R0:W-:Y:S01]  /*4a20*/  STG.E.128 [R2.64], R40 ;  /* 0x0000002802007986 */ /* 0x0001e2000c101d04 */
[----:B------:R-:W-:-:S02]  /*4a30*/  F2FP.PACK_AB R45, R62, R45 ;  /* 0x0000002d3e2d723e */ /* 0x000fc400000000ff */
[----:B------:R-:W-:Y:S02]  /*4a40*/  LEA.HI.X R21, R173, c[0x0][0x20c], RZ, 0x4, P1 ;  /* 0x00008300ad157a11 */ /* 0x000fe400008f24ff */
[----:B------:R-:W-:Y:S02]  /*4a50*/  F2FP.PACK_AB R51, R191, R188 ;  /* 0x000000bcbf33723e */ /* 0x000fe400000000ff */
[----:B------:R-:W-:Y:S01]  /*4a60*/  F2FP.PACK_AB R49, R60, R49 ;  /* 0x000000313c31723e */ /* 0x000fe200000000ff */
[----:B------:R0:W-:Y:S01]  /*4a70*/  STG.E.128 [R20.64], R44 ;  /* 0x0000002c14007986 */ /* 0x0001e2000c101d04 */
[----:B------:R-:W-:Y:S02]  /*4a80*/  F2FP.PACK_AB R48, R61, R48 ;  /* 0x000000303d30723e */ /* 0x000fe400000000ff */
[----:B------:R-:W-:Y:S02]  /*4a90*/  LEA.HI.X R53, R177, c[0x0][0x20c], RZ, 0x4, P2 ;  /* 0x00008300b1357a11 */ /* 0x000fe400010f24ff */
[----:B------:R-:W-:-:S02]  /*4aa0*/  ISETP.GE.AND P0, PT, R156, c[0x0][0x164], PT ;  /* 0x000059009c007a0c */ /* 0x000fc40003f06270 */
[----:B------:R-:W-:Y:S01]  /*4ab0*/  LOP3.LUT P1, RZ, R26, 0xff, RZ, 0xc0, !PT ;  /* 0x000000ff1aff7812 */ /* 0x000fe2000782c0ff */
[----:B------:R0:W-:Y:S03]  /*4ac0*/  STG.E.128 [R52.64], R48 ;  /* 0x0000003034007986 */ /* 0x0001e6000c101d04 */
[----:B------:R-:W-:-:S07]  /*4ad0*/  SEL R26, RZ, 0x1, P1 ;  /* 0x00000001ff1a7807 */ /* 0x000fce0000800000 */
[----:B0----5:R-:W-:Y:S01]  /*4ae0*/  @P0 CALL.REL.NOINC `(.L_x_28039) ;  /* 0x0000001000000944 */ /* 0x021fe20003c00000 */
[----:B------:R-:W-:Y:S05]  /*4af0*/  BRA `(.L_x_28040) ;  /* 0xffffbcb000007947 */ /* 0x000fea000383ffff */
.L_x_28039:
[----:B------:R-:W-:Y:S05]  /*4b00*/  EXIT ;  /* 0x000000000000794d */ /* 0x000fea0003800000 */
.L_x_28037:
[----:B0-----:R-:W-:Y:S01]  /*4b10*/  HFMA2.MMA R182, -RZ, RZ, 0, 5.9604644775390625e-08 ;  /* 0x00000001ffb67435 */ /* 0x001fe200000001ff */
[----:B------:R-:W-:Y:S02]  /*4b20*/  MOV R3, 0x1f ;  /* 0x0000001f00037802 */ /* 0x000fe40000000f00 */
[----:B------:R-:W-:Y:S02]  /*4b30*/  MOV R180, 0xffffffff ;  /* 0xffffffff00b47802 */ /* 0x000fe40000000f00 */
[----:B------:R-:W-:Y:S02]  /*4b40*/  MOV R20, 0x4b60 ;  /* 0x00004b6000147802 */ /* 0x000fe40000000f00 */
[----:B-----5:R-:W-:Y:S05]  /*4b50*/  CALL.REL.NOINC `($__internal_51_$__cuda_sm70_shflsync_bfly_p) ;  /* 0x00000a9000007944 */ /* 0x020fea0003c00000 */
[----:B-1----:R-:W-:Y:S01]  /*4b60*/  MOV R2, R182 ;  /* 0x000000b600027202 */ /* 0x002fe20000000f00 */
[----:B0-----:R-:W-:Y:S05]  /*4b70*/  BRA `(.L_x_28041) ;  /* 0xffffe2f000007947 */ /* 0x001fea000383ffff */
.L_x_28038:
[----:B------:R-:W-:Y:S01]  /*4b80*/  HFMA2.MMA R182, -RZ, RZ, 0, 1.1920928955078125e-07 ;  /* 0x00000002ffb67435 */ /* 0x000fe200000001ff */
[----:B------:R-:W-:Y:S02]  /*4b90*/  MOV R3, 0x1f ;  /* 0x0000001f00037802 */ /* 0x000fe40000000f00 */
[----:B------:R-:W-:Y:S02]  /*4ba0*/  MOV R180, 0xffffffff ;  /* 0xffffffff00b47802 */ /* 0x000fe40000000f00 */
[----:B------:R-:W-:-:S02]  /*4bb0*/  MOV R20, 0x4bd0 ;  /* 0x00004bd000147802 */ /* 0x000fc40000000f00 */
[----:B-----5:R-:W-:Y:S05]  /*4bc0*/  CALL.REL.NOINC `($__internal_51_$__cuda_sm70_shflsync_bfly_p) ;  /* 0x00000a2000007944 */ /* 0x020fea0003c00000 */
[----:B01----:R-:W-:Y:S01]  /*4bd0*/  FADD.FTZ R181, R181, R182 ;  /* 0x000000b6b5b57221 */ /* 0x003fe20000010000 */
[----:B------:R-:W-:Y:S01]  /*4be0*/  HFMA2.MMA R182, -RZ, RZ, 0, 2.384185791015625e-07 ;  /* 0x00000004ffb67435 */ /* 0x000fe200000001ff */
[----:B------:R-:W-:-:S02]  /*4bf0*/  MOV R3, 0x1f ;  /* 0x0000001f00037802 */ /* 0x000fc40000000f00 */
[----:B------:R-:W-:Y:S02]  /*4c00*/  MOV R180, 0xffffffff ;  /* 0xffffffff00b47802 */ /* 0x000fe40000000f00 */
[----:B------:R-:W-:Y:S02]  /*4c10*/  MOV R20, 0x4c30 ;  /* 0x00004c3000147802 */ /* 0x000fe40000000f00 */
[----:B------:R-:W-:Y:S05]  /*4c20*/  CALL.REL.NOINC `($__internal_51_$__cuda_sm70_shflsync_bfly_p) ;  /* 0x000009c000007944 */ /* 0x000fea0003c00000 */
[----:B01----:R-:W-:Y:S01]  /*4c30*/  FADD.FTZ R181, R181, R182 ;  /* 0x000000b6b5b57221 */ /* 0x003fe20000010000 */
[----:B------:R-:W-:Y:S01]  /*4c40*/  HFMA2.MMA R182, -RZ, RZ, 0, 4.76837158203125e-07 ;  /* 0x00000008ffb67435 */ /* 0x000fe200000001ff */
[----:B------:R-:W-:Y:S02]  /*4c50*/  MOV R3, 0x1f ;  /* 0x0000001f00037802 */ /* 0x000fe40000000f00 */
[----:B------:R-:W-:Y:S02]  /*4c60*/  MOV R180, 0xffffffff ;  /* 0xffffffff00b47802 */ /* 0x000fe40000000f00 */
[----:B------:R-:W-:Y:S02]  /*4c70*/  MOV R20, 0x4c90 ;  /* 0x00004c9000147802 */ /* 0x000fe40000000f00 */
[----:B------:R-:W-:Y:S05]  /*4c80*/  CALL.REL.NOINC `($__internal_51_$__cuda_sm70_shflsync_bfly_p) ;  /* 0x0000096000007944 */ /* 0x000fea0003c00000 */
[----:B01----:R-:W-:Y:S01]  /*4c90*/  FADD.FTZ R181, R181, R182 ;  /* 0x000000b6b5b57221 */ /* 0x003fe20000010000 */
[----:B------:R-:W-:Y:S01]  /*4ca0*/  HFMA2.MMA R182, -RZ, RZ, 0, 9.5367431640625e-07 ;  /* 0x00000010ffb67435 */ /* 0x000fe200000001ff */
[----:B------:R-:W-:-:S02]  /*4cb0*/  MOV R3, 0x1f ;  /* 0x0000001f00037802 */ /* 0x000fc40000000f00 */
[----:B------:R-:W-:Y:S02]  /*4cc0*/  MOV R180, 0xffffffff ;  /* 0xffffffff00b47802 */ /* 0x000fe40000000f00 */
[----:B------:R-:W-:Y:S02]  /*4cd0*/  MOV R20, 0x4cf0 ;  /* 0x00004cf000147802 */ /* 0x000fe40000000f00 */
[----:B------:R-:W-:Y:S05]  /*4ce0*/  CALL.REL.NOINC `($__internal_51_$__cuda_sm70_shflsync_bfly_p) ;  /* 0x0000090000007944 */ /* 0x000fea0003c00000 */
        /* <DEDUP_REMOVED lines=118> */
[----:B------:R-:W-:Y:S05]  /*5450*/  CALL.REL.NOINC `($__internal_51_$__cuda_sm70_shflsync_bfly_p) ;  /* 0x0000019000007944 */ /* 0x000fea0003c00000 */
[----:B01----:R-:W-:Y:S01]  /*5460*/  FADD.FTZ R181, R181, R182 ;  /* 0x000000b6b5b57221 */ /* 0x003fe20000010000 */
[----:B------:R-:W-:Y:S01]  /*5470*/  HFMA2.MMA R182, -RZ, RZ, 0, 1.1920928955078125e-07 ;  /* 0x00000002ffb67435 */ /* 0x000fe200000001ff */
[----:B------:R-:W-:Y:S02]  /*5480*/  MOV R3, 0x1f ;  /* 0x0000001f00037802 */ /* 0x000fe40000000f00 */
[----:B------:R-:W-:Y:S02]  /*5490*/  MOV R180, 0xffffffff ;  /* 0xffffffff00b47802 */ /* 0x000fe40000000f00 */
[----:B------:R-:W-:Y:S02]  /*54a0*/  MOV R20, 0x54c0 ;  /* 0x000054c000147802 */ /* 0x000fe40000000f00 */
[----:B------:R-:W-:Y:S05]  /*54b0*/  CALL.REL.NOINC `($__internal_51_$__cuda_sm70_shflsync_bfly_p) ;  /* 0x0000013000007944 */ /* 0x000fea0003c00000 */
        /* <DEDUP_REMOVED lines=18> */
[----:B01----:R-:W-:Y:S05]  /*55e0*/  BRA `(.L_x_28042) ;  /* 0xffffe0c000007947 */ /* 0x003fea000383ffff */
        .weak           $__internal_51_$__cuda_sm70_shflsync_bfly_p
        .type           $__internal_51_$__cuda_sm70_shflsync_bfly_p,@function
        .size           $__internal_51_$__cuda_sm70_shflsync_bfly_p,(.L_x_41079 - $__internal_51_$__cuda_sm70_shflsync_bfly_p)
$__internal_51_$__cuda_sm70_shflsync_bfly_p:
[----:B------:R-:W-:Y:S01]  /*55f0*/  HFMA2.MMA R21, -RZ, RZ, 0, 0 ;  /* 0x00000000ff157435 */ /* 0x000fe200000001ff */
[----:B------:R-:W-:Y:S04]  /*5600*/  WARPSYNC R180 ;  /* 0x000000b400007348 */ /* 0x000fe80003800000 */
[----:B------:R0:W1:Y:S01]  /*5610*/  SHFL.BFLY PT, R182, R181, R182, R3 ;  /* 0x0c0000b6b5b67389 */ /* 0x00006200000e0003 */
[----:B------:R-:W-:Y:S05]  /*5620*/  RET.REL.NODEC R20 `(_ZN10layer_norm31ln_parallel_residual_fwd_kernelINS_13Kernel_traitsI6__halfS2_fS2_fjLj7168ELj1ELj1ELj4ELj16ENS_18Kernel_traits_baseILj7168ES2_S2_fS2_fjLj128EEEEELb0ELb1ELb1EEEvNS_9FwdParamsE) ;  /* 0xffffa9d014007950 */ /* 0x000fea0003c3ffff */
.L_x_28043:
        /* <DEDUP_REMOVED lines=13> */
.L_x_41079:


//--------------------- .text._ZN10layer_norm31ln_parallel_residual_fwd_kernelINS_13Kernel_traitsI6__halfS2_fS2_fjLj7168ELj1ELj1ELj4ELj16ENS_18Kernel_traits_baseILj7168ES2_S2_fS2_fjLj128EEEEELb1ELb0ELb0EEEvNS_9FwdParamsE --------------------------
	.section	.text._ZN10layer_norm31ln_parallel_residual_fwd_kernelINS_13Kernel_traitsI6__halfS2_fS2_fjLj7168ELj1ELj1ELj4ELj16ENS_18Kernel_traits_baseILj7168ES2_S2_fS2_fjLj128EEEEELb1ELb0ELb0EEEvNS_9FwdParamsE,"ax",@progbits
	.sectioninfo	@"SHI_REGISTERS=255"
	.align	128
        .global         _ZN10layer_norm31ln_parallel_residual_fwd_kernelINS_13Kernel_traitsI6__halfS2_fS2_fjLj7168ELj1ELj1ELj4ELj16ENS_18Kernel_traits_baseILj7168ES2_S2_fS2_fjLj128EEEEELb1ELb0ELb0EEEvNS_9FwdParamsE
        .type           _ZN10layer_norm31ln_parallel_residual_fwd_kernelINS_13Kernel_traitsI6__halfS2_fS2_fjLj7168ELj1ELj1ELj4ELj16ENS_18Kernel_traits_baseILj7168ES2_S2_fS2_fjLj128EEEEELb1ELb0ELb0EEEvNS_9FwdParamsE,@function
        .size           _ZN10layer_norm31ln_parallel_residual_fwd_kernelINS_13Kernel_traitsI6__halfS2_fS2_fjLj7168ELj1ELj1ELj4ELj16ENS_18Kernel_traits_baseILj7168ES2_S2_fS2_fjLj128EEEEELb1ELb0ELb0EEEvNS_9FwdParamsE,(.L_x_41080 - _ZN10layer_norm31ln_parallel_residual_fwd_kernelINS_13Kernel_traitsI6__halfS2_fS2_fjLj7168ELj1ELj1ELj4ELj16ENS_18Kernel_traits_baseILj7168ES2_S2_fS2_fjLj128EEEEELb1ELb0ELb0EEEvNS_9FwdParamsE)
        .other          _ZN10layer_norm31ln_parallel_residual_fwd_kernelINS_13Kernel_traitsI6__halfS2_fS2_fjLj7168ELj1ELj1ELj4ELj16ENS_18Kernel_traits_baseILj7168ES2_S2_fS2_fjLj128EEEEELb1ELb0ELb0EEEvNS_9FwdParamsE,@"STO_CUDA_ENTRY STV_DEFAULT"
_ZN10layer_norm31ln_parallel_residual_fwd_kernelINS_13Kernel_traitsI6__halfS2_fS2_fjLj7168ELj1ELj1ELj4ELj16ENS_18Kernel_traits_baseILj7168ES2_S2_fS2_fjLj128EEEEELb1ELb0ELb0EEEvNS_9FwdParamsE:
.text._ZN10layer_norm31ln_parallel_residual_fwd_kernelINS_13Kernel_traitsI6__halfS2_fS2_fjLj7168ELj1ELj1ELj4ELj16ENS_18Kernel_traits_baseILj7168ES2_S2_fS2_fjLj128EEEEELb1ELb0ELb0EEEvNS_9FwdParamsE:
        /* <DEDUP_REMOVED lines=14> */
[----:B------:R-:W-:Y:S01]  /*00e0*/  MOV R70, c[0x0][0x168] ;  /* 0x00005a0000467a02 */ /* 0x000fe20000000f00 */
[----:B------:R-:W-:Y:S01]  /*00f0*/  BSSY B0, `(.L_x_28044) ;  /* 0x0000058000007945 */ /* 0x000fe20003800000 */
[----:B------:R-:W-:Y:S01]  /*0100*/  LOP3.LUT R6, R6, 0xfffff7ff, RZ, 0xc0, !PT ;  /* 0xfffff7ff06067812 */ /* 0x000fe200078ec0ff */
[----:B------:R-:W0:Y:S01]  /*0110*/  S2R R0, SR_TID.X ;  /* 0x0000000000007919 */ /* 0x000e220000002100 */
[----:B------:R-:W-:Y:S02]  /*0120*/  SHF.R.S32.HI R70, RZ, 0x1f, R70 ;  /* 0x0000001fff467819 */ /* 0x000fe40000011446 */
[----:B------:R-:W-:Y:S01]  /*0130*/  LOP3.LUT R6, R6, 0xffffffdf, RZ, 0xc0, !PT ;  /* 0xffffffdf06067812 */ /* 0x000fe200078ec0ff */
[----:B------:R-:W1:Y:S01]  /*0140*/  S2R R7, SR_CTAID.X ;  /* 0x0000000000077919 */ /* 0x000e620000002500 */
[----:B------:R-:W-:Y:S02]  /*0150*/  LEA.HI R70, R70, c[0x0][0x168], RZ, 0x3 ;  /* 0x00005a0046467a11 */ /* 0x000fe400078f18ff */
        /* <DEDUP_REMOVED lines=81> */
.L_x_28045:
[----:B------:R-:W-:Y:S05]  /*0670*/  BSYNC B0 ;  /* 0x0000000000007941 */ /* 0x000fea0003800000 */
.L_x_28044:
        /* <DEDUP_REMOVED lines=25> */
.L_x_28047:
[----:B------:R-:W-:Y:S05]  /*0810*/  BSYNC B0 ;  /* 0x0000000000007941 */ /* 0x000fea0003800000 */
.L_x_28046:
        /* <DEDUP_REMOVED lines=25> */
.L_x_28049:
[----:B------:R-:W-:Y:S05]  /*09b0*/  BSYNC B0 ;  /* 0x0000000000007941 */ /* 0x000fea0003800000 */
.L_x_28048:
        /* <DEDUP_REMOVED lines=25> */
.L_x_28051:
[----:B------:R-:W-:Y:S05]  /*0b50*/  BSYNC B0 ;  /* 0x0000000000007941 */ /* 0x000fea0003800000 */
.L_x_28050:
        /* <DEDUP_REMOVED lines=33> */
.L_x_28053:
[----:B0-----:R-:W-:Y:S05]  /*0d70*/  BSYNC B0 ;  /* 0x0000000000007941 */ /* 0x001fea0003800000 */
.L_x_28052:
        /* <DEDUP_REMOVED lines=33> */
.L_x_28055:
[----:B0-----:R-:W-:Y:S05]  /*0f90*/  BSYNC B0 ;  /* 0x0000000000007941 */ /* 0x001fea0003800000 */
.L_x_28054:
        /* <DEDUP_REMOVED lines=33> */
.L_x_28057:
[----:B0-----:R-:W-:Y:S05]  /*11b0*/  BSYNC B0 ;  /* 0x0000000000007941 */ /* 0x001fea0003800000 */
.L_x_28056:
[----:B------:R-:W-:Y:S02]  /*11c0*/  ISETP.GE.AND P0, PT, R7, c[0x0][0x164], PT ;  /* 0x0000590007007a0c */ /* 0x000fe40003f06270 */
[----:B------:R-:W-:Y:S02]  /*11d0*/  LOP3.LUT R152, R111, UR23, R152, 0x96, !PT ;  /* 0x000000176f987c12 */ /* 0x000fe4000f8e9698 */
[----:B------:R-:W-:-:S09]  /*11e0*/  LOP3.LUT R150, R71, UR24, R150, 0x96, !PT ;  /* 0x0000001847967c12 */ /* 0x000fd2000f8e9696 */
[----:B------:R-:W-:Y:S05]  /*11f0*/  @P0 EXIT ;  /* 0x000000000000094d */ /* 0x000fea0003800000 */
[--C-:B-----5:R-:W-:Y:S01]  /*1200*/  HADD2.F32 R109, -RZ, R104.reuse.H0_H0 ;  /* 0x20000068ff6d7230 */ /* 0x120fe20000004100 */
[----:B------:R-:W-:Y:S01]  /*1210*/  SHF.R.S32.HI R70, RZ, 0x3, R70 ;  /* 0x00000003ff467819 */ /* 0x000fe20000011446 */
[----:B------:R-:W-:Y:S01]  /*1220*/  HADD2.F32 R71, -RZ, R104.H1_H1 ;  /* 0x30000068ff477230 */ /* 0x000fe20000004100 */
[----:B------:R-:W-:Y:S01]  /*1230*/  IMAD.HI.U32 R129, R150, -0x326172a9, RZ ;  /* 0xcd9e8d5796817827 */ /* 0x000fe200078e00ff */
[--C-:B------:R-:W-:Y:S01]  /*1240*/  HADD2.F32 R108, -RZ, R105.reuse.H0_H0 ;  /* 0x20000069ff6c7230 */ /* 0x100fe20000004100 */
[----:B------:R-:W-:Y:S01]  /*1250*/  STL [R1+0x134], R109 ;  /* 0x0001346d01007387 */ /* 0x000fe20000100800 */
[----:B------:R-:W-:Y:S01]  /*1260*/  HADD2.F32 R104, -RZ, R105.H1_H1 ;  /* 0x30000069ff687230 */ /* 0x000fe20000004100 */
[----:B------:R-:W-:Y:S01]  /*1270*/  IMAD.HI.U32 R130, R152, -0x2daee0ad, RZ ;  /* 0xd2511f5398827827 */ /* 0x000fe200078e00ff */
[----:B------:R-:W-:Y:S01]  /*1280*/  HADD2.F32 R105, -RZ, R106.H1_H1 ;  /* 0x3000006aff697230 */ /* 0x000fe20000004100 */
[----:B------:R0:W-:Y:S01]  /*1290*/  STL [R1+0x124], R71 ;  /* 0x0001244701007387 */ /* 0x0001e20000100800 */
[--C-:B------:R-:W-:Y:S01]  /*12a0*/  HADD2.F32 R208, -RZ, R231.reuse.H0_H0 ;  /* 0x200000e7ffd07230 */ /* 0x100fe20000004100 */
[----:B------:R-:W-:Y:S01]  /*12b0*/  LOP3.LUT R148, R148, 0x3, RZ, 0xc0, !PT ;  /* 0x0000000394947812 */ /* 0x000fe200078ec0ff */
[----:B------:R-:W-:Y:S01]  /*12c0*/  HADD2.F32 R204, -RZ, R231.H1_H1 ;  /* 0x300000e7ffcc7230 */ /* 0x000fe20000004100 */
[----:B------:R-:W-:Y:S01]  /*12d0*/  STL [R1+0x114], R108 ;  /* 0x0001146c01007387 */ /* 0x000fe20000100800 */
[--C-:B------:R-:W-:Y:S01]  /*12e0*/  HADD2.F32 R231, -RZ, R200.reuse.H0_H0 ;  /* 0x200000c8ffe77230 */ /* 0x100fe20000004100 */
[----:B------:R-:W-:Y:S01]  /*12f0*/  IMAD.MOV.U32 R149, RZ, RZ, 0x1 ;  /* 0x00000001ff957424 */ /* 0x000fe200078e00ff */
[----:B------:R-:W-:Y:S01]  /*1300*/  HADD2.F32 R227, -RZ, R200.H1_H1 ;  /* 0x300000c8ffe37230 */ /* 0x000fe20000004100 */
[----:B------:R1:W-:Y:S01]  /*1310*/  STL [R1+0x104], R104 ;  /* 0x0001046801007387 */ /* 0x0003e20000100800 */
[----:B------:R-:W-:Y:S01]  /*1320*/  HADD2.F32 R200, -RZ, R168.H0_H0 ;  /* 0x200000a8ffc87230 */ /* 0x000fe20000004100 */
[----:B------:R-:W-:Y:S01]  /*1330*/  IMAD R150, R150, -0x326172a9, RZ ;  /* 0xcd9e8d5796967824 */ /* 0x000fe200078e02ff */
[----:B0-----:R-:W-:Y:S01]  /*1340*/  HADD2.F32 R71, -RZ, R106.H0_H0 ;  /* 0x2000006aff477230 */ /* 0x001fe20000004100 */
[----:B------:R-:W-:Y:S01]  /*1350*/  IMAD R152, R152, -0x2daee0ad, RZ ;  /* 0xd2511f5398987824 */ /* 0x000fe200078e02ff */
[----:B------:R-:W-:Y:S01]  /*1360*/  HADD2.F32 R196, -RZ, R168.H1_H1 ;  /* 0x300000a8ffc47230 */ /* 0x000fe20000004100 */
[----:B------:R-:W-:Y:S01]  /*1370*/  IMAD.MOV.U32 R153, RZ, RZ, RZ ;  /* 0x000000ffff997224 */ /* 0x000fe200078e00ff */
[--C-:B------:R-:W-:Y:S01]  /*1380*/  HADD2.F32 R197, -RZ, R8.reuse.H0_H0 ;  /* 0x20000008ffc57230 */ /* 0x100fe20000004100 */
[----:B------:R0:W-:Y:S01]  /*1390*/  STL [R1+0xf4], R71 ;  /* 0x0000f44701007387 */ /* 0x0001e20000100800 */
[----:B------:R-:W-:Y:S01]  /*13a0*/  HADD2.F32 R193, -RZ, R8.H1_H1 ;  /* 0x30000008ffc17230 */ /* 0x000fe20000004100 */
[----:B------:R-:W-:Y:S01]  /*13b0*/  ULDC.U8 UR8, c[0x0][0x1f0] ;  /* 0x00007c0000087ab9 */ /* 0x000fe20000000000 */
[----:B-1----:R-:W-:Y:S01]  /*13c0*/  HADD2.F32 R104, -RZ, R107.H0_H0 ;  /* 0x2000006bff687230 */ /* 0x002fe20000004100 */
        /* <DEDUP_REMOVED lines=11> */
[----:B------:R-:W-:Y:S01]  /*1480*/  STL [R1+0x130], R105 ;  /* 0x0001306901007387 */ /* 0x000fe20000100800 */
[----:B------:R-:W-:Y:S02]  /*1490*/  HADD2.F32 R100, -RZ, R101.H1_H1 ;  /* 0x30000065ff647230 */ /* 0x000fe40000004100 */
[----:B------:R-:W-:Y:S01]  /*14a0*/  HADD2.F32 R168, -RZ, R11.H1_H1 ;  /* 0x3000000bffa87230 */ /* 0x000fe20000004100 */
[----:B------:R-:W-:Y:S01]  /*14b0*/  STL [R1+0x120], R104 ;  /* 0x0001206801007387 */ /* 0x000fe20000100800 */
[----:B------:R-:W-:Y:S02]  /*14c0*/  HADD2.F32 R167, -RZ, R12.H0_H0 ;  /* 0x2000000cffa77230 */ /* 0x000fe40000004100 */
[----:B0-----:R-:W-:Y:S02]  /*14d0*/  HADD2.F32 R71, -RZ, R101.H0_H0 ;  /* 0x20000065ff477230 */ /* 0x001fe40000004100 */
[----:B------:R-:W-:-:S02]  /*14e0*/  HADD2.F32 R101, -RZ, R102.H0_H0 ;  /* 0x20000066ff657230 */ /* 0x000fc40000004100 */
[----:B------:R-:W-:Y:S01]  /*14f0*/  HADD2.F32 R8, -RZ, R12.H1_H1 ;  /* 0x3000000cff087230 */ /* 0x000fe20000004100 */
[----:B------:R0:W-:Y:S01]  /*1500*/  STL [R1+0x110], R71 ;  /* 0x0001104701007387 */ /* 0x0001e20000100800 */
[--C-:B------:R-:W-:Y:S02]  /*1510*/  HADD2.F32 R9, -RZ, R13.reuse.H0_H0 ;  /* 0x2000000dff097230 */ /* 0x100fe40000004100 */
[----:B------:R-:W-:Y:S01]  /*1520*/  HADD2.F32 R10, -RZ, R13.H1_H1 ;  /* 0x3000000dff0a7230 */ /* 0x000fe20000004100 */
        /* <DEDUP_REMOVED lines=9> */
[--C-:B------:R-:W-:Y:S02]  /*15c0*/  HADD2.F32 R198, -RZ, R16.reuse.H0_H0 ;  /* 0x20000010ffc67230 */ /* 0x100fe40000004100 */
[----:B--2---:R-:W-:Y:S01]  /*15d0*/  HADD2.F32 R101, -RZ, R103.H1_H1 ;  /* 0x30000067ff657230 */ /* 0x004fe20000004100 */
[----:B------:R1:W-:Y:S01]  /*15e0*/  STL [R1+0xd0], R100 ;  /* 0x0000d06401007387 */ /* 0x0003e20000100800 */
[----:B------:R-:W-:-:S02]  /*15f0*/  HADD2.F32 R194, -RZ, R16.H1_H1 ;  /* 0x30000010ffc27230 */ /* 0x000fc40000004100 */
[--C-:B------:R-:W-:Y:S01]  /*1600*/  HADD2.F32 R190, -RZ, R17.reuse.H0_H0 ;  /* 0x20000011ffbe7230 */ /* 0x100fe20000004100 */
[----:B------:R-:W-:Y:S01]  /*1610*/  STL [R1+0xc0], R101 ;  /* 0x0000c06501007387 */ /* 0x000fe20000100800 */
[----:B------:R-:W-:Y:S02]  /*1620*/  HADD2.F32 R185, -RZ, R17.H1_H1 ;  /* 0x30000011ffb97230 */ /* 0x000fe40000004100 */
[--C-:B0-----:R-:W-:Y:S02]  /*1630*/  HADD2.F32 R71, -RZ, R96.reuse.H0_H0 ;  /* 0x20000060ff477230 */ /* 0x101fe40000004100 */
[----:B------:R-:W-:Y:S02]  /*1640*/  HADD2.F32 R13, -RZ, R15.H0_H0 ;  /* 0x2000000fff0d7230 */ /* 0x000fe40000004100 */
[----:B-1----:R-:W-:Y:S01]  /*1650*/  HADD2.F32 R100, -RZ, R96.H1_H1 ;  /* 0x30000060ff647230 */ /* 0x002fe20000004100 */
[----:B------:R0:W-:Y:S01]  /*1660*/  STL [R1+0x12c], R71 ;  /* 0x00012c4701007387 */ /* 0x0001e20000100800 */
[----:B------:R-:W-:-:S02]  /*1670*/  HADD2.F32 R96, -RZ, R97.H0_H0 ;  /* 0x20000061ff607230 */ /* 0x000fc40000004100 */
[----:B------:R-:W-:Y:S01]  /*1680*/  HADD2.F32 R14, -RZ, R15.H1_H1 ;  /* 0x3000000fff0e7230 */ /* 0x000fe20000004100 */
[----:B------:R-:W-:Y:S01]  /*1690*/  STL [R1+0x11c], R100 ;  /* 0x00011c6401007387 */ /* 0x000fe20000100800 */
[--C-:B------:R-:W-:Y:S02]  /*16a0*/  HADD2.F32 R181, -RZ, R18.reuse.H0_H0 ;  /* 0x20000012ffb57230 */ /* 0x100fe40000004100 */
[----:B------:R-:W-:Y:S01]  /*16b0*/  HADD2.F32 R177, -RZ, R18.H1_H1 ;  /* 0x30000012ffb17230 */ /* 0x000fe20000004100 */
[----:B------:R1:W-:Y:S01]  /*16c0*/  STL [R1+0x10c], R96 ;  /* 0x00010c6001007387 */ /* 0x0003e20000100800 */
[----:B------:R-:W-:Y:S02]  /*16d0*/  HADD2.F32 R173, -RZ, R19.H0_H0 ;  /* 0x20000013ffad7230 */ /* 0x000fe40000004100 */
[----:B0-----:R-:W-:Y:S02]  /*16e0*/  HADD2.F32 R71, -RZ, R97.H1_H1 ;  /* 0x30000061ff477230 */ /* 0x001fe40000004100 */
[----:B------:R-:W-:-:S02]  /*16f0*/  HADD2.F32 R97, -RZ, R98.H0_H0 ;  /* 0x20000062ff617230 */ /* 0x000fc40000004100 */
[----:B------:R-:W-:Y:S01]  /*1700*/  HADD2.F32 R169, -RZ, R19.H1_H1 ;  /* 0x30000013ffa97230 */ /* 0x000fe20000004100 */
[----:B------:R0:W-:Y:S01]  /*1710*/  STL [R1+0xfc], R71 ;  /* 0x0000fc4701007387 */ /* 0x0001e20000100800 */
[----:B------:R-:W-:Y:S02]  /*1720*/  HADD2.F32 R166, -RZ, R20.H0_H0 ;  /* 0x20000014ffa67230 */ /* 0x000fe40000004100 */
[----:B-1----:R-:W-:Y:S01]  /*1730*/  HADD2.F32 R96, -RZ, R98.H1_H1 ;  /* 0x30000062ff607230 */ /* 0x002fe20000004100 */
[----:B------:R1:W-:Y:S01]  /*1740*/  STL [R1+0xec], R97 ;  /* 0x0000ec6101007387 */ /* 0x0003e20000100800 */
[----:B------:R-:W-:Y:S02]  /*1750*/  HADD2.F32 R15, -RZ, R20.H1_H1 ;  /* 0x30000014ff0f7230 */ /* 0x000fe40000004100 */
[--C-:B------:R-:W-:Y:S01]  /*1760*/  HADD2.F32 R16, -RZ, R21.reuse.H0_H0 ;  /* 0x20000015ff107230 */ /* 0x100fe20000004100 */
[----:B------:R2:W-:Y:S01]  /*1770*/  STL [R1+0xdc], R96 ;  /* 0x0000dc6001007387 */ /* 0x0005e20000100800 */
[----:B------:R-:W-:-:S02]  /*1780*/  HADD2.F32 R17, -RZ, R21.H1_H1 ;  /* 0x30000015ff117230 */ /* 0x000fc40000004100 */
[--C-:B0-----:R-:W-:Y:S02]  /*1790*/  HADD2.F32 R71, -RZ, R99.reuse.H0_H0 ;  /* 0x20000063ff477230 */ /* 0x101fe40000004100 */
[--C-:B------:R-:W-:Y:S02]  /*17a0*/  HADD2.F32 R183, -RZ, R170.reuse.H0_H0 ;  /* 0x200000aaffb77230 */ /* 0x100fe40000004100 */
[----:B-1----:R-:W-:Y:S01]  /*17b0*/  HADD2.F32 R97, -RZ, R99.H1_H1 ;  /* 0x30000063ff617230 */ /* 0x002fe20000004100 */
[----:B------:R0:W-:Y:S01]  /*17c0*/  STL [R1+0xcc], R71 ;  /* 0x0000cc4701007387 */ /* 0x0001e20000100800 */
[----:B------:R-:W-:Y:S02]  /*17d0*/  HADD2.F32 R179, -RZ, R170.H1_H1 ;  /* 0x300000aaffb37230 */ /* 0x000fe40000004100 */
[----:B--2---:R-:W-:Y:S01]  /*17e0*/  HADD2.F32 R96, -RZ, R92.H0_H0 ;  /* 0x2000005cff607230 */ /* 0x004fe20000004100 */
[----:B------:R-:W-:Y:S01]  /*17f0*/  STL [R1+0xbc], R97 ;  /* 0x0000bc6101007387 */ /* 0x000fe20000100800 */
[----:B------:R-:W-:-:S02]  /*1800*/  HADD2.F32 R199, -RZ, R24.H0_H0 ;  /* 0x20000018ffc77230 */ /* 0x000fc40000004100 */
[----:B------:R-:W-:Y:S01]  /*1810*/  HADD2.F32 R195, -RZ, R24.H1_H1 ;  /* 0x30000018ffc37230 */ /* 0x000fe20000004100 */
[----:B------:R-:W-:Y:S01]  /*1820*/  STL [R1+0x128], R96 ;  /* 0x0001286001007387 */ /* 0x000fe20000100800 */
[----:B------:R-:W-:Y:S02]  /*1830*/  HADD2.F32 R191, -RZ, R25.H0_H0 ;  /* 0x20000019ffbf7230 */ /* 0x000fe40000004100 */
[----:B0-----:R-:W-:Y:S02]  /*1840*/  HADD2.F32 R71, -RZ, R92.H1_H1 ;  /* 0x3000005cff477230 */ /* 0x001fe40000004100 */
[--C-:B------:R-:W-:Y:S02]  /*1850*/  HADD2.F32 R92, -RZ, R93.reuse.H0_H0 ;  /* 0x2000005dff5c7230 */ /* 0x100fe40000004100 */
[----:B------:R-:W-:Y:S01]  /*1860*/  HADD2.F32 R93, -RZ, R93.H1_H1 ;  /* 0x3000005dff5d7230 */ /* 0x000fe20000004100 */
        /* <DEDUP_REMOVED lines=17> */
[----:B------:R-:W-:Y:S01]  /*1980*/  STL [R1+0xc8], R93 ;  /* 0x0000c85d01007387 */ /* 0x000fe20000100800 */
[----:B------:R-:W-:-:S02]  /*1990*/  HADD2.F32 R223, -RZ, R201.H0_H0 ;  /* 0x200000c9ffdf7230 */ /* 0x000fc40000004100 */
[----:B0-----:R-:W-:Y:S02]  /*19a0*/  HADD2.F32 R71, -RZ, R95.H1_H1 ;  /* 0x3000005fff477230 */ /* 0x001fe40000004100 */
[----:B------:R-:W-:Y:S02]  /*19b0*/  HADD2.F32 R219, -RZ, R201.H1_H1 ;  /* 0x300000c9ffdb7230 */ /* 0x000fe40000004100 */
[--C-:B-1----:R-:W-:Y:S01]  /*19c0*/  HADD2.F32 R92, -RZ, R88.reuse.H0_H0 ;  /* 0x20000058ff5c7230 */ /* 0x102fe20000004100 */
[----:B------:R0:W-:Y:S01]  /*19d0*/  STL [R1+0xb8], R71 ;  /* 0x0000b84701007387 */ /* 0x0001e20000100800 */
[----:B------:R-:W-:Y:S02]  /*19e0*/  HADD2.F32 R88, -RZ, R88.H1_H1 ;  /* 0x30000058ff587230 */ /* 0x000fe40000004100 */
[--C-:B------:R-:W-:Y:S01]  /*19f0*/  HADD2.F32 R174, -RZ, R27.reuse.H0_H0 ;  /* 0x2000001bffae7230 */ /* 0x100fe20000004100 */
[----:B------:R-:W-:Y:S01]  /*1a00*/  STL [R1+0xb4], R92 ;  /* 0x0000b45c01007387 */ /* 0x000fe20000100800 */
[----:B------:R-:W-:-:S02]  /*1a10*/  HADD2.F32 R170, -RZ, R27.H1_H1 ;  /* 0x3000001bffaa7230 */ /* 0x000fc40000004100 */
[--C-:B------:R-:W-:Y:S01]  /*1a20*/  HADD2.F32 R163, -RZ, R28.reuse.H0_H0 ;  /* 0x2000001cffa37230 */ /* 0x100fe20000004100 */
[----:B------:R1:W-:Y:S01]  /*1a30*/  STL [R1+0xa4], R88 ;  /* 0x0000a45801007387 */ /* 0x0003e20000100800 */
[----:B------:R-:W-:Y:S02]  /*1a40*/  HADD2.F32 R22, -RZ, R28.H1_H1 ;  /* 0x3000001cff167230 */ /* 0x000fe40000004100 */
[--C-:B0-----:R-:W-:Y:S02]  /*1a50*/  HADD2.F32 R71, -RZ, R89.reuse.H0_H0 ;  /* 0x20000059ff477230 */ /* 0x101fe40000004100 */
[----:B------:R-:W-:Y:S02]  /*1a60*/  HADD2.F32 R89, -RZ, R89.H1_H1 ;  /* 0x30000059ff597230 */ /* 0x000fe40000004100 */
[--C-:B------:R-:W-:Y:S01]  /*1a70*/  HADD2.F32 R23, -RZ, R29.reuse.H0_H0 ;  /* 0x2000001dff177230 */ /* 0x100fe20000004100 */
[----:B------:R0:W-:Y:S01]  /*1a80*/  STL [R1+0x94], R71 ;  /* 0x0000944701007387 */ /* 0x0001e20000100800 */
[----:B------:R-:W-:-:S02]  /*1a90*/  HADD2.F32 R24, -RZ, R29.H1_H1 ;  /* 0x3000001dff187230 */ /* 0x000fc40000004100 */
[----:B-1----:R-:W-:Y:S01]  /*1aa0*/  HADD2.F32 R88, -RZ, R90.H0_H0 ;  /* 0x2000005aff587230 */ /* 0x002fe20000004100 */
[----:B------:R1:W-:Y:S01]  /*1ab0*/  STL [R1+0x84], R89 ;  /* 0x0000845901007387 */ /* 0x0003e20000100800 */
[--C-:B------:R-:W-:Y:S02]  /*1ac0*/  HADD2.F32 R25, -RZ, R30.reuse.H0_H0 ;  /* 0x2000001eff197230 */ /* 0x100fe40000004100 */
[----:B------:R-:W-:Y:S01]  /*1ad0*/  HADD2.F32 R26, -RZ, R30.H1_H1 ;  /* 0x3000001eff1a7230 */ /* 0x000fe20000004100 */
[----:B------:R2:W-:Y:S01]  /*1ae0*/  STL [R1+0x74], R88 ;  /* 0x0000745801007387 */ /* 0x0005e20000100800 */
[----:B------:R-:W-:Y:S02]  /*1af0*/  HADD2.F32 R216, -RZ, R230.H0_H0 ;  /* 0x200000e6ffd87230 */ /* 0x000fe40000004100 */
[----:B0-----:R-:W-:Y:S02]  /*1b00*/  HADD2.F32 R71, -RZ, R90.H1_H1 ;  /* 0x3000005aff477230 */ /* 0x001fe40000004100 */
[----:B------:R-:W-:-:S02]  /*1b10*/  HADD2.F32 R212, -RZ, R230.H1_H1 ;  /* 0x300000e6ffd47230 */ /* 0x000fc40000004100 */
[--C-:B-1----:R-:W-:Y:S01]  /*1b20*/  HADD2.F32 R89, -RZ, R91.reuse.H0_H0 ;  /* 0x2000005bff597230 */ /* 0x102fe20000004100 */
[----:B------:R0:W-:Y:S01]  /*1b30*/  STL [R1+0x64], R71 ;  /* 0x0000644701007387 */ /* 0x0001e20000100800 */
[--C-:B------:R-:W-:Y:S02]  /*1b40*/  HADD2.F32 R229, -RZ, R32.reuse.H0_H0 ;  /* 0x20000020ffe57230 */ /* 0x100fe40000004100 */
[----:B--2---:R-:W-:Y:S01]  /*1b50*/  HADD2.F32 R88, -RZ, R91.H1_H1 ;  /* 0x3000005bff587230 */ /* 0x004fe20000004100 */
[----:B------:R-:W-:Y:S01]  /*1b60*/  STL [R1+0x54], R89 ;  /* 0x0000545901007387 */ /* 0x000fe20000100800 */
[----:B------:R-:W-:Y:S02]  /*1b70*/  HADD2.F32 R225, -RZ, R32.H1_H1 ;  /* 0x30000020ffe17230 */ /* 0x000fe40000004100 */
[--C-:B------:R-:W-:Y:S01]  /*1b80*/  HADD2.F32 R221, -RZ, R33.reuse.H0_H0 ;  /* 0x20000021ffdd7230 */ /* 0x100fe20000004100 */
[----:B------:R1:W-:Y:S01]  /*1b90*/  STL [R1+0x44], R88 ;  /* 0x0000445801007387 */ /* 0x0003e20000100800 */
[----:B------:R-:W-:-:S02]  /*1ba0*/  HADD2.F32 R217, -RZ, R33.H1_H1 ;  /* 0x30000021ffd97230 */ /* 0x000fc40000004100 */
[--C-:B0-----:R-:W-:Y:S02]  /*1bb0*/  HADD2.F32 R71, -RZ, R84.reuse.H0_H0 ;  /* 0x20000054ff477230 */ /* 0x101fe40000004100 */
[----:B------:R-:W-:Y:S02]  /*1bc0*/  HADD2.F32 R84, -RZ, R84.H1_H1 ;  /* 0x30000054ff547230 */ /* 0x000fe40000004100 */
[--C-:B------:R-:W-:Y:S01]  /*1bd0*/  HADD2.F32 R213, -RZ, R34.reuse.H0_H0 ;  /* 0x20000022ffd57230 */ /* 0x100fe20000004100 */
[----:B------:R0:W-:Y:S01]  /*1be0*/  STL [R1+0xb0], R71 ;  /* 0x0000b04701007387 */ /* 0x0001e20000100800 */
[----:B------:R-:W-:Y:S02]  /*1bf0*/  HADD2.F32 R209, -RZ, R34.H1_H1 ;  /* 0x30000022ffd17230 */ /* 0x000fe40000004100 */
[----:B-1----:R-:W-:Y:S01]  /*1c00*/  HADD2.F32 R88, -RZ, R85.H0_H0 ;  /* 0x20000055ff587230 */ /* 0x002fe20000004100 */
[----:B------:R1:W-:Y:S01]  /*1c10*/  STL [R1+0xa0], R84 ;  /* 0x0000a05401007387 */ /* 0x0003e20000100800 */
[----:B------:R-:W-:-:S02]  /*1c20*/  HADD2.F32 R205, -RZ, R35.H0_H0 ;  /* 0x20000023ffcd7230 */ /* 0x000fc40000004100 */
[----:B------:R-:W-:Y:S01]  /*1c30*/  HADD2.F32 R201, -RZ, R35.H1_H1 ;  /* 0x30000023ffc97230 */ /* 0x000fe20000004100 */
[----:B------:R-:W-:Y:S01]  /*1c40*/  STL [R1+0x90], R88 ;  /* 0x0000905801007387 */ /* 0x000fe20000100800 */
[----:B------:R-:W-:Y:S02]  /*1c50*/  HADD2.F32 R27, -RZ, R31.H0_H0 ;  /* 0x2000001fff1b7230 */ /* 0x000fe40000004100 */
[----:B0-----:R-:W-:Y:S02]  /*1c60*/  HADD2.F32 R71, -RZ, R85.H1_H1 ;  /* 0x30000055ff477230 */ /* 0x001fe40000004100 */
[--C-:B------:R-:W-:Y:S02]  /*1c70*/  HADD2.F32 R85, -RZ, R86.reuse.H1_H1 ;  /* 0x30000056ff557230 */ /* 0x100fe40000004100 */
[----:B-1----:R-:W-:Y:S01]  /*1c80*/  HADD2.F32 R84, -RZ, R86.H0_H0 ;  /* 0x20000056ff547230 */ /* 0x002fe20000004100 */
        /* <DEDUP_REMOVED lines=20> */
[--C-:B------:R-:W-:Y:S02]  /*1dd0*/  HADD2.F32 R80, -RZ, R81.reuse.H1_H1 ;  /* 0x30000051ff507230 */ /* 0x100fe40000004100 */
[----:B-1----:R-:W-:Y:S01]  /*1de0*/  HADD2.F32 R84, -RZ, R81.H0_H0 ;  /* 0x20000051ff547230 */ /* 0x002fe20000004100 */
[----:B------:R0:W-:Y:S01]  /*1df0*/  STL [R1+0x9c], R71 ;  /* 0x00009c4701007387 */ /* 0x0001e20000100800 */
[----:B------:R-:W-:Y:S02]  /*1e00*/  HADD2.F32 R81, -RZ, R82.H1_H1 ;  /* 0x30000052ff517230 */ /* 0x000fe40000004100 */
[----:B------:R-:W-:Y:S01]  /*1e10*/  HADD2.F32 R36, -RZ, R39.H1_H1 ;  /* 0x30000027ff247230 */ /* 0x000fe20000004100 */
[----:B------:R-:W-:Y:S01]  /*1e20*/  STL [R1+0x8c], R84 ;  /* 0x00008c5401007387 */ /* 0x000fe20000100800 */
[----:B------:R-:W-:-:S02]  /*1e30*/  HADD2.F32 R37, -RZ, R56.H0_H0 ;  /* 0x20000038ff257230 */ /* 0x000fc40000004100 */
[----:B------:R-:W-:Y:S01]  /*1e40*/  HADD2.F32 R38, -RZ, R56.H1_H1 ;  /* 0x30000038ff267230 */ /* 0x000fe20000004100 */
[----:B------:R1:W-:Y:S01]  /*1e50*/  STL [R1+0x7c], R80 ;  /* 0x00007c5001007387 */ /* 0x0003e20000100800 */
[--C-:B------:R-:W-:Y:S01]  /*1e60*/  HADD2.F32 R39, -RZ, R57.reuse.H0_H0 ;  /* 0x20000039ff277230 */ /* 0x100fe20000004100 */
[----:B------:R-:W-:Y:S01]  /*1e70*/  LOP3.LUT R56, R70, 0x7f, RZ, 0xc0, !PT ;  /* 0x0000007f46387812 */ /* 0x000fe200078ec0ff */
[----:B0-----:R-:W-:Y:S01]  /*1e80*/  HADD2.F32 R71, -RZ, R82.H0_H0 ;  /* 0x20000052ff477230 */ /* 0x001fe20000004100 */
[----:B------:R-:W-:Y:S01]  /*1e90*/  SHF.R.U32.HI R70, RZ, 0x2, R70 ;  /* 0x00000002ff467819 */ /* 0x000fe20000011646 */
[----:B------:R-:W-:Y:S01]  /*1ea0*/  HADD2.F32 R40, -RZ, R57.H1_H1 ;  /* 0x30000039ff287230 */ /* 0x000fe20000004100 */
[----:B------:R-:W-:Y:S01]  /*1eb0*/  LOP3.LUT R57, R0, 0x60, RZ, 0xc0, !PT ;  /* 0x0000006000397812 */ /* 0x000fe200078ec0ff */
[--C-:B------:R-:W-:Y:S01]  /*1ec0*/  HADD2.F32 R215, -RZ, R202.reuse.H0_H0 ;  /* 0x200000caffd77230 */ /* 0x100fe20000004100 */
[----:B------:R0:W-:Y:S01]  /*1ed0*/  STL [R1+0x6c], R71 ;  /* 0x00006c4701007387 */ /* 0x0001e20000100800 */
[----:B------:R-:W-:Y:S01]  /*1ee0*/  LOP3.LUT R70, R70, 0x3fffffe0, RZ, 0xc0, !PT ;  /* 0x3fffffe046467812 */ /* 0x000fe200078ec0ff */
[----:B-1----:R-:W-:Y:S01]  /*1ef0*/  HADD2.F32 R80, -RZ, R83.H0_H0 ;  /* 0x20000053ff507230 */ /* 0x002fe20000004100 */
[----:B------:R-:W-:Y:S01]  /*1f00*/  IMAD.IADD R57, R56, 0x1, -R57 ;  /* 0x0000000138397824 */ /* 0x000fe200078e0a39 */
[----:B------:R1:W-:Y:S01]  /*1f10*/  STL [R1+0x5c], R81 ;  /* 0x00005c5101007387 */ /* 0x0003e20000100800 */
[----:B------:R-:W-:-:S02]  /*1f20*/  HADD2.F32 R211, -RZ, R202.H1_H1 ;  /* 0x300000caffd37230 */ /* 0x000fc40000004100 */
[----:B------:R-:W-:Y:S01]  /*1f30*/  HADD2.F32 R206, -RZ, R43.H0_H0 ;  /* 0x2000002bffce7230 */ /* 0x000fe20000004100 */
[----:B------:R2:W-:Y:S01]  /*1f40*/  STL [R1+0x4c], R80 ;  /* 0x00004c5001007387 */ /* 0x0005e20000100800 */
[----:B------:R-:W-:Y:S01]  /*1f50*/  IMNMX R57, RZ, R57, !PT ;  /* 0x00000039ff397217 */ /* 0x000fe20007800200 */
[----:B0-----:R-:W-:Y:S02]  /*1f60*/  HADD2.F32 R71, -RZ, R83.H1_H1 ;  /* 0x30000053ff477230 */ /* 0x001fe40000004100 */
[----:B------:R-:W-:Y:S01]  /*1f70*/  HADD2.F32 R202, -RZ, R43.H1_H1 ;  /* 0x3000002bffca7230 */ /* 0x000fe20000004100 */
[----:B------:R-:W-:Y:S01]  /*1f80*/  IMNMX R57, R57, 0x20, PT ;  /* 0x0000002039397817 */ /* 0x000fe20003800200 */
[--C-:B-1----:R-:W-:Y:S01]  /*1f90*/  HADD2.F32 R81, -RZ, R76.reuse.H0_H0 ;  /* 0x2000004cff517230 */ /* 0x102fe20000004100 */
[----:B------:R0:W-:Y:S01]  /*1fa0*/  STL [R1+0x3c], R71 ;  /* 0x00003c4701007387 */ /* 0x0001e20000100800 */
[----:B------:R-:W-:Y:S01]  /*1fb0*/  HADD2.F32 R250, -RZ, R65.H1_H1 ;  /* 0x30000041fffa7230 */ /* 0x000fe20000004100 */
[----:B------:R-:W-:Y:S01]  /*1fc0*/  IADD3 R57, R57, R70, RZ ;  /* 0x0000004639397210 */ /* 0x000fe20007ffe0ff */
[----:B--2---:R-:W-:Y:S01]  /*1fd0*/  HADD2.F32 R80, -RZ, R76.H1_H1 ;  /* 0x3000004cff507230 */ /* 0x004fe20000004100 */
[----:B------:R-:W-:Y:S01]  /*1fe0*/  STL [R1+0xa8], R81 ;  /* 0x0000a85101007387 */ /* 0x000fe20000100800 */
[----:B------:R-:W-:Y:S01]  /*1ff0*/  HADD2.F32 R76, -RZ, R77.H1_H1 ;  /* 0x3000004dff4c7230 */ /* 0x000fe20000004100 */
[----:B------:R-:W-:Y:S01]  /*2000*/  IMAD.SHL.U32 R43, R0, 0x20, RZ ;  /* 0x00000020002b7824 */ /* 0x000fe200078e00ff */
[----:B------:R-:W-:Y:S01]  /*2010*/  HADD2.F32 R249, -RZ, R61.H1_H1 ;  /* 0x3000003dfff97230 */ /* 0x000fe20000004100 */
[----:B------:R-:W-:Y:S01]  /*2020*/  STL [R1+0x98], R80 ;  /* 0x0000985001007387 */ /* 0x000fe20000100800 */
[----:B------:R-:W-:Y:S01]  /*2030*/  IMAD.SHL.U32 R57, R57, 0x8, RZ ;  /* 0x0000000839397824 */ /* 0x000fe200078e00ff */
[----:B0-----:R-:W-:-:S02]  /*2040*/  HADD2.F32 R71, -RZ, R77.H0_H0 ;  /* 0x2000004dff477230 */ /* 0x001fc40000004100 */
[----:B------:R-:W-:Y:S02]  /*2050*/  HADD2.F32 R77, -RZ, R78.H0_H0 ;  /* 0x2000004eff4d7230 */ /* 0x000fe40000004100 */
[--C-:B------:R-:W-:Y:S01]  /*2060*/  HADD2.F32 R121, -RZ, R52.reuse.H0_H0 ;  /* 0x20000034ff797230 */ /* 0x100fe20000004100 */
[----:B------:R0:W-:Y:S01]  /*2070*/  STL [R1+0x88], R71 ;  /* 0x0000884701007387 */ /* 0x0001e20000100800 */
[----:B------:R-:W1:Y:S01]  /*2080*/  I2F.U32 R57, R57 ;  /* 0x0000003900397306 */ /* 0x000e620000201000 */
[----:B------:R-:W-:Y:S01]  /*2090*/  HADD2.F32 R122, -RZ, R52.H1_H1 ;  /* 0x30000034ff7a7230 */ /* 0x000fe20000004100 */
[----:B------:R-:W-:Y:S01]  /*20a0*/  IMAD R52, R69, -0x326172a9, RZ ;  /* 0xcd9e8d5745347824 */ /* 0x000fe200078e02ff */
[----:B------:R2:W-:Y:S01]  /*20b0*/  STL [R1+0x78], R76 ;  /* 0x0000784c01007387 */ /* 0x0005e20000100800 */
[--C-:B------:R-:W-:Y:S02]  /*20c0*/  HADD2.F32 R123, -RZ, R53.reuse.H0_H0 ;  /* 0x20000035ff7b7230 */ /* 0x100fe40000004100 */
[----:B------:R-:W-:Y:S01]  /*20d0*/  HADD2.F32 R124, -RZ, R53.H1_H1 ;  /* 0x30000035ff7c7230 */ /* 0x000fe20000004100 */
[----:B------:R3:W-:Y:S01]  /*20e0*/  STL [R1+0x68], R77 ;  /* 0x0000684d01007387 */ /* 0x0007e20000100800 */
[----:B------:R-:W-:Y:S01]  /*20f0*/  IMAD R53, R68, -0x2daee0ad, RZ ;  /* 0xd2511f5344357824 */ /* 0x000fe200078e02ff */
[----:B0-----:R-:W-:Y:S01]  /*2100*/  HADD2.F32 R71, -RZ, R78.H1_H1 ;  /* 0x3000004eff477230 */ /* 0x001fe20000004100 */
[----:B------:R-:W-:Y:S01]  /*2110*/  LOP3.LUT R129, R129, UR25, R52, 0x96, !PT ;  /* 0x0000001981817c12 */ /* 0x000fe2000f8e9634 */
[----:B------:R-:W-:-:S02]  /*2120*/  HADD2.F32 R247, -RZ, R234.H0_H0 ;  /* 0x200000eafff77230 */ /* 0x000fc40000004100 */
[--C-:B--2---:R-:W-:Y:S01]  /*2130*/  HADD2.F32 R76, -RZ, R79.reuse.H0_H0 ;  /* 0x2000004fff4c7230 */ /* 0x104fe20000004100 */
[----:B------:R0:W-:Y:S01]  /*2140*/  STL [R1+0x58], R71 ;  /* 0x0000584701007387 */ /* 0x0001e20000100800 */
[----:B------:R-:W-:Y:S01]  /*2150*/  HADD2.F32 R243, -RZ, R234.H1_H1 ;  /* 0x300000eafff37230 */ /* 0x000fe20000004100 */
[----:B-1----:R1:W2:Y:S01]  /*2160*/  MUFU.RCP R145, R57 ;  /* 0x0000003900917308 */ /* 0x0022a20000001000 */
[----:B---3--:R-:W-:Y:S01]  /*2170*/  HADD2.F32 R77, -RZ, R79.H1_H1 ;  /* 0x3000004fff4d7230 */ /* 0x008fe20000004100 */
[----:B------:R3:W-:Y:S01]  /*2180*/  STL [R1+0x48], R76 ;  /* 0x0000484c01007387 */ /* 0x0007e20000100800 */
[----:B------:R-:W-:Y:S01]  /*2190*/  HADD2.F32 R239, -RZ, R235.H0_H0 ;  /* 0x200000ebffef7230 */ /* 0x000fe20000004100 */
[----:B------:R-:W-:Y:S01]  /*21a0*/  LOP3.LUT R130, R130, UR26, R53, 0x96, !PT ;  /* 0x0000001a82827c12 */ /* 0x000fe2000f8e9635 */
[----:B------:R-:W-:Y:S01]  /*21b0*/  HADD2.F32 R207, -RZ, R203.H0_H0 ;  /* 0x200000cbffcf7230 */ /* 0x000fe20000004100 */
[----:B------:R-:W-:Y:S01]  /*21c0*/  STL [R1+0x38], R77 ;  /* 0x0000384d01007387 */ /* 0x000fe20000100800 */
[----:B------:R-:W-:-:S02]  /*21d0*/  HADD2.F32 R222, -RZ, R41.H0_H0 ;  /* 0x20000029ffde7230 */ /* 0x000fc40000004100 */
[--C-:B0-----:R-:W-:Y:S02]  /*21e0*/  HADD2.F32 R71, -RZ, R72.reuse.H0_H0 ;  /* 0x20000048ff477230 */ /* 0x101fe40000004100 */
[----:B------:R-:W-:Y:S02]  /*21f0*/  HADD2.F32 R218, -RZ, R41.H1_H1 ;  /* 0x30000029ffda7230 */ /* 0x000fe40000004100 */
[----:B---3--:R-:W-:Y:S01]  /*2200*/  HADD2.F32 R76, -RZ, R72.H1_H1 ;  /* 0x30000048ff4c7230 */ /* 0x008fe20000004100 */
[----:B------:R0:W-:Y:S01]  /*2210*/  STL [R1+0x34], R71 ;  /* 0x0000344701007387 */ /* 0x0001e20000100800 */
[----:B------:R-:W-:Y:S02]  /*2220*/  HADD2.F32 R72, -RZ, R73.H0_H0 ;  /* 0x20000049ff487230 */ /* 0x000fe40000004100 */
[--C-:B------:R-:W-:Y:S01]  /*2230*/  HADD2.F32 R214, -RZ, R42.reuse.H0_H0 ;  /* 0x2000002affd67230 */ /* 0x100fe20000004100 */
[----:B------:R-:W-:Y:S01]  /*2240*/  STL [R1+0x24], R76 ;  /* 0x0000244c01007387 */ /* 0x000fe20000100800 */
[----:B------:R-:W-:-:S02]  /*2250*/  HADD2.F32 R210, -RZ, R42.H1_H1 ;  /* 0x3000002affd27230 */ /* 0x000fc40000004100 */
[----:B------:R-:W-:Y:S01]  /*2260*/  HADD2.F32 R175, -RZ, R171.H0_H0 ;  /* 0x200000abffaf7230 */ /* 0x000fe20000004100 */
[----:B------:R3:W-:Y:S01]  /*2270*/  STL [R1+0x14], R72 ;  /* 0x0000144801007387 */ /* 0x0007e20000100800 */
[----:B------:R-:W-:Y:S02]  /*2280*/  HADD2.F32 R248, -RZ, R74.H0_H0 ;  /* 0x2000004afff87230 */ /* 0x000fe40000004100 */
[----:B0-----:R-:W-:Y:S02]  /*2290*/  HADD2.F32 R71, -RZ, R73.H1_H1 ;  /* 0x30000049ff477230 */ /* 0x001fe40000004100 */
[----:B------:R-:W-:Y:S02]  /*22a0*/  HADD2.F32 R73, -RZ, R232.H1_H1 ;  /* 0x300000e8ff497230 */ /* 0x000fe40000004100 */
[----:B------:R-:W-:Y:S01]  /*22b0*/  HADD2.F32 R244, -RZ, R74.H1_H1 ;  /* 0x3000004afff47230 */ /* 0x000fe20000004100 */
[----:B------:R0:W-:Y:S01]  /*22c0*/  STL [R1+0x4], R71 ;  /* 0x0000044701007387 */ /* 0x0001e20000100800 */
[----:B------:R-:W-:-:S02]  /*22d0*/  HADD2.F32 R240, -RZ, R75.H0_H0 ;  /* 0x2000004bfff07230 */ /* 0x000fc40000004100 */
[----:B---3--:R-:W-:Y:S02]  /*22e0*/  HADD2.F32 R72, -RZ, R233.H0_H0 ;  /* 0x200000e9ff487230 */ /* 0x008fe40000004100 */
[----:B------:R-:W-:Y:S02]  /*22f0*/  HADD2.F32 R236, -RZ, R75.H1_H1 ;  /* 0x3000004bffec7230 */ /* 0x000fe40000004100 */
[----:B------:R-:W-:Y:S02]  /*2300*/  HADD2.F32 R235, -RZ, R235.H1_H1 ;  /* 0x300000ebffeb7230 */ /* 0x000fe40000004100 */
[----:B------:R-:W-:Y:S02]  /*2310*/  HADD2.F32 R246, -RZ, R66.H0_H0 ;  /* 0x20000042fff67230 */ /* 0x000fe40000004100 */
[----:B0-----:R-:W-:Y:S02]  /*2320*/  HADD2.F32 R71, -RZ, R232.H0_H0 ;  /* 0x200000e8ff477230 */ /* 0x001fe40000004100 */
[----:B------:R-:W-:-:S02]  /*2330*/  HADD2.F32 R232, -RZ, R228.H0_H0 ;  /* 0x200000e4ffe87230 */ /* 0x000fc40000004100 */
[----:B------:R-:W-:Y:S01]  /*2340*/  HADD2.F32 R242, -RZ, R66.H1_H1 ;  /* 0x30000042fff27230 */ /* 0x000fe20000004100 */
[----:B------:R0:W-:Y:S01]  /*2350*/  STL [R1+0x30], R71 ;  /* 0x0000304701007387 */ /* 0x0001e20000100800 */
[--C-:B------:R-:W-:Y:S02]  /*2360*/  HADD2.F32 R238, -RZ, R67.reuse.H0_H0 ;  /* 0x20000043ffee7230 */ /* 0x100fe40000004100 */
[----:B------:R-:W-:Y:S01]  /*2370*/  HADD2.F32 R234, -RZ, R67.H1_H1 ;  /* 0x30000043ffea7230 */ /* 0x000fe20000004100 */
[----:B------:R-:W-:Y:S01]  /*2380*/  STL [R1+0x20], R73 ;  /* 0x0000204901007387 */ /* 0x000fe20000100800 */
[--C-:B------:R-:W-:Y:S02]  /*2390*/  HADD2.F32 R245, -RZ, R62.reuse.H0_H0 ;  /* 0x2000003efff57230 */ /* 0x100fe40000004100 */
[----:B------:R-:W-:Y:S01]  /*23a0*/  HADD2.F32 R241, -RZ, R62.H1_H1 ;  /* 0x3000003efff17230 */ /* 0x000fe20000004100 */
[----:B------:R3:W-:Y:S01]  /*23b0*/  STL [R1+0x10], R72 ;  /* 0x0000104801007387 */ /* 0x0007e20000100800 */
[----:B------:R-:W-:-:S02]  /*23c0*/  HADD2.F32 R237, -RZ, R63.H0_H0 ;  /* 0x2000003fffed7230 */ /* 0x000fc40000004100 */
[----:B0-----:R-:W-:Y:S02]  /*23d0*/  HADD2.F32 R71, -RZ, R233.H1_H1 ;  /* 0x300000e9ff477230 */ /* 0x001fe40000004100 */
[----:B------:R-:W-:Y:S02]  /*23e0*/  HADD2.F32 R233, -RZ, R63.H1_H1 ;  /* 0x3000003fffe97230 */ /* 0x000fe40000004100 */
[----:B------:R-:W-:Y:S01]  /*23f0*/  HADD2.F32 R228, -RZ, R228.H1_H1 ;  /* 0x300000e4ffe47230 */ /* 0x000fe20000004100 */
[----:B------:R0:W-:Y:S01]  /*2400*/  STL [R1], R71 ;  /* 0x0000004701007387 */ /* 0x0001e20000100800 */
[----:B------:R-:W-:Y:S02]  /*2410*/  HADD2.F32 R203, -RZ, R203.H1_H1 ;  /* 0x300000cbffcb7230 */ /* 0x000fe40000004100 */
[----:B---3--:R-:W-:Y:S02]  /*2420*/  HADD2.F32 R72, -RZ, R64.H0_H0 ;  /* 0x20000040ff487230 */ /* 0x008fe40000004100 */
[----:B------:R-:W-:-:S02]  /*2430*/  HADD2.F32 R171, -RZ, R171.H1_H1 ;  /* 0x300000abffab7230 */ /* 0x000fc40000004100 */
[--C-:B------:R-:W-:Y:S01]  /*2440*/  HADD2.F32 R41, -RZ, R58.reuse.H0_H0 ;  /* 0x2000003aff297230 */ /* 0x100fe20000004100 */
[----:B------:R-:W-:Y:S01]  /*2450*/  STL [R1+0x2c], R72 ;  /* 0x00002c4801007387 */ /* 0x000fe20000100800 */
[----:B------:R-:W-:Y:S02]  /*2460*/  HADD2.F32 R42, -RZ, R58.H1_H1 ;  /* 0x3000003aff2a7230 */ /* 0x000fe40000004100 */
[----:B0-----:R-:W-:Y:S02]  /*2470*/  HADD2.F32 R71, -RZ, R64.H1_H1 ;  /* 0x30000040ff477230 */ /* 0x001fe40000004100 */
[----:B------:R-:W-:Y:S02]  /*2480*/  HADD2.F32 R64, -RZ, R65.H0_H0 ;  /* 0x20000041ff407230 */ /* 0x000fe40000004100 */
[----:B------:R-:W-:Y:S01]  /*2490*/  HADD2.F32 R65, -RZ, R60.H0_H0 ;  /* 0x2000003cff417230 */ /* 0x000fe20000004100 */
[----:B------:R-:W-:Y:S01]  /*24a0*/  STL [R1+0x1c], R71 ;  /* 0x00001c4701007387 */ /* 0x000fe20000100800 */
[----:B------:R-:W-:-:S02]  /*24b0*/  HADD2.F32 R120, -RZ, R59.H1_H1 ;  /* 0x3000003bff787230 */ /* 0x000fc40000004100 */
[--C-:B------:R-:W-:Y:S01]  /*24c0*/  HADD2.F32 R125, -RZ, R54.reuse.H0_H0 ;  /* 0x20000036ff7d7230 */ /* 0x100fe20000004100 */
[----:B------:R0:W-:Y:S01]  /*24d0*/  STL [R1+0xc], R64 ;  /* 0x00000c4001007387 */ /* 0x0001e20000100800 */
[----:B------:R-:W-:Y:S02]  /*24e0*/  HADD2.F32 R126, -RZ, R54.H1_H1 ;  /* 0x30000036ff7e7230 */ /* 0x000fe40000004100 */
[--C-:B------:R-:W-:Y:S01]  /*24f0*/  HADD2.F32 R127, -RZ, R55.reuse.H0_H0 ;  /* 0x20000037ff7f7230 */ /* 0x100fe20000004100 */
[----:B------:R1:W-:Y:S01]  /*2500*/  STL [R1+0x28], R65 ;  /* 0x0000284101007387 */ /* 0x0003e20000100800 */
[----:B------:R-:W-:Y:S02]  /*2510*/  HADD2.F32 R128, -RZ, R55.H1_H1 ;  /* 0x30000037ff807230 */ /* 0x000fe40000004100 */
[--C-:B------:R-:W-:Y:S02]  /*2520*/  HADD2.F32 R131, -RZ, R44.reuse.H0_H0 ;  /* 0x2000002cff837230 */ /* 0x100fe40000004100 */
[----:B------:R-:W-:-:S02]  /*2530*/  HADD2.F32 R132, -RZ, R44.H1_H1 ;  /* 0x3000002cff847230 */ /* 0x000fc40000004100 */
[----:B0-----:R-:W-:Y:S02]  /*2540*/  HADD2.F32 R64, -RZ, R60.H1_H1 ;  /* 0x3000003cff407230 */ /* 0x001fe40000004100 */
[----:B------:R-:W-:Y:S01]  /*2550*/  HADD2.F32 R60, -RZ, R61.H0_H0 ;  /* 0x2000003dff3c7230 */ /* 0x000fe20000004100 */
[----:B------:R-:W-:Y:S01]  /*2560*/  LOP3.LUT R61, R43, 0x3e0, RZ, 0xc0, !PT ;  /* 0x000003e02b3d7812 */ /* 0x000fe200078ec0ff */
[----:B------:R-:W-:Y:S01]  /*2570*/  HADD2.F32 R43, -RZ, R59.H0_H0 ;  /* 0x2000003bff2b7230 */ /* 0x000fe20000004100 */
[----:B------:R1:W-:Y:S01]  /*2580*/  STL [R1+0x18], R64 ;  /* 0x0000184001007387 */ /* 0x0003e20000100800 */
[--C-:B------:R-:W-:Y:S02]  /*2590*/  HADD2.F32 R133, -RZ, R45.reuse.H0_H0 ;  /* 0x2000002dff857230 */ /* 0x100fe40000004100 */
[----:B------:R-:W-:Y:S01]  /*25a0*/  IMAD.IADD R61, R56, 0x1, -R61 ;  /* 0x00000001383d7824 */ /* 0x000fe200078e0a3d */
[----:B------:R1:W-:Y:S01]  /*25b0*/  STL [R1+0x8], R60 ;  /* 0x0000083c01007387 */ /* 0x0003e20000100800 */
[----:B------:R-:W-:-:S02]  /*25c0*/  HADD2.F32 R134, -RZ, R45.H1_H1 ;  /* 0x3000002dff867230 */ /* 0x000fc40000004100 */
[--C-:B------:R-:W-:Y:S01]  /*25d0*/  HADD2.F32 R135, -RZ, R46.reuse.H0_H0 ;  /* 0x2000002eff877230 */ /* 0x100fe20000004100 */
[----:B------:R-:W-:Y:S01]  /*25e0*/  IMNMX R61, RZ, R61, !PT ;  /* 0x0000003dff3d7217 */ /* 0x000fe20007800200 */
[----:B------:R-:W-:Y:S02]  /*25f0*/  HADD2.F32 R136, -RZ, R46.H1_H1 ;  /* 0x3000002eff887230 */ /* 0x000fe40000004100 */
[--C-:B------:R-:W-:Y:S01]  /*2600*/  HADD2.F32 R137, -RZ, R47.reuse.H0_H0 ;  /* 0x2000002fff897230 */ /* 0x100fe20000004100 */
[----:B------:R-:W-:Y:S01]  /*2610*/  IMNMX R61, R61, 0x20, PT ;  /* 0x000000203d3d7817 */ /* 0x000fe20003800200 */
[----:B------:R-:W-:Y:S02]  /*2620*/  HADD2.F32 R138, -RZ, R47.H1_H1 ;  /* 0x3000002fff8a7230 */ /* 0x000fe40000004100 */
[--C-:B------:R-:W-:Y:S02]  /*2630*/  HADD2.F32 R139, -RZ, R48.reuse.H0_H0 ;  /* 0x20000030ff8b7230 */ /* 0x100fe40000004100 */
[----:B------:R-:W-:Y:S01]  /*2640*/  IMAD.IADD R61, R70, 0x1, R61 ;  /* 0x00000001463d7824 */ /* 0x000fe200078e023d */
[----:B------:R-:W-:-:S02]  /*2650*/  HADD2.F32 R140, -RZ, R48.H1_H1 ;  /* 0x30000030ff8c7230 */ /* 0x000fc40000004100 */
[--C-:B------:R-:W-:Y:S01]  /*2660*/  HADD2.F32 R141, -RZ, R49.reuse.H0_H0 ;  /* 0x20000031ff8d7230 */ /* 0x100fe20000004100 */
[----:B------:R-:W-:Y:S01]  /*2670*/  IMAD.SHL.U32 R151, R61, 0x8, RZ ;  /* 0x000000083d977824 */ /* 0x000fe200078e00ff */
[----:B------:R-:W-:Y:S02]  /*2680*/  HADD2.F32 R142, -RZ, R49.H1_H1 ;  /* 0x30000031ff8e7230 */ /* 0x000fe40000004100 */
[--C-:B------:R-:W-:Y:S02]  /*2690*/  HADD2.F32 R143, -RZ, R50.reuse.H0_H0 ;  /* 0x20000032ff8f7230 */ /* 0x100fe40000004100 */
[----:B------:R-:W-:Y:S02]  /*26a0*/  HADD2.F32 R144, -RZ, R50.H1_H1 ;  /* 0x30000032ff907230 */ /* 0x000fe40000004100 */
[--C-:B------:R-:W-:Y:S02]  /*26b0*/  HADD2.F32 R146, -RZ, R51.reuse.H0_H0 ;  /* 0x20000033ff927230 */ /* 0x100fe40000004100 */
[----:B-12---:R-:W-:-:S02]  /*26c0*/  HADD2.F32 R147, -RZ, R51.H1_H1 ;  /* 0x30000033ff937230 */ /* 0x006fc40000004100 */
.L_x_28991:
        /* <DEDUP_REMOVED lines=37> */
.L_x_28061:
[----:B0-----:R-:W-:Y:S02]  /*2920*/  IMAD.MOV.U32 R114, RZ, RZ, R150 ;  /* 0x000000ffff727224 */ /* 0x001fe400078e0096 */
.L_x_28062:
[----:B------:R-:W-:Y:S05]  /*2930*/  BSYNC B1 ;  /* 0x0000000000017941 */ /* 0x000fea0003800000 */
.L_x_28060:
        /* <DEDUP_REMOVED lines=16> */
.L_x_28066:
[----:B------:R-:W-:Y:S05]  /*2a40*/  BSYNC B2 ;  /* 0x0000000000027941 */ /* 0x000fea0003800000 */
.L_x_28065:
        /* <DEDUP_REMOVED lines=44> */
.L_x_28064:
[----:B------:R-:W-:Y:S05]  /*2d10*/  BSYNC B1 ;  /* 0x0000000000017941 */ /* 0x000fea0003800000 */
.L_x_28063:
[----:B------:R-:W0:Y:S01]  /*2d20*/  I2F.U32 R56, R114 ;  /* 0x0000007200387306 */ /* 0x000e220000201000 */
[----:B------:R-:W-:Y:S01]  /*2d30*/  HFMA2.MMA R118, -RZ, RZ, 0.1171875, 0 ;  /* 0x2f800000ff767435 */ /* 0x000fe200000001ff */
[----:B------:R-:W-:Y:S02]  /*2d40*/  ISETP.NE.U32.AND P1, PT, RZ, c[0x0][0x178], PT ;  /* 0x00005e00ff007a0c */ /* 0x000fe40003f25070 */
[----:B------:R-:W-:Y:S02]  /*2d50*/  LOP3.LUT R6, R6, 0xfffffff7, RZ, 0xc0, !PT ;  /* 0xfffffff706067812 */ /* 0x000fe400078ec0ff */
[----:B------:R-:W-:-:S05]  /*2d60*/  ISETP.NE.AND.EX P1, PT, RZ, c[0x0][0x17c], PT, P1 ;  /* 0x00005f00ff007a0c */ /* 0x000fca0003f25310 */
        /* <DEDUP_REMOVED lines=12> */
.L_x_28067:
        /* <DEDUP_REMOVED lines=12> */
.L_x_28070:
[----:B------:R-:W-:Y:S02]  /*2ef0*/  IMAD.MOV.U32 R57, RZ, RZ, R150 ;  /* 0x000000ffff397224 */ /* 0x000fe400078e0096 */
.L_x_28071:
[----:B------:R-:W-:Y:S05]  /*2f00*/  BSYNC B1 ;  /* 0x0000000000017941 */ /* 0x000fea0003800000 */
.L_x_28069:
        /* <DEDUP_REMOVED lines=16> */
.L_x_28075:
[----:B------:R-:W-:Y:S05]  /*3010*/  BSYNC B2 ;  /* 0x0000000000027941 */ /* 0x000fea0003800000 */
.L_x_28074:
        /* <DEDUP_REMOVED lines=44> */
.L_x_28073:
[----:B------:R-:W-:Y:S05]  /*32e0*/  BSYNC B1 ;  /* 0x0000000000017941 */ /* 0x000fea0003800000 */
.L_x_28072:
[----:B------:R-:W0:Y:S02]  /*32f0*/  I2F.U32 R57, R57 ;  /* 0x0000003900397306 */ /* 0x000e240000201000 */
[----:B0-----:R-:W-:-:S05]  /*3300*/  FFMA.FTZ R57, R57, R118, 1.1641532182693481445e-10 ;  /* 0x2f00000039397423 */ /* 0x001fca0000010076 */
[----:B------:R-:W-:Y:S01]  /*3310*/  FSETP.GTU.FTZ.AND P2, PT, R57, c[0x0][0x1e4], PT ;  /* 0x0000790039007a0b */ /* 0x000fe20003f5c000 */
[----:B------:R-:W-:-:S03]  /*3320*/  HADD2.F32 R57, -RZ, R44.H0_H0 ;  /* 0x2000002cff397230 */ /* 0x000fc60000004100 */
[----:B------:R-:W-:Y:S02]  /*3330*/  SEL R155, RZ, 0x1, P2 ;  /* 0x00000001ff9b7807 */ /* 0x000fe40001000000 */
[----:B------:R-:W-:-:S05]  /*3340*/  FMUL.FTZ R57, R57, c[0x0][0x1e8] ;  /* 0x00007a0039397a20 */ /* 0x000fca0000410000 */
[----:B------:R-:W-:-:S05]  /*3350*/  FSEL R57, R57, RZ, !P2 ;  /* 0x000000ff39397208 */ /* 0x000fca0005000000 */
[----:B------:R-:W-:-:S04]  /*3360*/  FADD.FTZ R56, R57, R56 ;  /* 0x0000003839387221 */ /* 0x000fc80000010000 */
[----:B------:R-:W-:Y:S02]  /*3370*/  @P0 FADD.FTZ R56, R48, R56 ;  /* 0x0000003830380221 */ /* 0x000fe40000010000 */
.L_x_28068:
        /* <DEDUP_REMOVED lines=12> */
.L_x_28077:
[----:B------:R-:W-:Y:S02]  /*3440*/  IMAD.MOV.U32 R57, RZ, RZ, R150 ;  /* 0x000000ffff397224 */ /* 0x000fe400078e0096 */
.L_x_28078:
[----:B------:R-:W-:Y:S05]  /*3450*/  BSYNC B1 ;  /* 0x0000000000017941 */ /* 0x000fea0003800000 */
.L_x_28076:
        /* <DEDUP_REMOVED lines=16> */
.L_x_28082:
[----:B------:R-:W-:Y:S05]  /*3560*/  BSYNC B2 ;  /* 0x0000000000027941 */ /* 0x000fea0003800000 */
.L_x_28081:
        /* <DEDUP_REMOVED lines=44> */
.L_x_28080:
[----:B------:R-:W-:Y:S05]  /*3830*/  BSYNC B1 ;  /* 0x0000000000017941 */ /* 0x000fea0003800000 */
.L_x_28079:
        /* <DEDUP_REMOVED lines=14> */
.L_x_28083:
        /* <DEDUP_REMOVED lines=12> */
.L_x_28086:
[----:B------:R-:W-:Y:S02]  /*39e0*/  IMAD.MOV.U32 R60, RZ, RZ, R150 ;  /* 0x000000ffff3c7224 */ /* 0x000fe400078e0096 */
.L_x_28087:
[----:B------:R-:W-:Y:S05]  /*39f0*/  BSYNC B1 ;  /* 0x0000000000017941 */ /* 0x000fea0003800000 */
.L_x_28085:
        /* <DEDUP_REMOVED lines=16> */
.L_x_28091:
[----:B------:R-:W-:Y:S05]  /*3b00*/  BSYNC B2 ;  /* 0x0000000000027941 */ /* 0x000fea0003800000 */
.L_x_28090:
        /* <DEDUP_REMOVED lines=44> */
.L_x_28089:
[----:B------:R-:W-:Y:S05]  /*3dd0*/  BSYNC B1 ;  /* 0x0000000000017941 */ /* 0x000fea0003800000 */
.L_x_28088:
[----:B------:R-:W0:Y:S02]  /*3de0*/  I2F.U32 R58, R60 ;  /* 0x0000003c003a7306 */ /* 0x000e240000201000 */
[----:B0-----:R-:W-:-:S05]  /*3df0*/  FFMA.FTZ R58, R58, R118, 1.1641532182693481445e-10 ;  /* 0x2f0000003a3a7423 */ /* 0x001fca0000010076 */
[----:B------:R-:W-:Y:S01]  /*3e00*/  FSETP.GTU.FTZ.AND P2, PT, R58, c[0x0][0x1e4], PT ;  /* 0x000079003a007a0b */ /* 0x000fe20003f5c000 */
[----:B------:R-:W-:-:S03]  /*3e10*/  HADD2.F32 R58, -RZ, R44.H1_H1 ;  /* 0x3000002cff3a7230 */ /* 0x000fc60000004100 */
[----:B------:R-:W-:Y:S02]  /*3e20*/  SEL R156, RZ, 0x1, P2 ;  /* 0x00000001ff9c7807 */ /* 0x000fe40001000000 */
[----:B------:R-:W-:-:S05]  /*3e30*/  FMUL.FTZ R58, R58, c[0x0][0x1e8] ;  /* 0x00007a003a3a7a20 */ /* 0x000fca0000410000 */
[----:B------:R-:W-:-:S05]  /*3e40*/  FSEL R58, R58, RZ, !P2 ;  /* 0x000000ff3a3a7208 */ /* 0x000fca0005000000 */
[----:B------:R-:W-:-:S04]  /*3e50*/  FADD.FTZ R57, R58, R57 ;  /* 0x000000393a397221 */ /* 0x000fc80000010000 */
[----:B------:R-:W-:Y:S02]  /*3e60*/  @P0 FADD.FTZ R57, R49, R57 ;  /* 0x0000003931390221 */ /* 0x000fe40000010000 */
.L_x_28084:
        /* <DEDUP_REMOVED lines=12> */
.L_x_28093:
[----:B------:R-:W-:Y:S02]  /*3f30*/  IMAD.MOV.U32 R60, RZ, RZ, R150 ;  /* 0x000000ffff3c7224 */ /* 0x000fe400078e0096 */
.L_x_28094:
[----:B------:R-:W-:Y:S05]  /*3f40*/  BSYNC B1 ;  /* 0x0000000000017941 */ /* 0x000fea0003800000 */
.L_x_28092:
        /* <DEDUP_REMOVED lines=16> */
.L_x_28098:
[----:B------:R-:W-:Y:S05]  /*4050*/  BSYNC B2 ;  /* 0x0000000000027941 */ /* 0x000fea0003800000 */
.L_x_28097:
        /* <DEDUP_REMOVED lines=44> */
.L_x_28096:
[----:B------:R-:W-:Y:S05]  /*4320*/  BSYNC B1 ;  /* 0x0000000000017941 */ /* 0x000fea0003800000 */
.L_x_28095:
        /* <DEDUP_REMOVED lines=14> */
.L_x_28099:
        /* <DEDUP_REMOVED lines=12> */
.L_x_28102:
[----:B------:R-:W-:Y:S02]  /*44d0*/  IMAD.MOV.U32 R59, RZ, RZ, R150 ;  /* 0x000000ffff3b7224 */ /* 0x000fe400078e0096 */
.L_x_28103:
[----:B------:R-:W-:Y:S05]  /*44e0*/  BSYNC B1 ;  /* 0x0000000000017941 */ /* 0x000fea0003800000 */
.L_x_28101:
        /* <DEDUP_REMOVED lines=16> */
.L_x_28107:
[----:B------:R-:W-:Y:S05]  /*45f0*/  BSYNC B2 ;  /* 0x0000000000027941 */ /* 0x000fea0003800000 */
.L_x_28106:
        /* <DEDUP_REMOVED lines=44> */
.L_x_28105:
[----:B------:R-:W-:Y:S05]  /*48c0*/  BSYNC B1 ;  /* 0x0000000000017941 */ /* 0x000fea0003800000 */
.L_x_28104:
        /* <DEDUP_REMOVED lines=9> */
.L_x_28100:
        /* <DEDUP_REMOVED lines=12> */
.L_x_28109:
[----:B------:R-:W-:Y:S02]  /*4a20*/  IMAD.MOV.U32 R59, RZ, RZ, R150 ;  /* 0x000000ffff3b7224 */ /* 0x000fe400078e0096 */
.L_x_28110:
[----:B------:R-:W-:Y:S05]  /*4a30*/  BSYNC B1 ;  /* 0x0000000000017941 */ /* 0x000fea0003800000 */
.L_x_28108:
        /* <DEDUP_REMOVED lines=16> */
.L_x_28114:
[----:B------:R-:W-:Y:S05]  /*4b40*/  BSYNC B2 ;  /* 0x0000000000027941 */ /* 0x000fea0003800000 */
.L_x_28113:
        /* <DEDUP_REMOVED lines=44> */
.L_x_28112:
[----:B------:R-:W-:Y:S05]  /*4e10*/  BSYNC B1 ;  /* 0x0000000000017941 */ /* 0x000fea0003800000 */
.L_x_28111:
        /* <DEDUP_REMOVED lines=14> */
.L_x_28115:
        /* <DEDUP_REMOVED lines=12> */
.L_x_28118:
[----:B------:R-:W-:Y:S02]  /*4fc0*/  MOV R116, R150 ;  /* 0x0000009600747202 */ /* 0x000fe40000000f00 */
.L_x_28119:
[----:B------:R-:W-:Y:S05]  /*4fd0*/  BSYNC B1 ;  /* 0x0000000000017941 */ /* 0x000fea0003800000 */
.L_x_28117:
        /* <DEDUP_REMOVED lines=16> */
.L_x_28123:
[----:B------:R-:W-:Y:S05]  /*50e0*/  BSYNC B2 ;  /* 0x0000000000027941 */ /* 0x000fea0003800000 */
.L_x_28122:
        /* <DEDUP_REMOVED lines=44> */
.L_x_28121:
[----:B------:R-:W-:Y:S05]  /*53b0*/  BSYNC B1 ;  /* 0x0000000000017941 */ /* 0x000fea0003800000 */
.L_x_28120:
        /* <DEDUP_REMOVED lines=9> */
.L_x_28116:
        /* <DEDUP_REMOVED lines=12> */
.L_x_28125:
[----:B------:R-:W-:Y:S02]  /*5510*/  IMAD.MOV.U32 R116, RZ, RZ, R150 ;  /* 0x000000ffff747224 */ /* 0x000fe400078e0096 */
.L_x_28126:
[----:B------:R-:W-:Y:S05]  /*5520*/  BSYNC B1 ;  /* 0x0000000000017941 */ /* 0x000fea0003800000 */
.L_x_28124:
        /* <DEDUP_REMOVED lines=16> */
.L_x_28130:
[----:B------:R-:W-:Y:S05]  /*5630*/  BSYNC B2 ;  /* 0x0000000000027941 */ /* 0x000fea0003800000 */
.L_x_28129:
        /* <DEDUP_REMOVED lines=44> */
.L_x_28128:
[----:B------:R-:W-:Y:S05]  /*5900*/  BSYNC B1 ;  /* 0x0000000000017941 */ /* 0x000fea0003800000 */
.L_x_28127:
        /* <DEDUP_REMOVED lines=12> */
.L_x_28131:
        /* <DEDUP_REMOVED lines=12> */
.L_x_28134:
[----:B------:R-:W-:Y:S02]  /*5a90*/  IMAD.MOV.U32 R61, RZ, RZ, R150 ;  /* 0x000000ffff3d7224 */ /* 0x000fe400078e0096 */
.L_x_28135:
[----:B------:R-:W-:Y:S05]  /*5aa0*/  BSYNC B1 ;  /* 0x0000000000017941 */ /* 0x000fea0003800000 */
.L_x_28133:
        /* <DEDUP_REMOVED lines=16> */
.L_x_28139:
[----:B------:R-:W-:Y:S05]  /*5bb0*/  BSYNC B2 ;  /* 0x0000000000027941 */ /* 0x000fea0003800000 */
.L_x_28138:
        /* <DEDUP_REMOVED lines=44> */
.L_x_28137:
[----:B------:R-:W-:Y:S05]  /*5e80*/  BSYNC B1 ;  /* 0x0000000000017941 */ /* 0x000fea0003800000 */
.L_x_28136:
        /* <DEDUP_REMOVED lines=9> */
.L_x_28132:
        /* <DEDUP_REMOVED lines=12> */
.L_x_28141:
[----:B------:R-:W-:Y:S02]  /*5fe0*/  IMAD.MOV.U32 R61, RZ, RZ, R150 ;  /* 0x000000ffff3d7224 */ /* 0x000fe400078e0096 */
.L_x_28142:
[----:B------:R-:W-:Y:S05]  /*5ff0*/  BSYNC B1 ;  /* 0x0000000000017941 */ /* 0x000fea0003800000 */
.L_x_28140:
        /* <DEDUP_REMOVED lines=16> */
.L_x_28146:
[----:B------:R-:W-:Y:S05]  /*6100*/  BSYNC B2 ;  /* 0x0000000000027941 */ /* 0x000fea0003800000 */
.L_x_28145:
        /* <DEDUP_REMOVED lines=44> */
.L_x_28144:
[----:B------:R-:W-:Y:S05]  /*63d0*/  BSYNC B1 ;  /* 0x0000000000017941 */ /* 0x000fea0003800000 */
.L_x_28143:
        /* <DEDUP_REMOVED lines=12> */
.L_x_28147:
        /* <DEDUP_REMOVED lines=12> */
.L_x_28150:
[----:B------:R-:W-:Y:S02]  /*6560*/  IMAD.MOV.U32 R62, RZ, RZ, R150 ;  /* 0x000000ffff3e7224 */ /* 0x000fe400078e0096 */
.L_x_28151:
[----:B------:R-:W-:Y:S05]  /*6570*/  BSYNC B1 ;  /* 0x0000000000017941 */ /* 0x000fea0003800000 */
.L_x_28149:
        /* <DEDUP_REMOVED lines=16> */
.L_x_28155:
[----:B------:R-:W-:Y:S05]  /*6680*/  BSYNC B2 ;  /* 0x0000000000027941 */ /* 0x000fea0003800000 */
.L_x_28154:
        /* <DEDUP_REMOVED lines=44> */
.L_x_28153:
[----:B------:R-:W-:Y:S05]  /*6950*/  BSYNC B1 ;  /* 0x0000000000017941 */ /* 0x000fea0003800000 */
.L_x_28152:
        /* <DEDUP_REMOVED lines=9> */
.L_x_28148:
        /* <DEDUP_REMOVED lines=12> */
.L_x_28157:
[----:B------:R-:W-:Y:S02]  /*6ab0*/  MOV R62, R150 ;  /* 0x00000096003e7202 */ /* 0x000fe40000000f00 */
.L_x_28158:
[----:B------:R-:W-:Y:S05]  /*6ac0*/  BSYNC B1 ;  /* 0x0000000000017941 */ /* 0x000fea0003800000 */
.L_x_28156:
        /* <DEDUP_REMOVED lines=16> */
.L_x_28162:
[----:B------:R-:W-:Y:S05]  /*6bd0*/  BSYNC B2 ;  /* 0x0000000000027941 */ /* 0x000fea0003800000 */
.L_x_28161:
        /* <DEDUP_REMOVED lines=44> */
.L_x_28160:
[----:B------:R-:W-:Y:S05]  /*6ea0*/  BSYNC B1 ;  /* 0x0000000000017941 */ /* 0x000fea0003800000 */
.L_x_28159:
        /* <DEDUP_REMOVED lines=12> */
.L_x_28163:
        /* <DEDUP_REMOVED lines=12> */
.L_x_28166:
[----:B------:R-:W-:Y:S02]  /*7030*/  IMAD.MOV.U32 R119, RZ, RZ, R150 ;  /* 0x000000ffff777224 */ /* 0x000fe400078e0096 */
.L_x_28167:
[----:B------:R-:W-:Y:S05]  /*7040*/  BSYNC B1 ;  /* 0x0000000000017941 */ /* 0x000fea0003800000 */
.L_x_28165:
        /* <DEDUP_REMOVED lines=16> */
.L_x_28171:
[----:B------:R-:W-:Y:S05]  /*7150*/  BSYNC B2 ;  /* 0x0000000000027941 */ /* 0x000fea0003800000 */
.L_x_28170:
        /* <DEDUP_REMOVED lines=44> */
.L_x_28169:
[----:B------:R-:W-:Y:S05]  /*7420*/  BSYNC B1 ;  /* 0x0000000000017941 */ /* 0x000fea0003800000 */
.L_x_28168:
        /* <DEDUP_REMOVED lines=9> */
.L_x_28164:
        /* <DEDUP_REMOVED lines=12> */
.L_x_28173:
[----:B------:R-:W-:Y:S02]  /*7580*/  IMAD.MOV.U32 R119, RZ, RZ, R150 ;  /* 0x000000ffff777224 */ /* 0x000fe400078e0096 */
.L_x_28174:
[----:B------:R-:W-:Y:S05]  /*7590*/  BSYNC B1 ;  /* 0x0000000000017941 */ /* 0x000fea0003800000 */
.L_x_28172:
        /* <DEDUP_REMOVED lines=16> */
.L_x_28178:
[----:B------:R-:W-:Y:S05]  /*76a0*/  BSYNC B2 ;  /* 0x0000000000027941 */ /* 0x000fea0003800000 */
.L_x_28177:
        /* <DEDUP_REMOVED lines=44> */
.L_x_28176:
[----:B------:R-:W-:Y:S05]  /*7970*/  BSYNC B1 ;  /* 0x0000000000017941 */ /* 0x000fea0003800000 */
.L_x_28175:
        /* <DEDUP_REMOVED lines=12> */
.L_x_28179:
        /* <DEDUP_REMOVED lines=12> */
.L_x_28182:
[----:B------:R-:W-:Y:S02]  /*7b00*/  IMAD.MOV.U32 R119, RZ, RZ, R150 ;  /* 0x000000ffff777224 */ /* 0x000fe400078e0096 */
.L_x_28183:
[----:B------:R-:W-:Y:S05]  /*7b10*/  BSYNC B1 ;  /* 0x0000000000017941 */ /* 0x000fea0003800000 */
.L_x_28181:
        /* <DEDUP_REMOVED lines=16> */
.L_x_28187:
[----:B------:R-:W-:Y:S05]  /*7c20*/  BSYNC B2 ;  /* 0x0000000000027941 */ /* 0x000fea0003800000 */
.L_x_28186:
        /* <DEDUP_REMOVED lines=44> */
.L_x_28185:
[----:B------:R-:W-:Y:S05]  /*7ef0*/  BSYNC B1 ;  /* 0x0000000000017941 */ /* 0x000fea0003800000 */
.L_x_28184:
        /* <DEDUP_REMOVED lines=9> */
.L_x_28180:
        /* <DEDUP_REMOVED lines=51> */
.L_x_28188:
[----:B------:R-:W-:Y:S02]  /*82c0*/  IADD3 R118, R154, 0x80, RZ ;  /* 0x000000809a767810 */ /* 0x000fe40007ffe0ff */
.L_x_28059:
[----:B------:R-:W-:Y:S05]  /*82d0*/  BSYNC B0 ;  /* 0x0000000000007941 */ /* 0x000fea0003800000 */
.L_x_28058:
        /* <DEDUP_REMOVED lines=26> */
[----:B------:R-:W-:Y:S02]  /*8480*/  ISETP.NE.AND P1, PT, R148, 0x3, PT ;  /* 0x000000039400780c */ /* 0x000fe40003f25270 */
[----:B------:R-:W-:-:S11]  /*8490*/  MOV R114, R129 ;  /* 0x0000008100727202 */ /* 0x000fd60000000f00 */
[----:B------:R-:W-:Y:S05]  /*84a0*/  @P1 BRA `(.L_x_28193) ;  /* 0x0000003000001947 */ /* 0x000fea0003800000 */
[----:B------:R-:W-:Y:S01]  /*84b0*/  IMAD.MOV.U32 R114, RZ, RZ, R152 ;  /* 0x000000ffff727224 */ /* 0x000fe200078e0098 */
[----:B------:R-:W-:Y:S05]  /*84c0*/  BRA `(.L_x_28193) ;  /* 0x0000001000007947 */ /* 0x000fea0003800000 */
.L_x_28192:
[----:B01----:R-:W-:Y:S02]  /*84d0*/  IMAD.MOV.U32 R114, RZ, RZ, R150 ;  /* 0x000000ffff727224 */ /* 0x003fe400078e0096 */
.L_x_28193:
[----:B------:R-:W-:Y:S05]  /*84e0*/  BSYNC B1 ;  /* 0x0000000000017941 */ /* 0x000fea0003800000 */
.L_x_28191:
        /* <DEDUP_REMOVED lines=16> */
.L_x_28197:
[----:B------:R-:W-:Y:S05]  /*85f0*/  BSYNC B2 ;  /* 0x0000000000027941 */ /* 0x000fea0003800000 */
.L_x_28196:
        /* <DEDUP_REMOVED lines=44> */
.L_x_28195:
[----:B------:R-:W-:Y:S05]  /*88c0*/  BSYNC B1 ;  /* 0x0000000000017941 */ /* 0x000fea0003800000 */
.L_x_28194:
        /* <DEDUP_REMOVED lines=17> */
.L_x_28198:
        /* <DEDUP_REMOVED lines=12> */
.L_x_28201:
[----:B------:R-:W-:Y:S02]  /*8aa0*/  IMAD.MOV.U32 R65, RZ, RZ, R150 ;  /* 0x000000ffff417224 */ /* 0x000fe400078e0096 */
.L_x_28202:
[----:B------:R-:W-:Y:S05]  /*8ab0*/  BSYNC B1 ;  /* 0x0000000000017941 */ /* 0x000fea0003800000 */
.L_x_28200:
        /* <DEDUP_REMOVED lines=16> */
.L_x_28206:
[----:B------:R-:W-:Y:S05]  /*8bc0*/  BSYNC B2 ;  /* 0x0000000000027941 */ /* 0x000fea0003800000 */
.L_x_28205:
        /* <DEDUP_REMOVED lines=44> */
.L_x_28204:
[----:B------:R-:W-:Y:S05]  /*8e90*/  BSYNC B1 ;  /* 0x0000000000017941 */ /* 0x000fea0003800000 */
.L_x_28203:
        /* <DEDUP_REMOVED lines=9> */
.L_x_28199:
        /* <DEDUP_REMOVED lines=12> */
.L_x_28208:
[----:B------:R-:W-:Y:S02]  /*8ff0*/  IMAD.MOV.U32 R65, RZ, RZ, R150 ;  /* 0x000000ffff417224 */ /* 0x000fe400078e0096 */
.L_x_28209:
[----:B------:R-:W-:Y:S05]  /*9000*/  BSYNC B1 ;  /* 0x0000000000017941 */ /* 0x000fea0003800000 */
.L_x_28207:
        /* <DEDUP_REMOVED lines=16> */
.L_x_28213:
[----:B------:R-:W-:Y:S05]  /*9110*/  BSYNC B2 ;  /* 0x0000000000027941 */ /* 0x000fea0003800000 */
.L_x_28212:
        /* <DEDUP_REMOVED lines=44> */
.L_x_28211:
[----:B------:R-:W-:Y:S05]  /*93e0*/  BSYNC B1 ;  /* 0x0000000000017941 */ /* 0x000fea0003800000 */
.L_x_28210:
        /* <DEDUP_REMOVED lines=14> */
.L_x_28214:
        /* <DEDUP_REMOVED lines=12> */
.L_x_28217:
[----:B------:R-:W-:Y:S02]  /*9590*/  IMAD.MOV.U32 R68, RZ, RZ, R150 ;  /* 0x000000ffff447224 */ /* 0x000fe400078e0096 */
.L_x_28218:
[----:B------:R-:W-:Y:S05]  /*95a0*/  BSYNC B1 ;  /* 0x0000000000017941 */ /* 0x000fea0003800000 */
.L_x_28216:
        /* <DEDUP_REMOVED lines=16> */
.L_x_28222:
[----:B------:R-:W-:Y:S05]  /*96b0*/  BSYNC B2 ;  /* 0x0000000000027941 */ /* 0x000fea0003800000 */
.L_x_28221:
        /* <DEDUP_REMOVED lines=44> */
.L_x_28220:
[----:B------:R-:W-:Y:S05]  /*9980*/  BSYNC B1 ;  /* 0x0000000000017941 */ /* 0x000fea0003800000 */
.L_x_28219:
        /* <DEDUP_REMOVED lines=9> */
.L_x_28215:
        /* <DEDUP_REMOVED lines=12> */
.L_x_28224:
[----:B------:R-:W-:Y:S02]  /*9ae0*/  IMAD.MOV.U32 R68, RZ, RZ, R150 ;  /* 0x000000ffff447224 */ /* 0x000fe400078e0096 */
.L_x_28225:
[----:B------:R-:W-:Y:S05]  /*9af0*/  BSYNC B1 ;  /* 0x0000000000017941 */ /* 0x000fea0003800000 */
.L_x_28223:
        /* <DEDUP_REMOVED lines=16> */
.L_x_28229:
[----:B------:R-:W-:Y:S05]  /*9c00*/  BSYNC B2 ;  /* 0x0000000000027941 */ /* 0x000fea0003800000 */
.L_x_28228:
        /* <DEDUP_REMOVED lines=44> */
.L_x_28227:
[----:B------:R-:W-:Y:S05]  /*9ed0*/  BSYNC B1 ;  /* 0x0000000000017941 */ /* 0x000fea0003800000 */
.L_x_28226:
        /* <DEDUP_REMOVED lines=14> */
.L_x_28230:
        /* <DEDUP_REMOVED lines=12> */
.L_x_28233:
[----:B------:R-:W-:Y:S02]  /*a080*/  IMAD.MOV.U32 R67, RZ, RZ, R150 ;  /* 0x000000ffff437224 */ /* 0x000fe400078e0096 */
.L_x_28234:
[----:B------:R-:W-:Y:S05]  /*a090*/  BSYNC B1 ;  /* 0x0000000000017941 */ /* 0x000fea0003800000 */
.L_x_28232:
        /* <DEDUP_REMOVED lines=16> */
.L_x_28238:
[----:B------:R-:W-:Y:S05]  /*a1a0*/  BSYNC B2 ;  /* 0x0000000000027941 */ /* 0x000fea0003800000 */
.L_x_28237:
        /* <DEDUP_REMOVED lines=44> */
.L_x_28236:
[----:B------:R-:W-:Y:S05]  /*a470*/  BSYNC B1 ;  /* 0x0000000000017941 */ /* 0x000fea0003800000 */
.L_x_28235:
        /* <DEDUP_REMOVED lines=9> */
.L_x_28231:
        /* <DEDUP_REMOVED lines=12> */
.L_x_28240:
[----:B------:R-:W-:Y:S02]  /*a5d0*/  IMAD.MOV.U32 R67, RZ, RZ, R150 ;  /* 0x000000ffff437224 */ /* 0x000fe400078e0096 */
.L_x_28241:
[----:B------:R-:W-:Y:S05]  /*a5e0*/  BSYNC B1 ;  /* 0x0000000000017941 */ /* 0x000fea0003800000 */
.L_x_28239:
        /* <DEDUP_REMOVED lines=16> */
.L_x_28245:
[----:B------:R-:W-:Y:S05]  /*a6f0*/  BSYNC B2 ;  /* 0x0000000000027941 */ /* 0x000fea0003800000 */
.L_x_28244:
        /* <DEDUP_REMOVED lines=44> */
.L_x_28243:
[----:B------:R-:W-:Y:S05]  /*a9c0*/  BSYNC B1 ;  /* 0x0000000000017941 */ /* 0x000fea0003800000 */
.L_x_28242:
        /* <DEDUP_REMOVED lines=14> */
.L_x_28246:
        /* <DEDUP_REMOVED lines=12> */
.L_x_28249:
[----:B------:R-:W-:Y:S02]  /*ab70*/  MOV R116, R150 ;  /* 0x0000009600747202 */ /* 0x000fe40000000f00 */
.L_x_28250:
[----:B------:R-:W-:Y:S05]  /*ab80*/  BSYNC B1 ;  /* 0x0000000000017941 */ /* 0x000fea0003800000 */
.L_x_28248:
        /* <DEDUP_REMOVED lines=16> */
.L_x_28254:
[----:B------:R-:W-:Y:S05]  /*ac90*/  BSYNC B2 ;  /* 0x0000000000027941 */ /* 0x000fea0003800000 */
.L_x_28253:
        /* <DEDUP_REMOVED lines=44> */
.L_x_28252:
[----:B------:R-:W-:Y:S05]  /*af60*/  BSYNC B1 ;  /* 0x0000000000017941 */ /* 0x000fea0003800000 */
.L_x_28251:
        /* <DEDUP_REMOVED lines=9> */
.L_x_28247:
        /* <DEDUP_REMOVED lines=12> */
.L_x_28256:
[----:B------:R-:W-:Y:S02]  /*b0c0*/  IMAD.MOV.U32 R116, RZ, RZ, R150 ;  /* 0x000000ffff747224 */ /* 0x000fe400078e0096 */
.L_x_28257:
[----:B------:R-:W-:Y:S05]  /*b0d0*/  BSYNC B1 ;  /* 0x0000000000017941 */ /* 0x000fea0003800000 */
.L_x_28255:
        /* <DEDUP_REMOVED lines=16> */
.L_x_28261:
[----:B------:R-:W-:Y:S05]  /*b1e0*/  BSYNC B2 ;  /* 0x0000000000027941 */ /* 0x000fea0003800000 */
.L_x_28260:
        /* <DEDUP_REMOVED lines=44> */
.L_x_28259:
[----:B------:R-:W-:Y:S05]  /*b4b0*/  BSYNC B1 ;  /* 0x0000000000017941 */ /* 0x000fea0003800000 */
.L_x_28258:
        /* <DEDUP_REMOVED lines=12> */
.L_x_28262:
        /* <DEDUP_REMOVED lines=12> */
.L_x_28265:
[----:B------:R-:W-:Y:S02]  /*b640*/  IMAD.MOV.U32 R69, RZ, RZ, R150 ;  /* 0x000000ffff457224 */ /* 0x000fe400078e0096 */
.L_x_28266:
[----:B------:R-:W-:Y:S05]  /*b650*/  BSYNC B1 ;  /* 0x0000000000017941 */ /* 0x000fea0003800000 */
.L_x_28264:
        /* <DEDUP_REMOVED lines=16> */
.L_x_28270:
[----:B------:R-:W-:Y:S05]  /*b760*/  BSYNC B2 ;  /* 0x0000000000027941 */ /* 0x000fea0003800000 */
.L_x_28269:
        /* <DEDUP_REMOVED lines=44> */
.L_x_28268:
[----:B------:R-:W-:Y:S05]  /*ba30*/  BSYNC B1 ;  /* 0x0000000000017941 */ /* 0x000fea0003800000 */
.L_x_28267:
        /* <DEDUP_REMOVED lines=9> */
.L_x_28263:
        /* <DEDUP_REMOVED lines=12> */
.L_x_28272:
[----:B------:R-:W-:Y:S02]  /*bb90*/  IMAD.MOV.U32 R69, RZ, RZ, R150 ;  /* 0x000000ffff457224 */ /* 0x000fe400078e0096 */
.L_x_28273:
[----:B------:R-:W-:Y:S05]  /*bba0*/  BSYNC B1 ;  /* 0x0000000000017941 */ /* 0x000fea0003800000 */
.L_x_28271:
        /* <DEDUP_REMOVED lines=16> */
.L_x_28277:
[----:B------:R-:W-:Y:S05]  /*bcb0*/  BSYNC B2 ;  /* 0x0000000000027941 */ /* 0x000fea0003800000 */
.L_x_28276:
        /* <DEDUP_REMOVED lines=44> */
.L_x_28275:
[----:B------:R-:W-:Y:S05]  /*bf80*/  BSYNC B1 ;  /* 0x0000000000017941 */ /* 0x000fea0003800000 */
.L_x_28274:
        /* <DEDUP_REMOVED lines=12> */
.L_x_28278:
        /* <DEDUP_REMOVED lines=12> */
.L_x_28281:
[----:B------:R-:W-:Y:S02]  /*c110*/  IMAD.MOV.U32 R70, RZ, RZ, R150 ;  /* 0x000000ffff467224 */ /* 0x000fe400078e0096 */
.L_x_28282:
[----:B------:R-:W-:Y:S05]  /*c120*/  BSYNC B1 ;  /* 0x0000000000017941 */ /* 0x000fea0003800000 */
.L_x_28280:
        /* <DEDUP_REMOVED lines=16> */
.L_x_28286:
[----:B------:R-:W-:Y:S05]  /*c230*/  BSYNC B2 ;  /* 0x0000000000027941 */ /* 0x000fea0003800000 */
.L_x_28285:
        /* <DEDUP_REMOVED lines=44> */
.L_x_28284:
[----:B------:R-:W-:Y:S05]  /*c500*/  BSYNC B1 ;  /* 0x0000000000017941 */ /* 0x000fea0003800000 */
.L_x_28283:
        /* <DEDUP_REMOVED lines=9> */
.L_x_28279:
        /* <DEDUP_REMOVED lines=12> */
.L_x_28288:
[----:B------:R-:W-:Y:S02]  /*c660*/  MOV R70, R150 ;  /* 0x0000009600467202 */ /* 0x000fe40000000f00 */
.L_x_28289:
[----:B------:R-:W-:Y:S05]  /*c670*/  BSYNC B1 ;  /* 0x0000000000017941 */ /* 0x000fea0003800000 */
.L_x_28287:
        /* <DEDUP_REMOVED lines=16> */
.L_x_28293:
[----:B------:R-:W-:Y:S05]  /*c780*/  BSYNC B2 ;  /* 0x0000000000027941 */ /* 0x000fea0003800000 */
.L_x_28292:
        /* <DEDUP_REMOVED lines=44> */
.L_x_28291:
[----:B------:R-:W-:Y:S05]  /*ca50*/  BSYNC B1 ;  /* 0x0000000000017941 */ /* 0x000fea0003800000 */
.L_x_28290:
        /* <DEDUP_REMOVED lines=12> */
.L_x_28294:
        /* <DEDUP_REMOVED lines=12> */
.L_x_28297:
[----:B------:R-:W-:Y:S02]  /*cbe0*/  IMAD.MOV.U32 R148, RZ, RZ, R150 ;  /* 0x000000ffff947224 */ /* 0x000fe400078e0096 */
.L_x_28298:
[----:B------:R-:W-:Y:S05]  /*cbf0*/  BSYNC B1 ;  /* 0x0000000000017941 */ /* 0x000fea0003800000 */
.L_x_28296:
        /* <DEDUP_REMOVED lines=16> */
.L_x_28302:
[----:B------:R-:W-:Y:S05]  /*cd00*/  BSYNC B2 ;  /* 0x0000000000027941 */ /* 0x000fea0003800000 */
.L_x_28301:
        /* <DEDUP_REMOVED lines=44> */
.L_x_28300:
[----:B------:R-:W-:Y:S05]  /*cfd0*/  BSYNC B1 ;  /* 0x0000000000017941 */ /* 0x000fea0003800000 */
.L_x_28299:
        /* <DEDUP_REMOVED lines=9> */
.L_x_28295:
        /* <DEDUP_REMOVED lines=12> */
.L_x_28304:
[----:B------:R-:W-:Y:S02]  /*d130*/  IMAD.MOV.U32 R148, RZ, RZ, R150 ;  /* 0x000000ffff947224 */ /* 0x000fe400078e0096 */
.L_x_28305:
[----:B------:R-:W-:Y:S05]  /*d140*/  BSYNC B1 ;  /* 0x0000000000017941 */ /* 0x000fea0003800000 */
.L_x_28303:
        /* <DEDUP_REMOVED lines=16> */
.L_x_28309:
[----:B------:R-:W-:Y:S05]  /*d250*/  BSYNC B2 ;  /* 0x0000000000027941 */ /* 0x000fea0003800000 */
.L_x_28308:
        /* <DEDUP_REMOVED lines=44> */
.L_x_28307:
[----:B------:R-:W-:Y:S05]  /*d520*/  BSYNC B1 ;  /* 0x0000000000017941 */ /* 0x000fea0003800000 */
.L_x_28306:
        /* <DEDUP_REMOVED lines=12> */
.L_x_28310:
        /* <DEDUP_REMOVED lines=12> */
.L_x_28313:
[----:B------:R-:W-:Y:S02]  /*d6b0*/  IMAD.MOV.U32 R162, RZ, RZ, R150 ;  /* 0x000000ffffa27224 */ /* 0x000fe400078e0096 */
.L_x_28314:
[----:B------:R-:W-:Y:S05]  /*d6c0*/  BSYNC B1 ;  /* 0x0000000000017941 */ /* 0x000fea0003800000 */
.L_x_28312:
        /* <DEDUP_REMOVED lines=16> */
.L_x_28318:
[----:B------:R-:W-:Y:S05]  /*d7d0*/  BSYNC B2 ;  /* 0x0000000000027941 */ /* 0x000fea0003800000 */
.L_x_28317:
        /* <DEDUP_REMOVED lines=44> */
.L_x_28316:
[----:B------:R-:W-:Y:S05]  /*daa0*/  BSYNC B1 ;  /* 0x0000000000017941 */ /* 0x000fea0003800000 */
.L_x_28315:
        /* <DEDUP_REMOVED lines=9> */
.L_x_28311:
        /* <DEDUP_REMOVED lines=51> */
.L_x_28319:
[----:B------:R-:W-:Y:S02]  /*de70*/  IADD3 R118, R118, 0x80, RZ ;  /* 0x0000008076767810 */ /* 0x000fe40007ffe0ff */
.L_x_28190:
[----:B------:R-:W-:Y:S05]  /*de80*/  BSYNC B0 ;  /* 0x0000000000007941 */ /* 0x000fea0003800000 */
.L_x_28189:
        /* <DEDUP_REMOVED lines=31> */
.L_x_28323:
[----:B01----:R-:W-:Y:S02]  /*e080*/  IMAD.MOV.U32 R114, RZ, RZ, R150 ;  /* 0x000000ffff727224 */ /* 0x003fe400078e0096 */
.L_x_28324:
[----:B------:R-:W-:Y:S05]  /*e090*/  BSYNC B1 ;  /* 0x0000000000017941 */ /* 0x000fea0003800000 */
.L_x_28322:
        /* <DEDUP_REMOVED lines=16> */
.L_x_28328:
[----:B------:R-:W-:Y:S05]  /*e1a0*/  BSYNC B2 ;  /* 0x0000000000027941 */ /* 0x000fea0003800000 */
.L_x_28327:
        /* <DEDUP_REMOVED lines=44> */
.L_x_28326:
[----:B------:R-:W-:Y:S05]  /*e470*/  BSYNC B1 ;  /* 0x0000000000017941 */ /* 0x000fea0003800000 */
.L_x_28325:
        /* <DEDUP_REMOVED lines=17> */
.L_x_28329:
        /* <DEDUP_REMOVED lines=12> */
.L_x_28332:
[----:B------:R-:W-:Y:S02]  /*e650*/  IMAD.MOV.U32 R73, RZ, RZ, R150 ;  /* 0x000000ffff497224 */ /* 0x000fe400078e0096 */
.L_x_28333:
[----:B------:R-:W-:Y:S05]  /*e660*/  BSYNC B1 ;  /* 0x0000000000017941 */ /* 0x000fea0003800000 */
.L_x_28331:
        /* <DEDUP_REMOVED lines=16> */
.L_x_28337:
[----:B------:R-:W-:Y:S05]  /*e770*/  BSYNC B2 ;  /* 0x0000000000027941 */ /* 0x000fea0003800000 */
.L_x_28336:
        /* <DEDUP_REMOVED lines=44> */
.L_x_28335:
[----:B------:R-:W-:Y:S05]  /*ea40*/  BSYNC B1 ;  /* 0x0000000000017941 */ /* 0x000fea0003800000 */
.L_x_28334:
        /* <DEDUP_REMOVED lines=9> */
.L_x_28330:
        /* <DEDUP_REMOVED lines=12> */
.L_x_28339:
[----:B------:R-:W-:Y:S02]  /*eba0*/  IMAD.MOV.U32 R73, RZ, RZ, R150 ;  /* 0x000000ffff497224 */ /* 0x000fe400078e0096 */
.L_x_28340:
[----:B------:R-:W-:Y:S05]  /*ebb0*/  BSYNC B1 ;  /* 0x0000000000017941 */ /* 0x000fea0003800000 */
.L_x_28338:
        /* <DEDUP_REMOVED lines=16> */
.L_x_28344:
[----:B------:R-:W-:Y:S05]  /*ecc0*/  BSYNC B2 ;  /* 0x0000000000027941 */ /* 0x000fea0003800000 */
.L_x_28343:
        /* <DEDUP_REMOVED lines=44> */
.L_x_28342:
[----:B------:R-:W-:Y:S05]  /*ef90*/  BSYNC B1 ;  /* 0x0000000000017941 */ /* 0x000fea0003800000 */
.L_x_28341:
        /* <DEDUP_REMOVED lines=14> */
.L_x_28345:
        /* <DEDUP_REMOVED lines=12> */
.L_x_28348:
[----:B------:R-:W-:Y:S02]  /*f140*/  IMAD.MOV.U32 R76, RZ, RZ, R150 ;  /* 0x000000ffff4c7224 */ /* 0x000fe400078e0096 */
.L_x_28349:
[----:B------:R-:W-:Y:S05]  /*f150*/  BSYNC B1 ;  /* 0x0000000000017941 */ /* 0x000fea0003800000 */
.L_x_28347:
        /* <DEDUP_REMOVED lines=16> */
.L_x_28353:
[----:B------:R-:W-:Y:S05]  /*f260*/  BSYNC B2 ;  /* 0x0000000000027941 */ /* 0x000fea0003800000 */
.L_x_28352:
        /* <DEDUP_REMOVED lines=44> */
.L_x_28351:
[----:B------:R-:W-:Y:S05]  /*f530*/  BSYNC B1 ;  /* 0x0000000000017941 */ /* 0x000fea0003800000 */
.L_x_28350:
        /* <DEDUP_REMOVED lines=9> */
.L_x_28346:
        /* <DEDUP_REMOVED lines=12> */
.L_x_28355:
[----:B------:R-:W-:Y:S02]  /*f690*/  IMAD.MOV.U32 R76, RZ, RZ, R150 ;  /* 0x000000ffff4c7224 */ /* 0x000fe400078e0096 */
.L_x_28356:
[----:B------:R-:W-:Y:S05]  /*f6a0*/  BSYNC B1 ;  /* 0x0000000000017941 */ /* 0x000fea0003800000 */
.L_x_28354:
        /* <DEDUP_REMOVED lines=16> */
.L_x_28360:
[----:B------:R-:W-:Y:S05]  /*f7b0*/  BSYNC B2 ;  /* 0x0000000000027941 */ /* 0x000fea0003800000 */
.L_x_28359:
        /* <DEDUP_REMOVED lines=44> */
.L_x_28358:
[----:B------:R-:W-:Y:S05]  /*fa80*/  BSYNC B1 ;  /* 0x0000000000017941 */ /* 0x000fea0003800000 */
.L_x_28357:
        /* <DEDUP_REMOVED lines=14> */
.L_x_28361:
        /* <DEDUP_REMOVED lines=12> */
.L_x_28364:
[----:B------:R-:W-:Y:S02]  /*fc30*/  IMAD.MOV.U32 R75, RZ, RZ, R150 ;  /* 0x000000ffff4b7224 */ /* 0x000fe400078e0096 */
.L_x_28365:
[----:B------:R-:W-:Y:S05]  /*fc40*/  BSYNC B1 ;  /* 0x0000000000017941 */ /* 0x000fea0003800000 */
.L_x_28363:
        /* <DEDUP_REMOVED lines=16> */
.L_x_28369:
[----:B------:R-:W-:Y:S05]  /*fd50*/  BSYNC B2 ;  /* 0x0000000000027941 */ /* 0x000fea0003800000 */
.L_x_28368:
        /* <DEDUP_REMOVED lines=44> */
.L_x_28367:
[----:B------:R-:W-:Y:S05]  /*10020*/  BSYNC B1 ;  /* 0x0000000000017941 */ /* 0x000fea0003800000 */
.L_x_28366:
        /* <DEDUP_REMOVED lines=9> */
.L_x_28362:
        /* <DEDUP_REMOVED lines=12> */
.L_x_28371:
[----:B------:R-:W-:Y:S02]  /*10180*/  IMAD.MOV.U32 R75, RZ, RZ, R150 ;  /* 0x000000ffff4b7224 */ /* 0x000fe400078e0096 */
.L_x_28372:
[----:B------:R-:W-:Y:S05]  /*10190*/  BSYNC B1 ;  /* 0x0000000000017941 */ /* 0x000fea0003800000 */
.L_x_28370:
        /* <DEDUP_REMOVED lines=16> */
.L_x_28376:
[----:B------:R-:W-:Y:S05]  /*102a0*/  BSYNC B2 ;  /* 0x0000000000027941 */ /* 0x000fea0003800000 */
.L_x_28375:
        /* <DEDUP_REMOVED lines=44> */
.L_x_28374:
[----:B------:R-:W-:Y:S05]  /*10570*/  BSYNC B1 ;  /* 0x0000000000017941 */ /* 0x000fea0003800000 */
.L_x_28373:
        /* <DEDUP_REMOVED lines=14> */
.L_x_28377:
        /* <DEDUP_REMOVED lines=12> */
.L_x_28380:
[----:B------:R-:W-:Y:S02]  /*10720*/  MOV R116, R150 ;  /* 0x0000009600747202 */ /* 0x000fe40000000f00 */
.L_x_28381:
[----:B------:R-:W-:Y:S05]  /*10730*/  BSYNC B1 ;  /* 0x0000000000017941 */ /* 0x000fea0003800000 */
.L_x_28379:
        /* <DEDUP_REMOVED lines=16> */
.L_x_28385:
[----:B------:R-:W-:Y:S05]  /*10840*/  BSYNC B2 ;  /* 0x0000000000027941 */ /* 0x000fea0003800000 */
.L_x_28384:
        /* <DEDUP_REMOVED lines=44> */
.L_x_28383:
[----:B------:R-:W-:Y:S05]  /*10b10*/  BSYNC B1 ;  /* 0x0000000000017941 */ /* 0x000fea0003800000 */
.L_x_28382:
        /* <DEDUP_REMOVED lines=9> */
.L_x_28378:
        /* <DEDUP_REMOVED lines=12> */
.L_x_28387:
[----:B------:R-:W-:Y:S02]  /*10c70*/  IMAD.MOV.U32 R116, RZ, RZ, R150 ;  /* 0x000000ffff747224 */ /* 0x000fe400078e0096 */
.L_x_28388:
[----:B------:R-:W-:Y:S05]  /*10c80*/  BSYNC B1 ;  /* 0x0000000000017941 */ /* 0x000fea0003800000 */
.L_x_28386:
        /* <DEDUP_REMOVED lines=16> */
.L_x_28392:
[----:B------:R-:W-:Y:S05]  /*10d90*/  BSYNC B2 ;  /* 0x0000000000027941 */ /* 0x000fea0003800000 */
.L_x_28391:
        /* <DEDUP_REMOVED lines=44> */
.L_x_28390:
[----:B------:R-:W-:Y:S05]  /*11060*/  BSYNC B1 ;  /* 0x0000000000017941 */ /* 0x000fea0003800000 */
.L_x_28389:
        /* <DEDUP_REMOVED lines=12> */
.L_x_28393:
        /* <DEDUP_REMOVED lines=12> */
.L_x_28396:
[----:B------:R-:W-:Y:S02]  /*111f0*/  IMAD.MOV.U32 R77, RZ, RZ, R150 ;  /* 0x000000ffff4d7224 */ /* 0x000fe400078e0096 */
.L_x_28397:
[----:B------:R-:W-:Y:S05]  /*11200*/  BSYNC B1 ;  /* 0x0000000000017941 */ /* 0x000fea0003800000 */
.L_x_28395:
        /* <DEDUP_REMOVED lines=16> */
.L_x_28401:
[----:B------:R-:W-:Y:S05]  /*11310*/  BSYNC B2 ;  /* 0x0000000000027941 */ /* 0x000fea0003800000 */
.L_x_28400:
        /* <DEDUP_REMOVED lines=44> */
.L_x_28399:
[----:B------:R-:W-:Y:S05]  /*115e0*/  BSYNC B1 ;  /* 0x0000000000017941 */ /* 0x000fea0003800000 */
.L_x_28398:
        /* <DEDUP_REMOVED lines=9> */
.L_x_28394:
        /* <DEDUP_REMOVED lines=12> */
.L_x_28403:
[----:B------:R-:W-:Y:S02]  /*11740*/  IMAD.MOV.U32 R77, RZ, RZ, R150 ;  /* 0x000000ffff4d7224 */ /* 0x000fe400078e0096 */
.L_x_28404:
[----:B------:R-:W-:Y:S05]  /*11750*/  BSYNC B1 ;  /* 0x0000000000017941 */ /* 0x000fea0003800000 */
.L_x_28402:
        /* <DEDUP_REMOVED lines=16> */
.L_x_28408:
[----:B------:R-:W-:Y:S05]  /*11860*/  BSYNC B2 ;  /* 0x0000000000027941 */ /* 0x000fea0003800000 */
.L_x_28407:
        /* <DEDUP_REMOVED lines=44> */
.L_x_28406:
[----:B------:R-:W-:Y:S05]  /*11b30*/  BSYNC B1 ;  /* 0x0000000000017941 */ /* 0x000fea0003800000 */
.L_x_28405:
        /* <DEDUP_REMOVED lines=12> */
.L_x_28409:
        /* <DEDUP_REMOVED lines=12> */
.L_x_28412:
[----:B------:R-:W-:Y:S02]  /*11cc0*/  IMAD.MOV.U32 R78, RZ, RZ, R150 ;  /* 0x000000ffff4e7224 */ /* 0x000fe400078e0096 */
.L_x_28413:
[----:B------:R-:W-:Y:S05]  /*11cd0*/  BSYNC B1 ;  /* 0x0000000000017941 */ /* 0x000fea0003800000 */
.L_x_28411:
        /* <DEDUP_REMOVED lines=16> */
.L_x_28417:
[----:B------:R-:W-:Y:S05]  /*11de0*/  BSYNC B2 ;  /* 0x0000000000027941 */ /* 0x000fea0003800000 */
.L_x_28416:
        /* <DEDUP_REMOVED lines=44> */
.L_x_28415:
[----:B------:R-:W-:Y:S05]  /*120b0*/  BSYNC B1 ;  /* 0x0000000000017941 */ /* 0x000fea0003800000 */
.L_x_28414:
        /* <DEDUP_REMOVED lines=9> */
.L_x_28410:
        /* <DEDUP_REMOVED lines=12> */
.L_x_28419:
[----:B------:R-:W-:Y:S02]  /*12210*/  MOV R78, R150 ;  /* 0x00000096004e7202 */ /* 0x000fe40000000f00 */
.L_x_28420:
[----:B------:R-:W-:Y:S05]  /*12220*/  BSYNC B1 ;  /* 0x0000000000017941 */ /* 0x000fea0003800000 */
.L_x_28418:
        /* <DEDUP_REMOVED lines=16> */
.L_x_28424:
[----:B------:R-:W-:Y:S05]  /*12330*/  BSYNC B2 ;  /* 0x0000000000027941 */ /* 0x000fea0003800000 */
.L_x_28423:
        /* <DEDUP_REMOVED lines=44> */
.L_x_28422:
[----:B------:R-:W-:Y:S05]  /*12600*/  BSYNC B1 ;  /* 0x0000000000017941 */ /* 0x000fea0003800000 */
.L_x_28421:
        /* <DEDUP_REMOVED lines=12> */
.L_x_28425:
        /* <DEDUP_REMOVED lines=12> */
.L_x_28428:
[----:B------:R-:W-:Y:S02]  /*12790*/  IMAD.MOV.U32 R148, RZ, RZ, R150 ;  /* 0x000000ffff947224 */ /* 0x000fe400078e0096 */
.L_x_28429:
[----:B------:R-:W-:Y:S05]  /*127a0*/  BSYNC B1 ;  /* 0x0000000000017941 */ /* 0x000fea0003800000 */
.L_x_28427:
        /* <DEDUP_REMOVED lines=16> */
.L_x_28433:
[----:B------:R-:W-:Y:S05]  /*128b0*/  BSYNC B2 ;  /* 0x0000000000027941 */ /* 0x000fea0003800000 */
.L_x_28432:
        /* <DEDUP_REMOVED lines=44> */
.L_x_28431:
[----:B------:R-:W-:Y:S05]  /*12b80*/  BSYNC B1 ;  /* 0x0000000000017941 */ /* 0x000fea0003800000 */
.L_x_28430:
        /* <DEDUP_REMOVED lines=9> */
.L_x_28426:
        /* <DEDUP_REMOVED lines=12> */
.L_x_28435:
[----:B------:R-:W-:Y:S02]  /*12ce0*/  IMAD.MOV.U32 R148, RZ, RZ, R150 ;  /* 0x000000ffff947224 */ /* 0x000fe400078e0096 */
.L_x_28436:
[----:B------:R-:W-:Y:S05]  /*12cf0*/  BSYNC B1 ;  /* 0x0000000000017941 */ /* 0x000fea0003800000 */
.L_x_28434:
        /* <DEDUP_REMOVED lines=16> */
.L_x_28440:
[----:B------:R-:W-:Y:S05]  /*12e00*/  BSYNC B2 ;  /* 0x0000000000027941 */ /* 0x000fea0003800000 */
.L_x_28439:
        /* <DEDUP_REMOVED lines=44> */
.L_x_28438:
[----:B------:R-:W-:Y:S05]  /*130d0*/  BSYNC B1 ;  /* 0x0000000000017941 */ /* 0x000fea0003800000 */
.L_x_28437:
        /* <DEDUP_REMOVED lines=12> */
.L_x_28441:
        /* <DEDUP_REMOVED lines=12> */
.L_x_28444:
[----:B------:R-:W-:Y:S02]  /*13260*/  IMAD.MOV.U32 R162, RZ, RZ, R150 ;  /* 0x000000ffffa27224 */ /* 0x000fe400078e0096 */
.L_x_28445:
[----:B------:R-:W-:Y:S05]  /*13270*/  BSYNC B1 ;  /* 0x0000000000017941 */ /* 0x000fea0003800000 */
.L_x_28443:
        /* <DEDUP_REMOVED lines=16> */
.L_x_28449:
[----:B------:R-:W-:Y:S05]  /*13380*/  BSYNC B2 ;  /* 0x0000000000027941 */ /* 0x000fea0003800000 */
.L_x_28448:
        /* <DEDUP_REMOVED lines=44> */
.L_x_28447:
[----:B------:R-:W-:Y:S05]  /*13650*/  BSYNC B1 ;  /* 0x0000000000017941 */ /* 0x000fea0003800000 */
.L_x_28446:
        /* <DEDUP_REMOVED lines=9> */
.L_x_28442:
        /* <DEDUP_REMOVED lines=51> */
.L_x_28450:
[----:B------:R-:W-:Y:S02]  /*13a20*/  IADD3 R118, R118, 0x80, RZ ;  /* 0x0000008076767810 */ /* 0x000fe40007ffe0ff */
.L_x_28321:
[----:B------:R-:W-:Y:S05]  /*13a30*/  BSYNC B0 ;  /* 0x0000000000007941 */ /* 0x000fea0003800000 */
.L_x_28320:
        /* <DEDUP_REMOVED lines=31> */
.L_x_28454:
[----:B01----:R-:W-:Y:S02]  /*13c30*/  IMAD.MOV.U32 R114, RZ, RZ, R150 ;  /* 0x000000ffff727224 */ /* 0x003fe400078e0096 */
.L_x_28455:
[----:B------:R-:W-:Y:S05]  /*13c40*/  BSYNC B1 ;  /* 0x0000000000017941 */ /* 0x000fea0003800000 */
.L_x_28453:
        /* <DEDUP_REMOVED lines=16> */
.L_x_28459:
[----:B------:R-:W-:Y:S05]  /*13d50*/  BSYNC B2 ;  /* 0x0000000000027941 */ /* 0x000fea0003800000 */
.L_x_28458:
        /* <DEDUP_REMOVED lines=44> */
.L_x_28457:
[----:B------:R-:W-:Y:S05]  /*14020*/  BSYNC B1 ;  /* 0x0000000000017941 */ /* 0x000fea0003800000 */
.L_x_28456:
        /* <DEDUP_REMOVED lines=17> */
.L_x_28460:
        /* <DEDUP_REMOVED lines=12> */
.L_x_28463:
[----:B------:R-:W-:Y:S02]  /*14200*/  IMAD.MOV.U32 R81, RZ, RZ, R150 ;  /* 0x000000ffff517224 */ /* 0x000fe400078e0096 */
.L_x_28464:
[----:B------:R-:W-:Y:S05]  /*14210*/  BSYNC B1 ;  /* 0x0000000000017941 */ /* 0x000fea0003800000 */
.L_x_28462:
        /* <DEDUP_REMOVED lines=16> */
.L_x_28468:
[----:B------:R-:W-:Y:S05]  /*14320*/  BSYNC B2 ;  /* 0x0000000000027941 */ /* 0x000fea0003800000 */
.L_x_28467:
        /* <DEDUP_REMOVED lines=44> */
.L_x_28466:
[----:B------:R-:W-:Y:S05]  /*145f0*/  BSYNC B1 ;  /* 0x0000000000017941 */ /* 0x000fea0003800000 */
.L_x_28465:
        /* <DEDUP_REMOVED lines=9> */
.L_x_28461:
        /* <DEDUP_REMOVED lines=12> */
.L_x_28470:
[----:B------:R-:W-:Y:S02]  /*14750*/  IMAD.MOV.U32 R81, RZ, RZ, R150 ;  /* 0x000000ffff517224 */ /* 0x000fe400078e0096 */
.L_x_28471:
[----:B------:R-:W-:Y:S05]  /*14760*/  BSYNC B1 ;  /* 0x0000000000017941 */ /* 0x000fea0003800000 */
.L_x_28469:
        /* <DEDUP_REMOVED lines=16> */
.L_x_28475:
[----:B------:R-:W-:Y:S05]  /*14870*/  BSYNC B2 ;  /* 0x0000000000027941 */ /* 0x000fea0003800000 */
.L_x_28474:
        /* <DEDUP_REMOVED lines=44> */
.L_x_28473:
[----:B------:R-:W-:Y:S05]  /*14b40*/  BSYNC B1 ;  /* 0x0000000000017941 */ /* 0x000fea0003800000 */
.L_x_28472:
        /* <DEDUP_REMOVED lines=14> */
.L_x_28476:
        /* <DEDUP_REMOVED lines=12> */
.L_x_28479:
[----:B------:R-:W-:Y:S02]  /*14cf0*/  IMAD.MOV.U32 R84, RZ, RZ, R150 ;  /* 0x000000ffff547224 */ /* 0x000fe400078e0096 */
.L_x_28480:
[----:B------:R-:W-:Y:S05]  /*14d00*/  BSYNC B1 ;  /* 0x0000000000017941 */ /* 0x000fea0003800000 */
.L_x_28478:
        /* <DEDUP_REMOVED lines=16> */
.L_x_28484:
[----:B------:R-:W-:Y:S05]  /*14e10*/  BSYNC B2 ;  /* 0x0000000000027941 */ /* 0x000fea0003800000 */
.L_x_28483:
        /* <DEDUP_REMOVED lines=44> */
.L_x_28482:
[----:B------:R-:W-:Y:S05]  /*150e0*/  BSYNC B1 ;  /* 0x0000000000017941 */ /* 0x000fea0003800000 */
.L_x_28481:
        /* <DEDUP_REMOVED lines=9> */
.L_x_28477:
        /* <DEDUP_REMOVED lines=12> */
.L_x_28486:
[----:B------:R-:W-:Y:S02]  /*15240*/  IMAD.MOV.U32 R84, RZ, RZ, R150 ;  /* 0x000000ffff547224 */ /* 0x000fe400078e0096 */
.L_x_28487:
[----:B------:R-:W-:Y:S05]  /*15250*/  BSYNC B1 ;  /* 0x0000000000017941 */ /* 0x000fea0003800000 */
.L_x_28485:
        /* <DEDUP_REMOVED lines=16> */
.L_x_28491:
[----:B------:R-:W-:Y:S05]  /*15360*/  BSYNC B2 ;  /* 0x0000000000027941 */ /* 0x000fea0003800000 */
.L_x_28490:
        /* <DEDUP_REMOVED lines=44> */
.L_x_28489:
[----:B------:R-:W-:Y:S05]  /*15630*/  BSYNC B1 ;  /* 0x0000000000017941 */ /* 0x000fea0003800000 */
.L_x_28488:
        /* <DEDUP_REMOVED lines=14> */
.L_x_28492:
        /* <DEDUP_REMOVED lines=12> */
.L_x_28495:
[----:B------:R-:W-:Y:S02]  /*157e0*/  IMAD.MOV.U32 R83, RZ, RZ, R150 ;  /* 0x000000ffff537224 */ /* 0x000fe400078e0096 */
.L_x_28496:
[----:B------:R-:W-:Y:S05]  /*157f0*/  BSYNC B1 ;  /* 0x0000000000017941 */ /* 0x000fea0003800000 */
.L_x_28494:
        /* <DEDUP_REMOVED lines=16> */
.L_x_28500:
[----:B------:R-:W-:Y:S05]  /*15900*/  BSYNC B2 ;  /* 0x0000000000027941 */ /* 0x000fea0003800000 */
.L_x_28499:
        /* <DEDUP_REMOVED lines=44> */
.L_x_28498:
[----:B------:R-:W-:Y:S05]  /*15bd0*/  BSYNC B1 ;  /* 0x0000000000017941 */ /* 0x000fea0003800000 */
.L_x_28497:
        /* <DEDUP_REMOVED lines=9> */
.L_x_28493:
        /* <DEDUP_REMOVED lines=12> */
.L_x_28502:
[----:B------:R-:W-:Y:S02]  /*15d30*/  IMAD.MOV.U32 R83, RZ, RZ, R150 ;  /* 0x000000ffff537224 */ /* 0x000fe400078e0096 */
.L_x_28503:
[----:B------:R-:W-:Y:S05]  /*15d40*/  BSYNC B1 ;  /* 0x0000000000017941 */ /* 0x000fea0003800000 */
.L_x_28501:
        /* <DEDUP_REMOVED lines=16> */
.L_x_28507:
[----:B------:R-:W-:Y:S05]  /*15e50*/  BSYNC B2 ;  /* 0x0000000000027941 */ /* 0x000fea0003800000 */
.L_x_28506:
        /* <DEDUP_REMOVED lines=44> */
.L_x_28505:
[----:B------:R-:W-:Y:S05]  /*16120*/  BSYNC B1 ;  /* 0x0000000000017941 */ /* 0x000fea0003800000 */
.L_x_28504:
        /* <DEDUP_REMOVED lines=14> */
.L_x_28508:
        /* <DEDUP_REMOVED lines=12> */
.L_x_28511:
[----:B------:R-:W-:Y:S02]  /*162d0*/  MOV R116, R150 ;  /* 0x0000009600747202 */ /* 0x000fe40000000f00 */
.L_x_28512:
[----:B------:R-:W-:Y:S05]  /*162e0*/  BSYNC B1 ;  /* 0x0000000000017941 */ /* 0x000fea0003800000 */
.L_x_28510:
        /* <DEDUP_REMOVED lines=16> */
.L_x_28516:
[----:B------:R-:W-:Y:S05]  /*163f0*/  BSYNC B2 ;  /* 0x0000000000027941 */ /* 0x000fea0003800000 */
.L_x_28515:
        /* <DEDUP_REMOVED lines=44> */
.L_x_28514:
[----:B------:R-:W-:Y:S05]  /*166c0*/  BSYNC B1 ;  /* 0x0000000000017941 */ /* 0x000fea0003800000 */
.L_x_28513:
        /* <DEDUP_REMOVED lines=9> */
.L_x_28509:
        /* <DEDUP_REMOVED lines=12> */
.L_x_28518:
[----:B------:R-:W-:Y:S02]  /*16820*/  IMAD.MOV.U32 R116, RZ, RZ, R150 ;  /* 0x000000ffff747224 */ /* 0x000fe400078e0096 */
.L_x_28519:
[----:B------:R-:W-:Y:S05]  /*16830*/  BSYNC B1 ;  /* 0x0000000000017941 */ /* 0x000fea0003800000 */
.L_x_28517:
        /* <DEDUP_REMOVED lines=16> */
.L_x_28523:
[----:B------:R-:W-:Y:S05]  /*16940*/  BSYNC B2 ;  /* 0x0000000000027941 */ /* 0x000fea0003800000 */
.L_x_28522:
        /* <DEDUP_REMOVED lines=44> */
.L_x_28521:
[----:B------:R-:W-:Y:S05]  /*16c10*/  BSYNC B1 ;  /* 0x0000000000017941 */ /* 0x000fea0003800000 */
.L_x_28520:
        /* <DEDUP_REMOVED lines=12> */
.L_x_28524:
        /* <DEDUP_REMOVED lines=12> */
.L_x_28527:
[----:B------:R-:W-:Y:S02]  /*16da0*/  IMAD.MOV.U32 R85, RZ, RZ, R150 ;  /* 0x000000ffff557224 */ /* 0x000fe400078e0096 */
.L_x_28528:
[----:B------:R-:W-:Y:S05]  /*16db0*/  BSYNC B1 ;  /* 0x0000000000017941 */ /* 0x000fea0003800000 */
.L_x_28526:
        /* <DEDUP_REMOVED lines=16> */
.L_x_28532:
[----:B------:R-:W-:Y:S05]  /*16ec0*/  BSYNC B2 ;  /* 0x0000000000027941 */ /* 0x000fea0003800000 */
.L_x_28531:
        /* <DEDUP_REMOVED lines=44> */
.L_x_28530:
[----:B------:R-:W-:Y:S05]  /*17190*/  BSYNC B1 ;  /* 0x0000000000017941 */ /* 0x000fea0003800000 */
.L_x_28529:
        /* <DEDUP_REMOVED lines=9> */
.L_x_28525:
        /* <DEDUP_REMOVED lines=12> */
.L_x_28534:
[----:B------:R-:W-:Y:S02]  /*172f0*/  IMAD.MOV.U32 R85, RZ, RZ, R150 ;  /* 0x000000ffff557224 */ /* 0x000fe400078e0096 */
.L_x_28535:
[----:B------:R-:W-:Y:S05]  /*17300*/  BSYNC B1 ;  /* 0x0000000000017941 */ /* 0x000fea0003800000 */
.L_x_28533:
        /* <DEDUP_REMOVED lines=16> */
.L_x_28539:
[----:B------:R-:W-:Y:S05]  /*17410*/  BSYNC B2 ;  /* 0x0000000000027941 */ /* 0x000fea0003800000 */
.L_x_28538:
        /* <DEDUP_REMOVED lines=44> */
.L_x_28537:
[----:B------:R-:W-:Y:S05]  /*176e0*/  BSYNC B1 ;  /* 0x0000000000017941 */ /* 0x000fea0003800000 */
.L_x_28536:
        /* <DEDUP_REMOVED lines=12> */
.L_x_28540:
        /* <DEDUP_REMOVED lines=12> */
.L_x_28543:
[----:B------:R-:W-:Y:S02]  /*17870*/  IMAD.MOV.U32 R86, RZ, RZ, R150 ;  /* 0x000000ffff567224 */ /* 0x000fe400078e0096 */
.L_x_28544:
[----:B------:R-:W-:Y:S05]  /*17880*/  BSYNC B1 ;  /* 0x0000000000017941 */ /* 0x000fea0003800000 */
.L_x_28542:
        /* <DEDUP_REMOVED lines=16> */
.L_x_28548:
[----:B------:R-:W-:Y:S05]  /*17990*/  BSYNC B2 ;  /* 0x0000000000027941 */ /* 0x000fea0003800000 */
.L_x_28547:
        /* <DEDUP_REMOVED lines=44> */
.L_x_28546:
[----:B------:R-:W-:Y:S05]  /*17c60*/  BSYNC B1 ;  /* 0x0000000000017941 */ /* 0x000fea0003800000 */
.L_x_28545:
        /* <DEDUP_REMOVED lines=9> */
.L_x_28541:
        /* <DEDUP_REMOVED lines=12> */
.L_x_28550:
[----:B------:R-:W-:Y:S02]  /*17dc0*/  MOV R86, R150 ;  /* 0x0000009600567202 */ /* 0x000fe40000000f00 */
.L_x_28551:
[----:B------:R-:W-:Y:S05]  /*17dd0*/  BSYNC B1 ;  /* 0x0000000000017941 */ /* 0x000fea0003800000 */
.L_x_28549:
        /* <DEDUP_REMOVED lines=16> */
.L_x_28555:
[----:B------:R-:W-:Y:S05]  /*17ee0*/  BSYNC B2 ;  /* 0x0000000000027941 */ /* 0x000fea0003800000 */
.L_x_28554:
        /* <DEDUP_REMOVED lines=44> */
.L_x_28553:
[----:B------:R-:W-:Y:S05]  /*181b0*/  BSYNC B1 ;  /* 0x0000000000017941 */ /* 0x000fea0003800000 */
.L_x_28552:
        /* <DEDUP_REMOVED lines=12> */
.L_x_28556:
        /* <DEDUP_REMOVED lines=12> */
.L_x_28559:
[----:B------:R-:W-:Y:S02]  /*18340*/  IMAD.MOV.U32 R148, RZ, RZ, R150 ;  /* 0x000000ffff947224 */ /* 0x000fe400078e0096 */
.L_x_28560:
[----:B------:R-:W-:Y:S05]  /*18350*/  BSYNC B1 ;  /* 0x0000000000017941 */ /* 0x000fea0003800000 */
.L_x_28558:
        /* <DEDUP_REMOVED lines=16> */
.L_x_28564:
[----:B------:R-:W-:Y:S05]  /*18460*/  BSYNC B2 ;  /* 0x0000000000027941 */ /* 0x000fea0003800000 */
.L_x_28563:
        /* <DEDUP_REMOVED lines=44> */
.L_x_28562:
[----:B------:R-:W-:Y:S05]  /*18730*/  BSYNC B1 ;  /* 0x0000000000017941 */ /* 0x000fea0003800000 */
.L_x_28561:
        /* <DEDUP_REMOVED lines=9> */
.L_x_28557:
        /* <DEDUP_REMOVED lines=12> */
.L_x_28566:
[----:B------:R-:W-:Y:S02]  /*18890*/  IMAD.MOV.U32 R148, RZ, RZ, R150 ;  /* 0x000000ffff947224 */ /* 0x000fe400078e0096 */
.L_x_28567:
[----:B------:R-:W-:Y:S05]  /*188a0*/  BSYNC B1 ;  /* 0x0000000000017941 */ /* 0x000fea0003800000 */
.L_x_28565:
        /* <DEDUP_REMOVED lines=16> */
.L_x_28571:
[----:B------:R-:W-:Y:S05]  /*189b0*/  BSYNC B2 ;  /* 0x0000000000027941 */ /* 0x000fea0003800000 */
.L_x_28570:
        /* <DEDUP_REMOVED lines=44> */
.L_x_28569:
[----:B------:R-:W-:Y:S05]  /*18c80*/  BSYNC B1 ;  /* 0x0000000000017941 */ /* 0x000fea0003800000 */
.L_x_28568:
        /* <DEDUP_REMOVED lines=12> */
.L_x_28572:
        /* <DEDUP_REMOVED lines=12> */
.L_x_28575:
[----:B------:R-:W-:Y:S02]  /*18e10*/  IMAD.MOV.U32 R162, RZ, RZ, R150 ;  /* 0x000000ffffa27224 */ /* 0x000fe400078e0096 */
.L_x_28576:
[----:B------:R-:W-:Y:S05]  /*18e20*/  BSYNC B1 ;  /* 0x0000000000017941 */ /* 0x000fea0003800000 */
.L_x_28574:
        /* <DEDUP_REMOVED lines=16> */
.L_x_28580:
[----:B------:R-:W-:Y:S05]  /*18f30*/  BSYNC B2 ;  /* 0x0000000000027941 */ /* 0x000fea0003800000 */
.L_x_28579:
        /* <DEDUP_REMOVED lines=44> */
.L_x_28578:
[----:B------:R-:W-:Y:S05]  /*19200*/  BSYNC B1 ;  /* 0x0000000000017941 */ /* 0x000fea0003800000 */
.L_x_28577:
        /* <DEDUP_REMOVED lines=9> */
.L_x_28573:
        /* <DEDUP_REMOVED lines=51> */
.L_x_28581:
[----:B------:R-:W-:Y:S02]  /*195d0*/  IADD3 R118, R118, 0x80, RZ ;  /* 0x0000008076767810 */ /* 0x000fe40007ffe0ff */
.L_x_28452:
[----:B------:R-:W-:Y:S05]  /*195e0*/  BSYNC B0 ;  /* 0x0000000000007941 */ /* 0x000fea0003800000 */
.L_x_28451:
        /* <DEDUP_REMOVED lines=31> */
.L_x_28585:
[----:B01----:R-:W-:Y:S02]  /*197e0*/  IMAD.MOV.U32 R114, RZ, RZ, R150 ;  /* 0x000000ffff727224 */ /* 0x003fe400078e0096 */
.L_x_28586:
[----:B------:R-:W-:Y:S05]  /*197f0*/  BSYNC B1 ;  /* 0x0000000000017941 */ /* 0x000fea0003800000 */
.L_x_28584:
        /* <DEDUP_REMOVED lines=16> */
.L_x_28590:
[----:B------:R-:W-:Y:S05]  /*19900*/  BSYNC B2 ;  /* 0x0000000000027941 */ /* 0x000fea0003800000 */
.L_x_28589:
        /* <DEDUP_REMOVED lines=44> */
.L_x_28588:
[----:B------:R-:W-:Y:S05]  /*19bd0*/  BSYNC B1 ;  /* 0x0000000000017941 */ /* 0x000fea0003800000 */
.L_x_28587:
        /* <DEDUP_REMOVED lines=17> */
.L_x_28591:
        /* <DEDUP_REMOVED lines=12> */
.L_x_28594:
[----:B------:R-:W-:Y:S02]  /*19db0*/  IMAD.MOV.U32 R89, RZ, RZ, R150 ;  /* 0x000000ffff597224 */ /* 0x000fe400078e0096 */
.L_x_28595:
[----:B------:R-:W-:Y:S05]  /*19dc0*/  BSYNC B1 ;  /* 0x0000000000017941 */ /* 0x000fea0003800000 */
.L_x_28593:
        /* <DEDUP_REMOVED lines=16> */
.L_x_28599:
[----:B------:R-:W-:Y:S05]  /*19ed0*/  BSYNC B2 ;  /* 0x0000000000027941 */ /* 0x000fea0003800000 */
.L_x_28598:
        /* <DEDUP_REMOVED lines=44> */
.L_x_28597:
[----:B------:R-:W-:Y:S05]  /*1a1a0*/  BSYNC B1 ;  /* 0x0000000000017941 */ /* 0x000fea0003800000 */
.L_x_28596:
        /* <DEDUP_REMOVED lines=9> */
.L_x_28592:
        /* <DEDUP_REMOVED lines=12> */
.L_x_28601:
[----:B------:R-:W-:Y:S02]  /*1a300*/  IMAD.MOV.U32 R89, RZ, RZ, R150 ;  /* 0x000000ffff597224 */ /* 0x000fe400078e0096 */
.L_x_28602:
[----:B------:R-:W-:Y:S05]  /*1a310*/  BSYNC B1 ;  /* 0x0000000000017941 */ /* 0x000fea0003800000 */
.L_x_28600:
        /* <DEDUP_REMOVED lines=16> */
.L_x_28606:
[----:B------:R-:W-:Y:S05]  /*1a420*/  BSYNC B2 ;  /* 0x0000000000027941 */ /* 0x000fea0003800000 */
.L_x_28605:
        /* <DEDUP_REMOVED lines=44> */
.L_x_28604:
[----:B------:R-:W-:Y:S05]  /*1a6f0*/  BSYNC B1 ;  /* 0x0000000000017941 */ /* 0x000fea0003800000 */
.L_x_28603:
        /* <DEDUP_REMOVED lines=14> */
.L_x_28607:
        /* <DEDUP_REMOVED lines=12> */
.L_x_28610:
[----:B------:R-:W-:Y:S02]  /*1a8a0*/  IMAD.MOV.U32 R92, RZ, RZ, R150 ;  /* 0x000000ffff5c7224 */ /* 0x000fe400078e0096 */
.L_x_28611:
[----:B------:R-:W-:Y:S05]  /*1a8b0*/  BSYNC B1 ;  /* 0x0000000000017941 */ /* 0x000fea0003800000 */
.L_x_28609:
        /* <DEDUP_REMOVED lines=16> */
.L_x_28615:
[----:B------:R-:W-:Y:S05]  /*1a9c0*/  BSYNC B2 ;  /* 0x0000000000027941 */ /* 0x000fea0003800000 */
.L_x_28614:
        /* <DEDUP_REMOVED lines=44> */
.L_x_28613:
[----:B------:R-:W-:Y:S05]  /*1ac90*/  BSYNC B1 ;  /* 0x0000000000017941 */ /* 0x000fea0003800000 */
.L_x_28612:
        /* <DEDUP_REMOVED lines=9> */
.L_x_28608:
        /* <DEDUP_REMOVED lines=12> */
.L_x_28617:
[----:B------:R-:W-:Y:S02]  /*1adf0*/  IMAD.MOV.U32 R92, RZ, RZ, R150 ;  /* 0x000000ffff5c7224 */ /* 0x000fe400078e0096 */
.L_x_28618:
[----:B------:R-:W-:Y:S05]  /*1ae00*/  BSYNC B1 ;  /* 0x0000000000017941 */ /* 0x000fea0003800000 */
.L_x_28616:
        /* <DEDUP_REMOVED lines=16> */
.L_x_28622:
[----:B------:R-:W-:Y:S05]  /*1af10*/  BSYNC B2 ;  /* 0x0000000000027941 */ /* 0x000fea0003800000 */
.L_x_28621:
        /* <DEDUP_REMOVED lines=44> */
.L_x_28620:
[----:B------:R-:W-:Y:S05]  /*1b1e0*/  BSYNC B1 ;  /* 0x0000000000017941 */ /* 0x000fea0003800000 */
.L_x_28619:
        /* <DEDUP_REMOVED lines=14> */
.L_x_28623:
        /* <DEDUP_REMOVED lines=12> */
.L_x_28626:
[----:B------:R-:W-:Y:S02]  /*1b390*/  IMAD.MOV.U32 R91, RZ, RZ, R150 ;  /* 0x000000ffff5b7224 */ /* 0x000fe400078e0096 */
.L_x_28627:
[----:B------:R-:W-:Y:S05]  /*1b3a0*/  BSYNC B1 ;  /* 0x0000000000017941 */ /* 0x000fea0003800000 */
.L_x_28625:
        /* <DEDUP_REMOVED lines=16> */
.L_x_28631:
[----:B------:R-:W-:Y:S05]  /*1b4b0*/  BSYNC B2 ;  /* 0x0000000000027941 */ /* 0x000fea0003800000 */
.L_x_28630:
        /* <DEDUP_REMOVED lines=44> */
.L_x_28629:
[----:B------:R-:W-:Y:S05]  /*1b780*/  BSYNC B1 ;  /* 0x0000000000017941 */ /* 0x000fea0003800000 */
.L_x_28628:
        /* <DEDUP_REMOVED lines=9> */
.L_x_28624:
        /* <DEDUP_REMOVED lines=12> */
.L_x_28633:
[----:B------:R-:W-:Y:S02]  /*1b8e0*/  IMAD.MOV.U32 R91, RZ, RZ, R150 ;  /* 0x000000ffff5b7224 */ /* 0x000fe400078e0096 */
.L_x_28634:
[----:B------:R-:W-:Y:S05]  /*1b8f0*/  BSYNC B1 ;  /* 0x0000000000017941 */ /* 0x000fea0003800000 */
.L_x_28632:
        /* <DEDUP_REMOVED lines=16> */
.L_x_28638:
[----:B------:R-:W-:Y:S05]  /*1ba00*/  BSYNC B2 ;  /* 0x0000000000027941 */ /* 0x000fea0003800000 */
.L_x_28637:
        /* <DEDUP_REMOVED lines=44> */
.L_x_28636:
[----:B------:R-:W-:Y:S05]  /*1bcd0*/  BSYNC B1 ;  /* 0x0000000000017941 */ /* 0x000fea0003800000 */
.L_x_28635:
        /* <DEDUP_REMOVED lines=14> */
.L_x_28639:
        /* <DEDUP_REMOVED lines=12> */
.L_x_28642:
[----:B------:R-:W-:Y:S02]  /*1be80*/  MOV R116, R150 ;  /* 0x0000009600747202 */ /* 0x000fe40000000f00 */
.L_x_28643:
[----:B------:R-:W-:Y:S05]  /*1be90*/  BSYNC B1 ;  /* 0x0000000000017941 */ /* 0x000fea0003800000 */
.L_x_28641:
        /* <DEDUP_REMOVED lines=16> */
.L_x_28647:
[----:B------:R-:W-:Y:S05]  /*1bfa0*/  BSYNC B2 ;  /* 0x0000000000027941 */ /* 0x000fea0003800000 */
.L_x_28646:
        /* <DEDUP_REMOVED lines=44> */
.L_x_28645:
[----:B------:R-:W-:Y:S05]  /*1c270*/  BSYNC B1 ;  /* 0x0000000000017941 */ /* 0x000fea0003800000 */
.L_x_28644:
        /* <DEDUP_REMOVED lines=9> */
.L_x_28640:
        /* <DEDUP_REMOVED lines=12> */
.L_x_28649:
[----:B------:R-:W-:Y:S02]  /*1c3d0*/  IMAD.MOV.U32 R116, RZ, RZ, R150 ;  /* 0x000000ffff747224 */ /* 0x000fe400078e0096 */
.L_x_28650:
[----:B------:R-:W-:Y:S05]  /*1c3e0*/  BSYNC B1 ;  /* 0x0000000000017941 */ /* 0x000fea0003800000 */
.L_x_28648:
        /* <DEDUP_REMOVED lines=16> */
.L_x_28654:
[----:B------:R-:W-:Y:S05]  /*1c4f0*/  BSYNC B2 ;  /* 0x0000000000027941 */ /* 0x000fea0003800000 */
.L_x_28653:
        /* <DEDUP_REMOVED lines=44> */
.L_x_28652:
[----:B------:R-:W-:Y:S05]  /*1c7c0*/  BSYNC B1 ;  /* 0x0000000000017941 */ /* 0x000fea0003800000 */
.L_x_28651:
        /* <DEDUP_REMOVED lines=12> */
.L_x_28655:
        /* <DEDUP_REMOVED lines=12> */
.L_x_28658:
[----:B------:R-:W-:Y:S02]  /*1c950*/  IMAD.MOV.U32 R93, RZ, RZ, R150 ;  /* 0x000000ffff5d7224 */ /* 0x000fe400078e0096 */
.L_x_28659:
[----:B------:R-:W-:Y:S05]  /*1c960*/  BSYNC B1 ;  /* 0x0000000000017941 */ /* 0x000fea0003800000 */
.L_x_28657:
        /* <DEDUP_REMOVED lines=16> */
.L_x_28663:
[----:B------:R-:W-:Y:S05]  /*1ca70*/  BSYNC B2 ;  /* 0x0000000000027941 */ /* 0x000fea0003800000 */
.L_x_28662:
        /* <DEDUP_REMOVED lines=44> */
.L_x_28661:
[----:B------:R-:W-:Y:S05]  /*1cd40*/  BSYNC B1 ;  /* 0x0000000000017941 */ /* 0x000fea0003800000 */
.L_x_28660:
        /* <DEDUP_REMOVED lines=9> */
.L_x_28656:
        /* <DEDUP_REMOVED lines=12> */
.L_x_28665:
[----:B------:R-:W-:Y:S02]  /*1cea0*/  IMAD.MOV.U32 R93, RZ, RZ, R150 ;  /* 0x000000ffff5d7224 */ /* 0x000fe400078e0096 */
.L_x_28666:
[----:B------:R-:W-:Y:S05]  /*1ceb0*/  BSYNC B1 ;  /* 0x0000000000017941 */ /* 0x000fea0003800000 */
.L_x_28664:
        /* <DEDUP_REMOVED lines=16> */
.L_x_28670:
[----:B------:R-:W-:Y:S05]  /*1cfc0*/  BSYNC B2 ;  /* 0x0000000000027941 */ /* 0x000fea0003800000 */
.L_x_28669:
        /* <DEDUP_REMOVED lines=44> */
.L_x_28668:
[----:B------:R-:W-:Y:S05]  /*1d290*/  BSYNC B1 ;  /* 0x0000000000017941 */ /* 0x000fea0003800000 */
.L_x_28667:
        /* <DEDUP_REMOVED lines=12> */
.L_x_28671:
        /* <DEDUP_REMOVED lines=12> */
.L_x_28674:
[----:B------:R-:W-:Y:S02]  /*1d420*/  IMAD.MOV.U32 R94, RZ, RZ, R150 ;  /* 0x000000ffff5e7224 */ /* 0x000fe400078e0096 */
.L_x_28675:
[----:B------:R-:W-:Y:S05]  /*1d430*/  BSYNC B1 ;  /* 0x0000000000017941 */ /* 0x000fea0003800000 */
.L_x_28673:
        /* <DEDUP_REMOVED lines=16> */
.L_x_28679:
[----:B------:R-:W-:Y:S05]  /*1d540*/  BSYNC B2 ;  /* 0x0000000000027941 */ /* 0x000fea0003800000 */
.L_x_28678:
        /* <DEDUP_REMOVED lines=44> */
.L_x_28677:
[----:B------:R-:W-:Y:S05]  /*1d810*/  BSYNC B1 ;  /* 0x0000000000017941 */ /* 0x000fea0003800000 */
.L_x_28676:
        /* <DEDUP_REMOVED lines=9> */
.L_x_28672:
        /* <DEDUP_REMOVED lines=12> */
.L_x_28681:
[----:B------:R-:W-:Y:S02]  /*1d970*/  MOV R94, R150 ;  /* 0x00000096005e7202 */ /* 0x000fe40000000f00 */
.L_x_28682:
[----:B------:R-:W-:Y:S05]  /*1d980*/  BSYNC B1 ;  /* 0x0000000000017941 */ /* 0x000fea0003800000 */
.L_x_28680:
        /* <DEDUP_REMOVED lines=16> */
.L_x_28686:
[----:B------:R-:W-:Y:S05]  /*1da90*/  BSYNC B2 ;  /* 0x0000000000027941 */ /* 0x000fea0003800000 */
.L_x_28685:
        /* <DEDUP_REMOVED lines=44> */
.L_x_28684:
[----:B------:R-:W-:Y:S05]  /*1dd60*/  BSYNC B1 ;  /* 0x0000000000017941 */ /* 0x000fea0003800000 */
.L_x_28683:
        /* <DEDUP_REMOVED lines=12> */
.L_x_28687:
        /* <DEDUP_REMOVED lines=12> */
.L_x_28690:
[----:B------:R-:W-:Y:S02]  /*1def0*/  IMAD.MOV.U32 R148, RZ, RZ, R150 ;  /* 0x000000ffff947224 */ /* 0x000fe400078e0096 */
.L_x_28691:
[----:B------:R-:W-:Y:S05]  /*1df00*/  BSYNC B1 ;  /* 0x0000000000017941 */ /* 0x000fea0003800000 */
.L_x_28689:
        /* <DEDUP_REMOVED lines=16> */
.L_x_28695:
[----:B------:R-:W-:Y:S05]  /*1e010*/  BSYNC B2 ;  /* 0x0000000000027941 */ /* 0x000fea0003800000 */
.L_x_28694:
        /* <DEDUP_REMOVED lines=44> */
.L_x_28693:
[----:B------:R-:W-:Y:S05]  /*1e2e0*/  BSYNC B1 ;  /* 0x0000000000017941 */ /* 0x000fea0003800000 */
.L_x_28692:
        /* <DEDUP_REMOVED lines=9> */
.L_x_28688:
        /* <DEDUP_REMOVED lines=12> */
.L_x_28697:
[----:B------:R-:W-:Y:S02]  /*1e440*/  IMAD.MOV.U32 R148, RZ, RZ, R150 ;  /* 0x000000ffff947224 */ /* 0x000fe400078e0096 */
.L_x_28698:
[----:B------:R-:W-:Y:S05]  /*1e450*/  BSYNC B1 ;  /* 0x0000000000017941 */ /* 0x000fea0003800000 */
.L_x_28696:
        /* <DEDUP_REMOVED lines=16> */
.L_x_28702:
[----:B------:R-:W-:Y:S05]  /*1e560*/  BSYNC B2 ;  /* 0x0000000000027941 */ /* 0x000fea0003800000 */
.L_x_28701:
        /* <DEDUP_REMOVED lines=44> */
.L_x_28700:
[----:B------:R-:W-:Y:S05]  /*1e830*/  BSYNC B1 ;  /* 0x0000000000017941 */ /* 0x000fea0003800000 */
.L_x_28699:
        /* <DEDUP_REMOVED lines=12> */
.L_x_28703:
        /* <DEDUP_REMOVED lines=12> */
.L_x_28706:
[----:B------:R-:W-:Y:S02]  /*1e9c0*/  IMAD.MOV.U32 R162, RZ, RZ, R150 ;  /* 0x000000ffffa27224 */ /* 0x000fe400078e0096 */
.L_x_28707:
[----:B------:R-:W-:Y:S05]  /*1e9d0*/  BSYNC B1 ;  /* 0x0000000000017941 */ /* 0x000fea0003800000 */
.L_x_28705:
        /* <DEDUP_REMOVED lines=16> */
.L_x_28711:
[----:B------:R-:W-:Y:S05]  /*1eae0*/  BSYNC B2 ;  /* 0x0000000000027941 */ /* 0x000fea0003800000 */
.L_x_28710:
        /* <DEDUP_REMOVED lines=44> */
.L_x_28709:
[----:B------:R-:W-:Y:S05]  /*1edb0*/  BSYNC B1 ;  /* 0x0000000000017941 */ /* 0x000fea0003800000 */
.L_x_28708:
        /* <DEDUP_REMOVED lines=9> */
.L_x_28704:
        /* <DEDUP_REMOVED lines=51> */
.L_x_28712:
[----:B------:R-:W-:Y:S02]  /*1f180*/  IADD3 R118, R118, 0x80, RZ ;  /* 0x0000008076767810 */ /* 0x000fe40007ffe0ff */
.L_x_28583:
[----:B------:R-:W-:Y:S05]  /*1f190*/  BSYNC B0 ;  /* 0x0000000000007941 */ /* 0x000fea0003800000 */
.L_x_28582:
        /* <DEDUP_REMOVED lines=31> */
.L_x_28716:
[----:B01----:R-:W-:Y:S02]  /*1f390*/  IMAD.MOV.U32 R114, RZ, RZ, R150 ;  /* 0x000000ffff727224 */ /* 0x003fe400078e0096 */
.L_x_28717:
[----:B------:R-:W-:Y:S05]  /*1f3a0*/  BSYNC B1 ;  /* 0x0000000000017941 */ /* 0x000fea0003800000 */
.L_x_28715:
        /* <DEDUP_REMOVED lines=16> */
.L_x_28721:
[----:B------:R-:W-:Y:S05]  /*1f4b0*/  BSYNC B2 ;  /* 0x0000000000027941 */ /* 0x000fea0003800000 */
.L_x_28720:
        /* <DEDUP_REMOVED lines=44> */
.L_x_28719:
[----:B------:R-:W-:Y:S05]  /*1f780*/  BSYNC B1 ;  /* 0x0000000000017941 */ /* 0x000fea0003800000 */
.L_x_28718:
        /* <DEDUP_REMOVED lines=17> */
.L_x_28722:
        /* <DEDUP_REMOVED lines=12> */
.L_x_28725:
[----:B------:R-:W-:Y:S02]  /*1f960*/  IMAD.MOV.U32 R97, RZ, RZ, R150 ;  /* 0x000000ffff617224 */ /* 0x000fe400078e0096 */
.L_x_28726:
[----:B------:R-:W-:Y:S05]  /*1f970*/  BSYNC B1 ;  /* 0x0000000000017941 */ /* 0x000fea0003800000 */
.L_x_28724:
        /* <DEDUP_REMOVED lines=16> */
.L_x_28730:
[----:B------:R-:W-:Y:S05]  /*1fa80*/  BSYNC B2 ;  /* 0x0000000000027941 */ /* 0x000fea0003800000 */
.L_x_28729:
        /* <DEDUP_REMOVED lines=44> */
.L_x_28728:
[----:B------:R-:W-:Y:S05]  /*1fd50*/  BSYNC B1 ;  /* 0x0000000000017941 */ /* 0x000fea0003800000 */
.L_x_28727:
        /* <DEDUP_REMOVED lines=9> */
.L_x_28723:
        /* <DEDUP_REMOVED lines=12> */
.L_x_28732:
[----:B------:R-:W-:Y:S02]  /*1feb0*/  IMAD.MOV.U32 R97, RZ, RZ, R150 ;  /* 0x000000ffff617224 */ /* 0x000fe400078e0096 */
.L_x_28733:
[----:B------:R-:W-:Y:S05]  /*1fec0*/  BSYNC B1 ;  /* 0x0000000000017941 */ /* 0x000fea0003800000 */
.L_x_28731:
        /* <DEDUP_REMOVED lines=16> */
.L_x_28737:
[----:B------:R-:W-:Y:S05]  /*1ffd0*/  BSYNC B2 ;  /* 0x0000000000027941 */ /* 0x000fea0003800000 */
.L_x_28736:
        /* <DEDUP_REMOVED lines=44> */
.L_x_28735:
[----:B------:R-:W-:Y:S05]  /*202a0*/  BSYNC B1 ;  /* 0x0000000000017941 */ /* 0x000fea0003800000 */
.L_x_28734:
        /* <DEDUP_REMOVED lines=14> */
.L_x_28738:
        /* <DEDUP_REMOVED lines=12> */
.L_x_28741:
[----:B------:R-:W-:Y:S02]  /*20450*/  IMAD.MOV.U32 R100, RZ, RZ, R150 ;  /* 0x000000ffff647224 */ /* 0x000fe400078e0096 */
.L_x_28742:
[----:B------:R-:W-:Y:S05]  /*20460*/  BSYNC B1 ;  /* 0x0000000000017941 */ /* 0x000fea0003800000 */
.L_x_28740:
        /* <DEDUP_REMOVED lines=16> */
.L_x_28746:
[----:B------:R-:W-:Y:S05]  /*20570*/  BSYNC B2 ;  /* 0x0000000000027941 */ /* 0x000fea0003800000 */
.L_x_28745:
        /* <DEDUP_REMOVED lines=44> */
.L_x_28744:
[----:B------:R-:W-:Y:S05]  /*20840*/  BSYNC B1 ;  /* 0x0000000000017941 */ /* 0x000fea0003800000 */
.L_x_28743:
        /* <DEDUP_REMOVED lines=9> */
.L_x_28739:
        /* <DEDUP_REMOVED lines=12> */
.L_x_28748:
[----:B------:R-:W-:Y:S02]  /*209a0*/  IMAD.MOV.U32 R100, RZ, RZ, R150 ;  /* 0x000000ffff647224 */ /* 0x000fe400078e0096 */
.L_x_28749:
[----:B------:R-:W-:Y:S05]  /*209b0*/  BSYNC B1 ;  /* 0x0000000000017941 */ /* 0x000fea0003800000 */
.L_x_28747:
        /* <DEDUP_REMOVED lines=16> */
.L_x_28753:
[----:B------:R-:W-:Y:S05]  /*20ac0*/  BSYNC B2 ;  /* 0x0000000000027941 */ /* 0x000fea0003800000 */
.L_x_28752:
        /* <DEDUP_REMOVED lines=44> */
.L_x_28751:
[----:B------:R-:W-:Y:S05]  /*20d90*/  BSYNC B1 ;  /* 0x0000000000017941 */ /* 0x000fea0003800000 */
.L_x_28750:
        /* <DEDUP_REMOVED lines=14> */
.L_x_28754:
        /* <DEDUP_REMOVED lines=12> */
.L_x_28757:
[----:B------:R-:W-:Y:S02]  /*20f40*/  IMAD.MOV.U32 R99, RZ, RZ, R150 ;  /* 0x000000ffff637224 */ /* 0x000fe400078e0096 */
.L_x_28758:
[----:B------:R-:W-:Y:S05]  /*20f50*/  BSYNC B1 ;  /* 0x0000000000017941 */ /* 0x000fea0003800000 */
.L_x_28756:
        /* <DEDUP_REMOVED lines=16> */
.L_x_28762:
[----:B------:R-:W-:Y:S05]  /*21060*/  BSYNC B2 ;  /* 0x0000000000027941 */ /* 0x000fea0003800000 */
.L_x_28761:
        /* <DEDUP_REMOVED lines=44> */
.L_x_28760:
[----:B------:R-:W-:Y:S05]  /*21330*/  BSYNC B1 ;  /* 0x0000000000017941 */ /* 0x000fea0003800000 */
.L_x_28759:
        /* <DEDUP_REMOVED lines=9> */
.L_x_28755:
        /* <DEDUP_REMOVED lines=12> */
.L_x_28764:
[----:B------:R-:W-:Y:S02]  /*21490*/  IMAD.MOV.U32 R99, RZ, RZ, R150 ;  /* 0x000000ffff637224 */ /* 0x000fe400078e0096 */
.L_x_28765:
[----:B------:R-:W-:Y:S05]  /*214a0*/  BSYNC B1 ;  /* 0x0000000000017941 */ /* 0x000fea0003800000 */
.L_x_28763:
        /* <DEDUP_REMOVED lines=16> */
.L_x_28769:
[----:B------:R-:W-:Y:S05]  /*215b0*/  BSYNC B2 ;  /* 0x0000000000027941 */ /* 0x000fea0003800000 */
.L_x_28768:
        /* <DEDUP_REMOVED lines=44> */
.L_x_28767:
[----:B------:R-:W-:Y:S05]  /*21880*/  BSYNC B1 ;  /* 0x0000000000017941 */ /* 0x000fea0003800000 */
.L_x_28766:
        /* <DEDUP_REMOVED lines=14> */
.L_x_28770:
        /* <DEDUP_REMOVED lines=12> */
.L_x_28773:
[----:B------:R-:W-:Y:S02]  /*21a30*/  MOV R116, R150 ;  /* 0x0000009600747202 */ /* 0x000fe40000000f00 */
.L_x_28774:
[----:B------:R-:W-:Y:S05]  /*21a40*/  BSYNC B1 ;  /* 0x0000000000017941 */ /* 0x000fea0003800000 */
.L_x_28772:
        /* <DEDUP_REMOVED lines=16> */
.L_x_28778:
[----:B------:R-:W-:Y:S05]  /*21b50*/  BSYNC B2 ;  /* 0x0000000000027941 */ /* 0x000fea0003800000 */
.L_x_28777:
        /* <DEDUP_REMOVED lines=44> */
.L_x_28776:
[----:B------:R-:W-:Y:S05]  /*21e20*/  BSYNC B1 ;  /* 0x0000000000017941 */ /* 0x000fea0003800000 */
.L_x_28775:
        /* <DEDUP_REMOVED lines=9> */
.L_x_28771:
        /* <DEDUP_REMOVED lines=12> */
.L_x_28780:
[----:B------:R-:W-:Y:S02]  /*21f80*/  IMAD.MOV.U32 R116, RZ, RZ, R150 ;  /* 0x000000ffff747224 */ /* 0x000fe400078e0096 */
.L_x_28781:
[----:B------:R-:W-:Y:S05]  /*21f90*/  BSYNC B1 ;  /* 0x0000000000017941 */ /* 0x000fea0003800000 */
.L_x_28779:
        /* <DEDUP_REMOVED lines=16> */
.L_x_28785:
[----:B------:R-:W-:Y:S05]  /*220a0*/  BSYNC B2 ;  /* 0x0000000000027941 */ /* 0x000fea0003800000 */
.L_x_28784:
        /* <DEDUP_REMOVED lines=44> */
.L_x_28783:
[----:B------:R-:W-:Y:S05]  /*22370*/  BSYNC B1 ;  /* 0x0000000000017941 */ /* 0x000fea0003800000 */
.L_x_28782:
        /* <DEDUP_REMOVED lines=12> */
.L_x_28786:
        /* <DEDUP_REMOVED lines=12> */
.L_x_28789:
[----:B------:R-:W-:Y:S02]  /*22500*/  IMAD.MOV.U32 R101, RZ, RZ, R150 ;  /* 0x000000ffff657224 */ /* 0x000fe400078e0096 */
.L_x_28790:
[----:B------:R-:W-:Y:S05]  /*22510*/  BSYNC B1 ;  /* 0x0000000000017941 */ /* 0x000fea0003800000 */
.L_x_28788:
        /* <DEDUP_REMOVED lines=16> */
.L_x_28794:
[----:B------:R-:W-:Y:S05]  /*22620*/  BSYNC B2 ;  /* 0x0000000000027941 */ /* 0x000fea0003800000 */
.L_x_28793:
        /* <DEDUP_REMOVED lines=44> */
.L_x_28792:
[----:B------:R-:W-:Y:S05]  /*228f0*/  BSYNC B1 ;  /* 0x0000000000017941 */ /* 0x000fea0003800000 */
.L_x_28791:
        /* <DEDUP_REMOVED lines=9> */
.L_x_28787:
        /* <DEDUP_REMOVED lines=12> */
.L_x_28796:
[----:B------:R-:W-:Y:S02]  /*22a50*/  IMAD.MOV.U32 R101, RZ, RZ, R150 ;  /* 0x000000ffff657224 */ /* 0x000fe400078e0096 */
.L_x_28797:
[----:B------:R-:W-:Y:S05]  /*22a60*/  BSYNC B1 ;  /* 0x0000000000017941 */ /* 0x000fea0003800000 */
.L_x_28795:
        /* <DEDUP_REMOVED lines=16> */
.L_x_28801:
[----:B------:R-:W-:Y:S05]  /*22b70*/  BSYNC B2 ;  /* 0x0000000000027941 */ /* 0x000fea0003800000 */
.L_x_28800:
        /* <DEDUP_REMOVED lines=44> */
.L_x_28799:
[----:B------:R-:W-:Y:S05]  /*22e40*/  BSYNC B1 ;  /* 0x0000000000017941 */ /* 0x000fea0003800000 */
.L_x_28798:
        /* <DEDUP_REMOVED lines=12> */
.L_x_28802:
        /* <DEDUP_REMOVED lines=12> */
.L_x_28805:
[----:B------:R-:W-:Y:S02]  /*22fd0*/  IMAD.MOV.U32 R102, RZ, RZ, R150 ;  /* 0x000000ffff667224 */ /* 0x000fe400078e0096 */
.L_x_28806:
[----:B------:R-:W-:Y:S05]  /*22fe0*/  BSYNC B1 ;  /* 0x0000000000017941 */ /* 0x000fea0003800000 */
.L_x_28804:
        /* <DEDUP_REMOVED lines=16> */
.L_x_28810:
[----:B------:R-:W-:Y:S05]  /*230f0*/  BSYNC B2 ;  /* 0x0000000000027941 */ /* 0x000fea0003800000 */
.L_x_28809:
        /* <DEDUP_REMOVED lines=44> */
.L_x_28808:
[----:B------:R-:W-:Y:S05]  /*233c0*/  BSYNC B1 ;  /* 0x0000000000017941 */ /* 0x000fea0003800000 */
.L_x_28807:
        /* <DEDUP_REMOVED lines=9> */
.L_x_28803:
        /* <DEDUP_REMOVED lines=12> */
.L_x_28812:
[----:B------:R-:W-:Y:S02]  /*23520*/  MOV R102, R150 ;  /* 0x0000009600667202 */ /* 0x000fe40000000f00 */
.L_x_28813:
[----:B------:R-:W-:Y:S05]  /*23530*/  BSYNC B1 ;  /* 0x0000000000017941 */ /* 0x000fea0003800000 */
.L_x_28811:
        /* <DEDUP_REMOVED lines=16> */
.L_x_28817:
[----:B------:R-:W-:Y:S05]  /*23640*/  BSYNC B2 ;  /* 0x0000000000027941 */ /* 0x000fea0003800000 */
.L_x_28816:
        /* <DEDUP_REMOVED lines=44> */
.L_x_28815:
[----:B------:R-:W-:Y:S05]  /*23910*/  BSYNC B1 ;  /* 0x0000000000017941 */ /* 0x000fea0003800000 */
.L_x_28814:
        /* <DEDUP_REMOVED lines=12> */
.L_x_28818:
        /* <DEDUP_REMOVED lines=12> */
.L_x_28821:
[----:B------:R-:W-:Y:S02]  /*23aa0*/  IMAD.MOV.U32 R148, RZ, RZ, R150 ;  /* 0x000000ffff947224 */ /* 0x000fe400078e0096 */
.L_x_28822:
[----:B------:R-:W-:Y:S05]  /*23ab0*/  BSYNC B1 ;  /* 0x0000000000017941 */ /* 0x000fea0003800000 */
.L_x_28820:
        /* <DEDUP_REMOVED lines=16> */
.L_x_28826:
[----:B------:R-:W-:Y:S05]  /*23bc0*/  BSYNC B2 ;  /* 0x0000000000027941 */ /* 0x000fea0003800000 */
.L_x_28825:
        /* <DEDUP_REMOVED lines=44> */
.L_x_28824:
[----:B------:R-:W-:Y:S05]  /*23e90*/  BSYNC B1 ;  /* 0x0000000000017941 */ /* 0x000fea0003800000 */
.L_x_28823:
        /* <DEDUP_REMOVED lines=9> */
.L_x_28819:
        /* <DEDUP_REMOVED lines=12> */
.L_x_28828:
[----:B------:R-:W-:Y:S02]  /*23ff0*/  IMAD.MOV.U32 R148, RZ, RZ, R150 ;  /* 0x000000ffff947224 */ /* 0x000fe400078e0096 */
.L_x_28829:
[----:B------:R-:W-:Y:S05]  /*24000*/  BSYNC B1 ;  /* 0x0000000000017941 */ /* 0x000fea0003800000 */
.L_x_28827:
        /* <DEDUP_REMOVED lines=16> */
.L_x_28833:
[----:B------:R-:W-:Y:S05]  /*24110*/  BSYNC B2 ;  /* 0x0000000000027941 */ /* 0x000fea0003800000 */
.L_x_28832:
        /* <DEDUP_REMOVED lines=44> */
.L_x_28831:
[----:B------:R-:W-:Y:S05]  /*243e0*/  BSYNC B1 ;  /* 0x0000000000017941 */ /* 0x000fea0003800000 */
.L_x_28830:
        /* <DEDUP_REMOVED lines=12> */
.L_x_28834:
        /* <DEDUP_REMOVED lines=12> */
.L_x_28837:
[----:B------:R-:W-:Y:S02]  /*24570*/  IMAD.MOV.U32 R162, RZ, RZ, R150 ;  /* 0x000000ffffa27224 */ /* 0x000fe400078e0096 */
.L_x_28838:
[----:B------:R-:W-:Y:S05]  /*24580*/  BSYNC B1 ;  /* 0x0000000000017941 */ /* 0x000fea0003800000 */
.L_x_28836:
        /* <DEDUP_REMOVED lines=16> */
.L_x_28842:
[----:B------:R-:W-:Y:S05]  /*24690*/  BSYNC B2 ;  /* 0x0000000000027941 */ /* 0x000fea0003800000 */
.L_x_28841:
        /* <DEDUP_REMOVED lines=44> */
.L_x_28840:
[----:B------:R-:W-:Y:S05]  /*24960*/  BSYNC B1 ;  /* 0x0000000000017941 */ /* 0x000fea0003800000 */
.L_x_28839:
        /* <DEDUP_REMOVED lines=9> */
.L_x_28835:
        /* <DEDUP_REMOVED lines=51> */
.L_x_28843:
[----:B------:R-:W-:Y:S02]  /*24d30*/  IADD3 R118, R118, 0x80, RZ ;  /* 0x0000008076767810 */ /* 0x000fe40007ffe0ff */
.L_x_28714:
[----:B------:R-:W-:Y:S05]  /*24d40*/  BSYNC B0 ;  /* 0x0000000000007941 */ /* 0x000fea0003800000 */
.L_x_28713:
        /* <DEDUP_REMOVED lines=31> */
.L_x_28847:
[----:B01----:R-:W-:Y:S02]  /*24f40*/  IMAD.MOV.U32 R114, RZ, RZ, R150 ;  /* 0x000000ffff727224 */ /* 0x003fe400078e0096 */
.L_x_28848:
[----:B------:R-:W-:Y:S05]  /*24f50*/  BSYNC B1 ;  /* 0x0000000000017941 */ /* 0x000fea0003800000 */
.L_x_28846:
        /* <DEDUP_REMOVED lines=16> */
.L_x_28852:
[----:B------:R-:W-:Y:S05]  /*25060*/  BSYNC B2 ;  /* 0x0000000000027941 */ /* 0x000fea0003800000 */
.L_x_28851:
        /* <DEDUP_REMOVED lines=44> */
.L_x_28850:
[----:B------:R-:W-:Y:S05]  /*25330*/  BSYNC B1 ;  /* 0x0000000000017941 */ /* 0x000fea0003800000 */
.L_x_28849:
        /* <DEDUP_REMOVED lines=17> */
.L_x_28853:
        /* <DEDUP_REMOVED lines=12> */
.L_x_28856:
[----:B------:R-:W-:Y:S02]  /*25510*/  IMAD.MOV.U32 R105, RZ, RZ, R150 ;  /* 0x000000ffff697224 */ /* 0x000fe400078e0096 */
.L_x_28857:
[----:B------:R-:W-:Y:S05]  /*25520*/  BSYNC B1 ;  /* 0x0000000000017941 */ /* 0x000fea0003800000 */
.L_x_28855:
        /* <DEDUP_REMOVED lines=16> */
.L_x_28861:
[----:B------:R-:W-:Y:S05]  /*25630*/  BSYNC B2 ;  /* 0x0000000000027941 */ /* 0x000fea0003800000 */
.L_x_28860:
        /* <DEDUP_REMOVED lines=44> */
.L_x_28859:
[----:B------:R-:W-:Y:S05]  /*25900*/  BSYNC B1 ;  /* 0x0000000000017941 */ /* 0x000fea0003800000 */
.L_x_28858:
        /* <DEDUP_REMOVED lines=9> */
.L_x_28854:
        /* <DEDUP_REMOVED lines=12> */
.L_x_28863:
[----:B------:R-:W-:Y:S02]  /*25a60*/  IMAD.MOV.U32 R105, RZ, RZ, R150 ;  /* 0x000000ffff697224 */ /* 0x000fe400078e0096 */
.L_x_28864:
[----:B------:R-:W-:Y:S05]  /*25a70*/  BSYNC B1 ;  /* 0x0000000000017941 */ /* 0x000fea0003800000 */
.L_x_28862:
        /* <DEDUP_REMOVED lines=16> */
.L_x_28868:
[----:B------:R-:W-:Y:S05]  /*25b80*/  BSYNC B2 ;  /* 0x0000000000027941 */ /* 0x000fea0003800000 */
.L_x_28867:
        /* <DEDUP_REMOVED lines=44> */
.L_x_28866:
[----:B------:R-:W-:Y:S05]  /*25e50*/  BSYNC B1 ;  /* 0x0000000000017941 */ /* 0x000fea0003800000 */
.L_x_28865:
        /* <DEDUP_REMOVED lines=14> */
.L_x_28869:
        /* <DEDUP_REMOVED lines=12> */
.L_x_28872:
[----:B------:R-:W-:Y:S02]  /*26000*/  IMAD.MOV.U32 R108, RZ, RZ, R150 ;  /* 0x000000ffff6c7224 */ /* 0x000fe400078e0096 */
.L_x_28873:
[----:B------:R-:W-:Y:S05]  /*26010*/  BSYNC B1 ;  /* 0x0000000000017941 */ /* 0x000fea0003800000 */
.L_x_28871:
        /* <DEDUP_REMOVED lines=16> */
.L_x_28877:
[----:B------:R-:W-:Y:S05]  /*26120*/  BSYNC B2 ;  /* 0x0000000000027941 */ /* 0x000fea0003800000 */
.L_x_28876:
        /* <DEDUP_REMOVED lines=44> */
.L_x_28875:
[----:B------:R-:W-:Y:S05]  /*263f0*/  BSYNC B1 ;  /* 0x0000000000017941 */ /* 0x000fea0003800000 */
.L_x_28874:
        /* <DEDUP_REMOVED lines=9> */
.L_x_28870:
        /* <DEDUP_REMOVED lines=12> */
.L_x_28879:
[----:B------:R-:W-:Y:S02]  /*26550*/  IMAD.MOV.U32 R108, RZ, RZ, R150 ;  /* 0x000000ffff6c7224 */ /* 0x000fe400078e0096 */
.L_x_28880:
[----:B------:R-:W-:Y:S05]  /*26560*/  BSYNC B1 ;  /* 0x0000000000017941 */ /* 0x000fea0003800000 */
.L_x_28878:
        /* <DEDUP_REMOVED lines=16> */
.L_x_28884:
[----:B------:R-:W-:Y:S05]  /*26670*/  BSYNC B2 ;  /* 0x0000000000027941 */ /* 0x000fea0003800000 */
.L_x_28883:
        /* <DEDUP_REMOVED lines=44> */
.L_x_28882:
[----:B------:R-:W-:Y:S05]  /*26940*/  BSYNC B1 ;  /* 0x0000000000017941 */ /* 0x000fea0003800000 */
.L_x_28881:
        /* <DEDUP_REMOVED lines=14> */
.L_x_28885:
        /* <DEDUP_REMOVED lines=12> */
.L_x_28888:
[----:B------:R-:W-:Y:S02]  /*26af0*/  IMAD.MOV.U32 R107, RZ, RZ, R150 ;  /* 0x000000ffff6b7224 */ /* 0x000fe400078e0096 */
.L_x_28889:
[----:B------:R-:W-:Y:S05]  /*26b00*/  BSYNC B1 ;  /* 0x0000000000017941 */ /* 0x000fea0003800000 */
.L_x_28887:
        /* <DEDUP_REMOVED lines=16> */
.L_x_28893:
[----:B------:R-:W-:Y:S05]  /*26c10*/  BSYNC B2 ;  /* 0x0000000000027941 */ /* 0x000fea0003800000 */
.L_x_28892:
        /* <DEDUP_REMOVED lines=44> */
.L_x_28891:
[----:B------:R-:W-:Y:S05]  /*26ee0*/  BSYNC B1 ;  /* 0x0000000000017941 */ /* 0x000fea0003800000 */
.L_x_28890:
        /* <DEDUP_REMOVED lines=9> */
.L_x_28886:
        /* <DEDUP_REMOVED lines=12> */
.L_x_28895:
[----:B------:R-:W-:Y:S02]  /*27040*/  IMAD.MOV.U32 R107, RZ, RZ, R150 ;  /* 0x000000ffff6b7224 */ /* 0x000fe400078e0096 */
.L_x_28896:
[----:B------:R-:W-:Y:S05]  /*27050*/  BSYNC B1 ;  /* 0x0000000000017941 */ /* 0x000fea0003800000 */
.L_x_28894:
        /* <DEDUP_REMOVED lines=16> */
.L_x_28900:
[----:B------:R-:W-:Y:S05]  /*27160*/  BSYNC B2 ;  /* 0x0000000000027941 */ /* 0x000fea0003800000 */
.L_x_28899:
        /* <DEDUP_REMOVED lines=44> */
.L_x_28898:
[----:B------:R-:W-:Y:S05]  /*27430*/  BSYNC B1 ;  /* 0x0000000000017941 */ /* 0x000fea0003800000 */
.L_x_28897:
        /* <DEDUP_REMOVED lines=14> */
.L_x_28901:
        /* <DEDUP_REMOVED lines=12> */
.L_x_28904:
[----:B------:R-:W-:Y:S02]  /*275e0*/  MOV R116, R150 ;  /* 0x0000009600747202 */ /* 0x000fe40000000f00 */
.L_x_28905:
[----:B------:R-:W-:Y:S05]  /*275f0*/  BSYNC B1 ;  /* 0x0000000000017941 */ /* 0x000fea0003800000 */
.L_x_28903:
        /* <DEDUP_REMOVED lines=16> */
.L_x_28909:
[----:B------:R-:W-:Y:S05]  /*27700*/  BSYNC B2 ;  /* 0x0000000000027941 */ /* 0x000fea0003800000 */
.L_x_28908:
        /* <DEDUP_REMOVED lines=44> */
.L_x_28907:
[----:B------:R-:W-:Y:S05]  /*279d0*/  BSYNC B1 ;  /* 0x0000000000017941 */ /* 0x000fea0003800000 */
.L_x_28906:
        /* <DEDUP_REMOVED lines=9> */
.L_x_28902:
        /* <DEDUP_REMOVED lines=12> */
.L_x_28911:
[----:B------:R-:W-:Y:S02]  /*27b30*/  IMAD.MOV.U32 R116, RZ, RZ, R150 ;  /* 0x000000ffff747224 */ /* 0x000fe400078e0096 */
.L_x_28912:
[----:B------:R-:W-:Y:S05]  /*27b40*/  BSYNC B1 ;  /* 0x0000000000017941 */ /* 0x000fea0003800000 */
.L_x_28910:
        /* <DEDUP_REMOVED lines=16> */
.L_x_28916:
[----:B------:R-:W-:Y:S05]  /*27c50*/  BSYNC B2 ;  /* 0x0000000000027941 */ /* 0x000fea0003800000 */
.L_x_28915:
        /* <DEDUP_REMOVED lines=44> */
.L_x_28914:
[----:B------:R-:W-:Y:S05]  /*27f20*/  BSYNC B1 ;  /* 0x0000000000017941 */ /* 0x000fea0003800000 */
.L_x_28913:
        /* <DEDUP_REMOVED lines=12> */
.L_x_28917:
        /* <DEDUP_REMOVED lines=12> */
.L_x_28920:
[----:B------:R-:W-:Y:S02]  /*280b0*/  IMAD.MOV.U32 R109, RZ, RZ, R150 ;  /* 0x000000ffff6d7224 */ /* 0x000fe400078e0096 */
.L_x_28921:
[----:B------:R-:W-:Y:S05]  /*280c0*/  BSYNC B1 ;  /* 0x0000000000017941 */ /* 0x000fea0003800000 */
.L_x_28919:
        /* <DEDUP_REMOVED lines=16> */
.L_x_28925:
[----:B------:R-:W-:Y:S05]  /*281d0*/  BSYNC B2 ;  /* 0x0000000000027941 */ /* 0x000fea0003800000 */
.L_x_28924:
        /* <DEDUP_REMOVED lines=44> */
.L_x_28923:
[----:B------:R-:W-:Y:S05]  /*284a0*/  BSYNC B1 ;  /* 0x0000000000017941 */ /* 0x000fea0003800000 */
.L_x_28922:
        /* <DEDUP_REMOVED lines=9> */
.L_x_28918:
        /* <DEDUP_REMOVED lines=12> */
.L_x_28927:
[----:B------:R-:W-:Y:S02]  /*28600*/  IMAD.MOV.U32 R109, RZ, RZ, R150 ;  /* 0x000000ffff6d7224 */ /* 0x000fe400078e0096 */
.L_x_28928:
[----:B------:R-:W-:Y:S05]  /*28610*/  BSYNC B1 ;  /* 0x0000000000017941 */ /* 0x000fea0003800000 */
.L_x_28926:
        /* <DEDUP_REMOVED lines=16> */
.L_x_28932:
[----:B------:R-:W-:Y:S05]  /*28720*/  BSYNC B2 ;  /* 0x0000000000027941 */ /* 0x000fea0003800000 */
.L_x_28931:
        /* <DEDUP_REMOVED lines=44> */
.L_x_28930:
[----:B------:R-:W-:Y:S05]  /*289f0*/  BSYNC B1 ;  /* 0x0000000000017941 */ /* 0x000fea0003800000 */
.L_x_28929:
        /* <DEDUP_REMOVED lines=12> */
.L_x_28933:
        /* <DEDUP_REMOVED lines=12> */
.L_x_28936:
[----:B------:R-:W-:Y:S02]  /*28b80*/  IMAD.MOV.U32 R110, RZ, RZ, R150 ;  /* 0x000000ffff6e7224 */ /* 0x000fe400078e0096 */
.L_x_28937:
[----:B------:R-:W-:Y:S05]  /*28b90*/  BSYNC B1 ;  /* 0x0000000000017941 */ /* 0x000fea0003800000 */
.L_x_28935:
        /* <DEDUP_REMOVED lines=16> */
.L_x_28941:
[----:B------:R-:W-:Y:S05]  /*28ca0*/  BSYNC B2 ;  /* 0x0000000000027941 */ /* 0x000fea0003800000 */
.L_x_28940:
        /* <DEDUP_REMOVED lines=44> */
.L_x_28939:
[----:B------:R-:W-:Y:S05]  /*28f70*/  BSYNC B1 ;  /* 0x0000000000017941 */ /* 0x000fea0003800000 */
.L_x_28938:
        /* <DEDUP_REMOVED lines=9> */
.L_x_28934:
        /* <DEDUP_REMOVED lines=12> */
.L_x_28943:
[----:B------:R-:W-:Y:S02]  /*290d0*/  MOV R110, R150 ;  /* 0x00000096006e7202 */ /* 0x000fe40000000f00 */
.L_x_28944:
[----:B------:R-:W-:Y:S05]  /*290e0*/  BSYNC B1 ;  /* 0x0000000000017941 */ /* 0x000fea0003800000 */
.L_x_28942:
        /* <DEDUP_REMOVED lines=16> */
.L_x_28948:
[----:B------:R-:W-:Y:S05]  /*291f0*/  BSYNC B2 ;  /* 0x0000000000027941 */ /* 0x000fea0003800000 */
.L_x_28947:
        /* <DEDUP_REMOVED lines=44> */
.L_x_28946:
[----:B------:R-:W-:Y:S05]  /*294c0*/  BSYNC B1 ;  /* 0x0000000000017941 */ /* 0x000fea0003800000 */
.L_x_28945:
        /* <DEDUP_REMOVED lines=12> */
.L_x_28949:
        /* <DEDUP_REMOVED lines=12> */
.L_x_28952:
[----:B------:R-:W-:Y:S02]  /*29650*/  IMAD.MOV.U32 R148, RZ, RZ, R150 ;  /* 0x000000ffff947224 */ /* 0x000fe400078e0096 */
.L_x_28953:
[----:B------:R-:W-:Y:S05]  /*29660*/  BSYNC B1 ;  /* 0x0000000000017941 */ /* 0x000fea0003800000 */
.L_x_28951:
        /* <DEDUP_REMOVED lines=16> */
.L_x_28957:
[----:B------:R-:W-:Y:S05]  /*29770*/  BSYNC B2 ;  /* 0x0000000000027941 */ /* 0x000fea0003800000 */
.L_x_28956:
        /* <DEDUP_REMOVED lines=44> */
.L_x_28955:
[----:B------:R-:W-:Y:S05]  /*29a40*/  BSYNC B1 ;  /* 0x0000000000017941 */ /* 0x000fea0003800000 */
.L_x_28954:
        /* <DEDUP_REMOVED lines=9> */
.L_x_28950:
        /* <DEDUP_REMOVED lines=12> */
.L_x_28959:
[----:B------:R-:W-:Y:S02]  /*29ba0*/  IMAD.MOV.U32 R148, RZ, RZ, R150 ;  /* 0x000000ffff947224 */ /* 0x000fe400078e0096 */
.L_x_28960:
[----:B------:R-:W-:Y:S05]  /*29bb0*/  BSYNC B1 ;  /* 0x0000000000017941 */ /* 0x000fea0003800000 */
.L_x_28958:
        /* <DEDUP_REMOVED lines=16> */
.L_x_28964:
[----:B------:R-:W-:Y:S05]  /*29cc0*/  BSYNC B2 ;  /* 0x0000000000027941 */ /* 0x000fea0003800000 */
.L_x_28963:
        /* <DEDUP_REMOVED lines=44> */
.L_x_28962:
[----:B------:R-:W-:Y:S05]  /*29f90*/  BSYNC B1 ;  /* 0x0000000000017941 */ /* 0x000fea0003800000 */
.L_x_28961:
        /* <DEDUP_REMOVED lines=12> */
.L_x_28965:
        /* <DEDUP_REMOVED lines=12> */
.L_x_28968:
[----:B------:R-:W-:Y:S02]  /*2a120*/  IMAD.MOV.U32 R162, RZ, RZ, R150 ;  /* 0x000000ffffa27224 */ /* 0x000fe400078e0096 */
.L_x_28969:
[----:B------:R-:W-:Y:S05]  /*2a130*/  BSYNC B1 ;  /* 0x0000000000017941 */ /* 0x000fea0003800000 */
.L_x_28967:
        /* <DEDUP_REMOVED lines=16> */
.L_x_28973:
[----:B------:R-:W-:Y:S05]  /*2a240*/  BSYNC B2 ;  /* 0x0000000000027941 */ /* 0x000fea0003800000 */
.L_x_28972:
        /* <DEDUP_REMOVED lines=44> */
.L_x_28971:
[----:B------:R-:W-:Y:S05]  /*2a510*/  BSYNC B1 ;  /* 0x0000000000017941 */ /* 0x000fea0003800000 */
.L_x_28970:
        /* <DEDUP_REMOVED lines=9> */
.L_x_28966:
[----:B------:R-:W-:Y:S02]  /*2a5b0*/  SEL R113, RZ, 0x10000, P4 ;  /* 0x00010000ff717807 */ /* 0x000fe40002000000 */
        /* <DEDUP_REMOVED lines=14> */
[----:B------:R-:W-:Y:S02]  /*2a6a0*/  SHF.L.U32 R119, R118, 0x3, RZ ;  /* 0x0000000376777819 */ /* 0x000fe400000006ff */
[----:B------:R-:W-:Y:S01]  /*2a6b0*/  LOP3.LUT P1, RZ, R6, 0x10, RZ, 0xc0, !PT ;  /* 0x0000001006ff7812 */ /* 0x000fe2000782c0ff */
        /* <DEDUP_REMOVED lines=34> */
.L_x_28845:
[----:B------:R-:W-:Y:S05]  /*2a8e0*/  BSYNC B0 ;  /* 0x0000000000007941 */ /* 0x000fea0003800000 */
.L_x_28844:
        /* <DEDUP_REMOVED lines=70> */
.L_x_28992:
        /* <DEDUP_REMOVED lines=134> */
.L_x_28993:
        /* <DEDUP_REMOVED lines=46> */
[----:B------:R-:W-:Y:S01]  /*2b890*/  FFMA.FTZ R115, R112, R113, R115 ;  /* 0x0000007170737223 */ /* 0x000fe20000010073 */
[----:B------:R-:W-:Y:S01]  /*2b8a0*/  MOV R113, c[0x0][0x1e0] ;  /* 0x0000780000717a02 */ /* 0x000fe20000000f00 */
[----:B------:R-:W0:Y:S01]  /*2b8b0*/  SHFL.DOWN PT, R112, R119, 0x1, 0x1f ;  /* 0x08201f0077707f89 */ /* 0x000e2200000e0000 */
        /* <DEDUP_REMOVED lines=116> */
.L_x_28977:
[----:B-1----:R-:W-:Y:S05]  /*2c000*/  BSYNC B0 ;  /* 0x0000000000007941 */ /* 0x002fea0003800000 */
.L_x_28976:
        /* <DEDUP_REMOVED lines=99> */
.L_x_28979:
[----:B-1----:R-:W-:Y:S05]  /*2c640*/  BSYNC B0 ;  /* 0x0000000000007941 */ /* 0x002fea0003800000 */
.L_x_28978:
        /* <DEDUP_REMOVED lines=26> */
[----:B------:R-:W-:Y:S01]  /*2c7f0*/  F2FP.PACK_AB R112, R114, R112 ;  /* 0x000000707270723e */ /* 0x000fe200000000ff */
        /* <DEDUP_REMOVED lines=8> */
[----:B------:R-:W-:Y:S01]  /*2c880*/  F2FP.PACK_AB R116, R113, R116 ;  /* 0x000000747174723e */ /* 0x000fe200000000ff */
[----:B------:R-:W1:Y:S01]  /*2c890*/  S2R R0, SR_TID.X ;  /* 0x0000000000007919 */ /* 0x000e620000002100 */
[----:B---3--:R-:W-:Y:S02]  /*2c8a0*/  FFMA.FTZ R113, R252, R117, R114 ;  /* 0x00000075fc717223 */ /* 0x008fe40000010072 */
[----:B------:R-:W-:-:S02]  /*2c8b0*/  FFMA.FTZ R114, R118, R165, R119 ;  /* 0x000000a576727223 */ /* 0x000fc40000010077 */
[--C-:B------:R-:W-:Y:S02]  /*2c8c0*/  FADD.FTZ R118, R76, -R115.reuse ;  /* 0x800000734c767221 */ /* 0x100fe40000010000 */
[----:B------:R-:W-:Y:S02]  /*2c8d0*/  FADD.FTZ R119, R77, -R115 ;  /* 0x800000734d777221 */ /* 0x000fe40000010000 */
[----:B------:R-:W-:Y:S02]  /*2c8e0*/  FMUL.FTZ R118, R118, UR27 ;  /* 0x0000001b76767c20 */ /* 0x000fe40008410000 */
[----:B------:R-:W-:Y:S01]  /*2c8f0*/  FMUL.FTZ R119, R119, UR27 ;  /* 0x0000001b77777c20 */ /* 0x000fe20008410000 */
[----:B------:R-:W-:Y:S01]  /*2c900*/  F2FP.PACK_AB R113, R114, R113 ;  /* 0x000000717271723e */ /* 0x000fe200000000ff */
[----:B--2---:R-:W-:Y:S02]  /*2c910*/  FFMA.FTZ R117, R164, R117, R251 ;  /* 0x00000075a4757223 */ /* 0x004fe400000100fb */
        /* <DEDUP_REMOVED lines=21> */
[----:B--2---:R-:W-:-:S05]  /*2ca70*/  IMAD.WIDE.U32 R112, R154, R251, c[0x0][0x210] ;  /* 0x000084009a707625 */ /* 0x004fca00078e00fb */
[----:B------:R0:W-:Y:S01]  /*2ca80*/  STG.E.128 [R112.64], R116 ;  /* 0x0000007470007986 */ /* 0x0001e2000c101d06 */
[----:B------:R-:W-:-:S03]  /*2ca90*/  IADD3 R154, R154, 0x80, RZ ;  /* 0x000000809a9a7810 */ /* 0x000fc60007ffe0ff */
.L_x_28981:
[----:B-1----:R-:W-:Y:S05]  /*2caa0*/  BSYNC B0 ;  /* 0x0000000000007941 */ /* 0x002fea0003800000 */
.L_x_28980:
        /* <DEDUP_REMOVED lines=31> */
[----:B------:R-:W-:Y:S02]  /*2cca0*/  FADD.FTZ R252, R87, -R115 ;  /* 0x8000007357fc7221 */ /* 0x000fe40000010000 */
        /* <DEDUP_REMOVED lines=18> */
.L_x_28983:
[----:B------:R-:W-:Y:S05]  /*2cdd0*/  BSYNC B0 ;  /* 0x0000000000007941 */ /* 0x000fea0003800000 */
.L_x_28982:
[----:B------:R-:W-:Y:S01]  /*2cde0*/  LOP3.LUT P1, RZ, R6, 0x100, RZ, 0xc0, !PT ;  /* 0x0000010006ff7812 */ /* 0x000fe2000782c0ff */
[----:B------:R-:W-:-:S12]  /*2cdf0*/  BSSY B0, `(.L_x_28984) ;  /* 0x0000031000007945 */ /* 0x000fd80003800000 */
[----:B------:R-:W-:Y:S05]  /*2ce00*/  @!P1 BRA `(.L_x_28985) ;  /* 0x000002f000009947 */ /* 0x000fea0003800000 */
[----:B------:R-:W-:Y:S01]  /*2ce10*/  FSEL R115, R186, RZ, !P0 ;  /* 0x000000ffba737208 */ /* 0x000fe20004000000 */
[----:B------:R-:W-:-:S04]  /*2ce20*/  HFMA2.MMA R251, -RZ, RZ, 0, 9.5367431640625e-07 ;  /* 0x00000010fffb7435 */ /* 0x000fc800000001ff */
        /* <DEDUP_REMOVED lines=45> */
.L_x_28985:
[----:B------:R-:W-:Y:S05]  /*2d100*/  BSYNC B0 ;  /* 0x0000000000007941 */ /* 0x000fea0003800000 */
.L_x_28984:
        /* <DEDUP_REMOVED lines=50> */
.L_x_28987:
[----:B------:R-:W-:Y:S05]  /*2d430*/  BSYNC B0 ;  /* 0x0000000000007941 */ /* 0x000fea0003800000 */
.L_x_28986:
        /* <DEDUP_REMOVED lines=49> */
.L_x_28989:
[----:B------:R-:W-:Y:S05]  /*2d750*/  BSYNC B0 ;  /* 0x0000000000007941 */ /* 0x000fea0003800000 */
.L_x_28988:
[----:B------:R-:W-:Y:S02]  /*2d760*/  LOP3.LUT P0, RZ, R149, 0xff, RZ, 0xc0, !PT ;  /* 0x000000ff95ff7812 */ /* 0x000fe4000780c0ff */
[----:B------:R-:W-:Y:S02]  /*2d770*/  IADD3 R7, R7, c[0x0][0x160], RZ ;  /* 0x0000580007077a10 */ /* 0x000fe40007ffe0ff */
[----:B------:R-:W-:Y:S02]  /*2d780*/  SEL R149, RZ, 0x1, P0 ;  /* 0x00000001ff957807 */ /* 0x000fe40000000000 */
[----:B------:R-:W-:-:S13]  /*2d790*/  ISETP.GE.AND P0, PT, R7, c[0x0][0x164], PT ;  /* 0x0000590007007a0c */ /* 0x000fda0003f06270 */
[----:B0----5:R-:W-:Y:S01]  /*2d7a0*/  @P0 CALL.REL.NOINC `(.L_x_28990) ;  /* 0x0000001000000944 */ /* 0x021fe20003c00000 */
[----:B------:R-:W-:Y:S05]  /*2d7b0*/  BRA `(.L_x_28991) ;  /* 0xfffd4f1000007947 */ /* 0x000fea000383ffff */
.L_x_28990:
[----:B------:R-:W-:Y:S05]  /*2d7c0*/  EXIT ;  /* 0x000000000000794d */ /* 0x000fea0003800000 */
.L_x_28974:
[----:B------:R-:W-:Y:S01]  /*2d7d0*/  IMAD.MOV.U32 R117, RZ, RZ, R112 ;  /* 0x000000ffff757224 */ /* 0x000fe200078e0070 */
[----:B------:R-:W-:Y:S01]  /*2d7e0*/  MOV R114, 0x2d830 ;  /* 0x0002d83000727802 */ /* 0x000fe20000000f00 */
[----:B------:R-:W-:Y:S02]  /*2d7f0*/  IMAD.MOV.U32 R113, RZ, RZ, 0x1 ;  /* 0x00000001ff717424 */ /* 0x000fe400078e00ff */
[----:B------:R-:W-:Y:S02]  /*2d800*/  IMAD.MOV.U32 R118, RZ, RZ, 0x1f ;  /* 0x0000001fff767424 */ /* 0x000fe400078e00ff */
[----:B------:R-:W-:Y:S02]  /*2d810*/  IMAD.MOV.U32 R115, RZ, RZ, -0x1 ;  /* 0xffffffffff737424 */ /* 0x000fe400078e00ff */
[----:B------:R-:W-:Y:S05]  /*2d820*/  CALL.REL.NOINC `($__internal_52_$__cuda_sm70_shflsync_bfly_p) ;  /* 0x00000ae000007944 */ /* 0x000fea0003c00000 */
[----:B-1----:R-:W-:Y:S05]  /*2d830*/  BRA `(.L_x_28992) ;  /* 0xffffd51000007947 */ /* 0x002fea000383ffff */
.L_x_28975:
[----:B------:R-:W-:Y:S01]  /*2d840*/  IMAD.MOV.U32 R117, RZ, RZ, R112 ;  /* 0x000000ffff757224 */ /* 0x000fe200078e0070 */
[----:B------:R-:W-:Y:S01]  /*2d850*/  MOV R113, 0x2 ;  /* 0x0000000200717802 */ /* 0x000fe20000000f00 */
[----:B------:R-:W-:Y:S01]  /*2d860*/  IMAD.MOV.U32 R118, RZ, RZ, 0x1f ;  /* 0x0000001fff767424 */ /* 0x000fe200078e00ff */
[----:B------:R-:W-:Y:S01]  /*2d870*/  MOV R114, 0x2d8a0 ;  /* 0x0002d8a000727802 */ /* 0x000fe20000000f00 */
[----:B------:R-:W-:-:S02]  /*2d880*/  IMAD.MOV.U32 R115, RZ, RZ, -0x1 ;  /* 0xffffffffff737424 */ /* 0x000fc400078e00ff */
[----:B------:R-:W-:Y:S05]  /*2d890*/  CALL.REL.NOINC `($__internal_52_$__cuda_sm70_shflsync_bfly_p) ;  /* 0x00000a7000007944 */ /* 0x000fea0003c00000 */
[----:B-1----:R-:W-:Y:S01]  /*2d8a0*/  FADD.FTZ R112, R112, R113 ;  /* 0x0000007170707221 */ /* 0x002fe20000010000 */
[----:B------:R-:W-:Y:S01]  /*2d8b0*/  MOV R114, 0x2d910 ;  /* 0x0002d91000727802 */ /* 0x000fe20000000f00 */
[----:B------:R-:W-:-:S02]  /*2d8c0*/  IMAD.MOV.U32 R113, RZ, RZ, 0x4 ;  /* 0x00000004ff717424 */ /* 0x000fc400078e00ff */
[----:B------:R-:W-:Y:S02]  /*2d8d0*/  IMAD.MOV.U32 R118, RZ, RZ, 0x1f ;  /* 0x0000001fff767424 */ /* 0x000fe400078e00ff */
[----:B------:R-:W-:Y:S02]  /*2d8e0*/  IMAD.MOV.U32 R115, RZ, RZ, -0x1 ;  /* 0xffffffffff737424 */ /* 0x000fe400078e00ff */
[----:B------:R-:W-:Y:S02]  /*2d8f0*/  IMAD.MOV.U32 R117, RZ, RZ, R112 ;  /* 0x000000ffff757224 */ /* 0x000fe400078e0070 */
[----:B------:R-:W-:Y:S05]  /*2d900*/  CALL.REL.NOINC `($__internal_52_$__cuda_sm70_shflsync_bfly_p) ;  /* 0x00000a0000007944 */ /* 0x000fea0003c00000 */
[----:B-1----:R-:W-:Y:S01]  /*2d910*/  FADD.FTZ R112, R112, R113 ;  /* 0x0000007170707221 */ /* 0x002fe20000010000 */
[----:B------:R-:W-:Y:S01]  /*2d920*/  HFMA2.MMA R118, -RZ, RZ, 0, 1.847743988037109375e-06 ;  /* 0x0000001fff767435 */ /* 0x000fe200000001ff */
[----:B------:R-:W-:Y:S01]  /*2d930*/  IMAD.MOV.U32 R113, RZ, RZ, 0x8 ;  /* 0x00000008ff717424 */ /* 0x000fe200078e00ff */
[----:B------:R-:W-:Y:S01]  /*2d940*/  MOV R114, 0x2d980 ;  /* 0x0002d98000727802 */ /* 0x000fe20000000f00 */
[----:B------:R-:W-:Y:S02]  /*2d950*/  IMAD.MOV.U32 R115, RZ, RZ, -0x1 ;  /* 0xffffffffff737424 */ /* 0x000fe400078e00ff */
[----:B------:R-:W-:-:S02]  /*2d960*/  IMAD.MOV.U32 R117, RZ, RZ, R112 ;  /* 0x000000ffff757224 */ /* 0x000fc400078e0070 */
        /* <DEDUP_REMOVED lines=9> */
[----:B------:R-:W-:Y:S01]  /*2da00*/  LOP3.LUT P6, RZ, R6, 0x20, RZ, 0xc0, !PT ;  /* 0x0000002006ff7812 */ /* 0x000fe200078cc0ff */
[----:B------:R-:W-:Y:S01]  /*2da10*/  IMAD.MOV.U32 R115, RZ, RZ, -0x1 ;  /* 0xffffffffff737424 */ /* 0x000fe200078e00ff */
        /* <DEDUP_REMOVED lines=117> */
[----:B------:R-:W-:Y:S05]  /*2e170*/  CALL.REL.NOINC `($__internal_52_$__cuda_sm70_shflsync_bfly_p) ;  /* 0x0000019000007944 */ /* 0x000fea0003c00000 */
[----:B-1----:R-:W-:Y:S01]  /*2e180*/  FADD.FTZ R117, R117, R113 ;  /* 0x0000007175757221 */ /* 0x002fe20000010000 */
[----:B------:R-:W-:Y:S01]  /*2e190*/  MOV R114, 0x2e1e0 ;  /* 0x0002e1e000727802 */ /* 0x000fe20000000f00 */
[----:B------:R-:W-:Y:S02]  /*2e1a0*/  IMAD.MOV.U32 R113, RZ, RZ, 0x2 ;  /* 0x00000002ff717424 */ /* 0x000fe400078e00ff */
[----:B------:R-:W-:Y:S02]  /*2e1b0*/  IMAD.MOV.U32 R118, RZ, RZ, 0x1f ;  /* 0x0000001fff767424 */ /* 0x000fe400078e00ff */
[----:B------:R-:W-:Y:S02]  /*2e1c0*/  IMAD.MOV.U32 R115, RZ, RZ, -0x1 ;  /* 0xffffffffff737424 */ /* 0x000fe400078e00ff */
[----:B------:R-:W-:Y:S05]  /*2e1d0*/  CALL.REL.NOINC `($__internal_52_$__cuda_sm70_shflsync_bfly_p) ;  /* 0x0000013000007944 */ /* 0x000fea0003c00000 */
[----:B-1----:R-:W-:Y:S01]  /*2e1e0*/  FADD.FTZ R117, R117, R113 ;  /* 0x0000007175757221 */ /* 0x002fe20000010000 */
[----:B------:R-:W-:Y:S01]  /*2e1f0*/  MOV R114, 0x2e240 ;  /* 0x0002e24000727802 */ /* 0x000fe20000000f00 */
[----:B------:R-:W-:-:S02]  /*2e200*/  IMAD.MOV.U32 R113, RZ, RZ, 0x4 ;  /* 0x00000004ff717424 */ /* 0x000fc400078e00ff */
[----:B------:R-:W-:Y:S02]  /*2e210*/  IMAD.MOV.U32 R118, RZ, RZ, 0x1f ;  /* 0x0000001fff767424 */ /* 0x000fe400078e00ff */
[----:B------:R-:W-:Y:S02]  /*2e220*/  IMAD.MOV.U32 R115, RZ, RZ, -0x1 ;  /* 0xffffffffff737424 */ /* 0x000fe400078e00ff */
[----:B------:R-:W-:Y:S05]  /*2e230*/  CALL.REL.NOINC `($__internal_52_$__cuda_sm70_shflsync_bfly_p) ;  /* 0x000000d000007944 */ /* 0x000fea0003c00000 */
[----:B-1----:R-:W-:Y:S01]  /*2e240*/  FADD.FTZ R117, R117, R113 ;  /* 0x0000007175757221 */ /* 0x002fe20000010000 */
[----:B------:R-:W-:Y:S01]  /*2e250*/  HFMA2.MMA R113, -RZ, RZ, 0, 4.76837158203125e-07 ;  /* 0x00000008ff717435 */ /* 0x000fe200000001ff */
[----:B------:R-:W-:Y:S01]  /*2e260*/  IMAD.MOV.U32 R118, RZ, RZ, 0x1f ;  /* 0x0000001fff767424 */ /* 0x000fe200078e00ff */
[----:B------:R-:W-:Y:S01]  /*2e270*/  MOV R114, 0x2e2a0 ;  /* 0x0002e2a000727802 */ /* 0x000fe20000000f00 */
[----:B------:R-:W-:-:S03]  /*2e280*/  IMAD.MOV.U32 R115, RZ, RZ, -0x1 ;  /* 0xffffffffff737424 */ /* 0x000fc600078e00ff */
[----:B------:R-:W-:Y:S05]  /*2e290*/  CALL.REL.NOINC `($__internal_52_$__cuda_sm70_shflsync_bfly_p) ;  /* 0x0000007000007944 */ /* 0x000fea0003c00000 */
[----:B-1----:R-:W-:Y:S01]  /*2e2a0*/  FADD.FTZ R117, R117, R113 ;  /* 0x0000007175757221 */ /* 0x002fe20000010000 */
[----:B------:R-:W-:Y:S01]  /*2e2b0*/  MOV R114, 0x2e300 ;  /* 0x0002e30000727802 */ /* 0x000fe20000000f00 */
[----:B------:R-:W-:Y:S02]  /*2e2c0*/  IMAD.MOV.U32 R113, RZ, RZ, 0x10 ;  /* 0x00000010ff717424 */ /* 0x000fe400078e00ff */
[----:B------:R-:W-:-:S02]  /*2e2d0*/  IMAD.MOV.U32 R118, RZ, RZ, 0x1f ;  /* 0x0000001fff767424 */ /* 0x000fc400078e00ff */
[----:B------:R-:W-:Y:S02]  /*2e2e0*/  IMAD.MOV.U32 R115, RZ, RZ, -0x1 ;  /* 0xffffffffff737424 */ /* 0x000fe400078e00ff */
[----:B------:R-:W-:Y:S05]  /*2e2f0*/  CALL.REL.NOINC `($__internal_52_$__cuda_sm70_shflsync_bfly_p) ;  /* 0x0000001000007944 */ /* 0x000fea0003c00000 */
[----:B-1----:R-:W-:Y:S05]  /*2e300*/  BRA `(.L_x_28993) ;  /* 0xffffd2a000007947 */ /* 0x002fea000383ffff */
        .weak           $__internal_52_$__cuda_sm70_shflsync_bfly_p
        .type           $__internal_52_$__cuda_sm70_shflsync_bfly_p,@function
        .size           $__internal_52_$__cuda_sm70_shflsync_bfly_p,(.L_x_41080 - $__internal_52_$__cuda_sm70_shflsync_bfly_p)
$__internal_52_$__cuda_sm70_shflsync_bfly_p:
[----:B------:R-:W-:Y:S04]  /*2e310*/  WARPSYNC R115 ;  /* 0x0000007300007348 */ /* 0x000fe80003800000 */
[----:B------:R0:W1:Y:S02]  /*2e320*/  SHFL.BFLY PT, R113, R117, R113, R118 ;  /* 0x0c00007175717389 */ /* 0x00006400000e0076 */
[----:B0-----:R-:W-:-:S04]  /*2e330*/  IMAD.MOV.U32 R115, RZ, RZ, 0x0 ;  /* 0x00000000ff737424 */ /* 0x001fc800078e00ff */
[----:B------:R-:W-:Y:S05]  /*2e340*/  RET.REL.NODEC R114 `(_ZN10layer_norm31ln_parallel_residual_fwd_kernelINS_13Kernel_traitsI6__halfS2_fS2_fjLj7168ELj1ELj1ELj4ELj16ENS_18Kernel_traits_baseILj7168ES2_S2_fS2_fjLj128EEEEELb1ELb0ELb0EEEvNS_9FwdParamsE) ;  /* 0xfffd1cb072007950 */ /* 0x000fea0003c3ffff */
.L_x_28994:
        /* <DEDUP_REMOVED lines=11> */
.L_x_41080:


//--------------------- .text._ZN10layer_norm31ln_parallel_residual_fwd_kernelINS_13Kernel_traitsI6__halfS2_fS2_fjLj7168ELj1ELj1ELj4ELj16ENS_18Kernel_traits_baseILj7168ES2_S2_fS2_fjLj128EEEEELb1ELb0ELb1EEEvNS_9FwdParamsE --------------------------
	.section	.text._ZN10layer_norm31ln_parallel_residual_fwd_kernelINS_13Kernel_traitsI6__halfS2_fS2_fjLj7168ELj1ELj1ELj4ELj16ENS_18Kernel_traits_baseILj7168ES2_S2_fS2_fjLj128EEEEELb1ELb0ELb1EEEvNS_9FwdParamsE,"ax",@progbits
	.sectioninfo	@"SHI_REGISTERS=255"
	.align	128
        .global         _ZN10layer_norm31ln_parallel_residual_fwd_kernelINS_13Kernel_traitsI6__halfS2_fS2_fjLj7168ELj1ELj1ELj4ELj16ENS_18Kernel_traits_baseILj7168ES2_S2_fS2_fjLj128EEEEELb1ELb0ELb1EEEvNS_9FwdParamsE
        .type           _ZN10layer_norm31ln_parallel_residual_fwd_kernelINS_13Kernel_traitsI6__halfS2_fS2_fjLj7168ELj1ELj1ELj4ELj16ENS_18Kernel_traits_baseILj7168ES2_S2_fS2_fjLj128EEEEELb1ELb0ELb1EEEvNS_9FwdParamsE,@function
        .size           _ZN10layer_norm31ln_parallel_residual_fwd_kernelINS_13Kernel_traitsI6__halfS2_fS2_fjLj7168ELj1ELj1ELj4ELj16ENS_18Kernel_traits_baseILj7168ES2_S2_fS2_fjLj128EEEEELb1ELb0ELb1EEEvNS_9FwdParamsE,(.L_x_41081 - _ZN10layer_norm31ln_parallel_residual_fwd_kernelINS_13Kernel_traitsI6__halfS2_fS2_fjLj7168ELj1ELj1ELj4ELj16ENS_18Kernel_traits_baseILj7168ES2_S2_fS2_fjLj128EEEEELb1ELb0ELb1EEEvNS_9FwdParamsE)
        .other          _ZN10layer_norm31ln_parallel_residual_fwd_kernelINS_13Kernel_traitsI6__halfS2_fS2_fjLj7168ELj1ELj1ELj4ELj16ENS_18Kernel_traits_baseILj7168ES2_S2_fS2_fjLj128EEEEELb1ELb0ELb1EEEvNS_9FwdParamsE,@"STO_CUDA_ENTRY STV_DEFAULT"
_ZN10layer_norm31ln_parallel_residual_fwd_kernelINS_13Kernel_traitsI6__halfS2_fS2_fjLj7168ELj1ELj1ELj4ELj16ENS_18Kernel_traits_baseILj7168ES2_S2_fS2_fjLj128EEEEELb1ELb0ELb1EEEvNS_9FwdParamsE:
.text._ZN10layer_norm31ln_parallel_residual_fwd_kernelINS_13Kernel_traitsI6__halfS2_fS2_fjLj7168ELj1ELj1ELj4ELj16ENS_18Kernel_traits_baseILj7168ES2_S2_fS2_fjLj128EEEEELb1ELb0ELb1EEEvNS_9FwdParamsE:
[----:B------:R-:W-:-:S04]  /*0000*/  IMAD.MOV.U32 R1, RZ, RZ, c[0x0][0x28] ;  /* 0x00000a00ff017624 */ /* 0x000fc800078e00ff */
[----:B------:R-:W-:Y:S01]  /*0010*/  ULDC.U8 UR4, c[0x0][0x244] ;  /* 0x0000910000047ab9 */ /* 0x000fe20000000000 */
[----:B------:R-:W-:Y:S01]  /*0020*/  IADD3 R1, R1, -0x58, RZ ;  /* 0xffffffa801017810 */ /* 0x000fe20007ffe0ff */
[----:B------:R-:W-:Y:S01]  /*0030*/  ULDC.64 UR6, c[0x0][0x118] ;  /* 0x0000460000067ab9 */ /* 0x000fe20000000a00 */
[----:B------:R-:W-:Y:S01]  /*0040*/  ISETP.NE.AND P2, PT, RZ, UR4, PT ;  /* 0x00000004ff007c0c */ /* 0x000fe2000bf45270 */
[----:B------:R-:W-:Y:S02]  /*0050*/  ULDC.64 UR4, c[0x0][0x230] ;  /* 0x00008c0000047ab9 */ /* 0x000fe40000000a00 */
[----:B------:R-:W-:Y:S02]  /*0060*/  IMAD.U32 R2, RZ, RZ, UR4 ;  /* 0x00000004ff027e24 */ /* 0x000fe4000f8e00ff */
[----:B------:R-:W-:Y:S01]  /*0070*/  IMAD.U32 R3, RZ, RZ, UR5 ;  /* 0x00000005ff037e24 */ /* 0x000fe2000f8e00ff */
[----:B------:R-:W-:Y:S01]  /*0080*/  MOV R7, c[0x0][0x23c] ;  /* 0x00008f0000077a02 */ /* 0x000fe20000000f00 */
[----:B------:R-:W-:-:S06]  /*0090*/  IMAD.MOV.U32 R44, RZ, RZ, c[0x0][0x238] ;  /* 0x00008e00ff2c7624 */ /* 0x000fcc00078e00ff */
[----:B------:R-:W2:Y:S01]  /*00a0*/  @P2 LDG.E.64 R2, [R2.64] ;  /* 0x0000000602022981 */ /* 0x000ea2000c1e1b00 */
[----:B------:R-:W-:-:S05]  /*00b0*/  @P2 IMAD.MOV.U32 R45, RZ, RZ, R7 ;  /* 0x000000ffff2d2224 */ /* 0x000fca00078e0007 */
        /* <DEDUP_REMOVED lines=9> */
[----:B------:R-:W-:Y:S01]  /*0150*/  @P0 LEA R8, P3, R124, c[0x0][0x218], 0x4 ;  /* 0x000086007c080a11 */ /* 0x000fe200078620ff */
[----:B------:R-:W-:Y:S01]  /*0160*/  IMAD.WIDE.U32 R16, R47, -0x326172a9, RZ ;  /* 0xcd9e8d572f107825 */ /* 0x000fe200078e00ff */
        /* <DEDUP_REMOVED lines=14> */
[----:B------:R-:W-:Y:S02]  /*0250*/  IMAD.SHL.U32 R120, R124, 0x10, RZ ;  /* 0x000000107c787824 */ /* 0x000fe400078e00ff */
[----:B------:R-:W-:Y:S01]  /*0260*/  IMAD.MOV.U32 R93, RZ, RZ, 0x10 ;  /* 0x00000010ff5d7424 */ /* 0x000fe200078e00ff */
[----:B------:R-:W-:Y:S01]  /*0270*/  ISETP.NE.AND.EX P1, PT, RZ, c[0x0][0x224], PT, P1 ;  /* 0x00008900ff007a0c */ /* 0x000fe20003f25310 */
[----:B------:R-:W-:Y:S01]  /*0280*/  IMAD.SHL.U32 R128, R132, 0x10, RZ ;  /* 0x0000001084807824 */ /* 0x000fe200078e00ff */
[----:B------:R-:W-:Y:S01]  /*0290*/  SHF.L.U32 R104, R108, 0x4, RZ ;  /* 0x000000046c687819 */ /* 0x000fe200000006ff */
[----:B------:R-:W-:Y:S01]  /*02a0*/  IMAD.SHL.U32 R112, R116, 0x10, RZ ;  /* 0x0000001074707824 */ /* 0x000fe200078e00ff */
[----:B------:R-:W-:Y:S01]  /*02b0*/  LEA.HI R156, R156, R25, RZ, 0x19 ;  /* 0x000000199c9c7211 */ /* 0x000fe200078fc8ff */
[----:B------:R-:W5:Y:S04]  /*02c0*/  @P0 LDG.E.128 R52, [R52.64] ;  /* 0x0000000634340981 */ /* 0x000f68000c1e1d00 */
[----:B------:R-:W5:Y:S04]  /*02d0*/  @P0 LDG.E.128 R48, [R48.64] ;  /* 0x0000000630300981 */ /* 0x000f68000c1e1d00 */
[----:B------:R-:W-:Y:S01]  /*02e0*/  @P1 IMAD.WIDE.U32 R24, R100, R93, c[0x0][0x220] ;  /* 0x0000880064181625 */ /* 0x000fe200078e005d */
[----:B------:R-:W5:Y:S04]  /*02f0*/  @P0 LDG.E.128 R40, [R40.64] ;  /* 0x0000000628280981 */ /* 0x000f68000c1e1d00 */
[----:B------:R-:W5:Y:S04]  /*0300*/  @P0 LDG.E.128 R8, [R8.64] ;  /* 0x0000000608080981 */ /* 0x000f68000c1e1d00 */
        /* <DEDUP_REMOVED lines=11> */
[----:B--2---:R-:W-:Y:S01]  /*03c0*/  UIADD3 UR10, UR5, -0x4498517b, URZ ;  /* 0xbb67ae85050a7890 */ /* 0x004fe2000fffe03f */
[----:B------:R-:W-:-:S05]  /*03d0*/  LOP3.LUT R20, R3, UR5, RZ, 0x3c, !PT ;  /* 0x0000000503147c12 */ /* 0x000fca000f8e3cff */
        /* <DEDUP_REMOVED lines=22> */
[----:B------:R-:W-:Y:S01]  /*0540*/  IMAD.WIDE.U32 R18, R19, -0x2daee0ad, RZ ;  /* 0xd2511f5313127825 */ /* 0x000fe200078e00ff */
[----:B------:R-:W-:-:S04]  /*0550*/  @P0 LEA R4, P2, R116, c[0x0][0x218], 0x4 ;  /* 0x0000860074040a11 */ /* 0x000fc800078420ff */
[----:B------:R-:W-:Y:S01]  /*0560*/  LOP3.LUT R2, R19, UR18, R2, 0x96, !PT ;  /* 0x0000001213027c12 */ /* 0x000fe2000f8e9602 */
[----:B------:R-:W-:Y:S01]  /*0570*/  UIADD3 UR17, UR4, 0x1715609d, URZ ;  /* 0x1715609d04117890 */ /* 0x000fe2000fffe03f */
[----:B------:R-:W-:Y:S01]  /*0580*/  IMAD.WIDE.U32 R20, R20, -0x326172a9, RZ ;  /* 0xcd9e8d5714147825 */ /* 0x000fe200078e00ff */
[----:B------:R-:W-:-:S03]  /*0590*/  UIADD3 UR19, UR4, -0x4ab325aa, URZ ;  /* 0xb54cda5604137890 */ /* 0x000fc6000fffe03f */
[----:B------:R-:W-:Y:S01]  /*05a0*/  IMAD.WIDE.U32 R2, R2, -0x326172a9, RZ ;  /* 0xcd9e8d5702027825 */ /* 0x000fe200078e00ff */
[----:B------:R-:W-:-:S03]  /*05b0*/  @P0 LEA R12, P3, R108, c[0x0][0x218], 0x4 ;  /* 0x000086006c0c0a11 */ /* 0x000fc600078620ff */
[----:B------:R-:W-:Y:S01]  /*05c0*/  @P0 IMAD.X R5, RZ, RZ, c[0x0][0x21c], P2 ;  /* 0x00008700ff050624 */ /* 0x000fe200010e06ff */
[----:B------:R-:W-:Y:S02]  /*05d0*/  @P1 IADD3 R240, P2, R144, c[0x0][0x220], RZ ;  /* 0x0000880090f01a10 */ /* 0x000fe40007f5e0ff */
[----:B------:R-:W-:Y:S02]  /*05e0*/  LOP3.LUT R56, R21, UR17, R16, 0x96, !PT ;  /* 0x0000001115387c12 */ /* 0x000fe4000f8e9610 */
[----:B------:R-:W-:Y:S01]  /*05f0*/  LOP3.LUT R158, R3, UR19, R20, 0x96, !PT ;  /* 0x00000013039e7c12 */ /* 0x000fe2000f8e9614 */
[----:B------:R-:W-:Y:S01]  /*0600*/  @P1 IMAD.X R241, RZ, RZ, c[0x0][0x224], P2 ;  /* 0x00008900fff11624 */ /* 0x000fe200010e06ff */
[----:B------:R-:W-:Y:S01]  /*0610*/  @P1 IADD3 R232, P2, R136, c[0x0][0x220], RZ ;  /* 0x0000880088e81a10 */ /* 0x000fe20007f5e0ff */
[----:B------:R-:W-:Y:S01]  /*0620*/  UIADD3 UR20, UR5, 0x646e171e, URZ ;  /* 0x646e171e05147890 */ /* 0x000fe2000fffe03f */
[----:B------:R-:W-:Y:S01]  /*0630*/  @P0 IMAD.X R13, RZ, RZ, c[0x0][0x21c], P3 ;  /* 0x00008700ff0d0624 */ /* 0x000fe200018e06ff */
[----:B------:R-:W-:Y:S01]  /*0640*/  UIADD3 UR22, UR5, 0x1fd5c5a3, URZ ;  /* 0x1fd5c5a305167890 */ /* 0x000fe2000fffe03f */
[----:B------:R-:W-:Y:S01]  /*0650*/  IMAD.WIDE.U32 R56, R56, -0x2daee0ad, RZ ;  /* 0xd2511f5338387825 */ /* 0x000fe200078e00ff */
[----:B------:R-:W-:Y:S01]  /*0660*/  @P0 LEA R36, P3, R100, c[0x0][0x218], 0x4 ;  /* 0x0000860064240a11 */ /* 0x000fe200078620ff */
[----:B------:R-:W-:Y:S01]  /*0670*/  UIADD3 UR23, UR4, -0xe443238, URZ ;  /* 0xf1bbcdc804177890 */ /* 0x000fe2000fffe03f */
[----:B------:R-:W5:Y:S01]  /*0680*/  @P0 LDG.E.128 R4, [R4.64] ;  /* 0x0000000604040981 */ /* 0x000f62000c1e1d00 */
[----:B------:R-:W-:Y:S01]  /*0690*/  IMAD.WIDE.U32 R158, R158, -0x2daee0ad, RZ ;  /* 0xd2511f539e9e7825 */ /* 0x000fe200078e00ff */
[----:B------:R-:W-:-:S02]  /*06a0*/  @P0 IADD3.X R37, RZ, c[0x0][0x21c], RZ, P3, !PT ;  /* 0x00008700ff250a10 */ /* 0x000fc40001ffe4ff */
[----:B------:R-:W-:Y:S01]  /*06b0*/  LOP3.LUT R160, R57, UR20, R18, 0x96, !PT ;  /* 0x0000001439a07c12 */ /* 0x000fe2000f8e9612 */
[----:B------:R-:W-:Y:S01]  /*06c0*/  @P1 IMAD.X R233, RZ, RZ, c[0x0][0x224], P2 ;  /* 0x00008900ffe91624 */ /* 0x000fe200010e06ff */
[----:B------:R-:W-:Y:S01]  /*06d0*/  @P1 IADD3 R28, P2, R120, c[0x0][0x220], RZ ;  /* 0x00008800781c1a10 */ /* 0x000fe20007f5e0ff */
[----:B------:R-:W5:Y:S01]  /*06e0*/  @P0 LDG.E.128 R12, [R12.64] ;  /* 0x000000060c0c0981 */ /* 0x000f62000c1e1d00 */
[----:B------:R-:W-:Y:S02]  /*06f0*/  LOP3.LUT R56, R159, UR22, R56, 0x96, !PT ;  /* 0x000000169f387c12 */ /* 0x000fe4000f8e9638 */
[----:B------:R-:W-:Y:S01]  /*0700*/  @P1 IADD3 R32, P3, R128, c[0x0][0x220], RZ ;  /* 0x0000880080201a10 */ /* 0x000fe20007f7e0ff */
[----:B------:R-:W-:Y:S01]  /*0710*/  @P1 IMAD.X R29, RZ, RZ, c[0x0][0x224], P2 ;  /* 0x00008900ff1d1624 */ /* 0x000fe200010e06ff */
[----:B------:R-:W-:Y:S01]  /*0720*/  @P1 IADD3 R16, P2, R104, c[0x0][0x220], RZ ;  /* 0x0000880068101a10 */ /* 0x000fe20007f5e0ff */
[----:B------:R-:W-:Y:S01]  /*0730*/  IMAD.WIDE.U32 R160, R160, -0x326172a9, RZ ;  /* 0xcd9e8d57a0a07825 */ /* 0x000fe200078e00ff */
[----:B------:R-:W-:Y:S01]  /*0740*/  @P1 IADD3.X R33, RZ, c[0x0][0x224], RZ, P3, !PT ;  /* 0x00008900ff211a10 */ /* 0x000fe20001ffe4ff */
[----:B------:R-:W5:Y:S01]  /*0750*/  @P0 LDG.E.128 R36, [R36.64] ;  /* 0x0000000624240981 */ /* 0x000f62000c1e1d00 */
[----:B------:R-:W-:Y:S01]  /*0760*/  @P1 IADD3 R22, P3, R112, c[0x0][0x220], RZ ;  /* 0x0000880070161a10 */ /* 0x000fe20007f7e0ff */
[----:B------:R-:W-:-:S02]  /*0770*/  IMAD.HI.U32 R17, R56, -0x326172a9, RZ ;  /* 0xcd9e8d5738117827 */ /* 0x000fc400078e00ff */
[----:B------:R-:W5:Y:S02]  /*0780*/  @P1 LDG.E.128 R240, [R240.64] ;  /* 0x00000006f0f01981 */ /* 0x000f64000c1e1d00 */
[----:B------:R-:W-:Y:S01]  /*0790*/  @P1 IMAD.X R23, RZ, RZ, c[0x0][0x224], P3 ;  /* 0x00008900ff171624 */ /* 0x000fe200018e06ff */
[----:B------:R-:W-:Y:S01]  /*07a0*/  LOP3.LUT R160, R17, UR23, R160, 0x96, !PT ;  /* 0x0000001711a07c12 */ /* 0x000fe2000f8e96a0 */
[----:B------:R-:W-:Y:S01]  /*07b0*/  @P1 IMAD.X R17, RZ, RZ, c[0x0][0x224], P2 ;  /* 0x00008900ff111624 */ /* 0x000fe200010e06ff */
[----:B------:R-:W5:Y:S04]  /*07c0*/  @P1 LDG.E.128 R232, [R232.64] ;  /* 0x00000006e8e81981 */ /* 0x000f68000c1e1d00 */
[----:B------:R-:W5:Y:S04]  /*07d0*/  @P1 LDG.E.128 R32, [R32.64] ;  /* 0x0000000620201981 */ /* 0x000f68000c1e1d00 */
[----:B------:R-:W5:Y:S04]  /*07e0*/  @P1 LDG.E.128 R28, [R28.64] ;  /* 0x000000061c1c1981 */ /* 0x000f68000c1e1d00 */
[----:B------:R-:W5:Y:S04]  /*07f0*/  @P1 LDG.E.128 R20, [R22.64] ;  /* 0x0000000616141981 */ /* 0x000f68000c1e1d00 */
[----:B------:R-:W5:Y:S01]  /*0800*/  @P1 LDG.E.128 R16, [R16.64] ;  /* 0x0000000610101981 */ /* 0x000f62000c1e1d00 */
[----:B------:R-:W-:Y:S01]  /*0810*/  UIADD3 UR21, UR4, 0x5384540f, URZ ;  /* 0x5384540f04157890 */ /* 0x000fe2000fffe03f */
[----:B------:R-:W-:-:S02]  /*0820*/  ISETP.GE.AND P2, PT, R156, c[0x0][0x164], PT ;  /* 0x000059009c007a0c */ /* 0x000fc40003f46270 */
[----:B------:R-:W-:Y:S02]  /*0830*/  IADD3 R144, P6, R144, c[0x0][0x1b8], RZ ;  /* 0x00006e0090907a10 */ /* 0x000fe40007fde0ff */
[----:B------:R-:W-:Y:S02]  /*0840*/  LEA R96, P3, R100, c[0x0][0x1b8], 0x4 ;  /* 0x00006e0064607a11 */ /* 0x000fe400078620ff */
[----:B------:R-:W-:Y:S02]  /*0850*/  LOP3.LUT R57, R161, UR21, R2, 0x96, !PT ;  /* 0x00000015a1397c12 */ /* 0x000fe4000f8e9602 */
[----:B------:R-:W-:Y:S01]  /*0860*/  IADD3 R136, P4, R136, c[0x0][0x1b8], RZ ;  /* 0x00006e0088887a10 */ /* 0x000fe20007f9e0ff */
[----:B------:R-:W-:Y:S01]  /*0870*/  UIADD3 UR24, UR5, -0x24c28bd8, URZ ;  /* 0xdb3d742805187890 */ /* 0x000fe2000fffe03f */
[----:B------:R-:W-:Y:S01]  /*0880*/  IMAD.X R145, RZ, RZ, c[0x0][0x1bc], P6 ;  /* 0x00006f00ff917624 */ /* 0x000fe200030e06ff */
[----:B------:R-:W-:Y:S01]  /*0890*/  IADD3 R128, P5, R128, c[0x0][0x1b8], RZ ;  /* 0x00006e0080807a10 */ /* 0x000fe20007fbe0ff */
[----:B------:R-:W-:Y:S01]  /*08a0*/  IMAD.X R97, RZ, RZ, c[0x0][0x1bc], P3 ;  /* 0x00006f00ff617624 */ /* 0x000fe200018e06ff */
[----:B------:R-:W-:Y:S01]  /*08b0*/  IADD3.X R137, RZ, c[0x0][0x1bc], RZ, P4, !PT ;  /* 0x00006f00ff897a10 */ /* 0x000fe200027fe4ff */
[----:B------:R-:W-:Y:S01]  /*08c0*/  IMAD.HI.U32 R3, R57, -0x2daee0ad, RZ ;  /* 0xd2511f5339037827 */ /* 0x000fe200078e00ff */
[----:B------:R-:W-:-:S02]  /*08d0*/  IADD3 R120, P6, R120, c[0x0][0x1b8], RZ ;  /* 0x00006e0078787a10 */ /* 0x000fc40007fde0ff */
[----:B------:R-:W-:Y:S02]  /*08e0*/  IADD3 R112, P3, R112, c[0x0][0x1b8], RZ ;  /* 0x00006e0070707a10 */ /* 0x000fe40007f7e0ff */
[----:B------:R-:W-:Y:S01]  /*08f0*/  IADD3 R104, P4, R104, c[0x0][0x1b8], RZ ;  /* 0x00006e0068687a10 */ /* 0x000fe20007f9e0ff */
        /* <DEDUP_REMOVED lines=41> */
[--C-:B------:R-:W-:Y:S01]  /*0b90*/  HADD2.F32 R211, -RZ, R11.reuse.H0_H0 ;  /* 0x2000000bffd37230 */ /* 0x100fe20000004100 */
[----:B------:R1:W-:Y:S01]  /*0ba0*/  STL [R1+0x44], R0 ;  /* 0x0000440001007387 */ /* 0x0003e20000100800 */
[----:B------:R-:W-:Y:S01]  /*0bb0*/  HADD2.F32 R209, -RZ, R11.H1_H1 ;  /* 0x3000000bffd17230 */ /* 0x000fe20000004100 */
        /* <DEDUP_REMOVED lines=15> */
[----:B------:R-:W-:Y:S01]  /*0cb0*/  HADD2.F32 R14, -RZ, R240.H0_H0 ;  /* 0x200000f0ff0e7230 */ /* 0x000fe20000004100 */
        /* <DEDUP_REMOVED lines=15> */
[----:B------:R-:W-:Y:S01]  /*0db0*/  @!P1 CS2R R232, SRZ ;  /* 0x0000000000e89805 */ /* 0x000fe2000001ff00 */
[----:B------:R-:W-:Y:S01]  /*0dc0*/  HADD2.F32 R213, -RZ, R10.H1_H1 ;  /* 0x3000000affd57230 */ /* 0x000fe20000004100 */
[----:B------:R-:W-:Y:S01]  /*0dd0*/  @!P1 CS2R R234, SRZ ;  /* 0x0000000000ea9805 */ /* 0x000fe2000001ff00 */
[--C-:B------:R-:W-:Y:S01]  /*0de0*/  HADD2.F32 R10, -RZ, R15.reuse.H0_H0 ;  /* 0x2000000fff0a7230 */ /* 0x100fe20000004100 */
[----:B------:R-:W-:Y:S01]  /*0df0*/  UIADD3 UR25, UR4, -0x700cb87f, URZ ;  /* 0x8ff3478104197890 */ /* 0x000fe2000fffe03f */
[--C-:B0-----:R-:W-:Y:S01]  /*0e00*/  HADD2.F32 R2, -RZ, R48.reuse.H0_H0 ;  /* 0x20000030ff027230 */ /* 0x101fe20000004100 */
[----:B------:R-:W-:Y:S01]  /*0e10*/  UIADD3 UR26, UR5, -0x695add53, URZ ;  /* 0x96a522ad051a7890 */ /* 0x000fe2000fffe03f */
        /* <DEDUP_REMOVED lines=8> */
[--C-:B------:R-:W-:Y:S01]  /*0ea0*/  HADD2.F32 R218, -RZ, R29.reuse.H0_H0 ;  /* 0x2000001dffda7230 */ /* 0x100fe20000004100 */
[----:B------:R-:W-:Y:S01]  /*0eb0*/  @!P0 CS2R R38, SRZ ;  /* 0x0000000000268805 */ /* 0x000fe2000001ff00 */
[----:B------:R-:W-:Y:S01]  /*0ec0*/  HADD2.F32 R216, -RZ, R29.H1_H1 ;  /* 0x3000001dffd87230 */ /* 0x000fe20000004100 */
[----:B------:R2:W-:Y:S01]  /*0ed0*/  STL [R1+0x20], R3 ;  /* 0x0000200301007387 */ /* 0x0005e20000100800 */
[----:B------:R-:W-:Y:S01]  /*0ee0*/  HADD2.F32 R210, -RZ, R31.H0_H0 ;  /* 0x2000001fffd27230 */ /* 0x000fe20000004100 */
[----:B------:R-:W-:Y:S01]  /*0ef0*/  @!P1 CS2R R32, SRZ ;  /* 0x0000000000209805 */ /* 0x000fe2000001ff00 */
[----:B0-----:R-:W-:Y:S01]  /*0f00*/  HADD2.F32 R2, -RZ, R49.H1_H1 ;  /* 0x30000031ff027230 */ /* 0x001fe20000004100 */
[----:B------:R-:W-:Y:S01]  /*0f10*/  @!P1 CS2R R34, SRZ ;  /* 0x0000000000229805 */ /* 0x000fe2000001ff00 */
[----:B------:R-:W-:Y:S01]  /*0f20*/  HADD2.F32 R208, -RZ, R31.H1_H1 ;  /* 0x3000001fffd07230 */ /* 0x000fe20000004100 */
[----:B------:R-:W-:Y:S01]  /*0f30*/  IMAD R28, R57, -0x2daee0ad, RZ ;  /* 0xd2511f53391c7824 */ /* 0x000fe200078e02ff */
[----:B-1----:R-:W-:Y:S01]  /*0f40*/  HADD2.F32 R0, -RZ, R50.H0_H0 ;  /* 0x20000032ff007230 */ /* 0x002fe20000004100 */
[----:B------:R0:W-:Y:S01]  /*0f50*/  STL [R1+0x1c], R2 ;  /* 0x00001c0201007387 */ /* 0x0001e20000100800 */
[----:B------:R-:W-:Y:S01]  /*0f60*/  HADD2.F32 R173, -RZ, R16.H0_H0 ;  /* 0x20000010ffad7230 */ /* 0x000fe20000004100 */
[----:B------:R-:W-:Y:S01]  /*0f70*/  IMAD R56, R56, -0x326172a9, RZ ;  /* 0xcd9e8d5738387824 */ /* 0x000fe200078e02ff */
[----:B--2---:R-:W-:Y:S01]  /*0f80*/  HADD2.F32 R3, -RZ, R50.H1_H1 ;  /* 0x30000032ff037230 */ /* 0x004fe20000004100 */
[----:B------:R1:W-:Y:S01]  /*0f90*/  STL [R1+0x18], R0 ;  /* 0x0000180001007387 */ /* 0x0003e20000100800 */
[----:B------:R-:W-:Y:S01]  /*0fa0*/  HADD2.F32 R171, -RZ, R16.H1_H1 ;  /* 0x30000010ffab7230 */ /* 0x000fe20000004100 */
[----:B------:R-:W-:Y:S01]  /*0fb0*/  IMAD.HI.U32 R31, R158, -0x326172a9, RZ ;  /* 0xcd9e8d579e1f7827 */ /* 0x000fe200078e00ff */
[----:B------:R-:W-:Y:S01]  /*0fc0*/  HADD2.F32 R169, -RZ, R17.H0_H0 ;  /* 0x20000011ffa97230 */ /* 0x000fe20000004100 */
[----:B------:R-:W-:Y:S01]  /*0fd0*/  STL [R1+0x14], R3 ;  /* 0x0000140301007387 */ /* 0x000fe20000100800 */
[--C-:B------:R-:W-:Y:S01]  /*0fe0*/  HADD2.F32 R15, -RZ, R18.reuse.H0_H0 ;  /* 0x20000012ff0f7230 */ /* 0x100fe20000004100 */
[----:B------:R-:W-:Y:S01]  /*0ff0*/  IMAD.HI.U32 R29, R160, -0x2daee0ad, RZ ;  /* 0xd2511f53a01d7827 */ /* 0x000fe200078e00ff */
[--C-:B0-----:R-:W-:Y:S01]  /*1000*/  HADD2.F32 R2, -RZ, R51.reuse.H0_H0 ;  /* 0x20000033ff027230 */ /* 0x101fe20000004100 */
[----:B------:R-:W-:Y:S01]  /*1010*/  LOP3.LUT R181, R44, 0x3, RZ, 0xc0, !PT ;  /* 0x000000032cb57812 */ /* 0x000fe200078ec0ff */
[----:B------:R-:W-:Y:S01]  /*1020*/  HADD2.F32 R16, -RZ, R18.H1_H1 ;  /* 0x30000012ff107230 */ /* 0x000fe20000004100 */
[----:B------:R-:W-:Y:S01]  /*1030*/  IMAD.MOV.U32 R192, RZ, RZ, 0x1 ;  /* 0x00000001ffc07424 */ /* 0x000fe200078e00ff */
[----:B-1----:R-:W-:Y:S01]  /*1040*/  HADD2.F32 R0, -RZ, R51.H1_H1 ;  /* 0x30000033ff007230 */ /* 0x002fe20000004100 */
[----:B------:R0:W-:Y:S01]  /*1050*/  STL [R1+0x10], R2 ;  /* 0x0000100201007387 */ /* 0x0001e20000100800 */
[--C-:B------:R-:W-:Y:S01]  /*1060*/  HADD2.F32 R206, -RZ, R20.reuse.H0_H0 ;  /* 0x20000014ffce7230 */ /* 0x100fe20000004100 */
[----:B------:R-:W-:Y:S01]  /*1070*/  LOP3.LUT R28, R29, UR26, R28, 0x96, !PT ;  /* 0x0000001a1d1c7c12 */ /* 0x000fe2000f8e961c */
[----:B------:R-:W-:Y:S01]  /*1080*/  HADD2.F32 R204, -RZ, R20.H1_H1 ;  /* 0x30000014ffcc7230 */ /* 0x000fe20000004100 */
[----:B------:R1:W-:Y:S01]  /*1090*/  STL [R1+0x8], R0 ;  /* 0x0000080001007387 */ /* 0x0003e20000100800 */
[----:B------:R-:W-:Y:S01]  /*10a0*/  HADD2.F32 R18, -RZ, R19.H1_H1 ;  /* 0x30000013ff127230 */ /* 0x000fe20000004100 */
[----:B------:R-:W-:Y:S01]  /*10b0*/  MOV R29, R47 ;  /* 0x0000002f001d7202 */ /* 0x000fe20000000f00 */
[--C-:B------:R-:W-:Y:S01]  /*10c0*/  HADD2.F32 R202, -RZ, R21.reuse.H0_H0 ;  /* 0x20000015ffca7230 */ /* 0x100fe20000004100 */
[----:B------:R-:W-:Y:S01]  /*10d0*/  IMAD R158, R158, -0x326172a9, RZ ;  /* 0xcd9e8d579e9e7824 */ /* 0x000fe200078e02ff */
[----:B------:R-:W-:Y:S01]  /*10e0*/  HADD2.F32 R200, -RZ, R21.H1_H1 ;  /* 0x30000015ffc87230 */ /* 0x000fe20000004100 */
[----:B------:R-:W-:Y:S01]  /*10f0*/  IMAD R160, R160, -0x2daee0ad, RZ ;  /* 0xd2511f53a0a07824 */ /* 0x000fe200078e02ff */
[----:B0-----:R-:W-:Y:S01]  /*1100*/  HADD2.F32 R2, -RZ, R40.H0_H0 ;  /* 0x20000028ff027230 */ /* 0x001fe20000004100 */
[----:B------:R-:W-:Y:S01]  /*1110*/  IMAD.MOV.U32 R157, RZ, RZ, RZ ;  /* 0x000000ffff9d7224 */ /* 0x000fe200078e00ff */
[----:B------:R-:W-:-:S02]  /*1120*/  HADD2.F32 R198, -RZ, R22.H0_H0 ;  /* 0x20000016ffc67230 */ /* 0x000fc40000004100 */
[----:B-1----:R-:W-:Y:S01]  /*1130*/  HADD2.F32 R0, -RZ, R40.H1_H1 ;  /* 0x30000028ff007230 */ /* 0x002fe20000004100 */
[----:B------:R-:W-:Y:S01]  /*1140*/  STL [R1+0x4], R2 ;  /* 0x0000040201007387 */ /* 0x000fe20000100800 */
[----:B------:R-:W-:Y:S02]  /*1150*/  HADD2.F32 R196, -RZ, R22.H1_H1 ;  /* 0x30000016ffc47230 */ /* 0x000fe40000004100 */
[--C-:B------:R-:W-:Y:S01]  /*1160*/  HADD2.F32 R178, -RZ, R23.reuse.H0_H0 ;  /* 0x20000017ffb27230 */ /* 0x100fe20000004100 */
[----:B------:R-:W-:Y:S01]  /*1170*/  STL [R1], R0 ;  /* 0x0000000001007387 */ /* 0x000fe20000100800 */
[----:B------:R-:W-:Y:S02]  /*1180*/  HADD2.F32 R175, -RZ, R23.H1_H1 ;  /* 0x30000017ffaf7230 */ /* 0x000fe40000004100 */
[----:B------:R-:W-:Y:S01]  /*1190*/  HADD2.F32 R20, -RZ, R24.H1_H1 ;  /* 0x30000018ff147230 */ /* 0x000fe20000004100 */
[----:B------:R0:W-:Y:S01]  /*11a0*/  STL [R1+0xc], R14 ;  /* 0x00000c0e01007387 */ /* 0x0001e20000100800 */
[----:B------:R-:W-:-:S02]  /*11b0*/  HADD2.F32 R21, -RZ, R25.H0_H0 ;  /* 0x20000019ff157230 */ /* 0x000fc40000004100 */
[----:B------:R-:W-:Y:S02]  /*11c0*/  HADD2.F32 R22, -RZ, R25.H1_H1 ;  /* 0x30000019ff167230 */ /* 0x000fe40000004100 */
[----:B------:R-:W-:Y:S02]  /*11d0*/  HADD2.F32 R23, -RZ, R26.H0_H0 ;  /* 0x2000001aff177230 */ /* 0x000fe40000004100 */
[----:B------:R-:W-:Y:S02]  /*11e0*/  HADD2.F32 R249, -RZ, R240.H1_H1 ;  /* 0x300000f0fff97230 */ /* 0x000fe40000004100 */
[----:B------:R-:W-:Y:S02]  /*11f0*/  HADD2.F32 R248, -RZ, R241.H0_H0 ;  /* 0x200000f1fff87230 */ /* 0x000fe40000004100 */
[----:B0-----:R-:W-:Y:S02]  /*1200*/  HADD2.F32 R14, -RZ, R17.H1_H1 ;  /* 0x30000011ff0e7230 */ /* 0x001fe40000004100 */
[----:B------:R-:W-:-:S02]  /*1210*/  HADD2.F32 R17, -RZ, R19.H0_H0 ;  /* 0x20000013ff117230 */ /* 0x000fc40000004100 */
[----:B------:R-:W-:Y:S02]  /*1220*/  HADD2.F32 R19, -RZ, R24.H0_H0 ;  /* 0x20000018ff137230 */ /* 0x000fe40000004100 */
[----:B------:R-:W-:Y:S02]  /*1230*/  HADD2.F32 R24, -RZ, R26.H1_H1 ;  /* 0x3000001aff187230 */ /* 0x000fe40000004100 */
[----:B------:R-:W-:Y:S02]  /*1240*/  HADD2.F32 R247, -RZ, R241.H1_H1 ;  /* 0x300000f1fff77230 */ /* 0x000fe40000004100 */
[--C-:B------:R-:W-:Y:S02]  /*1250*/  HADD2.F32 R246, -RZ, R242.reuse.H0_H0 ;  /* 0x200000f2fff67230 */ /* 0x100fe40000004100 */
[----:B------:R-:W-:Y:S02]  /*1260*/  HADD2.F32 R245, -RZ, R242.H1_H1 ;  /* 0x300000f2fff57230 */ /* 0x000fe40000004100 */
[----:B------:R-:W-:-:S02]  /*1270*/  HADD2.F32 R25, -RZ, R27.H0_H0 ;  /* 0x2000001bff197230 */ /* 0x000fc40000004100 */
[----:B------:R-:W-:Y:S01]  /*1280*/  HADD2.F32 R26, -RZ, R27.H1_H1 ;  /* 0x3000001bff1a7230 */ /* 0x000fe20000004100 */
[----:B------:R-:W-:Y:S01]  /*1290*/  LOP3.LUT R27, R31, UR25, R56, 0x96, !PT ;  /* 0x000000191f1b7c12 */ /* 0x000fe2000f8e9638 */
[--C-:B------:R-:W-:Y:S01]  /*12a0*/  HADD2.F32 R223, -RZ, R8.reuse.H0_H0 ;  /* 0x20000008ffdf7230 */ /* 0x100fe20000004100 */
[----:B------:R-:W-:Y:S01]  /*12b0*/  IMAD.MOV.U32 R31, RZ, RZ, R46 ;  /* 0x000000ffff1f7224 */ /* 0x000fe200078e002e */
        /* <DEDUP_REMOVED lines=18> */
[--C-:B------:R-:W-:Y:S02]  /*13e0*/  HADD2.F32 R214, -RZ, R30.reuse.H0_H0 ;  /* 0x2000001effd67230 */ /* 0x100fe40000004100 */
[----:B------:R-:W-:Y:S01]  /*13f0*/  HADD2.F32 R212, -RZ, R30.H1_H1 ;  /* 0x3000001effd47230 */ /* 0x000fe20000004100 */
[----:B------:R-:W-:Y:S01]  /*1400*/  IMAD.MOV.U32 R30, RZ, RZ, R45 ;  /* 0x000000ffff1e7224 */ /* 0x000fe200078e002d */
[--C-:B------:R-:W-:Y:S02]  /*1410*/  HADD2.F32 R252, -RZ, R41.reuse.H0_H0 ;  /* 0x20000029fffc7230 */ /* 0x100fe40000004100 */
[----:B------:R-:W-:-:S02]  /*1420*/  HADD2.F32 R251, -RZ, R41.H1_H1 ;  /* 0x30000029fffb7230 */ /* 0x000fc40000004100 */
[--C-:B------:R-:W-:Y:S02]  /*1430*/  HADD2.F32 R250, -RZ, R42.reuse.H0_H0 ;  /* 0x2000002afffa7230 */ /* 0x100fe40000004100 */
[----:B------:R-:W-:Y:S02]  /*1440*/  HADD2.F32 R229, -RZ, R42.H1_H1 ;  /* 0x3000002affe57230 */ /* 0x000fe40000004100 */
[--C-:B------:R-:W-:Y:S02]  /*1450*/  HADD2.F32 R227, -RZ, R43.reuse.H0_H0 ;  /* 0x2000002bffe37230 */ /* 0x100fe40000004100 */
        /* <DEDUP_REMOVED lines=20> */
.L_x_29901:
[----:B------:R-:W0:Y:S01]  /*15a0*/  S2R R34, SR_TID.X ;  /* 0x0000000000227919 */ /* 0x000e220000002100 */
[----:B------:R-:W-:Y:S01]  /*15b0*/  ISETP.NE.U32.AND P0, PT, RZ, c[0x0][0x178], PT ;  /* 0x00005e00ff007a0c */ /* 0x000fe20003f05070 */
[----:B------:R-:W-:Y:S01]  /*15c0*/  IMAD R32, R156, c[0x0][0x168], RZ ;  /* 0x00005a009c207a24 */ /* 0x000fe200078e02ff */
[----:B------:R-:W-:Y:S01]  /*15d0*/  ISETP.NE.U32.AND P1, PT, RZ, c[0x0][0x180], PT ;  /* 0x00006000ff007a0c */ /* 0x000fe20003f25070 */
[----:B------:R-:W-:Y:S01]  /*15e0*/  HFMA2.MMA R155, -RZ, RZ, 0, 9.5367431640625e-07 ;  /* 0x00000010ff9b7435 */ /* 0x000fe200000001ff */
[----:B------:R-:W-:-:S02]  /*15f0*/  ISETP.NE.AND.EX P3, PT, RZ, c[0x0][0x17c], PT, P0 ;  /* 0x00005f00ff007a0c */ /* 0x000fc40003f65300 */
[----:B------:R-:W-:Y:S02]  /*1600*/  ISETP.NE.AND.EX P0, PT, RZ, c[0x0][0x184], PT, P1 ;  /* 0x00006100ff007a0c */ /* 0x000fe40003f05310 */
[----:B------:R-:W-:Y:S02]  /*1610*/  SHF.R.S32.HI R33, RZ, 0x1f, R32 ;  /* 0x0000001fff217819 */ /* 0x000fe40000011420 */
        /* <DEDUP_REMOVED lines=26> */
.L_x_28996:
[----:B0-----:R-:W-:Y:S02]  /*17c0*/  IMAD.MOV.U32 R44, RZ, RZ, R158 ;  /* 0x000000ffff2c7224 */ /* 0x001fe400078e009e */
.L_x_28997:
[----:B------:R-:W-:Y:S05]  /*17d0*/  BSYNC B0 ;  /* 0x0000000000007941 */ /* 0x000fea0003800000 */
.L_x_28995:
        /* <DEDUP_REMOVED lines=16> */
.L_x_29001:
[----:B------:R-:W-:Y:S05]  /*18e0*/  BSYNC B1 ;  /* 0x0000000000017941 */ /* 0x000fea0003800000 */
.L_x_29000:
        /* <DEDUP_REMOVED lines=44> */
.L_x_28999:
[----:B------:R-:W-:Y:S05]  /*1bb0*/  BSYNC B0 ;  /* 0x0000000000007941 */ /* 0x000fea0003800000 */
.L_x_28998:
        /* <DEDUP_REMOVED lines=18> */
.L_x_29002:
        /* <DEDUP_REMOVED lines=12> */
.L_x_29005:
[----:B------:R-:W-:Y:S02]  /*1da0*/  IMAD.MOV.U32 R37, RZ, RZ, R158 ;  /* 0x000000ffff257224 */ /* 0x000fe400078e009e */
.L_x_29006:
[----:B------:R-:W-:Y:S05]  /*1db0*/  BSYNC B0 ;  /* 0x0000000000007941 */ /* 0x000fea0003800000 */
.L_x_29004:
        /* <DEDUP_REMOVED lines=16> */
.L_x_29010:
[----:B------:R-:W-:Y:S05]  /*1ec0*/  BSYNC B1 ;  /* 0x0000000000017941 */ /* 0x000fea0003800000 */
.L_x_29009:
        /* <DEDUP_REMOVED lines=43> */
.L_x_29008:
[----:B------:R-:W-:Y:S05]  /*2180*/  BSYNC B0 ;  /* 0x0000000000007941 */ /* 0x000fea0003800000 */
.L_x_29007:
[----:B------:R-:W0:Y:S01]  /*2190*/  I2F.U32 R37, R37 ;  /* 0x0000002500257306 */ /* 0x000e220000201000 */
[----:B------:R-:W-:-:S05]  /*21a0*/  HADD2.F32 R40, -RZ, R88.H0_H0 ;  /* 0x20000058ff287230 */ /* 0x000fca0000004100 */
[----:B------:R-:W-:Y:S02]  /*21b0*/  FMUL.FTZ R40, R40, c[0x0][0x1e8] ;  /* 0x00007a0028287a20 */ /* 0x000fe40000410000 */
[----:B0-----:R-:W-:-:S05]  /*21c0*/  FFMA.FTZ R38, R37, R186, 1.1641532182693481445e-10 ;  /* 0x2f00000025267423 */ /* 0x001fca00000100ba */
[----:B------:R-:W-:-:S04]  /*21d0*/  FSETP.GTU.FTZ.AND P1, PT, R38, c[0x0][0x1e4], PT ;  /* 0x0000790026007a0b */ /* 0x000fc80003f3c000 */
[----:B------:R-:W-:Y:S02]  /*21e0*/  FSEL R41, R40, RZ, !P1 ;  /* 0x000000ff28297208 */ /* 0x000fe40004800000 */
[----:B------:R-:W-:-:S03]  /*21f0*/  SEL R161, RZ, 0x1, P1 ;  /* 0x00000001ffa17807 */ /* 0x000fc60000800000 */
[----:B------:R-:W-:-:S04]  /*2200*/  FADD.FTZ R76, R76, R41 ;  /* 0x000000294c4c7221 */ /* 0x000fc80000010000 */
[----:B------:R-:W-:Y:S02]  /*2210*/  @P0 FADD.FTZ R76, R84, R76 ;  /* 0x0000004c544c0221 */ /* 0x000fe40000010000 */
.L_x_29003:
        /* <DEDUP_REMOVED lines=12> */
.L_x_29012:
[----:B------:R-:W-:Y:S02]  /*22e0*/  IMAD.MOV.U32 R37, RZ, RZ, R158 ;  /* 0x000000ffff257224 */ /* 0x000fe400078e009e */
.L_x_29013:
[----:B------:R-:W-:Y:S05]  /*22f0*/  BSYNC B0 ;  /* 0x0000000000007941 */ /* 0x000fea0003800000 */
.L_x_29011:
        /* <DEDUP_REMOVED lines=16> */
.L_x_29017:
[----:B------:R-:W-:Y:S05]  /*2400*/  BSYNC B1 ;  /* 0x0000000000017941 */ /* 0x000fea0003800000 */
.L_x_29016:
        /* <DEDUP_REMOVED lines=44> */
.L_x_29015:
[----:B------:R-:W-:Y:S05]  /*26d0*/  BSYNC B0 ;  /* 0x0000000000007941 */ /* 0x000fea0003800000 */
.L_x_29014:
        /* <DEDUP_REMOVED lines=13> */
.L_x_29018:
        /* <DEDUP_REMOVED lines=12> */
.L_x_29021:
[----:B------:R-:W-:Y:S02]  /*2870*/  IMAD.MOV.U32 R37, RZ, RZ, R158 ;  /* 0x000000ffff257224 */ /* 0x000fe400078e009e */
.L_x_29022:
[----:B------:R-:W-:Y:S05]  /*2880*/  BSYNC B0 ;  /* 0x0000000000007941 */ /* 0x000fea0003800000 */
.L_x_29020:
        /* <DEDUP_REMOVED lines=16> */
.L_x_29026:
[----:B------:R-:W-:Y:S05]  /*2990*/  BSYNC B1 ;  /* 0x0000000000017941 */ /* 0x000fea0003800000 */
.L_x_29025:
        /* <DEDUP_REMOVED lines=44> */
.L_x_29024:
[----:B------:R-:W-:Y:S05]  /*2c60*/  BSYNC B0 ;  /* 0x0000000000007941 */ /* 0x000fea0003800000 */
.L_x_29023:
[----:B------:R-:W0:Y:S01]  /*2c70*/  I2F.U32 R37, R37 ;  /* 0x0000002500257306 */ /* 0x000e220000201000 */
[----:B------:R-:W-:-:S05]  /*2c80*/  HADD2.F32 R40, -RZ, R88.H1_H1 ;  /* 0x30000058ff287230 */ /* 0x000fca0000004100 */
[----:B------:R-:W-:Y:S02]  /*2c90*/  FMUL.FTZ R40, R40, c[0x0][0x1e8] ;  /* 0x00007a0028287a20 */ /* 0x000fe40000410000 */
[----:B0-----:R-:W-:-:S05]  /*2ca0*/  FFMA.FTZ R38, R37, R186, 1.1641532182693481445e-10 ;  /* 0x2f00000025267423 */ /* 0x001fca00000100ba */
[----:B------:R-:W-:-:S04]  /*2cb0*/  FSETP.GTU.FTZ.AND P1, PT, R38, c[0x0][0x1e4], PT ;  /* 0x0000790026007a0b */ /* 0x000fc80003f3c000 */
[----:B------:R-:W-:Y:S02]  /*2cc0*/  FSEL R40, R40, RZ, !P1 ;  /* 0x000000ff28287208 */ /* 0x000fe40004800000 */
[----:B------:R-:W-:-:S03]  /*2cd0*/  SEL R162, RZ, 0x1, P1 ;  /* 0x00000001ffa27807 */ /* 0x000fc60000800000 */
[----:B------:R-:W-:-:S04]  /*2ce0*/  FADD.FTZ R77, R77, R40 ;  /* 0x000000284d4d7221 */ /* 0x000fc80000010000 */
[----:B------:R-:W-:Y:S02]  /*2cf0*/  @P0 FADD.FTZ R77, R85, R77 ;  /* 0x0000004d554d0221 */ /* 0x000fe40000010000 */
.L_x_29019:
        /* <DEDUP_REMOVED lines=12> */
.L_x_29028:
[----:B------:R-:W-:Y:S02]  /*2dc0*/  IMAD.MOV.U32 R37, RZ, RZ, R158 ;  /* 0x000000ffff257224 */ /* 0x000fe400078e009e */
.L_x_29029:
[----:B------:R-:W-:Y:S05]  /*2dd0*/  BSYNC B0 ;  /* 0x0000000000007941 */ /* 0x000fea0003800000 */
.L_x_29027:
        /* <DEDUP_REMOVED lines=16> */
.L_x_29033:
[----:B------:R-:W-:Y:S05]  /*2ee0*/  BSYNC B1 ;  /* 0x0000000000017941 */ /* 0x000fea0003800000 */
.L_x_29032:
        /* <DEDUP_REMOVED lines=44> */
.L_x_29031:
[----:B------:R-:W-:Y:S05]  /*31b0*/  BSYNC B0 ;  /* 0x0000000000007941 */ /* 0x000fea0003800000 */
.L_x_29030:
        /* <DEDUP_REMOVED lines=13> */
.L_x_29034:
        /* <DEDUP_REMOVED lines=12> */
.L_x_29037:
[----:B------:R-:W-:Y:S02]  /*3350*/  MOV R46, R158 ;  /* 0x0000009e002e7202 */ /* 0x000fe40000000f00 */
.L_x_29038:
[----:B------:R-:W-:Y:S05]  /*3360*/  BSYNC B0 ;  /* 0x0000000000007941 */ /* 0x000fea0003800000 */
.L_x_29036:
        /* <DEDUP_REMOVED lines=16> */
.L_x_29042:
[----:B------:R-:W-:Y:S05]  /*3470*/  BSYNC B1 ;  /* 0x0000000000017941 */ /* 0x000fea0003800000 */
.L_x_29041:
        /* <DEDUP_REMOVED lines=44> */
.L_x_29040:
[----:B------:R-:W-:Y:S05]  /*3740*/  BSYNC B0 ;  /* 0x0000000000007941 */ /* 0x000fea0003800000 */
.L_x_29039:
        /* <DEDUP_REMOVED lines=9> */
.L_x_29035:
        /* <DEDUP_REMOVED lines=12> */
.L_x_29044:
[----:B------:R-:W-:Y:S02]  /*38a0*/  MOV R46, R158 ;  /* 0x0000009e002e7202 */ /* 0x000fe40000000f00 */
.L_x_29045:
[----:B------:R-:W-:Y:S05]  /*38b0*/  BSYNC B0 ;  /* 0x0000000000007941 */ /* 0x000fea0003800000 */
.L_x_29043:
        /* <DEDUP_REMOVED lines=16> */
.L_x_29049:
[----:B------:R-:W-:Y:S05]  /*39c0*/  BSYNC B1 ;  /* 0x0000000000017941 */ /* 0x000fea0003800000 */
.L_x_29048:
        /* <DEDUP_REMOVED lines=44> */
.L_x_29047:
[----:B------:R-:W-:Y:S05]  /*3c90*/  BSYNC B0 ;  /* 0x0000000000007941 */ /* 0x000fea0003800000 */
.L_x_29046:
        /* <DEDUP_REMOVED lines=12> */
.L_x_29050:
        /* <DEDUP_REMOVED lines=12> */
.L_x_29053:
[----:B------:R-:W-:Y:S02]  /*3e20*/  IMAD.MOV.U32 R33, RZ, RZ, R158 ;  /* 0x000000ffff217224 */ /* 0x000fe400078e009e */
.L_x_29054:
[----:B------:R-:W-:Y:S05]  /*3e30*/  BSYNC B0 ;  /* 0x0000000000007941 */ /* 0x000fea0003800000 */
.L_x_29052:
        /* <DEDUP_REMOVED lines=16> */
.L_x_29058:
[----:B------:R-:W-:Y:S05]  /*3f40*/  BSYNC B1 ;  /* 0x0000000000017941 */ /* 0x000fea0003800000 */
.L_x_29057:
        /* <DEDUP_REMOVED lines=44> */
.L_x_29056:
[----:B------:R-:W-:Y:S05]  /*4210*/  BSYNC B0 ;  /* 0x0000000000007941 */ /* 0x000fea0003800000 */
.L_x_29055:
        /* <DEDUP_REMOVED lines=9> */
.L_x_29051:
        /* <DEDUP_REMOVED lines=12> */
.L_x_29060:
[----:B------:R-:W-:Y:S02]  /*4370*/  IMAD.MOV.U32 R33, RZ, RZ, R158 ;  /* 0x000000ffff217224 */ /* 0x000fe400078e009e */
.L_x_29061:
[----:B------:R-:W-:Y:S05]  /*4380*/  BSYNC B0 ;  /* 0x0000000000007941 */ /* 0x000fea0003800000 */
.L_x_29059:
        /* <DEDUP_REMOVED lines=16> */
.L_x_29065:
[----:B------:R-:W-:Y:S05]  /*4490*/  BSYNC B1 ;  /* 0x0000000000017941 */ /* 0x000fea0003800000 */
.L_x_29064:
        /* <DEDUP_REMOVED lines=44> */
.L_x_29063:
[----:B------:R-:W-:Y:S05]  /*4760*/  BSYNC B0 ;  /* 0x0000000000007941 */ /* 0x000fea0003800000 */
.L_x_29062:
        /* <DEDUP_REMOVED lines=12> */
.L_x_29066:
        /* <DEDUP_REMOVED lines=12> */
.L_x_29069:
[----:B------:R-:W-:Y:S02]  /*48f0*/  IMAD.MOV.U32 R33, RZ, RZ, R158 ;  /* 0x000000ffff217224 */ /* 0x000fe400078e009e */
.L_x_29070:
[----:B------:R-:W-:Y:S05]  /*4900*/  BSYNC B0 ;  /* 0x0000000000007941 */ /* 0x000fea0003800000 */
.L_x_29068:
        /* <DEDUP_REMOVED lines=16> */
.L_x_29074:
[----:B------:R-:W-:Y:S05]  /*4a10*/  BSYNC B1 ;  /* 0x0000000000017941 */ /* 0x000fea0003800000 */
.L_x_29073:
        /* <DEDUP_REMOVED lines=44> */
.L_x_29072:
[----:B------:R-:W-:Y:S05]  /*4ce0*/  BSYNC B0 ;  /* 0x0000000000007941 */ /* 0x000fea0003800000 */
.L_x_29071:
        /* <DEDUP_REMOVED lines=9> */
.L_x_29067:
        /* <DEDUP_REMOVED lines=12> */
.L_x_29076:
[----:B------:R-:W-:Y:S02]  /*4e40*/  IMAD.MOV.U32 R33, RZ, RZ, R158 ;  /* 0x000000ffff217224 */ /* 0x000fe400078e009e */
.L_x_29077:
[----:B------:R-:W-:Y:S05]  /*4e50*/  BSYNC B0 ;  /* 0x0000000000007941 */ /* 0x000fea0003800000 */
.L_x_29075:
        /* <DEDUP_REMOVED lines=16> */
.L_x_29081:
[----:B------:R-:W-:Y:S05]  /*4f60*/  BSYNC B1 ;  /* 0x0000000000017941 */ /* 0x000fea0003800000 */
.L_x_29080:
        /* <DEDUP_REMOVED lines=44> */
.L_x_29079:
[----:B------:R-:W-:Y:S05]  /*5230*/  BSYNC B0 ;  /* 0x0000000000007941 */ /* 0x000fea0003800000 */
.L_x_29078:
        /* <DEDUP_REMOVED lines=12> */
.L_x_29082:
        /* <DEDUP_REMOVED lines=12> */
.L_x_29085:
[----:B------:R-:W-:Y:S02]  /*53c0*/  IMAD.MOV.U32 R33, RZ, RZ, R158 ;  /* 0x000000ffff217224 */ /* 0x000fe400078e009e */
.L_x_29086:
[----:B------:R-:W-:Y:S05]  /*53d0*/  BSYNC B0 ;  /* 0x0000000000007941 */ /* 0x000fea0003800000 */
.L_x_29084:
        /* <DEDUP_REMOVED lines=16> */
.L_x_29090:
[----:B------:R-:W-:Y:S05]  /*54e0*/  BSYNC B1 ;  /* 0x0000000000017941 */ /* 0x000fea0003800000 */
.L_x_29089:
        /* <DEDUP_REMOVED lines=44> */
.L_x_29088:
[----:B------:R-:W-:Y:S05]  /*57b0*/  BSYNC B0 ;  /* 0x0000000000007941 */ /* 0x000fea0003800000 */
.L_x_29087:
        /* <DEDUP_REMOVED lines=9> */
.L_x_29083:
        /* <DEDUP_REMOVED lines=12> */
.L_x_29092:
[----:B------:R-:W-:Y:S02]  /*5910*/  IMAD.MOV.U32 R33, RZ, RZ, R158 ;  /* 0x000000ffff217224 */ /* 0x000fe400078e009e */
.L_x_29093:
[----:B------:R-:W-:Y:S05]  /*5920*/  BSYNC B0 ;  /* 0x0000000000007941 */ /* 0x000fea0003800000 */
.L_x_29091:
        /* <DEDUP_REMOVED lines=16> */
.L_x_29097:
[----:B------:R-:W-:Y:S05]  /*5a30*/  BSYNC B1 ;  /* 0x0000000000017941 */ /* 0x000fea0003800000 */
.L_x_29096:
        /* <DEDUP_REMOVED lines=44> */
.L_x_29095:
[----:B------:R-:W-:Y:S05]  /*5d00*/  BSYNC B0 ;  /* 0x0000000000007941 */ /* 0x000fea0003800000 */
.L_x_29094:
        /* <DEDUP_REMOVED lines=12> */
.L_x_29098:
        /* <DEDUP_REMOVED lines=12> */
.L_x_29101:
[----:B------:R-:W-:Y:S02]  /*5e90*/  IMAD.MOV.U32 R33, RZ, RZ, R158 ;  /* 0x000000ffff217224 */ /* 0x000fe400078e009e */
.L_x_29102:
[----:B------:R-:W-:Y:S05]  /*5ea0*/  BSYNC B0 ;  /* 0x0000000000007941 */ /* 0x000fea0003800000 */
.L_x_29100:
        /* <DEDUP_REMOVED lines=16> */
.L_x_29106:
[----:B------:R-:W-:Y:S05]  /*5fb0*/  BSYNC B1 ;  /* 0x0000000000017941 */ /* 0x000fea0003800000 */
.L_x_29105:
        /* <DEDUP_REMOVED lines=44> */
.L_x_29104:
[----:B------:R-:W-:Y:S05]  /*6280*/  BSYNC B0 ;  /* 0x0000000000007941 */ /* 0x000fea0003800000 */
.L_x_29103:
        /* <DEDUP_REMOVED lines=9> */
.L_x_29099:
        /* <DEDUP_REMOVED lines=12> */
.L_x_29108:
[----:B------:R-:W-:Y:S02]  /*63e0*/  IMAD.MOV.U32 R33, RZ, RZ, R158 ;  /* 0x000000ffff217224 */ /* 0x000fe400078e009e */
.L_x_29109:
[----:B------:R-:W-:Y:S05]  /*63f0*/  BSYNC B0 ;  /* 0x0000000000007941 */ /* 0x000fea0003800000 */
.L_x_29107:
        /* <DEDUP_REMOVED lines=16> */
.L_x_29113:
[----:B------:R-:W-:Y:S05]  /*6500*/  BSYNC B1 ;  /* 0x0000000000017941 */ /* 0x000fea0003800000 */
.L_x_29112:
        /* <DEDUP_REMOVED lines=44> */
.L_x_29111:
[----:B------:R-:W-:Y:S05]  /*67d0*/  BSYNC B0 ;  /* 0x0000000000007941 */ /* 0x000fea0003800000 */
.L_x_29110:
        /* <DEDUP_REMOVED lines=13> */
.L_x_29114:
        /* <DEDUP_REMOVED lines=12> */
.L_x_29117:
[----:B------:R-:W-:Y:S02]  /*6970*/  MOV R33, R158 ;  /* 0x0000009e00217202 */ /* 0x000fe40000000f00 */
.L_x_29118:
[----:B------:R-:W-:Y:S05]  /*6980*/  BSYNC B0 ;  /* 0x0000000000007941 */ /* 0x000fea0003800000 */
.L_x_29116:
        /* <DEDUP_REMOVED lines=18> */
.L_x_29122:
[----:B------:R-:W-:Y:S05]  /*6ab0*/  BSYNC B1 ;  /* 0x0000000000017941 */ /* 0x000fea0003800000 */
.L_x_29121:
        /* <DEDUP_REMOVED lines=44> */
.L_x_29120:
[----:B------:R-:W-:Y:S05]  /*6d80*/  BSYNC B0 ;  /* 0x0000000000007941 */ /* 0x000fea0003800000 */
.L_x_29119:
        /* <DEDUP_REMOVED lines=9> */
.L_x_29115:
        /* <DEDUP_REMOVED lines=55> */
.L_x_29123:
        /* <DEDUP_REMOVED lines=16> */
.L_x_29125:
[----:B-1----:R-:W-:Y:S02]  /*7290*/  IMAD.MOV.U32 R44, RZ, RZ, R158 ;  /* 0x000000ffff2c7224 */ /* 0x002fe400078e009e */
.L_x_29126:
[----:B------:R-:W-:Y:S05]  /*72a0*/  BSYNC B0 ;  /* 0x0000000000007941 */ /* 0x000fea0003800000 */
.L_x_29124:
        /* <DEDUP_REMOVED lines=16> */
.L_x_29130:
[----:B------:R-:W-:Y:S05]  /*73b0*/  BSYNC B1 ;  /* 0x0000000000017941 */ /* 0x000fea0003800000 */
.L_x_29129:
        /* <DEDUP_REMOVED lines=44> */
.L_x_29128:
[----:B------:R-:W-:Y:S05]  /*7680*/  BSYNC B0 ;  /* 0x0000000000007941 */ /* 0x000fea0003800000 */
.L_x_29127:
[----:B------:R-:W0:Y:S01]  /*7690*/  I2F.U32 R37, R44 ;  /* 0x0000002c00257306 */ /* 0x000e220000201000 */
[----:B------:R-:W-:Y:S01]  /*76a0*/  LOP3.LUT P6, RZ, R159, 0x10, RZ, 0xc0, !PT ;  /* 0x000000109fff7812 */ /* 0x000fe200078cc0ff */
[----:B-----5:R-:W-:-:S05]  /*76b0*/  HADD2.F32 R36, -RZ, R32.H0_H0 ;  /* 0x20000020ff247230 */ /* 0x020fca0000004100 */
        /* <DEDUP_REMOVED lines=11> */
.L_x_29131:
        /* <DEDUP_REMOVED lines=12> */
.L_x_29134:
[----:B------:R-:W-:Y:S02]  /*7830*/  MOV R37, R158 ;  /* 0x0000009e00257202 */ /* 0x000fe40000000f00 */
.L_x_29135:
[----:B------:R-:W-:Y:S05]  /*7840*/  BSYNC B0 ;  /* 0x0000000000007941 */ /* 0x000fea0003800000 */
.L_x_29133:
        /* <DEDUP_REMOVED lines=16> */
.L_x_29139:
[----:B------:R-:W-:Y:S05]  /*7950*/  BSYNC B1 ;  /* 0x0000000000017941 */ /* 0x000fea0003800000 */
.L_x_29138:
        /* <DEDUP_REMOVED lines=42> */
[----:B------:R-:W-:Y:S02]  /*7c00*/  LOP3.LUT R28, R161, UR26, R38, 0x96, !PT ;  /* 0x0000001aa11c7c12 */ /* 0x000fe4000f8e9626 */
.L_x_29137:
[----:B------:R-:W-:Y:S05]  /*7c10*/  BSYNC B0 ;  /* 0x0000000000007941 */ /* 0x000fea0003800000 */
.L_x_29136:
        /* <DEDUP_REMOVED lines=9> */
.L_x_29132:
        /* <DEDUP_REMOVED lines=12> */
.L_x_29141:
[----:B------:R-:W-:Y:S02]  /*7d70*/  IMAD.MOV.U32 R37, RZ, RZ, R158 ;  /* 0x000000ffff257224 */ /* 0x000fe400078e009e */
.L_x_29142:
[----:B------:R-:W-:Y:S05]  /*7d80*/  BSYNC B0 ;  /* 0x0000000000007941 */ /* 0x000fea0003800000 */
.L_x_29140:
        /* <DEDUP_REMOVED lines=16> */
.L_x_29146:
[----:B------:R-:W-:Y:S05]  /*7e90*/  BSYNC B1 ;  /* 0x0000000000017941 */ /* 0x000fea0003800000 */
.L_x_29145:
        /* <DEDUP_REMOVED lines=44> */
.L_x_29144:
[----:B------:R-:W-:Y:S05]  /*8160*/  BSYNC B0 ;  /* 0x0000000000007941 */ /* 0x000fea0003800000 */
.L_x_29143:
        /* <DEDUP_REMOVED lines=13> */
.L_x_29147:
        /* <DEDUP_REMOVED lines=12> */
.L_x_29150:
[----:B------:R-:W-:Y:S02]  /*8300*/  IMAD.MOV.U32 R37, RZ, RZ, R158 ;  /* 0x000000ffff257224 */ /* 0x000fe400078e009e */
.L_x_29151:
[----:B------:R-:W-:Y:S05]  /*8310*/  BSYNC B0 ;  /* 0x0000000000007941 */ /* 0x000fea0003800000 */
.L_x_29149:
        /* <DEDUP_REMOVED lines=16> */
.L_x_29155:
[----:B------:R-:W-:Y:S05]  /*8420*/  BSYNC B1 ;  /* 0x0000000000017941 */ /* 0x000fea0003800000 */
.L_x_29154:
        /* <DEDUP_REMOVED lines=44> */
.L_x_29153:
[----:B------:R-:W-:Y:S05]  /*86f0*/  BSYNC B0 ;  /* 0x0000000000007941 */ /* 0x000fea0003800000 */
.L_x_29152:
        /* <DEDUP_REMOVED lines=9> */
.L_x_29148:
        /* <DEDUP_REMOVED lines=12> */
.L_x_29157:
[----:B------:R-:W-:Y:S02]  /*8850*/  IMAD.MOV.U32 R37, RZ, RZ, R158 ;  /* 0x000000ffff257224 */ /* 0x000fe400078e009e */
.L_x_29158:
[----:B------:R-:W-:Y:S05]  /*8860*/  BSYNC B0 ;  /* 0x0000000000007941 */ /* 0x000fea0003800000 */
.L_x_29156:
        /* <DEDUP_REMOVED lines=16> */
.L_x_29162:
[----:B------:R-:W-:Y:S05]  /*8970*/  BSYNC B1 ;  /* 0x0000000000017941 */ /* 0x000fea0003800000 */
.L_x_29161:
        /* <DEDUP_REMOVED lines=44> */
.L_x_29160:
[----:B------:R-:W-:Y:S05]  /*8c40*/  BSYNC B0 ;  /* 0x0000000000007941 */ /* 0x000fea0003800000 */
.L_x_29159:
        /* <DEDUP_REMOVED lines=13> */
.L_x_29163:
        /* <DEDUP_REMOVED lines=12> */
.L_x_29166:
[----:B------:R-:W-:Y:S02]  /*8de0*/  IMAD.MOV.U32 R46, RZ, RZ, R158 ;  /* 0x000000ffff2e7224 */ /* 0x000fe400078e009e */
.L_x_29167:
[----:B------:R-:W-:Y:S05]  /*8df0*/  BSYNC B0 ;  /* 0x0000000000007941 */ /* 0x000fea0003800000 */
.L_x_29165:
        /* <DEDUP_REMOVED lines=16> */
.L_x_29171:
[----:B------:R-:W-:Y:S05]  /*8f00*/  BSYNC B1 ;  /* 0x0000000000017941 */ /* 0x000fea0003800000 */
.L_x_29170:
        /* <DEDUP_REMOVED lines=44> */
.L_x_29169:
[----:B------:R-:W-:Y:S05]  /*91d0*/  BSYNC B0 ;  /* 0x0000000000007941 */ /* 0x000fea0003800000 */
.L_x_29168:
        /* <DEDUP_REMOVED lines=9> */
.L_x_29164:
        /* <DEDUP_REMOVED lines=12> */
.L_x_29173:
[----:B------:R-:W-:Y:S02]  /*9330*/  IMAD.MOV.U32 R46, RZ, RZ, R158 ;  /* 0x000000ffff2e7224 */ /* 0x000fe400078e009e */
.L_x_29174:
[----:B------:R-:W-:Y:S05]  /*9340*/  BSYNC B0 ;  /* 0x0000000000007941 */ /* 0x000fea0003800000 */
.L_x_29172:
        /* <DEDUP_REMOVED lines=16> */
.L_x_29178:
[----:B------:R-:W-:Y:S05]  /*9450*/  BSYNC B1 ;  /* 0x0000000000017941 */ /* 0x000fea0003800000 */
.L_x_29177:
        /* <DEDUP_REMOVED lines=44> */
.L_x_29176:
[----:B------:R-:W-:Y:S05]  /*9720*/  BSYNC B0 ;  /* 0x0000000000007941 */ /* 0x000fea0003800000 */
.L_x_29175:
        /* <DEDUP_REMOVED lines=12> */
.L_x_29179:
        /* <DEDUP_REMOVED lines=12> */
.L_x_29182:
[----:B------:R-:W-:Y:S02]  /*98b0*/  MOV R33, R158 ;  /* 0x0000009e00217202 */ /* 0x000fe40000000f00 */
.L_x_29183:
[----:B------:R-:W-:Y:S05]  /*98c0*/  BSYNC B0 ;  /* 0x0000000000007941 */ /* 0x000fea0003800000 */
.L_x_29181:
        /* <DEDUP_REMOVED lines=16> */
.L_x_29187:
[----:B------:R-:W-:Y:S05]  /*99d0*/  BSYNC B1 ;  /* 0x0000000000017941 */ /* 0x000fea0003800000 */
.L_x_29186:
        /* <DEDUP_REMOVED lines=44> */
.L_x_29185:
[----:B------:R-:W-:Y:S05]  /*9ca0*/  BSYNC B0 ;  /* 0x0000000000007941 */ /* 0x000fea0003800000 */
.L_x_29184:
        /* <DEDUP_REMOVED lines=9> */
.L_x_29180:
        /* <DEDUP_REMOVED lines=12> */
.L_x_29189:
[----:B------:R-:W-:Y:S02]  /*9e00*/  MOV R33, R158 ;  /* 0x0000009e00217202 */ /* 0x000fe40000000f00 */
.L_x_29190:
[----:B------:R-:W-:Y:S05]  /*9e10*/  BSYNC B0 ;  /* 0x0000000000007941 */ /* 0x000fea0003800000 */
.L_x_29188:
        /* <DEDUP_REMOVED lines=16> */
.L_x_29194:
[----:B------:R-:W-:Y:S05]  /*9f20*/  BSYNC B1 ;  /* 0x0000000000017941 */ /* 0x000fea0003800000 */
.L_x_29193:
        /* <DEDUP_REMOVED lines=44> */
.L_x_29192:
[----:B------:R-:W-:Y:S05]  /*a1f0*/  BSYNC B0 ;  /* 0x0000000000007941 */ /* 0x000fea0003800000 */
.L_x_29191:
        /* <DEDUP_REMOVED lines=12> */
.L_x_29195:
        /* <DEDUP_REMOVED lines=12> */
.L_x_29198:
[----:B------:R-:W-:Y:S02]  /*a380*/  IMAD.MOV.U32 R33, RZ, RZ, R158 ;  /* 0x000000ffff217224 */ /* 0x000fe400078e009e */
.L_x_29199:
[----:B------:R-:W-:Y:S05]  /*a390*/  BSYNC B0 ;  /* 0x0000000000007941 */ /* 0x000fea0003800000 */
.L_x_29197:
        /* <DEDUP_REMOVED lines=16> */
.L_x_29203:
[----:B------:R-:W-:Y:S05]  /*a4a0*/  BSYNC B1 ;  /* 0x0000000000017941 */ /* 0x000fea0003800000 */
.L_x_29202:
        /* <DEDUP_REMOVED lines=44> */
.L_x_29201:
[----:B------:R-:W-:Y:S05]  /*a770*/  BSYNC B0 ;  /* 0x0000000000007941 */ /* 0x000fea0003800000 */
.L_x_29200:
        /* <DEDUP_REMOVED lines=9> */
.L_x_29196:
        /* <DEDUP_REMOVED lines=12> */
.L_x_29205:
[----:B------:R-:W-:Y:S02]  /*a8d0*/  IMAD.MOV.U32 R33, RZ, RZ, R158 ;  /* 0x000000ffff217224 */ /* 0x000fe400078e009e */
.L_x_29206:
[----:B------:R-:W-:Y:S05]  /*a8e0*/  BSYNC B0 ;  /* 0x0000000000007941 */ /* 0x000fea0003800000 */
.L_x_29204:
        /* <DEDUP_REMOVED lines=16> */
.L_x_29210:
[----:B------:R-:W-:Y:S05]  /*a9f0*/  BSYNC B1 ;  /* 0x0000000000017941 */ /* 0x000fea0003800000 */
.L_x_29209:
        /* <DEDUP_REMOVED lines=44> */
.L_x_29208:
[----:B------:R-:W-:Y:S05]  /*acc0*/  BSYNC B0 ;  /* 0x0000000000007941 */ /* 0x000fea0003800000 */
.L_x_29207:
        /* <DEDUP_REMOVED lines=12> */
.L_x_29211:
        /* <DEDUP_REMOVED lines=12> */
.L_x_29214:
[----:B------:R-:W-:Y:S02]  /*ae50*/  IMAD.MOV.U32 R33, RZ, RZ, R158 ;  /* 0x000000ffff217224 */ /* 0x000fe400078e009e */
.L_x_29215:
[----:B------:R-:W-:Y:S05]  /*ae60*/  BSYNC B0 ;  /* 0x0000000000007941 */ /* 0x000fea0003800000 */
.L_x_29213:
        /* <DEDUP_REMOVED lines=16> */
.L_x_29219:
[----:B------:R-:W-:Y:S05]  /*af70*/  BSYNC B1 ;  /* 0x0000000000017941 */ /* 0x000fea0003800000 */
.L_x_29218:
        /* <DEDUP_REMOVED lines=44> */
.L_x_29217:
[----:B------:R-:W-:Y:S05]  /*b240*/  BSYNC B0 ;  /* 0x0000000000007941 */ /* 0x000fea0003800000 */
.L_x_29216:
        /* <DEDUP_REMOVED lines=9> */
.L_x_29212:
        /* <DEDUP_REMOVED lines=12> */
.L_x_29221:
[----:B------:R-:W-:Y:S02]  /*b3a0*/  IMAD.MOV.U32 R33, RZ, RZ, R158 ;  /* 0x000000ffff217224 */ /* 0x000fe400078e009e */
.L_x_29222:
[----:B------:R-:W-:Y:S05]  /*b3b0*/  BSYNC B0 ;  /* 0x0000000000007941 */ /* 0x000fea0003800000 */
.L_x_29220:
        /* <DEDUP_REMOVED lines=16> */
.L_x_29226:
[----:B------:R-:W-:Y:S05]  /*b4c0*/  BSYNC B1 ;  /* 0x0000000000017941 */ /* 0x000fea0003800000 */
.L_x_29225:
        /* <DEDUP_REMOVED lines=44> */
.L_x_29224:
[----:B------:R-:W-:Y:S05]  /*b790*/  BSYNC B0 ;  /* 0x0000000000007941 */ /* 0x000fea0003800000 */
.L_x_29223:
        /* <DEDUP_REMOVED lines=12> */
.L_x_29227:
        /* <DEDUP_REMOVED lines=12> */
.L_x_29230:
[----:B------:R-:W-:Y:S02]  /*b920*/  IMAD.MOV.U32 R33, RZ, RZ, R158 ;  /* 0x000000ffff217224 */ /* 0x000fe400078e009e */
.L_x_29231:
[----:B------:R-:W-:Y:S05]  /*b930*/  BSYNC B0 ;  /* 0x0000000000007941 */ /* 0x000fea0003800000 */
.L_x_29229:
        /* <DEDUP_REMOVED lines=16> */
.L_x_29235:
[----:B------:R-:W-:Y:S05]  /*ba40*/  BSYNC B1 ;  /* 0x0000000000017941 */ /* 0x000fea0003800000 */
.L_x_29234:
        /* <DEDUP_REMOVED lines=44> */
.L_x_29233:
[----:B------:R-:W-:Y:S05]  /*bd10*/  BSYNC B0 ;  /* 0x0000000000007941 */ /* 0x000fea0003800000 */
.L_x_29232:
        /* <DEDUP_REMOVED lines=9> */
.L_x_29228:
        /* <DEDUP_REMOVED lines=12> */
.L_x_29237:
[----:B------:R-:W-:Y:S02]  /*be70*/  IMAD.MOV.U32 R33, RZ, RZ, R158 ;  /* 0x000000ffff217224 */ /* 0x000fe400078e009e */
.L_x_29238:
[----:B------:R-:W-:Y:S05]  /*be80*/  BSYNC B0 ;  /* 0x0000000000007941 */ /* 0x000fea0003800000 */
.L_x_29236:
        /* <DEDUP_REMOVED lines=16> */
.L_x_29242:
[----:B------:R-:W-:Y:S05]  /*bf90*/  BSYNC B1 ;  /* 0x0000000000017941 */ /* 0x000fea0003800000 */
.L_x_29241:
        /* <DEDUP_REMOVED lines=44> */
.L_x_29240:
[----:B------:R-:W-:Y:S05]  /*c260*/  BSYNC B0 ;  /* 0x0000000000007941 */ /* 0x000fea0003800000 */
.L_x_29239:
        /* <DEDUP_REMOVED lines=13> */
.L_x_29243:
        /* <DEDUP_REMOVED lines=12> */
.L_x_29246:
[----:B------:R-:W-:Y:S02]  /*c400*/  IMAD.MOV.U32 R33, RZ, RZ, R158 ;  /* 0x000000ffff217224 */ /* 0x000fe400078e009e */
.L_x_29247:
[----:B------:R-:W-:Y:S05]  /*c410*/  BSYNC B0 ;  /* 0x0000000000007941 */ /* 0x000fea0003800000 */
.L_x_29245:
        /* <DEDUP_REMOVED lines=18> */
.L_x_29251:
[----:B------:R-:W-:Y:S05]  /*c540*/  BSYNC B1 ;  /* 0x0000000000017941 */ /* 0x000fea0003800000 */
.L_x_29250:
        /* <DEDUP_REMOVED lines=44> */
.L_x_29249:
[----:B------:R-:W-:Y:S05]  /*c810*/  BSYNC B0 ;  /* 0x0000000000007941 */ /* 0x000fea0003800000 */
.L_x_29248:
        /* <DEDUP_REMOVED lines=9> */
.L_x_29244:
[----:B------:R-:W-:Y:S01]  /*c8b0*/  SEL R33, RZ, 0x10000, P4 ;  /* 0x00010000ff217807 */ /* 0x000fe20002000000 */
[----:B------:R-:W-:Y:S01]  /*c8c0*/  HFMA2.MMA R181, -RZ, RZ, 0, 1.9073486328125e-06 ;  /* 0x00000020ffb57435 */ /* 0x000fe200000001ff */
        /* <DEDUP_REMOVED lines=49> */
.L_x_29252:
        /* <DEDUP_REMOVED lines=16> */
.L_x_29254:
[----:B-1----:R-:W-:Y:S02]  /*cce0*/  IMAD.MOV.U32 R44, RZ, RZ, R158 ;  /* 0x000000ffff2c7224 */ /* 0x002fe400078e009e */
.L_x_29255:
[----:B------:R-:W-:Y:S05]  /*ccf0*/  BSYNC B0 ;  /* 0x0000000000007941 */ /* 0x000fea0003800000 */
.L_x_29253:
        /* <DEDUP_REMOVED lines=16> */
.L_x_29259:
[----:B------:R-:W-:Y:S05]  /*ce00*/  BSYNC B1 ;  /* 0x0000000000017941 */ /* 0x000fea0003800000 */
.L_x_29258:
        /* <DEDUP_REMOVED lines=44> */
.L_x_29257:
[----:B------:R-:W-:Y:S05]  /*d0d0*/  BSYNC B0 ;  /* 0x0000000000007941 */ /* 0x000fea0003800000 */
.L_x_29256:
        /* <DEDUP_REMOVED lines=14> */
.L_x_29260:
        /* <DEDUP_REMOVED lines=12> */
.L_x_29263:
[----:B------:R-:W-:Y:S02]  /*d280*/  IMAD.MOV.U32 R37, RZ, RZ, R158 ;  /* 0x000000ffff257224 */ /* 0x000fe400078e009e */
.L_x_29264:
[----:B------:R-:W-:Y:S05]  /*d290*/  BSYNC B0 ;  /* 0x0000000000007941 */ /* 0x000fea0003800000 */
.L_x_29262:
        /* <DEDUP_REMOVED lines=16> */
.L_x_29268:
[----:B------:R-:W-:Y:S05]  /*d3a0*/  BSYNC B1 ;  /* 0x0000000000017941 */ /* 0x000fea0003800000 */
.L_x_29267:
        /* <DEDUP_REMOVED lines=43> */
.L_x_29266:
[----:B------:R-:W-:Y:S05]  /*d660*/  BSYNC B0 ;  /* 0x0000000000007941 */ /* 0x000fea0003800000 */
.L_x_29265:
        /* <DEDUP_REMOVED lines=9> */
.L_x_29261:
        /* <DEDUP_REMOVED lines=12> */
.L_x_29270:
[----:B------:R-:W-:Y:S02]  /*d7c0*/  IMAD.MOV.U32 R37, RZ, RZ, R158 ;  /* 0x000000ffff257224 */ /* 0x000fe400078e009e */
.L_x_29271:
[----:B------:R-:W-:Y:S05]  /*d7d0*/  BSYNC B0 ;  /* 0x0000000000007941 */ /* 0x000fea0003800000 */
.L_x_29269:
        /* <DEDUP_REMOVED lines=16> */
.L_x_29275:
[----:B------:R-:W-:Y:S05]  /*d8e0*/  BSYNC B1 ;  /* 0x0000000000017941 */ /* 0x000fea0003800000 */
.L_x_29274:
        /* <DEDUP_REMOVED lines=44> */
.L_x_29273:
[----:B------:R-:W-:Y:S05]  /*dbb0*/  BSYNC B0 ;  /* 0x0000000000007941 */ /* 0x000fea0003800000 */
.L_x_29272:
        /* <DEDUP_REMOVED lines=13> */
.L_x_29276:
        /* <DEDUP_REMOVED lines=12> */
.L_x_29279:
[----:B------:R-:W-:Y:S02]  /*dd50*/  IMAD.MOV.U32 R37, RZ, RZ, R158 ;  /* 0x000000ffff257224 */ /* 0x000fe400078e009e */
.L_x_29280:
[----:B------:R-:W-:Y:S05]  /*dd60*/  BSYNC B0 ;  /* 0x0000000000007941 */ /* 0x000fea0003800000 */
.L_x_29278:
        /* <DEDUP_REMOVED lines=16> */
.L_x_29284:
[----:B------:R-:W-:Y:S05]  /*de70*/  BSYNC B1 ;  /* 0x0000000000017941 */ /* 0x000fea0003800000 */
.L_x_29283:
        /* <DEDUP_REMOVED lines=44> */
.L_x_29282:
[----:B------:R-:W-:Y:S05]  /*e140*/  BSYNC B0 ;  /* 0x0000000000007941 */ /* 0x000fea0003800000 */
.L_x_29281:
        /* <DEDUP_REMOVED lines=9> */
.L_x_29277:
        /* <DEDUP_REMOVED lines=12> */
.L_x_29286:
[----:B------:R-:W-:Y:S02]  /*e2a0*/  IMAD.MOV.U32 R37, RZ, RZ, R158 ;  /* 0x000000ffff257224 */ /* 0x000fe400078e009e */
.L_x_29287:
[----:B------:R-:W-:Y:S05]  /*e2b0*/  BSYNC B0 ;  /* 0x0000000000007941 */ /* 0x000fea0003800000 */
.L_x_29285:
        /* <DEDUP_REMOVED lines=16> */
.L_x_29291:
[----:B------:R-:W-:Y:S05]  /*e3c0*/  BSYNC B1 ;  /* 0x0000000000017941 */ /* 0x000fea0003800000 */
.L_x_29290:
        /* <DEDUP_REMOVED lines=44> */
.L_x_29289:
[----:B------:R-:W-:Y:S05]  /*e690*/  BSYNC B0 ;  /* 0x0000000000007941 */ /* 0x000fea0003800000 */
.L_x_29288:
        /* <DEDUP_REMOVED lines=13> */
.L_x_29292:
        /* <DEDUP_REMOVED lines=12> */
.L_x_29295:
[----:B------:R-:W-:Y:S02]  /*e830*/  IMAD.MOV.U32 R46, RZ, RZ, R158 ;  /* 0x000000ffff2e7224 */ /* 0x000fe400078e009e */
.L_x_29296:
[----:B------:R-:W-:Y:S05]  /*e840*/  BSYNC B0 ;  /* 0x0000000000007941 */ /* 0x000fea0003800000 */
.L_x_29294:
        /* <DEDUP_REMOVED lines=16> */
.L_x_29300:
[----:B------:R-:W-:Y:S05]  /*e950*/  BSYNC B1 ;  /* 0x0000000000017941 */ /* 0x000fea0003800000 */
.L_x_29299:
        /* <DEDUP_REMOVED lines=44> */
.L_x_29298:
[----:B------:R-:W-:Y:S05]  /*ec20*/  BSYNC B0 ;  /* 0x0000000000007941 */ /* 0x000fea0003800000 */
.L_x_29297:
        /* <DEDUP_REMOVED lines=9> */
.L_x_29293:
        /* <DEDUP_REMOVED lines=12> */
.L_x_29302:
[----:B------:R-:W-:Y:S02]  /*ed80*/  IMAD.MOV.U32 R46, RZ, RZ, R158 ;  /* 0x000000ffff2e7224 */ /* 0x000fe400078e009e */
.L_x_29303:
[----:B------:R-:W-:Y:S05]  /*ed90*/  BSYNC B0 ;  /* 0x0000000000007941 */ /* 0x000fea0003800000 */
.L_x_29301:
        /* <DEDUP_REMOVED lines=16> */
.L_x_29307:
[----:B------:R-:W-:Y:S05]  /*eea0*/  BSYNC B1 ;  /* 0x0000000000017941 */ /* 0x000fea0003800000 */
.L_x_29306:
        /* <DEDUP_REMOVED lines=44> */
.L_x_29305:
[----:B------:R-:W-:Y:S05]  /*f170*/  BSYNC B0 ;  /* 0x0000000000007941 */ /* 0x000fea0003800000 */
.L_x_29304:
        /* <DEDUP_REMOVED lines=12> */
.L_x_29308:
        /* <DEDUP_REMOVED lines=12> */
.L_x_29311:
[----:B------:R-:W-:Y:S02]  /*f300*/  IMAD.MOV.U32 R33, RZ, RZ, R158 ;  /* 0x000000ffff217224 */ /* 0x000fe400078e009e */
.L_x_29312:
[----:B------:R-:W-:Y:S05]  /*f310*/  BSYNC B0 ;  /* 0x0000000000007941 */ /* 0x000fea0003800000 */
.L_x_29310:
        /* <DEDUP_REMOVED lines=16> */
.L_x_29316:
[----:B------:R-:W-:Y:S05]  /*f420*/  BSYNC B1 ;  /* 0x0000000000017941 */ /* 0x000fea0003800000 */
.L_x_29315:
        /* <DEDUP_REMOVED lines=44> */
.L_x_29314:
[----:B------:R-:W-:Y:S05]  /*f6f0*/  BSYNC B0 ;  /* 0x0000000000007941 */ /* 0x000fea0003800000 */
.L_x_29313:
        /* <DEDUP_REMOVED lines=9> */
.L_x_29309:
        /* <DEDUP_REMOVED lines=12> */
.L_x_29318:
[----:B------:R-:W-:Y:S02]  /*f850*/  IMAD.MOV.U32 R33, RZ, RZ, R158 ;  /* 0x000000ffff217224 */ /* 0x000fe400078e009e */
.L_x_29319:
[----:B------:R-:W-:Y:S05]  /*f860*/  BSYNC B0 ;  /* 0x0000000000007941 */ /* 0x000fea0003800000 */
.L_x_29317:
        /* <DEDUP_REMOVED lines=16> */
.L_x_29323:
[----:B------:R-:W-:Y:S05]  /*f970*/  BSYNC B1 ;  /* 0x0000000000017941 */ /* 0x000fea0003800000 */
.L_x_29322:
        /* <DEDUP_REMOVED lines=44> */
.L_x_29321:
[----:B------:R-:W-:Y:S05]  /*fc40*/  BSYNC B0 ;  /* 0x0000000000007941 */ /* 0x000fea0003800000 */
.L_x_29320:
        /* <DEDUP_REMOVED lines=12> */
.L_x_29324:
        /* <DEDUP_REMOVED lines=12> */
.L_x_29327:
[----:B------:R-:W-:Y:S02]  /*fdd0*/  MOV R33, R158 ;  /* 0x0000009e00217202 */ /* 0x000fe40000000f00 */
.L_x_29328:
[----:B------:R-:W-:Y:S05]  /*fde0*/  BSYNC B0 ;  /* 0x0000000000007941 */ /* 0x000fea0003800000 */
.L_x_29326:
        /* <DEDUP_REMOVED lines=16> */
.L_x_29332:
[----:B------:R-:W-:Y:S05]  /*fef0*/  BSYNC B1 ;  /* 0x0000000000017941 */ /* 0x000fea0003800000 */
.L_x_29331:
        /* <DEDUP_REMOVED lines=44> */
.L_x_29330:
[----:B------:R-:W-:Y:S05]  /*101c0*/  BSYNC B0 ;  /* 0x0000000000007941 */ /* 0x000fea0003800000 */
.L_x_29329:
        /* <DEDUP_REMOVED lines=9> */
.L_x_29325:
        /* <DEDUP_REMOVED lines=12> */
.L_x_29334:
[----:B------:R-:W-:Y:S02]  /*10320*/  MOV R33, R158 ;  /* 0x0000009e00217202 */ /* 0x000fe40000000f00 */
.L_x_29335:
[----:B------:R-:W-:Y:S05]  /*10330*/  BSYNC B0 ;  /* 0x0000000000007941 */ /* 0x000fea0003800000 */
.L_x_29333:
        /* <DEDUP_REMOVED lines=16> */
.L_x_29339:
[----:B------:R-:W-:Y:S05]  /*10440*/  BSYNC B1 ;  /* 0x0000000000017941 */ /* 0x000fea0003800000 */
.L_x_29338:
        /* <DEDUP_REMOVED lines=44> */
.L_x_29337:
[----:B------:R-:W-:Y:S05]  /*10710*/  BSYNC B0 ;  /* 0x0000000000007941 */ /* 0x000fea0003800000 */
.L_x_29336:
        /* <DEDUP_REMOVED lines=12> */
.L_x_29340:
        /* <DEDUP_REMOVED lines=12> */
.L_x_29343:
[----:B------:R-:W-:Y:S02]  /*108a0*/  IMAD.MOV.U32 R33, RZ, RZ, R158 ;  /* 0x000000ffff217224 */ /* 0x000fe400078e009e */
.L_x_29344:
[----:B------:R-:W-:Y:S05]  /*108b0*/  BSYNC B0 ;  /* 0x0000000000007941 */ /* 0x000fea0003800000 */
.L_x_29342:
        /* <DEDUP_REMOVED lines=16> */
.L_x_29348:
[----:B------:R-:W-:Y:S05]  /*109c0*/  BSYNC B1 ;  /* 0x0000000000017941 */ /* 0x000fea0003800000 */
.L_x_29347:
        /* <DEDUP_REMOVED lines=44> */
.L_x_29346:
[----:B------:R-:W-:Y:S05]  /*10c90*/  BSYNC B0 ;  /* 0x0000000000007941 */ /* 0x000fea0003800000 */
.L_x_29345:
        /* <DEDUP_REMOVED lines=9> */
.L_x_29341:
        /* <DEDUP_REMOVED lines=12> */
.L_x_29350:
[----:B------:R-:W-:Y:S02]  /*10df0*/  IMAD.MOV.U32 R33, RZ, RZ, R158 ;  /* 0x000000ffff217224 */ /* 0x000fe400078e009e */
.L_x_29351:
[----:B------:R-:W-:Y:S05]  /*10e00*/  BSYNC B0 ;  /* 0x0000000000007941 */ /* 0x000fea0003800000 */
.L_x_29349:
        /* <DEDUP_REMOVED lines=16> */
.L_x_29355:
[----:B------:R-:W-:Y:S05]  /*10f10*/  BSYNC B1 ;  /* 0x0000000000017941 */ /* 0x000fea0003800000 */
.L_x_29354:
        /* <DEDUP_REMOVED lines=44> */
.L_x_29353:
[----:B------:R-:W-:Y:S05]  /*111e0*/  BSYNC B0 ;  /* 0x0000000000007941 */ /* 0x000fea0003800000 */
.L_x_29352:
        /* <DEDUP_REMOVED lines=12> */
.L_x_29356:
        /* <DEDUP_REMOVED lines=12> */
.L_x_29359:
[----:B------:R-:W-:Y:S02]  /*11370*/  IMAD.MOV.U32 R33, RZ, RZ, R158 ;  /* 0x000000ffff217224 */ /* 0x000fe400078e009e */
.L_x_29360:
[----:B------:R-:W-:Y:S05]  /*11380*/  BSYNC B0 ;  /* 0x0000000000007941 */ /* 0x000fea0003800000 */
.L_x_29358:
        /* <DEDUP_REMOVED lines=16> */
.L_x_29364:
[----:B------:R-:W-:Y:S05]  /*11490*/  BSYNC B1 ;  /* 0x0000000000017941 */ /* 0x000fea0003800000 */
.L_x_29363:
        /* <DEDUP_REMOVED lines=44> */
.L_x_29362:
[----:B------:R-:W-:Y:S05]  /*11760*/  BSYNC B0 ;  /* 0x0000000000007941 */ /* 0x000fea0003800000 */
.L_x_29361:
        /* <DEDUP_REMOVED lines=9> */
.L_x_29357:
        /* <DEDUP_REMOVED lines=12> */
.L_x_29366:
[----:B------:R-:W-:Y:S02]  /*118c0*/  IMAD.MOV.U32 R33, RZ, RZ, R158 ;  /* 0x000000ffff217224 */ /* 0x000fe400078e009e */
.L_x_29367:
[----:B------:R-:W-:Y:S05]  /*118d0*/  BSYNC B0 ;  /* 0x0000000000007941 */ /* 0x000fea0003800000 */
.L_x_29365:
        /* <DEDUP_REMOVED lines=16> */
.L_x_29371:
[----:B------:R-:W-:Y:S05]  /*119e0*/  BSYNC B1 ;  /* 0x0000000000017941 */ /* 0x000fea0003800000 */
.L_x_29370:
        /* <DEDUP_REMOVED lines=44> */
.L_x_29369:
[----:B------:R-:W-:Y:S05]  /*11cb0*/  BSYNC B0 ;  /* 0x0000000000007941 */ /* 0x000fea0003800000 */
.L_x_29368:
        /* <DEDUP_REMOVED lines=13> */
.L_x_29372:
        /* <DEDUP_REMOVED lines=12> */
.L_x_29375:
[----:B------:R-:W-:Y:S02]  /*11e50*/  IMAD.MOV.U32 R33, RZ, RZ, R158 ;  /* 0x000000ffff217224 */ /* 0x000fe400078e009e */
.L_x_29376:
[----:B------:R-:W-:Y:S05]  /*11e60*/  BSYNC B0 ;  /* 0x0000000000007941 */ /* 0x000fea0003800000 */
.L_x_29374:
        /* <DEDUP_REMOVED lines=18> */
.L_x_29380:
[----:B------:R-:W-:Y:S05]  /*11f90*/  BSYNC B1 ;  /* 0x0000000000017941 */ /* 0x000fea0003800000 */
.L_x_29379:
        /* <DEDUP_REMOVED lines=44> */
.L_x_29378:
[----:B------:R-:W-:Y:S05]  /*12260*/  BSYNC B0 ;  /* 0x0000000000007941 */ /* 0x000fea0003800000 */
.L_x_29377:
        /* <DEDUP_REMOVED lines=9> */
.L_x_29373:
        /* <DEDUP_REMOVED lines=47> */
.L_x_29381:
        /* <DEDUP_REMOVED lines=18> */
.L_x_29383:
[----:B------:R-:W-:Y:S02]  /*12710*/  IMAD.MOV.U32 R42, RZ, RZ, R158 ;  /* 0x000000ffff2a7224 */ /* 0x000fe400078e009e */
.L_x_29384:
[----:B------:R-:W-:Y:S05]  /*12720*/  BSYNC B0 ;  /* 0x0000000000007941 */ /* 0x000fea0003800000 */
.L_x_29382:
        /* <DEDUP_REMOVED lines=16> */
.L_x_29388:
[----:B------:R-:W-:Y:S05]  /*12830*/  BSYNC B1 ;  /* 0x0000000000017941 */ /* 0x000fea0003800000 */
.L_x_29387:
        /* <DEDUP_REMOVED lines=44> */
.L_x_29386:
[----:B------:R-:W-:Y:S05]  /*12b00*/  BSYNC B0 ;  /* 0x0000000000007941 */ /* 0x000fea0003800000 */
.L_x_29385:
[----:B------:R-:W0:Y:S01]  /*12b10*/  I2F.U32 R37, R42 ;  /* 0x0000002a00257306 */ /* 0x000e220000201000 */
[C---:B------:R-:W-:Y:S02]  /*12b20*/  LOP3.LUT P6, RZ, R159.reuse, 0x10, RZ, 0xc0, !PT ;  /* 0x000000109fff7812 */ /* 0x040fe400078cc0ff */
[----:B------:R-:W-:Y:S01]  /*12b30*/  LOP3.LUT R159, R159, 0xfffffff7, RZ, 0xc0, !PT ;  /* 0xfffffff79f9f7812 */ /* 0x000fe200078ec0ff */
        /* <DEDUP_REMOVED lines=12> */
.L_x_29389:
        /* <DEDUP_REMOVED lines=12> */
.L_x_29392:
[----:B------:R-:W-:Y:S02]  /*12cc0*/  IMAD.MOV.U32 R42, RZ, RZ, R158 ;  /* 0x000000ffff2a7224 */ /* 0x000fe400078e009e */
.L_x_29393:
[----:B------:R-:W-:Y:S05]  /*12cd0*/  BSYNC B0 ;  /* 0x0000000000007941 */ /* 0x000fea0003800000 */
.L_x_29391:
        /* <DEDUP_REMOVED lines=16> */
.L_x_29397:
[----:B------:R-:W-:Y:S05]  /*12de0*/  BSYNC B1 ;  /* 0x0000000000017941 */ /* 0x000fea0003800000 */
.L_x_29396:
[----:B------:R-:W-:Y:S01]  /*12df0*/  LOP3.LUT R38, R28, UR5, R157, 0x96, !PT ;  /* 0x000000051c267c12 */ /* 0x000fe2000f8e969d */
[----:B------:R-:W-:-:S04]  /*12e00*/  IMAD.HI.U32 R28, R29, -0x326172a9, RZ ;  /* 0xcd9e8d571d1c7827 */ /* 0x000fc800078e00ff */
        /* <DEDUP_REMOVED lines=34> */
[----:B------:R-:W-:Y:S01]  /*13030*/  IMAD.MOV.U32 R37, RZ, RZ, RZ ;  /* 0x000000ffff257224 */ /* 0x000fe200078e00ff */
[----:B------:R-:W-:Y:S01]  /*13040*/  LOP3.LUT R160, R41, UR23, R38, 0x96, !PT ;  /* 0x0000001729a07c12 */ /* 0x000fe2000f8e9626 */
[----:B------:R-:W-:-:S04]  /*13050*/  IMAD.WIDE.U32 R38, R39, -0x326172a9, RZ ;  /* 0xcd9e8d5727267825 */ /* 0x000fc800078e00ff */
[----:B------:R-:W-:Y:S01]  /*13060*/  IMAD.WIDE.U32 R160, R160, -0x2daee0ad, RZ ;  /* 0xd2511f53a0a07825 */ /* 0x000fe200078e00ff */
[----:B------:R-:W-:-:S03]  /*13070*/  LOP3.LUT R27, R39, UR25, R40, 0x96, !PT ;  /* 0x00000019271b7c12 */ /* 0x000fc6000f8e9628 */
[----:B------:R-:W-:Y:S01]  /*13080*/  IMAD.MOV.U32 R158, RZ, RZ, R38 ;  /* 0x000000ffff9e7224 */ /* 0x000fe200078e0026 */
[----:B------:R-:W-:Y:S02]  /*13090*/  LOP3.LUT R28, R161, UR26, R36, 0x96, !PT ;  /* 0x0000001aa11c7c12 */ /* 0x000fe4000f8e9624 */
.L_x_29395:
[----:B------:R-:W-:Y:S05]  /*130a0*/  BSYNC B0 ;  /* 0x0000000000007941 */ /* 0x000fea0003800000 */
.L_x_29394:
        /* <DEDUP_REMOVED lines=9> */
.L_x_29390:
        /* <DEDUP_REMOVED lines=12> */
.L_x_29399:
[----:B------:R-:W-:Y:S02]  /*13200*/  IMAD.MOV.U32 R42, RZ, RZ, R158 ;  /* 0x000000ffff2a7224 */ /* 0x000fe400078e009e */
.L_x_29400:
[----:B------:R-:W-:Y:S05]  /*13210*/  BSYNC B0 ;  /* 0x0000000000007941 */ /* 0x000fea0003800000 */
.L_x_29398:
        /* <DEDUP_REMOVED lines=16> */
.L_x_29404:
[----:B------:R-:W-:Y:S05]  /*13320*/  BSYNC B1 ;  /* 0x0000000000017941 */ /* 0x000fea0003800000 */
.L_x_29403:
        /* <DEDUP_REMOVED lines=44> */
.L_x_29402:
[----:B------:R-:W-:Y:S05]  /*135f0*/  BSYNC B0 ;  /* 0x0000000000007941 */ /* 0x000fea0003800000 */
.L_x_29401:
        /* <DEDUP_REMOVED lines=14> */
.L_x_29405:
        /* <DEDUP_REMOVED lines=12> */
.L_x_29408:
[----:B------:R-:W-:Y:S02]  /*137a0*/  MOV R32, R158 ;  /* 0x0000009e00207202 */ /* 0x000fe40000000f00 */
.L_x_29409:
[----:B------:R-:W-:Y:S05]  /*137b0*/  BSYNC B0 ;  /* 0x0000000000007941 */ /* 0x000fea0003800000 */
.L_x_29407:
        /* <DEDUP_REMOVED lines=16> */
.L_x_29413:
[----:B------:R-:W-:Y:S05]  /*138c0*/  BSYNC B1 ;  /* 0x0000000000017941 */ /* 0x000fea0003800000 */
.L_x_29412:
        /* <DEDUP_REMOVED lines=44> */
.L_x_29411:
[----:B------:R-:W-:Y:S05]  /*13b90*/  BSYNC B0 ;  /* 0x0000000000007941 */ /* 0x000fea0003800000 */
.L_x_29410:
        /* <DEDUP_REMOVED lines=9> */
.L_x_29406:
        /* <DEDUP_REMOVED lines=12> */
.L_x_29415:
[----:B------:R-:W-:Y:S02]  /*13cf0*/  MOV R32, R158 ;  /* 0x0000009e00207202 */ /* 0x000fe40000000f00 */
.L_x_29416:
[----:B------:R-:W-:Y:S05]  /*13d00*/  BSYNC B0 ;  /* 0x0000000000007941 */ /* 0x000fea0003800000 */
.L_x_29414:
        /* <DEDUP_REMOVED lines=16> */
.L_x_29420:
[----:B------:R-:W-:Y:S05]  /*13e10*/  BSYNC B1 ;  /* 0x0000000000017941 */ /* 0x000fea0003800000 */
.L_x_29419:
        /* <DEDUP_REMOVED lines=44> */
.L_x_29418:
[----:B------:R-:W-:Y:S05]  /*140e0*/  BSYNC B0 ;  /* 0x0000000000007941 */ /* 0x000fea0003800000 */
.L_x_29417:
        /* <DEDUP_REMOVED lines=14> */
.L_x_29421:
        /* <DEDUP_REMOVED lines=12> */
.L_x_29424:
[----:B------:R-:W-:Y:S02]  /*14290*/  IMAD.MOV.U32 R32, RZ, RZ, R158 ;  /* 0x000000ffff207224 */ /* 0x000fe400078e009e */
.L_x_29425:
[----:B------:R-:W-:Y:S05]  /*142a0*/  BSYNC B0 ;  /* 0x0000000000007941 */ /* 0x000fea0003800000 */
.L_x_29423:
        /* <DEDUP_REMOVED lines=16> */
.L_x_29429:
[----:B------:R-:W-:Y:S05]  /*143b0*/  BSYNC B1 ;  /* 0x0000000000017941 */ /* 0x000fea0003800000 */
.L_x_29428:
        /* <DEDUP_REMOVED lines=44> */
.L_x_29427:
[----:B------:R-:W-:Y:S05]  /*14680*/  BSYNC B0 ;  /* 0x0000000000007941 */ /* 0x000fea0003800000 */
.L_x_29426:
        /* <DEDUP_REMOVED lines=9> */
.L_x_29422:
        /* <DEDUP_REMOVED lines=12> */
.L_x_29431:
[----:B------:R-:W-:Y:S02]  /*147e0*/  IMAD.MOV.U32 R32, RZ, RZ, R158 ;  /* 0x000000ffff207224 */ /* 0x000fe400078e009e */
.L_x_29432:
[----:B------:R-:W-:Y:S05]  /*147f0*/  BSYNC B0 ;  /* 0x0000000000007941 */ /* 0x000fea0003800000 */
.L_x_29430:
        /* <DEDUP_REMOVED lines=16> */
.L_x_29436:
[----:B------:R-:W-:Y:S05]  /*14900*/  BSYNC B1 ;  /* 0x0000000000017941 */ /* 0x000fea0003800000 */
.L_x_29435:
        /* <DEDUP_REMOVED lines=44> */
.L_x_29434:
[----:B------:R-:W-:Y:S05]  /*14bd0*/  BSYNC B0 ;  /* 0x0000000000007941 */ /* 0x000fea0003800000 */
.L_x_29433:
        /* <DEDUP_REMOVED lines=12> */
.L_x_29437:
        /* <DEDUP_REMOVED lines=12> */
.L_x_29440:
[----:B------:R-:W-:Y:S02]  /*14d60*/  IMAD.MOV.U32 R40, RZ, RZ, R158 ;  /* 0x000000ffff287224 */ /* 0x000fe400078e009e */
.L_x_29441:
[----:B------:R-:W-:Y:S05]  /*14d70*/  BSYNC B0 ;  /* 0x0000000000007941 */ /* 0x000fea0003800000 */
.L_x_29439:
        /* <DEDUP_REMOVED lines=16> */
.L_x_29445:
[----:B------:R-:W-:Y:S05]  /*14e80*/  BSYNC B1 ;  /* 0x0000000000017941 */ /* 0x000fea0003800000 */
.L_x_29444:
        /* <DEDUP_REMOVED lines=42> */
[----:B------:R-:W-:Y:S01]  /*15130*/  HFMA2.MMA R32, -RZ, RZ, 0, 0 ;  /* 0x00000000ff207435 */ /* 0x000fe200000001ff */
[----:B------:R-:W-:-:S05]  /*15140*/  LOP3.LUT R28, R33, UR26, R36, 0x96, !PT ;  /* 0x0000001a211c7c12 */ /* 0x000fca000f8e9624 */
.L_x_29443:
[----:B------:R-:W-:Y:S05]  /*15150*/  BSYNC B0 ;  /* 0x0000000000007941 */ /* 0x000fea0003800000 */
.L_x_29442:
        /* <DEDUP_REMOVED lines=9> */
.L_x_29438:
        /* <DEDUP_REMOVED lines=12> */
.L_x_29447:
[----:B------:R-:W-:Y:S02]  /*152b0*/  IMAD.MOV.U32 R40, RZ, RZ, R158 ;  /* 0x000000ffff287224 */ /* 0x000fe400078e009e */
.L_x_29448:
[----:B------:R-:W-:Y:S05]  /*152c0*/  BSYNC B0 ;  /* 0x0000000000007941 */ /* 0x000fea0003800000 */
.L_x_29446:
        /* <DEDUP_REMOVED lines=16> */
.L_x_29452:
[----:B------:R-:W-:Y:S05]  /*153d0*/  BSYNC B1 ;  /* 0x0000000000017941 */ /* 0x000fea0003800000 */
.L_x_29451:
        /* <DEDUP_REMOVED lines=44> */
.L_x_29450:
[----:B------:R-:W-:Y:S05]  /*156a0*/  BSYNC B0 ;  /* 0x0000000000007941 */ /* 0x000fea0003800000 */
.L_x_29449:
        /* <DEDUP_REMOVED lines=12> */
.L_x_29453:
        /* <DEDUP_REMOVED lines=12> */
.L_x_29456:
[----:B------:R-:W-:Y:S02]  /*15830*/  IMAD.MOV.U32 R40, RZ, RZ, R158 ;  /* 0x000000ffff287224 */ /* 0x000fe400078e009e */
.L_x_29457:
[----:B------:R-:W-:Y:S05]  /*15840*/  BSYNC B0 ;  /* 0x0000000000007941 */ /* 0x000fea0003800000 */
.L_x_29455:
        /* <DEDUP_REMOVED lines=16> */
.L_x_29461:
[----:B------:R-:W-:Y:S05]  /*15950*/  BSYNC B1 ;  /* 0x0000000000017941 */ /* 0x000fea0003800000 */
.L_x_29460:
        /* <DEDUP_REMOVED lines=44> */
.L_x_29459:
[----:B------:R-:W-:Y:S05]  /*15c20*/  BSYNC B0 ;  /* 0x0000000000007941 */ /* 0x000fea0003800000 */
.L_x_29458:
        /* <DEDUP_REMOVED lines=9> */
.L_x_29454:
        /* <DEDUP_REMOVED lines=12> */
.L_x_29463:
[----:B------:R-:W-:Y:S02]  /*15d80*/  IMAD.MOV.U32 R40, RZ, RZ, R158 ;  /* 0x000000ffff287224 */ /* 0x000fe400078e009e */
.L_x_29464:
[----:B------:R-:W-:Y:S05]  /*15d90*/  BSYNC B0 ;  /* 0x0000000000007941 */ /* 0x000fea0003800000 */
.L_x_29462:
        /* <DEDUP_REMOVED lines=16> */
.L_x_29468:
[----:B------:R-:W-:Y:S05]  /*15ea0*/  BSYNC B1 ;  /* 0x0000000000017941 */ /* 0x000fea0003800000 */
.L_x_29467:
        /* <DEDUP_REMOVED lines=44> */
.L_x_29466:
[----:B------:R-:W-:Y:S05]  /*16170*/  BSYNC B0 ;  /* 0x0000000000007941 */ /* 0x000fea0003800000 */
.L_x_29465:
        /* <DEDUP_REMOVED lines=12> */
.L_x_29469:
        /* <DEDUP_REMOVED lines=12> */
.L_x_29472:
[----:B------:R-:W-:Y:S02]  /*16300*/  IMAD.MOV.U32 R34, RZ, RZ, R158 ;  /* 0x000000ffff227224 */ /* 0x000fe400078e009e */
.L_x_29473:
[----:B------:R-:W-:Y:S05]  /*16310*/  BSYNC B0 ;  /* 0x0000000000007941 */ /* 0x000fea0003800000 */
.L_x_29471:
        /* <DEDUP_REMOVED lines=16> */
.L_x_29477:
[----:B------:R-:W-:Y:S05]  /*16420*/  BSYNC B1 ;  /* 0x0000000000017941 */ /* 0x000fea0003800000 */
.L_x_29476:
        /* <DEDUP_REMOVED lines=44> */
.L_x_29475:
[----:B------:R-:W-:Y:S05]  /*166f0*/  BSYNC B0 ;  /* 0x0000000000007941 */ /* 0x000fea0003800000 */
.L_x_29474:
        /* <DEDUP_REMOVED lines=9> */
.L_x_29470:
        /* <DEDUP_REMOVED lines=12> */
.L_x_29479:
[----:B------:R-:W-:Y:S02]  /*16850*/  IMAD.MOV.U32 R34, RZ, RZ, R158 ;  /* 0x000000ffff227224 */ /* 0x000fe400078e009e */
.L_x_29480:
[----:B------:R-:W-:Y:S05]  /*16860*/  BSYNC B0 ;  /* 0x0000000000007941 */ /* 0x000fea0003800000 */
.L_x_29478:
        /* <DEDUP_REMOVED lines=16> */
.L_x_29484:
[----:B------:R-:W-:Y:S05]  /*16970*/  BSYNC B1 ;  /* 0x0000000000017941 */ /* 0x000fea0003800000 */
.L_x_29483:
        /* <DEDUP_REMOVED lines=44> */
.L_x_29482:
[----:B------:R-:W-:Y:S05]  /*16c40*/  BSYNC B0 ;  /* 0x0000000000007941 */ /* 0x000fea0003800000 */
.L_x_29481:
        /* <DEDUP_REMOVED lines=12> */
.L_x_29485:
        /* <DEDUP_REMOVED lines=12> */
.L_x_29488:
[----:B------:R-:W-:Y:S02]  /*16dd0*/  MOV R34, R158 ;  /* 0x0000009e00227202 */ /* 0x000fe40000000f00 */
.L_x_29489:
[----:B------:R-:W-:Y:S05]  /*16de0*/  BSYNC B0 ;  /* 0x0000000000007941 */ /* 0x000fea0003800000 */
.L_x_29487:
        /* <DEDUP_REMOVED lines=16> */
.L_x_29493:
[----:B------:R-:W-:Y:S05]  /*16ef0*/  BSYNC B1 ;  /* 0x0000000000017941 */ /* 0x000fea0003800000 */
.L_x_29492:
        /* <DEDUP_REMOVED lines=44> */
.L_x_29491:
[----:B------:R-:W-:Y:S05]  /*171c0*/  BSYNC B0 ;  /* 0x0000000000007941 */ /* 0x000fea0003800000 */
.L_x_29490:
        /* <DEDUP_REMOVED lines=9> */
.L_x_29486:
        /* <DEDUP_REMOVED lines=12> */
.L_x_29495:
[----:B------:R-:W-:Y:S02]  /*17320*/  MOV R34, R158 ;  /* 0x0000009e00227202 */ /* 0x000fe40000000f00 */
.L_x_29496:
[----:B------:R-:W-:Y:S05]  /*17330*/  BSYNC B0 ;  /* 0x0000000000007941 */ /* 0x000fea0003800000 */
.L_x_29494:
        /* <DEDUP_REMOVED lines=16> */
.L_x_29500:
[----:B------:R-:W-:Y:S05]  /*17440*/  BSYNC B1 ;  /* 0x0000000000017941 */ /* 0x000fea0003800000 */
.L_x_29499:
        /* <DEDUP_REMOVED lines=44> */
.L_x_29498:
[----:B------:R-:W-:Y:S05]  /*17710*/  BSYNC B0 ;  /* 0x0000000000007941 */ /* 0x000fea0003800000 */
.L_x_29497:
        /* <DEDUP_REMOVED lines=13> */
.L_x_29501:
        /* <DEDUP_REMOVED lines=12> */
.L_x_29504:
[----:B------:R-:W-:Y:S02]  /*178b0*/  IMAD.MOV.U32 R38, RZ, RZ, R158 ;  /* 0x000000ffff267224 */ /* 0x000fe400078e009e */
.L_x_29505:
[----:B------:R-:W-:Y:S05]  /*178c0*/  BSYNC B0 ;  /* 0x0000000000007941 */ /* 0x000fea0003800000 */
.L_x_29503:
        /* <DEDUP_REMOVED lines=18> */
.L_x_29509:
[----:B------:R-:W-:Y:S05]  /*179f0*/  BSYNC B1 ;  /* 0x0000000000017941 */ /* 0x000fea0003800000 */
.L_x_29508:
        /* <DEDUP_REMOVED lines=44> */
.L_x_29507:
[----:B------:R-:W-:Y:S05]  /*17cc0*/  BSYNC B0 ;  /* 0x0000000000007941 */ /* 0x000fea0003800000 */
.L_x_29506:
        /* <DEDUP_REMOVED lines=9> */
.L_x_29502:
        /* <DEDUP_REMOVED lines=27> */
[----:B0-----:R-:W-:Y:S01]  /*17f10*/  IMAD.U32 R32, R167, 0x10000, RZ ;  /* 0x00010000a7207824 */ /* 0x001fe200078e00ff */
        /* <DEDUP_REMOVED lines=18> */
.L_x_29510:
        /* <DEDUP_REMOVED lines=19> */
.L_x_29512:
[----:B------:R-:W-:Y:S02]  /*18170*/  IMAD.MOV.U32 R42, RZ, RZ, R158 ;  /* 0x000000ffff2a7224 */ /* 0x000fe400078e009e */
.L_x_29513:
[----:B------:R-:W-:Y:S05]  /*18180*/  BSYNC B0 ;  /* 0x0000000000007941 */ /* 0x000fea0003800000 */
.L_x_29511:
        /* <DEDUP_REMOVED lines=16> */
.L_x_29517:
[----:B------:R-:W-:Y:S05]  /*18290*/  BSYNC B1 ;  /* 0x0000000000017941 */ /* 0x000fea0003800000 */
.L_x_29516:
        /* <DEDUP_REMOVED lines=44> */
.L_x_29515:
[----:B------:R-:W-:Y:S05]  /*18560*/  BSYNC B0 ;  /* 0x0000000000007941 */ /* 0x000fea0003800000 */
.L_x_29514:
        /* <DEDUP_REMOVED lines=15> */
.L_x_29518:
        /* <DEDUP_REMOVED lines=12> */
.L_x_29521:
[----:B------:R-:W-:Y:S02]  /*18720*/  MOV R42, R158 ;  /* 0x0000009e002a7202 */ /* 0x000fe40000000f00 */
.L_x_29522:
[----:B------:R-:W-:Y:S05]  /*18730*/  BSYNC B0 ;  /* 0x0000000000007941 */ /* 0x000fea0003800000 */
.L_x_29520:
        /* <DEDUP_REMOVED lines=16> */
.L_x_29526:
[----:B------:R-:W-:Y:S05]  /*18840*/  BSYNC B1 ;  /* 0x0000000000017941 */ /* 0x000fea0003800000 */
.L_x_29525:
        /* <DEDUP_REMOVED lines=35> */
[----:B------:R-:W-:Y:S01]  /*18a80*/  IMAD.WIDE.U32 R40, R41, -0x326172a9, RZ ;  /* 0xcd9e8d5729287825 */ /* 0x000fe200078e00ff */
[----:B------:R-:W-:-:S04]  /*18a90*/  HFMA2.MMA R37, -RZ, RZ, 0, 0 ;  /* 0x00000000ff257435 */ /* 0x000fc800000001ff */
[----:B------:R-:W-:Y:S01]  /*18aa0*/  LOP3.LUT R160, R41, UR23, R38, 0x96, !PT ;  /* 0x0000001729a07c12 */ /* 0x000fe2000f8e9626 */
[----:B------:R-:W-:-:S04]  /*18ab0*/  IMAD.WIDE.U32 R38, R39, -0x326172a9, RZ ;  /* 0xcd9e8d5727267825 */ /* 0x000fc800078e00ff */
[----:B------:R-:W-:Y:S01]  /*18ac0*/  IMAD.WIDE.U32 R160, R160, -0x2daee0ad, RZ ;  /* 0xd2511f53a0a07825 */ /* 0x000fe200078e00ff */
[----:B------:R-:W-:-:S03]  /*18ad0*/  LOP3.LUT R27, R39, UR25, R40, 0x96, !PT ;  /* 0x00000019271b7c12 */ /* 0x000fc6000f8e9628 */
[----:B------:R-:W-:Y:S01]  /*18ae0*/  IMAD.MOV.U32 R158, RZ, RZ, R38 ;  /* 0x000000ffff9e7224 */ /* 0x000fe200078e0026 */
[----:B------:R-:W-:Y:S02]  /*18af0*/  LOP3.LUT R28, R161, UR26, R36, 0x96, !PT ;  /* 0x0000001aa11c7c12 */ /* 0x000fe4000f8e9624 */
.L_x_29524:
[----:B------:R-:W-:Y:S05]  /*18b00*/  BSYNC B0 ;  /* 0x0000000000007941 */ /* 0x000fea0003800000 */
.L_x_29523:
        /* <DEDUP_REMOVED lines=9> */
.L_x_29519:
        /* <DEDUP_REMOVED lines=12> */
.L_x_29528:
[----:B------:R-:W-:Y:S02]  /*18c60*/  IMAD.MOV.U32 R42, RZ, RZ, R158 ;  /* 0x000000ffff2a7224 */ /* 0x000fe400078e009e */
.L_x_29529:
[----:B------:R-:W-:Y:S05]  /*18c70*/  BSYNC B0 ;  /* 0x0000000000007941 */ /* 0x000fea0003800000 */
.L_x_29527:
        /* <DEDUP_REMOVED lines=16> */
.L_x_29533:
[----:B------:R-:W-:Y:S05]  /*18d80*/  BSYNC B1 ;  /* 0x0000000000017941 */ /* 0x000fea0003800000 */
.L_x_29532:
        /* <DEDUP_REMOVED lines=40> */
[----:B------:R-:W-:Y:S01]  /*19010*/  IMAD.WIDE.U32 R38, R39, -0x326172a9, RZ ;  /* 0xcd9e8d5727267825 */ /* 0x000fe200078e00ff */
[----:B------:R-:W-:-:S03]  /*19020*/  MOV R36, RZ ;  /* 0x000000ff00247202 */ /* 0x000fc60000000f00 */
[----:B------:R-:W-:Y:S01]  /*19030*/  IMAD.MOV.U32 R158, RZ, RZ, R38 ;  /* 0x000000ffff9e7224 */ /* 0x000fe200078e0026 */
[----:B------:R-:W-:Y:S02]  /*19040*/  LOP3.LUT R27, R39, UR25, R40, 0x96, !PT ;  /* 0x00000019271b7c12 */ /* 0x000fe4000f8e9628 */
.L_x_29531:
[----:B------:R-:W-:Y:S05]  /*19050*/  BSYNC B0 ;  /* 0x0000000000007941 */ /* 0x000fea0003800000 */
.L_x_29530:
        /* <DEDUP_REMOVED lines=14> */
.L_x_29534:
        /* <DEDUP_REMOVED lines=12> */
.L_x_29537:
[----:B------:R-:W-:Y:S02]  /*19200*/  IMAD.MOV.U32 R32, RZ, RZ, R158 ;  /* 0x000000ffff207224 */ /* 0x000fe400078e009e */
.L_x_29538:
[----:B------:R-:W-:Y:S05]  /*19210*/  BSYNC B0 ;  /* 0x0000000000007941 */ /* 0x000fea0003800000 */
.L_x_29536:
        /* <DEDUP_REMOVED lines=16> */
.L_x_29542:
[----:B------:R-:W-:Y:S05]  /*19320*/  BSYNC B1 ;  /* 0x0000000000017941 */ /* 0x000fea0003800000 */
.L_x_29541:
        /* <DEDUP_REMOVED lines=44> */
.L_x_29540:
[----:B------:R-:W-:Y:S05]  /*195f0*/  BSYNC B0 ;  /* 0x0000000000007941 */ /* 0x000fea0003800000 */
.L_x_29539:
        /* <DEDUP_REMOVED lines=9> */
.L_x_29535:
        /* <DEDUP_REMOVED lines=12> */
.L_x_29544:
[----:B------:R-:W-:Y:S02]  /*19750*/  IMAD.MOV.U32 R32, RZ, RZ, R158 ;  /* 0x000000ffff207224 */ /* 0x000fe400078e009e */
.L_x_29545:
[----:B------:R-:W-:Y:S05]  /*19760*/  BSYNC B0 ;  /* 0x0000000000007941 */ /* 0x000fea0003800000 */
.L_x_29543:
        /* <DEDUP_REMOVED lines=16> */
.L_x_29549:
[----:B------:R-:W-:Y:S05]  /*19870*/  BSYNC B1 ;  /* 0x0000000000017941 */ /* 0x000fea0003800000 */
.L_x_29548:
        /* <DEDUP_REMOVED lines=44> */
.L_x_29547:
[----:B------:R-:W-:Y:S05]  /*19b40*/  BSYNC B0 ;  /* 0x0000000000007941 */ /* 0x000fea0003800000 */
.L_x_29546:
        /* <DEDUP_REMOVED lines=14> */
.L_x_29550:
        /* <DEDUP_REMOVED lines=12> */
.L_x_29553:
[----:B------:R-:W-:Y:S02]  /*19cf0*/  IMAD.MOV.U32 R32, RZ, RZ, R158 ;  /* 0x000000ffff207224 */ /* 0x000fe400078e009e */
.L_x_29554:
[----:B------:R-:W-:Y:S05]  /*19d00*/  BSYNC B0 ;  /* 0x0000000000007941 */ /* 0x000fea0003800000 */
.L_x_29552:
        /* <DEDUP_REMOVED lines=16> */
.L_x_29558:
[----:B------:R-:W-:Y:S05]  /*19e10*/  BSYNC B1 ;  /* 0x0000000000017941 */ /* 0x000fea0003800000 */
.L_x_29557:
        /* <DEDUP_REMOVED lines=44> */
.L_x_29556:
[----:B------:R-:W-:Y:S05]  /*1a0e0*/  BSYNC B0 ;  /* 0x0000000000007941 */ /* 0x000fea0003800000 */
.L_x_29555:
        /* <DEDUP_REMOVED lines=9> */
.L_x_29551:
        /* <DEDUP_REMOVED lines=12> */
.L_x_29560:
[----:B------:R-:W-:Y:S02]  /*1a240*/  IMAD.MOV.U32 R32, RZ, RZ, R158 ;  /* 0x000000ffff207224 */ /* 0x000fe400078e009e */
.L_x_29561:
[----:B------:R-:W-:Y:S05]  /*1a250*/  BSYNC B0 ;  /* 0x0000000000007941 */ /* 0x000fea0003800000 */
.L_x_29559:
        /* <DEDUP_REMOVED lines=16> */
.L_x_29565:
[----:B------:R-:W-:Y:S05]  /*1a360*/  BSYNC B1 ;  /* 0x0000000000017941 */ /* 0x000fea0003800000 */
.L_x_29564:
        /* <DEDUP_REMOVED lines=44> */
.L_x_29563:
[----:B------:R-:W-:Y:S05]  /*1a630*/  BSYNC B0 ;  /* 0x0000000000007941 */ /* 0x000fea0003800000 */
.L_x_29562:
        /* <DEDUP_REMOVED lines=12> */
.L_x_29566:
        /* <DEDUP_REMOVED lines=12> */
.L_x_29569:
[----:B------:R-:W-:Y:S02]  /*1a7c0*/  MOV R40, R158 ;  /* 0x0000009e00287202 */ /* 0x000fe40000000f00 */
.L_x_29570:
[----:B------:R-:W-:Y:S05]  /*1a7d0*/  BSYNC B0 ;  /* 0x0000000000007941 */ /* 0x000fea0003800000 */
.L_x_29568:
        /* <DEDUP_REMOVED lines=16> */
.L_x_29574:
[----:B------:R-:W-:Y:S05]  /*1a8e0*/  BSYNC B1 ;  /* 0x0000000000017941 */ /* 0x000fea0003800000 */
.L_x_29573:
        /* <DEDUP_REMOVED lines=44> */
.L_x_29572:
[----:B------:R-:W-:Y:S05]  /*1abb0*/  BSYNC B0 ;  /* 0x0000000000007941 */ /* 0x000fea0003800000 */
.L_x_29571:
        /* <DEDUP_REMOVED lines=9> */
.L_x_29567:
        /* <DEDUP_REMOVED lines=12> */
.L_x_29576:
[----:B------:R-:W-:Y:S02]  /*1ad10*/  MOV R40, R158 ;  /* 0x0000009e00287202 */ /* 0x000fe40000000f00 */
.L_x_29577:
[----:B------:R-:W-:Y:S05]  /*1ad20*/  BSYNC B0 ;  /* 0x0000000000007941 */ /* 0x000fea0003800000 */
.L_x_29575:
        /* <DEDUP_REMOVED lines=16> */
.L_x_29581:
[----:B------:R-:W-:Y:S05]  /*1ae30*/  BSYNC B1 ;  /* 0x0000000000017941 */ /* 0x000fea0003800000 */
.L_x_29580:
        /* <DEDUP_REMOVED lines=44> */
.L_x_29579:
[----:B------:R-:W-:Y:S05]  /*1b100*/  BSYNC B0 ;  /* 0x0000000000007941 */ /* 0x000fea0003800000 */
.L_x_29578:
        /* <DEDUP_REMOVED lines=12> */
.L_x_29582:
        /* <DEDUP_REMOVED lines=12> */
.L_x_29585:
[----:B------:R-:W-:Y:S02]  /*1b290*/  IMAD.MOV.U32 R41, RZ, RZ, R158 ;  /* 0x000000ffff297224 */ /* 0x000fe400078e009e */
.L_x_29586:
[----:B------:R-:W-:Y:S05]  /*1b2a0*/  BSYNC B0 ;  /* 0x0000000000007941 */ /* 0x000fea0003800000 */
.L_x_29584:
        /* <DEDUP_REMOVED lines=16> */
.L_x_29590:
[----:B------:R-:W-:Y:S05]  /*1b3b0*/  BSYNC B1 ;  /* 0x0000000000017941 */ /* 0x000fea0003800000 */
.L_x_29589:
        /* <DEDUP_REMOVED lines=44> */
.L_x_29588:
[----:B------:R-:W-:Y:S05]  /*1b680*/  BSYNC B0 ;  /* 0x0000000000007941 */ /* 0x000fea0003800000 */
.L_x_29587:
        /* <DEDUP_REMOVED lines=9> */
.L_x_29583:
        /* <DEDUP_REMOVED lines=12> */
.L_x_29592:
[----:B------:R-:W-:Y:S02]  /*1b7e0*/  IMAD.MOV.U32 R41, RZ, RZ, R158 ;  /* 0x000000ffff297224 */ /* 0x000fe400078e009e */
.L_x_29593:
[----:B------:R-:W-:Y:S05]  /*1b7f0*/  BSYNC B0 ;  /* 0x0000000000007941 */ /* 0x000fea0003800000 */
.L_x_29591:
        /* <DEDUP_REMOVED lines=16> */
.L_x_29597:
[----:B------:R-:W-:Y:S05]  /*1b900*/  BSYNC B1 ;  /* 0x0000000000017941 */ /* 0x000fea0003800000 */
.L_x_29596:
        /* <DEDUP_REMOVED lines=44> */
.L_x_29595:
[----:B------:R-:W-:Y:S05]  /*1bbd0*/  BSYNC B0 ;  /* 0x0000000000007941 */ /* 0x000fea0003800000 */
.L_x_29594:
        /* <DEDUP_REMOVED lines=12> */
.L_x_29598:
        /* <DEDUP_REMOVED lines=12> */
.L_x_29601:
[----:B------:R-:W-:Y:S02]  /*1bd60*/  IMAD.MOV.U32 R34, RZ, RZ, R158 ;  /* 0x000000ffff227224 */ /* 0x000fe400078e009e */
.L_x_29602:
[----:B------:R-:W-:Y:S05]  /*1bd70*/  BSYNC B0 ;  /* 0x0000000000007941 */ /* 0x000fea0003800000 */
.L_x_29600:
        /* <DEDUP_REMOVED lines=16> */
.L_x_29606:
[----:B------:R-:W-:Y:S05]  /*1be80*/  BSYNC B1 ;  /* 0x0000000000017941 */ /* 0x000fea0003800000 */
.L_x_29605:
        /* <DEDUP_REMOVED lines=44> */
.L_x_29604:
[----:B------:R-:W-:Y:S05]  /*1c150*/  BSYNC B0 ;  /* 0x0000000000007941 */ /* 0x000fea0003800000 */
.L_x_29603:
        /* <DEDUP_REMOVED lines=9> */
.L_x_29599:
        /* <DEDUP_REMOVED lines=12> */
.L_x_29608:
[----:B------:R-:W-:Y:S02]  /*1c2b0*/  IMAD.MOV.U32 R34, RZ, RZ, R158 ;  /* 0x000000ffff227224 */ /* 0x000fe400078e009e */
.L_x_29609:
[----:B------:R-:W-:Y:S05]  /*1c2c0*/  BSYNC B0 ;  /* 0x0000000000007941 */ /* 0x000fea0003800000 */
.L_x_29607:
        /* <DEDUP_REMOVED lines=16> */
.L_x_29613:
[----:B------:R-:W-:Y:S05]  /*1c3d0*/  BSYNC B1 ;  /* 0x0000000000017941 */ /* 0x000fea0003800000 */
.L_x_29612:
        /* <DEDUP_REMOVED lines=44> */
.L_x_29611:
[----:B------:R-:W-:Y:S05]  /*1c6a0*/  BSYNC B0 ;  /* 0x0000000000007941 */ /* 0x000fea0003800000 */
.L_x_29610:
        /* <DEDUP_REMOVED lines=12> */
.L_x_29614:
        /* <DEDUP_REMOVED lines=12> */
.L_x_29617:
[----:B------:R-:W-:Y:S02]  /*1c830*/  IMAD.MOV.U32 R34, RZ, RZ, R158 ;  /* 0x000000ffff227224 */ /* 0x000fe400078e009e */
.L_x_29618:
[----:B------:R-:W-:Y:S05]  /*1c840*/  BSYNC B0 ;  /* 0x0000000000007941 */ /* 0x000fea0003800000 */
.L_x_29616:
        /* <DEDUP_REMOVED lines=16> */
.L_x_29622:
[----:B------:R-:W-:Y:S05]  /*1c950*/  BSYNC B1 ;  /* 0x0000000000017941 */ /* 0x000fea0003800000 */
.L_x_29621:
        /* <DEDUP_REMOVED lines=44> */
.L_x_29620:
[----:B------:R-:W-:Y:S05]  /*1cc20*/  BSYNC B0 ;  /* 0x0000000000007941 */ /* 0x000fea0003800000 */
.L_x_29619:
        /* <DEDUP_REMOVED lines=9> */
.L_x_29615:
        /* <DEDUP_REMOVED lines=12> */
.L_x_29624:
[----:B------:R-:W-:Y:S02]  /*1cd80*/  IMAD.MOV.U32 R34, RZ, RZ, R158 ;  /* 0x000000ffff227224 */ /* 0x000fe400078e009e */
.L_x_29625:
[----:B------:R-:W-:Y:S05]  /*1cd90*/  BSYNC B0 ;  /* 0x0000000000007941 */ /* 0x000fea0003800000 */
.L_x_29623:
        /* <DEDUP_REMOVED lines=16> */
.L_x_29629:
[----:B------:R-:W-:Y:S05]  /*1cea0*/  BSYNC B1 ;  /* 0x0000000000017941 */ /* 0x000fea0003800000 */
.L_x_29628:
        /* <DEDUP_REMOVED lines=44> */
.L_x_29627:
[----:B------:R-:W-:Y:S05]  /*1d170*/  BSYNC B0 ;  /* 0x0000000000007941 */ /* 0x000fea0003800000 */
.L_x_29626:
        /* <DEDUP_REMOVED lines=13> */
.L_x_29630:
        /* <DEDUP_REMOVED lines=12> */
.L_x_29633:
[----:B------:R-:W-:Y:S02]  /*1d310*/  IMAD.MOV.U32 R38, RZ, RZ, R158 ;  /* 0x000000ffff267224 */ /* 0x000fe400078e009e */
.L_x_29634:
[----:B------:R-:W-:Y:S05]  /*1d320*/  BSYNC B0 ;  /* 0x0000000000007941 */ /* 0x000fea0003800000 */
.L_x_29632:
        /* <DEDUP_REMOVED lines=18> */
.L_x_29638:
[----:B------:R-:W-:Y:S05]  /*1d450*/  BSYNC B1 ;  /* 0x0000000000017941 */ /* 0x000fea0003800000 */
.L_x_29637:
        /* <DEDUP_REMOVED lines=44> */
.L_x_29636:
[----:B------:R-:W-:Y:S05]  /*1d720*/  BSYNC B0 ;  /* 0x0000000000007941 */ /* 0x000fea0003800000 */
.L_x_29635:
        /* <DEDUP_REMOVED lines=9> */
.L_x_29631:
        /* <DEDUP_REMOVED lines=30> */
[----:B------:R-:W-:Y:S02]  /*1d9a0*/  PRMT R38, R166, 0x7104, RZ ;  /* 0x00007104a6267816 */ /* 0x000fe400000000ff */
[----:B------:R-:W-:Y:S02]  /*1d9b0*/  PRMT R32, R32, 0x4210, R33 ;  /* 0x0000421020207816 */ /* 0x000fe40000000021 */
[----:B------:R-:W-:-:S02]  /*1d9c0*/  LOP3.LUT R34, R163, 0xff, RZ, 0xc0, !PT ;  /* 0x000000ffa3227812 */ /* 0x000fc400078ec0ff */
[----:B------:R-:W-:Y:S02]  /*1d9d0*/  LOP3.LUT R38, R32, 0xff00, R38, 0xf8, !PT ;  /* 0x0000ff0020267812 */ /* 0x000fe400078ef826 */
[----:B------:R-:W-:Y:S01]  /*1d9e0*/  LOP3.LUT R32, R164, 0xff, RZ, 0xc0, !PT ;  /* 0x000000ffa4207812 */ /* 0x000fe200078ec0ff */
[----:B------:R-:W-:Y:S01]  /*1d9f0*/  IMAD.WIDE.U32 R34, R34, 0x10000, RZ ;  /* 0x0001000022227825 */ /* 0x000fe200078e00ff */
[----:B------:R-:W-:Y:S02]  /*1da00*/  LOP3.LUT R36, R162, 0xff, RZ, 0xc0, !PT ;  /* 0x000000ffa2247812 */ /* 0x000fe400078ec0ff */
[----:B------:R-:W-:Y:S01]  /*1da10*/  LOP3.LUT R38, R38, 0xff, R165, 0xf8, !PT ;  /* 0x000000ff26267812 */ /* 0x000fe200078ef8a5 */
        /* <DEDUP_REMOVED lines=8> */
.L_x_29639:
        /* <DEDUP_REMOVED lines=19> */
.L_x_29641:
[----:B------:R-:W-:Y:S02]  /*1dbd0*/  IMAD.MOV.U32 R150, RZ, RZ, R158 ;  /* 0x000000ffff967224 */ /* 0x000fe400078e009e */
.L_x_29642:
[----:B------:R-:W-:Y:S05]  /*1dbe0*/  BSYNC B0 ;  /* 0x0000000000007941 */ /* 0x000fea0003800000 */
.L_x_29640:
        /* <DEDUP_REMOVED lines=16> */
.L_x_29646:
[----:B------:R-:W-:Y:S05]  /*1dcf0*/  BSYNC B1 ;  /* 0x0000000000017941 */ /* 0x000fea0003800000 */
.L_x_29645:
        /* <DEDUP_REMOVED lines=44> */
.L_x_29644:
[----:B------:R-:W-:Y:S05]  /*1dfc0*/  BSYNC B0 ;  /* 0x0000000000007941 */ /* 0x000fea0003800000 */
.L_x_29643:
        /* <DEDUP_REMOVED lines=15> */
.L_x_29647:
        /* <DEDUP_REMOVED lines=12> */
.L_x_29650:
[----:B------:R-:W-:Y:S02]  /*1e180*/  IMAD.MOV.U32 R37, RZ, RZ, R158 ;  /* 0x000000ffff257224 */ /* 0x000fe400078e009e */
.L_x_29651:
[----:B------:R-:W-:Y:S05]  /*1e190*/  BSYNC B0 ;  /* 0x0000000000007941 */ /* 0x000fea0003800000 */
.L_x_29649:
        /* <DEDUP_REMOVED lines=16> */
.L_x_29655:
[----:B------:R-:W-:Y:S05]  /*1e2a0*/  BSYNC B1 ;  /* 0x0000000000017941 */ /* 0x000fea0003800000 */
.L_x_29654:
        /* <DEDUP_REMOVED lines=41> */
[----:B------:R-:W-:Y:S01]  /*1e540*/  IMAD.MOV.U32 R39, RZ, RZ, RZ ;  /* 0x000000ffff277224 */ /* 0x000fe200078e00ff */
[----:B------:R-:W-:Y:S02]  /*1e550*/  MOV R158, R38 ;  /* 0x00000026009e7202 */ /* 0x000fe40000000f00 */
.L_x_29653:
[----:B------:R-:W-:Y:S05]  /*1e560*/  BSYNC B0 ;  /* 0x0000000000007941 */ /* 0x000fea0003800000 */
.L_x_29652:
        /* <DEDUP_REMOVED lines=9> */
.L_x_29648:
        /* <DEDUP_REMOVED lines=12> */
.L_x_29657:
[----:B------:R-:W-:Y:S02]  /*1e6c0*/  MOV R37, R158 ;  /* 0x0000009e00257202 */ /* 0x000fe40000000f00 */
.L_x_29658:
[----:B------:R-:W-:Y:S05]  /*1e6d0*/  BSYNC B0 ;  /* 0x0000000000007941 */ /* 0x000fea0003800000 */
.L_x_29656:
        /* <DEDUP_REMOVED lines=16> */
.L_x_29662:
[----:B------:R-:W-:Y:S05]  /*1e7e0*/  BSYNC B1 ;  /* 0x0000000000017941 */ /* 0x000fea0003800000 */
.L_x_29661:
        /* <DEDUP_REMOVED lines=44> */
.L_x_29660:
[----:B------:R-:W-:Y:S05]  /*1eab0*/  BSYNC B0 ;  /* 0x0000000000007941 */ /* 0x000fea0003800000 */
.L_x_29659:
        /* <DEDUP_REMOVED lines=14> */
.L_x_29663:
        /* <DEDUP_REMOVED lines=12> */
.L_x_29666:
[----:B------:R-:W-:Y:S02]  /*1ec60*/  IMAD.MOV.U32 R32, RZ, RZ, R158 ;  /* 0x000000ffff207224 */ /* 0x000fe400078e009e */
.L_x_29667:
[----:B------:R-:W-:Y:S05]  /*1ec70*/  BSYNC B0 ;  /* 0x0000000000007941 */ /* 0x000fea0003800000 */
.L_x_29665:
        /* <DEDUP_REMOVED lines=16> */
.L_x_29671:
[----:B------:R-:W-:Y:S05]  /*1ed80*/  BSYNC B1 ;  /* 0x0000000000017941 */ /* 0x000fea0003800000 */
.L_x_29670:
        /* <DEDUP_REMOVED lines=44> */
.L_x_29669:
[----:B------:R-:W-:Y:S05]  /*1f050*/  BSYNC B0 ;  /* 0x0000000000007941 */ /* 0x000fea0003800000 */
.L_x_29668:
        /* <DEDUP_REMOVED lines=9> */
.L_x_29664:
        /* <DEDUP_REMOVED lines=12> */
.L_x_29673:
[----:B------:R-:W-:Y:S02]  /*1f1b0*/  IMAD.MOV.U32 R32, RZ, RZ, R158 ;  /* 0x000000ffff207224 */ /* 0x000fe400078e009e */
.L_x_29674:
[----:B------:R-:W-:Y:S05]  /*1f1c0*/  BSYNC B0 ;  /* 0x0000000000007941 */ /* 0x000fea0003800000 */
.L_x_29672:
        /* <DEDUP_REMOVED lines=16> */
.L_x_29678:
[----:B------:R-:W-:Y:S05]  /*1f2d0*/  BSYNC B1 ;  /* 0x0000000000017941 */ /* 0x000fea0003800000 */
.L_x_29677:
        /* <DEDUP_REMOVED lines=44> */
.L_x_29676:
[----:B------:R-:W-:Y:S05]  /*1f5a0*/  BSYNC B0 ;  /* 0x0000000000007941 */ /* 0x000fea0003800000 */
.L_x_29675:
        /* <DEDUP_REMOVED lines=14> */
.L_x_29679:
        /* <DEDUP_REMOVED lines=12> */
.L_x_29682:
[----:B------:R-:W-:Y:S02]  /*1f750*/  IMAD.MOV.U32 R32, RZ, RZ, R158 ;  /* 0x000000ffff207224 */ /* 0x000fe400078e009e */
.L_x_29683:
[----:B------:R-:W-:Y:S05]  /*1f760*/  BSYNC B0 ;  /* 0x0000000000007941 */ /* 0x000fea0003800000 */
.L_x_29681:
        /* <DEDUP_REMOVED lines=16> */
.L_x_29687:
[----:B------:R-:W-:Y:S05]  /*1f870*/  BSYNC B1 ;  /* 0x0000000000017941 */ /* 0x000fea0003800000 */
.L_x_29686:
[----:B------:R-:W-:Y:S01]  /*1f880*/  LOP3.LUT R148, R148, UR5, R157, 0x96, !PT ;  /* 0x0000000594947c12 */ /* 0x000fe2000f8e969d */
[----:B------:R-:W-:Y:S01]  /*1f890*/  IMAD.HI.U32 R150, R29, -0x326172a9, RZ ;  /* 0xcd9e8d571d967827 */ /* 0x000fe200078e00ff */
[----:B------:R-:W-:-:S03]  /*1f8a0*/  HFMA2.MMA R39, -RZ, RZ, 0, 0 ;  /* 0x00000000ff277435 */ /* 0x000fc600000001ff */
        /* <DEDUP_REMOVED lines=41> */
.L_x_29685:
[----:B------:R-:W-:Y:S05]  /*1fb40*/  BSYNC B0 ;  /* 0x0000000000007941 */ /* 0x000fea0003800000 */
.L_x_29684:
        /* <DEDUP_REMOVED lines=9> */
.L_x_29680:
        /* <DEDUP_REMOVED lines=12> */
.L_x_29689:
[----:B------:R-:W-:Y:S02]  /*1fca0*/  IMAD.MOV.U32 R32, RZ, RZ, R158 ;  /* 0x000000ffff207224 */ /* 0x000fe400078e009e */
.L_x_29690:
[----:B------:R-:W-:Y:S05]  /*1fcb0*/  BSYNC B0 ;  /* 0x0000000000007941 */ /* 0x000fea0003800000 */
.L_x_29688:
        /* <DEDUP_REMOVED lines=16> */
.L_x_29694:
[----:B------:R-:W-:Y:S05]  /*1fdc0*/  BSYNC B1 ;  /* 0x0000000000017941 */ /* 0x000fea0003800000 */
.L_x_29693:
        /* <DEDUP_REMOVED lines=44> */
.L_x_29692:
[----:B------:R-:W-:Y:S05]  /*20090*/  BSYNC B0 ;  /* 0x0000000000007941 */ /* 0x000fea0003800000 */
.L_x_29691:
        /* <DEDUP_REMOVED lines=12> */
.L_x_29695:
        /* <DEDUP_REMOVED lines=12> */
.L_x_29698:
[----:B------:R-:W-:Y:S02]  /*20220*/  IMAD.MOV.U32 R152, RZ, RZ, R158 ;  /* 0x000000ffff987224 */ /* 0x000fe400078e009e */
.L_x_29699:
[----:B------:R-:W-:Y:S05]  /*20230*/  BSYNC B0 ;  /* 0x0000000000007941 */ /* 0x000fea0003800000 */
.L_x_29697:
        /* <DEDUP_REMOVED lines=16> */
.L_x_29703:
[----:B------:R-:W-:Y:S05]  /*20340*/  BSYNC B1 ;  /* 0x0000000000017941 */ /* 0x000fea0003800000 */
.L_x_29702:
        /* <DEDUP_REMOVED lines=44> */
.L_x_29701:
[----:B------:R-:W-:Y:S05]  /*20610*/  BSYNC B0 ;  /* 0x0000000000007941 */ /* 0x000fea0003800000 */
.L_x_29700:
        /* <DEDUP_REMOVED lines=9> */
.L_x_29696:
        /* <DEDUP_REMOVED lines=12> */
.L_x_29705:
[----:B------:R-:W-:Y:S02]  /*20770*/  IMAD.MOV.U32 R152, RZ, RZ, R158 ;  /* 0x000000ffff987224 */ /* 0x000fe400078e009e */
.L_x_29706:
[----:B------:R-:W-:Y:S05]  /*20780*/  BSYNC B0 ;  /* 0x0000000000007941 */ /* 0x000fea0003800000 */
.L_x_29704:
        /* <DEDUP_REMOVED lines=16> */
.L_x_29710:
[----:B------:R-:W-:Y:S05]  /*20890*/  BSYNC B1 ;  /* 0x0000000000017941 */ /* 0x000fea0003800000 */
.L_x_29709:
        /* <DEDUP_REMOVED lines=44> */
.L_x_29708:
[----:B------:R-:W-:Y:S05]  /*20b60*/  BSYNC B0 ;  /* 0x0000000000007941 */ /* 0x000fea0003800000 */
.L_x_29707:
        /* <DEDUP_REMOVED lines=12> */
.L_x_29711:
        /* <DEDUP_REMOVED lines=12> */
.L_x_29714:
[----:B------:R-:W-:Y:S02]  /*20cf0*/  IMAD.MOV.U32 R33, RZ, RZ, R158 ;  /* 0x000000ffff217224 */ /* 0x000fe400078e009e */
.L_x_29715:
[----:B------:R-:W-:Y:S05]  /*20d00*/  BSYNC B0 ;  /* 0x0000000000007941 */ /* 0x000fea0003800000 */
.L_x_29713:
        /* <DEDUP_REMOVED lines=16> */
.L_x_29719:
[----:B------:R-:W-:Y:S05]  /*20e10*/  BSYNC B1 ;  /* 0x0000000000017941 */ /* 0x000fea0003800000 */
.L_x_29718:
        /* <DEDUP_REMOVED lines=44> */
.L_x_29717:
[----:B------:R-:W-:Y:S05]  /*210e0*/  BSYNC B0 ;  /* 0x0000000000007941 */ /* 0x000fea0003800000 */
.L_x_29716:
        /* <DEDUP_REMOVED lines=9> */
.L_x_29712:
        /* <DEDUP_REMOVED lines=12> */
.L_x_29721:
[----:B------:R-:W-:Y:S02]  /*21240*/  IMAD.MOV.U32 R33, RZ, RZ, R158 ;  /* 0x000000ffff217224 */ /* 0x000fe400078e009e */
.L_x_29722:
[----:B------:R-:W-:Y:S05]  /*21250*/  BSYNC B0 ;  /* 0x0000000000007941 */ /* 0x000fea0003800000 */
.L_x_29720:
        /* <DEDUP_REMOVED lines=16> */
.L_x_29726:
[----:B------:R-:W-:Y:S05]  /*21360*/  BSYNC B1 ;  /* 0x0000000000017941 */ /* 0x000fea0003800000 */
.L_x_29725:
        /* <DEDUP_REMOVED lines=44> */
.L_x_29724:
[----:B------:R-:W-:Y:S05]  /*21630*/  BSYNC B0 ;  /* 0x0000000000007941 */ /* 0x000fea0003800000 */
.L_x_29723:
        /* <DEDUP_REMOVED lines=12> */
.L_x_29727:
        /* <DEDUP_REMOVED lines=12> */
.L_x_29730:
[----:B------:R-:W-:Y:S02]  /*217c0*/  MOV R34, R158 ;  /* 0x0000009e00227202 */ /* 0x000fe40000000f00 */
.L_x_29731:
[----:B------:R-:W-:Y:S05]  /*217d0*/  BSYNC B0 ;  /* 0x0000000000007941 */ /* 0x000fea0003800000 */
.L_x_29729:
        /* <DEDUP_REMOVED lines=16> */
.L_x_29735:
[----:B------:R-:W-:Y:S05]  /*218e0*/  BSYNC B1 ;  /* 0x0000000000017941 */ /* 0x000fea0003800000 */
.L_x_29734:
        /* <DEDUP_REMOVED lines=44> */
.L_x_29733:
[----:B------:R-:W-:Y:S05]  /*21bb0*/  BSYNC B0 ;  /* 0x0000000000007941 */ /* 0x000fea0003800000 */
.L_x_29732:
        /* <DEDUP_REMOVED lines=9> */
.L_x_29728:
        /* <DEDUP_REMOVED lines=12> */
.L_x_29737:
[----:B------:R-:W-:Y:S02]  /*21d10*/  MOV R34, R158 ;  /* 0x0000009e00227202 */ /* 0x000fe40000000f00 */
.L_x_29738:
[----:B------:R-:W-:Y:S05]  /*21d20*/  BSYNC B0 ;  /* 0x0000000000007941 */ /* 0x000fea0003800000 */
.L_x_29736:
        /* <DEDUP_REMOVED lines=16> */
.L_x_29742:
[----:B------:R-:W-:Y:S05]  /*21e30*/  BSYNC B1 ;  /* 0x0000000000017941 */ /* 0x000fea0003800000 */
.L_x_29741:
        /* <DEDUP_REMOVED lines=44> */
.L_x_29740:
[----:B------:R-:W-:Y:S05]  /*22100*/  BSYNC B0 ;  /* 0x0000000000007941 */ /* 0x000fea0003800000 */
.L_x_29739:
        /* <DEDUP_REMOVED lines=12> */
.L_x_29743:
        /* <DEDUP_REMOVED lines=12> */
.L_x_29746:
[----:B------:R-:W-:Y:S02]  /*22290*/  IMAD.MOV.U32 R154, RZ, RZ, R158 ;  /* 0x000000ffff9a7224 */ /* 0x000fe400078e009e */
.L_x_29747:
[----:B------:R-:W-:Y:S05]  /*222a0*/  BSYNC B0 ;  /* 0x0000000000007941 */ /* 0x000fea0003800000 */
.L_x_29745:
        /* <DEDUP_REMOVED lines=16> */
.L_x_29751:
[----:B------:R-:W-:Y:S05]  /*223b0*/  BSYNC B1 ;  /* 0x0000000000017941 */ /* 0x000fea0003800000 */
.L_x_29750:
        /* <DEDUP_REMOVED lines=44> */
.L_x_29749:
[----:B------:R-:W-:Y:S05]  /*22680*/  BSYNC B0 ;  /* 0x0000000000007941 */ /* 0x000fea0003800000 */
.L_x_29748:
        /* <DEDUP_REMOVED lines=9> */
.L_x_29744:
        /* <DEDUP_REMOVED lines=12> */
.L_x_29753:
[----:B------:R-:W-:Y:S02]  /*227e0*/  IMAD.MOV.U32 R154, RZ, RZ, R158 ;  /* 0x000000ffff9a7224 */ /* 0x000fe400078e009e */
.L_x_29754:
[----:B------:R-:W-:Y:S05]  /*227f0*/  BSYNC B0 ;  /* 0x0000000000007941 */ /* 0x000fea0003800000 */
.L_x_29752:
        /* <DEDUP_REMOVED lines=16> */
.L_x_29758:
[----:B------:R-:W-:Y:S05]  /*22900*/  BSYNC B1 ;  /* 0x0000000000017941 */ /* 0x000fea0003800000 */
.L_x_29757:
        /* <DEDUP_REMOVED lines=44> */
.L_x_29756:
[----:B------:R-:W-:Y:S05]  /*22bd0*/  BSYNC B0 ;  /* 0x0000000000007941 */ /* 0x000fea0003800000 */
.L_x_29755:
        /* <DEDUP_REMOVED lines=13> */
.L_x_29759:
        /* <DEDUP_REMOVED lines=12> */
.L_x_29762:
[----:B------:R-:W-:Y:S02]  /*22d70*/  IMAD.MOV.U32 R154, RZ, RZ, R158 ;  /* 0x000000ffff9a7224 */ /* 0x000fe400078e009e */
.L_x_29763:
[----:B------:R-:W-:Y:S05]  /*22d80*/  BSYNC B0 ;  /* 0x0000000000007941 */ /* 0x000fea0003800000 */
.L_x_29761:
        /* <DEDUP_REMOVED lines=19> */
.L_x_29767:
[----:B------:R-:W-:Y:S05]  /*22ec0*/  BSYNC B1 ;  /* 0x0000000000017941 */ /* 0x000fea0003800000 */
.L_x_29766:
        /* <DEDUP_REMOVED lines=44> */
.L_x_29765:
[----:B------:R-:W-:Y:S05]  /*23190*/  BSYNC B0 ;  /* 0x0000000000007941 */ /* 0x000fea0003800000 */
.L_x_29764:
        /* <DEDUP_REMOVED lines=9> */
.L_x_29760:
        /* <DEDUP_REMOVED lines=46> */
.L_x_29768:
        /* <DEDUP_REMOVED lines=19> */
.L_x_29770:
[----:B0-----:R-:W-:Y:S02]  /*23640*/  MOV R181, R158 ;  /* 0x0000009e00b57202 */ /* 0x001fe40000000f00 */
.L_x_29771:
[----:B------:R-:W-:Y:S05]  /*23650*/  BSYNC B0 ;  /* 0x0000000000007941 */ /* 0x000fea0003800000 */
.L_x_29769:
        /* <DEDUP_REMOVED lines=16> */
.L_x_29775:
[----:B------:R-:W-:Y:S05]  /*23760*/  BSYNC B1 ;  /* 0x0000000000017941 */ /* 0x000fea0003800000 */
.L_x_29774:
        /* <DEDUP_REMOVED lines=44> */
.L_x_29773:
[----:B------:R-:W-:Y:S05]  /*23a30*/  BSYNC B0 ;  /* 0x0000000000007941 */ /* 0x000fea0003800000 */
.L_x_29772:
        /* <DEDUP_REMOVED lines=15> */
.L_x_29776:
        /* <DEDUP_REMOVED lines=12> */
.L_x_29779:
[----:B------:R-:W-:Y:S02]  /*23bf0*/  IMAD.MOV.U32 R149, RZ, RZ, R158 ;  /* 0x000000ffff957224 */ /* 0x000fe400078e009e */
.L_x_29780:
[----:B------:R-:W-:Y:S05]  /*23c00*/  BSYNC B0 ;  /* 0x0000000000007941 */ /* 0x000fea0003800000 */
.L_x_29778:
        /* <DEDUP_REMOVED lines=16> */
.L_x_29784:
[----:B------:R-:W-:Y:S05]  /*23d10*/  BSYNC B1 ;  /* 0x0000000000017941 */ /* 0x000fea0003800000 */
.L_x_29783:
        /* <DEDUP_REMOVED lines=41> */
[----:B------:R-:W-:Y:S01]  /*23fb0*/  LOP3.LUT R27, R151, UR25, R188, 0x96, !PT ;  /* 0x00000019971b7c12 */ /* 0x000fe2000f8e96bc */
[----:B------:R-:W-:Y:S02]  /*23fc0*/  IMAD.MOV.U32 R151, RZ, RZ, RZ ;  /* 0x000000ffff977224 */ /* 0x000fe400078e00ff */
.L_x_29782:
[----:B------:R-:W-:Y:S05]  /*23fd0*/  BSYNC B0 ;  /* 0x0000000000007941 */ /* 0x000fea0003800000 */
.L_x_29781:
        /* <DEDUP_REMOVED lines=9> */
.L_x_29777:
        /* <DEDUP_REMOVED lines=12> */
.L_x_29786:
[----:B------:R-:W-:Y:S02]  /*24130*/  IMAD.MOV.U32 R149, RZ, RZ, R158 ;  /* 0x000000ffff957224 */ /* 0x000fe400078e009e */
.L_x_29787:
[----:B------:R-:W-:Y:S05]  /*24140*/  BSYNC B0 ;  /* 0x0000000000007941 */ /* 0x000fea0003800000 */
.L_x_29785:
        /* <DEDUP_REMOVED lines=16> */
.L_x_29791:
[----:B------:R-:W-:Y:S05]  /*24250*/  BSYNC B1 ;  /* 0x0000000000017941 */ /* 0x000fea0003800000 */
.L_x_29790:
        /* <DEDUP_REMOVED lines=44> */
.L_x_29789:
[----:B------:R-:W-:Y:S05]  /*24520*/  BSYNC B0 ;  /* 0x0000000000007941 */ /* 0x000fea0003800000 */
.L_x_29788:
        /* <DEDUP_REMOVED lines=14> */
.L_x_29792:
        /* <DEDUP_REMOVED lines=12> */
.L_x_29795:
[----:B------:R-:W-:Y:S02]  /*246d0*/  IMAD.MOV.U32 R152, RZ, RZ, R158 ;  /* 0x000000ffff987224 */ /* 0x000fe400078e009e */
.L_x_29796:
[----:B------:R-:W-:Y:S05]  /*246e0*/  BSYNC B0 ;  /* 0x0000000000007941 */ /* 0x000fea0003800000 */
.L_x_29794:
        /* <DEDUP_REMOVED lines=16> */
.L_x_29800:
[----:B------:R-:W-:Y:S05]  /*247f0*/  BSYNC B1 ;  /* 0x0000000000017941 */ /* 0x000fea0003800000 */
.L_x_29799:
        /* <DEDUP_REMOVED lines=44> */
.L_x_29798:
[----:B------:R-:W-:Y:S05]  /*24ac0*/  BSYNC B0 ;  /* 0x0000000000007941 */ /* 0x000fea0003800000 */
.L_x_29797:
        /* <DEDUP_REMOVED lines=9> */
.L_x_29793:
        /* <DEDUP_REMOVED lines=12> */
.L_x_29802:
[----:B------:R-:W-:Y:S02]  /*24c20*/  IMAD.MOV.U32 R152, RZ, RZ, R158 ;  /* 0x000000ffff987224 */ /* 0x000fe400078e009e */
.L_x_29803:
[----:B------:R-:W-:Y:S05]  /*24c30*/  BSYNC B0 ;  /* 0x0000000000007941 */ /* 0x000fea0003800000 */
.L_x_29801:
        /* <DEDUP_REMOVED lines=16> */
.L_x_29807:
[----:B------:R-:W-:Y:S05]  /*24d40*/  BSYNC B1 ;  /* 0x0000000000017941 */ /* 0x000fea0003800000 */
.L_x_29806:
        /* <DEDUP_REMOVED lines=44> */
.L_x_29805:
[----:B------:R-:W-:Y:S05]  /*25010*/  BSYNC B0 ;  /* 0x0000000000007941 */ /* 0x000fea0003800000 */
.L_x_29804:
        /* <DEDUP_REMOVED lines=14> */
.L_x_29808:
        /* <DEDUP_REMOVED lines=12> */
.L_x_29811:
[----:B------:R-:W-:Y:S02]  /*251c0*/  MOV R151, R158 ;  /* 0x0000009e00977202 */ /* 0x000fe40000000f00 */
.L_x_29812:
[----:B------:R-:W-:Y:S05]  /*251d0*/  BSYNC B0 ;  /* 0x0000000000007941 */ /* 0x000fea0003800000 */
.L_x_29810:
        /* <DEDUP_REMOVED lines=16> */
.L_x_29816:
[----:B------:R-:W-:Y:S05]  /*252e0*/  BSYNC B1 ;  /* 0x0000000000017941 */ /* 0x000fea0003800000 */
.L_x_29815:
        /* <DEDUP_REMOVED lines=44> */
.L_x_29814:
[----:B------:R-:W-:Y:S05]  /*255b0*/  BSYNC B0 ;  /* 0x0000000000007941 */ /* 0x000fea0003800000 */
.L_x_29813:
        /* <DEDUP_REMOVED lines=9> */
.L_x_29809:
        /* <DEDUP_REMOVED lines=12> */
.L_x_29818:
[----:B------:R-:W-:Y:S02]  /*25710*/  MOV R151, R158 ;  /* 0x0000009e00977202 */ /* 0x000fe40000000f00 */
.L_x_29819:
[----:B------:R-:W-:Y:S05]  /*25720*/  BSYNC B0 ;  /* 0x0000000000007941 */ /* 0x000fea0003800000 */
.L_x_29817:
        /* <DEDUP_REMOVED lines=16> */
.L_x_29823:
[----:B------:R-:W-:Y:S05]  /*25830*/  BSYNC B1 ;  /* 0x0000000000017941 */ /* 0x000fea0003800000 */
.L_x_29822:
        /* <DEDUP_REMOVED lines=44> */
.L_x_29821:
[----:B------:R-:W-:Y:S05]  /*25b00*/  BSYNC B0 ;  /* 0x0000000000007941 */ /* 0x000fea0003800000 */
.L_x_29820:
        /* <DEDUP_REMOVED lines=12> */
.L_x_29824:
        /* <DEDUP_REMOVED lines=12> */
.L_x_29827:
[----:B------:R-:W-:Y:S02]  /*25c90*/  IMAD.MOV.U32 R164, RZ, RZ, R158 ;  /* 0x000000ffffa47224 */ /* 0x000fe400078e009e */
.L_x_29828:
[----:B------:R-:W-:Y:S05]  /*25ca0*/  BSYNC B0 ;  /* 0x0000000000007941 */ /* 0x000fea0003800000 */
.L_x_29826:
        /* <DEDUP_REMOVED lines=16> */
.L_x_29832:
[----:B------:R-:W-:Y:S05]  /*25db0*/  BSYNC B1 ;  /* 0x0000000000017941 */ /* 0x000fea0003800000 */
.L_x_29831:
        /* <DEDUP_REMOVED lines=44> */
.L_x_29830:
[----:B------:R-:W-:Y:S05]  /*26080*/  BSYNC B0 ;  /* 0x0000000000007941 */ /* 0x000fea0003800000 */
.L_x_29829:
        /* <DEDUP_REMOVED lines=9> */
.L_x_29825:
        /* <DEDUP_REMOVED lines=12> */
.L_x_29834:
[----:B------:R-:W-:Y:S02]  /*261e0*/  IMAD.MOV.U32 R181, RZ, RZ, R158 ;  /* 0x000000ffffb57224 */ /* 0x000fe400078e009e */
.L_x_29835:
[----:B------:R-:W-:Y:S05]  /*261f0*/  BSYNC B0 ;  /* 0x0000000000007941 */ /* 0x000fea0003800000 */
.L_x_29833:
        /* <DEDUP_REMOVED lines=16> */
.L_x_29839:
[----:B------:R-:W-:Y:S05]  /*26300*/  BSYNC B1 ;  /* 0x0000000000017941 */ /* 0x000fea0003800000 */
.L_x_29838:
        /* <DEDUP_REMOVED lines=44> */
.L_x_29837:
[----:B------:R-:W-:Y:S05]  /*265d0*/  BSYNC B0 ;  /* 0x0000000000007941 */ /* 0x000fea0003800000 */
.L_x_29836:
        /* <DEDUP_REMOVED lines=12> */
.L_x_29840:
        /* <DEDUP_REMOVED lines=12> */
.L_x_29843:
[----:B------:R-:W-:Y:S02]  /*26760*/  IMAD.MOV.U32 R153, RZ, RZ, R158 ;  /* 0x000000ffff997224 */ /* 0x000fe400078e009e */
.L_x_29844:
[----:B------:R-:W-:Y:S05]  /*26770*/  BSYNC B0 ;  /* 0x0000000000007941 */ /* 0x000fea0003800000 */
.L_x_29842:
        /* <DEDUP_REMOVED lines=16> */
.L_x_29848:
[----:B------:R-:W-:Y:S05]  /*26880*/  BSYNC B1 ;  /* 0x0000000000017941 */ /* 0x000fea0003800000 */
.L_x_29847:
        /* <DEDUP_REMOVED lines=44> */
.L_x_29846:
[----:B------:R-:W-:Y:S05]  /*26b50*/  BSYNC B0 ;  /* 0x0000000000007941 */ /* 0x000fea0003800000 */
.L_x_29845:
        /* <DEDUP_REMOVED lines=9> */
.L_x_29841:
        /* <DEDUP_REMOVED lines=12> */
.L_x_29850:
[----:B------:R-:W-:Y:S02]  /*26cb0*/  IMAD.MOV.U32 R153, RZ, RZ, R158 ;  /* 0x000000ffff997224 */ /* 0x000fe400078e009e */
.L_x_29851:
[----:B------:R-:W-:Y:S05]  /*26cc0*/  BSYNC B0 ;  /* 0x0000000000007941 */ /* 0x000fea0003800000 */
.L_x_29849:
        /* <DEDUP_REMOVED lines=16> */
.L_x_29855:
[----:B------:R-:W-:Y:S05]  /*26dd0*/  BSYNC B1 ;  /* 0x0000000000017941 */ /* 0x000fea0003800000 */
.L_x_29854:
[----:B------:R-:W-:Y:S01]  /*26de0*/  LOP3.LUT R188, R188, UR5, R157, 0x96, !PT ;  /* 0x00000005bcbc7c12 */ /* 0x000fe2000f8e969d */
[----:B------:R-:W-:Y:S01]  /*26df0*/  IMAD.HI.U32 R190, R29, -0x326172a9, RZ ;  /* 0xcd9e8d571dbe7827 */ /* 0x000fe200078e00ff */
[----:B------:R-:W-:-:S03]  /*26e00*/  MOV R181, RZ ;  /* 0x000000ff00b57202 */ /* 0x000fc60000000f00 */
        /* <DEDUP_REMOVED lines=41> */
.L_x_29853:
[----:B------:R-:W-:Y:S05]  /*270a0*/  BSYNC B0 ;  /* 0x0000000000007941 */ /* 0x000fea0003800000 */
.L_x_29852:
        /* <DEDUP_REMOVED lines=12> */
.L_x_29856:
        /* <DEDUP_REMOVED lines=12> */
.L_x_29859:
[----:B------:R-:W-:Y:S02]  /*27230*/  IMAD.MOV.U32 R154, RZ, RZ, R158 ;  /* 0x000000ffff9a7224 */ /* 0x000fe400078e009e */
.L_x_29860:
[----:B------:R-:W-:Y:S05]  /*27240*/  BSYNC B0 ;  /* 0x0000000000007941 */ /* 0x000fea0003800000 */
.L_x_29858:
        /* <DEDUP_REMOVED lines=16> */
.L_x_29864:
[----:B------:R-:W-:Y:S05]  /*27350*/  BSYNC B1 ;  /* 0x0000000000017941 */ /* 0x000fea0003800000 */
.L_x_29863:
        /* <DEDUP_REMOVED lines=44> */
.L_x_29862:
[----:B------:R-:W-:Y:S05]  /*27620*/  BSYNC B0 ;  /* 0x0000000000007941 */ /* 0x000fea0003800000 */
.L_x_29861:
        /* <DEDUP_REMOVED lines=9> */
.L_x_29857:
        /* <DEDUP_REMOVED lines=12> */
.L_x_29866:
[----:B------:R-:W-:Y:S02]  /*27780*/  IMAD.MOV.U32 R154, RZ, RZ, R158 ;  /* 0x000000ffff9a7224 */ /* 0x000fe400078e009e */
.L_x_29867:
[----:B------:R-:W-:Y:S05]  /*27790*/  BSYNC B0 ;  /* 0x0000000000007941 */ /* 0x000fea0003800000 */
.L_x_29865:
        /* <DEDUP_REMOVED lines=16> */
.L_x_29871:
[----:B------:R-:W-:Y:S05]  /*278a0*/  BSYNC B1 ;  /* 0x0000000000017941 */ /* 0x000fea0003800000 */
.L_x_29870:
        /* <DEDUP_REMOVED lines=44> */
.L_x_29869:
[----:B------:R-:W-:Y:S05]  /*27b70*/  BSYNC B0 ;  /* 0x0000000000007941 */ /* 0x000fea0003800000 */
.L_x_29868:
        /* <DEDUP_REMOVED lines=12> */
.L_x_29872:
        /* <DEDUP_REMOVED lines=12> */
.L_x_29875:
[----:B------:R-:W-:Y:S02]  /*27d00*/  IMAD.MOV.U32 R167, RZ, RZ, R158 ;  /* 0x000000ffffa77224 */ /* 0x000fe400078e009e */
.L_x_29876:
[----:B------:R-:W-:Y:S05]  /*27d10*/  BSYNC B0 ;  /* 0x0000000000007941 */ /* 0x000fea0003800000 */
.L_x_29874:
        /* <DEDUP_REMOVED lines=16> */
.L_x_29880:
[----:B------:R-:W-:Y:S05]  /*27e20*/  BSYNC B1 ;  /* 0x0000000000017941 */ /* 0x000fea0003800000 */
.L_x_29879:
        /* <DEDUP_REMOVED lines=44> */
.L_x_29878:
[----:B------:R-:W-:Y:S05]  /*280f0*/  BSYNC B0 ;  /* 0x0000000000007941 */ /* 0x000fea0003800000 */
.L_x_29877:
[----:B------:R-:W0:Y:S02]  /*28100*/  I2F.U32 R167, R167 ;  /* 0x000000a700a77306 */ /* 0x000e240000201000 */
[----:B0-----:R-:W-:-:S05]  /*28110*/  FFMA.FTZ R167, R167, R186, 1.1641532182693481445e-10 ;  /* 0x2f000000a7a77423 */ /* 0x001fca00000100ba */
[----:B------:R-:W-:Y:S01]  /*28120*/  FSETP.GTU.FTZ.AND P5, PT, R167, c[0x0][0x1e4], PT ;  /* 0x00007900a7007a0b */ /* 0x000fe20003fbc000 */
[----:B------:R-:W-:-:S05]  /*28130*/  HADD2.F32 R167, -RZ, R91.H0_H0 ;  /* 0x2000005bffa77230 */ /* 0x000fca0000004100 */
[----:B------:R-:W-:-:S05]  /*28140*/  FMUL.FTZ R167, R167, c[0x0][0x1e8] ;  /* 0x00007a00a7a77a20 */ /* 0x000fca0000410000 */
[----:B------:R-:W-:-:S05]  /*28150*/  FSEL R167, R167, RZ, !P5 ;  /* 0x000000ffa7a77208 */ /* 0x000fca0006800000 */
[----:B------:R-:W-:Y:S01]  /*28160*/  FADD.FTZ R154, R154, R167 ;  /* 0x000000a79a9a7221 */ /* 0x000fe20000010000 */
[----:B------:R-:W-:-:S03]  /*28170*/  SEL R167, RZ, 0x1, P5 ;  /* 0x00000001ffa77807 */ /* 0x000fc60002800000 */
[----:B------:R-:W-:Y:S02]  /*28180*/  @P0 FADD.FTZ R154, R82, R154 ;  /* 0x0000009a529a0221 */ /* 0x000fe40000010000 */
.L_x_29873:
        /* <DEDUP_REMOVED lines=12> */
.L_x_29882:
[----:B------:R-:W-:Y:S02]  /*28250*/  IMAD.MOV.U32 R181, RZ, RZ, R158 ;  /* 0x000000ffffb57224 */ /* 0x000fe400078e009e */
.L_x_29883:
[----:B------:R-:W-:Y:S05]  /*28260*/  BSYNC B0 ;  /* 0x0000000000007941 */ /* 0x000fea0003800000 */
.L_x_29881:
        /* <DEDUP_REMOVED lines=16> */
.L_x_29887:
[----:B------:R-:W-:Y:S05]  /*28370*/  BSYNC B1 ;  /* 0x0000000000017941 */ /* 0x000fea0003800000 */
.L_x_29886:
        /* <DEDUP_REMOVED lines=44> */
.L_x_29885:
[----:B------:R-:W-:Y:S05]  /*28640*/  BSYNC B0 ;  /* 0x0000000000007941 */ /* 0x000fea0003800000 */
.L_x_29884:
        /* <DEDUP_REMOVED lines=13> */
.L_x_29888:
        /* <DEDUP_REMOVED lines=12> */
.L_x_29891:
[----:B------:R-:W-:Y:S02]  /*287e0*/  MOV R168, R158 ;  /* 0x0000009e00a87202 */ /* 0x000fe40000000f00 */
.L_x_29892:
[----:B------:R-:W-:Y:S05]  /*287f0*/  BSYNC B0 ;  /* 0x0000000000007941 */ /* 0x000fea0003800000 */
.L_x_29890:
        /* <DEDUP_REMOVED lines=19> */
.L_x_29896:
[----:B------:R-:W-:Y:S05]  /*28930*/  BSYNC B1 ;  /* 0x0000000000017941 */ /* 0x000fea0003800000 */
.L_x_29895:
        /* <DEDUP_REMOVED lines=44> */
.L_x_29894:
[----:B------:R-:W-:Y:S05]  /*28c00*/  BSYNC B0 ;  /* 0x0000000000007941 */ /* 0x000fea0003800000 */
.L_x_29893:
[----:B------:R-:W0:Y:S02]  /*28c10*/  I2F.U32 R168, R168 ;  /* 0x000000a800a87306 */ /* 0x000e240000201000 */
[----:B0-----:R-:W-:-:S05]  /*28c20*/  FFMA.FTZ R168, R168, R186, 1.1641532182693481445e-10 ;  /* 0x2f000000a8a87423 */ /* 0x001fca00000100ba */
[----:B------:R-:W-:Y:S01]  /*28c30*/  FSETP.GTU.FTZ.AND P6, PT, R168, c[0x0][0x1e4], PT ;  /* 0x00007900a8007a0b */ /* 0x000fe20003fdc000 */
[----:B------:R-:W-:-:S05]  /*28c40*/  HADD2.F32 R168, -RZ, R91.H1_H1 ;  /* 0x3000005bffa87230 */ /* 0x000fca0000004100 */
[----:B------:R-:W-:-:S05]  /*28c50*/  FMUL.FTZ R168, R168, c[0x0][0x1e8] ;  /* 0x00007a00a8a87a20 */ /* 0x000fca0000410000 */
[----:B------:R-:W-:-:S05]  /*28c60*/  FSEL R168, R168, RZ, !P6 ;  /* 0x000000ffa8a87208 */ /* 0x000fca0007000000 */
[----:B------:R-:W-:Y:S01]  /*28c70*/  FADD.FTZ R155, R155, R168 ;  /* 0x000000a89b9b7221 */ /* 0x000fe20000010000 */
[----:B------:R-:W-:-:S03]  /*28c80*/  SEL R168, RZ, 0x1, P6 ;  /* 0x00000001ffa87807 */ /* 0x000fc60003000000 */
[----:B------:R-:W-:Y:S02]  /*28c90*/  @P0 FADD.FTZ R155, R83, R155 ;  /* 0x0000009b539b0221 */ /* 0x000fe40000010000 */
.L_x_29889:
        /* <DEDUP_REMOVED lines=47> */
.L_x_29897:
        /* <DEDUP_REMOVED lines=64> */
.L_x_29902:
        /* <DEDUP_REMOVED lines=132> */
.L_x_29903:
[----:B------:R-:W2:Y:S01]  /*29bd0*/  S2R R188, SR_TID.X ;  /* 0x0000000000bc7919 */ /* 0x000ea20000002100 */
[----:B------:R-:W-:-:S03]  /*29be0*/  @!P0 SHF.R.U32.HI R191, RZ, 0x5, R191 ;  /* 0x00000005ffbf8819 */ /* 0x000fc600000116bf */
[----:B------:R-:W3:Y:S01]  /*29bf0*/  LDL R195, [R1+0x44] ;  /* 0x0000440001c37983 */ /* 0x000ee20000100800 */
[----:B------:R-:W-:Y:S01]  /*29c00*/  @!P0 LOP3.LUT R191, R191, 0x3, RZ, 0xc0, !PT ;  /* 0x00000003bfbf8812 */ /* 0x000fe200078ec0ff */
[----:B-1----:R-:W-:Y:S01]  /*29c10*/  FADD.FTZ R187, R187, R193 ;  /* 0x000000c1bbbb7221 */ /* 0x002fe20000010000 */
[----:B------:R-:W-:Y:S01]  /*29c20*/  WARPSYNC 0xffffffff ;  /* 0xffffffff00007948 */ /* 0x000fe20003800000 */
[----:B------:R1:W-:Y:S01]  /*29c30*/  STL [R1+0x54], R29 ;  /* 0x0000541d01007387 */ /* 0x0003e20000100800 */
[----:B------:R-:W-:-:S05]  /*29c40*/  @!P0 IADD3 R191, R190, R191, RZ ;  /* 0x000000bfbebf8210 */ /* 0x000fca0007ffe0ff */
[----:B------:R4:W-:Y:S04]  /*29c50*/  @!P0 STS.64 [R191.X8], R186 ;  /* 0x000000babf008388 */ /* 0x0009e80000008a00 */
[----:B-1----:R-:W3:Y:S01]  /*29c60*/  LDL R29, [R1+0x48] ;  /* 0x00004800011d7983 */ /* 0x002ee20000100800 */
[----:B------:R-:W-:-:S03]  /*29c70*/  ULDC.U8 UR8, c[0x0][0x1f0] ;  /* 0x00007c0000087ab9 */ /* 0x000fc60000000000 */
[----:B------:R-:W-:Y:S01]  /*29c80*/  STL [R1+0x50], R28 ;  /* 0x0000501c01007387 */ /* 0x000fe20000100800 */
[----:B--2---:R-:W-:Y:S01]  /*29c90*/  LOP3.LUT R189, R188, 0x1f, RZ, 0xc0, !PT ;  /* 0x0000001fbcbd7812 */ /* 0x004fe200078ec0ff */
[----:B----4-:R-:W-:Y:S02]  /*29ca0*/  CS2R R186, SRZ ;  /* 0x0000000000ba7805 */ /* 0x010fe4000001ff00 */
[----:B------:R1:W-:Y:S04]  /*29cb0*/  STL [R1+0x4c], R27 ;  /* 0x00004c1b01007387 */ /* 0x0003e80000100800 */
[----:B------:R-:W-:Y:S01]  /*29cc0*/  BAR.SYNC.DEFER_BLOCKING 0x0 ;  /* 0x0000000000007b1d */ /* 0x000fe20000010000 */
[----:B------:R-:W-:-:S05]  /*29cd0*/  ISETP.GT.U32.AND P1, PT, R189, 0x3, PT ;  /* 0x00000003bd00780c */ /* 0x000fca0003f24070 */
[----:B-1----:R-:W2:Y:S04]  /*29ce0*/  LDL R27, [R1+0x38] ;  /* 0x00003800011b7983 */ /* 0x002ea80000100800 */
[----:B------:R-:W2:Y:S04]  /*29cf0*/  LDL R28, [R1+0x3c] ;  /* 0x00003c00011c7983 */ /* 0x000ea80000100800 */
[----:B------:R-:W-:Y:S02]  /*29d00*/  @!P1 IMAD.IADD R189, R190, 0x1, R189 ;  /* 0x00000001bebd9824 */ /* 0x000fe400078e02bd */
[----:B------:R-:W-:-:S02]  /*29d10*/  IMAD.MOV.U32 R190, RZ, RZ, RZ ;  /* 0x000000ffffbe7224 */ /* 0x000fc400078e00ff */
[----:B------:R-:W-:-:S04]  /*29d20*/  @!P1 IMAD.MOV.U32 R190, RZ, RZ, 0x700 ;  /* 0x00000700ffbe9424 */ /* 0x000fc800078e00ff */
[----:B------:R1:W0:Y:S01]  /*29d30*/  I2F R191, R190 ;  /* 0x000000be00bf7306 */ /* 0x0002220000201400 */
[----:B------:R-:W-:Y:S01]  /*29d40*/  @!P1 LDS.64 R186, [R189.X8] ;  /* 0x00000000bdba9984 */ /* 0x000fe20000008a00 */
[----:B------:R-:W-:-:S03]  /*29d50*/  ISETP.NE.AND P1, PT, RZ, UR8, PT ;  /* 0x00000008ff007c0c */ /* 0x000fc6000bf25270 */
[----:B------:R-:W1:Y:S02]  /*29d60*/  SHFL.DOWN PT, R189, R190, 0x2, 0x1f ;  /* 0x08401f00bebd7f89 */ /* 0x000e6400000e0000 */
[----:B-1----:R-:W-:Y:S02]  /*29d70*/  IMAD.IADD R190, R189, 0x1, R190 ;  /* 0x00000001bdbe7824 */ /* 0x002fe400078e02be */
[----:B------:R-:W1:Y:S01]  /*29d80*/  I2F R189, R189 ;  /* 0x000000bd00bd7306 */ /* 0x000e620000201400 */
[----:B0-----:R-:W0:Y:S02]  /*29d90*/  SHFL.DOWN PT, R193, R186, 0x2, 0x1f ;  /* 0x08401f00bac17f89 */ /* 0x001e2400000e0000 */
[----:B0-----:R-:W-:-:S04]  /*29da0*/  FADD.FTZ R194, -R193, R186 ;  /* 0x000000bac1c27221 */ /* 0x001fc80000010100 */
[----:B------:R-:W-:-:S04]  /*29db0*/  FMUL.FTZ R194, R194, R194 ;  /* 0x000000c2c2c27220 */ /* 0x000fc80000410000 */
[----:B------:R-:W-:-:S04]  /*29dc0*/  FMUL.FTZ R194, R194, R191 ;  /* 0x000000bfc2c27220 */ /* 0x000fc80000410000 */
        /* <DEDUP_REMOVED lines=13> */
[----:B-1----:R-:W-:-:S04]  /*29ea0*/  FADD.FTZ R193, R187, -R189 ;  /* 0x800000bdbbc17221 */ /* 0x002fc80000010000 */
[----:B------:R-:W-:-:S03]  /*29eb0*/  FMUL.FTZ R193, R193, R193 ;  /* 0x000000c1c1c17220 */ /* 0x000fc60000410000 */
[----:B------:R-:W1:Y:S01]  /*29ec0*/  I2F R190, R190 ;  /* 0x000000be00be7306 */ /* 0x000e620000201400 */
[C---:B------:R-:W-:Y:S02]  /*29ed0*/  FMUL.FTZ R193, R186.reuse, R193 ;  /* 0x000000c1bac17220 */ /* 0x040fe40000410000 */
[-C--:B0-----:R-:W-:Y:S02]  /*29ee0*/  FMUL.FTZ R189, R189, R191.reuse ;  /* 0x000000bfbdbd7220 */ /* 0x081fe40000410000 */
[----:B------:R-:W-:Y:S02]  /*29ef0*/  FMUL.FTZ R193, R193, R191 ;  /* 0x000000bfc1c17220 */ /* 0x000fe40000410000 */
[----:B------:R-:W-:Y:S01]  /*29f00*/  FFMA.FTZ R189, R186, R187, R189 ;  /* 0x000000bbbabd7223 */ /* 0x000fe200000100bd */
[----:B------:R-:W-:Y:S01]  /*29f10*/  SHF.R.U32.HI R187, RZ, 0x5, R188 ;  /* 0x00000005ffbb7819 */ /* 0x000fe200000116bc */
[----:B------:R-:W0:Y:S01]  /*29f20*/  SHFL.DOWN PT, R186, R194, 0x1, 0x1f ;  /* 0x08201f00c2ba7f89 */ /* 0x000e2200000e0000 */
[----:B-1----:R-:W1:Y:S02]  /*29f30*/  MUFU.RCP R190, R190 ;  /* 0x000000be00be7308 */ /* 0x002e640000001000 */
[----:B------:R-:W-:-:S04]  /*29f40*/  LOP3.LUT R187, R187, 0x3, RZ, 0xc0, !PT ;  /* 0x00000003bbbb7812 */ /* 0x000fc800078ec0ff */
[----:B------:R-:W-:Y:S01]  /*29f50*/  LOP3.LUT P0, RZ, R187, 0x1f, R188, 0xf8, !PT ;  /* 0x0000001fbbff7812 */ /* 0x000fe2000780f8bc */
[----:B------:R-:W-:Y:S02]  /*29f60*/  IMAD.MOV.U32 R188, RZ, RZ, c[0x0][0x1e0] ;  /* 0x00007800ffbc7624 */ /* 0x000fe400078e00ff */
[----:B-1----:R-:W-:Y:S02]  /*29f70*/  FMUL.FTZ R189, R190, R189 ;  /* 0x000000bdbebd7220 */ /* 0x002fe40000410000 */
[----:B0-----:R-:W-:-:S04]  /*29f80*/  FADD.FTZ R186, R194, R186 ;  /* 0x000000bac2ba7221 */ /* 0x001fc80000010000 */
[----:B------:R-:W0:Y:S01]  /*29f90*/  SHFL.IDX PT, R189, R189, RZ, 0x1f ;  /* 0x00001fffbdbd7589 */ /* 0x000e2200000e0000 */
[----:B------:R-:W-:-:S03]  /*29fa0*/  FFMA.FTZ R186, R190, R193, R186 ;  /* 0x000000c1beba7223 */ /* 0x000fc600000100ba */
[----:B------:R-:W4:Y:S04]  /*29fb0*/  LDL R193, [R1+0x30] ;  /* 0x0000300001c17983 */ /* 0x000f280000100800 */
[----:B------:R-:W1:Y:S04]  /*29fc0*/  SHFL.IDX PT, R186, R186, RZ, 0x1f ;  /* 0x00001fffbaba7589 */ /* 0x000e6800000e0000 */
[----:B------:R-:W4:Y:S01]  /*29fd0*/  LDL R190, [R1+0x2c] ;  /* 0x00002c0001be7983 */ /* 0x000f220000100800 */
[----:B0-----:R-:W-:-:S05]  /*29fe0*/  FMUL.FTZ R187, R189, R189 ;  /* 0x000000bdbdbb7220 */ /* 0x001fca0000410000 */
[----:B------:R-:W-:Y:S01]  /*29ff0*/  FSEL R187, R187, RZ, P1 ;  /* 0x000000ffbbbb7208 */ /* 0x000fe20000800000 */
[----:B-1----:R-:W-:-:S04]  /*2a000*/  FFMA.FTZ R186, R186, R188, c[0x0][0x228] ;  /* 0x00008a00baba7623 */ /* 0x002fc800000100bc */
        /* <DEDUP_REMOVED lines=9> */
[C---:B------:R-:W-:Y:S02]  /*2a0a0*/  FADD.FTZ R191, -R186.reuse, R79 ;  /* 0x0000004fbabf7221 */ /* 0x040fe40000010100 */
[----:B------:R-:W4:Y:S01]  /*2a0b0*/  LDL R79, [R1+0x34] ;  /* 0x00003400014f7983 */ /* 0x000f220000100800 */
[C---:B------:R-:W-:Y:S01]  /*2a0c0*/  FADD.FTZ R187, -R186.reuse, R76 ;  /* 0x0000004cbabb7221 */ /* 0x040fe20000010100 */
[--C-:B------:R-:W-:Y:S01]  /*2a0d0*/  HADD2.F32 R76, -RZ, R92.reuse.H1_H1 ;  /* 0x3000005cff4c7230 */ /* 0x100fe20000004100 */
[----:B------:R-:W-:Y:S01]  /*2a0e0*/  FADD.FTZ R189, -R186, R77 ;  /* 0x0000004dbabd7221 */ /* 0x000fe20000010100 */
[----:B------:R-:W-:Y:S01]  /*2a0f0*/  HADD2.F32 R77, -RZ, R92.H0_H0 ;  /* 0x2000005cff4d7230 */ /* 0x000fe20000004100 */
[C---:B------:R-:W-:Y:S02]  /*2a100*/  FMUL.FTZ R187, R188.reuse, R187 ;  /* 0x000000bbbcbb7220 */ /* 0x040fe40000410000 */
[----:B------:R-:W-:Y:S02]  /*2a110*/  FMUL.FTZ R189, R188, R189 ;  /* 0x000000bdbcbd7220 */ /* 0x000fe40000410000 */
[----:B---3--:R-:W-:-:S02]  /*2a120*/  FFMA.FTZ R77, R187, R77, R29 ;  /* 0x0000004dbb4d7223 */ /* 0x008fc4000001001d */
[----:B------:R-:W3:Y:S01]  /*2a130*/  LDL R29, [R1+0x40] ;  /* 0x00004000011d7983 */ /* 0x000ee20000100800 */
[----:B------:R-:W-:Y:S01]  /*2a140*/  FFMA.FTZ R76, R189, R76, R195 ;  /* 0x0000004cbd4c7223 */ /* 0x000fe200000100c3 */
[----:B------:R-:W-:Y:S01]  /*2a150*/  LOP3.LUT P2, RZ, R192, 0xff, RZ, 0xc0, !PT ;  /* 0x000000ffc0ff7812 */ /* 0x000fe2000784c0ff */
[C---:B------:R-:W-:Y:S02]  /*2a160*/  FADD.FTZ R195, -R186.reuse, R72 ;  /* 0x00000048bac37221 */ /* 0x040fe40000010100 */
[C---:B------:R-:W-:Y:S01]  /*2a170*/  FADD.FTZ R194, -R186.reuse, R73 ;  /* 0x00000049bac27221 */ /* 0x040fe20000010100 */
[--C-:B------:R-:W-:Y:S01]  /*2a180*/  HADD2.F32 R72, -RZ, R94.reuse.H1_H1 ;  /* 0x3000005eff487230 */ /* 0x100fe20000004100 */
[----:B------:R-:W-:Y:S01]  /*2a190*/  FADD.FTZ R192, -R186, R78 ;  /* 0x0000004ebac07221 */ /* 0x000fe20000010100 */
[----:B------:R-:W-:Y:S01]  /*2a1a0*/  HADD2.F32 R78, -RZ, R94.H0_H0 ;  /* 0x2000005eff4e7230 */ /* 0x000fe20000004100 */
[C---:B------:R-:W-:Y:S02]  /*2a1b0*/  FMUL.FTZ R195, R188.reuse, R195 ;  /* 0x000000c3bcc37220 */ /* 0x040fe40000410000 */
[----:B------:R-:W-:-:S02]  /*2a1c0*/  FMUL.FTZ R194, R188, R194 ;  /* 0x000000c2bcc27220 */ /* 0x000fc40000410000 */
[----:B--2---:R-:W-:Y:S02]  /*2a1d0*/  FFMA.FTZ R78, R195, R78, R27 ;  /* 0x0000004ec34e7223 */ /* 0x004fe4000001001b */
[C---:B------:R-:W-:Y:S02]  /*2a1e0*/  FADD.FTZ R74, -R186.reuse, R74 ;  /* 0x0000004aba4a7221 */ /* 0x040fe40000010100 */
[----:B------:R-:W-:Y:S02]  /*2a1f0*/  FADD.FTZ R75, -R186, R75 ;  /* 0x0000004bba4b7221 */ /* 0x000fe40000010100 */
[C---:B------:R-:W-:Y:S02]  /*2a200*/  FMUL.FTZ R74, R188.reuse, R74 ;  /* 0x0000004abc4a7220 */ /* 0x040fe40000410000 */
[----:B------:R-:W-:Y:S01]  /*2a210*/  FMUL.FTZ R75, R188, R75 ;  /* 0x0000004bbc4b7220 */ /* 0x000fe20000410000 */
[----:B------:R-:W-:Y:S01]  /*2a220*/  F2FP.PACK_AB R76, R76, R77 ;  /* 0x0000004d4c4c723e */ /* 0x000fe200000000ff */
[--C-:B------:R-:W-:Y:S01]  /*2a230*/  HADD2.F32 R77, -RZ, R93.reuse.H0_H0 ;  /* 0x2000005dff4d7230 */ /* 0x100fe20000004100 */
[C---:B------:R-:W-:Y:S01]  /*2a240*/  FMUL.FTZ R192, R188.reuse, R192 ;  /* 0x000000c0bcc07220 */ /* 0x040fe20000410000 */
[----:B------:R-:W-:Y:S01]  /*2a250*/  HADD2.F32 R73, -RZ, R93.H1_H1 ;  /* 0x3000005dff497230 */ /* 0x000fe20000004100 */
[----:B------:R-:W-:-:S04]  /*2a260*/  FMUL.FTZ R191, R188, R191 ;  /* 0x000000bfbcbf7220 */ /* 0x000fc80000410000 */
[----:B------:R-:W-:Y:S02]  /*2a270*/  FFMA.FTZ R73, R191, R73, R28 ;  /* 0x00000049bf497223 */ /* 0x000fe4000001001c */
[----:B----4-:R-:W-:Y:S01]  /*2a280*/  FFMA.FTZ R72, R194, R72, R79 ;  /* 0x00000048c2487223 */ /* 0x010fe2000001004f */
[----:B------:R-:W-:-:S04]  /*2a290*/  HADD2.F32 R79, -RZ, R95.H0_H0 ;  /* 0x2000005fff4f7230 */ /* 0x000fc80000004100 */
[----:B------:R-:W-:Y:S01]  /*2a2a0*/  F2FP.PACK_AB R78, R72, R78 ;  /* 0x0000004e484e723e */ /* 0x000fe200000000ff */
[----:B------:R-:W-:Y:S01]  /*2a2b0*/  HADD2.F32 R72, -RZ, R95.H1_H1 ;  /* 0x3000005fff487230 */ /* 0x000fe20000004100 */
[----:B------:R-:W-:Y:S01]  /*2a2c0*/  FFMA.FTZ R79, R74, R79, R193 ;  /* 0x0000004f4a4f7223 */ /* 0x000fe200000100c1 */
[----:B------:R-:W-:-:S03]  /*2a2d0*/  SHF.L.U32 R193, R176, 0x4, RZ ;  /* 0x00000004b0c17819 */ /* 0x000fc600000006ff */
[----:B------:R-:W-:Y:S02]  /*2a2e0*/  FFMA.FTZ R72, R75, R72, R190 ;  /* 0x000000484b487223 */ /* 0x000fe400000100be */
[----:B---3--:R-:W-:Y:S01]  /*2a2f0*/  FFMA.FTZ R77, R192, R77, R29 ;  /* 0x0000004dc04d7223 */ /* 0x008fe2000001001d */
[----:B------:R-:W-:Y:S01]  /*2a300*/  SHF.R.U32.HI R190, RZ, 0x1c, R176 ;  /* 0x0000001cffbe7819 */ /* 0x000fe200000116b0 */
[----:B------:R0:W5:Y:S01]  /*2a310*/  LDL.LU R29, [R1+0x54] ;  /* 0x00005400011d7983 */ /* 0x0001620000300800 */
[----:B------:R-:W-:Y:S02]  /*2a320*/  F2FP.PACK_AB R79, R72, R79 ;  /* 0x0000004f484f723e */ /* 0x000fe400000000ff */
[----:B------:R-:W-:Y:S01]  /*2a330*/  IADD3 R72, P0, R193, c[0x0][0x208], RZ ;  /* 0x00008200c1487a10 */ /* 0x000fe20007f1e0ff */
[----:B------:R0:W5:Y:S01]  /*2a340*/  LDL.LU R28, [R1+0x50] ;  /* 0x00005000011c7983 */ /* 0x0001620000300800 */
[----:B------:R-:W-:Y:S02]  /*2a350*/  F2FP.PACK_AB R77, R73, R77 ;  /* 0x0000004d494d723e */ /* 0x000fe400000000ff */
[----:B------:R-:W-:Y:S01]  /*2a360*/  IADD3.X R73, R190, c[0x0][0x20c], RZ, P0, !PT ;  /* 0x00008300be497a10 */ /* 0x000fe200007fe4ff */
[----:B------:R0:W5:Y:S04]  /*2a370*/  LDL.LU R27, [R1+0x4c] ;  /* 0x00004c00011b7983 */ /* 0x0001680000300800 */
[----:B------:R1:W-:Y:S04]  /*2a380*/  STG.E.128 [R72.64], R76 ;  /* 0x0000004c48007986 */ /* 0x0003e8000c101d06 */
[----:B-1----:R-:W2:Y:S01]  /*2a390*/  LDL R79, [R1+0xc] ;  /* 0x00000c00014f7983 */ /* 0x002ea20000100800 */
[----:B------:R-:W-:-:S02]  /*2a3a0*/  HADD2.F32 R73, -RZ, R147.H0_H0 ;  /* 0x20000093ff497230 */ /* 0x000fc40000004100 */
[----:B------:R-:W-:Y:S01]  /*2a3b0*/  HADD2.F32 R72, -RZ, R147.H1_H1 ;  /* 0x30000093ff487230 */ /* 0x000fe20000004100 */
[----:B------:R-:W3:Y:S02]  /*2a3c0*/  LDL R78, [R1+0x24] ;  /* 0x00002400014e7983 */ /* 0x000ee40000100800 */
[----:B------:R-:W-:Y:S01]  /*2a3d0*/  FFMA.FTZ R73, R74, R73, R244 ;  /* 0x000000494a497223 */ /* 0x000fe200000100f4 */
[--C-:B------:R-:W-:Y:S01]  /*2a3e0*/  HADD2.F32 R74, -RZ, R146.reuse.H0_H0 ;  /* 0x20000092ff4a7230 */ /* 0x100fe20000004100 */
[----:B------:R-:W-:Y:S01]  /*2a3f0*/  FFMA.FTZ R75, R75, R72, R243 ;  /* 0x000000484b4b7223 */ /* 0x000fe200000100f3 */
[----:B------:R-:W-:Y:S02]  /*2a400*/  HADD2.F32 R72, -RZ, R146.H1_H1 ;  /* 0x30000092ff487230 */ /* 0x000fe40000004100 */
[----:B------:R-:W-:Y:S01]  /*2a410*/  HADD2.F32 R76, -RZ, R144.H1_H1 ;  /* 0x30000090ff4c7230 */ /* 0x000fe20000004100 */
[----:B------:R-:W-:Y:S02]  /*2a420*/  FFMA.FTZ R74, R195, R74, R246 ;  /* 0x0000004ac34a7223 */ /* 0x000fe400000100f6 */
[----:B------:R-:W-:Y:S01]  /*2a430*/  FFMA.FTZ R72, R194, R72, R245 ;  /* 0x00000048c2487223 */ /* 0x000fe200000100f5 */
[----:B------:R-:W-:Y:S01]  /*2a440*/  F2FP.PACK_AB R75, R75, R73 ;  /* 0x000000494b4b723e */ /* 0x000fe200000000ff */
[----:B------:R-:W-:Y:S01]  /*2a450*/  FFMA.FTZ R189, R189, R76, R249 ;  /* 0x0000004cbdbd7223 */ /* 0x000fe200000100f9 */
[----:B------:R-:W-:Y:S01]  /*2a460*/  IADD3 R76, P0, R193, c[0x0][0x210], RZ ;  /* 0x00008400c14c7a10 */ /* 0x000fe20007f1e0ff */
[----:B------:R-:W4:Y:S01]  /*2a470*/  LDL R195, [R1+0x18] ;  /* 0x0000180001c37983 */ /* 0x000f220000100800 */
[----:B------:R-:W-:Y:S01]  /*2a480*/  F2FP.PACK_AB R74, R72, R74 ;  /* 0x0000004a484a723e */ /* 0x000fe200000000ff */
[----:B------:R-:W-:-:S02]  /*2a490*/  HADD2.F32 R72, -RZ, R145.H1_H1 ;  /* 0x30000091ff487230 */ /* 0x000fc40000004100 */
[----:B------:R-:W3:Y:S03]  /*2a4a0*/  LDL R193, [R1+0x28] ;  /* 0x0000280001c17983 */ /* 0x000ee60000100800 */
[----:B------:R-:W-:Y:S01]  /*2a4b0*/  FFMA.FTZ R191, R191, R72, R247 ;  /* 0x00000048bfbf7223 */ /* 0x000fe200000100f7 */
[----:B------:R-:W-:Y:S01]  /*2a4c0*/  HADD2.F32 R72, -RZ, R144.H0_H0 ;  /* 0x20000090ff487230 */ /* 0x000fe20000004100 */
[----:B------:R-:W3:Y:S01]  /*2a4d0*/  LDL R194, [R1+0x14] ;  /* 0x0000140001c27983 */ /* 0x000ee20000100800 */
[----:B------:R-:W-:-:S05]  /*2a4e0*/  HADD2.F32 R73, -RZ, R145.H0_H0 ;  /* 0x20000091ff497230 */ /* 0x000fca0000004100 */
[----:B------:R-:W-:Y:S02]  /*2a4f0*/  FFMA.FTZ R73, R192, R73, R248 ;  /* 0x00000049c0497223 */ /* 0x000fe400000100f8 */
[----:B------:R-:W3:Y:S03]  /*2a500*/  LDL R192, [R1+0x10] ;  /* 0x0000100001c07983 */ /* 0x000ee60000100800 */
[----:B------:R-:W-:Y:S02]  /*2a510*/  F2FP.PACK_AB R73, R191, R73 ;  /* 0x00000049bf49723e */ /* 0x000fe400000000ff */
[----:B------:R-:W3:Y:S01]  /*2a520*/  LDL R191, [R1+0x20] ;  /* 0x0000200001bf7983 */ /* 0x000ee20000100800 */
[----:B--2---:R-:W-:-:S03]  /*2a530*/  FFMA.FTZ R72, R187, R72, R79 ;  /* 0x00000048bb487223 */ /* 0x004fc6000001004f */
[----:B------:R-:W2:Y:S04]  /*2a540*/  LDL R187, [R1+0x1c] ;  /* 0x00001c0001bb7983 */ /* 0x000ea80000100800 */
[----:B------:R-:W4:Y:S01]  /*2a550*/  LDL R79, [R1+0x8] ;  /* 0x00000800014f7983 */ /* 0x000f220000100800 */
[----:B------:R-:W-:Y:S02]  /*2a560*/  F2FP.PACK_AB R72, R189, R72 ;  /* 0x00000048bd48723e */ /* 0x000fe400000000ff */
[----:B------:R-:W-:-:S05]  /*2a570*/  IADD3.X R77, R190, c[0x0][0x214], RZ, P0, !PT ;  /* 0x00008500be4d7a10 */ /* 0x000fca00007fe4ff */
[----:B------:R1:W-:Y:S01]  /*2a580*/  STG.E.128 [R76.64], R72 ;  /* 0x000000484c007986 */ /* 0x0003e2000c101d06 */
[C---:B------:R-:W-:Y:S02]  /*2a590*/  FADD.FTZ R71, -R186.reuse, R71 ;  /* 0x00000047ba477221 */ /* 0x040fe40000010100 */
[C---:B-1----:R-:W-:Y:S02]  /*2a5a0*/  FADD.FTZ R74, -R186.reuse, R68 ;  /* 0x00000044ba4a7221 */ /* 0x042fe40000010100 */
[----:B------:R-:W-:Y:S01]  /*2a5b0*/  FADD.FTZ R73, -R186, R69 ;  /* 0x00000045ba497221 */ /* 0x000fe20000010100 */
[--C-:B------:R-:W-:Y:S01]  /*2a5c0*/  HADD2.F32 R69, -RZ, R140.reuse.H0_H0 ;  /* 0x2000008cff457230 */ /* 0x100fe20000004100 */
[C---:B------:R-:W-:Y:S01]  /*2a5d0*/  FMUL.FTZ R74, R188.reuse, R74 ;  /* 0x0000004abc4a7220 */ /* 0x040fe20000410000 */
[----:B------:R-:W-:Y:S01]  /*2a5e0*/  HADD2.F32 R68, -RZ, R140.H1_H1 ;  /* 0x3000008cff447230 */ /* 0x000fe20000004100 */
[----:B------:R-:W-:Y:S02]  /*2a5f0*/  FMUL.FTZ R73, R188, R73 ;  /* 0x00000049bc497220 */ /* 0x000fe40000410000 */
[----:B---3--:R-:W-:-:S02]  /*2a600*/  FFMA.FTZ R69, R74, R69, R193 ;  /* 0x000000454a457223 */ /* 0x008fc400000100c1 */
[----:B------:R-:W-:Y:S02]  /*2a610*/  FFMA.FTZ R68, R73, R68, R78 ;  /* 0x0000004449447223 */ /* 0x000fe4000001004e */
[C---:B------:R-:W-:Y:S02]  /*2a620*/  FADD.FTZ R78, -R186.reuse, R67 ;  /* 0x00000043ba4e7221 */ /* 0x040fe40000010100 */
[----:B------:R-:W-:Y:S01]  /*2a630*/  FADD.FTZ R76, -R186, R64 ;  /* 0x00000040ba4c7221 */ /* 0x000fe20000010100 */
[----:B------:R-:W-:Y:S01]  /*2a640*/  F2FP.PACK_AB R68, R68, R69 ;  /* 0x000000454444723e */ /* 0x000fe200000000ff */
[----:B------:R-:W-:Y:S01]  /*2a650*/  HADD2.F32 R69, -RZ, R141.H1_H1 ;  /* 0x3000008dff457230 */ /* 0x000fe20000004100 */
[C---:B------:R-:W-:Y:S01]  /*2a660*/  FMUL.FTZ R67, R188.reuse, R71 ;  /* 0x00000047bc437220 */ /* 0x040fe20000410000 */
[----:B------:R-:W-:Y:S01]  /*2a670*/  HADD2.F32 R64, -RZ, R143.H1_H1 ;  /* 0x3000008fff407230 */ /* 0x000fe20000004100 */
[----:B------:R-:W-:Y:S02]  /*2a680*/  FMUL.FTZ R78, R188, R78 ;  /* 0x0000004ebc4e7220 */ /* 0x000fe40000410000 */
[C---:B------:R-:W-:Y:S01]  /*2a690*/  FADD.FTZ R75, -R186.reuse, R70 ;  /* 0x00000046ba4b7221 */ /* 0x040fe20000010100 */
[----:B------:R-:W-:Y:S01]  /*2a6a0*/  HADD2.F32 R72, -RZ, R141.H0_H0 ;  /* 0x2000008dff487230 */ /* 0x000fe20000004100 */
[----:B------:R-:W-:-:S02]  /*2a6b0*/  FADD.FTZ R65, -R186, R65 ;  /* 0x00000041ba417221 */ /* 0x000fc40000010100 */
[----:B------:R-:W-:Y:S02]  /*2a6c0*/  FADD.FTZ R77, -R186, R66 ;  /* 0x00000042ba4d7221 */ /* 0x000fe40000010100 */
[C---:B------:R-:W-:Y:S01]  /*2a6d0*/  FMUL.FTZ R75, R188.reuse, R75 ;  /* 0x0000004bbc4b7220 */ /* 0x040fe20000410000 */
[----:B------:R-:W-:Y:S01]  /*2a6e0*/  HADD2.F32 R70, -RZ, R142.H0_H0 ;  /* 0x2000008eff467230 */ /* 0x000fe20000004100 */
[----:B------:R-:W-:Y:S02]  /*2a6f0*/  FMUL.FTZ R66, R188, R65 ;  /* 0x00000041bc427220 */ /* 0x000fe40000410000 */
[----:B--2---:R-:W-:Y:S02]  /*2a700*/  FFMA.FTZ R69, R67, R69, R187 ;  /* 0x0000004543457223 */ /* 0x004fe400000100bb */
[----:B------:R-:W2:Y:S01]  /*2a710*/  LDL R187, [R1+0x4] ;  /* 0x0000040001bb7983 */ /* 0x000ea20000100800 */
[----:B----4-:R-:W-:-:S03]  /*2a720*/  FFMA.FTZ R64, R78, R64, R79 ;  /* 0x000000404e407223 */ /* 0x010fc6000001004f */
[----:B------:R-:W3:Y:S01]  /*2a730*/  LDL R79, [R1] ;  /* 0x00000000014f7983 */ /* 0x000ee20000100800 */
[----:B------:R-:W-:Y:S01]  /*2a740*/  HADD2.F32 R65, -RZ, R142.H1_H1 ;  /* 0x3000008eff417230 */ /* 0x000fe20000004100 */
[C---:B------:R-:W-:Y:S01]  /*2a750*/  FMUL.FTZ R76, R188.reuse, R76 ;  /* 0x0000004cbc4c7220 */ /* 0x040fe20000410000 */
[----:B------:R-:W-:Y:S01]  /*2a760*/  HADD2.F32 R71, -RZ, R143.H0_H0 ;  /* 0x2000008fff477230 */ /* 0x000fe20000004100 */
[----:B------:R-:W-:Y:S02]  /*2a770*/  FMUL.FTZ R77, R188, R77 ;  /* 0x0000004dbc4d7220 */ /* 0x000fe40000410000 */
[----:B------:R-:W-:Y:S02]  /*2a780*/  FFMA.FTZ R72, R75, R72, R191 ;  /* 0x000000484b487223 */ /* 0x000fe400000100bf */
[----:B------:R-:W-:Y:S02]  /*2a790*/  FFMA.FTZ R70, R76, R70, R195 ;  /* 0x000000464c467223 */ /* 0x000fe400000100c3 */
[----:B------:R-:W-:Y:S01]  /*2a7a0*/  FFMA.FTZ R65, R66, R65, R194 ;  /* 0x0000004142417223 */ /* 0x000fe200000100c2 */
[----:B------:R-:W-:Y:S01]  /*2a7b0*/  F2FP.PACK_AB R69, R69, R72 ;  /* 0x000000484545723e */ /* 0x000fe200000000ff */
[----:B------:R-:W-:-:S02]  /*2a7c0*/  FFMA.FTZ R71, R77, R71, R192 ;  /* 0x000000474d477223 */ /* 0x000fc400000100c0 */
[----:B------:R-:W-:Y:S01]  /*2a7d0*/  IMAD.MOV.U32 R72, RZ, RZ, 0x10 ;  /* 0x00000010ff487424 */ /* 0x000fe200078e00ff */
[----:B------:R-:W-:Y:S02]  /*2a7e0*/  F2FP.PACK_AB R70, R65, R70 ;  /* 0x000000464146723e */ /* 0x000fe400000000ff */
[----:B------:R-:W-:Y:S01]  /*2a7f0*/  F2FP.PACK_AB R71, R64, R71 ;  /* 0x000000474047723e */ /* 0x000fe200000000ff */
[----:B------:R-:W-:-:S05]  /*2a800*/  IMAD.WIDE.U32 R64, R185, R72, c[0x0][0x208] ;  /* 0x00008200b9407625 */ /* 0x000fca00078e0048 */
[----:B------:R1:W-:Y:S02]  /*2a810*/  STG.E.128 [R64.64], R68 ;  /* 0x0000004440007986 */ /* 0x0003e4000c101d06 */
[--C-:B-1----:R-:W-:Y:S02]  /*2a820*/  HADD2.F32 R64, -RZ, R139.reuse.H1_H1 ;  /* 0x3000008bff407230 */ /* 0x102fe40000004100 */
[----:B------:R-:W-:-:S03]  /*2a830*/  HADD2.F32 R65, -RZ, R139.H0_H0 ;  /* 0x2000008bff417230 */ /* 0x000fc60000004100 */
[----:B------:R-:W-:Y:S01]  /*2a840*/  FFMA.FTZ R78, R78, R64, R235 ;  /* 0x000000404e4e7223 */ /* 0x000fe200000100eb */
[--C-:B------:R-:W-:Y:S01]  /*2a850*/  HADD2.F32 R64, -RZ, R138.reuse.H1_H1 ;  /* 0x3000008aff407230 */ /* 0x100fe20000004100 */
[----:B------:R-:W-:Y:S01]  /*2a860*/  FFMA.FTZ R77, R77, R65, R236 ;  /* 0x000000414d4d7223 */ /* 0x000fe200000100ec */
[----:B------:R-:W-:-:S03]  /*2a870*/  HADD2.F32 R65, -RZ, R138.H0_H0 ;  /* 0x2000008aff417230 */ /* 0x000fc60000004100 */
[----:B------:R-:W-:Y:S01]  /*2a880*/  FFMA.FTZ R66, R66, R64, R237 ;  /* 0x0000004042427223 */ /* 0x000fe200000100ed */
[--C-:B------:R-:W-:Y:S01]  /*2a890*/  HADD2.F32 R64, -RZ, R137.reuse.H1_H1 ;  /* 0x30000089ff407230 */ /* 0x100fe20000004100 */
[----:B------:R-:W-:Y:S01]  /*2a8a0*/  FFMA.FTZ R76, R76, R65, R238 ;  /* 0x000000414c4c7223 */ /* 0x000fe200000100ee */
[----:B------:R-:W-:Y:S02]  /*2a8b0*/  HADD2.F32 R65, -RZ, R137.H0_H0 ;  /* 0x20000089ff417230 */ /* 0x000fe40000004100 */
[--C-:B------:R-:W-:Y:S01]  /*2a8c0*/  HADD2.F32 R68, -RZ, R136.reuse.H0_H0 ;  /* 0x20000088ff447230 */ /* 0x100fe20000004100 */
[----:B------:R-:W-:Y:S01]  /*2a8d0*/  FFMA.FTZ R64, R67, R64, R239 ;  /* 0x0000004043407223 */ /* 0x000fe200000100ef */
[----:B------:R-:W-:Y:S01]  /*2a8e0*/  HADD2.F32 R67, -RZ, R136.H1_H1 ;  /* 0x30000088ff437230 */ /* 0x000fe20000004100 */
[----:B------:R-:W-:Y:S02]  /*2a8f0*/  FFMA.FTZ R65, R75, R65, R240 ;  /* 0x000000414b417223 */ /* 0x000fe400000100f0 */
[----:B------:R-:W-:-:S02]  /*2a900*/  FFMA.FTZ R74, R74, R68, R242 ;  /* 0x000000444a4a7223 */ /* 0x000fc400000100f2 */
[----:B------:R-:W-:Y:S01]  /*2a910*/  FFMA.FTZ R73, R73, R67, R241 ;  /* 0x0000004349497223 */ /* 0x000fe200000100f1 */
[----:B------:R-:W-:Y:S01]  /*2a920*/  F2FP.PACK_AB R65, R64, R65 ;  /* 0x000000414041723e */ /* 0x000fe200000000ff */
[----:B------:R-:W-:Y:S01]  /*2a930*/  IMAD.WIDE.U32 R68, R185, R72, c[0x0][0x210] ;  /* 0x00008400b9447625 */ /* 0x000fe200078e0048 */
[----:B------:R-:W-:Y:S02]  /*2a940*/  F2FP.PACK_AB R67, R78, R77 ;  /* 0x0000004d4e43723e */ /* 0x000fe400000000ff */
[----:B------:R-:W-:Y:S02]  /*2a950*/  F2FP.PACK_AB R66, R66, R76 ;  /* 0x0000004c4242723e */ /* 0x000fe400000000ff */
[----:B------:R-:W-:Y:S01]  /*2a960*/  F2FP.PACK_AB R64, R73, R74 ;  /* 0x0000004a4940723e */ /* 0x000fe200000000ff */
[C---:B------:R-:W-:Y:S02]  /*2a970*/  FADD.FTZ R50, -R186.reuse, R50 ;  /* 0x00000032ba327221 */ /* 0x040fe40000010100 */
[----:B------:R-:W-:-:S02]  /*2a980*/  FADD.FTZ R40, -R186, R40 ;  /* 0x00000028ba287221 */ /* 0x000fc40000010100 */
[C---:B------:R-:W-:Y:S02]  /*2a990*/  FADD.FTZ R43, -R186.reuse, R43 ;  /* 0x0000002bba2b7221 */ /* 0x040fe40000010100 */
[C---:B------:R-:W-:Y:S02]  /*2a9a0*/  FADD.FTZ R33, -R186.reuse, R33 ;  /* 0x00000021ba217221 */ /* 0x040fe40000010100 */
[C---:B------:R-:W-:Y:S01]  /*2a9b0*/  FADD.FTZ R34, -R186.reuse, R34 ;  /* 0x00000022ba227221 */ /* 0x040fe20000010100 */
[----:B------:R1:W-:Y:S01]  /*2a9c0*/  STG.E.128 [R68.64], R64 ;  /* 0x0000004044007986 */ /* 0x0003e2000c101d06 */
[C---:B------:R-:W-:Y:S02]  /*2a9d0*/  FADD.FTZ R37, -R186.reuse, R37 ;  /* 0x00000025ba257221 */ /* 0x040fe40000010100 */
[C---:B------:R-:W-:Y:S02]  /*2a9e0*/  FADD.FTZ R32, -R186.reuse, R32 ;  /* 0x00000020ba207221 */ /* 0x040fe40000010100 */
[----:B------:R-:W-:-:S02]  /*2a9f0*/  FADD.FTZ R62, -R186, R62 ;  /* 0x0000003eba3e7221 */ /* 0x000fc40000010100 */
[C---:B------:R-:W-:Y:S02]  /*2aa00*/  FADD.FTZ R63, -R186.reuse, R63 ;  /* 0x0000003fba3f7221 */ /* 0x040fe40000010100 */
[C---:B------:R-:W-:Y:S02]  /*2aa10*/  FADD.FTZ R60, -R186.reuse, R60 ;  /* 0x0000003cba3c7221 */ /* 0x040fe40000010100 */
[----:B------:R-:W-:Y:S02]  /*2aa20*/  FADD.FTZ R61, -R186, R61 ;  /* 0x0000003dba3d7221 */ /* 0x000fe40000010100 */
[C---:B------:R-:W-:Y:S02]  /*2aa30*/  FMUL.FTZ R70, R188.reuse, R43 ;  /* 0x0000002bbc467220 */ /* 0x040fe40000410000 */
[C---:B------:R-:W-:Y:S01]  /*2aa40*/  FMUL.FTZ R71, R188.reuse, R34 ;  /* 0x00000022bc477220 */ /* 0x040fe20000410000 */
[----:B------:R-:W-:Y:S01]  /*2aa50*/  HADD2.F32 R34, -RZ, R133.H1_H1 ;  /* 0x30000085ff227230 */ /* 0x000fe20000004100 */
[----:B-1----:R-:W-:-:S02]  /*2aa60*/  FMUL.FTZ R67, R188, R50 ;  /* 0x00000032bc437220 */ /* 0x002fc40000410000 */
[C---:B------:R-:W-:Y:S02]  /*2aa70*/  FMUL.FTZ R50, R188.reuse, R40 ;  /* 0x00000028bc327220 */ /* 0x040fe40000410000 */
[C---:B------:R-:W-:Y:S01]  /*2aa80*/  FMUL.FTZ R69, R188.reuse, R33 ;  /* 0x00000021bc457220 */ /* 0x040fe20000410000 */
[----:B------:R-:W-:Y:S01]  /*2aa90*/  HADD2.F32 R33, -RZ, R133.H0_H0 ;  /* 0x20000085ff217230 */ /* 0x000fe20000004100 */
[C---:B------:R-:W-:Y:S01]  /*2aaa0*/  FMUL.FTZ R40, R188.reuse, R37 ;  /* 0x00000025bc287220 */ /* 0x040fe20000410000 */
[--C-:B------:R-:W-:Y:S01]  /*2aab0*/  HADD2.F32 R37, -RZ, R132.reuse.H0_H0 ;  /* 0x20000084ff257230 */ /* 0x100fe20000004100 */
[C---:B------:R-:W-:Y:S01]  /*2aac0*/  FMUL.FTZ R43, R188.reuse, R32 ;  /* 0x00000020bc2b7220 */ /* 0x040fe20000410000 */
[----:B------:R-:W-:Y:S01]  /*2aad0*/  HADD2.F32 R32, -RZ, R132.H1_H1 ;  /* 0x30000084ff207230 */ /* 0x000fe20000004100 */
[C---:B------:R-:W-:Y:S02]  /*2aae0*/  FMUL.FTZ R62, R188.reuse, R62 ;  /* 0x0000003ebc3e7220 */ /* 0x040fe40000410000 */
[----:B------:R-:W-:-:S02]  /*2aaf0*/  FMUL.FTZ R63, R188, R63 ;  /* 0x0000003fbc3f7220 */ /* 0x000fc40000410000 */
[C---:B------:R-:W-:Y:S02]  /*2ab00*/  FMUL.FTZ R60, R188.reuse, R60 ;  /* 0x0000003cbc3c7220 */ /* 0x040fe40000410000 */
[----:B------:R-:W-:Y:S02]  /*2ab10*/  FMUL.FTZ R61, R188, R61 ;  /* 0x0000003dbc3d7220 */ /* 0x000fe40000410000 */
[----:B------:R-:W-:Y:S01]  /*2ab20*/  FADD.FTZ R58, -R186, R58 ;  /* 0x0000003aba3a7221 */ /* 0x000fe20000010100 */
[----:B------:R-:W-:Y:S01]  /*2ab30*/  HADD2.F32 R64, -RZ, R135.H0_H0 ;  /* 0x20000087ff407230 */ /* 0x000fe20000004100 */
[----:B------:R-:W-:Y:S01]  /*2ab40*/  FFMA.FTZ R33, R62, R33, R252 ;  /* 0x000000213e217223 */ /* 0x000fe200000100fc */
[----:B------:R-:W-:Y:S01]  /*2ab50*/  HADD2.F32 R65, -RZ, R131.H0_H0 ;  /* 0x20000083ff417230 */ /* 0x000fe20000004100 */
[----:B------:R-:W-:Y:S02]  /*2ab60*/  FFMA.FTZ R34, R63, R34, R251 ;  /* 0x000000223f227223 */ /* 0x000fe400000100fb */
[----:B------:R-:W-:-:S02]  /*2ab70*/  FADD.FTZ R35, -R186, R35 ;  /* 0x00000023ba237221 */ /* 0x000fc40000010100 */
[----:B------:R-:W-:Y:S02]  /*2ab80*/  FMUL.FTZ R58, R188, R58 ;  /* 0x0000003abc3a7220 */ /* 0x000fe40000410000 */
[----:B------:R-:W-:Y:S01]  /*2ab90*/  FADD.FTZ R56, -R186, R56 ;  /* 0x00000038ba387221 */ /* 0x000fe20000010100 */
[----:B------:R-:W-:Y:S01]  /*2aba0*/  F2FP.PACK_AB R33, R34, R33 ;  /* 0x000000212221723e */ /* 0x000fe200000000ff */
[----:B------:R-:W-:Y:S01]  /*2abb0*/  FADD.FTZ R57, -R186, R57 ;  /* 0x00000039ba397221 */ /* 0x000fe20000010100 */
[----:B------:R-:W-:Y:S01]  /*2abc0*/  HADD2.F32 R34, -RZ, R134.H0_H0 ;  /* 0x20000086ff227230 */ /* 0x000fe20000004100 */
[----:B------:R-:W-:Y:S01]  /*2abd0*/  FMUL.FTZ R73, R188, R35 ;  /* 0x00000023bc497220 */ /* 0x000fe20000410000 */
[----:B------:R-:W-:Y:S01]  /*2abe0*/  HADD2.F32 R74, -RZ, R130.H1_H1 ;  /* 0x30000082ff4a7230 */ /* 0x000fe20000004100 */
[----:B------:R-:W-:Y:S02]  /*2abf0*/  FADD.FTZ R41, -R186, R41 ;  /* 0x00000029ba297221 */ /* 0x000fe40000010100 */
[----:B------:R-:W-:-:S02]  /*2ac00*/  FFMA.FTZ R35, R58, R64, R227 ;  /* 0x000000403a237223 */ /* 0x000fc400000100e3 */
[----:B------:R-:W-:Y:S01]  /*2ac10*/  FFMA.FTZ R65, R58, R65, R226 ;  /* 0x000000413a417223 */ /* 0x000fe200000100e2 */
[----:B------:R-:W-:Y:S01]  /*2ac20*/  HADD2.F32 R58, -RZ, R130.H0_H0 ;  /* 0x20000082ff3a7230 */ /* 0x000fe20000004100 */
[----:B------:R-:W-:Y:S02]  /*2ac30*/  FADD.FTZ R36, -R186, R36 ;  /* 0x00000024ba247221 */ /* 0x000fe40000010100 */
[C---:B------:R-:W-:Y:S02]  /*2ac40*/  FMUL.FTZ R66, R188.reuse, R56 ;  /* 0x00000038bc427220 */ /* 0x040fe40000410000 */
[----:B------:R-:W-:Y:S02]  /*2ac50*/  FMUL.FTZ R57, R188, R57 ;  /* 0x00000039bc397220 */ /* 0x000fe40000410000 */
[----:B------:R-:W-:Y:S02]  /*2ac60*/  FADD.FTZ R59, -R186, R59 ;  /* 0x0000003bba3b7221 */ /* 0x000fe40000010100 */
[----:B------:R-:W-:-:S02]  /*2ac70*/  FMUL.FTZ R68, R188, R41 ;  /* 0x00000029bc447220 */ /* 0x000fc40000410000 */
[----:B------:R-:W-:Y:S01]  /*2ac80*/  FMUL.FTZ R41, R188, R36 ;  /* 0x00000024bc297220 */ /* 0x000fe20000410000 */
[----:B------:R-:W-:Y:S01]  /*2ac90*/  HADD2.F32 R36, -RZ, R135.H1_H1 ;  /* 0x30000087ff247230 */ /* 0x000fe20000004100 */
[C---:B------:R-:W-:Y:S02]  /*2aca0*/  FFMA.FTZ R34, R66.reuse, R34, R250 ;  /* 0x0000002242227223 */ /* 0x040fe400000100fa */
[----:B------:R-:W-:Y:S01]  /*2acb0*/  FFMA.FTZ R66, R66, R58, R230 ;  /* 0x0000003a42427223 */ /* 0x000fe200000100e6 */
[----:B------:R-:W-:Y:S01]  /*2acc0*/  HADD2.F32 R58, -RZ, R129.H0_H0 ;  /* 0x20000081ff3a7230 */ /* 0x000fe20000004100 */
[----:B------:R-:W-:Y:S02]  /*2acd0*/  FFMA.FTZ R74, R57, R74, R228 ;  /* 0x0000004a394a7223 */ /* 0x000fe400000100e4 */
[----:B------:R-:W-:Y:S02]  /*2ace0*/  FMUL.FTZ R59, R188, R59 ;  /* 0x0000003bbc3b7220 */ /* 0x000fe40000410000 */
[----:B------:R-:W-:-:S02]  /*2acf0*/  FFMA.FTZ R62, R62, R58, R232 ;  /* 0x0000003a3e3e7223 */ /* 0x000fc400000100e8 */
[C---:B------:R-:W-:Y:S01]  /*2ad00*/  FFMA.FTZ R36, R59.reuse, R36, R225 ;  /* 0x000000243b247223 */ /* 0x040fe200000100e1 */
[----:B------:R-:W-:Y:S01]  /*2ad10*/  HADD2.F32 R58, -RZ, R128.H0_H0 ;  /* 0x20000080ff3a7230 */ /* 0x000fe20000004100 */
[C---:B------:R-:W-:Y:S01]  /*2ad20*/  FADD.FTZ R51, -R186.reuse, R51 ;  /* 0x00000033ba337221 */ /* 0x040fe20000010100 */
[----:B------:R-:W-:Y:S01]  /*2ad30*/  HADD2.F32 R64, -RZ, R131.H1_H1 ;  /* 0x30000083ff407230 */ /* 0x000fe20000004100 */
[----:B------:R-:W-:Y:S01]  /*2ad40*/  FADD.FTZ R48, -R186, R48 ;  /* 0x00000030ba307221 */ /* 0x000fe20000010100 */
[----:B------:R-:W-:Y:S01]  /*2ad50*/  F2FP.PACK_AB R35, R36, R35 ;  /* 0x000000232423723e */ /* 0x000fe200000000ff */
[----:B------:R-:W-:Y:S01]  /*2ad60*/  HADD2.F32 R76, -RZ, R127.H1_H1 ;  /* 0x3000007fff4c7230 */ /* 0x000fe20000004100 */
[C---:B------:R-:W-:Y:S02]  /*2ad70*/  FMUL.FTZ R51, R188.reuse, R51 ;  /* 0x00000033bc337220 */ /* 0x040fe40000410000 */
        /* <DEDUP_REMOVED lines=9> */
[C---:B------:R-:W-:Y:S02]  /*2ae10*/  FMUL.FTZ R52, R188.reuse, R52 ;  /* 0x00000034bc347220 */ /* 0x040fe40000410000 */
[----:B------:R-:W-:Y:S02]  /*2ae20*/  FMUL.FTZ R55, R188, R55 ;  /* 0x00000037bc377220 */ /* 0x000fe40000410000 */
[C---:B------:R-:W-:Y:S01]  /*2ae30*/  FADD.FTZ R53, -R186.reuse, R53 ;  /* 0x00000035ba357221 */ /* 0x040fe20000010100 */
[----:B------:R-:W-:Y:S01]  /*2ae40*/  HADD2.F32 R78, -RZ, R127.H0_H0 ;  /* 0x2000007fff4e7230 */ /* 0x000fe20000004100 */
[----:B------:R-:W-:Y:S02]  /*2ae50*/  FADD.FTZ R46, -R186, R46 ;  /* 0x0000002eba2e7221 */ /* 0x000fe40000010100 */
[C---:B------:R-:W-:Y:S01]  /*2ae60*/  FMUL.FTZ R53, R188.reuse, R53 ;  /* 0x00000035bc357220 */ /* 0x040fe20000410000 */
[----:B------:R-:W-:Y:S01]  /*2ae70*/  HADD2.F32 R77, -RZ, R117.H0_H0 ;  /* 0x20000075ff4d7230 */ /* 0x000fe20000004100 */
[----:B------:R-:W-:Y:S01]  /*2ae80*/  FMUL.FTZ R46, R188, R46 ;  /* 0x0000002ebc2e7220 */ /* 0x000fe20000410000 */
[----:B------:R-:W-:Y:S01]  /*2ae90*/  HADD2.F32 R75, -RZ, R123.H0_H0 ;  /* 0x2000007bff4b7230 */ /* 0x000fe20000004100 */
[----:B------:R-:W-:-:S02]  /*2aea0*/  FADD.FTZ R42, -R186, R42 ;  /* 0x0000002aba2a7221 */ /* 0x000fc40000010100 */
[----:B------:R-:W-:Y:S02]  /*2aeb0*/  FFMA.FTZ R77, R46, R77, R203 ;  /* 0x0000004d2e4d7223 */ /* 0x000fe400000100cb */
[----:B------:R-:W-:Y:S02]  /*2aec0*/  FADD.FTZ R47, -R186, R47 ;  /* 0x0000002fba2f7221 */ /* 0x000fe40000010100 */
[C---:B------:R-:W-:Y:S02]  /*2aed0*/  FMUL.FTZ R42, R188.reuse, R42 ;  /* 0x0000002abc2a7220 */ /* 0x040fe40000410000 */
[----:B------:R-:W-:Y:S02]  /*2aee0*/  FMUL.FTZ R47, R188, R47 ;  /* 0x0000002fbc2f7220 */ /* 0x000fe40000410000 */
[C---:B------:R-:W-:Y:S02]  /*2aef0*/  FADD.FTZ R154, -R186.reuse, R154 ;  /* 0x0000009aba9a7221 */ /* 0x040fe40000010100 */
[----:B------:R-:W-:-:S02]  /*2af00*/  FADD.FTZ R149, -R186, R149 ;  /* 0x00000095ba957221 */ /* 0x000fc40000010100 */
[----:B------:R-:W-:Y:S02]  /*2af10*/  FMUL.FTZ R154, R188, R154 ;  /* 0x0000009abc9a7220 */ /* 0x000fe40000410000 */
[----:B------:R-:W-:Y:S02]  /*2af20*/  FADD.FTZ R38, -R186, R38 ;  /* 0x00000026ba267221 */ /* 0x000fe40000010100 */
[----:B------:R-:W-:Y:S01]  /*2af30*/  FMUL.FTZ R56, R188, R149 ;  /* 0x00000095bc387220 */ /* 0x000fe20000410000 */
[----:B------:R-:W-:Y:S01]  /*2af40*/  HADD2.F32 R149, -RZ, R109.H0_H0 ;  /* 0x2000006dff957230 */ /* 0x000fe20000004100 */
[----:B------:R-:W-:Y:S02]  /*2af50*/  FADD.FTZ R152, -R186, R152 ;  /* 0x00000098ba987221 */ /* 0x000fe40000010100 */
[----:B--2---:R-:W-:Y:S02]  /*2af60*/  FFMA.FTZ R37, R60, R37, R187 ;  /* 0x000000253c257223 */ /* 0x004fe400000100bb */
[----:B---3--:R-:W-:-:S05]  /*2af70*/  FFMA.FTZ R32, R61, R32, R79 ;  /* 0x000000203d207223 */ /* 0x008fca000001004f */
[----:B------:R-:W-:Y:S01]  /*2af80*/  F2FP.PACK_AB R32, R32, R37 ;  /* 0x000000252020723e */ /* 0x000fe200000000ff */
[----:B------:R-:W-:-:S05]  /*2af90*/  HADD2.F32 R37, -RZ, R134.H1_H1 ;  /* 0x30000086ff257230 */ /* 0x000fca0000004100 */
[----:B------:R-:W-:Y:S01]  /*2afa0*/  FFMA.FTZ R37, R57, R37, R229 ;  /* 0x0000002539257223 */ /* 0x000fe200000100e5 */
[----:B------:R-:W-:-:S05]  /*2afb0*/  HADD2.F32 R57, -RZ, R129.H1_H1 ;  /* 0x30000081ff397230 */ /* 0x000fca0000004100 */
[----:B------:R-:W-:Y:S01]  /*2afc0*/  FFMA.FTZ R63, R63, R57, R231 ;  /* 0x000000393f3f7223 */ /* 0x000fe200000100e7 */
[----:B------:R-:W-:Y:S01]  /*2afd0*/  HADD2.F32 R57, -RZ, R128.H1_H1 ;  /* 0x30000080ff397230 */ /* 0x000fe20000004100 */
[----:B------:R-:W-:Y:S01]  /*2afe0*/  F2FP.PACK_AB R34, R37, R34 ;  /* 0x000000222522723e */ /* 0x000fe200000000ff */
[----:B------:R-:W-:-:S04]  /*2aff0*/  IMAD.WIDE.U32 R36, R184, R72, c[0x0][0x208] ;  /* 0x00008200b8247625 */ /* 0x000fc800078e0048 */
[----:B------:R-:W-:Y:S01]  /*2b000*/  FFMA.FTZ R60, R60, R58, R234 ;  /* 0x0000003a3c3c7223 */ /* 0x000fe200000100ea */
[----:B------:R-:W-:Y:S01]  /*2b010*/  HADD2.F32 R58, -RZ, R123.H1_H1 ;  /* 0x3000007bff3a7230 */ /* 0x000fe20000004100 */
[----:B------:R-:W-:Y:S01]  /*2b020*/  FFMA.FTZ R61, R61, R57, R233 ;  /* 0x000000393d3d7223 */ /* 0x000fe200000100e9 */
[----:B------:R-:W-:Y:S01]  /*2b030*/  HADD2.F32 R57, -RZ, R126.H0_H0 ;  /* 0x2000007eff397230 */ /* 0x000fe20000004100 */
[----:B------:R1:W-:Y:S04]  /*2b040*/  STG.E.128 [R36.64], R32 ;  /* 0x0000002024007986 */ /* 0x0003e8000c101d06 */
[C---:B------:R-:W-:Y:S02]  /*2b050*/  FFMA.FTZ R57, R48.reuse, R57, R215 ;  /* 0x0000003930397223 */ /* 0x040fe400000100d7 */
[----:B------:R-:W-:Y:S01]  /*2b060*/  FFMA.FTZ R48, R48, R59, R214 ;  /* 0x0000003b30307223 */ /* 0x000fe200000100d6 */
[----:B------:R-:W-:Y:S01]  /*2b070*/  HADD2.F32 R59, -RZ, R125.H0_H0 ;  /* 0x2000007dff3b7230 */ /* 0x000fe20000004100 */
[----:B-1----:R-:W-:-:S02]  /*2b080*/  FFMA.FTZ R37, R51, R76, R209 ;  /* 0x0000004c33257223 */ /* 0x002fc400000100d1 */
[----:B------:R-:W-:Y:S01]  /*2b090*/  FFMA.FTZ R51, R51, R58, R208 ;  /* 0x0000003a33337223 */ /* 0x000fe200000100d0 */
[----:B------:R-:W-:Y:S02]  /*2b0a0*/  HADD2.F32 R58, -RZ, R126.H1_H1 ;  /* 0x3000007eff3a7230 */ /* 0x000fe40000004100 */
[----:B------:R-:W-:Y:S02]  /*2b0b0*/  HADD2.F32 R33, -RZ, R122.H1_H1 ;  /* 0x3000007aff217230 */ /* 0x000fe40000004100 */
[----:B------:R-:W-:Y:S01]  /*2b0c0*/  HADD2.F32 R32, -RZ, R121.H0_H0 ;  /* 0x20000079ff207230 */ /* 0x000fe20000004100 */
[C---:B------:R-:W-:Y:S02]  /*2b0d0*/  FFMA.FTZ R58, R49.reuse, R58, R213 ;  /* 0x0000003a313a7223 */ /* 0x040fe400000100d5 */
[----:B------:R-:W-:Y:S01]  /*2b0e0*/  FFMA.FTZ R49, R49, R33, R212 ;  /* 0x0000002131317223 */ /* 0x000fe200000100d4 */
[----:B------:R-:W-:Y:S01]  /*2b0f0*/  F2FP.PACK_AB R33, R63, R62 ;  /* 0x0000003e3f21723e */ /* 0x000fe200000000ff */
[C---:B------:R-:W-:Y:S01]  /*2b100*/  FFMA.FTZ R59, R54.reuse, R59, R219 ;  /* 0x0000003b363b7223 */ /* 0x040fe200000100db */
[----:B------:R-:W-:Y:S01]  /*2b110*/  HADD2.F32 R62, -RZ, R124.H0_H0 ;  /* 0x2000007cff3e7230 */ /* 0x000fe20000004100 */
[----:B------:R-:W-:Y:S01]  /*2b120*/  FFMA.FTZ R54, R54, R32, R218 ;  /* 0x0000002036367223 */ /* 0x000fe200000100da */
[----:B------:R-:W-:Y:S01]  /*2b130*/  F2FP.PACK_AB R32, R61, R60 ;  /* 0x0000003c3d20723e */ /* 0x000fe200000000ff */
[----:B------:R-:W-:-:S02]  /*2b140*/  HADD2.F32 R60, -RZ, R125.H1_H1 ;  /* 0x3000007dff3c7230 */ /* 0x000fc40000004100 */
[----:B------:R-:W-:Y:S02]  /*2b150*/  HADD2.F32 R61, -RZ, R120.H0_H0 ;  /* 0x20000078ff3d7230 */ /* 0x000fe40000004100 */
[----:B------:R-:W-:Y:S01]  /*2b160*/  HADD2.F32 R63, -RZ, R121.H1_H1 ;  /* 0x30000079ff3f7230 */ /* 0x000fe20000004100 */
[C---:B------:R-:W-:Y:S02]  /*2b170*/  FFMA.FTZ R62, R52.reuse, R62, R223 ;  /* 0x0000003e343e7223 */ /* 0x040fe400000100df */
[C---:B------:R-:W-:Y:S02]  /*2b180*/  FFMA.FTZ R60, R55.reuse, R60, R217 ;  /* 0x0000003c373c7223 */ /* 0x040fe400000100d9 */
[----:B------:R-:W-:Y:S01]  /*2b190*/  FFMA.FTZ R52, R52, R61, R222 ;  /* 0x0000003d34347223 */ /* 0x000fe200000100de */
[----:B------:R-:W-:Y:S01]  /*2b1a0*/  HADD2.F32 R61, -RZ, R119.H1_H1 ;  /* 0x30000077ff3d7230 */ /* 0x000fe20000004100 */
[----:B------:R-:W-:Y:S01]  /*2b1b0*/  FFMA.FTZ R55, R55, R63, R216 ;  /* 0x0000003f37377223 */ /* 0x000fe200000100d8 */
[----:B------:R-:W-:Y:S01]  /*2b1c0*/  F2FP.PACK_AB R35, R64, R65 ;  /* 0x000000414023723e */ /* 0x000fe200000000ff */
[----:B------:R-:W-:Y:S01]  /*2b1d0*/  IMAD.WIDE.U32 R184, R184, R72, c[0x0][0x210] ;  /* 0x00008400b8b87625 */ /* 0x000fe200078e0048 */
[----:B------:R-:W-:Y:S01]  /*2b1e0*/  F2FP.PACK_AB R34, R74, R66 ;  /* 0x000000424a22723e */ /* 0x000fe200000000ff */
[----:B------:R-:W-:-:S02]  /*2b1f0*/  HADD2.F32 R63, -RZ, R115.H1_H1 ;  /* 0x30000073ff3f7230 */ /* 0x000fc40000004100 */
[----:B------:R-:W-:Y:S01]  /*2b200*/  HADD2.F32 R64, -RZ, R124.H1_H1 ;  /* 0x3000007cff407230 */ /* 0x000fe20000004100 */
[C---:B------:R-:W-:Y:S01]  /*2b210*/  FFMA.FTZ R61, R70.reuse, R61, R177 ;  /* 0x0000003d463d7223 */ /* 0x040fe200000100b1 */
[----:B------:R1:W-:Y:S01]  /*2b220*/  STG.E.128 [R184.64], R32 ;  /* 0x00000020b8007986 */ /* 0x0003e2000c101d06 */
[----:B------:R-:W-:Y:S01]  /*2b230*/  FFMA.FTZ R70, R70, R63, R175 ;  /* 0x0000003f46467223 */ /* 0x000fe200000100af */
[----:B------:R-:W-:Y:S01]  /*2b240*/  HADD2.F32 R63, -RZ, R118.H0_H0 ;  /* 0x20000076ff3f7230 */ /* 0x000fe20000004100 */
[----:B------:R-:W-:-:S04]  /*2b250*/  FFMA.FTZ R36, R67, R78, R211 ;  /* 0x0000004e43247223 */ /* 0x000fc800000100d3 */
[C---:B------:R-:W-:Y:S02]  /*2b260*/  FFMA.FTZ R63, R50.reuse, R63, R199 ;  /* 0x0000003f323f7223 */ /* 0x040fe400000100c7 */
[----:B------:R-:W-:Y:S02]  /*2b270*/  FFMA.FTZ R67, R67, R75, R210 ;  /* 0x0000004b43437223 */ /* 0x000fe400000100d2 */
[----:B-1----:R-:W-:Y:S01]  /*2b280*/  FFMA.FTZ R32, R53, R64, R221 ;  /* 0x0000004035207223 */ /* 0x002fe200000100dd */
[----:B------:R-:W-:Y:S02]  /*2b290*/  HADD2.F32 R35, -RZ, R114.H0_H0 ;  /* 0x20000072ff237230 */ /* 0x000fe40000004100 */
[----:B------:R-:W-:Y:S02]  /*2b2a0*/  HADD2.F32 R64, -RZ, R118.H1_H1 ;  /* 0x30000076ff407230 */ /* 0x000fe40000004100 */
[----:B------:R-:W-:Y:S02]  /*2b2b0*/  HADD2.F32 R34, -RZ, R114.H1_H1 ;  /* 0x30000072ff227230 */ /* 0x000fe40000004100 */
[----:B------:R-:W-:Y:S01]  /*2b2c0*/  HADD2.F32 R33, -RZ, R113.H0_H0 ;  /* 0x20000071ff217230 */ /* 0x000fe20000004100 */
        /* <DEDUP_REMOVED lines=9> */
[----:B------:R-:W-:-:S02]  /*2b360*/  HADD2.F32 R75, -RZ, R120.H1_H1 ;  /* 0x30000078ff4b7230 */ /* 0x000fc40000004100 */
[----:B------:R-:W-:Y:S02]  /*2b370*/  HADD2.F32 R66, -RZ, R119.H0_H0 ;  /* 0x20000077ff427230 */ /* 0x000fe40000004100 */
[----:B------:R-:W-:Y:S02]  /*2b380*/  HADD2.F32 R65, -RZ, R115.H0_H0 ;  /* 0x20000073ff417230 */ /* 0x000fe40000004100 */
[----:B------:R-:W-:Y:S01]  /*2b390*/  HADD2.F32 R60, -RZ, R117.H1_H1 ;  /* 0x30000075ff3c7230 */ /* 0x000fe20000004100 */
[----:B------:R1:W-:Y:S01]  /*2b3a0*/  STG.E.128 [R36.64], R32 ;  /* 0x0000002024007986 */ /* 0x0003e2000c101d06 */
[----:B------:R-:W-:Y:S01]  /*2b3b0*/  HADD2.F32 R58, -RZ, R113.H1_H1 ;  /* 0x30000071ff3a7230 */ /* 0x000fe20000004100 */
[----:B------:R-:W-:Y:S01]  /*2b3c0*/  FFMA.FTZ R75, R53, R75, R220 ;  /* 0x0000004b354b7223 */ /* 0x000fe200000100dc */
[----:B------:R-:W-:Y:S01]  /*2b3d0*/  HADD2.F32 R78, -RZ, R110.H1_H1 ;  /* 0x3000006eff4e7230 */ /* 0x000fe20000004100 */
[C---:B------:R-:W-:Y:S02]  /*2b3e0*/  FFMA.FTZ R53, R42.reuse, R66, R179 ;  /* 0x000000422a357223 */ /* 0x040fe400000100b3 */
[----:B------:R-:W-:Y:S01]  /*2b3f0*/  FFMA.FTZ R42, R42, R65, R178 ;  /* 0x000000412a2a7223 */ /* 0x000fe200000100b2 */
[----:B------:R-:W-:Y:S01]  /*2b400*/  HADD2.F32 R65, -RZ, R111.H0_H0 ;  /* 0x2000006fff417230 */ /* 0x000fe20000004100 */
[----:B------:R-:W-:-:S02]  /*2b410*/  FFMA.FTZ R79, R47, R60, R201 ;  /* 0x0000003c2f4f7223 */ /* 0x000fc400000100c9 */
[----:B------:R-:W-:Y:S01]  /*2b420*/  FFMA.FTZ R47, R47, R58, R200 ;  /* 0x0000003a2f2f7223 */ /* 0x000fe200000100c8 */
[----:B------:R-:W-:Y:S01]  /*2b430*/  HADD2.F32 R58, -RZ, R107.H0_H0 ;  /* 0x2000006bff3a7230 */ /* 0x000fe20000004100 */
[----:B------:R-:W-:Y:S01]  /*2b440*/  FFMA.FTZ R78, R69, R78, R11 ;  /* 0x0000004e454e7223 */ /* 0x000fe2000001000b */
[----:B------:R-:W-:Y:S02]  /*2b450*/  HADD2.F32 R62, -RZ, R103.H0_H0 ;  /* 0x20000067ff3e7230 */ /* 0x000fe40000004100 */
[----:B-1----:R-:W-:Y:S01]  /*2b460*/  HADD2.F32 R32, -RZ, R106.H1_H1 ;  /* 0x3000006aff207230 */ /* 0x002fe20000004100 */
[----:B------:R-:W-:-:S04]  /*2b470*/  FFMA.FTZ R65, R71, R65, R10 ;  /* 0x0000004147417223 */ /* 0x000fc8000001000a */
[----:B------:R-:W-:Y:S01]  /*2b480*/  FFMA.FTZ R69, R69, R32, R16 ;  /* 0x0000002045457223 */ /* 0x000fe20000010010 */
[----:B------:R-:W-:Y:S01]  /*2b490*/  HADD2.F32 R32, -RZ, R99.H0_H0 ;  /* 0x20000063ff207230 */ /* 0x000fe20000004100 */
[----:B------:R-:W-:Y:S01]  /*2b4a0*/  FFMA.FTZ R71, R71, R58, R17 ;  /* 0x0000003a47477223 */ /* 0x000fe20000010011 */
[----:B------:R-:W-:Y:S01]  /*2b4b0*/  HADD2.F32 R58, -RZ, R105.H0_H0 ;  /* 0x20000069ff3a7230 */ /* 0x000fe20000004100 */
[----:B------:R-:W-:Y:S02]  /*2b4c0*/  FFMA.FTZ R62, R154, R62, R2 ;  /* 0x0000003e9a3e7223 */ /* 0x000fe40000010002 */
[----:B------:R-:W-:Y:S02]  /*2b4d0*/  FMUL.FTZ R38, R188, R38 ;  /* 0x00000026bc267220 */ /* 0x000fe40000410000 */
[----:B------:R-:W-:Y:S01]  /*2b4e0*/  FFMA.FTZ R154, R154, R32, R25 ;  /* 0x000000209a9a7223 */ /* 0x000fe20000010019 */
[----:B------:R-:W-:Y:S01]  /*2b4f0*/  F2FP.PACK_AB R32, R75, R52 ;  /* 0x000000344b20723e */ /* 0x000fe200000000ff */
[C---:B------:R-:W-:Y:S01]  /*2b500*/  FADD.FTZ R155, -R186.reuse, R155 ;  /* 0x0000009bba9b7221 */ /* 0x040fe20000010100 */
[----:B------:R-:W-:Y:S01]  /*2b510*/  HADD2.F32 R75, -RZ, R102.H0_H0 ;  /* 0x20000066ff4b7230 */ /* 0x000fe20000004100 */
[----:B------:R-:W-:Y:S01]  /*2b520*/  FADD.FTZ R45, -R186, R45 ;  /* 0x0000002dba2d7221 */ /* 0x000fe20000010100 */
[----:B------:R-:W-:Y:S01]  /*2b530*/  F2FP.PACK_AB R35, R51, R67 ;  /* 0x000000433323723e */ /* 0x000fe200000000ff */
[----:B------:R-:W-:Y:S01]  /*2b540*/  FMUL.FTZ R152, R188, R152 ;  /* 0x00000098bc987220 */ /* 0x000fe20000410000 */
[----:B------:R-:W-:Y:S01]  /*2b550*/  HADD2.F32 R37, -RZ, R98.H0_H0 ;  /* 0x20000062ff257230 */ /* 0x000fe20000004100 */
[----:B------:R-:W-:Y:S01]  /*2b560*/  FADD.FTZ R44, -R186, R44 ;  /* 0x0000002cba2c7221 */ /* 0x000fe20000010100 */
[----:B------:R-:W-:Y:S01]  /*2b570*/  HADD2.F32 R67, -RZ, R103.H1_H1 ;  /* 0x30000067ff437230 */ /* 0x000fe20000004100 */
[----:B------:R-:W-:-:S02]  /*2b580*/  FFMA.FTZ R149, R38, R149, R170 ;  /* 0x0000009526957223 */ /* 0x000fc400000100aa */
[----:B------:R-:W-:Y:S01]  /*2b590*/  FFMA.FTZ R58, R38, R58, R169 ;  /* 0x0000003a263a7223 */ /* 0x000fe200000100a9 */
[----:B------:R-:W-:Y:S01]  /*2b5a0*/  HADD2.F32 R38, -RZ, R99.H1_H1 ;  /* 0x30000063ff267230 */ /* 0x000fe20000004100 */
[----:B------:R-:W-:Y:S01]  /*2b5b0*/  FMUL.FTZ R155, R188, R155 ;  /* 0x0000009bbc9b7220 */ /* 0x000fe20000410000 */
[--C-:B------:R-:W-:Y:S01]  /*2b5c0*/  HADD2.F32 R60, -RZ, R116.reuse.H1_H1 ;  /* 0x30000074ff3c7230 */ /* 0x100fe20000004100 */
[----:B------:R-:W-:Y:S01]  /*2b5d0*/  FADD.FTZ R150, -R186, R150 ;  /* 0x00000096ba967221 */ /* 0x000fe20000010100 */
[----:B------:R-:W-:Y:S01]  /*2b5e0*/  HADD2.F32 R185, -RZ, R116.H0_H0 ;  /* 0x20000074ffb97230 */ /* 0x000fe20000004100 */
[----:B------:R-:W-:Y:S01]  /*2b5f0*/  FMUL.FTZ R45, R188, R45 ;  /* 0x0000002dbc2d7220 */ /* 0x000fe20000410000 */
[--C-:B------:R-:W-:Y:S01]  /*2b600*/  HADD2.F32 R59, -RZ, R112.reuse.H1_H1 ;  /* 0x30000070ff3b7230 */ /* 0x100fe20000004100 */
[----:B------:R-:W-:Y:S01]  /*2b610*/  FFMA.FTZ R75, R152, R75, R4 ;  /* 0x0000004b984b7223 */ /* 0x000fe20000010004 */
[----:B------:R-:W-:Y:S01]  /*2b620*/  HADD2.F32 R57, -RZ, R112.H0_H0 ;  /* 0x20000070ff397230 */ /* 0x000fe20000004100 */
[----:B------:R-:W-:-:S02]  /*2b630*/  FMUL.FTZ R44, R188, R44 ;  /* 0x0000002cbc2c7220 */ /* 0x000fc40000410000 */
[----:B------:R-:W-:Y:S01]  /*2b640*/  FFMA.FTZ R152, R152, R37, R23 ;  /* 0x0000002598987223 */ /* 0x000fe20000010017 */
[----:B------:R-:W-:Y:S01]  /*2b650*/  F2FP.PACK_AB R37, R79, R77 ;  /* 0x0000004d4f25723e */ /* 0x000fe200000000ff */
[C---:B------:R-:W-:Y:S01]  /*2b660*/  FFMA.FTZ R67, R155.reuse, R67, R0 ;  /* 0x000000439b437223 */ /* 0x040fe20000010000 */
[----:B------:R-:W-:Y:S01]  /*2b670*/  HADD2.F32 R79, -RZ, R101.H0_H0 ;  /* 0x20000065ff4f7230 */ /* 0x000fe20000004100 */
[----:B------:R-:W-:Y:S02]  /*2b680*/  FADD.FTZ R39, -R186, R39 ;  /* 0x00000027ba277221 */ /* 0x000fe40000010100 */
[----:B------:R-:W-:Y:S01]  /*2b690*/  FFMA.FTZ R155, R155, R38, R26 ;  /* 0x000000269b9b7223 */ /* 0x000fe2000001001a */
[----:B------:R-:W-:Y:S01]  /*2b6a0*/  HADD2.F32 R38, -RZ, R97.H0_H0 ;  /* 0x20000061ff267230 */ /* 0x000fe20000004100 */
[----:B------:R-:W-:Y:S01]  /*2b6b0*/  FMUL.FTZ R150, R188, R150 ;  /* 0x00000096bc967220 */ /* 0x000fe20000410000 */
[----:B------:R-:W-:Y:S01]  /*2b6c0*/  F2FP.PACK_AB R34, R49, R48 ;  /* 0x000000303122723e */ /* 0x000fe200000000ff */
[C---:B------:R-:W-:Y:S01]  /*2b6d0*/  FFMA.FTZ R36, R45.reuse, R60, R205 ;  /* 0x0000003c2d247223 */ /* 0x040fe200000100cd */
[----:B------:R-:W-:Y:S01]  /*2b6e0*/  HADD2.F32 R74, -RZ, R111.H1_H1 ;  /* 0x3000006fff4a7230 */ /* 0x000fe20000004100 */
[C---:B------:R-:W-:Y:S01]  /*2b6f0*/  FFMA.FTZ R185, R44.reuse, R185, R207 ;  /* 0x000000b92cb97223 */ /* 0x040fe200000100cf */
[----:B------:R-:W-:Y:S01]  /*2b700*/  HADD2.F32 R184, -RZ, R109.H1_H1 ;  /* 0x3000006dffb87230 */ /* 0x000fe20000004100 */
[----:B------:R-:W-:Y:S01]  /*2b710*/  FFMA.FTZ R45, R45, R59, R204 ;  /* 0x0000003b2d2d7223 */ /* 0x000fe200000100cc */
[----:B------:R-:W-:Y:S01]  /*2b720*/  HADD2.F32 R59, -RZ, R105.H1_H1 ;  /* 0x30000069ff3b7230 */ /* 0x000fe20000004100 */
[----:B------:R-:W-:Y:S01]  /*2b730*/  FFMA.FTZ R44, R44, R57, R206 ;  /* 0x000000392c2c7223 */ /* 0x000fe200000100ce */
[----:B------:R-:W-:Y:S01]  /*2b740*/  HADD2.F32 R48, -RZ, R108.H1_H1 ;  /* 0x3000006cff307230 */ /* 0x000fe20000004100 */
[----:B------:R-:W-:Y:S01]  /*2b750*/  FMUL.FTZ R39, R188, R39 ;  /* 0x00000027bc277220 */ /* 0x000fe20000410000 */
[----:B------:R-:W-:Y:S01]  /*2b760*/  HADD2.F32 R66, -RZ, R104.H1_H1 ;  /* 0x30000068ff427230 */ /* 0x000fe20000004100 */
[C---:B------:R-:W-:Y:S01]  /*2b770*/  FADD.FTZ R148, -R186.reuse, R148 ;  /* 0x00000094ba947221 */ /* 0x040fe20000010100 */
[----:B------:R-:W-:Y:S01]  /*2b780*/  HADD2.F32 R57, -RZ, R107.H1_H1 ;  /* 0x3000006bff397230 */ /* 0x000fe20000004100 */
[----:B------:R-:W-:-:S02]  /*2b790*/  FADD.FTZ R151, -R186, R151 ;  /* 0x00000097ba977221 */ /* 0x000fc40000010100 */
[----:B------:R-:W-:Y:S01]  /*2b7a0*/  FADD.FTZ R153, -R186, R153 ;  /* 0x00000099ba997221 */ /* 0x000fe20000010100 */
[----:B------:R-:W-:Y:S01]  /*2b7b0*/  HADD2.F32 R186, -RZ, R108.H0_H0 ;  /* 0x2000006cffba7230 */ /* 0x000fe20000004100 */
[C---:B------:R-:W-:Y:S02]  /*2b7c0*/  FFMA.FTZ R79, R150.reuse, R79, R6 ;  /* 0x0000004f964f7223 */ /* 0x040fe40000010006 */
[----:B------:R-:W-:Y:S01]  /*2b7d0*/  FFMA.FTZ R150, R150, R38, R21 ;  /* 0x0000002696967223 */ /* 0x000fe20000010015 */
[----:B------:R-:W-:Y:S01]  /*2b7e0*/  F2FP.PACK_AB R38, R64, R63 ;  /* 0x0000003f4026723e */ /* 0x000fe200000000ff */
[----:B------:R-:W-:Y:S01]  /*2b7f0*/  FFMA.FTZ R74, R73, R74, R9 ;  /* 0x0000004a494a7223 */ /* 0x000fe20000010009 */
[----:B------:R-:W-:Y:S01]  /*2b800*/  HADD2.F32 R77, -RZ, R102.H1_H1 ;  /* 0x30000066ff4d7230 */ /* 0x000fe20000004100 */
[C---:B------:R-:W-:Y:S01]  /*2b810*/  FFMA.FTZ R184, R39.reuse, R184, R13 ;  /* 0x000000b827b87223 */ /* 0x040fe2000001000d */
[----:B------:R-:W-:Y:S01]  /*2b820*/  HADD2.F32 R63, -RZ, R100.H0_H0 ;  /* 0x20000064ff3f7230 */ /* 0x000fe20000004100 */
[----:B------:R-:W-:Y:S01]  /*2b830*/  FFMA.FTZ R59, R39, R59, R14 ;  /* 0x0000003b273b7223 */ /* 0x000fe2000001000e */
[----:B------:R-:W-:Y:S01]  /*2b840*/  HADD2.F32 R39, -RZ, R98.H1_H1 ;  /* 0x30000062ff277230 */ /* 0x000fe20000004100 */
[----:B------:R-:W-:-:S02]  /*2b850*/  FFMA.FTZ R48, R40, R48, R172 ;  /* 0x0000003028307223 */ /* 0x000fc400000100ac */
[----:B------:R-:W-:Y:S01]  /*2b860*/  FFMA.FTZ R66, R40, R66, R171 ;  /* 0x0000004228427223 */ /* 0x000fe200000100ab */
[----:B------:R-:W-:Y:S01]  /*2b870*/  HADD2.F32 R40, -RZ, R96.H0_H0 ;  /* 0x20000060ff287230 */ /* 0x000fe20000004100 */
[C---:B------:R-:W-:Y:S01]  /*2b880*/  FMUL.FTZ R148, R188.reuse, R148 ;  /* 0x00000094bc947220 */ /* 0x040fe20000410000 */
[----:B------:R-:W-:Y:S01]  /*2b890*/  HADD2.F32 R76, -RZ, R110.H0_H0 ;  /* 0x2000006eff4c7230 */ /* 0x000fe20000004100 */
[----:B------:R-:W-:Y:S02]  /*2b8a0*/  FMUL.FTZ R153, R188, R153 ;  /* 0x00000099bc997220 */ /* 0x000fe40000410000 */
[----:B------:R-:W-:Y:S01]  /*2b8b0*/  FFMA.FTZ R73, R73, R57, R18 ;  /* 0x0000003949497223 */ /* 0x000fe20000010012 */
[----:B------:R-:W-:Y:S01]  /*2b8c0*/  HADD2.F32 R57, -RZ, R106.H0_H0 ;  /* 0x2000006aff397230 */ /* 0x000fe20000004100 */
[----:B------:R-:W-:Y:S01]  /*2b8d0*/  FFMA.FTZ R186, R41, R186, R174 ;  /* 0x000000ba29ba7223 */ /* 0x000fe200000100ae */
[----:B------:R-:W-:Y:S01]  /*2b8e0*/  HADD2.F32 R60, -RZ, R104.H0_H0 ;  /* 0x20000068ff3c7230 */ /* 0x000fe20000004100 */
[----:B------:R-:W-:-:S02]  /*2b8f0*/  FFMA.FTZ R77, R153, R77, R3 ;  /* 0x0000004d994d7223 */ /* 0x000fc40000010003 */
[C---:B------:R-:W-:Y:S02]  /*2b900*/  FFMA.FTZ R63, R148.reuse, R63, R8 ;  /* 0x0000003f943f7223 */ /* 0x040fe40000010008 */
[----:B------:R-:W-:Y:S01]  /*2b910*/  FFMA.FTZ R153, R153, R39, R24 ;  /* 0x0000002799997223 */ /* 0x000fe20000010018 */
[----:B------:R-:W-:Y:S01]  /*2b920*/  F2FP.PACK_AB R39, R61, R53 ;  /* 0x000000353d27723e */ /* 0x000fe200000000ff */
[----:B------:R-:W-:Y:S01]  /*2b930*/  FFMA.FTZ R148, R148, R40, R19 ;  /* 0x0000002894947223 */ /* 0x000fe20000010013 */
[----:B------:R-:W-:Y:S01]  /*2b940*/  F2FP.PACK_AB R40, R45, R44 ;  /* 0x0000002c2d28723e */ /* 0x000fe200000000ff */
[C---:B------:R-:W-:Y:S01]  /*2b950*/  FFMA.FTZ R76, R43.reuse, R76, R12 ;  /* 0x0000004c2b4c7223 */ /* 0x040fe2000001000c */
[----:B------:R-:W-:Y:S01]  /*2b960*/  HADD2.F32 R61, -RZ, R101.H1_H1 ;  /* 0x30000065ff3d7230 */ /* 0x000fe20000004100 */
[----:B------:R-:W-:Y:S01]  /*2b970*/  FFMA.FTZ R57, R43, R57, R15 ;  /* 0x000000392b397223 */ /* 0x000fe2000001000f */
[----:B------:R-:W-:Y:S01]  /*2b980*/  F2FP.PACK_AB R43, R70, R42 ;  /* 0x0000002a462b723e */ /* 0x000fe200000000ff */
[----:B------:R-:W-:Y:S01]  /*2b990*/  FFMA.FTZ R60, R41, R60, R173 ;  /* 0x0000003c293c7223 */ /* 0x000fe200000100ad */
[----:B------:R-:W-:Y:S01]  /*2b9a0*/  F2FP.PACK_AB R44, R48, R186 ;  /* 0x000000ba302c723e */ /* 0x000fe200000000ff */
[----:B------:R-:W-:Y:S01]  /*2b9b0*/  FMUL.FTZ R151, R188, R151 ;  /* 0x00000097bc977220 */ /* 0x000fe20000410000 */
[----:B------:R-:W-:Y:S01]  /*2b9c0*/  F2FP.PACK_AB R33, R55, R54 ;  /* 0x000000363721723e */ /* 0x000fe200000000ff */
[----:B------:R-:W-:Y:S01]  /*2b9d0*/  HADD2.F32 R41, -RZ, R97.H1_H1 ;  /* 0x30000061ff297230 */ /* 0x000fe20000004100 */
[----:B------:R-:W-:Y:S01]  /*2b9e0*/  F2FP.PACK_AB R42, R68, R50 ;  /* 0x00000032442a723e */ /* 0x000fe200000000ff */
[----:B------:R-:W-:Y:S01]  /*2b9f0*/  IMAD.WIDE.U32 R48, R182, R72, c[0x0][0x210] ;  /* 0x00008400b6307625 */ /* 0x000fe200078e0048 */
[----:B------:R-:W-:-:S02]  /*2ba00*/  F2FP.PACK_AB R36, R36, R185 ;  /* 0x000000b92424723e */ /* 0x000fc400000000ff */
[----:B------:R-:W-:Y:S01]  /*2ba10*/  IADD3 R176, R176, 0x300, RZ ;  /* 0x00000300b0b07810 */ /* 0x000fe20007ffe0ff */
[----:B------:R-:W-:Y:S01]  /*2ba20*/  IMAD.WIDE.U32 R50, R183, R72, c[0x0][0x208] ;  /* 0x00008200b7327625 */ /* 0x000fe200078e0048 */
[----:B------:R-:W-:Y:S03]  /*2ba30*/  STG.E.128 [R48.64], R32 ;  /* 0x0000002030007986 */ /* 0x000fe6000c101d06 */
[C---:B------:R-:W-:Y:S01]  /*2ba40*/  FFMA.FTZ R61, R151.reuse, R61, R5 ;  /* 0x0000003d973d7223 */ /* 0x040fe20000010005 */
[----:B------:R1:W-:Y:S01]  /*2ba50*/  STG.E.128 [R50.64], R36 ;  /* 0x0000002432007986 */ /* 0x0003e2000c101d06 */
[----:B------:R-:W-:Y:S01]  /*2ba60*/  FFMA.FTZ R151, R151, R41, R22 ;  /* 0x0000002997977223 */ /* 0x000fe20000010016 */
[----:B------:R-:W-:Y:S01]  /*2ba70*/  F2FP.PACK_AB R41, R47, R46 ;  /* 0x0000002e2f29723e */ /* 0x000fe200000000ff */
[----:B------:R-:W-:Y:S01]  /*2ba80*/  HADD2.F32 R64, -RZ, R100.H1_H1 ;  /* 0x30000064ff407230 */ /* 0x000fe20000004100 */
[----:B------:R-:W-:Y:S01]  /*2ba90*/  F2FP.PACK_AB R47, R74, R65 ;  /* 0x000000414a2f723e */ /* 0x000fe200000000ff */
[----:B------:R-:W-:Y:S01]  /*2baa0*/  HADD2.F32 R65, -RZ, R96.H1_H1 ;  /* 0x30000060ff417230 */ /* 0x000fe20000004100 */
[----:B------:R-:W-:Y:S01]  /*2bab0*/  IMAD.WIDE.U32 R52, R183, R72, c[0x0][0x210] ;  /* 0x00008400b7347625 */ /* 0x000fe200078e0048 */
[----:B------:R-:W-:-:S02]  /*2bac0*/  F2FP.PACK_AB R45, R184, R149 ;  /* 0x00000095b82d723e */ /* 0x000fc400000000ff */
[----:B------:R-:W-:Y:S01]  /*2bad0*/  F2FP.PACK_AB R46, R78, R76 ;  /* 0x0000004c4e2e723e */ /* 0x000fe200000000ff */
[----:B------:R-:W-:-:S04]  /*2bae0*/  IMAD.WIDE.U32 R54, R180, R72, c[0x0][0x208] ;  /* 0x00008200b4367625 */ /* 0x000fc800078e0048 */
[----:B-1----:R-:W-:Y:S01]  /*2baf0*/  IMAD.SHL.U32 R38, R176, 0x10, RZ ;  /* 0x00000010b0267824 */ /* 0x002fe200078e00ff */
[----:B------:R-:W-:Y:S01]  /*2bb00*/  SHF.R.U32.HI R32, RZ, 0x1c, R176 ;  /* 0x0000001cff207819 */ /* 0x000fe200000116b0 */
[C---:B------:R-:W-:Y:S02]  /*2bb10*/  FFMA.FTZ R64, R56.reuse, R64, R7 ;  /* 0x0000004038407223 */ /* 0x040fe40000010007 */
[----:B------:R-:W-:Y:S01]  /*2bb20*/  FFMA.FTZ R56, R56, R65, R20 ;  /* 0x0000004138387223 */ /* 0x000fe20000010014 */
[C---:B------:R-:W-:Y:S02]  /*2bb30*/  IADD3 R36, P0, R38.reuse, c[0x0][0x208], RZ ;  /* 0x0000820026247a10 */ /* 0x040fe40007f1e0ff */
[----:B------:R-:W-:Y:S01]  /*2bb40*/  IADD3 R38, P1, R38, c[0x0][0x210], RZ ;  /* 0x0000840026267a10 */ /* 0x000fe20007f3e0ff */
[----:B------:R1:W-:Y:S01]  /*2bb50*/  STG.E.128 [R52.64], R40 ;  /* 0x0000002834007986 */ /* 0x0003e2000c101d06 */
[----:B------:R-:W-:Y:S01]  /*2bb60*/  F2FP.PACK_AB R51, R73, R71 ;  /* 0x000000474933723e */ /* 0x000fe200000000ff */
[----:B------:R-:W-:Y:S01]  /*2bb70*/  IMAD.WIDE.U32 R72, R180, R72, c[0x0][0x210] ;  /* 0x00008400b4487625 */ /* 0x000fe200078e0048 */
[----:B------:R-:W-:Y:S01]  /*2bb80*/  F2FP.PACK_AB R50, R69, R57 ;  /* 0x000000394532723e */ /* 0x000fe200000000ff */
[----:B------:R2:W-:Y:S01]  /*2bb90*/  STG.E.128 [R54.64], R44 ;  /* 0x0000002c36007986 */ /* 0x0005e2000c101d06 */
[----:B------:R-:W-:-:S02]  /*2bba0*/  F2FP.PACK_AB R49, R59, R58 ;  /* 0x0000003a3b31723e */ /* 0x000fc400000000ff */
[----:B------:R-:W-:Y:S02]  /*2bbb0*/  F2FP.PACK_AB R48, R66, R60 ;  /* 0x0000003c4230723e */ /* 0x000fe400000000ff */
[C---:B------:R-:W-:Y:S02]  /*2bbc0*/  IADD3.X R37, R32.reuse, c[0x0][0x20c], RZ, P0, !PT ;  /* 0x0000830020257a10 */ /* 0x040fe400007fe4ff */
[----:B------:R-:W-:Y:S02]  /*2bbd0*/  IADD3.X R39, R32, c[0x0][0x214], RZ, P1, !PT ;  /* 0x0000850020277a10 */ /* 0x000fe40000ffe4ff */
[----:B------:R-:W-:Y:S02]  /*2bbe0*/  F2FP.PACK_AB R35, R155, R154 ;  /* 0x0000009a9b23723e */ /* 0x000fe400000000ff */
[----:B------:R-:W-:Y:S02]  /*2bbf0*/  F2FP.PACK_AB R34, R153, R152 ;  /* 0x000000989922723e */ /* 0x000fe400000000ff */
[----:B------:R-:W-:-:S02]  /*2bc00*/  F2FP.PACK_AB R33, R151, R150 ;  /* 0x000000969721723e */ /* 0x000fc400000000ff */
[----:B-1----:R-:W-:Y:S02]  /*2bc10*/  F2FP.PACK_AB R52, R64, R63 ;  /* 0x0000003f4034723e */ /* 0x002fe400000000ff */
[----:B------:R-:W-:Y:S02]  /*2bc20*/  F2FP.PACK_AB R53, R61, R79 ;  /* 0x0000004f3d35723e */ /* 0x000fe400000000ff */
[----:B--2---:R-:W-:Y:S02]  /*2bc30*/  F2FP.PACK_AB R54, R77, R75 ;  /* 0x0000004b4d36723e */ /* 0x004fe400000000ff */
[----:B------:R-:W-:Y:S02]  /*2bc40*/  F2FP.PACK_AB R55, R67, R62 ;  /* 0x0000003e4337723e */ /* 0x000fe400000000ff */
[----:B------:R-:W-:Y:S01]  /*2bc50*/  F2FP.PACK_AB R32, R56, R148 ;  /* 0x000000943820723e */ /* 0x000fe200000000ff */
[----:B------:R0:W-:Y:S01]  /*2bc60*/  STG.E.128 [R72.64], R48 ;  /* 0x0000003048007986 */ /* 0x0001e2000c101d06 */
[----:B------:R-:W-:-:S03]  /*2bc70*/  IADD3 R156, R156, c[0x0][0x160], RZ ;  /* 0x000058009c9c7a10 */ /* 0x000fc60007ffe0ff */
[----:B------:R0:W-:Y:S04]  /*2bc80*/  STG.E.128 [R36.64], R52 ;  /* 0x0000003424007986 */ /* 0x0001e8000c101d06 */
[----:B------:R0:W-:Y:S01]  /*2bc90*/  STG.E.128 [R38.64], R32 ;  /* 0x0000002026007986 */ /* 0x0001e2000c101d06 */
[----:B------:R-:W-:Y:S02]  /*2bca0*/  ISETP.GE.AND P0, PT, R156, c[0x0][0x164], PT ;  /* 0x000059009c007a0c */ /* 0x000fe40003f06270 */
[----:B------:R-:W-:-:S11]  /*2bcb0*/  SEL R192, RZ, 0x1, P2 ;  /* 0x00000001ffc07807 */ /* 0x000fd60001000000 */
[----:B0----5:R-:W-:Y:S01]  /*2bcc0*/  @P0 CALL.REL.NOINC `(.L_x_29900) ;  /* 0x0000001000000944 */ /* 0x021fe20003c00000 */
[----:B------:R-:W-:Y:S05]  /*2bcd0*/  BRA `(.L_x_29901) ;  /* 0xfffd58c000007947 */ /* 0x000fea000383ffff */
.L_x_29900:
[----:B------:R-:W-:Y:S05]  /*2bce0*/  EXIT ;  /* 0x000000000000794d */ /* 0x000fea0003800000 */
.L_x_29898:
[----:B------:R-:W-:Y:S01]  /*2bcf0*/  HFMA2.MMA R187, -RZ, RZ, 0, 5.9604644775390625e-08 ;  /* 0x00000001ffbb7435 */ /* 0x000fe200000001ff */
[----:B------:R-:W-:Y:S01]  /*2bd00*/  IMAD.MOV.U32 R193, RZ, RZ, R186 ;  /* 0x000000ffffc17224 */ /* 0x000fe200078e00ba */
[----:B------:R-:W-:Y:S01]  /*2bd10*/  MOV R188, 0x2bd50 ;  /* 0x0002bd5000bc7802 */ /* 0x000fe20000000f00 */
[----:B------:R-:W-:Y:S02]  /*2bd20*/  IMAD.MOV.U32 R194, RZ, RZ, 0x1f ;  /* 0x0000001fffc27424 */ /* 0x000fe400078e00ff */
[----:B------:R-:W-:Y:S02]  /*2bd30*/  IMAD.MOV.U32 R189, RZ, RZ, -0x1 ;  /* 0xffffffffffbd7424 */ /* 0x000fe400078e00ff */
[----:B------:R-:W-:Y:S05]  /*2bd40*/  CALL.REL.NOINC `($__internal_53_$__cuda_sm70_shflsync_bfly_p) ;  /* 0x00000ac000007944 */ /* 0x000fea0003c00000 */
[----:B-1----:R-:W-:Y:S05]  /*2bd50*/  BRA `(.L_x_29902) ;  /* 0xffffd63000007947 */ /* 0x002fea000383ffff */
.L_x_29899:
[----:B------:R-:W-:Y:S01]  /*2bd60*/  IMAD.MOV.U32 R193, RZ, RZ, R186 ;  /* 0x000000ffffc17224 */ /* 0x000fe200078e00ba */
[----:B------:R-:W-:Y:S01]  /*2bd70*/  MOV R187, 0x2 ;  /* 0x0000000200bb7802 */ /* 0x000fe20000000f00 */
[----:B------:R-:W-:Y:S01]  /*2bd80*/  IMAD.MOV.U32 R194, RZ, RZ, 0x1f ;  /* 0x0000001fffc27424 */ /* 0x000fe200078e00ff */
[----:B------:R-:W-:Y:S01]  /*2bd90*/  MOV R188, 0x2bdc0 ;  /* 0x0002bdc000bc7802 */ /* 0x000fe20000000f00 */
[----:B------:R-:W-:Y:S02]  /*2bda0*/  IMAD.MOV.U32 R189, RZ, RZ, -0x1 ;  /* 0xffffffffffbd7424 */ /* 0x000fe400078e00ff */
[----:B------:R-:W-:Y:S05]  /*2bdb0*/  CALL.REL.NOINC `($__internal_53_$__cuda_sm70_shflsync_bfly_p) ;  /* 0x00000a5000007944 */ /* 0x000fea0003c00000 */
[----:B-1----:R-:W-:Y:S01]  /*2bdc0*/  FADD.FTZ R186, R186, R187 ;  /* 0x000000bbbaba7221 */ /* 0x002fe20000010000 */
[----:B------:R-:W-:Y:S01]  /*2bdd0*/  HFMA2.MMA R194, -RZ, RZ, 0, 1.847743988037109375e-06 ;  /* 0x0000001fffc27435 */ /* 0x000fe200000001ff */
[----:B------:R-:W-:Y:S01]  /*2bde0*/  IMAD.MOV.U32 R187, RZ, RZ, 0x4 ;  /* 0x00000004ffbb7424 */ /* 0x000fe200078e00ff */
[----:B------:R-:W-:Y:S01]  /*2bdf0*/  MOV R188, 0x2be30 ;  /* 0x0002be3000bc7802 */ /* 0x000fe20000000f00 */
[----:B------:R-:W-:-:S02]  /*2be00*/  IMAD.MOV.U32 R189, RZ, RZ, -0x1 ;  /* 0xffffffffffbd7424 */ /* 0x000fc400078e00ff */
[----:B------:R-:W-:Y:S02]  /*2be10*/  IMAD.MOV.U32 R193, RZ, RZ, R186 ;  /* 0x000000ffffc17224 */ /* 0x000fe400078e00ba */
[----:B------:R-:W-:Y:S05]  /*2be20*/  CALL.REL.NOINC `($__internal_53_$__cuda_sm70_shflsync_bfly_p) ;  /* 0x000009e000007944 */ /* 0x000fea0003c00000 */
[----:B-1----:R-:W-:Y:S01]  /*2be30*/  FADD.FTZ R186, R186, R187 ;  /* 0x000000bbbaba7221 */ /* 0x002fe20000010000 */
[----:B------:R-:W-:Y:S01]  /*2be40*/  MOV R194, 0x1f ;  /* 0x0000001f00c27802 */ /* 0x000fe20000000f00 */
[----:B------:R-:W-:Y:S01]  /*2be50*/  IMAD.MOV.U32 R187, RZ, RZ, 0x8 ;  /* 0x00000008ffbb7424 */ /* 0x000fe200078e00ff */
[----:B------:R-:W-:Y:S01]  /*2be60*/  MOV R188, 0x2bea0 ;  /* 0x0002bea000bc7802 */ /* 0x000fe20000000f00 */
[----:B------:R-:W-:Y:S02]  /*2be70*/  IMAD.MOV.U32 R189, RZ, RZ, -0x1 ;  /* 0xffffffffffbd7424 */ /* 0x000fe400078e00ff */
[----:B------:R-:W-:Y:S02]  /*2be80*/  IMAD.MOV.U32 R193, RZ, RZ, R186 ;  /* 0x000000ffffc17224 */ /* 0x000fe400078e00ba */
        /* <DEDUP_REMOVED lines=10> */
[----:B------:R-:W-:Y:S02]  /*2bf30*/  IMAD.MOV.U32 R189, RZ, RZ, -0x1 ;  /* 0xffffffffffbd7424 */ /* 0x000fe400078e00ff */
[----:B------:R-:W-:-:S04]  /*2bf40*/  FMUL.FTZ R186, R186, 0.0005580357392318546772 ;  /* 0x3a124925baba7820 */ /* 0x000fc80000410000 */
        /* <DEDUP_REMOVED lines=114> */
[----:B------:R-:W-:Y:S05]  /*2c670*/  CALL.REL.NOINC `($__internal_53_$__cuda_sm70_shflsync_bfly_p) ;  /* 0x0000019000007944 */ /* 0x000fea0003c00000 */
[----:B-1----:R-:W-:Y:S01]  /*2c680*/  FADD.FTZ R193, R193, R187 ;  /* 0x000000bbc1c17221 */ /* 0x002fe20000010000 */
[----:B------:R-:W-:Y:S01]  /*2c690*/  MOV R189, 0xffffffff ;  /* 0xffffffff00bd7802 */ /* 0x000fe20000000f00 */
[----:B------:R-:W-:Y:S01]  /*2c6a0*/  IMAD.MOV.U32 R187, RZ, RZ, 0x2 ;  /* 0x00000002ffbb7424 */ /* 0x000fe200078e00ff */
[----:B------:R-:W-:Y:S01]  /*2c6b0*/  MOV R188, 0x2c6e0 ;  /* 0x0002c6e000bc7802 */ /* 0x000fe20000000f00 */
[----:B------:R-:W-:Y:S02]  /*2c6c0*/  IMAD.MOV.U32 R194, RZ, RZ, 0x1f ;  /* 0x0000001fffc27424 */ /* 0x000fe400078e00ff */
[----:B------:R-:W-:Y:S05]  /*2c6d0*/  CALL.REL.NOINC `($__internal_53_$__cuda_sm70_shflsync_bfly_p) ;  /* 0x0000013000007944 */ /* 0x000fea0003c00000 */
[----:B-1----:R-:W-:Y:S01]  /*2c6e0*/  FADD.FTZ R193, R193, R187 ;  /* 0x000000bbc1c17221 */ /* 0x002fe20000010000 */
[----:B------:R-:W-:Y:S01]  /*2c6f0*/  MOV R188, 0x2c740 ;  /* 0x0002c74000bc7802 */ /* 0x000fe20000000f00 */
[----:B------:R-:W-:Y:S02]  /*2c700*/  IMAD.MOV.U32 R187, RZ, RZ, 0x4 ;  /* 0x00000004ffbb7424 */ /* 0x000fe400078e00ff */
[----:B------:R-:W-:-:S02]  /*2c710*/  IMAD.MOV.U32 R194, RZ, RZ, 0x1f ;  /* 0x0000001fffc27424 */ /* 0x000fc400078e00ff */
[----:B------:R-:W-:Y:S02]  /*2c720*/  IMAD.MOV.U32 R189, RZ, RZ, -0x1 ;  /* 0xffffffffffbd7424 */ /* 0x000fe400078e00ff */
[----:B------:R-:W-:Y:S05]  /*2c730*/  CALL.REL.NOINC `($__internal_53_$__cuda_sm70_shflsync_bfly_p) ;  /* 0x000000d000007944 */ /* 0x000fea0003c00000 */
[----:B-1----:R-:W-:Y:S01]  /*2c740*/  FADD.FTZ R193, R193, R187 ;  /* 0x000000bbc1c17221 */ /* 0x002fe20000010000 */
[----:B------:R-:W-:Y:S01]  /*2c750*/  HFMA2.MMA R187, -RZ, RZ, 0, 4.76837158203125e-07 ;  /* 0x00000008ffbb7435 */ /* 0x000fe200000001ff */
[----:B------:R-:W-:Y:S01]  /*2c760*/  IMAD.MOV.U32 R194, RZ, RZ, 0x1f ;  /* 0x0000001fffc27424 */ /* 0x000fe200078e00ff */
[----:B------:R-:W-:Y:S01]  /*2c770*/  MOV R188, 0x2c7a0 ;  /* 0x0002c7a000bc7802 */ /* 0x000fe20000000f00 */
[----:B------:R-:W-:-:S03]  /*2c780*/  IMAD.MOV.U32 R189, RZ, RZ, -0x1 ;  /* 0xffffffffffbd7424 */ /* 0x000fc600078e00ff */
[----:B------:R-:W-:Y:S05]  /*2c790*/  CALL.REL.NOINC `($__internal_53_$__cuda_sm70_shflsync_bfly_p) ;  /* 0x0000007000007944 */ /* 0x000fea0003c00000 */
[----:B-1----:R-:W-:Y:S01]  /*2c7a0*/  FADD.FTZ R193, R193, R187 ;  /* 0x000000bbc1c17221 */ /* 0x002fe20000010000 */
[----:B------:R-:W-:Y:S01]  /*2c7b0*/  MOV R194, 0x1f ;  /* 0x0000001f00c27802 */ /* 0x000fe20000000f00 */
[----:B------:R-:W-:Y:S01]  /*2c7c0*/  IMAD.MOV.U32 R187, RZ, RZ, 0x10 ;  /* 0x00000010ffbb7424 */ /* 0x000fe200078e00ff */
[----:B------:R-:W-:Y:S01]  /*2c7d0*/  MOV R188, 0x2c800 ;  /* 0x0002c80000bc7802 */ /* 0x000fe20000000f00 */
[----:B------:R-:W-:Y:S02]  /*2c7e0*/  IMAD.MOV.U32 R189, RZ, RZ, -0x1 ;  /* 0xffffffffffbd7424 */ /* 0x000fe400078e00ff */
[----:B------:R-:W-:Y:S05]  /*2c7f0*/  CALL.REL.NOINC `($__internal_53_$__cuda_sm70_shflsync_bfly_p) ;  /* 0x0000001000007944 */ /* 0x000fea0003c00000 */
[----:B-1----:R-:W-:Y:S05]  /*2c800*/  BRA `(.L_x_29903) ;  /* 0xffffd3c000007947 */ /* 0x002fea000383ffff */
        .weak           $__internal_53_$__cuda_sm70_shflsync_bfly_p
        .type           $__internal_53_$__cuda_sm70_shflsync_bfly_p,@function
        .size           $__internal_53_$__cuda_sm70_shflsync_bfly_p,(.L_x_41081 - $__internal_53_$__cuda_sm70_shflsync_bfly_p)
$__internal_53_$__cuda_sm70_shflsync_bfly_p:
[----:B------:R-:W-:Y:S04]  /*2c810*/  WARPSYNC R189 ;  /* 0x000000bd00007348 */ /* 0x000fe80003800000 */
[----:B------:R0:W1:Y:S02]  /*2c820*/  SHFL.BFLY PT, R187, R193, R187, R194 ;  /* 0x0c0000bbc1bb7389 */ /* 0x00006400000e00c2 */
[----:B0-----:R-:W-:-:S04]  /*2c830*/  IMAD.MOV.U32 R189, RZ, RZ, 0x0 ;  /* 0x00000000ffbd7424 */ /* 0x001fc800078e00ff */
[----:B------:R-:W-:Y:S05]  /*2c840*/  RET.REL.NODEC R188 `(_ZN10layer_norm31ln_parallel_residual_fwd_kernelINS_13Kernel_traitsI6__halfS2_fS2_fjLj7168ELj1ELj1ELj4ELj16ENS_18Kernel_traits_baseILj7168ES2_S2_fS2_fjLj128EEEEELb1ELb0ELb1EEEvNS_9FwdParamsE) ;  /* 0xfffd37b0bc007950 */ /* 0x000fea0003c3ffff */
.L_x_29904:
        /* <DEDUP_REMOVED lines=11> */
.L_x_41081:


//--------------------- .text._ZN10layer_norm31ln_parallel_residual_fwd_kernelINS_13Kernel_traitsI6__halfS2_fS2_fjLj7168ELj1ELj1ELj4ELj16ENS_18Kernel_traits_baseILj7168ES2_S2_fS2_fjLj128EEEEELb1ELb1ELb0EEEvNS_9FwdParamsE --------------------------
	.section	.text._ZN10layer_norm31ln_parallel_residual_fwd_kernelINS_13Kernel_traitsI6__halfS2_fS2_fjLj7168ELj1ELj1ELj4ELj16ENS_18Kernel_traits_baseILj7168ES2_S2_fS2_fjLj128EEEEELb1ELb1ELb0EEEvNS_9FwdParamsE,"ax",@progbits
	.sectioninfo	@"SHI_REGISTERS=226"
	.align	128
        .global         _ZN10layer_norm31ln_parallel_residual_fwd_kernelINS_13Kernel_traitsI6__halfS2_fS2_fjLj7168ELj1ELj1ELj4ELj16ENS_18Kernel_traits_baseILj7168ES2_S2_fS2_fjLj128EEEEELb1ELb1ELb0EEEvNS_9FwdParamsE
        .type           _ZN10layer_norm31ln_parallel_residual_fwd_kernelINS_13Kernel_traitsI6__halfS2_fS2_fjLj7168ELj1ELj1ELj4ELj16ENS_18Kernel_traits_baseILj7168ES2_S2_fS2_fjLj128EEEEELb1ELb1ELb0EEEvNS_9FwdParamsE,@function
        .size           _ZN10layer_norm31ln_parallel_residual_fwd_kernelINS_13Kernel_traitsI6__halfS2_fS2_fjLj7168ELj1ELj1ELj4ELj16ENS_18Kernel_traits_baseILj7168ES2_S2_fS2_fjLj128EEEEELb1ELb1ELb0EEEvNS_9FwdParamsE,(.L_x_41082 - _ZN10layer_norm31ln_parallel_residual_fwd_kernelINS_13Kernel_traitsI6__halfS2_fS2_fjLj7168ELj1ELj1ELj4ELj16ENS_18Kernel_traits_baseILj7168ES2_S2_fS2_fjLj128EEEEELb1ELb1ELb0EEEvNS_9FwdParamsE)
        .other          _ZN10layer_norm31ln_parallel_residual_fwd_kernelINS_13Kernel_traitsI6__halfS2_fS2_fjLj7168ELj1ELj1ELj4ELj16ENS_18Kernel_traits_baseILj7168ES2_S2_fS2_fjLj128EEEEELb1ELb1ELb0EEEvNS_9FwdParamsE,@"STO_CUDA_ENTRY STV_DEFAULT"
_ZN10layer_norm31ln_parallel_residual_fwd_kernelINS_13Kernel_traitsI6__halfS2_fS2_fjLj7168ELj1ELj1ELj4ELj16ENS_18Kernel_traits_baseILj7168ES2_S2_fS2_fjLj128EEEEELb1ELb1ELb0EEEvNS_9FwdParamsE:
.text._ZN10layer_norm31ln_parallel_residual_fwd_kernelINS_13Kernel_traitsI6__halfS2_fS2_fjLj7168ELj1ELj1ELj4ELj16ENS_18Kernel_traits_baseILj7168ES2_S2_fS2_fjLj128EEEEELb1ELb1ELb0EEEvNS_9FwdParamsE:
        /* <DEDUP_REMOVED lines=33> */
[----:B------:R-:W-:Y:S01]  /*0210*/  MOV R5, c[0x0][0x168] ;  /* 0x00005a0000057a02 */ /* 0x000fe20000000f00 */
[----:B----4-:R-:W-:Y:S01]  /*0220*/  UIADD3 UR10, UR5, -0x4498517b, URZ ;  /* 0xbb67ae85050a7890 */ /* 0x010fe2000fffe03f */
[----:B------:R-:W-:Y:S01]  /*0230*/  LOP3.LUT R14, R11, UR5, RZ, 0x3c, !PT ;  /* 0x000000050b0e7c12 */ /* 0x000fe2000f8e3cff */
[----:B------:R-:W-:Y:S01]  /*0240*/  UIADD3 UR12, UR5, 0x76cf5d0a, URZ ;  /* 0x76cf5d0a050c7890 */ /* 0x000fe2000fffe03f */
[----:B------:R-:W-:Y:S01]  /*0250*/  SHF.R.S32.HI R5, RZ, 0x1f, R5 ;  /* 0x0000001fff057819 */ /* 0x000fe20000011405 */
[----:B------:R-:W-:-:S02]  /*0260*/  UIADD3 UR14, UR5, 0x32370b8f, URZ ;  /* 0x32370b8f050e7890 */ /* 0x000fc4000fffe03f */
[----:B------:R-:W-:Y:S01]  /*0270*/  IMAD.WIDE.U32 R14, R14, -0x326172a9, RZ ;  /* 0xcd9e8d570e0e7825 */ /* 0x000fe200078e00ff */
[----:B------:R-:W-:Y:S01]  /*0280*/  LOP3.LUT R13, R9, UR10, R10, 0x96, !PT ;  /* 0x0000000a090d7c12 */ /* 0x000fe2000f8e960a */
[----:B------:R-:W-:Y:S01]  /*0290*/  UIADD3 UR13, UR4, -0x255992d5, URZ ;  /* 0xdaa66d2b040d7890 */ /* 0x000fe2000fffe03f */
[----:B------:R-:W-:Y:S01]  /*02a0*/  LEA.HI R85, R5, c[0x0][0x168], RZ, 0x3 ;  /* 0x00005a0005557a11 */ /* 0x000fe200078f18ff */
[----:B------:R-:W-:Y:S01]  /*02b0*/  UIADD3 UR15, UR4, 0x78dde6e4, URZ ;  /* 0x78dde6e4040f7890 */ /* 0x000fe2000fffe03f */
[----:B------:R-:W-:Y:S01]  /*02c0*/  LOP3.LUT R10, R15, UR9, R12, 0x96, !PT ;  /* 0x000000090f0a7c12 */ /* 0x000fe2000f8e960c */
[----:B------:R-:W-:Y:S01]  /*02d0*/  IMAD.WIDE.U32 R12, R13, -0x326172a9, RZ ;  /* 0xcd9e8d570d0c7825 */ /* 0x000fe200078e00ff */
[----:B------:R-:W-:Y:S01]  /*02e0*/  LEA.HI.SX32 R5, R85, R16, 0x1d ;  /* 0x0000001055057211 */ /* 0x000fe200078feaff */
[----:B------:R-:W-:Y:S02]  /*02f0*/  UIADD3 UR16, UR5, -0x126145ec, URZ ;  /* 0xed9eba1405107890 */ /* 0x000fe4000fffe03f */
        /* <DEDUP_REMOVED lines=14> */
[----:B------:R-:W-:Y:S01]  /*03e0*/  UIADD3 UR21, UR4, 0x5384540f, URZ ;  /* 0x5384540f04157890 */ /* 0x000fe2000fffe03f */
[----:B------:R-:W-:Y:S01]  /*03f0*/  LOP3.LUT R10, R15, UR13, R12, 0x96, !PT ;  /* 0x0000000d0f0a7c12 */ /* 0x000fe2000f8e960c */
[----:B------:R-:W-:Y:S01]  /*0400*/  IMAD.WIDE.U32 R12, R13, -0x326172a9, RZ ;  /* 0xcd9e8d570d0c7825 */ /* 0x000fe200078e00ff */
[----:B------:R-:W-:Y:S01]  /*0410*/  @P6 LOP3.LUT R6, R6, 0x20, RZ, 0xfc, !PT ;  /* 0x0000002006066812 */ /* 0x000fe200078efcff */
[----:B------:R-:W-:Y:S01]  /*0420*/  UIADD3 UR22, UR5, 0x1fd5c5a3, URZ ;  /* 0x1fd5c5a305167890 */ /* 0x000fe2000fffe03f */
[----:B------:R-:W-:Y:S01]  /*0430*/  ISETP.GE.U32.AND P2, PT, R5, 0x280, PT ;  /* 0x000002800500780c */ /* 0x000fe20003f46070 */
[----:B------:R-:W-:Y:S01]  /*0440*/  IMAD.WIDE.U32 R10, R10, -0x2daee0ad, RZ ;  /* 0xd2511f530a0a7825 */ /* 0x000fe200078e00ff */
[----:B------:R-:W-:-:S02]  /*0450*/  @P5 LOP3.LUT R6, R6, 0x800, RZ, 0xfc, !PT ;  /* 0x0000080006065812 */ /* 0x000fc400078efcff */
[----:B------:R-:W-:Y:S02]  /*0460*/  LOP3.LUT R9, R13, UR15, R14, 0x96, !PT ;  /* 0x0000000f0d097c12 */ /* 0x000fe4000f8e960e */
        /* <DEDUP_REMOVED lines=27> */
.L_x_29906:
[----:B0-----:R-:W-:Y:S05]  /*0620*/  BSYNC B0 ;  /* 0x0000000000007941 */ /* 0x001fea0003800000 */
.L_x_29905:
        /* <DEDUP_REMOVED lines=13> */
.L_x_29908:
[----:B0-----:R-:W-:Y:S05]  /*0700*/  BSYNC B0 ;  /* 0x0000000000007941 */ /* 0x001fea0003800000 */
.L_x_29907:
        /* <DEDUP_REMOVED lines=13> */
.L_x_29910:
[----:B0-----:R-:W-:Y:S05]  /*07e0*/  BSYNC B0 ;  /* 0x0000000000007941 */ /* 0x001fea0003800000 */
.L_x_29909:
        /* <DEDUP_REMOVED lines=13> */
.L_x_29912:
[----:B0-----:R-:W-:Y:S05]  /*08c0*/  BSYNC B0 ;  /* 0x0000000000007941 */ /* 0x001fea0003800000 */
.L_x_29911:
        /* <DEDUP_REMOVED lines=13> */
.L_x_29914:
[----:B0-----:R-:W-:Y:S05]  /*09a0*/  BSYNC B0 ;  /* 0x0000000000007941 */ /* 0x001fea0003800000 */
.L_x_29913:
        /* <DEDUP_REMOVED lines=21> */
.L_x_29916:
[----:B0-----:R-:W-:Y:S05]  /*0b00*/  BSYNC B0 ;  /* 0x0000000000007941 */ /* 0x001fea0003800000 */
.L_x_29915:
        /* <DEDUP_REMOVED lines=21> */
.L_x_29918:
[----:B0-----:R-:W-:Y:S05]  /*0c60*/  BSYNC B0 ;  /* 0x0000000000007941 */ /* 0x001fea0003800000 */
.L_x_29917:
[----:B------:R-:W-:Y:S02]  /*0c70*/  ISETP.GE.AND P0, PT, R7, c[0x0][0x164], PT ;  /* 0x0000590007007a0c */ /* 0x000fe40003f06270 */
[----:B------:R-:W-:Y:S02]  /*0c80*/  LOP3.LUT R206, R17, UR23, R10, 0x96, !PT ;  /* 0x0000001711ce7c12 */ /* 0x000fe4000f8e960a */
[----:B------:R-:W-:-:S09]  /*0c90*/  LOP3.LUT R208, R15, UR24, R8, 0x96, !PT ;  /* 0x000000180fd07c12 */ /* 0x000fd2000f8e9608 */
[----:B------:R-:W-:Y:S05]  /*0ca0*/  @P0 EXIT ;  /* 0x000000000000094d */ /* 0x000fea0003800000 */
[----:B------:R-:W-:Y:S01]  /*0cb0*/  SHF.R.S32.HI R85, RZ, 0x3, R85 ;  /* 0x00000003ff557819 */ /* 0x000fe20000011455 */
[--C-:B-----5:R-:W-:Y:S01]  /*0cc0*/  HADD2.F32 R158, -RZ, R56.reuse.H0_H0 ;  /* 0x20000038ff9e7230 */ /* 0x120fe20000004100 */
[----:B------:R-:W-:Y:S01]  /*0cd0*/  IMAD.HI.U32 R202, R208, -0x326172a9, RZ ;  /* 0xcd9e8d57d0ca7827 */ /* 0x000fe200078e00ff */
[----:B------:R-:W-:Y:S01]  /*0ce0*/  HADD2.F32 R162, -RZ, R56.H1_H1 ;  /* 0x30000038ffa27230 */ /* 0x000fe20000004100 */
[----:B------:R-:W-:Y:S01]  /*0cf0*/  LOP3.LUT R56, R85, 0x7f, RZ, 0xc0, !PT ;  /* 0x0000007f55387812 */ /* 0x000fe200078ec0ff */
[--C-:B------:R-:W-:Y:S01]  /*0d00*/  HADD2.F32 R161, -RZ, R57.reuse.H0_H0 ;  /* 0x20000039ffa17230 */ /* 0x100fe20000004100 */
[----:B------:R-:W-:Y:S01]  /*0d10*/  SHF.R.U32.HI R85, RZ, 0x2, R85 ;  /* 0x00000002ff557819 */ /* 0x000fe20000011655 */
[----:B------:R-:W-:Y:S01]  /*0d20*/  HADD2.F32 R164, -RZ, R57.H1_H1 ;  /* 0x30000039ffa47230 */ /* 0x000fe20000004100 */
[----:B------:R-:W-:Y:S01]  /*0d30*/  LOP3.LUT R57, R0, 0x60, RZ, 0xc0, !PT ;  /* 0x0000006000397812 */ /* 0x000fe200078ec0ff */
[--C-:B------:R-:W-:Y:S01]  /*0d40*/  HADD2.F32 R175, -RZ, R48.reuse.H0_H0 ;  /* 0x20000030ffaf7230 */ /* 0x100fe20000004100 */
[----:B------:R-:W-:Y:S01]  /*0d50*/  IMAD.HI.U32 R203, R206, -0x2daee0ad, RZ ;  /* 0xd2511f53cecb7827 */ /* 0x000fe200078e00ff */
[----:B------:R-:W-:Y:S01]  /*0d60*/  HADD2.F32 R178, -RZ, R48.H1_H1 ;  /* 0x30000030ffb27230 */ /* 0x000fe20000004100 */
[----:B------:R-:W-:Y:S01]  /*0d70*/  LOP3.LUT R48, R85, 0x3fffffe0, RZ, 0xc0, !PT ;  /* 0x3fffffe055307812 */ /* 0x000fe200078ec0ff */
[--C-:B------:R-:W-:Y:S01]  /*0d80*/  HADD2.F32 R176, -RZ, R49.reuse.H0_H0 ;  /* 0x20000031ffb07230 */ /* 0x100fe20000004100 */
[----:B------:R-:W-:Y:S01]  /*0d90*/  IMAD.IADD R57, R56, 0x1, -R57 ;  /* 0x0000000138397824 */ /* 0x000fe200078e0a39 */
[----:B------:R-:W-:Y:S01]  /*0da0*/  HADD2.F32 R180, -RZ, R49.H1_H1 ;  /* 0x30000031ffb47230 */ /* 0x000fe20000004100 */
[----:B------:R-:W-:Y:S01]  /*0db0*/  SHF.L.U32 R49, R0, 0x5, RZ ;  /* 0x0000000500317819 */ /* 0x000fe200000006ff */
[--C-:B------:R-:W-:Y:S01]  /*0dc0*/  HADD2.F32 R179, -RZ, R50.reuse.H0_H0 ;  /* 0x20000032ffb37230 */ /* 0x100fe20000004100 */
[----:B------:R-:W-:Y:S01]  /*0dd0*/  LOP3.LUT R205, R84, 0x3, RZ, 0xc0, !PT ;  /* 0x0000000354cd7812 */ /* 0x000fe200078ec0ff */
[----:B------:R-:W-:Y:S01]  /*0de0*/  HADD2.F32 R181, -RZ, R50.H1_H1 ;  /* 0x30000032ffb57230 */ /* 0x000fe20000004100 */
[----:B------:R-:W-:Y:S01]  /*0df0*/  IMNMX R57, RZ, R57, !PT ;  /* 0x00000039ff397217 */ /* 0x000fe20007800200 */
[--C-:B------:R-:W-:Y:S01]  /*0e00*/  HADD2.F32 R182, -RZ, R51.reuse.H0_H0 ;  /* 0x20000033ffb67230 */ /* 0x100fe20000004100 */
[----:B------:R-:W-:Y:S01]  /*0e10*/  LOP3.LUT R49, R49, 0x3e0, RZ, 0xc0, !PT ;  /* 0x000003e031317812 */ /* 0x000fe200078ec0ff */
[----:B------:R-:W-:Y:S01]  /*0e20*/  HADD2.F32 R183, -RZ, R51.H1_H1 ;  /* 0x30000033ffb77230 */ /* 0x000fe20000004100 */
[----:B------:R-:W-:Y:S01]  /*0e30*/  IMNMX R57, R57, 0x20, PT ;  /* 0x0000002039397817 */ /* 0x000fe20003800200 */
[--C-:B------:R-:W-:Y:S01]  /*0e40*/  HADD2.F32 R8, -RZ, R20.reuse.H0_H0 ;  /* 0x20000014ff087230 */ /* 0x100fe20000004100 */
[----:B------:R-:W-:Y:S01]  /*0e50*/  IMAD R50, R86, -0x2daee0ad, RZ ;  /* 0xd2511f5356327824 */ /* 0x000fe200078e02ff */
[----:B------:R-:W-:Y:S01]  /*0e60*/  HADD2.F32 R9, -RZ, R20.H1_H1 ;  /* 0x30000014ff097230 */ /* 0x000fe20000004100 */
[----:B------:R-:W-:Y:S01]  /*0e70*/  IMAD.IADD R49, R56, 0x1, -R49 ;  /* 0x0000000138317824 */ /* 0x000fe200078e0a31 */
[--C-:B------:R-:W-:Y:S01]  /*0e80*/  HADD2.F32 R10, -RZ, R21.reuse.H0_H0 ;  /* 0x20000015ff0a7230 */ /* 0x100fe20000004100 */
[----:B------:R-:W-:Y:S01]  /*0e90*/  IMAD.IADD R57, R57, 0x1, R48 ;  /* 0x0000000139397824 */ /* 0x000fe200078e0230 */
[----:B------:R-:W-:Y:S01]  /*0ea0*/  HADD2.F32 R11, -RZ, R21.H1_H1 ;  /* 0x30000015ff0b7230 */ /* 0x000fe20000004100 */
[----:B------:R-:W-:Y:S01]  /*0eb0*/  IMAD R51, R87, -0x326172a9, RZ ;  /* 0xcd9e8d5757337824 */ /* 0x000fe200078e02ff */
[----:B------:R-:W-:Y:S01]  /*0ec0*/  IMNMX R49, RZ, R49, !PT ;  /* 0x00000031ff317217 */ /* 0x000fe20007800200 */
[----:B------:R-:W-:Y:S01]  /*0ed0*/  IMAD.SHL.U32 R57, R57, 0x8, RZ ;  /* 0x0000000839397824 */ /* 0x000fe200078e00ff */
[--C-:B------:R-:W-:Y:S01]  /*0ee0*/  HADD2.F32 R12, -RZ, R22.reuse.H0_H0 ;  /* 0x20000016ff0c7230 */ /* 0x100fe20000004100 */
[----:B------:R-:W-:Y:S01]  /*0ef0*/  LOP3.LUT R203, R203, UR26, R50, 0x96, !PT ;  /* 0x0000001acbcb7c12 */ /* 0x000fe2000f8e9632 */
[----:B------:R-:W-:Y:S01]  /*0f00*/  HADD2.F32 R13, -RZ, R22.H1_H1 ;  /* 0x30000016ff0d7230 */ /* 0x000fe20000004100 */
[----:B------:R-:W-:Y:S01]  /*0f10*/  IMNMX R49, R49, 0x20, PT ;  /* 0x0000002031317817 */ /* 0x000fe20003800200 */
[--C-:B------:R-:W-:Y:S01]  /*0f20*/  HADD2.F32 R14, -RZ, R23.reuse.H0_H0 ;  /* 0x20000017ff0e7230 */ /* 0x100fe20000004100 */
[----:B------:R-:W0:Y:S01]  /*0f30*/  I2F.U32 R57, R57 ;  /* 0x0000003900397306 */ /* 0x000e220000201000 */
[----:B------:R-:W-:Y:S01]  /*0f40*/  HADD2.F32 R15, -RZ, R23.H1_H1 ;  /* 0x30000017ff0f7230 */ /* 0x000fe20000004100 */
[----:B------:R-:W-:Y:S01]  /*0f50*/  LOP3.LUT R202, R202, UR25, R51, 0x96, !PT ;  /* 0x00000019caca7c12 */ /* 0x000fe2000f8e9633 */
[--C-:B------:R-:W-:Y:S01]  /*0f60*/  HADD2.F32 R17, -RZ, R24.reuse.H0_H0 ;  /* 0x20000018ff117230 */ /* 0x100fe20000004100 */
[----:B------:R-:W-:Y:S01]  /*0f70*/  IMAD.IADD R49, R48, 0x1, R49 ;  /* 0x0000000130317824 */ /* 0x000fe200078e0231 */
[----:B------:R-:W-:Y:S01]  /*0f80*/  HADD2.F32 R16, -RZ, R24.H1_H1 ;  /* 0x30000018ff107230 */ /* 0x000fe20000004100 */
[----:B------:R-:W-:Y:S01]  /*0f90*/  IMAD.MOV.U32 R201, RZ, RZ, 0x1 ;  /* 0x00000001ffc97424 */ /* 0x000fe200078e00ff */
[--C-:B------:R-:W-:Y:S01]  /*0fa0*/  HADD2.F32 R19, -RZ, R25.reuse.H0_H0 ;  /* 0x20000019ff137230 */ /* 0x100fe20000004100 */
[----:B------:R-:W-:Y:S01]  /*0fb0*/  IMAD R208, R208, -0x326172a9, RZ ;  /* 0xcd9e8d57d0d07824 */ /* 0x000fe200078e02ff */
[----:B------:R-:W-:Y:S01]  /*0fc0*/  HADD2.F32 R18, -RZ, R25.H1_H1 ;  /* 0x30000019ff127230 */ /* 0x000fe20000004100 */
[----:B------:R-:W-:Y:S01]  /*0fd0*/  IMAD R206, R206, -0x2daee0ad, RZ ;  /* 0xd2511f53cece7824 */ /* 0x000fe200078e02ff */
[--C-:B------:R-:W-:Y:S01]  /*0fe0*/  HADD2.F32 R21, -RZ, R26.reuse.H0_H0 ;  /* 0x2000001aff157230 */ /* 0x100fe20000004100 */
[----:B------:R-:W-:Y:S01]  /*0ff0*/  IMAD.MOV.U32 R204, RZ, RZ, RZ ;  /* 0x000000ffffcc7224 */ /* 0x000fe200078e00ff */
[----:B------:R-:W-:Y:S01]  /*1000*/  HADD2.F32 R20, -RZ, R26.H1_H1 ;  /* 0x3000001aff147230 */ /* 0x000fe20000004100 */
[----:B------:R-:W-:Y:S01]  /*1010*/  IMAD.SHL.U32 R207, R49, 0x8, RZ ;  /* 0x0000000831cf7824 */ /* 0x000fe200078e00ff */
[--C-:B------:R-:W-:Y:S01]  /*1020*/  HADD2.F32 R23, -RZ, R27.reuse.H0_H0 ;  /* 0x2000001bff177230 */ /* 0x100fe20000004100 */
[----:B0-----:R0:W1:Y:S01]  /*1030*/  MUFU.RCP R209, R57 ;  /* 0x0000003900d17308 */ /* 0x0010620000001000 */
        /* <DEDUP_REMOVED lines=86> */
.L_x_30852:
        /* <DEDUP_REMOVED lines=10> */
[----:B------:R-:W-:Y:S01]  /*1640*/  HFMA2.MMA R65, -RZ, RZ, 0, 9.5367431640625e-07 ;  /* 0x00000010ff417435 */ /* 0x000fe200000001ff */
[----:B------:R-:W-:Y:S02]  /*1650*/  LOP3.LUT R6, R6, 0xffffffef, RZ, 0xc0, !PT ;  /* 0xffffffef06067812 */ /* 0x000fe400078ec0ff */
[----:B------:R-:W-:-:S07]  /*1660*/  ISETP.NE.AND.EX P2, PT, RZ, c[0x0][0x17c], PT, P0 ;  /* 0x00005f00ff007a0c */ /* 0x000fce0003f45300 */
[----:B------:R-:W-:-:S06]  /*1670*/  IMAD.WIDE.U32 R64, R200, R65, c[0x0][0x170] ;  /* 0x00005c00c8407625 */ /* 0x000fcc00078e0041 */
[----:B------:R-:W-:Y:S01]  /*1680*/  @P2 LEA R60, P0, R200, c[0x0][0x178], 0x4 ;  /* 0x00005e00c83c2a11 */ /* 0x000fe200078020ff */
[----:B------:R-:W5:Y:S01]  /*1690*/  LDG.E.128 R64, [R64.64] ;  /* 0x0000000640407981 */ /* 0x000f62000c1e1d00 */
        /* <DEDUP_REMOVED lines=21> */
.L_x_29922:
[----:B0-----:R-:W-:Y:S02]  /*17f0*/  IMAD.MOV.U32 R210, RZ, RZ, R208 ;  /* 0x000000ffffd27224 */ /* 0x001fe400078e00d0 */
.L_x_29923:
[----:B------:R-:W-:Y:S05]  /*1800*/  BSYNC B1 ;  /* 0x0000000000017941 */ /* 0x000fea0003800000 */
.L_x_29921:
        /* <DEDUP_REMOVED lines=16> */
.L_x_29927:
[----:B------:R-:W-:Y:S05]  /*1910*/  BSYNC B2 ;  /* 0x0000000000027941 */ /* 0x000fea0003800000 */
.L_x_29926:
        /* <DEDUP_REMOVED lines=44> */
.L_x_29925:
[----:B------:R-:W-:Y:S05]  /*1be0*/  BSYNC B1 ;  /* 0x0000000000017941 */ /* 0x000fea0003800000 */
.L_x_29924:
[----:B------:R-:W0:Y:S01]  /*1bf0*/  I2F.U32 R61, R210 ;  /* 0x000000d2003d7306 */ /* 0x000e220000201000 */
[----:B------:R-:W-:Y:S01]  /*1c00*/  IMAD.MOV.U32 R212, RZ, RZ, 0x2f800000 ;  /* 0x2f800000ffd47424 */ /* 0x000fe200078e00ff */
[----:B------:R-:W-:Y:S01]  /*1c10*/  ISETP.NE.U32.AND P1, PT, RZ, c[0x0][0x178], PT ;  /* 0x00005e00ff007a0c */ /* 0x000fe20003f25070 */
[----:B-----5:R-:W-:Y:S01]  /*1c20*/  HADD2.F32 R60, -RZ, R64.H0_H0 ;  /* 0x20000040ff3c7230 */ /* 0x020fe20000004100 */
[----:B------:R-:W-:Y:S02]  /*1c30*/  LOP3.LUT R6, R6, 0xfffffff7, RZ, 0xc0, !PT ;  /* 0xfffffff706067812 */ /* 0x000fe400078ec0ff */
[----:B------:R-:W-:Y:S02]  /*1c40*/  ISETP.NE.AND.EX P1, PT, RZ, c[0x0][0x17c], PT, P1 ;  /* 0x00005f00ff007a0c */ /* 0x000fe40003f25310 */
        /* <DEDUP_REMOVED lines=11> */
.L_x_29928:
        /* <DEDUP_REMOVED lines=12> */
.L_x_29931:
[----:B------:R-:W-:Y:S02]  /*1dc0*/  IMAD.MOV.U32 R61, RZ, RZ, R208 ;  /* 0x000000ffff3d7224 */ /* 0x000fe400078e00d0 */
.L_x_29932:
[----:B------:R-:W-:Y:S05]  /*1dd0*/  BSYNC B1 ;  /* 0x0000000000017941 */ /* 0x000fea0003800000 */
.L_x_29930:
        /* <DEDUP_REMOVED lines=16> */
.L_x_29936:
[----:B------:R-:W-:Y:S05]  /*1ee0*/  BSYNC B2 ;  /* 0x0000000000027941 */ /* 0x000fea0003800000 */
.L_x_29935:
        /* <DEDUP_REMOVED lines=44> */
.L_x_29934:
[----:B------:R-:W-:Y:S05]  /*21b0*/  BSYNC B1 ;  /* 0x0000000000017941 */ /* 0x000fea0003800000 */
.L_x_29933:
        /* <DEDUP_REMOVED lines=9> */
.L_x_29929:
        /* <DEDUP_REMOVED lines=12> */
.L_x_29938:
[----:B------:R-:W-:Y:S02]  /*2310*/  MOV R205, R208 ;  /* 0x000000d000cd7202 */ /* 0x000fe40000000f00 */
.L_x_29939:
[----:B------:R-:W-:Y:S05]  /*2320*/  BSYNC B1 ;  /* 0x0000000000017941 */ /* 0x000fea0003800000 */
.L_x_29937:
        /* <DEDUP_REMOVED lines=16> */
.L_x_29943:
[----:B------:R-:W-:Y:S05]  /*2430*/  BSYNC B2 ;  /* 0x0000000000027941 */ /* 0x000fea0003800000 */
.L_x_29942:
        /* <DEDUP_REMOVED lines=44> */
.L_x_29941:
[----:B------:R-:W-:Y:S05]  /*2700*/  BSYNC B1 ;  /* 0x0000000000017941 */ /* 0x000fea0003800000 */
.L_x_29940:
        /* <DEDUP_REMOVED lines=14> */
.L_x_29944:
        /* <DEDUP_REMOVED lines=12> */
.L_x_29947:
[----:B------:R-:W-:Y:S02]  /*28b0*/  IMAD.MOV.U32 R64, RZ, RZ, R208 ;  /* 0x000000ffff407224 */ /* 0x000fe400078e00d0 */
.L_x_29948:
[----:B------:R-:W-:Y:S05]  /*28c0*/  BSYNC B1 ;  /* 0x0000000000017941 */ /* 0x000fea0003800000 */
.L_x_29946:
        /* <DEDUP_REMOVED lines=16> */
.L_x_29952:
[----:B------:R-:W-:Y:S05]  /*29d0*/  BSYNC B2 ;  /* 0x0000000000027941 */ /* 0x000fea0003800000 */
.L_x_29951:
        /* <DEDUP_REMOVED lines=44> */
.L_x_29950:
[----:B------:R-:W-:Y:S05]  /*2ca0*/  BSYNC B1 ;  /* 0x0000000000017941 */ /* 0x000fea0003800000 */
.L_x_29949:
        /* <DEDUP_REMOVED lines=9> */
.L_x_29945:
        /* <DEDUP_REMOVED lines=12> */
.L_x_29954:
[----:B------:R-:W-:Y:S02]  /*2e00*/  IMAD.MOV.U32 R64, RZ, RZ, R208 ;  /* 0x000000ffff407224 */ /* 0x000fe400078e00d0 */
.L_x_29955:
[----:B------:R-:W-:Y:S05]  /*2e10*/  BSYNC B1 ;  /* 0x0000000000017941 */ /* 0x000fea0003800000 */
.L_x_29953:
        /* <DEDUP_REMOVED lines=16> */
.L_x_29959:
[----:B------:R-:W-:Y:S05]  /*2f20*/  BSYNC B2 ;  /* 0x0000000000027941 */ /* 0x000fea0003800000 */
.L_x_29958:
        /* <DEDUP_REMOVED lines=44> */
.L_x_29957:
[----:B------:R-:W-:Y:S05]  /*31f0*/  BSYNC B1 ;  /* 0x0000000000017941 */ /* 0x000fea0003800000 */
.L_x_29956:
        /* <DEDUP_REMOVED lines=14> */
.L_x_29960:
        /* <DEDUP_REMOVED lines=12> */
.L_x_29963:
[----:B------:R-:W-:Y:S02]  /*33a0*/  IMAD.MOV.U32 R63, RZ, RZ, R208 ;  /* 0x000000ffff3f7224 */ /* 0x000fe400078e00d0 */
.L_x_29964:
[----:B------:R-:W-:Y:S05]  /*33b0*/  BSYNC B1 ;  /* 0x0000000000017941 */ /* 0x000fea0003800000 */
.L_x_29962:
        /* <DEDUP_REMOVED lines=16> */
.L_x_29968:
[----:B------:R-:W-:Y:S05]  /*34c0*/  BSYNC B2 ;  /* 0x0000000000027941 */ /* 0x000fea0003800000 */
.L_x_29967:
        /* <DEDUP_REMOVED lines=44> */
.L_x_29966:
[----:B------:R-:W-:Y:S05]  /*3790*/  BSYNC B1 ;  /* 0x0000000000017941 */ /* 0x000fea0003800000 */
.L_x_29965:
        /* <DEDUP_REMOVED lines=9> */
.L_x_29961:
        /* <DEDUP_REMOVED lines=12> */
.L_x_29970:
[----:B------:R-:W-:Y:S02]  /*38f0*/  IMAD.MOV.U32 R64, RZ, RZ, R208 ;  /* 0x000000ffff407224 */ /* 0x000fe400078e00d0 */
.L_x_29971:
[----:B------:R-:W-:Y:S05]  /*3900*/  BSYNC B1 ;  /* 0x0000000000017941 */ /* 0x000fea0003800000 */
.L_x_29969:
        /* <DEDUP_REMOVED lines=16> */
.L_x_29975:
[----:B------:R-:W-:Y:S05]  /*3a10*/  BSYNC B2 ;  /* 0x0000000000027941 */ /* 0x000fea0003800000 */
.L_x_29974:
        /* <DEDUP_REMOVED lines=44> */
.L_x_29973:
[----:B------:R-:W-:Y:S05]  /*3ce0*/  BSYNC B1 ;  /* 0x0000000000017941 */ /* 0x000fea0003800000 */
.L_x_29972:
        /* <DEDUP_REMOVED lines=14> */
.L_x_29976:
        /* <DEDUP_REMOVED lines=12> */
.L_x_29979:
[----:B------:R-:W-:Y:S02]  /*3e90*/  IMAD.MOV.U32 R205, RZ, RZ, R208 ;  /* 0x000000ffffcd7224 */ /* 0x000fe400078e00d0 */
.L_x_29980:
[----:B------:R-:W-:Y:S05]  /*3ea0*/  BSYNC B1 ;  /* 0x0000000000017941 */ /* 0x000fea0003800000 */
.L_x_29978:
        /* <DEDUP_REMOVED lines=16> */
.L_x_29984:
[----:B------:R-:W-:Y:S05]  /*3fb0*/  BSYNC B2 ;  /* 0x0000000000027941 */ /* 0x000fea0003800000 */
.L_x_29983:
        /* <DEDUP_REMOVED lines=44> */
.L_x_29982:
[----:B------:R-:W-:Y:S05]  /*4280*/  BSYNC B1 ;  /* 0x0000000000017941 */ /* 0x000fea0003800000 */
.L_x_29981:
        /* <DEDUP_REMOVED lines=9> */
.L_x_29977:
        /* <DEDUP_REMOVED lines=12> */
.L_x_29986:
[----:B------:R-:W-:Y:S02]  /*43e0*/  IMAD.MOV.U32 R205, RZ, RZ, R208 ;  /* 0x000000ffffcd7224 */ /* 0x000fe400078e00d0 */
.L_x_29987:
[----:B------:R-:W-:Y:S05]  /*43f0*/  BSYNC B1 ;  /* 0x0000000000017941 */ /* 0x000fea0003800000 */
.L_x_29985:
        /* <DEDUP_REMOVED lines=16> */
.L_x_29991:
[----:B------:R-:W-:Y:S05]  /*4500*/  BSYNC B2 ;  /* 0x0000000000027941 */ /* 0x000fea0003800000 */
.L_x_29990:
        /* <DEDUP_REMOVED lines=44> */
.L_x_29989:
[----:B------:R-:W-:Y:S05]  /*47d0*/  BSYNC B1 ;  /* 0x0000000000017941 */ /* 0x000fea0003800000 */
.L_x_29988:
        /* <DEDUP_REMOVED lines=12> */
.L_x_29992:
        /* <DEDUP_REMOVED lines=12> */
.L_x_29995:
[----:B------:R-:W-:Y:S02]  /*4960*/  IMAD.MOV.U32 R65, RZ, RZ, R208 ;  /* 0x000000ffff417224 */ /* 0x000fe400078e00d0 */
.L_x_29996:
[----:B------:R-:W-:Y:S05]  /*4970*/  BSYNC B1 ;  /* 0x0000000000017941 */ /* 0x000fea0003800000 */
.L_x_29994:
        /* <DEDUP_REMOVED lines=16> */
.L_x_30000:
[----:B------:R-:W-:Y:S05]  /*4a80*/  BSYNC B2 ;  /* 0x0000000000027941 */ /* 0x000fea0003800000 */
.L_x_29999:
        /* <DEDUP_REMOVED lines=44> */
.L_x_29998:
[----:B------:R-:W-:Y:S05]  /*4d50*/  BSYNC B1 ;  /* 0x0000000000017941 */ /* 0x000fea0003800000 */
.L_x_29997:
        /* <DEDUP_REMOVED lines=9> */
.L_x_29993:
        /* <DEDUP_REMOVED lines=12> */
.L_x_30002:
[----:B------:R-:W-:Y:S02]  /*4eb0*/  IMAD.MOV.U32 R205, RZ, RZ, R208 ;  /* 0x000000ffffcd7224 */ /* 0x000fe400078e00d0 */
.L_x_30003:
[----:B------:R-:W-:Y:S05]  /*4ec0*/  BSYNC B1 ;  /* 0x0000000000017941 */ /* 0x000fea0003800000 */
.L_x_30001:
        /* <DEDUP_REMOVED lines=16> */
.L_x_30007:
[----:B------:R-:W-:Y:S05]  /*4fd0*/  BSYNC B2 ;  /* 0x0000000000027941 */ /* 0x000fea0003800000 */
.L_x_30006:
        /* <DEDUP_REMOVED lines=44> */
.L_x_30005:
[----:B------:R-:W-:Y:S05]  /*52a0*/  BSYNC B1 ;  /* 0x0000000000017941 */ /* 0x000fea0003800000 */
.L_x_30004:
        /* <DEDUP_REMOVED lines=12> */
.L_x_30008:
        /* <DEDUP_REMOVED lines=12> */
.L_x_30011:
[----:B------:R-:W-:Y:S02]  /*5430*/  IMAD.MOV.U32 R66, RZ, RZ, R208 ;  /* 0x000000ffff427224 */ /* 0x000fe400078e00d0 */
.L_x_30012:
[----:B------:R-:W-:Y:S05]  /*5440*/  BSYNC B1 ;  /* 0x0000000000017941 */ /* 0x000fea0003800000 */
.L_x_30010:
        /* <DEDUP_REMOVED lines=16> */
.L_x_30016:
[----:B------:R-:W-:Y:S05]  /*5550*/  BSYNC B2 ;  /* 0x0000000000027941 */ /* 0x000fea0003800000 */
.L_x_30015:
        /* <DEDUP_REMOVED lines=44> */
.L_x_30014:
[----:B------:R-:W-:Y:S05]  /*5820*/  BSYNC B1 ;  /* 0x0000000000017941 */ /* 0x000fea0003800000 */
.L_x_30013:
        /* <DEDUP_REMOVED lines=9> */
.L_x_30009:
        /* <DEDUP_REMOVED lines=12> */
.L_x_30018:
[----:B------:R-:W-:Y:S02]  /*5980*/  IMAD.MOV.U32 R205, RZ, RZ, R208 ;  /* 0x000000ffffcd7224 */ /* 0x000fe400078e00d0 */
.L_x_30019:
[----:B------:R-:W-:Y:S05]  /*5990*/  BSYNC B1 ;  /* 0x0000000000017941 */ /* 0x000fea0003800000 */
.L_x_30017:
        /* <DEDUP_REMOVED lines=16> */
.L_x_30023:
[----:B------:R-:W-:Y:S05]  /*5aa0*/  BSYNC B2 ;  /* 0x0000000000027941 */ /* 0x000fea0003800000 */
.L_x_30022:
        /* <DEDUP_REMOVED lines=44> */
.L_x_30021:
[----:B------:R-:W-:Y:S05]  /*5d70*/  BSYNC B1 ;  /* 0x0000000000017941 */ /* 0x000fea0003800000 */
.L_x_30020:
        /* <DEDUP_REMOVED lines=12> */
.L_x_30024:
        /* <DEDUP_REMOVED lines=12> */
.L_x_30027:
[----:B------:R-:W-:Y:S02]  /*5f00*/  IMAD.MOV.U32 R205, RZ, RZ, R208 ;  /* 0x000000ffffcd7224 */ /* 0x000fe400078e00d0 */
.L_x_30028:
[----:B------:R-:W-:Y:S05]  /*5f10*/  BSYNC B1 ;  /* 0x0000000000017941 */ /* 0x000fea0003800000 */
.L_x_30026:
        /* <DEDUP_REMOVED lines=16> */
.L_x_30032:
[----:B------:R-:W-:Y:S05]  /*6020*/  BSYNC B2 ;  /* 0x0000000000027941 */ /* 0x000fea0003800000 */
.L_x_30031:
        /* <DEDUP_REMOVED lines=44> */
.L_x_30030:
[----:B------:R-:W-:Y:S05]  /*62f0*/  BSYNC B1 ;  /* 0x0000000000017941 */ /* 0x000fea0003800000 */
.L_x_30029:
        /* <DEDUP_REMOVED lines=9> */
.L_x_30025:
        /* <DEDUP_REMOVED lines=12> */
.L_x_30034:
[----:B------:R-:W-:Y:S02]  /*6450*/  IMAD.MOV.U32 R205, RZ, RZ, R208 ;  /* 0x000000ffffcd7224 */ /* 0x000fe400078e00d0 */
.L_x_30035:
[----:B------:R-:W-:Y:S05]  /*6460*/  BSYNC B1 ;  /* 0x0000000000017941 */ /* 0x000fea0003800000 */
.L_x_30033:
        /* <DEDUP_REMOVED lines=16> */
.L_x_30039:
[----:B------:R-:W-:Y:S05]  /*6570*/  BSYNC B2 ;  /* 0x0000000000027941 */ /* 0x000fea0003800000 */
.L_x_30038:
        /* <DEDUP_REMOVED lines=44> */
.L_x_30037:
[----:B------:R-:W-:Y:S05]  /*6840*/  BSYNC B1 ;  /* 0x0000000000017941 */ /* 0x000fea0003800000 */
.L_x_30036:
        /* <DEDUP_REMOVED lines=12> */
.L_x_30040:
        /* <DEDUP_REMOVED lines=12> */
.L_x_30043:
[----:B------:R-:W-:Y:S02]  /*69d0*/  MOV R213, R208 ;  /* 0x000000d000d57202 */ /* 0x000fe40000000f00 */
.L_x_30044:
[----:B------:R-:W-:Y:S05]  /*69e0*/  BSYNC B1 ;  /* 0x0000000000017941 */ /* 0x000fea0003800000 */
.L_x_30042:
        /* <DEDUP_REMOVED lines=16> */
.L_x_30048:
[----:B------:R-:W-:Y:S05]  /*6af0*/  BSYNC B2 ;  /* 0x0000000000027941 */ /* 0x000fea0003800000 */
.L_x_30047:
        /* <DEDUP_REMOVED lines=44> */
.L_x_30046:
[----:B------:R-:W-:Y:S05]  /*6dc0*/  BSYNC B1 ;  /* 0x0000000000017941 */ /* 0x000fea0003800000 */
.L_x_30045:
        /* <DEDUP_REMOVED lines=9> */
.L_x_30041:
        /* <DEDUP_REMOVED lines=51> */
.L_x_30049:
[----:B------:R-:W-:Y:S02]  /*7190*/  IADD3 R216, R200, 0x80, RZ ;  /* 0x00000080c8d87810 */ /* 0x000fe40007ffe0ff */
.L_x_29920:
[----:B------:R-:W-:Y:S05]  /*71a0*/  BSYNC B0 ;  /* 0x0000000000007941 */ /* 0x000fea0003800000 */
.L_x_29919:
[----:B------:R-:W-:Y:S01]  /*71b0*/  LOP3.LUT P0, RZ, R6, 0x800, RZ, 0xc0, !PT ;  /* 0x0000080006ff7812 */ /* 0x000fe2000780c0ff */
[----:B------:R-:W-:-:S12]  /*71c0*/  BSSY B0, `(.L_x_30050) ;  /* 0x00005b9000007945 */ /* 0x000fd80003800000 */
        /* <DEDUP_REMOVED lines=29> */
.L_x_30053:
[----:B-1----:R-:W-:Y:S02]  /*73a0*/  IMAD.MOV.U32 R210, RZ, RZ, R208 ;  /* 0x000000ffffd27224 */ /* 0x002fe400078e00d0 */
.L_x_30054:
[----:B------:R-:W-:Y:S05]  /*73b0*/  BSYNC B1 ;  /* 0x0000000000017941 */ /* 0x000fea0003800000 */
.L_x_30052:
        /* <DEDUP_REMOVED lines=16> */
.L_x_30058:
[----:B------:R-:W-:Y:S05]  /*74c0*/  BSYNC B2 ;  /* 0x0000000000027941 */ /* 0x000fea0003800000 */
.L_x_30057:
        /* <DEDUP_REMOVED lines=44> */
.L_x_30056:
[----:B------:R-:W-:Y:S05]  /*7790*/  BSYNC B1 ;  /* 0x0000000000017941 */ /* 0x000fea0003800000 */
.L_x_30055:
        /* <DEDUP_REMOVED lines=17> */
.L_x_30059:
        /* <DEDUP_REMOVED lines=12> */
.L_x_30062:
[----:B------:R-:W-:Y:S02]  /*7970*/  IMAD.MOV.U32 R69, RZ, RZ, R208 ;  /* 0x000000ffff457224 */ /* 0x000fe400078e00d0 */
.L_x_30063:
[----:B------:R-:W-:Y:S05]  /*7980*/  BSYNC B1 ;  /* 0x0000000000017941 */ /* 0x000fea0003800000 */
.L_x_30061:
        /* <DEDUP_REMOVED lines=16> */
.L_x_30067:
[----:B------:R-:W-:Y:S05]  /*7a90*/  BSYNC B2 ;  /* 0x0000000000027941 */ /* 0x000fea0003800000 */
.L_x_30066:
        /* <DEDUP_REMOVED lines=44> */
.L_x_30065:
[----:B------:R-:W-:Y:S05]  /*7d60*/  BSYNC B1 ;  /* 0x0000000000017941 */ /* 0x000fea0003800000 */
.L_x_30064:
        /* <DEDUP_REMOVED lines=9> */
.L_x_30060:
        /* <DEDUP_REMOVED lines=12> */
.L_x_30069:
[----:B------:R-:W-:Y:S02]  /*7ec0*/  MOV R205, R208 ;  /* 0x000000d000cd7202 */ /* 0x000fe40000000f00 */
.L_x_30070:
[----:B------:R-:W-:Y:S05]  /*7ed0*/  BSYNC B1 ;  /* 0x0000000000017941 */ /* 0x000fea0003800000 */
.L_x_30068:
        /* <DEDUP_REMOVED lines=16> */
.L_x_30074:
[----:B------:R-:W-:Y:S05]  /*7fe0*/  BSYNC B2 ;  /* 0x0000000000027941 */ /* 0x000fea0003800000 */
.L_x_30073:
        /* <DEDUP_REMOVED lines=44> */
.L_x_30072:
[----:B------:R-:W-:Y:S05]  /*82b0*/  BSYNC B1 ;  /* 0x0000000000017941 */ /* 0x000fea0003800000 */
.L_x_30071:
        /* <DEDUP_REMOVED lines=14> */
.L_x_30075:
        /* <DEDUP_REMOVED lines=12> */
.L_x_30078:
[----:B------:R-:W-:Y:S02]  /*8460*/  IMAD.MOV.U32 R72, RZ, RZ, R208 ;  /* 0x000000ffff487224 */ /* 0x000fe400078e00d0 */
.L_x_30079:
[----:B------:R-:W-:Y:S05]  /*8470*/  BSYNC B1 ;  /* 0x0000000000017941 */ /* 0x000fea0003800000 */
.L_x_30077:
        /* <DEDUP_REMOVED lines=16> */
.L_x_30083:
[----:B------:R-:W-:Y:S05]  /*8580*/  BSYNC B2 ;  /* 0x0000000000027941 */ /* 0x000fea0003800000 */
.L_x_30082:
        /* <DEDUP_REMOVED lines=44> */
.L_x_30081:
[----:B------:R-:W-:Y:S05]  /*8850*/  BSYNC B1 ;  /* 0x0000000000017941 */ /* 0x000fea0003800000 */
.L_x_30080:
        /* <DEDUP_REMOVED lines=9> */
.L_x_30076:
        /* <DEDUP_REMOVED lines=12> */
.L_x_30085:
[----:B------:R-:W-:Y:S02]  /*89b0*/  IMAD.MOV.U32 R72, RZ, RZ, R208 ;  /* 0x000000ffff487224 */ /* 0x000fe400078e00d0 */
.L_x_30086:
[----:B------:R-:W-:Y:S05]  /*89c0*/  BSYNC B1 ;  /* 0x0000000000017941 */ /* 0x000fea0003800000 */
.L_x_30084:
        /* <DEDUP_REMOVED lines=16> */
.L_x_30090:
[----:B------:R-:W-:Y:S05]  /*8ad0*/  BSYNC B2 ;  /* 0x0000000000027941 */ /* 0x000fea0003800000 */
.L_x_30089:
        /* <DEDUP_REMOVED lines=44> */
.L_x_30088:
[----:B------:R-:W-:Y:S05]  /*8da0*/  BSYNC B1 ;  /* 0x0000000000017941 */ /* 0x000fea0003800000 */
.L_x_30087:
        /* <DEDUP_REMOVED lines=14> */
.L_x_30091:
        /* <DEDUP_REMOVED lines=12> */
.L_x_30094:
[----:B------:R-:W-:Y:S02]  /*8f50*/  IMAD.MOV.U32 R71, RZ, RZ, R208 ;  /* 0x000000ffff477224 */ /* 0x000fe400078e00d0 */
.L_x_30095:
[----:B------:R-:W-:Y:S05]  /*8f60*/  BSYNC B1 ;  /* 0x0000000000017941 */ /* 0x000fea0003800000 */
.L_x_30093:
        /* <DEDUP_REMOVED lines=16> */
.L_x_30099:
[----:B------:R-:W-:Y:S05]  /*9070*/  BSYNC B2 ;  /* 0x0000000000027941 */ /* 0x000fea0003800000 */
.L_x_30098:
        /* <DEDUP_REMOVED lines=44> */
.L_x_30097:
[----:B------:R-:W-:Y:S05]  /*9340*/  BSYNC B1 ;  /* 0x0000000000017941 */ /* 0x000fea0003800000 */
.L_x_30096:
        /* <DEDUP_REMOVED lines=9> */
.L_x_30092:
        /* <DEDUP_REMOVED lines=12> */
.L_x_30101:
[----:B------:R-:W-:Y:S02]  /*94a0*/  IMAD.MOV.U32 R72, RZ, RZ, R208 ;  /* 0x000000ffff487224 */ /* 0x000fe400078e00d0 */
.L_x_30102:
[----:B------:R-:W-:Y:S05]  /*94b0*/  BSYNC B1 ;  /* 0x0000000000017941 */ /* 0x000fea0003800000 */
.L_x_30100:
        /* <DEDUP_REMOVED lines=16> */
.L_x_30106:
[----:B------:R-:W-:Y:S05]  /*95c0*/  BSYNC B2 ;  /* 0x0000000000027941 */ /* 0x000fea0003800000 */
.L_x_30105:
        /* <DEDUP_REMOVED lines=44> */
.L_x_30104:
[----:B------:R-:W-:Y:S05]  /*9890*/  BSYNC B1 ;  /* 0x0000000000017941 */ /* 0x000fea0003800000 */
.L_x_30103:
        /* <DEDUP_REMOVED lines=14> */
.L_x_30107:
        /* <DEDUP_REMOVED lines=12> */
.L_x_30110:
[----:B------:R-:W-:Y:S02]  /*9a40*/  IMAD.MOV.U32 R205, RZ, RZ, R208 ;  /* 0x000000ffffcd7224 */ /* 0x000fe400078e00d0 */
.L_x_30111:
[----:B------:R-:W-:Y:S05]  /*9a50*/  BSYNC B1 ;  /* 0x0000000000017941 */ /* 0x000fea0003800000 */
.L_x_30109:
        /* <DEDUP_REMOVED lines=16> */
.L_x_30115:
[----:B------:R-:W-:Y:S05]  /*9b60*/  BSYNC B2 ;  /* 0x0000000000027941 */ /* 0x000fea0003800000 */
.L_x_30114:
        /* <DEDUP_REMOVED lines=44> */
.L_x_30113:
[----:B------:R-:W-:Y:S05]  /*9e30*/  BSYNC B1 ;  /* 0x0000000000017941 */ /* 0x000fea0003800000 */
.L_x_30112:
        /* <DEDUP_REMOVED lines=9> */
.L_x_30108:
        /* <DEDUP_REMOVED lines=12> */
.L_x_30117:
[----:B------:R-:W-:Y:S02]  /*9f90*/  IMAD.MOV.U32 R205, RZ, RZ, R208 ;  /* 0x000000ffffcd7224 */ /* 0x000fe400078e00d0 */
.L_x_30118:
[----:B------:R-:W-:Y:S05]  /*9fa0*/  BSYNC B1 ;  /* 0x0000000000017941 */ /* 0x000fea0003800000 */
.L_x_30116:
        /* <DEDUP_REMOVED lines=16> */
.L_x_30122:
[----:B------:R-:W-:Y:S05]  /*a0b0*/  BSYNC B2 ;  /* 0x0000000000027941 */ /* 0x000fea0003800000 */
.L_x_30121:
        /* <DEDUP_REMOVED lines=44> */
.L_x_30120:
[----:B------:R-:W-:Y:S05]  /*a380*/  BSYNC B1 ;  /* 0x0000000000017941 */ /* 0x000fea0003800000 */
.L_x_30119:
        /* <DEDUP_REMOVED lines=12> */
.L_x_30123:
        /* <DEDUP_REMOVED lines=12> */
.L_x_30126:
[----:B------:R-:W-:Y:S02]  /*a510*/  IMAD.MOV.U32 R73, RZ, RZ, R208 ;  /* 0x000000ffff497224 */ /* 0x000fe400078e00d0 */
.L_x_30127:
[----:B------:R-:W-:Y:S05]  /*a520*/  BSYNC B1 ;  /* 0x0000000000017941 */ /* 0x000fea0003800000 */
.L_x_30125:
        /* <DEDUP_REMOVED lines=16> */
.L_x_30131:
[----:B------:R-:W-:Y:S05]  /*a630*/  BSYNC B2 ;  /* 0x0000000000027941 */ /* 0x000fea0003800000 */
.L_x_30130:
        /* <DEDUP_REMOVED lines=44> */
.L_x_30129:
[----:B------:R-:W-:Y:S05]  /*a900*/  BSYNC B1 ;  /* 0x0000000000017941 */ /* 0x000fea0003800000 */
.L_x_30128:
        /* <DEDUP_REMOVED lines=9> */
.L_x_30124:
        /* <DEDUP_REMOVED lines=12> */
.L_x_30133:
[----:B------:R-:W-:Y:S02]  /*aa60*/  IMAD.MOV.U32 R205, RZ, RZ, R208 ;  /* 0x000000ffffcd7224 */ /* 0x000fe400078e00d0 */
.L_x_30134:
[----:B------:R-:W-:Y:S05]  /*aa70*/  BSYNC B1 ;  /* 0x0000000000017941 */ /* 0x000fea0003800000 */
.L_x_30132:
        /* <DEDUP_REMOVED lines=16> */
.L_x_30138:
[----:B------:R-:W-:Y:S05]  /*ab80*/  BSYNC B2 ;  /* 0x0000000000027941 */ /* 0x000fea0003800000 */
.L_x_30137:
        /* <DEDUP_REMOVED lines=44> */
.L_x_30136:
[----:B------:R-:W-:Y:S05]  /*ae50*/  BSYNC B1 ;  /* 0x0000000000017941 */ /* 0x000fea0003800000 */
.L_x_30135:
        /* <DEDUP_REMOVED lines=12> */
.L_x_30139:
        /* <DEDUP_REMOVED lines=12> */
.L_x_30142:
[----:B------:R-:W-:Y:S02]  /*afe0*/  IMAD.MOV.U32 R74, RZ, RZ, R208 ;  /* 0x000000ffff4a7224 */ /* 0x000fe400078e00d0 */
.L_x_30143:
[----:B------:R-:W-:Y:S05]  /*aff0*/  BSYNC B1 ;  /* 0x0000000000017941 */ /* 0x000fea0003800000 */
.L_x_30141:
        /* <DEDUP_REMOVED lines=16> */
.L_x_30147:
[----:B------:R-:W-:Y:S05]  /*b100*/  BSYNC B2 ;  /* 0x0000000000027941 */ /* 0x000fea0003800000 */
.L_x_30146:
        /* <DEDUP_REMOVED lines=44> */
.L_x_30145:
[----:B------:R-:W-:Y:S05]  /*b3d0*/  BSYNC B1 ;  /* 0x0000000000017941 */ /* 0x000fea0003800000 */
.L_x_30144:
        /* <DEDUP_REMOVED lines=9> */
.L_x_30140:
        /* <DEDUP_REMOVED lines=12> */
.L_x_30149:
[----:B------:R-:W-:Y:S02]  /*b530*/  IMAD.MOV.U32 R205, RZ, RZ, R208 ;  /* 0x000000ffffcd7224 */ /* 0x000fe400078e00d0 */
.L_x_30150:
[----:B------:R-:W-:Y:S05]  /*b540*/  BSYNC B1 ;  /* 0x0000000000017941 */ /* 0x000fea0003800000 */
.L_x_30148:
        /* <DEDUP_REMOVED lines=16> */
.L_x_30154:
[----:B------:R-:W-:Y:S05]  /*b650*/  BSYNC B2 ;  /* 0x0000000000027941 */ /* 0x000fea0003800000 */
.L_x_30153:
        /* <DEDUP_REMOVED lines=44> */
.L_x_30152:
[----:B------:R-:W-:Y:S05]  /*b920*/  BSYNC B1 ;  /* 0x0000000000017941 */ /* 0x000fea0003800000 */
.L_x_30151:
        /* <DEDUP_REMOVED lines=12> */
.L_x_30155:
        /* <DEDUP_REMOVED lines=12> */
.L_x_30158:
[----:B------:R-:W-:Y:S02]  /*bab0*/  IMAD.MOV.U32 R205, RZ, RZ, R208 ;  /* 0x000000ffffcd7224 */ /* 0x000fe400078e00d0 */
.L_x_30159:
[----:B------:R-:W-:Y:S05]  /*bac0*/  BSYNC B1 ;  /* 0x0000000000017941 */ /* 0x000fea0003800000 */
.L_x_30157:
        /* <DEDUP_REMOVED lines=16> */
.L_x_30163:
[----:B------:R-:W-:Y:S05]  /*bbd0*/  BSYNC B2 ;  /* 0x0000000000027941 */ /* 0x000fea0003800000 */
.L_x_30162:
        /* <DEDUP_REMOVED lines=44> */
.L_x_30161:
[----:B------:R-:W-:Y:S05]  /*bea0*/  BSYNC B1 ;  /* 0x0000000000017941 */ /* 0x000fea0003800000 */
.L_x_30160:
        /* <DEDUP_REMOVED lines=9> */
.L_x_30156:
        /* <DEDUP_REMOVED lines=12> */
.L_x_30165:
[----:B------:R-:W-:Y:S02]  /*c000*/  IMAD.MOV.U32 R205, RZ, RZ, R208 ;  /* 0x000000ffffcd7224 */ /* 0x000fe400078e00d0 */
.L_x_30166:
[----:B------:R-:W-:Y:S05]  /*c010*/  BSYNC B1 ;  /* 0x0000000000017941 */ /* 0x000fea0003800000 */
.L_x_30164:
        /* <DEDUP_REMOVED lines=16> */
.L_x_30170:
[----:B------:R-:W-:Y:S05]  /*c120*/  BSYNC B2 ;  /* 0x0000000000027941 */ /* 0x000fea0003800000 */
.L_x_30169:
        /* <DEDUP_REMOVED lines=44> */
.L_x_30168:
[----:B------:R-:W-:Y:S05]  /*c3f0*/  BSYNC B1 ;  /* 0x0000000000017941 */ /* 0x000fea0003800000 */
.L_x_30167:
        /* <DEDUP_REMOVED lines=12> */
.L_x_30171:
        /* <DEDUP_REMOVED lines=12> */
.L_x_30174:
[----:B------:R-:W-:Y:S02]  /*c580*/  MOV R213, R208 ;  /* 0x000000d000d57202 */ /* 0x000fe40000000f00 */
.L_x_30175:
[----:B------:R-:W-:Y:S05]  /*c590*/  BSYNC B1 ;  /* 0x0000000000017941 */ /* 0x000fea0003800000 */
.L_x_30173:
        /* <DEDUP_REMOVED lines=16> */
.L_x_30179:
[----:B------:R-:W-:Y:S05]  /*c6a0*/  BSYNC B2 ;  /* 0x0000000000027941 */ /* 0x000fea0003800000 */
.L_x_30178:
        /* <DEDUP_REMOVED lines=44> */
.L_x_30177:
[----:B------:R-:W-:Y:S05]  /*c970*/  BSYNC B1 ;  /* 0x0000000000017941 */ /* 0x000fea0003800000 */
.L_x_30176:
        /* <DEDUP_REMOVED lines=9> */
.L_x_30172:
        /* <DEDUP_REMOVED lines=51> */
.L_x_30180:
[----:B------:R-:W-:Y:S02]  /*cd40*/  IADD3 R216, R216, 0x80, RZ ;  /* 0x00000080d8d87810 */ /* 0x000fe40007ffe0ff */
.L_x_30051:
[----:B------:R-:W-:Y:S05]  /*cd50*/  BSYNC B0 ;  /* 0x0000000000007941 */ /* 0x000fea0003800000 */
.L_x_30050:
        /* <DEDUP_REMOVED lines=31> */
.L_x_30184:
[----:B-1----:R-:W-:Y:S02]  /*cf50*/  IMAD.MOV.U32 R210, RZ, RZ, R208 ;  /* 0x000000ffffd27224 */ /* 0x002fe400078e00d0 */
.L_x_30185:
[----:B------:R-:W-:Y:S05]  /*cf60*/  BSYNC B1 ;  /* 0x0000000000017941 */ /* 0x000fea0003800000 */
.L_x_30183:
        /* <DEDUP_REMOVED lines=16> */
.L_x_30189:
[----:B------:R-:W-:Y:S05]  /*d070*/  BSYNC B2 ;  /* 0x0000000000027941 */ /* 0x000fea0003800000 */
.L_x_30188:
        /* <DEDUP_REMOVED lines=44> */
.L_x_30187:
[----:B------:R-:W-:Y:S05]  /*d340*/  BSYNC B1 ;  /* 0x0000000000017941 */ /* 0x000fea0003800000 */
.L_x_30186:
        /* <DEDUP_REMOVED lines=17> */
.L_x_30190:
        /* <DEDUP_REMOVED lines=12> */
.L_x_30193:
[----:B------:R-:W-:Y:S02]  /*d520*/  IMAD.MOV.U32 R77, RZ, RZ, R208 ;  /* 0x000000ffff4d7224 */ /* 0x000fe400078e00d0 */
.L_x_30194:
[----:B------:R-:W-:Y:S05]  /*d530*/  BSYNC B1 ;  /* 0x0000000000017941 */ /* 0x000fea0003800000 */
.L_x_30192:
        /* <DEDUP_REMOVED lines=16> */
.L_x_30198:
[----:B------:R-:W-:Y:S05]  /*d640*/  BSYNC B2 ;  /* 0x0000000000027941 */ /* 0x000fea0003800000 */
.L_x_30197:
        /* <DEDUP_REMOVED lines=44> */
.L_x_30196:
[----:B------:R-:W-:Y:S05]  /*d910*/  BSYNC B1 ;  /* 0x0000000000017941 */ /* 0x000fea0003800000 */
.L_x_30195:
        /* <DEDUP_REMOVED lines=9> */
.L_x_30191:
        /* <DEDUP_REMOVED lines=12> */
.L_x_30200:
[----:B------:R-:W-:Y:S02]  /*da70*/  MOV R205, R208 ;  /* 0x000000d000cd7202 */ /* 0x000fe40000000f00 */
.L_x_30201:
[----:B------:R-:W-:Y:S05]  /*da80*/  BSYNC B1 ;  /* 0x0000000000017941 */ /* 0x000fea0003800000 */
.L_x_30199:
        /* <DEDUP_REMOVED lines=16> */
.L_x_30205:
[----:B------:R-:W-:Y:S05]  /*db90*/  BSYNC B2 ;  /* 0x0000000000027941 */ /* 0x000fea0003800000 */
.L_x_30204:
        /* <DEDUP_REMOVED lines=44> */
.L_x_30203:
[----:B------:R-:W-:Y:S05]  /*de60*/  BSYNC B1 ;  /* 0x0000000000017941 */ /* 0x000fea0003800000 */
.L_x_30202:
        /* <DEDUP_REMOVED lines=14> */
.L_x_30206:
        /* <DEDUP_REMOVED lines=12> */
.L_x_30209:
[----:B------:R-:W-:Y:S02]  /*e010*/  IMAD.MOV.U32 R80, RZ, RZ, R208 ;  /* 0x000000ffff507224 */ /* 0x000fe400078e00d0 */
.L_x_30210:
[----:B------:R-:W-:Y:S05]  /*e020*/  BSYNC B1 ;  /* 0x0000000000017941 */ /* 0x000fea0003800000 */
.L_x_30208:
        /* <DEDUP_REMOVED lines=16> */
.L_x_30214:
[----:B------:R-:W-:Y:S05]  /*e130*/  BSYNC B2 ;  /* 0x0000000000027941 */ /* 0x000fea0003800000 */
.L_x_30213:
        /* <DEDUP_REMOVED lines=44> */
.L_x_30212:
[----:B------:R-:W-:Y:S05]  /*e400*/  BSYNC B1 ;  /* 0x0000000000017941 */ /* 0x000fea0003800000 */
.L_x_30211:
        /* <DEDUP_REMOVED lines=9> */
.L_x_30207:
        /* <DEDUP_REMOVED lines=12> */
.L_x_30216:
[----:B------:R-:W-:Y:S02]  /*e560*/  IMAD.MOV.U32 R80, RZ, RZ, R208 ;  /* 0x000000ffff507224 */ /* 0x000fe400078e00d0 */
.L_x_30217:
[----:B------:R-:W-:Y:S05]  /*e570*/  BSYNC B1 ;  /* 0x0000000000017941 */ /* 0x000fea0003800000 */
.L_x_30215:
        /* <DEDUP_REMOVED lines=16> */
.L_x_30221:
[----:B------:R-:W-:Y:S05]  /*e680*/  BSYNC B2 ;  /* 0x0000000000027941 */ /* 0x000fea0003800000 */
.L_x_30220:
        /* <DEDUP_REMOVED lines=44> */
.L_x_30219:
[----:B------:R-:W-:Y:S05]  /*e950*/  BSYNC B1 ;  /* 0x0000000000017941 */ /* 0x000fea0003800000 */
.L_x_30218:
        /* <DEDUP_REMOVED lines=14> */
.L_x_30222:
        /* <DEDUP_REMOVED lines=12> */
.L_x_30225:
[----:B------:R-:W-:Y:S02]  /*eb00*/  IMAD.MOV.U32 R79, RZ, RZ, R208 ;  /* 0x000000ffff4f7224 */ /* 0x000fe400078e00d0 */
.L_x_30226:
[----:B------:R-:W-:Y:S05]  /*eb10*/  BSYNC B1 ;  /* 0x0000000000017941 */ /* 0x000fea0003800000 */
.L_x_30224:
        /* <DEDUP_REMOVED lines=16> */
.L_x_30230:
[----:B------:R-:W-:Y:S05]  /*ec20*/  BSYNC B2 ;  /* 0x0000000000027941 */ /* 0x000fea0003800000 */
.L_x_30229:
        /* <DEDUP_REMOVED lines=44> */
.L_x_30228:
[----:B------:R-:W-:Y:S05]  /*eef0*/  BSYNC B1 ;  /* 0x0000000000017941 */ /* 0x000fea0003800000 */
.L_x_30227:
        /* <DEDUP_REMOVED lines=9> */
.L_x_30223:
        /* <DEDUP_REMOVED lines=12> */
.L_x_30232:
[----:B------:R-:W-:Y:S02]  /*f050*/  IMAD.MOV.U32 R80, RZ, RZ, R208 ;  /* 0x000000ffff507224 */ /* 0x000fe400078e00d0 */
.L_x_30233:
[----:B------:R-:W-:Y:S05]  /*f060*/  BSYNC B1 ;  /* 0x0000000000017941 */ /* 0x000fea0003800000 */
.L_x_30231:
        /* <DEDUP_REMOVED lines=16> */
.L_x_30237:
[----:B------:R-:W-:Y:S05]  /*f170*/  BSYNC B2 ;  /* 0x0000000000027941 */ /* 0x000fea0003800000 */
.L_x_30236:
        /* <DEDUP_REMOVED lines=44> */
.L_x_30235:
[----:B------:R-:W-:Y:S05]  /*f440*/  BSYNC B1 ;  /* 0x0000000000017941 */ /* 0x000fea0003800000 */
.L_x_30234:
        /* <DEDUP_REMOVED lines=14> */
.L_x_30238:
        /* <DEDUP_REMOVED lines=12> */
.L_x_30241:
[----:B------:R-:W-:Y:S02]  /*f5f0*/  IMAD.MOV.U32 R205, RZ, RZ, R208 ;  /* 0x000000ffffcd7224 */ /* 0x000fe400078e00d0 */
.L_x_30242:
[----:B------:R-:W-:Y:S05]  /*f600*/  BSYNC B1 ;  /* 0x0000000000017941 */ /* 0x000fea0003800000 */
.L_x_30240:
        /* <DEDUP_REMOVED lines=16> */
.L_x_30246:
[----:B------:R-:W-:Y:S05]  /*f710*/  BSYNC B2 ;  /* 0x0000000000027941 */ /* 0x000fea0003800000 */
.L_x_30245:
        /* <DEDUP_REMOVED lines=44> */
.L_x_30244:
[----:B------:R-:W-:Y:S05]  /*f9e0*/  BSYNC B1 ;  /* 0x0000000000017941 */ /* 0x000fea0003800000 */
.L_x_30243:
        /* <DEDUP_REMOVED lines=9> */
.L_x_30239:
        /* <DEDUP_REMOVED lines=12> */
.L_x_30248:
[----:B------:R-:W-:Y:S02]  /*fb40*/  IMAD.MOV.U32 R205, RZ, RZ, R208 ;  /* 0x000000ffffcd7224 */ /* 0x000fe400078e00d0 */
.L_x_30249:
[----:B------:R-:W-:Y:S05]  /*fb50*/  BSYNC B1 ;  /* 0x0000000000017941 */ /* 0x000fea0003800000 */
.L_x_30247:
        /* <DEDUP_REMOVED lines=16> */
.L_x_30253:
[----:B------:R-:W-:Y:S05]  /*fc60*/  BSYNC B2 ;  /* 0x0000000000027941 */ /* 0x000fea0003800000 */
.L_x_30252:
        /* <DEDUP_REMOVED lines=44> */
.L_x_30251:
[----:B------:R-:W-:Y:S05]  /*ff30*/  BSYNC B1 ;  /* 0x0000000000017941 */ /* 0x000fea0003800000 */
.L_x_30250:
        /* <DEDUP_REMOVED lines=12> */
.L_x_30254:
        /* <DEDUP_REMOVED lines=12> */
.L_x_30257:
[----:B------:R-:W-:Y:S02]  /*100c0*/  IMAD.MOV.U32 R81, RZ, RZ, R208 ;  /* 0x000000ffff517224 */ /* 0x000fe400078e00d0 */
.L_x_30258:
[----:B------:R-:W-:Y:S05]  /*100d0*/  BSYNC B1 ;  /* 0x0000000000017941 */ /* 0x000fea0003800000 */
.L_x_30256:
        /* <DEDUP_REMOVED lines=16> */
.L_x_30262:
[----:B------:R-:W-:Y:S05]  /*101e0*/  BSYNC B2 ;  /* 0x0000000000027941 */ /* 0x000fea0003800000 */
.L_x_30261:
        /* <DEDUP_REMOVED lines=44> */
.L_x_30260:
[----:B------:R-:W-:Y:S05]  /*104b0*/  BSYNC B1 ;  /* 0x0000000000017941 */ /* 0x000fea0003800000 */
.L_x_30259:
        /* <DEDUP_REMOVED lines=9> */
.L_x_30255:
        /* <DEDUP_REMOVED lines=12> */
.L_x_30264:
[----:B------:R-:W-:Y:S02]  /*10610*/  IMAD.MOV.U32 R205, RZ, RZ, R208 ;  /* 0x000000ffffcd7224 */ /* 0x000fe400078e00d0 */
.L_x_30265:
[----:B------:R-:W-:Y:S05]  /*10620*/  BSYNC B1 ;  /* 0x0000000000017941 */ /* 0x000fea0003800000 */
.L_x_30263:
        /* <DEDUP_REMOVED lines=16> */
.L_x_30269:
[----:B------:R-:W-:Y:S05]  /*10730*/  BSYNC B2 ;  /* 0x0000000000027941 */ /* 0x000fea0003800000 */
.L_x_30268:
        /* <DEDUP_REMOVED lines=44> */
.L_x_30267:
[----:B------:R-:W-:Y:S05]  /*10a00*/  BSYNC B1 ;  /* 0x0000000000017941 */ /* 0x000fea0003800000 */
.L_x_30266:
        /* <DEDUP_REMOVED lines=12> */
.L_x_30270:
        /* <DEDUP_REMOVED lines=12> */
.L_x_30273:
[----:B------:R-:W-:Y:S02]  /*10b90*/  IMAD.MOV.U32 R82, RZ, RZ, R208 ;  /* 0x000000ffff527224 */ /* 0x000fe400078e00d0 */
.L_x_30274:
[----:B------:R-:W-:Y:S05]  /*10ba0*/  BSYNC B1 ;  /* 0x0000000000017941 */ /* 0x000fea0003800000 */
.L_x_30272:
        /* <DEDUP_REMOVED lines=16> */
.L_x_30278:
[----:B------:R-:W-:Y:S05]  /*10cb0*/  BSYNC B2 ;  /* 0x0000000000027941 */ /* 0x000fea0003800000 */
.L_x_30277:
        /* <DEDUP_REMOVED lines=44> */
.L_x_30276:
[----:B------:R-:W-:Y:S05]  /*10f80*/  BSYNC B1 ;  /* 0x0000000000017941 */ /* 0x000fea0003800000 */
.L_x_30275:
        /* <DEDUP_REMOVED lines=9> */
.L_x_30271:
        /* <DEDUP_REMOVED lines=12> */
.L_x_30280:
[----:B------:R-:W-:Y:S02]  /*110e0*/  IMAD.MOV.U32 R205, RZ, RZ, R208 ;  /* 0x000000ffffcd7224 */ /* 0x000fe400078e00d0 */
.L_x_30281:
[----:B------:R-:W-:Y:S05]  /*110f0*/  BSYNC B1 ;  /* 0x0000000000017941 */ /* 0x000fea0003800000 */
.L_x_30279:
        /* <DEDUP_REMOVED lines=16> */
.L_x_30285:
[----:B------:R-:W-:Y:S05]  /*11200*/  BSYNC B2 ;  /* 0x0000000000027941 */ /* 0x000fea0003800000 */
.L_x_30284:
        /* <DEDUP_REMOVED lines=44> */
.L_x_30283:
[----:B------:R-:W-:Y:S05]  /*114d0*/  BSYNC B1 ;  /* 0x0000000000017941 */ /* 0x000fea0003800000 */
.L_x_30282:
        /* <DEDUP_REMOVED lines=12> */
.L_x_30286:
        /* <DEDUP_REMOVED lines=12> */
.L_x_30289:
[----:B------:R-:W-:Y:S02]  /*11660*/  IMAD.MOV.U32 R205, RZ, RZ, R208 ;  /* 0x000000ffffcd7224 */ /* 0x000fe400078e00d0 */
.L_x_30290:
[----:B------:R-:W-:Y:S05]  /*11670*/  BSYNC B1 ;  /* 0x0000000000017941 */ /* 0x000fea0003800000 */
.L_x_30288:
        /* <DEDUP_REMOVED lines=16> */
.L_x_30294:
[----:B------:R-:W-:Y:S05]  /*11780*/  BSYNC B2 ;  /* 0x0000000000027941 */ /* 0x000fea0003800000 */
.L_x_30293:
        /* <DEDUP_REMOVED lines=44> */
.L_x_30292:
[----:B------:R-:W-:Y:S05]  /*11a50*/  BSYNC B1 ;  /* 0x0000000000017941 */ /* 0x000fea0003800000 */
.L_x_30291:
        /* <DEDUP_REMOVED lines=9> */
.L_x_30287:
        /* <DEDUP_REMOVED lines=12> */
.L_x_30296:
[----:B------:R-:W-:Y:S02]  /*11bb0*/  IMAD.MOV.U32 R205, RZ, RZ, R208 ;  /* 0x000000ffffcd7224 */ /* 0x000fe400078e00d0 */
.L_x_30297:
[----:B------:R-:W-:Y:S05]  /*11bc0*/  BSYNC B1 ;  /* 0x0000000000017941 */ /* 0x000fea0003800000 */
.L_x_30295:
        /* <DEDUP_REMOVED lines=16> */
.L_x_30301:
[----:B------:R-:W-:Y:S05]  /*11cd0*/  BSYNC B2 ;  /* 0x0000000000027941 */ /* 0x000fea0003800000 */
.L_x_30300:
        /* <DEDUP_REMOVED lines=44> */
.L_x_30299:
[----:B------:R-:W-:Y:S05]  /*11fa0*/  BSYNC B1 ;  /* 0x0000000000017941 */ /* 0x000fea0003800000 */
.L_x_30298:
        /* <DEDUP_REMOVED lines=12> */
.L_x_30302:
        /* <DEDUP_REMOVED lines=12> */
.L_x_30305:
[----:B------:R-:W-:Y:S02]  /*12130*/  MOV R213, R208 ;  /* 0x000000d000d57202 */ /* 0x000fe40000000f00 */
.L_x_30306:
[----:B------:R-:W-:Y:S05]  /*12140*/  BSYNC B1 ;  /* 0x0000000000017941 */ /* 0x000fea0003800000 */
.L_x_30304:
        /* <DEDUP_REMOVED lines=16> */
.L_x_30310:
[----:B------:R-:W-:Y:S05]  /*12250*/  BSYNC B2 ;  /* 0x0000000000027941 */ /* 0x000fea0003800000 */
.L_x_30309:
        /* <DEDUP_REMOVED lines=44> */
.L_x_30308:
[----:B------:R-:W-:Y:S05]  /*12520*/  BSYNC B1 ;  /* 0x0000000000017941 */ /* 0x000fea0003800000 */
.L_x_30307:
        /* <DEDUP_REMOVED lines=9> */
.L_x_30303:
        /* <DEDUP_REMOVED lines=51> */
.L_x_30311:
[----:B------:R-:W-:Y:S02]  /*128f0*/  IADD3 R216, R216, 0x80, RZ ;  /* 0x00000080d8d87810 */ /* 0x000fe40007ffe0ff */
.L_x_30182:
[----:B------:R-:W-:Y:S05]  /*12900*/  BSYNC B0 ;  /* 0x0000000000007941 */ /* 0x000fea0003800000 */
.L_x_30181:
        /* <DEDUP_REMOVED lines=31> */
.L_x_30315:
[----:B-1----:R-:W-:Y:S02]  /*12b00*/  IMAD.MOV.U32 R210, RZ, RZ, R208 ;  /* 0x000000ffffd27224 */ /* 0x002fe400078e00d0 */
.L_x_30316:
[----:B------:R-:W-:Y:S05]  /*12b10*/  BSYNC B1 ;  /* 0x0000000000017941 */ /* 0x000fea0003800000 */
.L_x_30314:
        /* <DEDUP_REMOVED lines=16> */
.L_x_30320:
[----:B------:R-:W-:Y:S05]  /*12c20*/  BSYNC B2 ;  /* 0x0000000000027941 */ /* 0x000fea0003800000 */
.L_x_30319:
        /* <DEDUP_REMOVED lines=44> */
.L_x_30318:
[----:B------:R-:W-:Y:S05]  /*12ef0*/  BSYNC B1 ;  /* 0x0000000000017941 */ /* 0x000fea0003800000 */
.L_x_30317:
        /* <DEDUP_REMOVED lines=17> */
.L_x_30321:
        /* <DEDUP_REMOVED lines=12> */
.L_x_30324:
[----:B------:R-:W-:Y:S02]  /*130d0*/  IMAD.MOV.U32 R85, RZ, RZ, R208 ;  /* 0x000000ffff557224 */ /* 0x000fe400078e00d0 */
.L_x_30325:
[----:B------:R-:W-:Y:S05]  /*130e0*/  BSYNC B1 ;  /* 0x0000000000017941 */ /* 0x000fea0003800000 */
.L_x_30323:
        /* <DEDUP_REMOVED lines=16> */
.L_x_30329:
[----:B------:R-:W-:Y:S05]  /*131f0*/  BSYNC B2 ;  /* 0x0000000000027941 */ /* 0x000fea0003800000 */
.L_x_30328:
        /* <DEDUP_REMOVED lines=44> */
.L_x_30327:
[----:B------:R-:W-:Y:S05]  /*134c0*/  BSYNC B1 ;  /* 0x0000000000017941 */ /* 0x000fea0003800000 */
.L_x_30326:
        /* <DEDUP_REMOVED lines=9> */
.L_x_30322:
        /* <DEDUP_REMOVED lines=12> */
.L_x_30331:
[----:B------:R-:W-:Y:S02]  /*13620*/  MOV R205, R208 ;  /* 0x000000d000cd7202 */ /* 0x000fe40000000f00 */
.L_x_30332:
[----:B------:R-:W-:Y:S05]  /*13630*/  BSYNC B1 ;  /* 0x0000000000017941 */ /* 0x000fea0003800000 */
.L_x_30330:
        /* <DEDUP_REMOVED lines=16> */
.L_x_30336:
[----:B------:R-:W-:Y:S05]  /*13740*/  BSYNC B2 ;  /* 0x0000000000027941 */ /* 0x000fea0003800000 */
.L_x_30335:
        /* <DEDUP_REMOVED lines=44> */
.L_x_30334:
[----:B------:R-:W-:Y:S05]  /*13a10*/  BSYNC B1 ;  /* 0x0000000000017941 */ /* 0x000fea0003800000 */
.L_x_30333:
        /* <DEDUP_REMOVED lines=14> */
.L_x_30337:
        /* <DEDUP_REMOVED lines=12> */
.L_x_30340:
[----:B------:R-:W-:Y:S02]  /*13bc0*/  IMAD.MOV.U32 R88, RZ, RZ, R208 ;  /* 0x000000ffff587224 */ /* 0x000fe400078e00d0 */
.L_x_30341:
[----:B------:R-:W-:Y:S05]  /*13bd0*/  BSYNC B1 ;  /* 0x0000000000017941 */ /* 0x000fea0003800000 */
.L_x_30339:
        /* <DEDUP_REMOVED lines=16> */
.L_x_30345:
[----:B------:R-:W-:Y:S05]  /*13ce0*/  BSYNC B2 ;  /* 0x0000000000027941 */ /* 0x000fea0003800000 */
.L_x_30344:
        /* <DEDUP_REMOVED lines=44> */
.L_x_30343:
[----:B------:R-:W-:Y:S05]  /*13fb0*/  BSYNC B1 ;  /* 0x0000000000017941 */ /* 0x000fea0003800000 */
.L_x_30342:
        /* <DEDUP_REMOVED lines=9> */
.L_x_30338:
        /* <DEDUP_REMOVED lines=12> */
.L_x_30347:
[----:B------:R-:W-:Y:S02]  /*14110*/  IMAD.MOV.U32 R88, RZ, RZ, R208 ;  /* 0x000000ffff587224 */ /* 0x000fe400078e00d0 */
.L_x_30348:
[----:B------:R-:W-:Y:S05]  /*14120*/  BSYNC B1 ;  /* 0x0000000000017941 */ /* 0x000fea0003800000 */
.L_x_30346:
        /* <DEDUP_REMOVED lines=16> */
.L_x_30352:
[----:B------:R-:W-:Y:S05]  /*14230*/  BSYNC B2 ;  /* 0x0000000000027941 */ /* 0x000fea0003800000 */
.L_x_30351:
        /* <DEDUP_REMOVED lines=44> */
.L_x_30350:
[----:B------:R-:W-:Y:S05]  /*14500*/  BSYNC B1 ;  /* 0x0000000000017941 */ /* 0x000fea0003800000 */
.L_x_30349:
        /* <DEDUP_REMOVED lines=14> */
.L_x_30353:
        /* <DEDUP_REMOVED lines=12> */
.L_x_30356:
[----:B------:R-:W-:Y:S02]  /*146b0*/  IMAD.MOV.U32 R87, RZ, RZ, R208 ;  /* 0x000000ffff577224 */ /* 0x000fe400078e00d0 */
.L_x_30357:
[----:B------:R-:W-:Y:S05]  /*146c0*/  BSYNC B1 ;  /* 0x0000000000017941 */ /* 0x000fea0003800000 */
.L_x_30355:
        /* <DEDUP_REMOVED lines=16> */
.L_x_30361:
[----:B------:R-:W-:Y:S05]  /*147d0*/  BSYNC B2 ;  /* 0x0000000000027941 */ /* 0x000fea0003800000 */
.L_x_30360:
        /* <DEDUP_REMOVED lines=44> */
.L_x_30359:
[----:B------:R-:W-:Y:S05]  /*14aa0*/  BSYNC B1 ;  /* 0x0000000000017941 */ /* 0x000fea0003800000 */
.L_x_30358:
        /* <DEDUP_REMOVED lines=9> */
.L_x_30354:
        /* <DEDUP_REMOVED lines=12> */
.L_x_30363:
[----:B------:R-:W-:Y:S02]  /*14c00*/  IMAD.MOV.U32 R88, RZ, RZ, R208 ;  /* 0x000000ffff587224 */ /* 0x000fe400078e00d0 */
.L_x_30364:
[----:B------:R-:W-:Y:S05]  /*14c10*/  BSYNC B1 ;  /* 0x0000000000017941 */ /* 0x000fea0003800000 */
.L_x_30362:
        /* <DEDUP_REMOVED lines=16> */
.L_x_30368:
[----:B------:R-:W-:Y:S05]  /*14d20*/  BSYNC B2 ;  /* 0x0000000000027941 */ /* 0x000fea0003800000 */
.L_x_30367:
        /* <DEDUP_REMOVED lines=44> */
.L_x_30366:
[----:B------:R-:W-:Y:S05]  /*14ff0*/  BSYNC B1 ;  /* 0x0000000000017941 */ /* 0x000fea0003800000 */
.L_x_30365:
        /* <DEDUP_REMOVED lines=14> */
.L_x_30369:
        /* <DEDUP_REMOVED lines=12> */
.L_x_30372:
[----:B------:R-:W-:Y:S02]  /*151a0*/  IMAD.MOV.U32 R205, RZ, RZ, R208 ;  /* 0x000000ffffcd7224 */ /* 0x000fe400078e00d0 */
.L_x_30373:
[----:B------:R-:W-:Y:S05]  /*151b0*/  BSYNC B1 ;  /* 0x0000000000017941 */ /* 0x000fea0003800000 */
.L_x_30371:
        /* <DEDUP_REMOVED lines=16> */
.L_x_30377:
[----:B------:R-:W-:Y:S05]  /*152c0*/  BSYNC B2 ;  /* 0x0000000000027941 */ /* 0x000fea0003800000 */
.L_x_30376:
        /* <DEDUP_REMOVED lines=44> */
.L_x_30375:
[----:B------:R-:W-:Y:S05]  /*15590*/  BSYNC B1 ;  /* 0x0000000000017941 */ /* 0x000fea0003800000 */
.L_x_30374:
        /* <DEDUP_REMOVED lines=9> */
.L_x_30370:
        /* <DEDUP_REMOVED lines=12> */
.L_x_30379:
[----:B------:R-:W-:Y:S02]  /*156f0*/  IMAD.MOV.U32 R205, RZ, RZ, R208 ;  /* 0x000000ffffcd7224 */ /* 0x000fe400078e00d0 */
.L_x_30380:
[----:B------:R-:W-:Y:S05]  /*15700*/  BSYNC B1 ;  /* 0x0000000000017941 */ /* 0x000fea0003800000 */
.L_x_30378:
        /* <DEDUP_REMOVED lines=16> */
.L_x_30384:
[----:B------:R-:W-:Y:S05]  /*15810*/  BSYNC B2 ;  /* 0x0000000000027941 */ /* 0x000fea0003800000 */
.L_x_30383:
        /* <DEDUP_REMOVED lines=44> */
.L_x_30382:
[----:B------:R-:W-:Y:S05]  /*15ae0*/  BSYNC B1 ;  /* 0x0000000000017941 */ /* 0x000fea0003800000 */
.L_x_30381:
        /* <DEDUP_REMOVED lines=12> */
.L_x_30385:
        /* <DEDUP_REMOVED lines=12> */
.L_x_30388:
[----:B------:R-:W-:Y:S02]  /*15c70*/  IMAD.MOV.U32 R89, RZ, RZ, R208 ;  /* 0x000000ffff597224 */ /* 0x000fe400078e00d0 */
.L_x_30389:
[----:B------:R-:W-:Y:S05]  /*15c80*/  BSYNC B1 ;  /* 0x0000000000017941 */ /* 0x000fea0003800000 */
.L_x_30387:
        /* <DEDUP_REMOVED lines=16> */
.L_x_30393:
[----:B------:R-:W-:Y:S05]  /*15d90*/  BSYNC B2 ;  /* 0x0000000000027941 */ /* 0x000fea0003800000 */
.L_x_30392:
        /* <DEDUP_REMOVED lines=44> */
.L_x_30391:
[----:B------:R-:W-:Y:S05]  /*16060*/  BSYNC B1 ;  /* 0x0000000000017941 */ /* 0x000fea0003800000 */
.L_x_30390:
        /* <DEDUP_REMOVED lines=9> */
.L_x_30386:
        /* <DEDUP_REMOVED lines=12> */
.L_x_30395:
[----:B------:R-:W-:Y:S02]  /*161c0*/  IMAD.MOV.U32 R205, RZ, RZ, R208 ;  /* 0x000000ffffcd7224 */ /* 0x000fe400078e00d0 */
.L_x_30396:
[----:B------:R-:W-:Y:S05]  /*161d0*/  BSYNC B1 ;  /* 0x0000000000017941 */ /* 0x000fea0003800000 */
.L_x_30394:
        /* <DEDUP_REMOVED lines=16> */
.L_x_30400:
[----:B------:R-:W-:Y:S05]  /*162e0*/  BSYNC B2 ;  /* 0x0000000000027941 */ /* 0x000fea0003800000 */
.L_x_30399:
        /* <DEDUP_REMOVED lines=44> */
.L_x_30398:
[----:B------:R-:W-:Y:S05]  /*165b0*/  BSYNC B1 ;  /* 0x0000000000017941 */ /* 0x000fea0003800000 */
.L_x_30397:
        /* <DEDUP_REMOVED lines=12> */
.L_x_30401:
        /* <DEDUP_REMOVED lines=12> */
.L_x_30404:
[----:B------:R-:W-:Y:S02]  /*16740*/  IMAD.MOV.U32 R90, RZ, RZ, R208 ;  /* 0x000000ffff5a7224 */ /* 0x000fe400078e00d0 */
.L_x_30405:
[----:B------:R-:W-:Y:S05]  /*16750*/  BSYNC B1 ;  /* 0x0000000000017941 */ /* 0x000fea0003800000 */
.L_x_30403:
        /* <DEDUP_REMOVED lines=16> */
.L_x_30409:
[----:B------:R-:W-:Y:S05]  /*16860*/  BSYNC B2 ;  /* 0x0000000000027941 */ /* 0x000fea0003800000 */
.L_x_30408:
        /* <DEDUP_REMOVED lines=44> */
.L_x_30407:
[----:B------:R-:W-:Y:S05]  /*16b30*/  BSYNC B1 ;  /* 0x0000000000017941 */ /* 0x000fea0003800000 */
.L_x_30406:
        /* <DEDUP_REMOVED lines=9> */
.L_x_30402:
        /* <DEDUP_REMOVED lines=12> */
.L_x_30411:
[----:B------:R-:W-:Y:S02]  /*16c90*/  IMAD.MOV.U32 R205, RZ, RZ, R208 ;  /* 0x000000ffffcd7224 */ /* 0x000fe400078e00d0 */
.L_x_30412:
[----:B------:R-:W-:Y:S05]  /*16ca0*/  BSYNC B1 ;  /* 0x0000000000017941 */ /* 0x000fea0003800000 */
.L_x_30410:
        /* <DEDUP_REMOVED lines=16> */
.L_x_30416:
[----:B------:R-:W-:Y:S05]  /*16db0*/  BSYNC B2 ;  /* 0x0000000000027941 */ /* 0x000fea0003800000 */
.L_x_30415:
        /* <DEDUP_REMOVED lines=44> */
.L_x_30414:
[----:B------:R-:W-:Y:S05]  /*17080*/  BSYNC B1 ;  /* 0x0000000000017941 */ /* 0x000fea0003800000 */
.L_x_30413:
        /* <DEDUP_REMOVED lines=12> */
.L_x_30417:
        /* <DEDUP_REMOVED lines=12> */
.L_x_30420:
[----:B------:R-:W-:Y:S02]  /*17210*/  IMAD.MOV.U32 R205, RZ, RZ, R208 ;  /* 0x000000ffffcd7224 */ /* 0x000fe400078e00d0 */
.L_x_30421:
[----:B------:R-:W-:Y:S05]  /*17220*/  BSYNC B1 ;  /* 0x0000000000017941 */ /* 0x000fea0003800000 */
.L_x_30419:
        /* <DEDUP_REMOVED lines=16> */
.L_x_30425:
[----:B------:R-:W-:Y:S05]  /*17330*/  BSYNC B2 ;  /* 0x0000000000027941 */ /* 0x000fea0003800000 */
.L_x_30424:
        /* <DEDUP_REMOVED lines=44> */
.L_x_30423:
[----:B------:R-:W-:Y:S05]  /*17600*/  BSYNC B1 ;  /* 0x0000000000017941 */ /* 0x000fea0003800000 */
.L_x_30422:
        /* <DEDUP_REMOVED lines=9> */
.L_x_30418:
        /* <DEDUP_REMOVED lines=12> */
.L_x_30427:
[----:B------:R-:W-:Y:S02]  /*17760*/  IMAD.MOV.U32 R205, RZ, RZ, R208 ;  /* 0x000000ffffcd7224 */ /* 0x000fe400078e00d0 */
.L_x_30428:
[----:B------:R-:W-:Y:S05]  /*17770*/  BSYNC B1 ;  /* 0x0000000000017941 */ /* 0x000fea0003800000 */
.L_x_30426:
        /* <DEDUP_REMOVED lines=16> */
.L_x_30432:
[----:B------:R-:W-:Y:S05]  /*17880*/  BSYNC B2 ;  /* 0x0000000000027941 */ /* 0x000fea0003800000 */
.L_x_30431:
        /* <DEDUP_REMOVED lines=44> */
.L_x_30430:
[----:B------:R-:W-:Y:S05]  /*17b50*/  BSYNC B1 ;  /* 0x0000000000017941 */ /* 0x000fea0003800000 */
.L_x_30429:
        /* <DEDUP_REMOVED lines=12> */
.L_x_30433:
        /* <DEDUP_REMOVED lines=12> */
.L_x_30436:
[----:B------:R-:W-:Y:S02]  /*17ce0*/  MOV R213, R208 ;  /* 0x000000d000d57202 */ /* 0x000fe40000000f00 */
.L_x_30437:
[----:B------:R-:W-:Y:S05]  /*17cf0*/  BSYNC B1 ;  /* 0x0000000000017941 */ /* 0x000fea0003800000 */
.L_x_30435:
        /* <DEDUP_REMOVED lines=16> */
.L_x_30441:
[----:B------:R-:W-:Y:S05]  /*17e00*/  BSYNC B2 ;  /* 0x0000000000027941 */ /* 0x000fea0003800000 */
.L_x_30440:
        /* <DEDUP_REMOVED lines=44> */
.L_x_30439:
[----:B------:R-:W-:Y:S05]  /*180d0*/  BSYNC B1 ;  /* 0x0000000000017941 */ /* 0x000fea0003800000 */
.L_x_30438:
        /* <DEDUP_REMOVED lines=9> */
.L_x_30434:
        /* <DEDUP_REMOVED lines=51> */
.L_x_30442:
[----:B------:R-:W-:Y:S02]  /*184a0*/  IADD3 R216, R216, 0x80, RZ ;  /* 0x00000080d8d87810 */ /* 0x000fe40007ffe0ff */
.L_x_30313:
[----:B------:R-:W-:Y:S05]  /*184b0*/  BSYNC B0 ;  /* 0x0000000000007941 */ /* 0x000fea0003800000 */
.L_x_30312:
        /* <DEDUP_REMOVED lines=31> */
.L_x_30446:
[----:B-1----:R-:W-:Y:S02]  /*186b0*/  IMAD.MOV.U32 R210, RZ, RZ, R208 ;  /* 0x000000ffffd27224 */ /* 0x002fe400078e00d0 */
.L_x_30447:
[----:B------:R-:W-:Y:S05]  /*186c0*/  BSYNC B1 ;  /* 0x0000000000017941 */ /* 0x000fea0003800000 */
.L_x_30445:
        /* <DEDUP_REMOVED lines=16> */
.L_x_30451:
[----:B------:R-:W-:Y:S05]  /*187d0*/  BSYNC B2 ;  /* 0x0000000000027941 */ /* 0x000fea0003800000 */
.L_x_30450:
        /* <DEDUP_REMOVED lines=44> */
.L_x_30449:
[----:B------:R-:W-:Y:S05]  /*18aa0*/  BSYNC B1 ;  /* 0x0000000000017941 */ /* 0x000fea0003800000 */
.L_x_30448:
        /* <DEDUP_REMOVED lines=17> */
.L_x_30452:
        /* <DEDUP_REMOVED lines=12> */
.L_x_30455:
[----:B------:R-:W-:Y:S02]  /*18c80*/  IMAD.MOV.U32 R93, RZ, RZ, R208 ;  /* 0x000000ffff5d7224 */ /* 0x000fe400078e00d0 */
.L_x_30456:
[----:B------:R-:W-:Y:S05]  /*18c90*/  BSYNC B1 ;  /* 0x0000000000017941 */ /* 0x000fea0003800000 */
.L_x_30454:
        /* <DEDUP_REMOVED lines=16> */
.L_x_30460:
[----:B------:R-:W-:Y:S05]  /*18da0*/  BSYNC B2 ;  /* 0x0000000000027941 */ /* 0x000fea0003800000 */
.L_x_30459:
        /* <DEDUP_REMOVED lines=44> */
.L_x_30458:
[----:B------:R-:W-:Y:S05]  /*19070*/  BSYNC B1 ;  /* 0x0000000000017941 */ /* 0x000fea0003800000 */
.L_x_30457:
        /* <DEDUP_REMOVED lines=9> */
.L_x_30453:
        /* <DEDUP_REMOVED lines=12> */
.L_x_30462:
[----:B------:R-:W-:Y:S02]  /*191d0*/  MOV R205, R208 ;  /* 0x000000d000cd7202 */ /* 0x000fe40000000f00 */
.L_x_30463:
[----:B------:R-:W-:Y:S05]  /*191e0*/  BSYNC B1 ;  /* 0x0000000000017941 */ /* 0x000fea0003800000 */
.L_x_30461:
        /* <DEDUP_REMOVED lines=16> */
.L_x_30467:
[----:B------:R-:W-:Y:S05]  /*192f0*/  BSYNC B2 ;  /* 0x0000000000027941 */ /* 0x000fea0003800000 */
.L_x_30466:
        /* <DEDUP_REMOVED lines=44> */
.L_x_30465:
[----:B------:R-:W-:Y:S05]  /*195c0*/  BSYNC B1 ;  /* 0x0000000000017941 */ /* 0x000fea0003800000 */
.L_x_30464:
        /* <DEDUP_REMOVED lines=14> */
.L_x_30468:
        /* <DEDUP_REMOVED lines=12> */
.L_x_30471:
[----:B------:R-:W-:Y:S02]  /*19770*/  IMAD.MOV.U32 R96, RZ, RZ, R208 ;  /* 0x000000ffff607224 */ /* 0x000fe400078e00d0 */
.L_x_30472:
[----:B------:R-:W-:Y:S05]  /*19780*/  BSYNC B1 ;  /* 0x0000000000017941 */ /* 0x000fea0003800000 */
.L_x_30470:
        /* <DEDUP_REMOVED lines=16> */
.L_x_30476:
[----:B------:R-:W-:Y:S05]  /*19890*/  BSYNC B2 ;  /* 0x0000000000027941 */ /* 0x000fea0003800000 */
.L_x_30475:
        /* <DEDUP_REMOVED lines=44> */
.L_x_30474:
[----:B------:R-:W-:Y:S05]  /*19b60*/  BSYNC B1 ;  /* 0x0000000000017941 */ /* 0x000fea0003800000 */
.L_x_30473:
        /* <DEDUP_REMOVED lines=9> */
.L_x_30469:
        /* <DEDUP_REMOVED lines=12> */
.L_x_30478:
[----:B------:R-:W-:Y:S02]  /*19cc0*/  IMAD.MOV.U32 R96, RZ, RZ, R208 ;  /* 0x000000ffff607224 */ /* 0x000fe400078e00d0 */
.L_x_30479:
[----:B------:R-:W-:Y:S05]  /*19cd0*/  BSYNC B1 ;  /* 0x0000000000017941 */ /* 0x000fea0003800000 */
.L_x_30477:
        /* <DEDUP_REMOVED lines=16> */
.L_x_30483:
[----:B------:R-:W-:Y:S05]  /*19de0*/  BSYNC B2 ;  /* 0x0000000000027941 */ /* 0x000fea0003800000 */
.L_x_30482:
        /* <DEDUP_REMOVED lines=44> */
.L_x_30481:
[----:B------:R-:W-:Y:S05]  /*1a0b0*/  BSYNC B1 ;  /* 0x0000000000017941 */ /* 0x000fea0003800000 */
.L_x_30480:
        /* <DEDUP_REMOVED lines=14> */
.L_x_30484:
        /* <DEDUP_REMOVED lines=12> */
.L_x_30487:
[----:B------:R-:W-:Y:S02]  /*1a260*/  IMAD.MOV.U32 R95, RZ, RZ, R208 ;  /* 0x000000ffff5f7224 */ /* 0x000fe400078e00d0 */
.L_x_30488:
[----:B------:R-:W-:Y:S05]  /*1a270*/  BSYNC B1 ;  /* 0x0000000000017941 */ /* 0x000fea0003800000 */
.L_x_30486:
        /* <DEDUP_REMOVED lines=16> */
.L_x_30492:
[----:B------:R-:W-:Y:S05]  /*1a380*/  BSYNC B2 ;  /* 0x0000000000027941 */ /* 0x000fea0003800000 */
.L_x_30491:
        /* <DEDUP_REMOVED lines=44> */
.L_x_30490:
[----:B------:R-:W-:Y:S05]  /*1a650*/  BSYNC B1 ;  /* 0x0000000000017941 */ /* 0x000fea0003800000 */
.L_x_30489:
        /* <DEDUP_REMOVED lines=9> */
.L_x_30485:
        /* <DEDUP_REMOVED lines=12> */
.L_x_30494:
[----:B------:R-:W-:Y:S02]  /*1a7b0*/  IMAD.MOV.U32 R96, RZ, RZ, R208 ;  /* 0x000000ffff607224 */ /* 0x000fe400078e00d0 */
.L_x_30495:
[----:B------:R-:W-:Y:S05]  /*1a7c0*/  BSYNC B1 ;  /* 0x0000000000017941 */ /* 0x000fea0003800000 */
.L_x_30493:
        /* <DEDUP_REMOVED lines=16> */
.L_x_30499:
[----:B------:R-:W-:Y:S05]  /*1a8d0*/  BSYNC B2 ;  /* 0x0000000000027941 */ /* 0x000fea0003800000 */
.L_x_30498:
        /* <DEDUP_REMOVED lines=44> */
.L_x_30497:
[----:B------:R-:W-:Y:S05]  /*1aba0*/  BSYNC B1 ;  /* 0x0000000000017941 */ /* 0x000fea0003800000 */
.L_x_30496:
        /* <DEDUP_REMOVED lines=14> */
.L_x_30500:
        /* <DEDUP_REMOVED lines=12> */
.L_x_30503:
[----:B------:R-:W-:Y:S02]  /*1ad50*/  IMAD.MOV.U32 R205, RZ, RZ, R208 ;  /* 0x000000ffffcd7224 */ /* 0x000fe400078e00d0 */
.L_x_30504:
[----:B------:R-:W-:Y:S05]  /*1ad60*/  BSYNC B1 ;  /* 0x0000000000017941 */ /* 0x000fea0003800000 */
.L_x_30502:
        /* <DEDUP_REMOVED lines=16> */
.L_x_30508:
[----:B------:R-:W-:Y:S05]  /*1ae70*/  BSYNC B2 ;  /* 0x0000000000027941 */ /* 0x000fea0003800000 */
.L_x_30507:
        /* <DEDUP_REMOVED lines=44> */
.L_x_30506:
[----:B------:R-:W-:Y:S05]  /*1b140*/  BSYNC B1 ;  /* 0x0000000000017941 */ /* 0x000fea0003800000 */
.L_x_30505:
        /* <DEDUP_REMOVED lines=9> */
.L_x_30501:
        /* <DEDUP_REMOVED lines=12> */
.L_x_30510:
[----:B------:R-:W-:Y:S02]  /*1b2a0*/  IMAD.MOV.U32 R205, RZ, RZ, R208 ;  /* 0x000000ffffcd7224 */ /* 0x000fe400078e00d0 */
.L_x_30511:
[----:B------:R-:W-:Y:S05]  /*1b2b0*/  BSYNC B1 ;  /* 0x0000000000017941 */ /* 0x000fea0003800000 */
.L_x_30509:
        /* <DEDUP_REMOVED lines=16> */
.L_x_30515:
[----:B------:R-:W-:Y:S05]  /*1b3c0*/  BSYNC B2 ;  /* 0x0000000000027941 */ /* 0x000fea0003800000 */
.L_x_30514:
        /* <DEDUP_REMOVED lines=44> */
.L_x_30513:
[----:B------:R-:W-:Y:S05]  /*1b690*/  BSYNC B1 ;  /* 0x0000000000017941 */ /* 0x000fea0003800000 */
.L_x_30512:
        /* <DEDUP_REMOVED lines=12> */
.L_x_30516:
        /* <DEDUP_REMOVED lines=12> */
.L_x_30519:
[----:B------:R-:W-:Y:S02]  /*1b820*/  IMAD.MOV.U32 R97, RZ, RZ, R208 ;  /* 0x000000ffff617224 */ /* 0x000fe400078e00d0 */
.L_x_30520:
[----:B------:R-:W-:Y:S05]  /*1b830*/  BSYNC B1 ;  /* 0x0000000000017941 */ /* 0x000fea0003800000 */
.L_x_30518:
        /* <DEDUP_REMOVED lines=16> */
.L_x_30524:
[----:B------:R-:W-:Y:S05]  /*1b940*/  BSYNC B2 ;  /* 0x0000000000027941 */ /* 0x000fea0003800000 */
.L_x_30523:
        /* <DEDUP_REMOVED lines=44> */
.L_x_30522:
[----:B------:R-:W-:Y:S05]  /*1bc10*/  BSYNC B1 ;  /* 0x0000000000017941 */ /* 0x000fea0003800000 */
.L_x_30521:
        /* <DEDUP_REMOVED lines=9> */
.L_x_30517:
        /* <DEDUP_REMOVED lines=12> */
.L_x_30526:
[----:B------:R-:W-:Y:S02]  /*1bd70*/  IMAD.MOV.U32 R205, RZ, RZ, R208 ;  /* 0x000000ffffcd7224 */ /* 0x000fe400078e00d0 */
.L_x_30527:
[----:B------:R-:W-:Y:S05]  /*1bd80*/  BSYNC B1 ;  /* 0x0000000000017941 */ /* 0x000fea0003800000 */
.L_x_30525:
        /* <DEDUP_REMOVED lines=16> */
.L_x_30531:
[----:B------:R-:W-:Y:S05]  /*1be90*/  BSYNC B2 ;  /* 0x0000000000027941 */ /* 0x000fea0003800000 */
.L_x_30530:
        /* <DEDUP_REMOVED lines=44> */
.L_x_30529:
[----:B------:R-:W-:Y:S05]  /*1c160*/  BSYNC B1 ;  /* 0x0000000000017941 */ /* 0x000fea0003800000 */
.L_x_30528:
        /* <DEDUP_REMOVED lines=12> */
.L_x_30532:
        /* <DEDUP_REMOVED lines=12> */
.L_x_30535:
[----:B------:R-:W-:Y:S02]  /*1c2f0*/  IMAD.MOV.U32 R98, RZ, RZ, R208 ;  /* 0x000000ffff627224 */ /* 0x000fe400078e00d0 */
.L_x_30536:
[----:B------:R-:W-:Y:S05]  /*1c300*/  BSYNC B1 ;  /* 0x0000000000017941 */ /* 0x000fea0003800000 */
.L_x_30534:
        /* <DEDUP_REMOVED lines=16> */
.L_x_30540:
[----:B------:R-:W-:Y:S05]  /*1c410*/  BSYNC B2 ;  /* 0x0000000000027941 */ /* 0x000fea0003800000 */
.L_x_30539:
        /* <DEDUP_REMOVED lines=44> */
.L_x_30538:
[----:B------:R-:W-:Y:S05]  /*1c6e0*/  BSYNC B1 ;  /* 0x0000000000017941 */ /* 0x000fea0003800000 */
.L_x_30537:
        /* <DEDUP_REMOVED lines=9> */
.L_x_30533:
        /* <DEDUP_REMOVED lines=12> */
.L_x_30542:
[----:B------:R-:W-:Y:S02]  /*1c840*/  IMAD.MOV.U32 R205, RZ, RZ, R208 ;  /* 0x000000ffffcd7224 */ /* 0x000fe400078e00d0 */
.L_x_30543:
[----:B------:R-:W-:Y:S05]  /*1c850*/  BSYNC B1 ;  /* 0x0000000000017941 */ /* 0x000fea0003800000 */
.L_x_30541:
        /* <DEDUP_REMOVED lines=16> */
.L_x_30547:
[----:B------:R-:W-:Y:S05]  /*1c960*/  BSYNC B2 ;  /* 0x0000000000027941 */ /* 0x000fea0003800000 */
.L_x_30546:
        /* <DEDUP_REMOVED lines=44> */
.L_x_30545:
[----:B------:R-:W-:Y:S05]  /*1cc30*/  BSYNC B1 ;  /* 0x0000000000017941 */ /* 0x000fea0003800000 */
.L_x_30544:
        /* <DEDUP_REMOVED lines=12> */
.L_x_30548:
        /* <DEDUP_REMOVED lines=12> */
.L_x_30551:
[----:B------:R-:W-:Y:S02]  /*1cdc0*/  IMAD.MOV.U32 R205, RZ, RZ, R208 ;  /* 0x000000ffffcd7224 */ /* 0x000fe400078e00d0 */
.L_x_30552:
[----:B------:R-:W-:Y:S05]  /*1cdd0*/  BSYNC B1 ;  /* 0x0000000000017941 */ /* 0x000fea0003800000 */
.L_x_30550:
        /* <DEDUP_REMOVED lines=16> */
.L_x_30556:
[----:B------:R-:W-:Y:S05]  /*1cee0*/  BSYNC B2 ;  /* 0x0000000000027941 */ /* 0x000fea0003800000 */
.L_x_30555:
        /* <DEDUP_REMOVED lines=44> */
.L_x_30554:
[----:B------:R-:W-:Y:S05]  /*1d1b0*/  BSYNC B1 ;  /* 0x0000000000017941 */ /* 0x000fea0003800000 */
.L_x_30553:
        /* <DEDUP_REMOVED lines=9> */
.L_x_30549:
        /* <DEDUP_REMOVED lines=12> */
.L_x_30558:
[----:B------:R-:W-:Y:S02]  /*1d310*/  IMAD.MOV.U32 R205, RZ, RZ, R208 ;  /* 0x000000ffffcd7224 */ /* 0x000fe400078e00d0 */
.L_x_30559:
[----:B------:R-:W-:Y:S05]  /*1d320*/  BSYNC B1 ;  /* 0x0000000000017941 */ /* 0x000fea0003800000 */
.L_x_30557:
        /* <DEDUP_REMOVED lines=16> */
.L_x_30563:
[----:B------:R-:W-:Y:S05]  /*1d430*/  BSYNC B2 ;  /* 0x0000000000027941 */ /* 0x000fea0003800000 */
.L_x_30562:
        /* <DEDUP_REMOVED lines=44> */
.L_x_30561:
[----:B------:R-:W-:Y:S05]  /*1d700*/  BSYNC B1 ;  /* 0x0000000000017941 */ /* 0x000fea0003800000 */
.L_x_30560:
        /* <DEDUP_REMOVED lines=12> */
.L_x_30564:
        /* <DEDUP_REMOVED lines=12> */
.L_x_30567:
[----:B------:R-:W-:Y:S02]  /*1d890*/  IMAD.MOV.U32 R213, RZ, RZ, R208 ;  /* 0x000000ffffd57224 */ /* 0x000fe400078e00d0 */
.L_x_30568:
[----:B------:R-:W-:Y:S05]  /*1d8a0*/  BSYNC B1 ;  /* 0x0000000000017941 */ /* 0x000fea0003800000 */
.L_x_30566:
        /* <DEDUP_REMOVED lines=16> */
.L_x_30572:
[----:B------:R-:W-:Y:S05]  /*1d9b0*/  BSYNC B2 ;  /* 0x0000000000027941 */ /* 0x000fea0003800000 */
.L_x_30571:
        /* <DEDUP_REMOVED lines=44> */
.L_x_30570:
[----:B------:R-:W-:Y:S05]  /*1dc80*/  BSYNC B1 ;  /* 0x0000000000017941 */ /* 0x000fea0003800000 */
.L_x_30569:
        /* <DEDUP_REMOVED lines=9> */
.L_x_30565:
        /* <DEDUP_REMOVED lines=51> */
.L_x_30573:
[----:B------:R-:W-:Y:S02]  /*1e050*/  IADD3 R216, R216, 0x80, RZ ;  /* 0x00000080d8d87810 */ /* 0x000fe40007ffe0ff */
.L_x_30444:
[----:B------:R-:W-:Y:S05]  /*1e060*/  BSYNC B0 ;  /* 0x0000000000007941 */ /* 0x000fea0003800000 */
.L_x_30443:
        /* <DEDUP_REMOVED lines=31> */
.L_x_30577:
[----:B-1----:R-:W-:Y:S02]  /*1e260*/  IMAD.MOV.U32 R210, RZ, RZ, R208 ;  /* 0x000000ffffd27224 */ /* 0x002fe400078e00d0 */
.L_x_30578:
[----:B------:R-:W-:Y:S05]  /*1e270*/  BSYNC B1 ;  /* 0x0000000000017941 */ /* 0x000fea0003800000 */
.L_x_30576:
        /* <DEDUP_REMOVED lines=16> */
.L_x_30582:
[----:B------:R-:W-:Y:S05]  /*1e380*/  BSYNC B2 ;  /* 0x0000000000027941 */ /* 0x000fea0003800000 */
.L_x_30581:
        /* <DEDUP_REMOVED lines=44> */
.L_x_30580:
[----:B------:R-:W-:Y:S05]  /*1e650*/  BSYNC B1 ;  /* 0x0000000000017941 */ /* 0x000fea0003800000 */
.L_x_30579:
        /* <DEDUP_REMOVED lines=17> */
.L_x_30583:
        /* <DEDUP_REMOVED lines=12> */
.L_x_30586:
[----:B------:R-:W-:Y:S02]  /*1e830*/  IMAD.MOV.U32 R101, RZ, RZ, R208 ;  /* 0x000000ffff657224 */ /* 0x000fe400078e00d0 */
.L_x_30587:
[----:B------:R-:W-:Y:S05]  /*1e840*/  BSYNC B1 ;  /* 0x0000000000017941 */ /* 0x000fea0003800000 */
.L_x_30585:
        /* <DEDUP_REMOVED lines=16> */
.L_x_30591:
[----:B------:R-:W-:Y:S05]  /*1e950*/  BSYNC B2 ;  /* 0x0000000000027941 */ /* 0x000fea0003800000 */
.L_x_30590:
        /* <DEDUP_REMOVED lines=44> */
.L_x_30589:
[----:B------:R-:W-:Y:S05]  /*1ec20*/  BSYNC B1 ;  /* 0x0000000000017941 */ /* 0x000fea0003800000 */
.L_x_30588:
        /* <DEDUP_REMOVED lines=9> */
.L_x_30584:
        /* <DEDUP_REMOVED lines=12> */
.L_x_30593:
[----:B------:R-:W-:Y:S02]  /*1ed80*/  IMAD.MOV.U32 R205, RZ, RZ, R208 ;  /* 0x000000ffffcd7224 */ /* 0x000fe400078e00d0 */
.L_x_30594:
[----:B------:R-:W-:Y:S05]  /*1ed90*/  BSYNC B1 ;  /* 0x0000000000017941 */ /* 0x000fea0003800000 */
.L_x_30592:
        /* <DEDUP_REMOVED lines=16> */
.L_x_30598:
[----:B------:R-:W-:Y:S05]  /*1eea0*/  BSYNC B2 ;  /* 0x0000000000027941 */ /* 0x000fea0003800000 */
.L_x_30597:
        /* <DEDUP_REMOVED lines=44> */
.L_x_30596:
[----:B------:R-:W-:Y:S05]  /*1f170*/  BSYNC B1 ;  /* 0x0000000000017941 */ /* 0x000fea0003800000 */
.L_x_30595:
        /* <DEDUP_REMOVED lines=14> */
.L_x_30599:
        /* <DEDUP_REMOVED lines=12> */
.L_x_30602:
[----:B------:R-:W-:Y:S02]  /*1f320*/  IMAD.MOV.U32 R104, RZ, RZ, R208 ;  /* 0x000000ffff687224 */ /* 0x000fe400078e00d0 */
.L_x_30603:
[----:B------:R-:W-:Y:S05]  /*1f330*/  BSYNC B1 ;  /* 0x0000000000017941 */ /* 0x000fea0003800000 */
.L_x_30601:
        /* <DEDUP_REMOVED lines=16> */
.L_x_30607:
[----:B------:R-:W-:Y:S05]  /*1f440*/  BSYNC B2 ;  /* 0x0000000000027941 */ /* 0x000fea0003800000 */
.L_x_30606:
        /* <DEDUP_REMOVED lines=44> */
.L_x_30605:
[----:B------:R-:W-:Y:S05]  /*1f710*/  BSYNC B1 ;  /* 0x0000000000017941 */ /* 0x000fea0003800000 */
.L_x_30604:
        /* <DEDUP_REMOVED lines=9> */
.L_x_30600:
        /* <DEDUP_REMOVED lines=12> */
.L_x_30609:
[----:B------:R-:W-:Y:S02]  /*1f870*/  IMAD.MOV.U32 R104, RZ, RZ, R208 ;  /* 0x000000ffff687224 */ /* 0x000fe400078e00d0 */
.L_x_30610:
[----:B------:R-:W-:Y:S05]  /*1f880*/  BSYNC B1 ;  /* 0x0000000000017941 */ /* 0x000fea0003800000 */
.L_x_30608:
        /* <DEDUP_REMOVED lines=16> */
.L_x_30614:
[----:B------:R-:W-:Y:S05]  /*1f990*/  BSYNC B2 ;  /* 0x0000000000027941 */ /* 0x000fea0003800000 */
.L_x_30613:
        /* <DEDUP_REMOVED lines=44> */
.L_x_30612:
[----:B------:R-:W-:Y:S05]  /*1fc60*/  BSYNC B1 ;  /* 0x0000000000017941 */ /* 0x000fea0003800000 */
.L_x_30611:
        /* <DEDUP_REMOVED lines=14> */
.L_x_30615:
        /* <DEDUP_REMOVED lines=12> */
.L_x_30618:
[----:B------:R-:W-:Y:S02]  /*1fe10*/  IMAD.MOV.U32 R103, RZ, RZ, R208 ;  /* 0x000000ffff677224 */ /* 0x000fe400078e00d0 */
.L_x_30619:
[----:B------:R-:W-:Y:S05]  /*1fe20*/  BSYNC B1 ;  /* 0x0000000000017941 */ /* 0x000fea0003800000 */
.L_x_30617:
        /* <DEDUP_REMOVED lines=16> */
.L_x_30623:
[----:B------:R-:W-:Y:S05]  /*1ff30*/  BSYNC B2 ;  /* 0x0000000000027941 */ /* 0x000fea0003800000 */
.L_x_30622:
        /* <DEDUP_REMOVED lines=44> */
.L_x_30621:
[----:B------:R-:W-:Y:S05]  /*20200*/  BSYNC B1 ;  /* 0x0000000000017941 */ /* 0x000fea0003800000 */
.L_x_30620:
        /* <DEDUP_REMOVED lines=9> */
.L_x_30616:
        /* <DEDUP_REMOVED lines=12> */
.L_x_30625:
[----:B------:R-:W-:Y:S02]  /*20360*/  IMAD.MOV.U32 R104, RZ, RZ, R208 ;  /* 0x000000ffff687224 */ /* 0x000fe400078e00d0 */
.L_x_30626:
[----:B------:R-:W-:Y:S05]  /*20370*/  BSYNC B1 ;  /* 0x0000000000017941 */ /* 0x000fea0003800000 */
.L_x_30624:
        /* <DEDUP_REMOVED lines=16> */
.L_x_30630:
[----:B------:R-:W-:Y:S05]  /*20480*/  BSYNC B2 ;  /* 0x0000000000027941 */ /* 0x000fea0003800000 */
.L_x_30629:
        /* <DEDUP_REMOVED lines=44> */
.L_x_30628:
[----:B------:R-:W-:Y:S05]  /*20750*/  BSYNC B1 ;  /* 0x0000000000017941 */ /* 0x000fea0003800000 */
.L_x_30627:
        /* <DEDUP_REMOVED lines=14> */
.L_x_30631:
        /* <DEDUP_REMOVED lines=12> */
.L_x_30634:
[----:B------:R-:W-:Y:S02]  /*20900*/  IMAD.MOV.U32 R205, RZ, RZ, R208 ;  /* 0x000000ffffcd7224 */ /* 0x000fe400078e00d0 */
.L_x_30635:
[----:B------:R-:W-:Y:S05]  /*20910*/  BSYNC B1 ;  /* 0x0000000000017941 */ /* 0x000fea0003800000 */
.L_x_30633:
        /* <DEDUP_REMOVED lines=16> */
.L_x_30639:
[----:B------:R-:W-:Y:S05]  /*20a20*/  BSYNC B2 ;  /* 0x0000000000027941 */ /* 0x000fea0003800000 */
.L_x_30638:
        /* <DEDUP_REMOVED lines=44> */
.L_x_30637:
[----:B------:R-:W-:Y:S05]  /*20cf0*/  BSYNC B1 ;  /* 0x0000000000017941 */ /* 0x000fea0003800000 */
.L_x_30636:
        /* <DEDUP_REMOVED lines=9> */
.L_x_30632:
        /* <DEDUP_REMOVED lines=12> */
.L_x_30641:
[----:B------:R-:W-:Y:S02]  /*20e50*/  IMAD.MOV.U32 R205, RZ, RZ, R208 ;  /* 0x000000ffffcd7224 */ /* 0x000fe400078e00d0 */
.L_x_30642:
[----:B------:R-:W-:Y:S05]  /*20e60*/  BSYNC B1 ;  /* 0x0000000000017941 */ /* 0x000fea0003800000 */
.L_x_30640:
        /* <DEDUP_REMOVED lines=16> */
.L_x_30646:
[----:B------:R-:W-:Y:S05]  /*20f70*/  BSYNC B2 ;  /* 0x0000000000027941 */ /* 0x000fea0003800000 */
.L_x_30645:
        /* <DEDUP_REMOVED lines=44> */
.L_x_30644:
[----:B------:R-:W-:Y:S05]  /*21240*/  BSYNC B1 ;  /* 0x0000000000017941 */ /* 0x000fea0003800000 */
.L_x_30643:
        /* <DEDUP_REMOVED lines=12> */
.L_x_30647:
        /* <DEDUP_REMOVED lines=12> */
.L_x_30650:
[----:B------:R-:W-:Y:S02]  /*213d0*/  IMAD.MOV.U32 R105, RZ, RZ, R208 ;  /* 0x000000ffff697224 */ /* 0x000fe400078e00d0 */
.L_x_30651:
[----:B------:R-:W-:Y:S05]  /*213e0*/  BSYNC B1 ;  /* 0x0000000000017941 */ /* 0x000fea0003800000 */
.L_x_30649:
        /* <DEDUP_REMOVED lines=16> */
.L_x_30655:
[----:B------:R-:W-:Y:S05]  /*214f0*/  BSYNC B2 ;  /* 0x0000000000027941 */ /* 0x000fea0003800000 */
.L_x_30654:
        /* <DEDUP_REMOVED lines=44> */
.L_x_30653:
[----:B------:R-:W-:Y:S05]  /*217c0*/  BSYNC B1 ;  /* 0x0000000000017941 */ /* 0x000fea0003800000 */
.L_x_30652:
        /* <DEDUP_REMOVED lines=9> */
.L_x_30648:
        /* <DEDUP_REMOVED lines=12> */
.L_x_30657:
[----:B------:R-:W-:Y:S02]  /*21920*/  IMAD.MOV.U32 R205, RZ, RZ, R208 ;  /* 0x000000ffffcd7224 */ /* 0x000fe400078e00d0 */
.L_x_30658:
[----:B------:R-:W-:Y:S05]  /*21930*/  BSYNC B1 ;  /* 0x0000000000017941 */ /* 0x000fea0003800000 */
.L_x_30656:
        /* <DEDUP_REMOVED lines=16> */
.L_x_30662:
[----:B------:R-:W-:Y:S05]  /*21a40*/  BSYNC B2 ;  /* 0x0000000000027941 */ /* 0x000fea0003800000 */
.L_x_30661:
        /* <DEDUP_REMOVED lines=44> */
.L_x_30660:
[----:B------:R-:W-:Y:S05]  /*21d10*/  BSYNC B1 ;  /* 0x0000000000017941 */ /* 0x000fea0003800000 */
.L_x_30659:
        /* <DEDUP_REMOVED lines=12> */
.L_x_30663:
        /* <DEDUP_REMOVED lines=12> */
.L_x_30666:
[----:B------:R-:W-:Y:S02]  /*21ea0*/  IMAD.MOV.U32 R106, RZ, RZ, R208 ;  /* 0x000000ffff6a7224 */ /* 0x000fe400078e00d0 */
.L_x_30667:
[----:B------:R-:W-:Y:S05]  /*21eb0*/  BSYNC B1 ;  /* 0x0000000000017941 */ /* 0x000fea0003800000 */
.L_x_30665:
        /* <DEDUP_REMOVED lines=16> */
.L_x_30671:
[----:B------:R-:W-:Y:S05]  /*21fc0*/  BSYNC B2 ;  /* 0x0000000000027941 */ /* 0x000fea0003800000 */
.L_x_30670:
        /* <DEDUP_REMOVED lines=44> */
.L_x_30669:
[----:B------:R-:W-:Y:S05]  /*22290*/  BSYNC B1 ;  /* 0x0000000000017941 */ /* 0x000fea0003800000 */
.L_x_30668:
        /* <DEDUP_REMOVED lines=9> */
.L_x_30664:
        /* <DEDUP_REMOVED lines=12> */
.L_x_30673:
[----:B------:R-:W-:Y:S02]  /*223f0*/  IMAD.MOV.U32 R205, RZ, RZ, R208 ;  /* 0x000000ffffcd7224 */ /* 0x000fe400078e00d0 */
.L_x_30674:
[----:B------:R-:W-:Y:S05]  /*22400*/  BSYNC B1 ;  /* 0x0000000000017941 */ /* 0x000fea0003800000 */
.L_x_30672:
        /* <DEDUP_REMOVED lines=16> */
.L_x_30678:
[----:B------:R-:W-:Y:S05]  /*22510*/  BSYNC B2 ;  /* 0x0000000000027941 */ /* 0x000fea0003800000 */
.L_x_30677:
        /* <DEDUP_REMOVED lines=44> */
.L_x_30676:
[----:B------:R-:W-:Y:S05]  /*227e0*/  BSYNC B1 ;  /* 0x0000000000017941 */ /* 0x000fea0003800000 */
.L_x_30675:
        /* <DEDUP_REMOVED lines=12> */
.L_x_30679:
        /* <DEDUP_REMOVED lines=12> */
.L_x_30682:
[----:B------:R-:W-:Y:S02]  /*22970*/  IMAD.MOV.U32 R205, RZ, RZ, R208 ;  /* 0x000000ffffcd7224 */ /* 0x000fe400078e00d0 */
.L_x_30683:
[----:B------:R-:W-:Y:S05]  /*22980*/  BSYNC B1 ;  /* 0x0000000000017941 */ /* 0x000fea0003800000 */
.L_x_30681:
        /* <DEDUP_REMOVED lines=16> */
.L_x_30687:
[----:B------:R-:W-:Y:S05]  /*22a90*/  BSYNC B2 ;  /* 0x0000000000027941 */ /* 0x000fea0003800000 */
.L_x_30686:
        /* <DEDUP_REMOVED lines=44> */
.L_x_30685:
[----:B------:R-:W-:Y:S05]  /*22d60*/  BSYNC B1 ;  /* 0x0000000000017941 */ /* 0x000fea0003800000 */
.L_x_30684:
        /* <DEDUP_REMOVED lines=9> */
.L_x_30680:
        /* <DEDUP_REMOVED lines=12> */
.L_x_30689:
[----:B------:R-:W-:Y:S02]  /*22ec0*/  IMAD.MOV.U32 R205, RZ, RZ, R208 ;  /* 0x000000ffffcd7224 */ /* 0x000fe400078e00d0 */
.L_x_30690:
[----:B------:R-:W-:Y:S05]  /*22ed0*/  BSYNC B1 ;  /* 0x0000000000017941 */ /* 0x000fea0003800000 */
.L_x_30688:
        /* <DEDUP_REMOVED lines=16> */
.L_x_30694:
[----:B------:R-:W-:Y:S05]  /*22fe0*/  BSYNC B2 ;  /* 0x0000000000027941 */ /* 0x000fea0003800000 */
.L_x_30693:
        /* <DEDUP_REMOVED lines=44> */
.L_x_30692:
[----:B------:R-:W-:Y:S05]  /*232b0*/  BSYNC B1 ;  /* 0x0000000000017941 */ /* 0x000fea0003800000 */
.L_x_30691:
        /* <DEDUP_REMOVED lines=12> */
.L_x_30695:
        /* <DEDUP_REMOVED lines=12> */
.L_x_30698:
[----:B------:R-:W-:Y:S02]  /*23440*/  IMAD.MOV.U32 R213, RZ, RZ, R208 ;  /* 0x000000ffffd57224 */ /* 0x000fe400078e00d0 */
.L_x_30699:
[----:B------:R-:W-:Y:S05]  /*23450*/  BSYNC B1 ;  /* 0x0000000000017941 */ /* 0x000fea0003800000 */
.L_x_30697:
        /* <DEDUP_REMOVED lines=16> */
.L_x_30703:
[----:B------:R-:W-:Y:S05]  /*23560*/  BSYNC B2 ;  /* 0x0000000000027941 */ /* 0x000fea0003800000 */
.L_x_30702:
        /* <DEDUP_REMOVED lines=44> */
.L_x_30701:
[----:B------:R-:W-:Y:S05]  /*23830*/  BSYNC B1 ;  /* 0x0000000000017941 */ /* 0x000fea0003800000 */
.L_x_30700:
        /* <DEDUP_REMOVED lines=9> */
.L_x_30696:
[----:B------:R-:W-:Y:S02]  /*238d0*/  SEL R211, RZ, 0x1000000, P5 ;  /* 0x01000000ffd37807 */ /* 0x000fe40002800000 */
        /* <DEDUP_REMOVED lines=16> */
[C---:B------:R-:W-:Y:S02]  /*239e0*/  SHF.L.U32 R220, R216.reuse, 0x3, RZ ;  /* 0x00000003d8dc7819 */ /* 0x040fe400000006ff */
[C---:B------:R-:W-:Y:S02]  /*239f0*/  LEA.HI.X R215, R216.reuse, c[0x0][0x18c], RZ, 0x5, P0 ;  /* 0x00006300d8d77a11 */ /* 0x040fe400000f2cff */
[----:B------:R-:W-:Y:S02]  /*23a00*/  SHF.L.U64.HI R221, R216, 0x3, RZ ;  /* 0x00000003d8dd7819 */ /* 0x000fe400000102ff */
[----:B------:R-:W-:Y:S01]  /*23a10*/  IADD3 R116, P0, R220, c[0x0][0x190], RZ ;  /* 0x00006400dc747a10 */ /* 0x000fe20007f1e0ff */
[----:B------:R0:W-:Y:S01]  /*23a20*/  STG.E.128 [R214.64], R100 ;  /* 0x00000064d6007986 */ /* 0x0001e2000c101d06 */
[----:B------:R-:W-:-:S02]  /*23a30*/  LOP3.LUT R213, R213, R218, R219, 0xfe, !PT ;  /* 0x000000dad5d57212 */ /* 0x000fc400078efedb */
[----:B------:R-:W-:Y:S01]  /*23a40*/  LOP3.LUT R212, R118, R212, R210, 0xfe, !PT ;  /* 0x000000d476d47212 */ /* 0x000fe200078efed2 */
[----:B------:R0:W-:Y:S01]  /*23a50*/  STG.E.128 [R214.64+0x10], R104 ;  /* 0x00001068d6007986 */ /* 0x0001e2000c101d06 */
[----:B------:R-:W-:Y:S02]  /*23a60*/  IADD3.X R117, R221, c[0x0][0x194], RZ, P0, !PT ;  /* 0x00006500dd757a10 */ /* 0x000fe400007fe4ff */
        /* <DEDUP_REMOVED lines=25> */
.L_x_30704:
[----:B------:R-:W-:Y:S02]  /*23c00*/  IADD3 R216, R216, 0x80, RZ ;  /* 0x00000080d8d87810 */ /* 0x000fe40007ffe0ff */
.L_x_30575:
[----:B------:R-:W-:Y:S05]  /*23c10*/  BSYNC B0 ;  /* 0x0000000000007941 */ /* 0x000fea0003800000 */
.L_x_30574:
        /* <DEDUP_REMOVED lines=31> */
.L_x_30708:
[----:B-1----:R-:W-:Y:S02]  /*23e10*/  IMAD.MOV.U32 R210, RZ, RZ, R208 ;  /* 0x000000ffffd27224 */ /* 0x002fe400078e00d0 */
.L_x_30709:
[----:B------:R-:W-:Y:S05]  /*23e20*/  BSYNC B1 ;  /* 0x0000000000017941 */ /* 0x000fea0003800000 */
.L_x_30707:
        /* <DEDUP_REMOVED lines=16> */
.L_x_30713:
[----:B------:R-:W-:Y:S05]  /*23f30*/  BSYNC B2 ;  /* 0x0000000000027941 */ /* 0x000fea0003800000 */
.L_x_30712:
        /* <DEDUP_REMOVED lines=44> */
.L_x_30711:
[----:B------:R-:W-:Y:S05]  /*24200*/  BSYNC B1 ;  /* 0x0000000000017941 */ /* 0x000fea0003800000 */
.L_x_30710:
[----:B------:R-:W0:Y:S01]  /*24210*/  I2F.U32 R109, R210 ;  /* 0x000000d2006d7306 */ /* 0x000e220000201000 */
[----:B------:R-:W-:Y:S01]  /*24220*/  IMAD.MOV.U32 R212, RZ, RZ, 0x2f800000 ;  /* 0x2f800000ffd47424 */ /* 0x000fe200078e00ff */
[----:B------:R-:W-:Y:S01]  /*24230*/  ISETP.NE.U32.AND P1, PT, RZ, c[0x0][0x178], PT ;  /* 0x00005e00ff007a0c */ /* 0x000fe20003f25070 */
[----:B-----5:R-:W-:Y:S01]  /*24240*/  HADD2.F32 R108, -RZ, R112.H0_H0 ;  /* 0x20000070ff6c7230 */ /* 0x020fe20000004100 */
[----:B------:R-:W-:Y:S02]  /*24250*/  LOP3.LUT R6, R6, 0xfffffff7, RZ, 0xc0, !PT ;  /* 0xfffffff706067812 */ /* 0x000fe400078ec0ff */
[----:B------:R-:W-:-:S02]  /*24260*/  ISETP.NE.AND.EX P1, PT, RZ, c[0x0][0x17c], PT, P1 ;  /* 0x00005f00ff007a0c */ /* 0x000fc40003f25310 */
        /* <DEDUP_REMOVED lines=11> */
.L_x_30714:
        /* <DEDUP_REMOVED lines=12> */
.L_x_30717:
[----:B------:R-:W-:Y:S02]  /*243e0*/  IMAD.MOV.U32 R109, RZ, RZ, R208 ;  /* 0x000000ffff6d7224 */ /* 0x000fe400078e00d0 */
.L_x_30718:
[----:B------:R-:W-:Y:S05]  /*243f0*/  BSYNC B1 ;  /* 0x0000000000017941 */ /* 0x000fea0003800000 */
.L_x_30716:
        /* <DEDUP_REMOVED lines=16> */
.L_x_30722:
[----:B------:R-:W-:Y:S05]  /*24500*/  BSYNC B2 ;  /* 0x0000000000027941 */ /* 0x000fea0003800000 */
.L_x_30721:
        /* <DEDUP_REMOVED lines=44> */
.L_x_30720:
[----:B------:R-:W-:Y:S05]  /*247d0*/  BSYNC B1 ;  /* 0x0000000000017941 */ /* 0x000fea0003800000 */
.L_x_30719:
        /* <DEDUP_REMOVED lines=9> */
.L_x_30715:
        /* <DEDUP_REMOVED lines=12> */
.L_x_30724:
[----:B------:R-:W-:Y:S02]  /*24930*/  IMAD.MOV.U32 R205, RZ, RZ, R208 ;  /* 0x000000ffffcd7224 */ /* 0x000fe400078e00d0 */
.L_x_30725:
[----:B------:R-:W-:Y:S05]  /*24940*/  BSYNC B1 ;  /* 0x0000000000017941 */ /* 0x000fea0003800000 */
.L_x_30723:
        /* <DEDUP_REMOVED lines=16> */
.L_x_30729:
[----:B------:R-:W-:Y:S05]  /*24a50*/  BSYNC B2 ;  /* 0x0000000000027941 */ /* 0x000fea0003800000 */
.L_x_30728:
        /* <DEDUP_REMOVED lines=44> */
.L_x_30727:
[----:B------:R-:W-:Y:S05]  /*24d20*/  BSYNC B1 ;  /* 0x0000000000017941 */ /* 0x000fea0003800000 */
.L_x_30726:
        /* <DEDUP_REMOVED lines=14> */
.L_x_30730:
        /* <DEDUP_REMOVED lines=12> */
.L_x_30733:
[----:B------:R-:W-:Y:S02]  /*24ed0*/  IMAD.MOV.U32 R112, RZ, RZ, R208 ;  /* 0x000000ffff707224 */ /* 0x000fe400078e00d0 */
.L_x_30734:
[----:B------:R-:W-:Y:S05]  /*24ee0*/  BSYNC B1 ;  /* 0x0000000000017941 */ /* 0x000fea0003800000 */
.L_x_30732:
        /* <DEDUP_REMOVED lines=16> */
.L_x_30738:
[----:B------:R-:W-:Y:S05]  /*24ff0*/  BSYNC B2 ;  /* 0x0000000000027941 */ /* 0x000fea0003800000 */
.L_x_30737:
        /* <DEDUP_REMOVED lines=44> */
.L_x_30736:
[----:B------:R-:W-:Y:S05]  /*252c0*/  BSYNC B1 ;  /* 0x0000000000017941 */ /* 0x000fea0003800000 */
.L_x_30735:
        /* <DEDUP_REMOVED lines=9> */
.L_x_30731:
        /* <DEDUP_REMOVED lines=12> */
.L_x_30740:
[----:B------:R-:W-:Y:S02]  /*25420*/  IMAD.MOV.U32 R112, RZ, RZ, R208 ;  /* 0x000000ffff707224 */ /* 0x000fe400078e00d0 */
.L_x_30741:
[----:B------:R-:W-:Y:S05]  /*25430*/  BSYNC B1 ;  /* 0x0000000000017941 */ /* 0x000fea0003800000 */
.L_x_30739:
        /* <DEDUP_REMOVED lines=16> */
.L_x_30745:
[----:B------:R-:W-:Y:S05]  /*25540*/  BSYNC B2 ;  /* 0x0000000000027941 */ /* 0x000fea0003800000 */
.L_x_30744:
        /* <DEDUP_REMOVED lines=44> */
.L_x_30743:
[----:B------:R-:W-:Y:S05]  /*25810*/  BSYNC B1 ;  /* 0x0000000000017941 */ /* 0x000fea0003800000 */
.L_x_30742:
        /* <DEDUP_REMOVED lines=14> */
.L_x_30746:
        /* <DEDUP_REMOVED lines=12> */
.L_x_30749:
[----:B------:R-:W-:Y:S02]  /*259c0*/  IMAD.MOV.U32 R111, RZ, RZ, R208 ;  /* 0x000000ffff6f7224 */ /* 0x000fe400078e00d0 */
.L_x_30750:
[----:B------:R-:W-:Y:S05]  /*259d0*/  BSYNC B1 ;  /* 0x0000000000017941 */ /* 0x000fea0003800000 */
.L_x_30748:
        /* <DEDUP_REMOVED lines=16> */
.L_x_30754:
[----:B------:R-:W-:Y:S05]  /*25ae0*/  BSYNC B2 ;  /* 0x0000000000027941 */ /* 0x000fea0003800000 */
.L_x_30753:
        /* <DEDUP_REMOVED lines=44> */
.L_x_30752:
[----:B------:R-:W-:Y:S05]  /*25db0*/  BSYNC B1 ;  /* 0x0000000000017941 */ /* 0x000fea0003800000 */
.L_x_30751:
        /* <DEDUP_REMOVED lines=9> */
.L_x_30747:
        /* <DEDUP_REMOVED lines=12> */
.L_x_30756:
[----:B------:R-:W-:Y:S02]  /*25f10*/  IMAD.MOV.U32 R112, RZ, RZ, R208 ;  /* 0x000000ffff707224 */ /* 0x000fe400078e00d0 */
.L_x_30757:
[----:B------:R-:W-:Y:S05]  /*25f20*/  BSYNC B1 ;  /* 0x0000000000017941 */ /* 0x000fea0003800000 */
.L_x_30755:
        /* <DEDUP_REMOVED lines=16> */
.L_x_30761:
[----:B------:R-:W-:Y:S05]  /*26030*/  BSYNC B2 ;  /* 0x0000000000027941 */ /* 0x000fea0003800000 */
.L_x_30760:
        /* <DEDUP_REMOVED lines=44> */
.L_x_30759:
[----:B------:R-:W-:Y:S05]  /*26300*/  BSYNC B1 ;  /* 0x0000000000017941 */ /* 0x000fea0003800000 */
.L_x_30758:
        /* <DEDUP_REMOVED lines=14> */
.L_x_30762:
        /* <DEDUP_REMOVED lines=12> */
.L_x_30765:
[----:B------:R-:W-:Y:S02]  /*264b0*/  IMAD.MOV.U32 R205, RZ, RZ, R208 ;  /* 0x000000ffffcd7224 */ /* 0x000fe400078e00d0 */
.L_x_30766:
[----:B------:R-:W-:Y:S05]  /*264c0*/  BSYNC B1 ;  /* 0x0000000000017941 */ /* 0x000fea0003800000 */
.L_x_30764:
        /* <DEDUP_REMOVED lines=16> */
.L_x_30770:
[----:B------:R-:W-:Y:S05]  /*265d0*/  BSYNC B2 ;  /* 0x0000000000027941 */ /* 0x000fea0003800000 */
.L_x_30769:
        /* <DEDUP_REMOVED lines=44> */
.L_x_30768:
[----:B------:R-:W-:Y:S05]  /*268a0*/  BSYNC B1 ;  /* 0x0000000000017941 */ /* 0x000fea0003800000 */
.L_x_30767:
        /* <DEDUP_REMOVED lines=9> */
.L_x_30763:
        /* <DEDUP_REMOVED lines=12> */
.L_x_30772:
[----:B------:R-:W-:Y:S02]  /*26a00*/  IMAD.MOV.U32 R205, RZ, RZ, R208 ;  /* 0x000000ffffcd7224 */ /* 0x000fe400078e00d0 */
.L_x_30773:
[----:B------:R-:W-:Y:S05]  /*26a10*/  BSYNC B1 ;  /* 0x0000000000017941 */ /* 0x000fea0003800000 */
.L_x_30771:
        /* <DEDUP_REMOVED lines=16> */
.L_x_30777:
[----:B------:R-:W-:Y:S05]  /*26b20*/  BSYNC B2 ;  /* 0x0000000000027941 */ /* 0x000fea0003800000 */
.L_x_30776:
        /* <DEDUP_REMOVED lines=44> */
.L_x_30775:
[----:B------:R-:W-:Y:S05]  /*26df0*/  BSYNC B1 ;  /* 0x0000000000017941 */ /* 0x000fea0003800000 */
.L_x_30774:
        /* <DEDUP_REMOVED lines=12> */
.L_x_30778:
        /* <DEDUP_REMOVED lines=12> */
.L_x_30781:
[----:B------:R-:W-:Y:S02]  /*26f80*/  IMAD.MOV.U32 R113, RZ, RZ, R208 ;  /* 0x000000ffff717224 */ /* 0x000fe400078e00d0 */
.L_x_30782:
[----:B------:R-:W-:Y:S05]  /*26f90*/  BSYNC B1 ;  /* 0x0000000000017941 */ /* 0x000fea0003800000 */
.L_x_30780:
        /* <DEDUP_REMOVED lines=16> */
.L_x_30786:
[----:B------:R-:W-:Y:S05]  /*270a0*/  BSYNC B2 ;  /* 0x0000000000027941 */ /* 0x000fea0003800000 */
.L_x_30785:
        /* <DEDUP_REMOVED lines=44> */
.L_x_30784:
[----:B------:R-:W-:Y:S05]  /*27370*/  BSYNC B1 ;  /* 0x0000000000017941 */ /* 0x000fea0003800000 */
.L_x_30783:
        /* <DEDUP_REMOVED lines=9> */
.L_x_30779:
        /* <DEDUP_REMOVED lines=12> */
.L_x_30788:
[----:B------:R-:W-:Y:S02]  /*274d0*/  IMAD.MOV.U32 R205, RZ, RZ, R208 ;  /* 0x000000ffffcd7224 */ /* 0x000fe400078e00d0 */
.L_x_30789:
[----:B------:R-:W-:Y:S05]  /*274e0*/  BSYNC B1 ;  /* 0x0000000000017941 */ /* 0x000fea0003800000 */
.L_x_30787:
        /* <DEDUP_REMOVED lines=16> */
.L_x_30793:
[----:B------:R-:W-:Y:S05]  /*275f0*/  BSYNC B2 ;  /* 0x0000000000027941 */ /* 0x000fea0003800000 */
.L_x_30792:
        /* <DEDUP_REMOVED lines=44> */
.L_x_30791:
[----:B------:R-:W-:Y:S05]  /*278c0*/  BSYNC B1 ;  /* 0x0000000000017941 */ /* 0x000fea0003800000 */
.L_x_30790:
        /* <DEDUP_REMOVED lines=12> */
.L_x_30794:
        /* <DEDUP_REMOVED lines=12> */
.L_x_30797:
[----:B------:R-:W-:Y:S02]  /*27a50*/  IMAD.MOV.U32 R114, RZ, RZ, R208 ;  /* 0x000000ffff727224 */ /* 0x000fe400078e00d0 */
.L_x_30798:
[----:B------:R-:W-:Y:S05]  /*27a60*/  BSYNC B1 ;  /* 0x0000000000017941 */ /* 0x000fea0003800000 */
.L_x_30796:
        /* <DEDUP_REMOVED lines=16> */
.L_x_30802:
[----:B------:R-:W-:Y:S05]  /*27b70*/  BSYNC B2 ;  /* 0x0000000000027941 */ /* 0x000fea0003800000 */
.L_x_30801:
        /* <DEDUP_REMOVED lines=44> */
.L_x_30800:
[----:B------:R-:W-:Y:S05]  /*27e40*/  BSYNC B1 ;  /* 0x0000000000017941 */ /* 0x000fea0003800000 */
.L_x_30799:
        /* <DEDUP_REMOVED lines=9> */
.L_x_30795:
        /* <DEDUP_REMOVED lines=12> */
.L_x_30804:
[----:B------:R-:W-:Y:S02]  /*27fa0*/  IMAD.MOV.U32 R205, RZ, RZ, R208 ;  /* 0x000000ffffcd7224 */ /* 0x000fe400078e00d0 */
.L_x_30805:
[----:B------:R-:W-:Y:S05]  /*27fb0*/  BSYNC B1 ;  /* 0x0000000000017941 */ /* 0x000fea0003800000 */
.L_x_30803:
        /* <DEDUP_REMOVED lines=16> */
.L_x_30809:
[----:B------:R-:W-:Y:S05]  /*280c0*/  BSYNC B2 ;  /* 0x0000000000027941 */ /* 0x000fea0003800000 */
.L_x_30808:
        /* <DEDUP_REMOVED lines=44> */
.L_x_30807:
[----:B------:R-:W-:Y:S05]  /*28390*/  BSYNC B1 ;  /* 0x0000000000017941 */ /* 0x000fea0003800000 */
.L_x_30806:
        /* <DEDUP_REMOVED lines=12> */
.L_x_30810:
        /* <DEDUP_REMOVED lines=12> */
.L_x_30813:
[----:B------:R-:W-:Y:S02]  /*28520*/  IMAD.MOV.U32 R205, RZ, RZ, R208 ;  /* 0x000000ffffcd7224 */ /* 0x000fe400078e00d0 */
.L_x_30814:
[----:B------:R-:W-:Y:S05]  /*28530*/  BSYNC B1 ;  /* 0x0000000000017941 */ /* 0x000fea0003800000 */
.L_x_30812:
        /* <DEDUP_REMOVED lines=16> */
.L_x_30818:
[----:B------:R-:W-:Y:S05]  /*28640*/  BSYNC B2 ;  /* 0x0000000000027941 */ /* 0x000fea0003800000 */
.L_x_30817:
        /* <DEDUP_REMOVED lines=44> */
.L_x_30816:
[----:B------:R-:W-:Y:S05]  /*28910*/  BSYNC B1 ;  /* 0x0000000000017941 */ /* 0x000fea0003800000 */
.L_x_30815:
        /* <DEDUP_REMOVED lines=9> */
.L_x_30811:
        /* <DEDUP_REMOVED lines=12> */
.L_x_30820:
[----:B------:R-:W-:Y:S02]  /*28a70*/  IMAD.MOV.U32 R205, RZ, RZ, R208 ;  /* 0x000000ffffcd7224 */ /* 0x000fe400078e00d0 */
.L_x_30821:
[----:B------:R-:W-:Y:S05]  /*28a80*/  BSYNC B1 ;  /* 0x0000000000017941 */ /* 0x000fea0003800000 */
.L_x_30819:
        /* <DEDUP_REMOVED lines=16> */
.L_x_30825:
[----:B------:R-:W-:Y:S05]  /*28b90*/  BSYNC B2 ;  /* 0x0000000000027941 */ /* 0x000fea0003800000 */
.L_x_30824:
        /* <DEDUP_REMOVED lines=44> */
.L_x_30823:
[----:B------:R-:W-:Y:S05]  /*28e60*/  BSYNC B1 ;  /* 0x0000000000017941 */ /* 0x000fea0003800000 */
.L_x_30822:
        /* <DEDUP_REMOVED lines=12> */
.L_x_30826:
        /* <DEDUP_REMOVED lines=12> */
.L_x_30829:
[----:B------:R-:W-:Y:S02]  /*28ff0*/  IMAD.MOV.U32 R213, RZ, RZ, R208 ;  /* 0x000000ffffd57224 */ /* 0x000fe400078e00d0 */
.L_x_30830:
[----:B------:R-:W-:Y:S05]  /*29000*/  BSYNC B1 ;  /* 0x0000000000017941 */ /* 0x000fea0003800000 */
.L_x_30828:
        /* <DEDUP_REMOVED lines=16> */
.L_x_30834:
[----:B------:R-:W-:Y:S05]  /*29110*/  BSYNC B2 ;  /* 0x0000000000027941 */ /* 0x000fea0003800000 */
.L_x_30833:
        /* <DEDUP_REMOVED lines=44> */
.L_x_30832:
[----:B------:R-:W-:Y:S05]  /*293e0*/  BSYNC B1 ;  /* 0x0000000000017941 */ /* 0x000fea0003800000 */
.L_x_30831:
        /* <DEDUP_REMOVED lines=9> */
.L_x_30827:
        /* <DEDUP_REMOVED lines=51> */
.L_x_30706:
[----:B------:R-:W-:Y:S05]  /*297b0*/  BSYNC B0 ;  /* 0x0000000000007941 */ /* 0x000fea0003800000 */
.L_x_30705:
        /* <DEDUP_REMOVED lines=70> */
.L_x_30853:
        /* <DEDUP_REMOVED lines=134> */
.L_x_30854:
        /* <DEDUP_REMOVED lines=12> */
[----:B------:R-:W-:Y:S01]  /*2a540*/  HFMA2.MMA R118, -RZ, RZ, 0, 0 ;  /* 0x00000000ff767435 */ /* 0x000fe200000001ff */
[----:B------:R-:W-:Y:S02]  /*2a550*/  LOP3.LUT P1, RZ, R6, 0x20, RZ, 0xc0, !PT ;  /* 0x0000002006ff7812 */ /* 0x000fe4000782c0ff */
[----:B------:R-:W-:Y:S03]  /*2a560*/  BSSY B0, `(.L_x_30837) ;  /* 0x0000056000007945 */ /* 0x000fe60003800000 */
[----:B------:R-:W-:-:S04]  /*2a570*/  @!P0 IMAD.MOV.U32 R118, RZ, RZ, R207 ;  /* 0x000000ffff768224 */ /* 0x000fc800078e00cf */
[----:B------:R-:W-:Y:S01]  /*2a580*/  I2F R217, R118 ;  /* 0x0000007600d97306 */ /* 0x000fe20000201400 */
[----:B------:R-:W0:Y:S04]  /*2a590*/  SHFL.DOWN PT, R211, R118, 0x2, 0x1f ;  /* 0x08401f0076d37f89 */ /* 0x000e2800000e0000 */
[----:B------:R-:W1:Y:S01]  /*2a5a0*/  @!P0 LDS.64 R116, [R210.X8] ;  /* 0x00000000d2748984 */ /* 0x000e620000008a00 */
[----:B------:R-:W-:Y:S01]  /*2a5b0*/  ISETP.NE.AND P0, PT, RZ, UR8, PT ;  /* 0x00000008ff007c0c */ /* 0x000fe2000bf05270 */
[----:B0-----:R-:W-:Y:S02]  /*2a5c0*/  IMAD.IADD R212, R211, 0x1, R118 ;  /* 0x00000001d3d47824 */ /* 0x001fe400078e0276 */
[----:B------:R-:W-:Y:S03]  /*2a5d0*/  I2F R211, R211 ;  /* 0x000000d300d37306 */ /* 0x000fe60000201400 */
[----:B------:R-:W0:Y:S05]  /*2a5e0*/  SHFL.DOWN PT, R221, R212, 0x1, 0x1f ;  /* 0x08201f00d4dd7f89 */ /* 0x000e2a00000e0000 */
[----:B------:R-:W2:Y:S01]  /*2a5f0*/  I2F R214, R212 ;  /* 0x000000d400d67306 */ /* 0x000ea20000201400 */
[----:B-1----:R-:W1:Y:S07]  /*2a600*/  SHFL.DOWN PT, R213, R116, 0x2, 0x1f ;  /* 0x08401f0074d57f89 */ /* 0x002e6e00000e0000 */
[----:B--2---:R-:W-:Y:S01]  /*2a610*/  MUFU.RCP R215, R214 ;  /* 0x000000d600d77308 */ /* 0x004fe20000001000 */
[----:B0-----:R-:W-:-:S07]  /*2a620*/  IMAD.IADD R216, R212, 0x1, R221 ;  /* 0x00000001d4d87824 */ /* 0x001fce00078e02dd */
[----:B------:R-:W0:Y:S08]  /*2a630*/  I2F R216, R216 ;  /* 0x000000d800d87306 */ /* 0x000e300000201400 */
[----:B------:R-:W2:Y:S01]  /*2a640*/  I2F R221, R221 ;  /* 0x000000dd00dd7306 */ /* 0x000ea20000201400 */
[----:B-1----:R-:W-:-:S07]  /*2a650*/  FMUL.FTZ R210, R213, R211 ;  /* 0x000000d3d5d27220 */ /* 0x002fce0000410000 */
[----:B0-----:R-:W0:Y:S01]  /*2a660*/  MUFU.RCP R218, R216 ;  /* 0x000000d800da7308 */ /* 0x001e220000001000 */
[----:B------:R-:W-:Y:S02]  /*2a670*/  FFMA.FTZ R210, R217, R116, R210 ;  /* 0x00000074d9d27223 */ /* 0x000fe400000100d2 */
        /* <DEDUP_REMOVED lines=68> */
.L_x_30838:
[----:B------:R-:W-:Y:S05]  /*2aac0*/  BSYNC B0 ;  /* 0x0000000000007941 */ /* 0x000fea0003800000 */
.L_x_30837:
[----:B------:R-:W-:Y:S01]  /*2aad0*/  LOP3.LUT P0, RZ, R6, 0x800, RZ, 0xc0, !PT ;  /* 0x0000080006ff7812 */ /* 0x000fe2000780c0ff */
        /* <DEDUP_REMOVED lines=34> */
.L_x_30840:
[----:B------:R-:W-:Y:S05]  /*2ad00*/  BSYNC B0 ;  /* 0x0000000000007941 */ /* 0x000fea0003800000 */
.L_x_30839:
        /* <DEDUP_REMOVED lines=35> */
.L_x_30842:
[----:B------:R-:W-:Y:S05]  /*2af40*/  BSYNC B0 ;  /* 0x0000000000007941 */ /* 0x000fea0003800000 */
.L_x_30841:
        /* <DEDUP_REMOVED lines=35> */
.L_x_30844:
[----:B------:R-:W-:Y:S05]  /*2b180*/  BSYNC B0 ;  /* 0x0000000000007941 */ /* 0x000fea0003800000 */
.L_x_30843:
        /* <DEDUP_REMOVED lines=35> */
.L_x_30846:
[----:B------:R-:W-:Y:S05]  /*2b3c0*/  BSYNC B0 ;  /* 0x0000000000007941 */ /* 0x000fea0003800000 */
.L_x_30845:
        /* <DEDUP_REMOVED lines=35> */
.L_x_30848:
[----:B------:R-:W-:Y:S05]  /*2b600*/  BSYNC B0 ;  /* 0x0000000000007941 */ /* 0x000fea0003800000 */
.L_x_30847:
        /* <DEDUP_REMOVED lines=34> */
.L_x_30850:
[----:B------:R-:W-:Y:S05]  /*2b830*/  BSYNC B0 ;  /* 0x0000000000007941 */ /* 0x000fea0003800000 */
.L_x_30849:
[----:B------:R-:W-:Y:S02]  /*2b840*/  LOP3.LUT P0, RZ, R201, 0xff, RZ, 0xc0, !PT ;  /* 0x000000ffc9ff7812 */ /* 0x000fe4000780c0ff */
[----:B------:R-:W-:Y:S02]  /*2b850*/  IADD3 R7, R7, c[0x0][0x160], RZ ;  /* 0x0000580007077a10 */ /* 0x000fe40007ffe0ff */
[----:B------:R-:W-:Y:S02]  /*2b860*/  SEL R201, RZ, 0x1, P0 ;  /* 0x00000001ffc97807 */ /* 0x000fe40000000000 */
[----:B------:R-:W-:-:S13]  /*2b870*/  ISETP.GE.AND P0, PT, R7, c[0x0][0x164], PT ;  /* 0x0000590007007a0c */ /* 0x000fda0003f06270 */
[----:B01----:R-:W-:Y:S01]  /*2b880*/  @P0 CALL.REL.NOINC `(.L_x_30851) ;  /* 0x0000001000000944 */ /* 0x003fe20003c00000 */
[----:B------:R-:W-:Y:S05]  /*2b890*/  BRA `(.L_x_30852) ;  /* 0xfffd5d0000007947 */ /* 0x000fea000383ffff */
.L_x_30851:
[----:B------:R-:W-:Y:S05]  /*2b8a0*/  EXIT ;  /* 0x000000000000794d */ /* 0x000fea0003800000 */
.L_x_30835:
[----:B------:R-:W-:Y:S01]  /*2b8b0*/  IMAD.MOV.U32 R214, RZ, RZ, 0x1 ;  /* 0x00000001ffd67424 */ /* 0x000fe200078e00ff */
[----:B------:R-:W-:Y:S01]  /*2b8c0*/  MOV R213, 0xffffffff ;  /* 0xffffffff00d57802 */ /* 0x000fe20000000f00 */
[----:B------:R-:W-:Y:S01]  /*2b8d0*/  IMAD.MOV.U32 R212, RZ, RZ, 0x1f ;  /* 0x0000001fffd47424 */ /* 0x000fe200078e00ff */
[----:B------:R-:W-:Y:S02]  /*2b8e0*/  MOV R118, 0x2b900 ;  /* 0x0002b90000767802 */ /* 0x000fe40000000f00 */
[----:B------:R-:W-:Y:S05]  /*2b8f0*/  CALL.REL.NOINC `($__internal_54_$__cuda_sm70_shflsync_bfly_p) ;  /* 0x00000ac000007944 */ /* 0x000fea0003c00000 */
[----:B-1----:R-:W-:Y:S01]  /*2b900*/  IMAD.MOV.U32 R116, RZ, RZ, R214 ;  /* 0x000000ffff747224 */ /* 0x002fe200078e00d6 */
[----:B0-----:R-:W-:Y:S05]  /*2b910*/  BRA `(.L_x_30853) ;  /* 0xffffe30000007947 */ /* 0x001fea000383ffff */
.L_x_30836:
[----:B------:R-:W-:Y:S01]  /*2b920*/  IMAD.MOV.U32 R214, RZ, RZ, 0x2 ;  /* 0x00000002ffd67424 */ /* 0x000fe200078e00ff */
[----:B------:R-:W-:Y:S01]  /*2b930*/  MOV R118, 0x2b970 ;  /* 0x0002b97000767802 */ /* 0x000fe20000000f00 */
[----:B------:R-:W-:Y:S02]  /*2b940*/  IMAD.MOV.U32 R212, RZ, RZ, 0x1f ;  /* 0x0000001fffd47424 */ /* 0x000fe400078e00ff */
[----:B------:R-:W-:Y:S02]  /*2b950*/  IMAD.MOV.U32 R213, RZ, RZ, -0x1 ;  /* 0xffffffffffd57424 */ /* 0x000fe400078e00ff */
[----:B------:R-:W-:Y:S05]  /*2b960*/  CALL.REL.NOINC `($__internal_54_$__cuda_sm70_shflsync_bfly_p) ;  /* 0x00000a5000007944 */ /* 0x000fea0003c00000 */
[----:B01----:R-:W-:Y:S01]  /*2b970*/  FADD.FTZ R117, R117, R214 ;  /* 0x000000d675757221 */ /* 0x003fe20000010000 */
[----:B------:R-:W-:Y:S01]  /*2b980*/  MOV R118, 0x2b9d0 ;  /* 0x0002b9d000767802 */ /* 0x000fe20000000f00 */
[----:B------:R-:W-:-:S02]  /*2b990*/  IMAD.MOV.U32 R214, RZ, RZ, 0x4 ;  /* 0x00000004ffd67424 */ /* 0x000fc400078e00ff */
[----:B------:R-:W-:Y:S02]  /*2b9a0*/  IMAD.MOV.U32 R212, RZ, RZ, 0x1f ;  /* 0x0000001fffd47424 */ /* 0x000fe400078e00ff */
[----:B------:R-:W-:Y:S02]  /*2b9b0*/  IMAD.MOV.U32 R213, RZ, RZ, -0x1 ;  /* 0xffffffffffd57424 */ /* 0x000fe400078e00ff */
[----:B------:R-:W-:Y:S05]  /*2b9c0*/  CALL.REL.NOINC `($__internal_54_$__cuda_sm70_shflsync_bfly_p) ;  /* 0x000009f000007944 */ /* 0x000fea0003c00000 */
[----:B01----:R-:W-:Y:S01]  /*2b9d0*/  FADD.FTZ R117, R117, R214 ;  /* 0x000000d675757221 */ /* 0x003fe20000010000 */
[----:B------:R-:W-:Y:S01]  /*2b9e0*/  HFMA2.MMA R214, -RZ, RZ, 0, 4.76837158203125e-07 ;  /* 0x00000008ffd67435 */ /* 0x000fe200000001ff */
[----:B------:R-:W-:Y:S01]  /*2b9f0*/  IMAD.MOV.U32 R212, RZ, RZ, 0x1f ;  /* 0x0000001fffd47424 */ /* 0x000fe200078e00ff */
[----:B------:R-:W-:Y:S01]  /*2ba00*/  MOV R118, 0x2ba30 ;  /* 0x0002ba3000767802 */ /* 0x000fe20000000f00 */
[----:B------:R-:W-:-:S03]  /*2ba10*/  IMAD.MOV.U32 R213, RZ, RZ, -0x1 ;  /* 0xffffffffffd57424 */ /* 0x000fc600078e00ff */
[----:B------:R-:W-:Y:S05]  /*2ba20*/  CALL.REL.NOINC `($__internal_54_$__cuda_sm70_shflsync_bfly_p) ;  /* 0x0000099000007944 */ /* 0x000fea0003c00000 */
[----:B01----:R-:W-:Y:S01]  /*2ba30*/  FADD.FTZ R117, R117, R214 ;  /* 0x000000d675757221 */ /* 0x003fe20000010000 */
[----:B------:R-:W-:Y:S01]  /*2ba40*/  MOV R118, 0x2ba90 ;  /* 0x0002ba9000767802 */ /* 0x000fe20000000f00 */
[----:B------:R-:W-:Y:S02]  /*2ba50*/  IMAD.MOV.U32 R214, RZ, RZ, 0x10 ;  /* 0x00000010ffd67424 */ /* 0x000fe400078e00ff */
[----:B------:R-:W-:-:S02]  /*2ba60*/  IMAD.MOV.U32 R212, RZ, RZ, 0x1f ;  /* 0x0000001fffd47424 */ /* 0x000fc400078e00ff */
[----:B------:R-:W-:Y:S02]  /*2ba70*/  IMAD.MOV.U32 R213, RZ, RZ, -0x1 ;  /* 0xffffffffffd57424 */ /* 0x000fe400078e00ff */
[----:B------:R-:W-:Y:S05]  /*2ba80*/  CALL.REL.NOINC `($__internal_54_$__cuda_sm70_shflsync_bfly_p) ;  /* 0x0000093000007944 */ /* 0x000fea0003c00000 */
[----:B-1----:R-:W-:Y:S01]  /*2ba90*/  FADD.FTZ R116, R117, R214 ;  /* 0x000000d675747221 */ /* 0x002fe20000010000 */
[----:B------:R-:W-:Y:S01]  /*2baa0*/  LOP3.LUT P6, RZ, R6, 0x20, RZ, 0xc0, !PT ;  /* 0x0000002006ff7812 */ /* 0x000fe200078cc0ff */
[----:B------:R-:W-:Y:S01]  /*2bab0*/  IMAD.MOV.U32 R214, RZ, RZ, 0x1 ;  /* 0x00000001ffd67424 */ /* 0x000fe200078e00ff */
[----:B0-----:R-:W-:Y:S01]  /*2bac0*/  MOV R213, 0xffffffff ;  /* 0xffffffff00d57802 */ /* 0x001fe20000000f00 */
        /* <DEDUP_REMOVED lines=116> */
[----:B------:R-:W-:Y:S05]  /*2c210*/  CALL.REL.NOINC `($__internal_54_$__cuda_sm70_shflsync_bfly_p) ;  /* 0x000001a000007944 */ /* 0x000fea0003c00000 */
[----:B01----:R-:W-:Y:S01]  /*2c220*/  FADD.FTZ R117, R117, R214 ;  /* 0x000000d675757221 */ /* 0x003fe20000010000 */
[----:B------:R-:W-:Y:S01]  /*2c230*/  MOV R118, 0x2c280 ;  /* 0x0002c28000767802 */ /* 0x000fe20000000f00 */
[----:B------:R-:W-:Y:S02]  /*2c240*/  IMAD.MOV.U32 R214, RZ, RZ, 0x2 ;  /* 0x00000002ffd67424 */ /* 0x000fe400078e00ff */
[----:B------:R-:W-:Y:S02]  /*2c250*/  IMAD.MOV.U32 R212, RZ, RZ, 0x1f ;  /* 0x0000001fffd47424 */ /* 0x000fe400078e00ff */
[----:B------:R-:W-:Y:S02]  /*2c260*/  IMAD.MOV.U32 R213, RZ, RZ, -0x1 ;  /* 0xffffffffffd57424 */ /* 0x000fe400078e00ff */
[----:B------:R-:W-:Y:S05]  /*2c270*/  CALL.REL.NOINC `($__internal_54_$__cuda_sm70_shflsync_bfly_p) ;  /* 0x0000014000007944 */ /* 0x000fea0003c00000 */
[----:B01----:R-:W-:Y:S01]  /*2c280*/  FADD.FTZ R117, R117, R214 ;  /* 0x000000d675757221 */ /* 0x003fe20000010000 */
[----:B------:R-:W-:Y:S01]  /*2c290*/  MOV R118, 0x2c2e0 ;  /* 0x0002c2e000767802 */ /* 0x000fe20000000f00 */
[----:B------:R-:W-:Y:S02]  /*2c2a0*/  IMAD.MOV.U32 R214, RZ, RZ, 0x4 ;  /* 0x00000004ffd67424 */ /* 0x000fe400078e00ff */
[----:B------:R-:W-:-:S02]  /*2c2b0*/  IMAD.MOV.U32 R212, RZ, RZ, 0x1f ;  /* 0x0000001fffd47424 */ /* 0x000fc400078e00ff */
[----:B------:R-:W-:Y:S02]  /*2c2c0*/  IMAD.MOV.U32 R213, RZ, RZ, -0x1 ;  /* 0xffffffffffd57424 */ /* 0x000fe400078e00ff */
[----:B------:R-:W-:Y:S05]  /*2c2d0*/  CALL.REL.NOINC `($__internal_54_$__cuda_sm70_shflsync_bfly_p) ;  /* 0x000000e000007944 */ /* 0x000fea0003c00000 */
[----:B0-----:R-:W-:Y:S01]  /*2c2e0*/  HFMA2.MMA R212, -RZ, RZ, 0, 1.847743988037109375e-06 ;  /* 0x0000001fffd47435 */ /* 0x001fe200000001ff */
[----:B-1----:R-:W-:Y:S01]  /*2c2f0*/  FADD.FTZ R117, R117, R214 ;  /* 0x000000d675757221 */ /* 0x002fe20000010000 */
[----:B------:R-:W-:Y:S01]  /*2c300*/  MOV R118, 0x2c340 ;  /* 0x0002c34000767802 */ /* 0x000fe20000000f00 */
[----:B------:R-:W-:Y:S02]  /*2c310*/  IMAD.MOV.U32 R214, RZ, RZ, 0x8 ;  /* 0x00000008ffd67424 */ /* 0x000fe400078e00ff */
[----:B------:R-:W-:Y:S02]  /*2c320*/  IMAD.MOV.U32 R213, RZ, RZ, -0x1 ;  /* 0xffffffffffd57424 */ /* 0x000fe400078e00ff */
[----:B------:R-:W-:Y:S05]  /*2c330*/  CALL.REL.NOINC `($__internal_54_$__cuda_sm70_shflsync_bfly_p) ;  /* 0x0000008000007944 */ /* 0x000fea0003c00000 */
[----:B-1----:R-:W-:Y:S01]  /*2c340*/  FADD.FTZ R211, R117, R214 ;  /* 0x000000d675d37221 */ /* 0x002fe20000010000 */
[----:B------:R-:W-:Y:S01]  /*2c350*/  MOV R118, 0x2c3b0 ;  /* 0x0002c3b000767802 */ /* 0x000fe20000000f00 */
[----:B------:R-:W-:Y:S02]  /*2c360*/  IMAD.MOV.U32 R214, RZ, RZ, 0x10 ;  /* 0x00000010ffd67424 */ /* 0x000fe400078e00ff */
[----:B0-----:R-:W-:Y:S02]  /*2c370*/  IMAD.MOV.U32 R212, RZ, RZ, 0x1f ;  /* 0x0000001fffd47424 */ /* 0x001fe400078e00ff */
[----:B------:R-:W-:-:S02]  /*2c380*/  IMAD.MOV.U32 R213, RZ, RZ, -0x1 ;  /* 0xffffffffffd57424 */ /* 0x000fc400078e00ff */
[----:B------:R-:W-:Y:S02]  /*2c390*/  IMAD.MOV.U32 R117, RZ, RZ, R211 ;  /* 0x000000ffff757224 */ /* 0x000fe400078e00d3 */
[----:B------:R-:W-:Y:S05]  /*2c3a0*/  CALL.REL.NOINC `($__internal_54_$__cuda_sm70_shflsync_bfly_p) ;  /* 0x0000001000007944 */ /* 0x000fea0003c00000 */
[----:B01----:R-:W-:Y:S05]  /*2c3b0*/  BRA `(.L_x_30854) ;  /* 0xffffe0c000007947 */ /* 0x003fea000383ffff */
        .weak           $__internal_54_$__cuda_sm70_shflsync_bfly_p
        .type           $__internal_54_$__cuda_sm70_shflsync_bfly_p,@function
        .size           $__internal_54_$__cuda_sm70_shflsync_bfly_p,(.L_x_41082 - $__internal_54_$__cuda_sm70_shflsync_bfly_p)
$__internal_54_$__cuda_sm70_shflsync_bfly_p:
[----:B------:R-:W-:Y:S01]  /*2c3c0*/  IMAD.MOV.U32 R119, RZ, RZ, 0x0 ;  /* 0x00000000ff777424 */ /* 0x000fe200078e00ff */
[----:B------:R-:W-:Y:S04]  /*2c3d0*/  WARPSYNC R213 ;  /* 0x000000d500007348 */ /* 0x000fe80003800000 */
[----:B------:R0:W1:Y:S01]  /*2c3e0*/  SHFL.BFLY PT, R214, R117, R214, R212 ;  /* 0x0c0000d675d67389 */ /* 0x00006200000e00d4 */
[----:B------:R-:W-:Y:S05]  /*2c3f0*/  RET.REL.NODEC R118 `(_ZN10layer_norm31ln_parallel_residual_fwd_kernelINS_13Kernel_traitsI6__halfS2_fS2_fjLj7168ELj1ELj1ELj4ELj16ENS_18Kernel_traits_baseILj7168ES2_S2_fS2_fjLj128EEEEELb1ELb1ELb0EEEvNS_9FwdParamsE) ;  /* 0xfffd3c0076007950 */ /* 0x000fea0003c3ffff */
.L_x_30855:
        /* <DEDUP_REMOVED lines=16> */
.L_x_41082:


//--------------------- .text._ZN10layer_norm31ln_parallel_residual_fwd_kernelINS_13Kernel_traitsI6__halfS2_fS2_fjLj7168ELj1ELj1ELj4ELj16ENS_18Kernel_traits_baseILj7168ES2_S2_fS2_fjLj128EEEEELb1ELb1ELb1EEEvNS_9FwdParamsE --------------------------
	.section	.text._ZN10layer_norm31ln_parallel_residual_fwd_kernelINS_13Kernel_traitsI6__halfS2_fS2_fjLj7168ELj1ELj1ELj4ELj16ENS_18Kernel_traits_baseILj7168ES2_S2_fS2_fjLj128EEEEELb1ELb1ELb1EEEvNS_9FwdParamsE,"ax",@progbits
	.sectioninfo	@"SHI_REGISTERS=235"
	.align	128
        .global         _ZN10layer_norm31ln_parallel_residual_fwd_kernelINS_13Kernel_traitsI6__halfS2_fS2_fjLj7168ELj1ELj1ELj4ELj16ENS_18Kernel_traits_baseILj7168ES2_S2_fS2_fjLj128EEEEELb1ELb1ELb1EEEvNS_9FwdParamsE
        .type           _ZN10layer_norm31ln_parallel_residual_fwd_kernelINS_13Kernel_traitsI6__halfS2_fS2_fjLj7168ELj1ELj1ELj4ELj16ENS_18Kernel_traits_baseILj7168ES2_S2_fS2_fjLj128EEEEELb1ELb1ELb1EEEvNS_9FwdParamsE,@function
        .size           _ZN10layer_norm31ln_parallel_residual_fwd_kernelINS_13Kernel_traitsI6__halfS2_fS2_fjLj7168ELj1ELj1ELj4ELj16ENS_18Kernel_traits_baseILj7168ES2_S2_fS2_fjLj128EEEEELb1ELb1ELb1EEEvNS_9FwdParamsE,(.L_x_41083 - _ZN10layer_norm31ln_parallel_residual_fwd_kernelINS_13Kernel_traitsI6__halfS2_fS2_fjLj7168ELj1ELj1ELj4ELj16ENS_18Kernel_traits_baseILj7168ES2_S2_fS2_fjLj128EEEEELb1ELb1ELb1EEEvNS_9FwdParamsE)
        .other          _ZN10layer_norm31ln_parallel_residual_fwd_kernelINS_13Kernel_traitsI6__halfS2_fS2_fjLj7168ELj1ELj1ELj4ELj16ENS_18Kernel_traits_baseILj7168ES2_S2_fS2_fjLj128EEEEELb1ELb1ELb1EEEvNS_9FwdParamsE,@"STO_CUDA_ENTRY STV_DEFAULT"
_ZN10layer_norm31ln_parallel_residual_fwd_kernelINS_13Kernel_traitsI6__halfS2_fS2_fjLj7168ELj1ELj1ELj4ELj16ENS_18Kernel_traits_baseILj7168ES2_S2_fS2_fjLj128EEEEELb1ELb1ELb1EEEvNS_9FwdParamsE:
.text._ZN10layer_norm31ln_parallel_residual_fwd_kernelINS_13Kernel_traitsI6__halfS2_fS2_fjLj7168ELj1ELj1ELj4ELj16ENS_18Kernel_traits_baseILj7168ES2_S2_fS2_fjLj128EEEEELb1ELb1ELb1EEEvNS_9FwdParamsE:
        /* <DEDUP_REMOVED lines=8> */
[----:B------:R-:W-:Y:S01]  /*0080*/  ULDC.64 UR4, c[0x0][0x118] ;  /* 0x0000460000047ab9 */ /* 0x000fe20000000a00 */
[----:B------:R-:W-:Y:S01]  /*0090*/  MOV R146, c[0x0][0x230] ;  /* 0x00008c0000927a02 */ /* 0x000fe20000000f00 */
        /* <DEDUP_REMOVED lines=36> */
[----:B------:R-:W-:Y:S01]  /*02e0*/  IMAD.WIDE.U32 R20, R20, -0x2daee0ad, RZ ;  /* 0xd2511f5314147825 */ /* 0x000fe200078e00ff */
[----:B------:R-:W-:-:S02]  /*02f0*/  IADD3 R145, R147, -0x4498517b, RZ ;  /* 0xbb67ae8593917810 */ /* 0x000fc40007ffe0ff */
[----:B------:R0:W5:Y:S01]  /*0300*/  LDG.E.128 R108, [R2.64+0x2800] ;  /* 0x00280004026c7981 */ /* 0x000162000c1e1d00 */
[----:B------:R-:W-:-:S03]  /*0310*/  IADD3 R144, R146, -0x61c88647, RZ ;  /* 0x9e3779b992907810 */ /* 0x000fc60007ffe0ff */
[----:B------:R0:W5:Y:S01]  /*0320*/  LDG.E.128 R104, [R2.64+0x3000] ;  /* 0x0030000402687981 */ /* 0x000162000c1e1d00 */
[----:B------:R-:W-:Y:S01]  /*0330*/  LOP3.LUT R19, R21, R16, R145, 0x96, !PT ;  /* 0x0000001015137212 */ /* 0x000fe200078e9691 */
        /* <DEDUP_REMOVED lines=14> */
[----:B------:R-:W-:Y:S01]  /*0420*/  IMAD.WIDE.U32 R18, R19, -0x326172a9, RZ ;  /* 0xcd9e8d5713127825 */ /* 0x000fe200078e00ff */
[----:B------:R-:W-:Y:S01]  /*0430*/  IADD3 R137, R147, -0x56f99767, RZ ;  /* 0xa906689993897810 */ /* 0x000fe20007ffe0ff */
        /* <DEDUP_REMOVED lines=9> */
[C---:B------:R-:W-:Y:S01]  /*04d0*/  IADD3 R38, R147.reuse, 0x646e171e, RZ ;  /* 0x646e171e93267810 */ /* 0x040fe20007ffe0ff */
[----:B------:R-:W-:Y:S01]  /*04e0*/  @!P0 CS2R R48, SRZ ;  /* 0x0000000000308805 */ /* 0x000fe2000001ff00 */
[----:B------:R-:W-:Y:S01]  /*04f0*/  IADD3 R37, R147, 0x1fd5c5a3, RZ ;  /* 0x1fd5c5a393257810 */ /* 0x000fe20007ffe0ff */
[----:B------:R-:W-:Y:S01]  /*0500*/  IMAD.WIDE.U32 R20, R20, -0x326172a9, RZ ;  /* 0xcd9e8d5714147825 */ /* 0x000fe200078e00ff */
[----:B------:R-:W-:Y:S01]  /*0510*/  LOP3.LUT R19, R3, R16, R141, 0x96, !PT ;  /* 0x0000001003137212 */ /* 0x000fe200078e968d */
[----:B------:R-:W-:Y:S01]  /*0520*/  @!P0 CS2R R50, SRZ ;  /* 0x0000000000328805 */ /* 0x000fe2000001ff00 */
[C---:B------:R-:W-:Y:S01]  /*0530*/  IADD3 R36, R146.reuse, 0x5384540f, RZ ;  /* 0x5384540f92247810 */ /* 0x040fe20007ffe0ff */
[----:B------:R-:W-:Y:S01]  /*0540*/  @!P0 CS2R R44, SRZ ;  /* 0x00000000002c8805 */ /* 0x000fe2000001ff00 */
[----:B------:R-:W-:Y:S01]  /*0550*/  LOP3.LUT R16, R21, R18, R140, 0x96, !PT ;  /* 0x0000001215107212 */ /* 0x000fe200078e968c */
[----:B------:R-:W-:Y:S01]  /*0560*/  IMAD.WIDE.U32 R18, R19, -0x326172a9, RZ ;  /* 0xcd9e8d5713127825 */ /* 0x000fe200078e00ff */
[----:B------:R-:W-:Y:S01]  /*0570*/  IADD3 R35, R146, -0xe443238, RZ ;  /* 0xf1bbcdc892237810 */ /* 0x000fe20007ffe0ff */
[----:B------:R-:W-:Y:S01]  /*0580*/  @!P0 CS2R R46, SRZ ;  /* 0x00000000002e8805 */ /* 0x000fe2000001ff00 */
[----:B------:R-:W-:Y:S01]  /*0590*/  IADD3 R34, R147, -0x24c28bd8, RZ ;  /* 0xdb3d742893227810 */ /* 0x000fe20007ffe0ff */
[----:B------:R-:W-:Y:S01]  /*05a0*/  IMAD.WIDE.U32 R16, R16, -0x2daee0ad, RZ ;  /* 0xd2511f5310107825 */ /* 0x000fe200078e00ff */
[----:B------:R-:W-:Y:S01]  /*05b0*/  LOP3.LUT R3, R19, R20, R139, 0x96, !PT ;  /* 0x0000001413037212 */ /* 0x000fe200078e968b */
[----:B------:R-:W-:Y:S01]  /*05c0*/  @!P0 CS2R R42, SRZ ;  /* 0x00000000002a8805 */ /* 0x000fe2000001ff00 */
[--C-:B------:R-:W-:Y:S01]  /*05d0*/  HADD2.F32 R165, -RZ, R40.reuse.H0_H0 ;  /* 0x20000028ffa57230 */ /* 0x100fe20000004100 */
[----:B------:R-:W-:Y:S01]  /*05e0*/  IADD3 R172, R147, -0x695add53, RZ ;  /* 0x96a522ad93ac7810 */ /* 0x000fe20007ffe0ff */
[----:B------:R-:W-:Y:S01]  /*05f0*/  HADD2.F32 R166, -RZ, R40.H1_H1 ;  /* 0x30000028ffa67230 */ /* 0x000fe20000004100 */
[----:B------:R-:W-:Y:S01]  /*0600*/  LOP3.LUT R20, R17, R2, R138, 0x96, !PT ;  /* 0x0000000211147212 */ /* 0x000fe200078e968a */
[----:B------:R-:W-:Y:S01]  /*0610*/  IMAD.WIDE.U32 R2, R3, -0x2daee0ad, RZ ;  /* 0xd2511f5303027825 */ /* 0x000fe200078e00ff */
[--C-:B------:R-:W-:Y:S01]  /*0620*/  HADD2.F32 R167, -RZ, R41.reuse.H0_H0 ;  /* 0x20000029ffa77230 */ /* 0x100fe20000004100 */
[----:B------:R-:W-:Y:S01]  /*0630*/  IADD3 R171, R146, -0x700cb87f, RZ ;  /* 0x8ff3478192ab7810 */ /* 0x000fe20007ffe0ff */
[----:B------:R-:W-:Y:S01]  /*0640*/  HADD2.F32 R168, -RZ, R41.H1_H1 ;  /* 0x30000029ffa87230 */ /* 0x000fe20000004100 */
[----:B------:R-:W-:Y:S01]  /*0650*/  IMAD.WIDE.U32 R20, R20, -0x326172a9, RZ ;  /* 0xcd9e8d5714147825 */ /* 0x000fe200078e00ff */
[----:B------:R-:W-:Y:S01]  /*0660*/  LOP3.LUT R19, R3, R16, R137, 0x96, !PT ;  /* 0x0000001003137212 */ /* 0x000fe200078e9689 */
[--C-:B------:R-:W-:Y:S01]  /*0670*/  HADD2.F32 R33, -RZ, R12.reuse.H0_H0 ;  /* 0x2000000cff217230 */ /* 0x100fe20000004100 */
[----:B------:R-:W-:Y:S01]  /*0680*/  HFMA2.MMA R184, -RZ, RZ, 0, 5.9604644775390625e-08 ;  /* 0x00000001ffb87435 */ /* 0x000fe200000001ff */
[----:B------:R-:W-:Y:S01]  /*0690*/  HADD2.F32 R32, -RZ, R12.H1_H1 ;  /* 0x3000000cff207230 */ /* 0x000fe20000004100 */
[----:B------:R-:W-:Y:S01]  /*06a0*/  LOP3.LUT R16, R21, R18, R136, 0x96, !PT ;  /* 0x0000001215107212 */ /* 0x000fe200078e9688 */
[----:B------:R-:W-:Y:S01]  /*06b0*/  IMAD.WIDE.U32 R18, R19, -0x326172a9, RZ ;  /* 0xcd9e8d5713127825 */ /* 0x000fe200078e00ff */
[--C-:B------:R-:W-:Y:S01]  /*06c0*/  HADD2.F32 R31, -RZ, R13.reuse.H0_H0 ;  /* 0x2000000dff1f7230 */ /* 0x100fe20000004100 */
[----:B------:R-:W-:Y:S01]  /*06d0*/  LOP3.LUT R204, R204, 0x3, RZ, 0xc0, !PT ;  /* 0x00000003cccc7812 */ /* 0x000fe200078ec0ff */
[----:B------:R-:W-:Y:S01]  /*06e0*/  HADD2.F32 R30, -RZ, R13.H1_H1 ;  /* 0x3000000dff1e7230 */ /* 0x000fe20000004100 */
[----:B------:R-:W-:Y:S01]  /*06f0*/  IMAD.WIDE.U32 R16, R16, -0x2daee0ad, RZ ;  /* 0xd2511f5310107825 */ /* 0x000fe200078e00ff */
[----:B------:R-:W-:Y:S01]  /*0700*/  LOP3.LUT R3, R19, R20, R39, 0x96, !PT ;  /* 0x0000001413037212 */ /* 0x000fe200078e9627 */
[--C-:B------:R-:W-:Y:S01]  /*0710*/  HADD2.F32 R29, -RZ, R14.reuse.H0_H0 ;  /* 0x2000000eff1d7230 */ /* 0x100fe20000004100 */
[----:B------:R-:W-:Y:S01]  /*0720*/  ULDC.U8 UR6, c[0x0][0x1f0] ;  /* 0x00007c0000067ab9 */ /* 0x000fe20000000000 */
[----:B------:R-:W-:Y:S01]  /*0730*/  HADD2.F32 R28, -RZ, R14.H1_H1 ;  /* 0x3000000eff1c7230 */ /* 0x000fe20000004100 */
[----:B------:R-:W-:Y:S01]  /*0740*/  LOP3.LUT R20, R17, R2, R38, 0x96, !PT ;  /* 0x0000000211147212 */ /* 0x000fe200078e9626 */
[----:B------:R-:W-:Y:S01]  /*0750*/  IMAD.WIDE.U32 R2, R3, -0x2daee0ad, RZ ;  /* 0xd2511f5303027825 */ /* 0x000fe200078e00ff */
[----:B------:R-:W-:-:S02]  /*0760*/  HADD2.F32 R27, -RZ, R15.H0_H0 ;  /* 0x2000000fff1b7230 */ /* 0x000fc40000004100 */
[----:B------:R-:W-:Y:S01]  /*0770*/  HADD2.F32 R26, -RZ, R15.H1_H1 ;  /* 0x3000000fff1a7230 */ /* 0x000fe20000004100 */
[----:B------:R-:W-:Y:S01]  /*0780*/  IMAD.WIDE.U32 R20, R20, -0x326172a9, RZ ;  /* 0xcd9e8d5714147825 */ /* 0x000fe200078e00ff */
[----:B------:R-:W-:Y:S01]  /*0790*/  LOP3.LUT R56, R3, R16, R37, 0x96, !PT ;  /* 0x0000001003387212 */ /* 0x000fe200078e9625 */
[--C-:B------:R-:W-:Y:S02]  /*07a0*/  HADD2.F32 R19, -RZ, R11.reuse.H0_H0 ;  /* 0x2000000bff137230 */ /* 0x100fe40000004100 */
[----:B------:R-:W-:Y:S01]  /*07b0*/  HADD2.F32 R25, -RZ, R8.H0_H0 ;  /* 0x20000008ff197230 */ /* 0x000fe20000004100 */
[----:B------:R-:W-:Y:S01]  /*07c0*/  LOP3.LUT R179, R21, R18, R36, 0x96, !PT ;  /* 0x0000001215b37212 */ /* 0x000fe200078e9624 */
[----:B------:R-:W-:Y:S01]  /*07d0*/  IMAD.HI.U32 R0, R56, -0x326172a9, RZ ;  /* 0xcd9e8d5738007827 */ /* 0x000fe200078e00ff */
[--C-:B------:R-:W-:Y:S02]  /*07e0*/  HADD2.F32 R21, -RZ, R10.reuse.H0_H0 ;  /* 0x2000000aff157230 */ /* 0x100fe40000004100 */
[----:B------:R-:W-:Y:S01]  /*07f0*/  HADD2.F32 R18, -RZ, R11.H1_H1 ;  /* 0x3000000bff127230 */ /* 0x000fe20000004100 */
[----:B------:R-:W-:Y:S01]  /*0800*/  IMAD.HI.U32 R3, R179, -0x2daee0ad, RZ ;  /* 0xd2511f53b3037827 */ /* 0x000fe200078e00ff */
[----:B------:R-:W-:Y:S01]  /*0810*/  LOP3.LUT R180, R0, R20, R35, 0x96, !PT ;  /* 0x0000001400b47212 */ /* 0x000fe200078e9623 */
[----:B------:R-:W-:-:S02]  /*0820*/  HADD2.F32 R20, -RZ, R10.H1_H1 ;  /* 0x3000000aff147230 */ /* 0x000fc40000004100 */
[----:B------:R-:W-:Y:S01]  /*0830*/  IMAD R179, R179, -0x2daee0ad, RZ ;  /* 0xd2511f53b3b37824 */ /* 0x000fe200078e02ff */
[----:B------:R-:W-:Y:S01]  /*0840*/  LOP3.LUT R186, R3, R2, R34, 0x96, !PT ;  /* 0x0000000203ba7212 */ /* 0x000fe200078e9622 */
[----:B------:R-:W-:Y:S01]  /*0850*/  IMAD.WIDE.U32 R180, R180, -0x2daee0ad, RZ ;  /* 0xd2511f53b4b47825 */ /* 0x000fe200078e00ff */
[----:B------:R-:W-:Y:S02]  /*0860*/  HADD2.F32 R24, -RZ, R8.H1_H1 ;  /* 0x30000008ff187230 */ /* 0x000fe40000004100 */
[--C-:B------:R-:W-:Y:S01]  /*0870*/  HADD2.F32 R23, -RZ, R9.reuse.H0_H0 ;  /* 0x20000009ff177230 */ /* 0x100fe20000004100 */
[----:B------:R-:W-:Y:S01]  /*0880*/  IMAD R41, R56, -0x326172a9, RZ ;  /* 0xcd9e8d5738297824 */ /* 0x000fe200078e02ff */
[----:B------:R-:W-:Y:S01]  /*0890*/  HADD2.F32 R22, -RZ, R9.H1_H1 ;  /* 0x30000009ff167230 */ /* 0x000fe20000004100 */
[----:B------:R-:W-:Y:S01]  /*08a0*/  IMAD.HI.U32 R40, R186, -0x326172a9, RZ ;  /* 0xcd9e8d57ba287827 */ /* 0x000fe200078e00ff */
[--C-:B------:R-:W-:Y:S01]  /*08b0*/  HADD2.F32 R17, -RZ, R4.reuse.H0_H0 ;  /* 0x20000004ff117230 */ /* 0x100fe20000004100 */
[----:B------:R-:W-:Y:S01]  /*08c0*/  LOP3.LUT R179, R181, R179, R172, 0x96, !PT ;  /* 0x000000b3b5b37212 */ /* 0x000fe200078e96ac */
[----:B------:R-:W-:Y:S01]  /*08d0*/  HADD2.F32 R16, -RZ, R4.H1_H1 ;  /* 0x30000004ff107230 */ /* 0x000fe20000004100 */
[----:B------:R-:W-:Y:S01]  /*08e0*/  IMAD.MOV.U32 R187, RZ, RZ, RZ ;  /* 0x000000ffffbb7224 */ /* 0x000fe200078e00ff */
[--C-:B------:R-:W-:Y:S01]  /*08f0*/  HADD2.F32 R15, -RZ, R5.reuse.H0_H0 ;  /* 0x20000005ff0f7230 */ /* 0x100fe20000004100 */
[----:B------:R-:W-:Y:S01]  /*0900*/  LOP3.LUT R181, R40, R41, R171, 0x96, !PT ;  /* 0x0000002928b57212 */ /* 0x000fe200078e96ab */
[----:B------:R-:W-:Y:S01]  /*0910*/  HADD2.F32 R14, -RZ, R5.H1_H1 ;  /* 0x30000005ff0e7230 */ /* 0x000fe20000004100 */
[----:B------:R-:W-:Y:S01]  /*0920*/  IMAD R186, R186, -0x326172a9, RZ ;  /* 0xcd9e8d57baba7824 */ /* 0x000fe200078e02ff */
        /* <DEDUP_REMOVED lines=32> */
.L_x_31762:
        /* <DEDUP_REMOVED lines=33> */
.L_x_30857:
[----:B0-----:R-:W-:Y:S02]  /*0d40*/  MOV R54, R186 ;  /* 0x000000ba00367202 */ /* 0x001fe40000000f00 */
.L_x_30858:
[----:B------:R-:W-:Y:S05]  /*0d50*/  BSYNC B0 ;  /* 0x0000000000007941 */ /* 0x000fea0003800000 */
.L_x_30856:
        /* <DEDUP_REMOVED lines=16> */
.L_x_30862:
[----:B------:R-:W-:Y:S05]  /*0e60*/  BSYNC B1 ;  /* 0x0000000000017941 */ /* 0x000fea0003800000 */
.L_x_30861:
        /* <DEDUP_REMOVED lines=44> */
.L_x_30860:
[----:B------:R-:W-:Y:S05]  /*1130*/  BSYNC B0 ;  /* 0x0000000000007941 */ /* 0x000fea0003800000 */
.L_x_30859:
        /* <DEDUP_REMOVED lines=19> */
.L_x_30863:
        /* <DEDUP_REMOVED lines=12> */
.L_x_30866:
[----:B------:R-:W-:Y:S02]  /*1330*/  IMAD.MOV.U32 R52, RZ, RZ, R186 ;  /* 0x000000ffff347224 */ /* 0x000fe400078e00ba */
.L_x_30867:
[----:B------:R-:W-:Y:S05]  /*1340*/  BSYNC B0 ;  /* 0x0000000000007941 */ /* 0x000fea0003800000 */
.L_x_30865:
        /* <DEDUP_REMOVED lines=16> */
.L_x_30871:
[----:B------:R-:W-:Y:S05]  /*1450*/  BSYNC B1 ;  /* 0x0000000000017941 */ /* 0x000fea0003800000 */
.L_x_30870:
        /* <DEDUP_REMOVED lines=44> */
.L_x_30869:
[----:B------:R-:W-:Y:S05]  /*1720*/  BSYNC B0 ;  /* 0x0000000000007941 */ /* 0x000fea0003800000 */
.L_x_30868:
        /* <DEDUP_REMOVED lines=9> */
.L_x_30864:
        /* <DEDUP_REMOVED lines=12> */
.L_x_30873:
[----:B------:R-:W-:Y:S02]  /*1880*/  IMAD.MOV.U32 R54, RZ, RZ, R186 ;  /* 0x000000ffff367224 */ /* 0x000fe400078e00ba */
.L_x_30874:
[----:B------:R-:W-:Y:S05]  /*1890*/  BSYNC B0 ;  /* 0x0000000000007941 */ /* 0x000fea0003800000 */
.L_x_30872:
        /* <DEDUP_REMOVED lines=16> */
.L_x_30878:
[----:B------:R-:W-:Y:S05]  /*19a0*/  BSYNC B1 ;  /* 0x0000000000017941 */ /* 0x000fea0003800000 */
.L_x_30877:
        /* <DEDUP_REMOVED lines=44> */
.L_x_30876:
[----:B------:R-:W-:Y:S05]  /*1c70*/  BSYNC B0 ;  /* 0x0000000000007941 */ /* 0x000fea0003800000 */
.L_x_30875:
        /* <DEDUP_REMOVED lines=14> */
.L_x_30879:
        /* <DEDUP_REMOVED lines=12> */
.L_x_30882:
[----:B------:R-:W-:Y:S02]  /*1e20*/  IMAD.MOV.U32 R52, RZ, RZ, R186 ;  /* 0x000000ffff347224 */ /* 0x000fe400078e00ba */
.L_x_30883:
[----:B------:R-:W-:Y:S05]  /*1e30*/  BSYNC B0 ;  /* 0x0000000000007941 */ /* 0x000fea0003800000 */
.L_x_30881:
        /* <DEDUP_REMOVED lines=16> */
.L_x_30887:
[----:B------:R-:W-:Y:S05]  /*1f40*/  BSYNC B1 ;  /* 0x0000000000017941 */ /* 0x000fea0003800000 */
.L_x_30886:
        /* <DEDUP_REMOVED lines=44> */
.L_x_30885:
[----:B------:R-:W-:Y:S05]  /*2210*/  BSYNC B0 ;  /* 0x0000000000007941 */ /* 0x000fea0003800000 */
.L_x_30884:
        /* <DEDUP_REMOVED lines=9> */
.L_x_30880:
        /* <DEDUP_REMOVED lines=12> */
.L_x_30889:
[----:B------:R-:W-:Y:S02]  /*2370*/  IMAD.MOV.U32 R54, RZ, RZ, R186 ;  /* 0x000000ffff367224 */ /* 0x000fe400078e00ba */
.L_x_30890:
[----:B------:R-:W-:Y:S05]  /*2380*/  BSYNC B0 ;  /* 0x0000000000007941 */ /* 0x000fea0003800000 */
.L_x_30888:
        /* <DEDUP_REMOVED lines=16> */
.L_x_30894:
[----:B------:R-:W-:Y:S05]  /*2490*/  BSYNC B1 ;  /* 0x0000000000017941 */ /* 0x000fea0003800000 */
.L_x_30893:
        /* <DEDUP_REMOVED lines=44> */
.L_x_30892:
[----:B------:R-:W-:Y:S05]  /*2760*/  BSYNC B0 ;  /* 0x0000000000007941 */ /* 0x000fea0003800000 */
.L_x_30891:
        /* <DEDUP_REMOVED lines=13> */
.L_x_30895:
        /* <DEDUP_REMOVED lines=12> */
.L_x_30898:
[----:B------:R-:W-:Y:S02]  /*2900*/  IMAD.MOV.U32 R55, RZ, RZ, R186 ;  /* 0x000000ffff377224 */ /* 0x000fe400078e00ba */
.L_x_30899:
[----:B------:R-:W-:Y:S05]  /*2910*/  BSYNC B0 ;  /* 0x0000000000007941 */ /* 0x000fea0003800000 */
.L_x_30897:
        /* <DEDUP_REMOVED lines=16> */
.L_x_30903:
[----:B------:R-:W-:Y:S05]  /*2a20*/  BSYNC B1 ;  /* 0x0000000000017941 */ /* 0x000fea0003800000 */
.L_x_30902:
        /* <DEDUP_REMOVED lines=44> */
.L_x_30901:
[----:B------:R-:W-:Y:S05]  /*2cf0*/  BSYNC B0 ;  /* 0x0000000000007941 */ /* 0x000fea0003800000 */
.L_x_30900:
        /* <DEDUP_REMOVED lines=9> */
.L_x_30896:
        /* <DEDUP_REMOVED lines=12> */
.L_x_30905:
[----:B------:R-:W-:Y:S02]  /*2e50*/  IMAD.MOV.U32 R55, RZ, RZ, R186 ;  /* 0x000000ffff377224 */ /* 0x000fe400078e00ba */
.L_x_30906:
[----:B------:R-:W-:Y:S05]  /*2e60*/  BSYNC B0 ;  /* 0x0000000000007941 */ /* 0x000fea0003800000 */
.L_x_30904:
        /* <DEDUP_REMOVED lines=16> */
.L_x_30910:
[----:B------:R-:W-:Y:S05]  /*2f70*/  BSYNC B1 ;  /* 0x0000000000017941 */ /* 0x000fea0003800000 */
.L_x_30909:
        /* <DEDUP_REMOVED lines=44> */
.L_x_30908:
[----:B------:R-:W-:Y:S05]  /*3240*/  BSYNC B0 ;  /* 0x0000000000007941 */ /* 0x000fea0003800000 */
.L_x_30907:
        /* <DEDUP_REMOVED lines=12> */
.L_x_30911:
        /* <DEDUP_REMOVED lines=12> */
.L_x_30914:
[----:B------:R-:W-:Y:S02]  /*33d0*/  IMAD.MOV.U32 R52, RZ, RZ, R186 ;  /* 0x000000ffff347224 */ /* 0x000fe400078e00ba */
.L_x_30915:
[----:B------:R-:W-:Y:S05]  /*33e0*/  BSYNC B0 ;  /* 0x0000000000007941 */ /* 0x000fea0003800000 */
.L_x_30913:
        /* <DEDUP_REMOVED lines=16> */
.L_x_30919:
[----:B------:R-:W-:Y:S05]  /*34f0*/  BSYNC B1 ;  /* 0x0000000000017941 */ /* 0x000fea0003800000 */
.L_x_30918:
        /* <DEDUP_REMOVED lines=44> */
.L_x_30917:
[----:B------:R-:W-:Y:S05]  /*37c0*/  BSYNC B0 ;  /* 0x0000000000007941 */ /* 0x000fea0003800000 */
.L_x_30916:
        /* <DEDUP_REMOVED lines=9> */
.L_x_30912:
        /* <DEDUP_REMOVED lines=12> */
.L_x_30921:
[----:B------:R-:W-:Y:S02]  /*3920*/  IMAD.MOV.U32 R52, RZ, RZ, R186 ;  /* 0x000000ffff347224 */ /* 0x000fe400078e00ba */
.L_x_30922:
[----:B------:R-:W-:Y:S05]  /*3930*/  BSYNC B0 ;  /* 0x0000000000007941 */ /* 0x000fea0003800000 */
.L_x_30920:
        /* <DEDUP_REMOVED lines=16> */
.L_x_30926:
[----:B------:R-:W-:Y:S05]  /*3a40*/  BSYNC B1 ;  /* 0x0000000000017941 */ /* 0x000fea0003800000 */
.L_x_30925:
        /* <DEDUP_REMOVED lines=44> */
.L_x_30924:
[----:B------:R-:W-:Y:S05]  /*3d10*/  BSYNC B0 ;  /* 0x0000000000007941 */ /* 0x000fea0003800000 */
.L_x_30923:
        /* <DEDUP_REMOVED lines=12> */
.L_x_30927:
        /* <DEDUP_REMOVED lines=12> */
.L_x_30930:
[----:B------:R-:W-:Y:S02]  /*3ea0*/  IMAD.MOV.U32 R52, RZ, RZ, R186 ;  /* 0x000000ffff347224 */ /* 0x000fe400078e00ba */
.L_x_30931:
[----:B------:R-:W-:Y:S05]  /*3eb0*/  BSYNC B0 ;  /* 0x0000000000007941 */ /* 0x000fea0003800000 */
.L_x_30929:
        /* <DEDUP_REMOVED lines=16> */
.L_x_30935:
[----:B------:R-:W-:Y:S05]  /*3fc0*/  BSYNC B1 ;  /* 0x0000000000017941 */ /* 0x000fea0003800000 */
.L_x_30934:
        /* <DEDUP_REMOVED lines=44> */
.L_x_30933:
[----:B------:R-:W-:Y:S05]  /*4290*/  BSYNC B0 ;  /* 0x0000000000007941 */ /* 0x000fea0003800000 */
.L_x_30932:
        /* <DEDUP_REMOVED lines=9> */
.L_x_30928:
        /* <DEDUP_REMOVED lines=12> */
.L_x_30937:
[----:B------:R-:W-:Y:S02]  /*43f0*/  IMAD.MOV.U32 R52, RZ, RZ, R186 ;  /* 0x000000ffff347224 */ /* 0x000fe400078e00ba */
.L_x_30938:
[----:B------:R-:W-:Y:S05]  /*4400*/  BSYNC B0 ;  /* 0x0000000000007941 */ /* 0x000fea0003800000 */
.L_x_30936:
        /* <DEDUP_REMOVED lines=16> */
.L_x_30942:
[----:B------:R-:W-:Y:S05]  /*4510*/  BSYNC B1 ;  /* 0x0000000000017941 */ /* 0x000fea0003800000 */
.L_x_30941:
        /* <DEDUP_REMOVED lines=44> */
.L_x_30940:
[----:B------:R-:W-:Y:S05]  /*47e0*/  BSYNC B0 ;  /* 0x0000000000007941 */ /* 0x000fea0003800000 */
.L_x_30939:
        /* <DEDUP_REMOVED lines=12> */
.L_x_30943:
        /* <DEDUP_REMOVED lines=12> */
.L_x_30946:
[----:B------:R-:W-:Y:S02]  /*4970*/  IMAD.MOV.U32 R42, RZ, RZ, R186 ;  /* 0x000000ffff2a7224 */ /* 0x000fe400078e00ba */
.L_x_30947:
[----:B------:R-:W-:Y:S05]  /*4980*/  BSYNC B0 ;  /* 0x0000000000007941 */ /* 0x000fea0003800000 */
.L_x_30945:
        /* <DEDUP_REMOVED lines=16> */
.L_x_30951:
[----:B------:R-:W-:Y:S05]  /*4a90*/  BSYNC B1 ;  /* 0x0000000000017941 */ /* 0x000fea0003800000 */
.L_x_30950:
        /* <DEDUP_REMOVED lines=44> */
.L_x_30949:
[----:B------:R-:W-:Y:S05]  /*4d60*/  BSYNC B0 ;  /* 0x0000000000007941 */ /* 0x000fea0003800000 */
.L_x_30948:
        /* <DEDUP_REMOVED lines=9> */
.L_x_30944:
        /* <DEDUP_REMOVED lines=12> */
.L_x_30953:
[----:B------:R-:W-:Y:S02]  /*4ec0*/  IMAD.MOV.U32 R42, RZ, RZ, R186 ;  /* 0x000000ffff2a7224 */ /* 0x000fe400078e00ba */
.L_x_30954:
[----:B------:R-:W-:Y:S05]  /*4ed0*/  BSYNC B0 ;  /* 0x0000000000007941 */ /* 0x000fea0003800000 */
.L_x_30952:
        /* <DEDUP_REMOVED lines=16> */
.L_x_30958:
[----:B------:R-:W-:Y:S05]  /*4fe0*/  BSYNC B1 ;  /* 0x0000000000017941 */ /* 0x000fea0003800000 */
.L_x_30957:
        /* <DEDUP_REMOVED lines=43> */
[----:B------:R-:W-:Y:S02]  /*52a0*/  MOV R180, R44 ;  /* 0x0000002c00b47202 */ /* 0x000fe40000000f00 */
.L_x_30956:
[----:B------:R-:W-:Y:S05]  /*52b0*/  BSYNC B0 ;  /* 0x0000000000007941 */ /* 0x000fea0003800000 */
.L_x_30955:
        /* <DEDUP_REMOVED lines=12> */
.L_x_30959:
        /* <DEDUP_REMOVED lines=12> */
.L_x_30962:
[----:B------:R-:W-:Y:S02]  /*5440*/  IMAD.MOV.U32 R42, RZ, RZ, R186 ;  /* 0x000000ffff2a7224 */ /* 0x000fe400078e00ba */
.L_x_30963:
[----:B------:R-:W-:Y:S05]  /*5450*/  BSYNC B0 ;  /* 0x0000000000007941 */ /* 0x000fea0003800000 */
.L_x_30961:
        /* <DEDUP_REMOVED lines=16> */
.L_x_30967:
[----:B------:R-:W-:Y:S05]  /*5560*/  BSYNC B1 ;  /* 0x0000000000017941 */ /* 0x000fea0003800000 */
.L_x_30966:
        /* <DEDUP_REMOVED lines=44> */
.L_x_30965:
[----:B------:R-:W-:Y:S05]  /*5830*/  BSYNC B0 ;  /* 0x0000000000007941 */ /* 0x000fea0003800000 */
.L_x_30964:
        /* <DEDUP_REMOVED lines=9> */
.L_x_30960:
        /* <DEDUP_REMOVED lines=12> */
.L_x_30969:
[----:B------:R-:W-:Y:S02]  /*5990*/  IMAD.MOV.U32 R42, RZ, RZ, R186 ;  /* 0x000000ffff2a7224 */ /* 0x000fe400078e00ba */
.L_x_30970:
[----:B------:R-:W-:Y:S05]  /*59a0*/  BSYNC B0 ;  /* 0x0000000000007941 */ /* 0x000fea0003800000 */
.L_x_30968:
        /* <DEDUP_REMOVED lines=16> */
.L_x_30974:
[----:B------:R-:W-:Y:S05]  /*5ab0*/  BSYNC B1 ;  /* 0x0000000000017941 */ /* 0x000fea0003800000 */
.L_x_30973:
        /* <DEDUP_REMOVED lines=44> */
.L_x_30972:
[----:B------:R-:W-:Y:S05]  /*5d80*/  BSYNC B0 ;  /* 0x0000000000007941 */ /* 0x000fea0003800000 */
.L_x_30971:
        /* <DEDUP_REMOVED lines=13> */
.L_x_30975:
        /* <DEDUP_REMOVED lines=12> */
.L_x_30978:
[----:B------:R-:W-:Y:S02]  /*5f20*/  IMAD.MOV.U32 R50, RZ, RZ, R186 ;  /* 0x000000ffff327224 */ /* 0x000fe400078e00ba */
.L_x_30979:
[----:B------:R-:W-:Y:S05]  /*5f30*/  BSYNC B0 ;  /* 0x0000000000007941 */ /* 0x000fea0003800000 */
.L_x_30977:
        /* <DEDUP_REMOVED lines=18> */
.L_x_30983:
[----:B------:R-:W-:Y:S05]  /*6060*/  BSYNC B1 ;  /* 0x0000000000017941 */ /* 0x000fea0003800000 */
.L_x_30982:
        /* <DEDUP_REMOVED lines=44> */
.L_x_30981:
[----:B------:R-:W-:Y:S05]  /*6330*/  BSYNC B0 ;  /* 0x0000000000007941 */ /* 0x000fea0003800000 */
.L_x_30980:
        /* <DEDUP_REMOVED lines=9> */
.L_x_30976:
[----:B------:R-:W-:Y:S02]  /*63d0*/  SEL R41, RZ, 0x10000, P4 ;  /* 0x00010000ff297807 */ /* 0x000fe40002000000 */
        /* <DEDUP_REMOVED lines=15> */
[C---:B------:R-:W-:Y:S02]  /*64d0*/  SHF.L.U32 R54, R197.reuse, 0x3, RZ ;  /* 0x00000003c5367819 */ /* 0x040fe400000006ff */
[----:B------:R-:W-:Y:S01]  /*64e0*/  LEA.HI.X R51, R197, c[0x0][0x18c], RZ, 0x5, P1 ;  /* 0x00006300c5337a11 */ /* 0x000fe200008f2cff */
[----:B------:R-:W-:Y:S01]  /*64f0*/  @P0 IMAD.MOV.U32 R45, RZ, RZ, 0x20 ;  /* 0x00000020ff2d0424 */ /* 0x000fe200078e00ff */
[----:B------:R-:W-:Y:S02]  /*6500*/  LOP3.LUT R42, R40, R42, R48, 0xfe, !PT ;  /* 0x0000002a282a7212 */ /* 0x000fe400078efe30 */
[----:B------:R-:W-:Y:S01]  /*6510*/  LOP3.LUT R49, R41, R43, R49, 0xfe, !PT ;  /* 0x0000002b29317212 */ /* 0x000fe200078efe31 */
[----:B------:R0:W-:Y:S01]  /*6520*/  STG.E.128 [R50.64], R88 ;  /* 0x0000005832007986 */ /* 0x0001e2000c101d04 */
[----:B------:R-:W-:-:S02]  /*6530*/  SEL R43, RZ, 0x1, P5 ;  /* 0x00000001ff2b7807 */ /* 0x000fc40002800000 */
[----:B------:R-:W-:Y:S01]  /*6540*/  SHF.R.U32.HI R56, RZ, 0x1d, R197 ;  /* 0x0000001dff387819 */ /* 0x000fe200000116c5 */
[----:B------:R0:W-:Y:S01]  /*6550*/  STG.E.128 [R50.64+0x10], R84 ;  /* 0x0000105432007986 */ /* 0x0001e2000c101d04 */
[----:B------:R-:W-:Y:S02]  /*6560*/  IADD3 R40, P1, R54, c[0x0][0x190], RZ ;  /* 0x0000640036287a10 */ /* 0x000fe40007f3e0ff */
        /* <DEDUP_REMOVED lines=29> */
.L_x_30984:
        /* <DEDUP_REMOVED lines=16> */
.L_x_30986:
[----:B-1----:R-:W-:Y:S02]  /*6840*/  MOV R52, R186 ;  /* 0x000000ba00347202 */ /* 0x002fe40000000f00 */
.L_x_30987:
[----:B------:R-:W-:Y:S05]  /*6850*/  BSYNC B0 ;  /* 0x0000000000007941 */ /* 0x000fea0003800000 */
.L_x_30985:
        /* <DEDUP_REMOVED lines=16> */
.L_x_30991:
[----:B------:R-:W-:Y:S05]  /*6960*/  BSYNC B1 ;  /* 0x0000000000017941 */ /* 0x000fea0003800000 */
.L_x_30990:
        /* <DEDUP_REMOVED lines=42> */
[----:B------:R-:W-:Y:S01]  /*6c10*/  LOP3.LUT R179, R45, R46, R172, 0x96, !PT ;  /* 0x0000002e2db37212 */ /* 0x000fe200078e96ac */
[----:B------:R-:W-:-:S04]  /*6c20*/  IMAD.MOV.U32 R180, RZ, RZ, R44 ;  /* 0x000000ffffb47224 */ /* 0x000fc800078e002c */
.L_x_30989:
[----:B------:R-:W-:Y:S05]  /*6c30*/  BSYNC B0 ;  /* 0x0000000000007941 */ /* 0x000fea0003800000 */
.L_x_30988:
        /* <DEDUP_REMOVED lines=15> */
.L_x_30992:
        /* <DEDUP_REMOVED lines=12> */
.L_x_30995:
[----:B------:R-:W-:Y:S02]  /*6df0*/  MOV R52, R186 ;  /* 0x000000ba00347202 */ /* 0x000fe40000000f00 */
.L_x_30996:
[----:B------:R-:W-:Y:S05]  /*6e00*/  BSYNC B0 ;  /* 0x0000000000007941 */ /* 0x000fea0003800000 */
.L_x_30994:
        /* <DEDUP_REMOVED lines=16> */
.L_x_31000:
[----:B------:R-:W-:Y:S05]  /*6f10*/  BSYNC B1 ;  /* 0x0000000000017941 */ /* 0x000fea0003800000 */
.L_x_30999:
        /* <DEDUP_REMOVED lines=44> */
.L_x_30998:
[----:B------:R-:W-:Y:S05]  /*71e0*/  BSYNC B0 ;  /* 0x0000000000007941 */ /* 0x000fea0003800000 */
.L_x_30997:
        /* <DEDUP_REMOVED lines=9> */
.L_x_30993:
        /* <DEDUP_REMOVED lines=12> */
.L_x_31002:
[----:B------:R-:W-:Y:S02]  /*7340*/  IMAD.MOV.U32 R52, RZ, RZ, R186 ;  /* 0x000000ffff347224 */ /* 0x000fe400078e00ba */
.L_x_31003:
[----:B------:R-:W-:Y:S05]  /*7350*/  BSYNC B0 ;  /* 0x0000000000007941 */ /* 0x000fea0003800000 */
.L_x_31001:
        /* <DEDUP_REMOVED lines=16> */
.L_x_31007:
[----:B------:R-:W-:Y:S05]  /*7460*/  BSYNC B1 ;  /* 0x0000000000017941 */ /* 0x000fea0003800000 */
.L_x_31006:
        /* <DEDUP_REMOVED lines=44> */
.L_x_31005:
[----:B------:R-:W-:Y:S05]  /*7730*/  BSYNC B0 ;  /* 0x0000000000007941 */ /* 0x000fea0003800000 */
.L_x_31004:
        /* <DEDUP_REMOVED lines=14> */
.L_x_31008:
        /* <DEDUP_REMOVED lines=12> */
.L_x_31011:
[----:B------:R-:W-:Y:S02]  /*78e0*/  IMAD.MOV.U32 R52, RZ, RZ, R186 ;  /* 0x000000ffff347224 */ /* 0x000fe400078e00ba */
.L_x_31012:
[----:B------:R-:W-:Y:S05]  /*78f0*/  BSYNC B0 ;  /* 0x0000000000007941 */ /* 0x000fea0003800000 */
.L_x_31010:
        /* <DEDUP_REMOVED lines=16> */
.L_x_31016:
[----:B------:R-:W-:Y:S05]  /*7a00*/  BSYNC B1 ;  /* 0x0000000000017941 */ /* 0x000fea0003800000 */
.L_x_31015:
        /* <DEDUP_REMOVED lines=44> */
.L_x_31014:
[----:B------:R-:W-:Y:S05]  /*7cd0*/  BSYNC B0 ;  /* 0x0000000000007941 */ /* 0x000fea0003800000 */
.L_x_31013:
        /* <DEDUP_REMOVED lines=9> */
.L_x_31009:
        /* <DEDUP_REMOVED lines=12> */
.L_x_31018:
[----:B------:R-:W-:Y:S02]  /*7e30*/  IMAD.MOV.U32 R52, RZ, RZ, R186 ;  /* 0x000000ffff347224 */ /* 0x000fe400078e00ba */
.L_x_31019:
[----:B------:R-:W-:Y:S05]  /*7e40*/  BSYNC B0 ;  /* 0x0000000000007941 */ /* 0x000fea0003800000 */
.L_x_31017:
        /* <DEDUP_REMOVED lines=16> */
.L_x_31023:
[----:B------:R-:W-:Y:S05]  /*7f50*/  BSYNC B1 ;  /* 0x0000000000017941 */ /* 0x000fea0003800000 */
.L_x_31022:
        /* <DEDUP_REMOVED lines=44> */
.L_x_31021:
[----:B------:R-:W-:Y:S05]  /*8220*/  BSYNC B0 ;  /* 0x0000000000007941 */ /* 0x000fea0003800000 */
.L_x_31020:
        /* <DEDUP_REMOVED lines=14> */
.L_x_31024:
        /* <DEDUP_REMOVED lines=12> */
.L_x_31027:
[----:B------:R-:W-:Y:S02]  /*83d0*/  IMAD.MOV.U32 R52, RZ, RZ, R186 ;  /* 0x000000ffff347224 */ /* 0x000fe400078e00ba */
.L_x_31028:
[----:B------:R-:W-:Y:S05]  /*83e0*/  BSYNC B0 ;  /* 0x0000000000007941 */ /* 0x000fea0003800000 */
.L_x_31026:
        /* <DEDUP_REMOVED lines=16> */
.L_x_31032:
[----:B------:R-:W-:Y:S05]  /*84f0*/  BSYNC B1 ;  /* 0x0000000000017941 */ /* 0x000fea0003800000 */
.L_x_31031:
        /* <DEDUP_REMOVED lines=44> */
.L_x_31030:
[----:B------:R-:W-:Y:S05]  /*87c0*/  BSYNC B0 ;  /* 0x0000000000007941 */ /* 0x000fea0003800000 */
.L_x_31029:
        /* <DEDUP_REMOVED lines=9> */
.L_x_31025:
        /* <DEDUP_REMOVED lines=12> */
.L_x_31034:
[----:B------:R-:W-:Y:S02]  /*8920*/  MOV R52, R186 ;  /* 0x000000ba00347202 */ /* 0x000fe40000000f00 */
.L_x_31035:
[----:B------:R-:W-:Y:S05]  /*8930*/  BSYNC B0 ;  /* 0x0000000000007941 */ /* 0x000fea0003800000 */
.L_x_31033:
        /* <DEDUP_REMOVED lines=16> */
.L_x_31039:
[----:B------:R-:W-:Y:S05]  /*8a40*/  BSYNC B1 ;  /* 0x0000000000017941 */ /* 0x000fea0003800000 */
.L_x_31038:
        /* <DEDUP_REMOVED lines=44> */
.L_x_31037:
[----:B------:R-:W-:Y:S05]  /*8d10*/  BSYNC B0 ;  /* 0x0000000000007941 */ /* 0x000fea0003800000 */
.L_x_31036:
        /* <DEDUP_REMOVED lines=12> */
.L_x_31040:
        /* <DEDUP_REMOVED lines=12> */
.L_x_31043:
[----:B------:R-:W-:Y:S02]  /*8ea0*/  MOV R50, R186 ;  /* 0x000000ba00327202 */ /* 0x000fe40000000f00 */
.L_x_31044:
[----:B------:R-:W-:Y:S05]  /*8eb0*/  BSYNC B0 ;  /* 0x0000000000007941 */ /* 0x000fea0003800000 */
.L_x_31042:
        /* <DEDUP_REMOVED lines=16> */
.L_x_31048:
[----:B------:R-:W-:Y:S05]  /*8fc0*/  BSYNC B1 ;  /* 0x0000000000017941 */ /* 0x000fea0003800000 */
.L_x_31047:
        /* <DEDUP_REMOVED lines=44> */
.L_x_31046:
[----:B------:R-:W-:Y:S05]  /*9290*/  BSYNC B0 ;  /* 0x0000000000007941 */ /* 0x000fea0003800000 */
.L_x_31045:
        /* <DEDUP_REMOVED lines=9> */
.L_x_31041:
        /* <DEDUP_REMOVED lines=12> */
.L_x_31050:
[----:B------:R-:W-:Y:S02]  /*93f0*/  IMAD.MOV.U32 R50, RZ, RZ, R186 ;  /* 0x000000ffff327224 */ /* 0x000fe400078e00ba */
.L_x_31051:
[----:B------:R-:W-:Y:S05]  /*9400*/  BSYNC B0 ;  /* 0x0000000000007941 */ /* 0x000fea0003800000 */
.L_x_31049:
        /* <DEDUP_REMOVED lines=16> */
.L_x_31055:
[----:B------:R-:W-:Y:S05]  /*9510*/  BSYNC B1 ;  /* 0x0000000000017941 */ /* 0x000fea0003800000 */
.L_x_31054:
        /* <DEDUP_REMOVED lines=44> */
.L_x_31053:
[----:B------:R-:W-:Y:S05]  /*97e0*/  BSYNC B0 ;  /* 0x0000000000007941 */ /* 0x000fea0003800000 */
.L_x_31052:
        /* <DEDUP_REMOVED lines=12> */
.L_x_31056:
        /* <DEDUP_REMOVED lines=12> */
.L_x_31059:
[----:B------:R-:W-:Y:S02]  /*9970*/  IMAD.MOV.U32 R50, RZ, RZ, R186 ;  /* 0x000000ffff327224 */ /* 0x000fe400078e00ba */
.L_x_31060:
[----:B------:R-:W-:Y:S05]  /*9980*/  BSYNC B0 ;  /* 0x0000000000007941 */ /* 0x000fea0003800000 */
.L_x_31058:
        /* <DEDUP_REMOVED lines=16> */
.L_x_31064:
[----:B------:R-:W-:Y:S05]  /*9a90*/  BSYNC B1 ;  /* 0x0000000000017941 */ /* 0x000fea0003800000 */
.L_x_31063:
        /* <DEDUP_REMOVED lines=44> */
.L_x_31062:
[----:B------:R-:W-:Y:S05]  /*9d60*/  BSYNC B0 ;  /* 0x0000000000007941 */ /* 0x000fea0003800000 */
.L_x_31061:
        /* <DEDUP_REMOVED lines=9> */
.L_x_31057:
        /* <DEDUP_REMOVED lines=12> */
.L_x_31066:
[----:B------:R-:W-:Y:S02]  /*9ec0*/  IMAD.MOV.U32 R50, RZ, RZ, R186 ;  /* 0x000000ffff327224 */ /* 0x000fe400078e00ba */
.L_x_31067:
[----:B------:R-:W-:Y:S05]  /*9ed0*/  BSYNC B0 ;  /* 0x0000000000007941 */ /* 0x000fea0003800000 */
.L_x_31065:
        /* <DEDUP_REMOVED lines=16> */
.L_x_31071:
[----:B------:R-:W-:Y:S05]  /*9fe0*/  BSYNC B1 ;  /* 0x0000000000017941 */ /* 0x000fea0003800000 */
.L_x_31070:
        /* <DEDUP_REMOVED lines=44> */
.L_x_31069:
[----:B------:R-:W-:Y:S05]  /*a2b0*/  BSYNC B0 ;  /* 0x0000000000007941 */ /* 0x000fea0003800000 */
.L_x_31068:
        /* <DEDUP_REMOVED lines=12> */
.L_x_31072:
        /* <DEDUP_REMOVED lines=12> */
.L_x_31075:
[----:B------:R-:W-:Y:S02]  /*a440*/  IMAD.MOV.U32 R42, RZ, RZ, R186 ;  /* 0x000000ffff2a7224 */ /* 0x000fe400078e00ba */
.L_x_31076:
[----:B------:R-:W-:Y:S05]  /*a450*/  BSYNC B0 ;  /* 0x0000000000007941 */ /* 0x000fea0003800000 */
.L_x_31074:
        /* <DEDUP_REMOVED lines=16> */
.L_x_31080:
[----:B------:R-:W-:Y:S05]  /*a560*/  BSYNC B1 ;  /* 0x0000000000017941 */ /* 0x000fea0003800000 */
.L_x_31079:
        /* <DEDUP_REMOVED lines=44> */
.L_x_31078:
[----:B------:R-:W-:Y:S05]  /*a830*/  BSYNC B0 ;  /* 0x0000000000007941 */ /* 0x000fea0003800000 */
.L_x_31077:
        /* <DEDUP_REMOVED lines=9> */
.L_x_31073:
        /* <DEDUP_REMOVED lines=12> */
.L_x_31082:
[----:B------:R-:W-:Y:S02]  /*a990*/  MOV R42, R186 ;  /* 0x000000ba002a7202 */ /* 0x000fe40000000f00 */
.L_x_31083:
[----:B------:R-:W-:Y:S05]  /*a9a0*/  BSYNC B0 ;  /* 0x0000000000007941 */ /* 0x000fea0003800000 */
.L_x_31081:
        /* <DEDUP_REMOVED lines=16> */
.L_x_31087:
[----:B------:R-:W-:Y:S05]  /*aab0*/  BSYNC B1 ;  /* 0x0000000000017941 */ /* 0x000fea0003800000 */
.L_x_31086:
        /* <DEDUP_REMOVED lines=44> */
.L_x_31085:
[----:B------:R-:W-:Y:S05]  /*ad80*/  BSYNC B0 ;  /* 0x0000000000007941 */ /* 0x000fea0003800000 */
.L_x_31084:
        /* <DEDUP_REMOVED lines=12> */
.L_x_31088:
        /* <DEDUP_REMOVED lines=12> */
.L_x_31091:
[----:B------:R-:W-:Y:S02]  /*af10*/  MOV R42, R186 ;  /* 0x000000ba002a7202 */ /* 0x000fe40000000f00 */
.L_x_31092:
[----:B------:R-:W-:Y:S05]  /*af20*/  BSYNC B0 ;  /* 0x0000000000007941 */ /* 0x000fea0003800000 */
.L_x_31090:
        /* <DEDUP_REMOVED lines=16> */
.L_x_31096:
[----:B------:R-:W-:Y:S05]  /*b030*/  BSYNC B1 ;  /* 0x0000000000017941 */ /* 0x000fea0003800000 */
.L_x_31095:
        /* <DEDUP_REMOVED lines=44> */
.L_x_31094:
[----:B------:R-:W-:Y:S05]  /*b300*/  BSYNC B0 ;  /* 0x0000000000007941 */ /* 0x000fea0003800000 */
.L_x_31093:
        /* <DEDUP_REMOVED lines=9> */
.L_x_31089:
        /* <DEDUP_REMOVED lines=12> */
.L_x_31098:
[----:B------:R-:W-:Y:S02]  /*b460*/  IMAD.MOV.U32 R42, RZ, RZ, R186 ;  /* 0x000000ffff2a7224 */ /* 0x000fe400078e00ba */
.L_x_31099:
[----:B------:R-:W-:Y:S05]  /*b470*/  BSYNC B0 ;  /* 0x0000000000007941 */ /* 0x000fea0003800000 */
.L_x_31097:
        /* <DEDUP_REMOVED lines=16> */
.L_x_31103:
[----:B------:R-:W-:Y:S05]  /*b580*/  BSYNC B1 ;  /* 0x0000000000017941 */ /* 0x000fea0003800000 */
.L_x_31102:
        /* <DEDUP_REMOVED lines=44> */
.L_x_31101:
[----:B------:R-:W-:Y:S05]  /*b850*/  BSYNC B0 ;  /* 0x0000000000007941 */ /* 0x000fea0003800000 */
.L_x_31100:
        /* <DEDUP_REMOVED lines=13> */
.L_x_31104:
        /* <DEDUP_REMOVED lines=12> */
.L_x_31107:
[----:B------:R-:W-:Y:S02]  /*b9f0*/  IMAD.MOV.U32 R48, RZ, RZ, R186 ;  /* 0x000000ffff307224 */ /* 0x000fe400078e00ba */
.L_x_31108:
[----:B------:R-:W-:Y:S05]  /*ba00*/  BSYNC B0 ;  /* 0x0000000000007941 */ /* 0x000fea0003800000 */
.L_x_31106:
        /* <DEDUP_REMOVED lines=18> */
.L_x_31112:
[----:B------:R-:W-:Y:S05]  /*bb30*/  BSYNC B1 ;  /* 0x0000000000017941 */ /* 0x000fea0003800000 */
.L_x_31111:
        /* <DEDUP_REMOVED lines=44> */
.L_x_31110:
[----:B------:R-:W-:Y:S05]  /*be00*/  BSYNC B0 ;  /* 0x0000000000007941 */ /* 0x000fea0003800000 */
.L_x_31109:
        /* <DEDUP_REMOVED lines=9> */
.L_x_31105:
        /* <DEDUP_REMOVED lines=51> */
.L_x_31113:
        /* <DEDUP_REMOVED lines=16> */
.L_x_31115:
[----:B-1----:R-:W-:Y:S02]  /*c2d0*/  IMAD.MOV.U32 R53, RZ, RZ, R186 ;  /* 0x000000ffff357224 */ /* 0x002fe400078e00ba */
.L_x_31116:
[----:B------:R-:W-:Y:S05]  /*c2e0*/  BSYNC B0 ;  /* 0x0000000000007941 */ /* 0x000fea0003800000 */
.L_x_31114:
        /* <DEDUP_REMOVED lines=16> */
.L_x_31120:
[----:B------:R-:W-:Y:S05]  /*c3f0*/  BSYNC B1 ;  /* 0x0000000000017941 */ /* 0x000fea0003800000 */
.L_x_31119:
        /* <DEDUP_REMOVED lines=44> */
.L_x_31118:
[----:B------:R-:W-:Y:S05]  /*c6c0*/  BSYNC B0 ;  /* 0x0000000000007941 */ /* 0x000fea0003800000 */
.L_x_31117:
        /* <DEDUP_REMOVED lines=15> */
.L_x_31121:
        /* <DEDUP_REMOVED lines=12> */
.L_x_31124:
[----:B------:R-:W-:Y:S02]  /*c880*/  IMAD.MOV.U32 R52, RZ, RZ, R186 ;  /* 0x000000ffff347224 */ /* 0x000fe400078e00ba */
.L_x_31125:
[----:B------:R-:W-:Y:S05]  /*c890*/  BSYNC B0 ;  /* 0x0000000000007941 */ /* 0x000fea0003800000 */
.L_x_31123:
        /* <DEDUP_REMOVED lines=16> */
.L_x_31129:
[----:B------:R-:W-:Y:S05]  /*c9a0*/  BSYNC B1 ;  /* 0x0000000000017941 */ /* 0x000fea0003800000 */
.L_x_31128:
        /* <DEDUP_REMOVED lines=44> */
.L_x_31127:
[----:B------:R-:W-:Y:S05]  /*cc70*/  BSYNC B0 ;  /* 0x0000000000007941 */ /* 0x000fea0003800000 */
.L_x_31126:
        /* <DEDUP_REMOVED lines=9> */
.L_x_31122:
        /* <DEDUP_REMOVED lines=12> */
.L_x_31131:
[----:B------:R-:W-:Y:S02]  /*cdd0*/  IMAD.MOV.U32 R52, RZ, RZ, R186 ;  /* 0x000000ffff347224 */ /* 0x000fe400078e00ba */
.L_x_31132:
[----:B------:R-:W-:Y:S05]  /*cde0*/  BSYNC B0 ;  /* 0x0000000000007941 */ /* 0x000fea0003800000 */
.L_x_31130:
        /* <DEDUP_REMOVED lines=16> */
.L_x_31136:
[----:B------:R-:W-:Y:S05]  /*cef0*/  BSYNC B1 ;  /* 0x0000000000017941 */ /* 0x000fea0003800000 */
.L_x_31135:
        /* <DEDUP_REMOVED lines=44> */
.L_x_31134:
[----:B------:R-:W-:Y:S05]  /*d1c0*/  BSYNC B0 ;  /* 0x0000000000007941 */ /* 0x000fea0003800000 */
.L_x_31133:
        /* <DEDUP_REMOVED lines=14> */
.L_x_31137:
        /* <DEDUP_REMOVED lines=12> */
.L_x_31140:
[----:B------:R-:W-:Y:S02]  /*d370*/  IMAD.MOV.U32 R52, RZ, RZ, R186 ;  /* 0x000000ffff347224 */ /* 0x000fe400078e00ba */
.L_x_31141:
[----:B------:R-:W-:Y:S05]  /*d380*/  BSYNC B0 ;  /* 0x0000000000007941 */ /* 0x000fea0003800000 */
.L_x_31139:
        /* <DEDUP_REMOVED lines=16> */
.L_x_31145:
[----:B------:R-:W-:Y:S05]  /*d490*/  BSYNC B1 ;  /* 0x0000000000017941 */ /* 0x000fea0003800000 */
.L_x_31144:
        /* <DEDUP_REMOVED lines=44> */
.L_x_31143:
[----:B------:R-:W-:Y:S05]  /*d760*/  BSYNC B0 ;  /* 0x0000000000007941 */ /* 0x000fea0003800000 */
.L_x_31142:
        /* <DEDUP_REMOVED lines=9> */
.L_x_31138:
        /* <DEDUP_REMOVED lines=12> */
.L_x_31147:
[----:B------:R-:W-:Y:S02]  /*d8c0*/  IMAD.MOV.U32 R52, RZ, RZ, R186 ;  /* 0x000000ffff347224 */ /* 0x000fe400078e00ba */
.L_x_31148:
[----:B------:R-:W-:Y:S05]  /*d8d0*/  BSYNC B0 ;  /* 0x0000000000007941 */ /* 0x000fea0003800000 */
.L_x_31146:
        /* <DEDUP_REMOVED lines=16> */
.L_x_31152:
[----:B------:R-:W-:Y:S05]  /*d9e0*/  BSYNC B1 ;  /* 0x0000000000017941 */ /* 0x000fea0003800000 */
.L_x_31151:
        /* <DEDUP_REMOVED lines=44> */
.L_x_31150:
[----:B------:R-:W-:Y:S05]  /*dcb0*/  BSYNC B0 ;  /* 0x0000000000007941 */ /* 0x000fea0003800000 */
.L_x_31149:
        /* <DEDUP_REMOVED lines=14> */
.L_x_31153:
        /* <DEDUP_REMOVED lines=12> */
.L_x_31156:
[----:B------:R-:W-:Y:S02]  /*de60*/  IMAD.MOV.U32 R52, RZ, RZ, R186 ;  /* 0x000000ffff347224 */ /* 0x000fe400078e00ba */
.L_x_31157:
[----:B------:R-:W-:Y:S05]  /*de70*/  BSYNC B0 ;  /* 0x0000000000007941 */ /* 0x000fea0003800000 */
.L_x_31155:
        /* <DEDUP_REMOVED lines=16> */
.L_x_31161:
[----:B------:R-:W-:Y:S05]  /*df80*/  BSYNC B1 ;  /* 0x0000000000017941 */ /* 0x000fea0003800000 */
.L_x_31160:
        /* <DEDUP_REMOVED lines=44> */
.L_x_31159:
[----:B------:R-:W-:Y:S05]  /*e250*/  BSYNC B0 ;  /* 0x0000000000007941 */ /* 0x000fea0003800000 */
.L_x_31158:
        /* <DEDUP_REMOVED lines=9> */
.L_x_31154:
        /* <DEDUP_REMOVED lines=12> */
.L_x_31163:
[----:B------:R-:W-:Y:S02]  /*e3b0*/  IMAD.MOV.U32 R52, RZ, RZ, R186 ;  /* 0x000000ffff347224 */ /* 0x000fe400078e00ba */
.L_x_31164:
[----:B------:R-:W-:Y:S05]  /*e3c0*/  BSYNC B0 ;  /* 0x0000000000007941 */ /* 0x000fea0003800000 */
.L_x_31162:
        /* <DEDUP_REMOVED lines=16> */
.L_x_31168:
[----:B------:R-:W-:Y:S05]  /*e4d0*/  BSYNC B1 ;  /* 0x0000000000017941 */ /* 0x000fea0003800000 */
.L_x_31167:
        /* <DEDUP_REMOVED lines=44> */
.L_x_31166:
[----:B------:R-:W-:Y:S05]  /*e7a0*/  BSYNC B0 ;  /* 0x0000000000007941 */ /* 0x000fea0003800000 */
.L_x_31165:
        /* <DEDUP_REMOVED lines=12> */
.L_x_31169:
        /* <DEDUP_REMOVED lines=12> */
.L_x_31172:
[----:B------:R-:W-:Y:S02]  /*e930*/  IMAD.MOV.U32 R50, RZ, RZ, R186 ;  /* 0x000000ffff327224 */ /* 0x000fe400078e00ba */
.L_x_31173:
[----:B------:R-:W-:Y:S05]  /*e940*/  BSYNC B0 ;  /* 0x0000000000007941 */ /* 0x000fea0003800000 */
.L_x_31171:
        /* <DEDUP_REMOVED lines=16> */
.L_x_31177:
[----:B------:R-:W-:Y:S05]  /*ea50*/  BSYNC B1 ;  /* 0x0000000000017941 */ /* 0x000fea0003800000 */
.L_x_31176:
        /* <DEDUP_REMOVED lines=44> */
.L_x_31175:
[----:B------:R-:W-:Y:S05]  /*ed20*/  BSYNC B0 ;  /* 0x0000000000007941 */ /* 0x000fea0003800000 */
.L_x_31174:
        /* <DEDUP_REMOVED lines=9> */
.L_x_31170:
        /* <DEDUP_REMOVED lines=12> */
.L_x_31179:
[----:B------:R-:W-:Y:S02]  /*ee80*/  IMAD.MOV.U32 R50, RZ, RZ, R186 ;  /* 0x000000ffff327224 */ /* 0x000fe400078e00ba */
.L_x_31180:
[----:B------:R-:W-:Y:S05]  /*ee90*/  BSYNC B0 ;  /* 0x0000000000007941 */ /* 0x000fea0003800000 */
.L_x_31178:
        /* <DEDUP_REMOVED lines=16> */
.L_x_31184:
[----:B------:R-:W-:Y:S05]  /*efa0*/  BSYNC B1 ;  /* 0x0000000000017941 */ /* 0x000fea0003800000 */
.L_x_31183:
        /* <DEDUP_REMOVED lines=44> */
.L_x_31182:
[----:B------:R-:W-:Y:S05]  /*f270*/  BSYNC B0 ;  /* 0x0000000000007941 */ /* 0x000fea0003800000 */
.L_x_31181:
        /* <DEDUP_REMOVED lines=12> */
.L_x_31185:
        /* <DEDUP_REMOVED lines=12> */
.L_x_31188:
[----:B------:R-:W-:Y:S02]  /*f400*/  IMAD.MOV.U32 R50, RZ, RZ, R186 ;  /* 0x000000ffff327224 */ /* 0x000fe400078e00ba */
.L_x_31189:
[----:B------:R-:W-:Y:S05]  /*f410*/  BSYNC B0 ;  /* 0x0000000000007941 */ /* 0x000fea0003800000 */
.L_x_31187:
        /* <DEDUP_REMOVED lines=16> */
.L_x_31193:
[----:B------:R-:W-:Y:S05]  /*f520*/  BSYNC B1 ;  /* 0x0000000000017941 */ /* 0x000fea0003800000 */
.L_x_31192:
        /* <DEDUP_REMOVED lines=44> */
.L_x_31191:
[----:B------:R-:W-:Y:S05]  /*f7f0*/  BSYNC B0 ;  /* 0x0000000000007941 */ /* 0x000fea0003800000 */
.L_x_31190:
        /* <DEDUP_REMOVED lines=9> */
.L_x_31186:
        /* <DEDUP_REMOVED lines=12> */
.L_x_31195:
[----:B------:R-:W-:Y:S02]  /*f950*/  IMAD.MOV.U32 R50, RZ, RZ, R186 ;  /* 0x000000ffff327224 */ /* 0x000fe400078e00ba */
.L_x_31196:
[----:B------:R-:W-:Y:S05]  /*f960*/  BSYNC B0 ;  /* 0x0000000000007941 */ /* 0x000fea0003800000 */
.L_x_31194:
        /* <DEDUP_REMOVED lines=16> */
.L_x_31200:
[----:B------:R-:W-:Y:S05]  /*fa70*/  BSYNC B1 ;  /* 0x0000000000017941 */ /* 0x000fea0003800000 */
.L_x_31199:
        /* <DEDUP_REMOVED lines=44> */
.L_x_31198:
[----:B------:R-:W-:Y:S05]  /*fd40*/  BSYNC B0 ;  /* 0x0000000000007941 */ /* 0x000fea0003800000 */
.L_x_31197:
        /* <DEDUP_REMOVED lines=12> */
.L_x_31201:
        /* <DEDUP_REMOVED lines=12> */
.L_x_31204:
[----:B------:R-:W-:Y:S02]  /*fed0*/  IMAD.MOV.U32 R42, RZ, RZ, R186 ;  /* 0x000000ffff2a7224 */ /* 0x000fe400078e00ba */
.L_x_31205:
[----:B------:R-:W-:Y:S05]  /*fee0*/  BSYNC B0 ;  /* 0x0000000000007941 */ /* 0x000fea0003800000 */
.L_x_31203:
        /* <DEDUP_REMOVED lines=16> */
.L_x_31209:
[----:B------:R-:W-:Y:S05]  /*fff0*/  BSYNC B1 ;  /* 0x0000000000017941 */ /* 0x000fea0003800000 */
.L_x_31208:
        /* <DEDUP_REMOVED lines=44> */
.L_x_31207:
[----:B------:R-:W-:Y:S05]  /*102c0*/  BSYNC B0 ;  /* 0x0000000000007941 */ /* 0x000fea0003800000 */
.L_x_31206:
        /* <DEDUP_REMOVED lines=9> */
.L_x_31202:
        /* <DEDUP_REMOVED lines=12> */
.L_x_31211:
[----:B------:R-:W-:Y:S02]  /*10420*/  IMAD.MOV.U32 R42, RZ, RZ, R186 ;  /* 0x000000ffff2a7224 */ /* 0x000fe400078e00ba */
.L_x_31212:
[----:B------:R-:W-:Y:S05]  /*10430*/  BSYNC B0 ;  /* 0x0000000000007941 */ /* 0x000fea0003800000 */
.L_x_31210:
        /* <DEDUP_REMOVED lines=16> */
.L_x_31216:
[----:B------:R-:W-:Y:S05]  /*10540*/  BSYNC B1 ;  /* 0x0000000000017941 */ /* 0x000fea0003800000 */
.L_x_31215:
        /* <DEDUP_REMOVED lines=44> */
.L_x_31214:
[----:B------:R-:W-:Y:S05]  /*10810*/  BSYNC B0 ;  /* 0x0000000000007941 */ /* 0x000fea0003800000 */
.L_x_31213:
        /* <DEDUP_REMOVED lines=12> */
.L_x_31217:
        /* <DEDUP_REMOVED lines=12> */
.L_x_31220:
[----:B------:R-:W-:Y:S02]  /*109a0*/  IMAD.MOV.U32 R42, RZ, RZ, R186 ;  /* 0x000000ffff2a7224 */ /* 0x000fe400078e00ba */
.L_x_31221:
[----:B------:R-:W-:Y:S05]  /*109b0*/  BSYNC B0 ;  /* 0x0000000000007941 */ /* 0x000fea0003800000 */
.L_x_31219:
        /* <DEDUP_REMOVED lines=16> */
.L_x_31225:
[----:B------:R-:W-:Y:S05]  /*10ac0*/  BSYNC B1 ;  /* 0x0000000000017941 */ /* 0x000fea0003800000 */
.L_x_31224:
        /* <DEDUP_REMOVED lines=44> */
.L_x_31223:
[----:B------:R-:W-:Y:S05]  /*10d90*/  BSYNC B0 ;  /* 0x0000000000007941 */ /* 0x000fea0003800000 */
.L_x_31222:
        /* <DEDUP_REMOVED lines=9> */
.L_x_31218:
        /* <DEDUP_REMOVED lines=12> */
.L_x_31227:
[----:B------:R-:W-:Y:S02]  /*10ef0*/  IMAD.MOV.U32 R42, RZ, RZ, R186 ;  /* 0x000000ffff2a7224 */ /* 0x000fe400078e00ba */
.L_x_31228:
[----:B------:R-:W-:Y:S05]  /*10f00*/  BSYNC B0 ;  /* 0x0000000000007941 */ /* 0x000fea0003800000 */
.L_x_31226:
        /* <DEDUP_REMOVED lines=16> */
.L_x_31232:
[----:B------:R-:W-:Y:S05]  /*11010*/  BSYNC B1 ;  /* 0x0000000000017941 */ /* 0x000fea0003800000 */
.L_x_31231:
        /* <DEDUP_REMOVED lines=44> */
.L_x_31230:
[----:B------:R-:W-:Y:S05]  /*112e0*/  BSYNC B0 ;  /* 0x0000000000007941 */ /* 0x000fea0003800000 */
.L_x_31229:
        /* <DEDUP_REMOVED lines=13> */
.L_x_31233:
        /* <DEDUP_REMOVED lines=12> */
.L_x_31236:
[----:B------:R-:W-:Y:S02]  /*11480*/  IMAD.MOV.U32 R48, RZ, RZ, R186 ;  /* 0x000000ffff307224 */ /* 0x000fe400078e00ba */
.L_x_31237:
[----:B------:R-:W-:Y:S05]  /*11490*/  BSYNC B0 ;  /* 0x0000000000007941 */ /* 0x000fea0003800000 */
.L_x_31235:
        /* <DEDUP_REMOVED lines=18> */
.L_x_31241:
[----:B------:R-:W-:Y:S05]  /*115c0*/  BSYNC B1 ;  /* 0x0000000000017941 */ /* 0x000fea0003800000 */
.L_x_31240:
        /* <DEDUP_REMOVED lines=44> */
.L_x_31239:
[----:B------:R-:W-:Y:S05]  /*11890*/  BSYNC B0 ;  /* 0x0000000000007941 */ /* 0x000fea0003800000 */
.L_x_31238:
        /* <DEDUP_REMOVED lines=9> */
.L_x_31234:
        /* <DEDUP_REMOVED lines=49> */
.L_x_31242:
        /* <DEDUP_REMOVED lines=16> */
.L_x_31244:
[----:B-1----:R-:W-:Y:S02]  /*11d40*/  IMAD.MOV.U32 R53, RZ, RZ, R186 ;  /* 0x000000ffff357224 */ /* 0x002fe400078e00ba */
.L_x_31245:
[----:B------:R-:W-:Y:S05]  /*11d50*/  BSYNC B0 ;  /* 0x0000000000007941 */ /* 0x000fea0003800000 */
.L_x_31243:
        /* <DEDUP_REMOVED lines=16> */
.L_x_31249:
[----:B------:R-:W-:Y:S05]  /*11e60*/  BSYNC B1 ;  /* 0x0000000000017941 */ /* 0x000fea0003800000 */
.L_x_31248:
        /* <DEDUP_REMOVED lines=44> */
.L_x_31247:
[----:B------:R-:W-:Y:S05]  /*12130*/  BSYNC B0 ;  /* 0x0000000000007941 */ /* 0x000fea0003800000 */
.L_x_31246:
        /* <DEDUP_REMOVED lines=15> */
.L_x_31250:
        /* <DEDUP_REMOVED lines=12> */
.L_x_31253:
[----:B------:R-:W-:Y:S02]  /*122f0*/  IMAD.MOV.U32 R52, RZ, RZ, R186 ;  /* 0x000000ffff347224 */ /* 0x000fe400078e00ba */
.L_x_31254:
[----:B------:R-:W-:Y:S05]  /*12300*/  BSYNC B0 ;  /* 0x0000000000007941 */ /* 0x000fea0003800000 */
.L_x_31252:
        /* <DEDUP_REMOVED lines=16> */
.L_x_31258:
[----:B------:R-:W-:Y:S05]  /*12410*/  BSYNC B1 ;  /* 0x0000000000017941 */ /* 0x000fea0003800000 */
.L_x_31257:
        /* <DEDUP_REMOVED lines=44> */
.L_x_31256:
[----:B------:R-:W-:Y:S05]  /*126e0*/  BSYNC B0 ;  /* 0x0000000000007941 */ /* 0x000fea0003800000 */
.L_x_31255:
        /* <DEDUP_REMOVED lines=9> */
.L_x_31251:
        /* <DEDUP_REMOVED lines=12> */
.L_x_31260:
[----:B------:R-:W-:Y:S02]  /*12840*/  MOV R52, R186 ;  /* 0x000000ba00347202 */ /* 0x000fe40000000f00 */
.L_x_31261:
[----:B------:R-:W-:Y:S05]  /*12850*/  BSYNC B0 ;  /* 0x0000000000007941 */ /* 0x000fea0003800000 */
.L_x_31259:
        /* <DEDUP_REMOVED lines=16> */
.L_x_31265:
[----:B------:R-:W-:Y:S05]  /*12960*/  BSYNC B1 ;  /* 0x0000000000017941 */ /* 0x000fea0003800000 */
.L_x_31264:
        /* <DEDUP_REMOVED lines=44> */
.L_x_31263:
[----:B------:R-:W-:Y:S05]  /*12c30*/  BSYNC B0 ;  /* 0x0000000000007941 */ /* 0x000fea0003800000 */
.L_x_31262:
        /* <DEDUP_REMOVED lines=14> */
.L_x_31266:
        /* <DEDUP_REMOVED lines=12> */
.L_x_31269:
[----:B------:R-:W-:Y:S02]  /*12de0*/  MOV R52, R186 ;  /* 0x000000ba00347202 */ /* 0x000fe40000000f00 */
.L_x_31270:
[----:B------:R-:W-:Y:S05]  /*12df0*/  BSYNC B0 ;  /* 0x0000000000007941 */ /* 0x000fea0003800000 */
.L_x_31268:
        /* <DEDUP_REMOVED lines=16> */
.L_x_31274:
[----:B------:R-:W-:Y:S05]  /*12f00*/  BSYNC B1 ;  /* 0x0000000000017941 */ /* 0x000fea0003800000 */
.L_x_31273:
        /* <DEDUP_REMOVED lines=44> */
.L_x_31272:
[----:B------:R-:W-:Y:S05]  /*131d0*/  BSYNC B0 ;  /* 0x0000000000007941 */ /* 0x000fea0003800000 */
.L_x_31271:
        /* <DEDUP_REMOVED lines=9> */
.L_x_31267:
        /* <DEDUP_REMOVED lines=12> */
.L_x_31276:
[----:B------:R-:W-:Y:S02]  /*13330*/  IMAD.MOV.U32 R52, RZ, RZ, R186 ;  /* 0x000000ffff347224 */ /* 0x000fe400078e00ba */
.L_x_31277:
[----:B------:R-:W-:Y:S05]  /*13340*/  BSYNC B0 ;  /* 0x0000000000007941 */ /* 0x000fea0003800000 */
.L_x_31275:
        /* <DEDUP_REMOVED lines=16> */
.L_x_31281:
[----:B------:R-:W-:Y:S05]  /*13450*/  BSYNC B1 ;  /* 0x0000000000017941 */ /* 0x000fea0003800000 */
.L_x_31280:
        /* <DEDUP_REMOVED lines=44> */
.L_x_31279:
[----:B------:R-:W-:Y:S05]  /*13720*/  BSYNC B0 ;  /* 0x0000000000007941 */ /* 0x000fea0003800000 */
.L_x_31278:
        /* <DEDUP_REMOVED lines=14> */
.L_x_31282:
        /* <DEDUP_REMOVED lines=12> */
.L_x_31285:
[----:B------:R-:W-:Y:S02]  /*138d0*/  IMAD.MOV.U32 R52, RZ, RZ, R186 ;  /* 0x000000ffff347224 */ /* 0x000fe400078e00ba */
.L_x_31286:
[----:B------:R-:W-:Y:S05]  /*138e0*/  BSYNC B0 ;  /* 0x0000000000007941 */ /* 0x000fea0003800000 */
.L_x_31284:
        /* <DEDUP_REMOVED lines=16> */
.L_x_31290:
[----:B------:R-:W-:Y:S05]  /*139f0*/  BSYNC B1 ;  /* 0x0000000000017941 */ /* 0x000fea0003800000 */
.L_x_31289:
        /* <DEDUP_REMOVED lines=44> */
.L_x_31288:
[----:B------:R-:W-:Y:S05]  /*13cc0*/  BSYNC B0 ;  /* 0x0000000000007941 */ /* 0x000fea0003800000 */
.L_x_31287:
        /* <DEDUP_REMOVED lines=9> */
.L_x_31283:
        /* <DEDUP_REMOVED lines=12> */
.L_x_31292:
[----:B------:R-:W-:Y:S02]  /*13e20*/  IMAD.MOV.U32 R52, RZ, RZ, R186 ;  /* 0x000000ffff347224 */ /* 0x000fe400078e00ba */
.L_x_31293:
[----:B------:R-:W-:Y:S05]  /*13e30*/  BSYNC B0 ;  /* 0x0000000000007941 */ /* 0x000fea0003800000 */
.L_x_31291:
        /* <DEDUP_REMOVED lines=16> */
.L_x_31297:
[----:B------:R-:W-:Y:S05]  /*13f40*/  BSYNC B1 ;  /* 0x0000000000017941 */ /* 0x000fea0003800000 */
.L_x_31296:
        /* <DEDUP_REMOVED lines=44> */
.L_x_31295:
[----:B------:R-:W-:Y:S05]  /*14210*/  BSYNC B0 ;  /* 0x0000000000007941 */ /* 0x000fea0003800000 */
.L_x_31294:
        /* <DEDUP_REMOVED lines=12> */
.L_x_31298:
        /* <DEDUP_REMOVED lines=12> */
.L_x_31301:
[----:B------:R-:W-:Y:S02]  /*143a0*/  IMAD.MOV.U32 R50, RZ, RZ, R186 ;  /* 0x000000ffff327224 */ /* 0x000fe400078e00ba */
.L_x_31302:
[----:B------:R-:W-:Y:S05]  /*143b0*/  BSYNC B0 ;  /* 0x0000000000007941 */ /* 0x000fea0003800000 */
.L_x_31300:
        /* <DEDUP_REMOVED lines=16> */
.L_x_31306:
[----:B------:R-:W-:Y:S05]  /*144c0*/  BSYNC B1 ;  /* 0x0000000000017941 */ /* 0x000fea0003800000 */
.L_x_31305:
        /* <DEDUP_REMOVED lines=44> */
.L_x_31304:
[----:B------:R-:W-:Y:S05]  /*14790*/  BSYNC B0 ;  /* 0x0000000000007941 */ /* 0x000fea0003800000 */
.L_x_31303:
        /* <DEDUP_REMOVED lines=9> */
.L_x_31299:
        /* <DEDUP_REMOVED lines=12> */
.L_x_31308:
[----:B------:R-:W-:Y:S02]  /*148f0*/  MOV R50, R186 ;  /* 0x000000ba00327202 */ /* 0x000fe40000000f00 */
.L_x_31309:
[----:B------:R-:W-:Y:S05]  /*14900*/  BSYNC B0 ;  /* 0x0000000000007941 */ /* 0x000fea0003800000 */
.L_x_31307:
        /* <DEDUP_REMOVED lines=16> */
.L_x_31313:
[----:B------:R-:W-:Y:S05]  /*14a10*/  BSYNC B1 ;  /* 0x0000000000017941 */ /* 0x000fea0003800000 */
.L_x_31312:
        /* <DEDUP_REMOVED lines=44> */
.L_x_31311:
[----:B------:R-:W-:Y:S05]  /*14ce0*/  BSYNC B0 ;  /* 0x0000000000007941 */ /* 0x000fea0003800000 */
.L_x_31310:
        /* <DEDUP_REMOVED lines=12> */
.L_x_31314:
        /* <DEDUP_REMOVED lines=12> */
.L_x_31317:
[----:B------:R-:W-:Y:S02]  /*14e70*/  IMAD.MOV.U32 R50, RZ, RZ, R186 ;  /* 0x000000ffff327224 */ /* 0x000fe400078e00ba */
.L_x_31318:
[----:B------:R-:W-:Y:S05]  /*14e80*/  BSYNC B0 ;  /* 0x0000000000007941 */ /* 0x000fea0003800000 */
.L_x_31316:
        /* <DEDUP_REMOVED lines=16> */
.L_x_31322:
[----:B------:R-:W-:Y:S05]  /*14f90*/  BSYNC B1 ;  /* 0x0000000000017941 */ /* 0x000fea0003800000 */
.L_x_31321:
        /* <DEDUP_REMOVED lines=44> */
.L_x_31320:
[----:B------:R-:W-:Y:S05]  /*15260*/  BSYNC B0 ;  /* 0x0000000000007941 */ /* 0x000fea0003800000 */
.L_x_31319:
        /* <DEDUP_REMOVED lines=9> */
.L_x_31315:
        /* <DEDUP_REMOVED lines=12> */
.L_x_31324:
[----:B------:R-:W-:Y:S02]  /*153c0*/  IMAD.MOV.U32 R50, RZ, RZ, R186 ;  /* 0x000000ffff327224 */ /* 0x000fe400078e00ba */
.L_x_31325:
[----:B------:R-:W-:Y:S05]  /*153d0*/  BSYNC B0 ;  /* 0x0000000000007941 */ /* 0x000fea0003800000 */
.L_x_31323:
        /* <DEDUP_REMOVED lines=16> */
.L_x_31329:
[----:B------:R-:W-:Y:S05]  /*154e0*/  BSYNC B1 ;  /* 0x0000000000017941 */ /* 0x000fea0003800000 */
.L_x_31328:
        /* <DEDUP_REMOVED lines=44> */
.L_x_31327:
[----:B------:R-:W-:Y:S05]  /*157b0*/  BSYNC B0 ;  /* 0x0000000000007941 */ /* 0x000fea0003800000 */
.L_x_31326:
        /* <DEDUP_REMOVED lines=12> */
.L_x_31330:
        /* <DEDUP_REMOVED lines=12> */
.L_x_31333:
[----:B------:R-:W-:Y:S02]  /*15940*/  IMAD.MOV.U32 R42, RZ, RZ, R186 ;  /* 0x000000ffff2a7224 */ /* 0x000fe400078e00ba */
.L_x_31334:
[----:B------:R-:W-:Y:S05]  /*15950*/  BSYNC B0 ;  /* 0x0000000000007941 */ /* 0x000fea0003800000 */
.L_x_31332:
        /* <DEDUP_REMOVED lines=16> */
.L_x_31338:
[----:B------:R-:W-:Y:S05]  /*15a60*/  BSYNC B1 ;  /* 0x0000000000017941 */ /* 0x000fea0003800000 */
.L_x_31337:
        /* <DEDUP_REMOVED lines=44> */
.L_x_31336:
[----:B------:R-:W-:Y:S05]  /*15d30*/  BSYNC B0 ;  /* 0x0000000000007941 */ /* 0x000fea0003800000 */
.L_x_31335:
        /* <DEDUP_REMOVED lines=9> */
.L_x_31331:
        /* <DEDUP_REMOVED lines=12> */
.L_x_31340:
[----:B------:R-:W-:Y:S02]  /*15e90*/  IMAD.MOV.U32 R42, RZ, RZ, R186 ;  /* 0x000000ffff2a7224 */ /* 0x000fe400078e00ba */
.L_x_31341:
[----:B------:R-:W-:Y:S05]  /*15ea0*/  BSYNC B0 ;  /* 0x0000000000007941 */ /* 0x000fea0003800000 */
.L_x_31339:
        /* <DEDUP_REMOVED lines=16> */
.L_x_31345:
[----:B------:R-:W-:Y:S05]  /*15fb0*/  BSYNC B1 ;  /* 0x0000000000017941 */ /* 0x000fea0003800000 */
.L_x_31344:
        /* <DEDUP_REMOVED lines=44> */
.L_x_31343:
[----:B------:R-:W-:Y:S05]  /*16280*/  BSYNC B0 ;  /* 0x0000000000007941 */ /* 0x000fea0003800000 */
.L_x_31342:
        /* <DEDUP_REMOVED lines=12> */
.L_x_31346:
        /* <DEDUP_REMOVED lines=12> */
.L_x_31349:
[----:B------:R-:W-:Y:S02]  /*16410*/  IMAD.MOV.U32 R42, RZ, RZ, R186 ;  /* 0x000000ffff2a7224 */ /* 0x000fe400078e00ba */
.L_x_31350:
[----:B------:R-:W-:Y:S05]  /*16420*/  BSYNC B0 ;  /* 0x0000000000007941 */ /* 0x000fea0003800000 */
.L_x_31348:
        /* <DEDUP_REMOVED lines=16> */
.L_x_31354:
[----:B------:R-:W-:Y:S05]  /*16530*/  BSYNC B1 ;  /* 0x0000000000017941 */ /* 0x000fea0003800000 */
.L_x_31353:
        /* <DEDUP_REMOVED lines=44> */
.L_x_31352:
[----:B------:R-:W-:Y:S05]  /*16800*/  BSYNC B0 ;  /* 0x0000000000007941 */ /* 0x000fea0003800000 */
.L_x_31351:
        /* <DEDUP_REMOVED lines=9> */
.L_x_31347:
        /* <DEDUP_REMOVED lines=12> */
.L_x_31356:
[----:B------:R-:W-:Y:S02]  /*16960*/  IMAD.MOV.U32 R42, RZ, RZ, R186 ;  /* 0x000000ffff2a7224 */ /* 0x000fe400078e00ba */
.L_x_31357:
[----:B------:R-:W-:Y:S05]  /*16970*/  BSYNC B0 ;  /* 0x0000000000007941 */ /* 0x000fea0003800000 */
.L_x_31355:
        /* <DEDUP_REMOVED lines=16> */
.L_x_31361:
[----:B------:R-:W-:Y:S05]  /*16a80*/  BSYNC B1 ;  /* 0x0000000000017941 */ /* 0x000fea0003800000 */
.L_x_31360:
        /* <DEDUP_REMOVED lines=44> */
.L_x_31359:
[----:B------:R-:W-:Y:S05]  /*16d50*/  BSYNC B0 ;  /* 0x0000000000007941 */ /* 0x000fea0003800000 */
.L_x_31358:
        /* <DEDUP_REMOVED lines=13> */
.L_x_31362:
        /* <DEDUP_REMOVED lines=12> */
.L_x_31365:
[----:B------:R-:W-:Y:S02]  /*16ef0*/  IMAD.MOV.U32 R48, RZ, RZ, R186 ;  /* 0x000000ffff307224 */ /* 0x000fe400078e00ba */
.L_x_31366:
[----:B------:R-:W-:Y:S05]  /*16f00*/  BSYNC B0 ;  /* 0x0000000000007941 */ /* 0x000fea0003800000 */
.L_x_31364:
        /* <DEDUP_REMOVED lines=18> */
.L_x_31370:
[----:B------:R-:W-:Y:S05]  /*17030*/  BSYNC B1 ;  /* 0x0000000000017941 */ /* 0x000fea0003800000 */
.L_x_31369:
        /* <DEDUP_REMOVED lines=44> */
.L_x_31368:
[----:B------:R-:W-:Y:S05]  /*17300*/  BSYNC B0 ;  /* 0x0000000000007941 */ /* 0x000fea0003800000 */
.L_x_31367:
        /* <DEDUP_REMOVED lines=9> */
.L_x_31363:
        /* <DEDUP_REMOVED lines=49> */
.L_x_31371:
        /* <DEDUP_REMOVED lines=16> */
.L_x_31373:
[----:B-1----:R-:W-:Y:S02]  /*177b0*/  IMAD.MOV.U32 R53, RZ, RZ, R186 ;  /* 0x000000ffff357224 */ /* 0x002fe400078e00ba */
.L_x_31374:
[----:B------:R-:W-:Y:S05]  /*177c0*/  BSYNC B0 ;  /* 0x0000000000007941 */ /* 0x000fea0003800000 */
.L_x_31372:
        /* <DEDUP_REMOVED lines=16> */
.L_x_31378:
[----:B------:R-:W-:Y:S05]  /*178d0*/  BSYNC B1 ;  /* 0x0000000000017941 */ /* 0x000fea0003800000 */
.L_x_31377:
        /* <DEDUP_REMOVED lines=44> */
.L_x_31376:
[----:B------:R-:W-:Y:S05]  /*17ba0*/  BSYNC B0 ;  /* 0x0000000000007941 */ /* 0x000fea0003800000 */
.L_x_31375:
        /* <DEDUP_REMOVED lines=15> */
.L_x_31379:
        /* <DEDUP_REMOVED lines=12> */
.L_x_31382:
[----:B------:R-:W-:Y:S02]  /*17d60*/  IMAD.MOV.U32 R52, RZ, RZ, R186 ;  /* 0x000000ffff347224 */ /* 0x000fe400078e00ba */
.L_x_31383:
[----:B------:R-:W-:Y:S05]  /*17d70*/  BSYNC B0 ;  /* 0x0000000000007941 */ /* 0x000fea0003800000 */
.L_x_31381:
        /* <DEDUP_REMOVED lines=16> */
.L_x_31387:
[----:B------:R-:W-:Y:S05]  /*17e80*/  BSYNC B1 ;  /* 0x0000000000017941 */ /* 0x000fea0003800000 */
.L_x_31386:
        /* <DEDUP_REMOVED lines=44> */
.L_x_31385:
[----:B------:R-:W-:Y:S05]  /*18150*/  BSYNC B0 ;  /* 0x0000000000007941 */ /* 0x000fea0003800000 */
.L_x_31384:
        /* <DEDUP_REMOVED lines=9> */
.L_x_31380:
        /* <DEDUP_REMOVED lines=12> */
.L_x_31389:
[----:B------:R-:W-:Y:S02]  /*182b0*/  IMAD.MOV.U32 R52, RZ, RZ, R186 ;  /* 0x000000ffff347224 */ /* 0x000fe400078e00ba */
.L_x_31390:
[----:B------:R-:W-:Y:S05]  /*182c0*/  BSYNC B0 ;  /* 0x0000000000007941 */ /* 0x000fea0003800000 */
.L_x_31388:
        /* <DEDUP_REMOVED lines=16> */
.L_x_31394:
[----:B------:R-:W-:Y:S05]  /*183d0*/  BSYNC B1 ;  /* 0x0000000000017941 */ /* 0x000fea0003800000 */
.L_x_31393:
        /* <DEDUP_REMOVED lines=44> */
.L_x_31392:
[----:B------:R-:W-:Y:S05]  /*186a0*/  BSYNC B0 ;  /* 0x0000000000007941 */ /* 0x000fea0003800000 */
.L_x_31391:
        /* <DEDUP_REMOVED lines=14> */
.L_x_31395:
        /* <DEDUP_REMOVED lines=12> */
.L_x_31398:
[----:B------:R-:W-:Y:S02]  /*18850*/  IMAD.MOV.U32 R52, RZ, RZ, R186 ;  /* 0x000000ffff347224 */ /* 0x000fe400078e00ba */
.L_x_31399:
[----:B------:R-:W-:Y:S05]  /*18860*/  BSYNC B0 ;  /* 0x0000000000007941 */ /* 0x000fea0003800000 */
.L_x_31397:
        /* <DEDUP_REMOVED lines=16> */
.L_x_31403:
[----:B------:R-:W-:Y:S05]  /*18970*/  BSYNC B1 ;  /* 0x0000000000017941 */ /* 0x000fea0003800000 */
.L_x_31402:
        /* <DEDUP_REMOVED lines=44> */
.L_x_31401:
[----:B------:R-:W-:Y:S05]  /*18c40*/  BSYNC B0 ;  /* 0x0000000000007941 */ /* 0x000fea0003800000 */
.L_x_31400:
        /* <DEDUP_REMOVED lines=9> */
.L_x_31396:
        /* <DEDUP_REMOVED lines=12> */
.L_x_31405:
[----:B------:R-:W-:Y:S02]  /*18da0*/  IMAD.MOV.U32 R52, RZ, RZ, R186 ;  /* 0x000000ffff347224 */ /* 0x000fe400078e00ba */
.L_x_31406:
[----:B------:R-:W-:Y:S05]  /*18db0*/  BSYNC B0 ;  /* 0x0000000000007941 */ /* 0x000fea0003800000 */
.L_x_31404:
        /* <DEDUP_REMOVED lines=16> */
.L_x_31410:
[----:B------:R-:W-:Y:S05]  /*18ec0*/  BSYNC B1 ;  /* 0x0000000000017941 */ /* 0x000fea0003800000 */
.L_x_31409:
        /* <DEDUP_REMOVED lines=44> */
.L_x_31408:
[----:B------:R-:W-:Y:S05]  /*19190*/  BSYNC B0 ;  /* 0x0000000000007941 */ /* 0x000fea0003800000 */
.L_x_31407:
        /* <DEDUP_REMOVED lines=14> */
.L_x_31411:
        /* <DEDUP_REMOVED lines=12> */
.L_x_31414:
[----:B------:R-:W-:Y:S02]  /*19340*/  MOV R52, R186 ;  /* 0x000000ba00347202 */ /* 0x000fe40000000f00 */
.L_x_31415:
[----:B------:R-:W-:Y:S05]  /*19350*/  BSYNC B0 ;  /* 0x0000000000007941 */ /* 0x000fea0003800000 */
.L_x_31413:
        /* <DEDUP_REMOVED lines=16> */
.L_x_31419:
[----:B------:R-:W-:Y:S05]  /*19460*/  BSYNC B1 ;  /* 0x0000000000017941 */ /* 0x000fea0003800000 */
.L_x_31418:
        /* <DEDUP_REMOVED lines=44> */
.L_x_31417:
[----:B------:R-:W-:Y:S05]  /*19730*/  BSYNC B0 ;  /* 0x0000000000007941 */ /* 0x000fea0003800000 */
.L_x_31416:
        /* <DEDUP_REMOVED lines=9> */
.L_x_31412:
        /* <DEDUP_REMOVED lines=12> */
.L_x_31421:
[----:B------:R-:W-:Y:S02]  /*19890*/  MOV R52, R186 ;  /* 0x000000ba00347202 */ /* 0x000fe40000000f00 */
.L_x_31422:
[----:B------:R-:W-:Y:S05]  /*198a0*/  BSYNC B0 ;  /* 0x0000000000007941 */ /* 0x000fea0003800000 */
.L_x_31420:
        /* <DEDUP_REMOVED lines=16> */
.L_x_31426:
[----:B------:R-:W-:Y:S05]  /*199b0*/  BSYNC B1 ;  /* 0x0000000000017941 */ /* 0x000fea0003800000 */
.L_x_31425:
        /* <DEDUP_REMOVED lines=44> */
.L_x_31424:
[----:B------:R-:W-:Y:S05]  /*19c80*/  BSYNC B0 ;  /* 0x0000000000007941 */ /* 0x000fea0003800000 */
.L_x_31423:
        /* <DEDUP_REMOVED lines=12> */
.L_x_31427:
        /* <DEDUP_REMOVED lines=12> */
.L_x_31430:
[----:B------:R-:W-:Y:S02]  /*19e10*/  IMAD.MOV.U32 R50, RZ, RZ, R186 ;  /* 0x000000ffff327224 */ /* 0x000fe400078e00ba */
.L_x_31431:
[----:B------:R-:W-:Y:S05]  /*19e20*/  BSYNC B0 ;  /* 0x0000000000007941 */ /* 0x000fea0003800000 */
.L_x_31429:
        /* <DEDUP_REMOVED lines=16> */
.L_x_31435:
[----:B------:R-:W-:Y:S05]  /*19f30*/  BSYNC B1 ;  /* 0x0000000000017941 */ /* 0x000fea0003800000 */
.L_x_31434:
        /* <DEDUP_REMOVED lines=44> */
.L_x_31433:
[----:B------:R-:W-:Y:S05]  /*1a200*/  BSYNC B0 ;  /* 0x0000000000007941 */ /* 0x000fea0003800000 */
.L_x_31432:
        /* <DEDUP_REMOVED lines=9> */
.L_x_31428:
        /* <DEDUP_REMOVED lines=12> */
.L_x_31437:
[----:B------:R-:W-:Y:S02]  /*1a360*/  IMAD.MOV.U32 R50, RZ, RZ, R186 ;  /* 0x000000ffff327224 */ /* 0x000fe400078e00ba */
.L_x_31438:
[----:B------:R-:W-:Y:S05]  /*1a370*/  BSYNC B0 ;  /* 0x0000000000007941 */ /* 0x000fea0003800000 */
.L_x_31436:
        /* <DEDUP_REMOVED lines=16> */
.L_x_31442:
[----:B------:R-:W-:Y:S05]  /*1a480*/  BSYNC B1 ;  /* 0x0000000000017941 */ /* 0x000fea0003800000 */
.L_x_31441:
        /* <DEDUP_REMOVED lines=44> */
.L_x_31440:
[----:B------:R-:W-:Y:S05]  /*1a750*/  BSYNC B0 ;  /* 0x0000000000007941 */ /* 0x000fea0003800000 */
.L_x_31439:
        /* <DEDUP_REMOVED lines=12> */
.L_x_31443:
        /* <DEDUP_REMOVED lines=12> */
.L_x_31446:
[----:B------:R-:W-:Y:S02]  /*1a8e0*/  IMAD.MOV.U32 R50, RZ, RZ, R186 ;  /* 0x000000ffff327224 */ /* 0x000fe400078e00ba */
.L_x_31447:
[----:B------:R-:W-:Y:S05]  /*1a8f0*/  BSYNC B0 ;  /* 0x0000000000007941 */ /* 0x000fea0003800000 */
.L_x_31445:
        /* <DEDUP_REMOVED lines=16> */
.L_x_31451:
[----:B------:R-:W-:Y:S05]  /*1aa00*/  BSYNC B1 ;  /* 0x0000000000017941 */ /* 0x000fea0003800000 */
.L_x_31450:
        /* <DEDUP_REMOVED lines=44> */
.L_x_31449:
[----:B------:R-:W-:Y:S05]  /*1acd0*/  BSYNC B0 ;  /* 0x0000000000007941 */ /* 0x000fea0003800000 */
.L_x_31448:
        /* <DEDUP_REMOVED lines=9> */
.L_x_31444:
        /* <DEDUP_REMOVED lines=12> */
.L_x_31453:
[----:B------:R-:W-:Y:S02]  /*1ae30*/  IMAD.MOV.U32 R50, RZ, RZ, R186 ;  /* 0x000000ffff327224 */ /* 0x000fe400078e00ba */
.L_x_31454:
[----:B------:R-:W-:Y:S05]  /*1ae40*/  BSYNC B0 ;  /* 0x0000000000007941 */ /* 0x000fea0003800000 */
.L_x_31452:
        /* <DEDUP_REMOVED lines=16> */
.L_x_31458:
[----:B------:R-:W-:Y:S05]  /*1af50*/  BSYNC B1 ;  /* 0x0000000000017941 */ /* 0x000fea0003800000 */
.L_x_31457:
        /* <DEDUP_REMOVED lines=44> */
.L_x_31456:
[----:B------:R-:W-:Y:S05]  /*1b220*/  BSYNC B0 ;  /* 0x0000000000007941 */ /* 0x000fea0003800000 */
.L_x_31455:
        /* <DEDUP_REMOVED lines=12> */
.L_x_31459:
        /* <DEDUP_REMOVED lines=12> */
.L_x_31462:
[----:B------:R-:W-:Y:S02]  /*1b3b0*/  IMAD.MOV.U32 R42, RZ, RZ, R186 ;  /* 0x000000ffff2a7224 */ /* 0x000fe400078e00ba */
.L_x_31463:
[----:B------:R-:W-:Y:S05]  /*1b3c0*/  BSYNC B0 ;  /* 0x0000000000007941 */ /* 0x000fea0003800000 */
.L_x_31461:
        /* <DEDUP_REMOVED lines=16> */
.L_x_31467:
[----:B------:R-:W-:Y:S05]  /*1b4d0*/  BSYNC B1 ;  /* 0x0000000000017941 */ /* 0x000fea0003800000 */
.L_x_31466:
        /* <DEDUP_REMOVED lines=44> */
.L_x_31465:
[----:B------:R-:W-:Y:S05]  /*1b7a0*/  BSYNC B0 ;  /* 0x0000000000007941 */ /* 0x000fea0003800000 */
.L_x_31464:
        /* <DEDUP_REMOVED lines=9> */
.L_x_31460:
        /* <DEDUP_REMOVED lines=12> */
.L_x_31469:
[----:B------:R-:W-:Y:S02]  /*1b900*/  IMAD.MOV.U32 R42, RZ, RZ, R186 ;  /* 0x000000ffff2a7224 */ /* 0x000fe400078e00ba */
.L_x_31470:
[----:B------:R-:W-:Y:S05]  /*1b910*/  BSYNC B0 ;  /* 0x0000000000007941 */ /* 0x000fea0003800000 */
.L_x_31468:
        /* <DEDUP_REMOVED lines=16> */
.L_x_31474:
[----:B------:R-:W-:Y:S05]  /*1ba20*/  BSYNC B1 ;  /* 0x0000000000017941 */ /* 0x000fea0003800000 */
.L_x_31473:
        /* <DEDUP_REMOVED lines=44> */
.L_x_31472:
[----:B------:R-:W-:Y:S05]  /*1bcf0*/  BSYNC B0 ;  /* 0x0000000000007941 */ /* 0x000fea0003800000 */
.L_x_31471:
        /* <DEDUP_REMOVED lines=12> */
.L_x_31475:
        /* <DEDUP_REMOVED lines=12> */
.L_x_31478:
[----:B------:R-:W-:Y:S02]  /*1be80*/  IMAD.MOV.U32 R42, RZ, RZ, R186 ;  /* 0x000000ffff2a7224 */ /* 0x000fe400078e00ba */
.L_x_31479:
[----:B------:R-:W-:Y:S05]  /*1be90*/  BSYNC B0 ;  /* 0x0000000000007941 */ /* 0x000fea0003800000 */
.L_x_31477:
        /* <DEDUP_REMOVED lines=16> */
.L_x_31483:
[----:B------:R-:W-:Y:S05]  /*1bfa0*/  BSYNC B1 ;  /* 0x0000000000017941 */ /* 0x000fea0003800000 */
.L_x_31482:
        /* <DEDUP_REMOVED lines=44> */
.L_x_31481:
[----:B------:R-:W-:Y:S05]  /*1c270*/  BSYNC B0 ;  /* 0x0000000000007941 */ /* 0x000fea0003800000 */
.L_x_31480:
        /* <DEDUP_REMOVED lines=9> */
.L_x_31476:
        /* <DEDUP_REMOVED lines=12> */
.L_x_31485:
[----:B------:R-:W-:Y:S02]  /*1c3d0*/  IMAD.MOV.U32 R42, RZ, RZ, R186 ;  /* 0x000000ffff2a7224 */ /* 0x000fe400078e00ba */
.L_x_31486:
[----:B------:R-:W-:Y:S05]  /*1c3e0*/  BSYNC B0 ;  /* 0x0000000000007941 */ /* 0x000fea0003800000 */
.L_x_31484:
        /* <DEDUP_REMOVED lines=16> */
.L_x_31490:
[----:B------:R-:W-:Y:S05]  /*1c4f0*/  BSYNC B1 ;  /* 0x0000000000017941 */ /* 0x000fea0003800000 */
.L_x_31489:
        /* <DEDUP_REMOVED lines=44> */
.L_x_31488:
[----:B------:R-:W-:Y:S05]  /*1c7c0*/  BSYNC B0 ;  /* 0x0000000000007941 */ /* 0x000fea0003800000 */
.L_x_31487:
        /* <DEDUP_REMOVED lines=13> */
.L_x_31491:
        /* <DEDUP_REMOVED lines=12> */
.L_x_31494:
[----:B------:R-:W-:Y:S02]  /*1c960*/  MOV R48, R186 ;  /* 0x000000ba00307202 */ /* 0x000fe40000000f00 */
.L_x_31495:
[----:B------:R-:W-:Y:S05]  /*1c970*/  BSYNC B0 ;  /* 0x0000000000007941 */ /* 0x000fea0003800000 */
.L_x_31493:
        /* <DEDUP_REMOVED lines=18> */
.L_x_31499:
[----:B------:R-:W-:Y:S05]  /*1caa0*/  BSYNC B1 ;  /* 0x0000000000017941 */ /* 0x000fea0003800000 */
.L_x_31498:
        /* <DEDUP_REMOVED lines=44> */
.L_x_31497:
[----:B------:R-:W-:Y:S05]  /*1cd70*/  BSYNC B0 ;  /* 0x0000000000007941 */ /* 0x000fea0003800000 */
.L_x_31496:
        /* <DEDUP_REMOVED lines=9> */
.L_x_31492:
        /* <DEDUP_REMOVED lines=49> */
.L_x_31500:
        /* <DEDUP_REMOVED lines=16> */
.L_x_31502:
[----:B-1----:R-:W-:Y:S02]  /*1d220*/  IMAD.MOV.U32 R133, RZ, RZ, R186 ;  /* 0x000000ffff857224 */ /* 0x002fe400078e00ba */
.L_x_31503:
[----:B------:R-:W-:Y:S05]  /*1d230*/  BSYNC B0 ;  /* 0x0000000000007941 */ /* 0x000fea0003800000 */
.L_x_31501:
        /* <DEDUP_REMOVED lines=16> */
.L_x_31507:
[----:B------:R-:W-:Y:S05]  /*1d340*/  BSYNC B1 ;  /* 0x0000000000017941 */ /* 0x000fea0003800000 */
.L_x_31506:
        /* <DEDUP_REMOVED lines=44> */
.L_x_31505:
[----:B------:R-:W-:Y:S05]  /*1d610*/  BSYNC B0 ;  /* 0x0000000000007941 */ /* 0x000fea0003800000 */
.L_x_31504:
        /* <DEDUP_REMOVED lines=15> */
.L_x_31508:
        /* <DEDUP_REMOVED lines=12> */
.L_x_31511:
[----:B------:R-:W-:Y:S02]  /*1d7d0*/  IMAD.MOV.U32 R49, RZ, RZ, R186 ;  /* 0x000000ffff317224 */ /* 0x000fe400078e00ba */
.L_x_31512:
[----:B------:R-:W-:Y:S05]  /*1d7e0*/  BSYNC B0 ;  /* 0x0000000000007941 */ /* 0x000fea0003800000 */
.L_x_31510:
        /* <DEDUP_REMOVED lines=16> */
.L_x_31516:
[----:B------:R-:W-:Y:S05]  /*1d8f0*/  BSYNC B1 ;  /* 0x0000000000017941 */ /* 0x000fea0003800000 */
.L_x_31515:
        /* <DEDUP_REMOVED lines=44> */
.L_x_31514:
[----:B------:R-:W-:Y:S05]  /*1dbc0*/  BSYNC B0 ;  /* 0x0000000000007941 */ /* 0x000fea0003800000 */
.L_x_31513:
        /* <DEDUP_REMOVED lines=9> */
.L_x_31509:
        /* <DEDUP_REMOVED lines=12> */
.L_x_31518:
[----:B------:R-:W-:Y:S02]  /*1dd20*/  IMAD.MOV.U32 R134, RZ, RZ, R186 ;  /* 0x000000ffff867224 */ /* 0x000fe400078e00ba */
.L_x_31519:
[----:B------:R-:W-:Y:S05]  /*1dd30*/  BSYNC B0 ;  /* 0x0000000000007941 */ /* 0x000fea0003800000 */
.L_x_31517:
        /* <DEDUP_REMOVED lines=16> */
.L_x_31523:
[----:B------:R-:W-:Y:S05]  /*1de40*/  BSYNC B1 ;  /* 0x0000000000017941 */ /* 0x000fea0003800000 */
.L_x_31522:
        /* <DEDUP_REMOVED lines=44> */
.L_x_31521:
[----:B------:R-:W-:Y:S05]  /*1e110*/  BSYNC B0 ;  /* 0x0000000000007941 */ /* 0x000fea0003800000 */
.L_x_31520:
        /* <DEDUP_REMOVED lines=14> */
.L_x_31524:
        /* <DEDUP_REMOVED lines=12> */
.L_x_31527:
[----:B------:R-:W-:Y:S02]  /*1e2c0*/  MOV R40, R186 ;  /* 0x000000ba00287202 */ /* 0x000fe40000000f00 */
.L_x_31528:
[----:B------:R-:W-:Y:S05]  /*1e2d0*/  BSYNC B0 ;  /* 0x0000000000007941 */ /* 0x000fea0003800000 */
.L_x_31526:
        /* <DEDUP_REMOVED lines=16> */
.L_x_31532:
[----:B------:R-:W-:Y:S05]  /*1e3e0*/  BSYNC B1 ;  /* 0x0000000000017941 */ /* 0x000fea0003800000 */
.L_x_31531:
        /* <DEDUP_REMOVED lines=44> */
.L_x_31530:
[----:B------:R-:W-:Y:S05]  /*1e6b0*/  BSYNC B0 ;  /* 0x0000000000007941 */ /* 0x000fea0003800000 */
.L_x_31529:
        /* <DEDUP_REMOVED lines=9> */
.L_x_31525:
        /* <DEDUP_REMOVED lines=12> */
.L_x_31534:
[----:B------:R-:W-:Y:S02]  /*1e810*/  MOV R40, R186 ;  /* 0x000000ba00287202 */ /* 0x000fe40000000f00 */
.L_x_31535:
[----:B------:R-:W-:Y:S05]  /*1e820*/  BSYNC B0 ;  /* 0x0000000000007941 */ /* 0x000fea0003800000 */
.L_x_31533:
        /* <DEDUP_REMOVED lines=16> */
.L_x_31539:
[----:B------:R-:W-:Y:S05]  /*1e930*/  BSYNC B1 ;  /* 0x0000000000017941 */ /* 0x000fea0003800000 */
.L_x_31538:
        /* <DEDUP_REMOVED lines=44> */
.L_x_31537:
[----:B------:R-:W-:Y:S05]  /*1ec00*/  BSYNC B0 ;  /* 0x0000000000007941 */ /* 0x000fea0003800000 */
.L_x_31536:
        /* <DEDUP_REMOVED lines=14> */
.L_x_31540:
        /* <DEDUP_REMOVED lines=12> */
.L_x_31543:
[----:B------:R-:W-:Y:S02]  /*1edb0*/  IMAD.MOV.U32 R40, RZ, RZ, R186 ;  /* 0x000000ffff287224 */ /* 0x000fe400078e00ba */
.L_x_31544:
[----:B------:R-:W-:Y:S05]  /*1edc0*/  BSYNC B0 ;  /* 0x0000000000007941 */ /* 0x000fea0003800000 */
.L_x_31542:
        /* <DEDUP_REMOVED lines=16> */
.L_x_31548:
[----:B------:R-:W-:Y:S05]  /*1eed0*/  BSYNC B1 ;  /* 0x0000000000017941 */ /* 0x000fea0003800000 */
.L_x_31547:
        /* <DEDUP_REMOVED lines=44> */
.L_x_31546:
[----:B------:R-:W-:Y:S05]  /*1f1a0*/  BSYNC B0 ;  /* 0x0000000000007941 */ /* 0x000fea0003800000 */
.L_x_31545:
        /* <DEDUP_REMOVED lines=9> */
.L_x_31541:
        /* <DEDUP_REMOVED lines=12> */
.L_x_31550:
[----:B------:R-:W-:Y:S02]  /*1f300*/  IMAD.MOV.U32 R40, RZ, RZ, R186 ;  /* 0x000000ffff287224 */ /* 0x000fe400078e00ba */
.L_x_31551:
[----:B------:R-:W-:Y:S05]  /*1f310*/  BSYNC B0 ;  /* 0x0000000000007941 */ /* 0x000fea0003800000 */
.L_x_31549:
        /* <DEDUP_REMOVED lines=16> */
.L_x_31555:
[----:B------:R-:W-:Y:S05]  /*1f420*/  BSYNC B1 ;  /* 0x0000000000017941 */ /* 0x000fea0003800000 */
.L_x_31554:
        /* <DEDUP_REMOVED lines=44> */
.L_x_31553:
[----:B------:R-:W-:Y:S05]  /*1f6f0*/  BSYNC B0 ;  /* 0x0000000000007941 */ /* 0x000fea0003800000 */
.L_x_31552:
        /* <DEDUP_REMOVED lines=12> */
.L_x_31556:
        /* <DEDUP_REMOVED lines=12> */
.L_x_31559:
[----:B------:R-:W-:Y:S02]  /*1f880*/  IMAD.MOV.U32 R134, RZ, RZ, R186 ;  /* 0x000000ffff867224 */ /* 0x000fe400078e00ba */
.L_x_31560:
[----:B------:R-:W-:Y:S05]  /*1f890*/  BSYNC B0 ;  /* 0x0000000000007941 */ /* 0x000fea0003800000 */
.L_x_31558:
        /* <DEDUP_REMOVED lines=16> */
.L_x_31564:
[----:B------:R-:W-:Y:S05]  /*1f9a0*/  BSYNC B1 ;  /* 0x0000000000017941 */ /* 0x000fea0003800000 */
.L_x_31563:
        /* <DEDUP_REMOVED lines=44> */
.L_x_31562:
[----:B------:R-:W-:Y:S05]  /*1fc70*/  BSYNC B0 ;  /* 0x0000000000007941 */ /* 0x000fea0003800000 */
.L_x_31561:
        /* <DEDUP_REMOVED lines=9> */
.L_x_31557:
        /* <DEDUP_REMOVED lines=12> */
.L_x_31566:
[----:B------:R-:W-:Y:S02]  /*1fdd0*/  IMAD.MOV.U32 R134, RZ, RZ, R186 ;  /* 0x000000ffff867224 */ /* 0x000fe400078e00ba */
.L_x_31567:
[----:B------:R-:W-:Y:S05]  /*1fde0*/  BSYNC B0 ;  /* 0x0000000000007941 */ /* 0x000fea0003800000 */
.L_x_31565:
        /* <DEDUP_REMOVED lines=16> */
.L_x_31571:
[----:B------:R-:W-:Y:S05]  /*1fef0*/  BSYNC B1 ;  /* 0x0000000000017941 */ /* 0x000fea0003800000 */
.L_x_31570:
        /* <DEDUP_REMOVED lines=44> */
.L_x_31569:
[----:B------:R-:W-:Y:S05]  /*201c0*/  BSYNC B0 ;  /* 0x0000000000007941 */ /* 0x000fea0003800000 */
.L_x_31568:
        /* <DEDUP_REMOVED lines=12> */
.L_x_31572:
        /* <DEDUP_REMOVED lines=12> */
.L_x_31575:
[----:B------:R-:W-:Y:S02]  /*20350*/  IMAD.MOV.U32 R45, RZ, RZ, R186 ;  /* 0x000000ffff2d7224 */ /* 0x000fe400078e00ba */
.L_x_31576:
[----:B------:R-:W-:Y:S05]  /*20360*/  BSYNC B0 ;  /* 0x0000000000007941 */ /* 0x000fea0003800000 */
.L_x_31574:
        /* <DEDUP_REMOVED lines=16> */
.L_x_31580:
[----:B------:R-:W-:Y:S05]  /*20470*/  BSYNC B1 ;  /* 0x0000000000017941 */ /* 0x000fea0003800000 */
.L_x_31579:
        /* <DEDUP_REMOVED lines=44> */
.L_x_31578:
[----:B------:R-:W-:Y:S05]  /*20740*/  BSYNC B0 ;  /* 0x0000000000007941 */ /* 0x000fea0003800000 */
.L_x_31577:
        /* <DEDUP_REMOVED lines=9> */
.L_x_31573:
        /* <DEDUP_REMOVED lines=12> */
.L_x_31582:
[----:B------:R-:W-:Y:S02]  /*208a0*/  IMAD.MOV.U32 R175, RZ, RZ, R186 ;  /* 0x000000ffffaf7224 */ /* 0x000fe400078e00ba */
.L_x_31583:
[----:B------:R-:W-:Y:S05]  /*208b0*/  BSYNC B0 ;  /* 0x0000000000007941 */ /* 0x000fea0003800000 */
.L_x_31581:
        /* <DEDUP_REMOVED lines=16> */
.L_x_31587:
[----:B------:R-:W-:Y:S05]  /*209c0*/  BSYNC B1 ;  /* 0x0000000000017941 */ /* 0x000fea0003800000 */
.L_x_31586:
        /* <DEDUP_REMOVED lines=44> */
.L_x_31585:
[----:B------:R-:W-:Y:S05]  /*20c90*/  BSYNC B0 ;  /* 0x0000000000007941 */ /* 0x000fea0003800000 */
.L_x_31584:
        /* <DEDUP_REMOVED lines=12> */
.L_x_31588:
        /* <DEDUP_REMOVED lines=12> */
.L_x_31591:
[----:B------:R-:W-:Y:S02]  /*20e20*/  IMAD.MOV.U32 R42, RZ, RZ, R186 ;  /* 0x000000ffff2a7224 */ /* 0x000fe400078e00ba */
.L_x_31592:
[----:B------:R-:W-:Y:S05]  /*20e30*/  BSYNC B0 ;  /* 0x0000000000007941 */ /* 0x000fea0003800000 */
.L_x_31590:
        /* <DEDUP_REMOVED lines=16> */
.L_x_31596:
[----:B------:R-:W-:Y:S05]  /*20f40*/  BSYNC B1 ;  /* 0x0000000000017941 */ /* 0x000fea0003800000 */
.L_x_31595:
        /* <DEDUP_REMOVED lines=44> */
.L_x_31594:
[----:B------:R-:W-:Y:S05]  /*21210*/  BSYNC B0 ;  /* 0x0000000000007941 */ /* 0x000fea0003800000 */
.L_x_31593:
        /* <DEDUP_REMOVED lines=9> */
.L_x_31589:
        /* <DEDUP_REMOVED lines=12> */
.L_x_31598:
[----:B------:R-:W-:Y:S02]  /*21370*/  IMAD.MOV.U32 R42, RZ, RZ, R186 ;  /* 0x000000ffff2a7224 */ /* 0x000fe400078e00ba */
.L_x_31599:
[----:B------:R-:W-:Y:S05]  /*21380*/  BSYNC B0 ;  /* 0x0000000000007941 */ /* 0x000fea0003800000 */
.L_x_31597:
        /* <DEDUP_REMOVED lines=16> */
.L_x_31603:
[----:B------:R-:W-:Y:S05]  /*21490*/  BSYNC B1 ;  /* 0x0000000000017941 */ /* 0x000fea0003800000 */
.L_x_31602:
        /* <DEDUP_REMOVED lines=44> */
.L_x_31601:
[----:B------:R-:W-:Y:S05]  /*21760*/  BSYNC B0 ;  /* 0x0000000000007941 */ /* 0x000fea0003800000 */
.L_x_31600:
        /* <DEDUP_REMOVED lines=12> */
.L_x_31604:
        /* <DEDUP_REMOVED lines=12> */
.L_x_31607:
[----:B------:R-:W-:Y:S02]  /*218f0*/  MOV R42, R186 ;  /* 0x000000ba002a7202 */ /* 0x000fe40000000f00 */
.L_x_31608:
[----:B------:R-:W-:Y:S05]  /*21900*/  BSYNC B0 ;  /* 0x0000000000007941 */ /* 0x000fea0003800000 */
.L_x_31606:
        /* <DEDUP_REMOVED lines=16> */
.L_x_31612:
[----:B------:R-:W-:Y:S05]  /*21a10*/  BSYNC B1 ;  /* 0x0000000000017941 */ /* 0x000fea0003800000 */
.L_x_31611:
        /* <DEDUP_REMOVED lines=44> */
.L_x_31610:
[----:B------:R-:W-:Y:S05]  /*21ce0*/  BSYNC B0 ;  /* 0x0000000000007941 */ /* 0x000fea0003800000 */
.L_x_31609:
        /* <DEDUP_REMOVED lines=9> */
.L_x_31605:
        /* <DEDUP_REMOVED lines=12> */
.L_x_31614:
[----:B------:R-:W-:Y:S02]  /*21e40*/  MOV R42, R186 ;  /* 0x000000ba002a7202 */ /* 0x000fe40000000f00 */
.L_x_31615:
[----:B------:R-:W-:Y:S05]  /*21e50*/  BSYNC B0 ;  /* 0x0000000000007941 */ /* 0x000fea0003800000 */
.L_x_31613:
        /* <DEDUP_REMOVED lines=16> */
.L_x_31619:
[----:B------:R-:W-:Y:S05]  /*21f60*/  BSYNC B1 ;  /* 0x0000000000017941 */ /* 0x000fea0003800000 */
.L_x_31618:
        /* <DEDUP_REMOVED lines=44> */
.L_x_31617:
[----:B------:R-:W-:Y:S05]  /*22230*/  BSYNC B0 ;  /* 0x0000000000007941 */ /* 0x000fea0003800000 */
.L_x_31616:
        /* <DEDUP_REMOVED lines=13> */
.L_x_31620:
        /* <DEDUP_REMOVED lines=12> */
.L_x_31623:
[----:B------:R-:W-:Y:S02]  /*223d0*/  IMAD.MOV.U32 R175, RZ, RZ, R186 ;  /* 0x000000ffffaf7224 */ /* 0x000fe400078e00ba */
.L_x_31624:
[----:B------:R-:W-:Y:S05]  /*223e0*/  BSYNC B0 ;  /* 0x0000000000007941 */ /* 0x000fea0003800000 */
.L_x_31622:
        /* <DEDUP_REMOVED lines=18> */
.L_x_31628:
[----:B------:R-:W-:Y:S05]  /*22510*/  BSYNC B1 ;  /* 0x0000000000017941 */ /* 0x000fea0003800000 */
.L_x_31627:
        /* <DEDUP_REMOVED lines=44> */
.L_x_31626:
[----:B------:R-:W-:Y:S05]  /*227e0*/  BSYNC B0 ;  /* 0x0000000000007941 */ /* 0x000fea0003800000 */
.L_x_31625:
        /* <DEDUP_REMOVED lines=9> */
.L_x_31621:
        /* <DEDUP_REMOVED lines=49> */
.L_x_31629:
        /* <DEDUP_REMOVED lines=16> */
.L_x_31631:
[----:B0-----:R-:W-:Y:S02]  /*22c90*/  IMAD.MOV.U32 R199, RZ, RZ, R186 ;  /* 0x000000ffffc77224 */ /* 0x001fe400078e00ba */
.L_x_31632:
[----:B------:R-:W-:Y:S05]  /*22ca0*/  BSYNC B0 ;  /* 0x0000000000007941 */ /* 0x000fea0003800000 */
.L_x_31630:
        /* <DEDUP_REMOVED lines=16> */
.L_x_31636:
[----:B------:R-:W-:Y:S05]  /*22db0*/  BSYNC B1 ;  /* 0x0000000000017941 */ /* 0x000fea0003800000 */
.L_x_31635:
        /* <DEDUP_REMOVED lines=44> */
.L_x_31634:
[----:B------:R-:W-:Y:S05]  /*23080*/  BSYNC B0 ;  /* 0x0000000000007941 */ /* 0x000fea0003800000 */
.L_x_31633:
        /* <DEDUP_REMOVED lines=15> */
.L_x_31637:
        /* <DEDUP_REMOVED lines=12> */
.L_x_31640:
[----:B------:R-:W-:Y:S02]  /*23240*/  MOV R41, R186 ;  /* 0x000000ba00297202 */ /* 0x000fe40000000f00 */
.L_x_31641:
[----:B------:R-:W-:Y:S05]  /*23250*/  BSYNC B0 ;  /* 0x0000000000007941 */ /* 0x000fea0003800000 */
.L_x_31639:
        /* <DEDUP_REMOVED lines=16> */
.L_x_31645:
[----:B------:R-:W-:Y:S05]  /*23360*/  BSYNC B1 ;  /* 0x0000000000017941 */ /* 0x000fea0003800000 */
.L_x_31644:
        /* <DEDUP_REMOVED lines=44> */
.L_x_31643:
[----:B------:R-:W-:Y:S05]  /*23630*/  BSYNC B0 ;  /* 0x0000000000007941 */ /* 0x000fea0003800000 */
.L_x_31642:
        /* <DEDUP_REMOVED lines=9> */
.L_x_31638:
        /* <DEDUP_REMOVED lines=12> */
.L_x_31647:
[----:B------:R-:W-:Y:S02]  /*23790*/  MOV R198, R186 ;  /* 0x000000ba00c67202 */ /* 0x000fe40000000f00 */
.L_x_31648:
[----:B------:R-:W-:Y:S05]  /*237a0*/  BSYNC B0 ;  /* 0x0000000000007941 */ /* 0x000fea0003800000 */
.L_x_31646:
        /* <DEDUP_REMOVED lines=16> */
.L_x_31652:
[----:B------:R-:W-:Y:S05]  /*238b0*/  BSYNC B1 ;  /* 0x0000000000017941 */ /* 0x000fea0003800000 */
.L_x_31651:
        /* <DEDUP_REMOVED lines=44> */
.L_x_31650:
[----:B------:R-:W-:Y:S05]  /*23b80*/  BSYNC B0 ;  /* 0x0000000000007941 */ /* 0x000fea0003800000 */
.L_x_31649:
        /* <DEDUP_REMOVED lines=14> */
.L_x_31653:
        /* <DEDUP_REMOVED lines=12> */
.L_x_31656:
[----:B------:R-:W-:Y:S02]  /*23d30*/  IMAD.MOV.U32 R132, RZ, RZ, R186 ;  /* 0x000000ffff847224 */ /* 0x000fe400078e00ba */
.L_x_31657:
[----:B------:R-:W-:Y:S05]  /*23d40*/  BSYNC B0 ;  /* 0x0000000000007941 */ /* 0x000fea0003800000 */
.L_x_31655:
        /* <DEDUP_REMOVED lines=16> */
.L_x_31661:
[----:B------:R-:W-:Y:S05]  /*23e50*/  BSYNC B1 ;  /* 0x0000000000017941 */ /* 0x000fea0003800000 */
.L_x_31660:
        /* <DEDUP_REMOVED lines=44> */
.L_x_31659:
[----:B------:R-:W-:Y:S05]  /*24120*/  BSYNC B0 ;  /* 0x0000000000007941 */ /* 0x000fea0003800000 */
.L_x_31658:
        /* <DEDUP_REMOVED lines=9> */
.L_x_31654:
        /* <DEDUP_REMOVED lines=12> */
.L_x_31663:
[----:B------:R-:W-:Y:S02]  /*24280*/  IMAD.MOV.U32 R132, RZ, RZ, R186 ;  /* 0x000000ffff847224 */ /* 0x000fe400078e00ba */
.L_x_31664:
[----:B------:R-:W-:Y:S05]  /*24290*/  BSYNC B0 ;  /* 0x0000000000007941 */ /* 0x000fea0003800000 */
.L_x_31662:
        /* <DEDUP_REMOVED lines=16> */
.L_x_31668:
[----:B------:R-:W-:Y:S05]  /*243a0*/  BSYNC B1 ;  /* 0x0000000000017941 */ /* 0x000fea0003800000 */
.L_x_31667:
        /* <DEDUP_REMOVED lines=44> */
.L_x_31666:
[----:B------:R-:W-:Y:S05]  /*24670*/  BSYNC B0 ;  /* 0x0000000000007941 */ /* 0x000fea0003800000 */
.L_x_31665:
        /* <DEDUP_REMOVED lines=14> */
.L_x_31669:
        /* <DEDUP_REMOVED lines=12> */
.L_x_31672:
[----:B------:R-:W-:Y:S02]  /*24820*/  IMAD.MOV.U32 R43, RZ, RZ, R186 ;  /* 0x000000ffff2b7224 */ /* 0x000fe400078e00ba */
.L_x_31673:
[----:B------:R-:W-:Y:S05]  /*24830*/  BSYNC B0 ;  /* 0x0000000000007941 */ /* 0x000fea0003800000 */
.L_x_31671:
        /* <DEDUP_REMOVED lines=16> */
.L_x_31677:
[----:B------:R-:W-:Y:S05]  /*24940*/  BSYNC B1 ;  /* 0x0000000000017941 */ /* 0x000fea0003800000 */
.L_x_31676:
        /* <DEDUP_REMOVED lines=44> */
.L_x_31675:
[----:B------:R-:W-:Y:S05]  /*24c10*/  BSYNC B0 ;  /* 0x0000000000007941 */ /* 0x000fea0003800000 */
.L_x_31674:
        /* <DEDUP_REMOVED lines=9> */
.L_x_31670:
        /* <DEDUP_REMOVED lines=12> */
.L_x_31679:
[----:B------:R-:W-:Y:S02]  /*24d70*/  IMAD.MOV.U32 R132, RZ, RZ, R186 ;  /* 0x000000ffff847224 */ /* 0x000fe400078e00ba */
.L_x_31680:
[----:B------:R-:W-:Y:S05]  /*24d80*/  BSYNC B0 ;  /* 0x0000000000007941 */ /* 0x000fea0003800000 */
.L_x_31678:
        /* <DEDUP_REMOVED lines=16> */
.L_x_31684:
[----:B------:R-:W-:Y:S05]  /*24e90*/  BSYNC B1 ;  /* 0x0000000000017941 */ /* 0x000fea0003800000 */
.L_x_31683:
        /* <DEDUP_REMOVED lines=44> */
.L_x_31682:
[----:B------:R-:W-:Y:S05]  /*25160*/  BSYNC B0 ;  /* 0x0000000000007941 */ /* 0x000fea0003800000 */
.L_x_31681:
        /* <DEDUP_REMOVED lines=12> */
.L_x_31685:
        /* <DEDUP_REMOVED lines=12> */
.L_x_31688:
[----:B------:R-:W-:Y:S02]  /*252f0*/  IMAD.MOV.U32 R198, RZ, RZ, R186 ;  /* 0x000000ffffc67224 */ /* 0x000fe400078e00ba */
.L_x_31689:
[----:B------:R-:W-:Y:S05]  /*25300*/  BSYNC B0 ;  /* 0x0000000000007941 */ /* 0x000fea0003800000 */
.L_x_31687:
        /* <DEDUP_REMOVED lines=16> */
.L_x_31693:
[----:B------:R-:W-:Y:S05]  /*25410*/  BSYNC B1 ;  /* 0x0000000000017941 */ /* 0x000fea0003800000 */
.L_x_31692:
        /* <DEDUP_REMOVED lines=44> */
.L_x_31691:
[----:B------:R-:W-:Y:S05]  /*256e0*/  BSYNC B0 ;  /* 0x0000000000007941 */ /* 0x000fea0003800000 */
.L_x_31690:
        /* <DEDUP_REMOVED lines=9> */
.L_x_31686:
        /* <DEDUP_REMOVED lines=12> */
.L_x_31695:
[----:B------:R-:W-:Y:S02]  /*25840*/  IMAD.MOV.U32 R198, RZ, RZ, R186 ;  /* 0x000000ffffc67224 */ /* 0x000fe400078e00ba */
.L_x_31696:
[----:B------:R-:W-:Y:S05]  /*25850*/  BSYNC B0 ;  /* 0x0000000000007941 */ /* 0x000fea0003800000 */
.L_x_31694:
        /* <DEDUP_REMOVED lines=16> */
.L_x_31700:
[----:B------:R-:W-:Y:S05]  /*25960*/  BSYNC B1 ;  /* 0x0000000000017941 */ /* 0x000fea0003800000 */
.L_x_31699:
        /* <DEDUP_REMOVED lines=44> */
.L_x_31698:
[----:B------:R-:W-:Y:S05]  /*25c30*/  BSYNC B0 ;  /* 0x0000000000007941 */ /* 0x000fea0003800000 */
.L_x_31697:
        /* <DEDUP_REMOVED lines=12> */
.L_x_31701:
        /* <DEDUP_REMOVED lines=12> */
.L_x_31704:
[----:B------:R-:W-:Y:S02]  /*25dc0*/  IMAD.MOV.U32 R133, RZ, RZ, R186 ;  /* 0x000000ffff857224 */ /* 0x000fe400078e00ba */
.L_x_31705:
[----:B------:R-:W-:Y:S05]  /*25dd0*/  BSYNC B0 ;  /* 0x0000000000007941 */ /* 0x000fea0003800000 */
.L_x_31703:
        /* <DEDUP_REMOVED lines=16> */
.L_x_31709:
[----:B------:R-:W-:Y:S05]  /*25ee0*/  BSYNC B1 ;  /* 0x0000000000017941 */ /* 0x000fea0003800000 */
.L_x_31708:
        /* <DEDUP_REMOVED lines=44> */
.L_x_31707:
[----:B------:R-:W-:Y:S05]  /*261b0*/  BSYNC B0 ;  /* 0x0000000000007941 */ /* 0x000fea0003800000 */
.L_x_31706:
        /* <DEDUP_REMOVED lines=9> */
.L_x_31702:
        /* <DEDUP_REMOVED lines=12> */
.L_x_31711:
[----:B------:R-:W-:Y:S02]  /*26310*/  IMAD.MOV.U32 R204, RZ, RZ, R186 ;  /* 0x000000ffffcc7224 */ /* 0x000fe400078e00ba */
.L_x_31712:
[----:B------:R-:W-:Y:S05]  /*26320*/  BSYNC B0 ;  /* 0x0000000000007941 */ /* 0x000fea0003800000 */
.L_x_31710:
        /* <DEDUP_REMOVED lines=16> */
.L_x_31716:
[----:B------:R-:W-:Y:S05]  /*26430*/  BSYNC B1 ;  /* 0x0000000000017941 */ /* 0x000fea0003800000 */
.L_x_31715:
        /* <DEDUP_REMOVED lines=44> */
.L_x_31714:
[----:B------:R-:W-:Y:S05]  /*26700*/  BSYNC B0 ;  /* 0x0000000000007941 */ /* 0x000fea0003800000 */
.L_x_31713:
        /* <DEDUP_REMOVED lines=12> */
.L_x_31717:
        /* <DEDUP_REMOVED lines=12> */
.L_x_31720:
[----:B------:R-:W-:Y:S02]  /*26890*/  MOV R134, R186 ;  /* 0x000000ba00867202 */ /* 0x000fe40000000f00 */
.L_x_31721:
[----:B------:R-:W-:Y:S05]  /*268a0*/  BSYNC B0 ;  /* 0x0000000000007941 */ /* 0x000fea0003800000 */
.L_x_31719:
        /* <DEDUP_REMOVED lines=16> */
.L_x_31725:
[----:B------:R-:W-:Y:S05]  /*269b0*/  BSYNC B1 ;  /* 0x0000000000017941 */ /* 0x000fea0003800000 */
.L_x_31724:
        /* <DEDUP_REMOVED lines=44> */
.L_x_31723:
[----:B------:R-:W-:Y:S05]  /*26c80*/  BSYNC B0 ;  /* 0x0000000000007941 */ /* 0x000fea0003800000 */
.L_x_31722:
        /* <DEDUP_REMOVED lines=9> */
.L_x_31718:
        /* <DEDUP_REMOVED lines=12> */
.L_x_31727:
[----:B------:R-:W-:Y:S02]  /*26de0*/  MOV R204, R186 ;  /* 0x000000ba00cc7202 */ /* 0x000fe40000000f00 */
.L_x_31728:
[----:B------:R-:W-:Y:S05]  /*26df0*/  BSYNC B0 ;  /* 0x0000000000007941 */ /* 0x000fea0003800000 */
.L_x_31726:
        /* <DEDUP_REMOVED lines=16> */
.L_x_31732:
[----:B------:R-:W-:Y:S05]  /*26f00*/  BSYNC B1 ;  /* 0x0000000000017941 */ /* 0x000fea0003800000 */
.L_x_31731:
        /* <DEDUP_REMOVED lines=44> */
.L_x_31730:
[----:B------:R-:W-:Y:S05]  /*271d0*/  BSYNC B0 ;  /* 0x0000000000007941 */ /* 0x000fea0003800000 */
.L_x_31729:
        /* <DEDUP_REMOVED lines=12> */
.L_x_31733:
        /* <DEDUP_REMOVED lines=12> */
.L_x_31736:
[----:B------:R-:W-:Y:S02]  /*27360*/  IMAD.MOV.U32 R204, RZ, RZ, R186 ;  /* 0x000000ffffcc7224 */ /* 0x000fe400078e00ba */
.L_x_31737:
[----:B------:R-:W-:Y:S05]  /*27370*/  BSYNC B0 ;  /* 0x0000000000007941 */ /* 0x000fea0003800000 */
.L_x_31735:
        /* <DEDUP_REMOVED lines=16> */
.L_x_31741:
[----:B------:R-:W-:Y:S05]  /*27480*/  BSYNC B1 ;  /* 0x0000000000017941 */ /* 0x000fea0003800000 */
.L_x_31740:
        /* <DEDUP_REMOVED lines=44> */
.L_x_31739:
[----:B------:R-:W-:Y:S05]  /*27750*/  BSYNC B0 ;  /* 0x0000000000007941 */ /* 0x000fea0003800000 */
.L_x_31738:
        /* <DEDUP_REMOVED lines=9> */
.L_x_31734:
        /* <DEDUP_REMOVED lines=12> */
.L_x_31743:
[----:B------:R-:W-:Y:S02]  /*278b0*/  IMAD.MOV.U32 R204, RZ, RZ, R186 ;  /* 0x000000ffffcc7224 */ /* 0x000fe400078e00ba */
.L_x_31744:
[----:B------:R-:W-:Y:S05]  /*278c0*/  BSYNC B0 ;  /* 0x0000000000007941 */ /* 0x000fea0003800000 */
.L_x_31742:
        /* <DEDUP_REMOVED lines=16> */
.L_x_31748:
[----:B------:R-:W-:Y:S05]  /*279d0*/  BSYNC B1 ;  /* 0x0000000000017941 */ /* 0x000fea0003800000 */
.L_x_31747:
        /* <DEDUP_REMOVED lines=44> */
.L_x_31746:
[----:B------:R-:W-:Y:S05]  /*27ca0*/  BSYNC B0 ;  /* 0x0000000000007941 */ /* 0x000fea0003800000 */
.L_x_31745:
        /* <DEDUP_REMOVED lines=13> */
.L_x_31749:
        /* <DEDUP_REMOVED lines=12> */
.L_x_31752:
[----:B------:R-:W-:Y:S02]  /*27e40*/  IMAD.MOV.U32 R210, RZ, RZ, R186 ;  /* 0x000000ffffd27224 */ /* 0x000fe400078e00ba */
.L_x_31753:
[----:B------:R-:W-:Y:S05]  /*27e50*/  BSYNC B0 ;  /* 0x0000000000007941 */ /* 0x000fea0003800000 */
.L_x_31751:
        /* <DEDUP_REMOVED lines=18> */
.L_x_31757:
[----:B------:R-:W-:Y:S05]  /*27f80*/  BSYNC B1 ;  /* 0x0000000000017941 */ /* 0x000fea0003800000 */
.L_x_31756:
[C---:B------:R-:W-:Y:S01]  /*27f90*/  IMAD.HI.U32 R174, R182.reuse, -0x326172a9, RZ ;  /* 0xcd9e8d57b6ae7827 */ /* 0x040fe200078e00ff */
        /* <DEDUP_REMOVED lines=43> */
.L_x_31755:
[----:B------:R-:W-:Y:S05]  /*28250*/  BSYNC B0 ;  /* 0x0000000000007941 */ /* 0x000fea0003800000 */
.L_x_31754:
        /* <DEDUP_REMOVED lines=9> */
.L_x_31750:
        /* <DEDUP_REMOVED lines=104> */
.L_x_31758:
[----:B0-----:R-:W-:Y:S01]  /*28970*/  @!P1 IADD3 R208, R208, 0x4, RZ ;  /* 0x00000004d0d09810 */ /* 0x001fe20007ffe0ff */
[----:B------:R-:W-:Y:S01]  /*28980*/  FADD.FTZ R206, R210, R135 ;  /* 0x00000087d2ce7221 */ /* 0x000fe20000010000 */
[----:B------:R-:W-:Y:S05]  /*28990*/  BRA.DIV ~URZ, `(.L_x_31759) ;  /* 0x00001da27f007947 */ /* 0x000fea000b800000 */
[----:B------:R0:W1:Y:S02]  /*289a0*/  SHFL.BFLY PT, R174, R206, 0x1, 0x1f ;  /* 0x0c201f00ceae7f89 */ /* 0x00006400000e0000 */
.L_x_31763:
        /* <DEDUP_REMOVED lines=132> */
.L_x_31764:
[----:B------:R-:W-:Y:S01]  /*291f0*/  SHF.R.U32.HI R198, RZ, 0x5, R149 ;  /* 0x00000005ffc67819 */ /* 0x000fe20000011695 */
[----:B-1----:R-:W-:Y:S01]  /*29200*/  FADD.FTZ R175, R199, R206 ;  /* 0x000000cec7af7221 */ /* 0x002fe20000010000 */
[----:B------:R-:W-:Y:S01]  /*29210*/  WARPSYNC 0xffffffff ;  /* 0xffffffff00007948 */ /* 0x000fe20003800000 */
[----:B------:R-:W-:Y:S01]  /*29220*/  LOP3.LUT R177, R149, 0x1f, RZ, 0xc0, !PT ;  /* 0x0000001f95b17812 */ /* 0x000fe200078ec0ff */
[----:B0-----:R-:W-:Y:S01]  /*29230*/  IMAD.MOV.U32 R206, RZ, RZ, RZ ;  /* 0x000000ffffce7224 */ /* 0x001fe200078e00ff */
[----:B------:R-:W-:Y:S02]  /*29240*/  LOP3.LUT R198, R198, 0x3, RZ, 0xc0, !PT ;  /* 0x00000003c6c67812 */ /* 0x000fe400078ec0ff */
[----:B------:R-:W-:-:S03]  /*29250*/  ISETP.GT.U32.AND P1, PT, R177, 0x3, PT ;  /* 0x00000003b100780c */ /* 0x000fc60003f24070 */
[----:B------:R-:W-:-:S05]  /*29260*/  @!P0 IMAD.IADD R199, R208, 0x1, R198 ;  /* 0x00000001d0c78824 */ /* 0x000fca00078e02c6 */
[----:B------:R-:W-:Y:S04]  /*29270*/  @!P0 STS.64 [R199.X8], R174 ;  /* 0x000000aec7008388 */ /* 0x000fe80000008a00 */
[----:B------:R-:W-:Y:S01]  /*29280*/  BAR.SYNC.DEFER_BLOCKING 0x0 ;  /* 0x0000000000007b1d */ /* 0x000fe20000010000 */
[----:B------:R-:W-:Y:S01]  /*29290*/  @!P1 IMAD.IADD R208, R208, 0x1, R177 ;  /* 0x00000001d0d09824 */ /* 0x000fe200078e02b1 */
[----:B------:R-:W-:Y:S01]  /*292a0*/  @!P1 MOV R206, 0x700 ;  /* 0x0000070000ce9802 */ /* 0x000fe20000000f00 */
[----:B------:R-:W-:Y:S01]  /*292b0*/  CS2R R176, SRZ ;  /* 0x0000000000b07805 */ /* 0x000fe2000001ff00 */
[----:B------:R-:W-:Y:S02]  /*292c0*/  LOP3.LUT P0, RZ, R198, 0x1f, R149, 0xf8, !PT ;  /* 0x0000001fc6ff7812 */ /* 0x000fe4000780f895 */
        /* <DEDUP_REMOVED lines=18> */
[----:B------:R-:W1:Y:S01]  /*293f0*/  SHFL.DOWN PT, R174, R177, 0x2, 0x1f ;  /* 0x08401f00b1ae7f89 */ /* 0x000e6200000e0000 */
[----:B------:R-:W-:-:S03]  /*29400*/  FMUL.FTZ R176, R176, R176 ;  /* 0x000000b0b0b07220 */ /* 0x000fc60000410000 */
[----:B------:R-:W2:Y:S01]  /*29410*/  SHFL.DOWN PT, R215, R208, 0x1, 0x1f ;  /* 0x08201f00d0d77f89 */ /* 0x000ea200000e0000 */
[----:B------:R-:W-:Y:S01]  /*29420*/  FMUL.FTZ R176, R176, R213 ;  /* 0x000000d5b0b07220 */ /* 0x000fe20000410000 */
[----:B------:R-:W-:-:S03]  /*29430*/  HADD2.F32 R213, -RZ, R111.H1_H1 ;  /* 0x3000006fffd57230 */ /* 0x000fc60000004100 */
        /* <DEDUP_REMOVED lines=9> */
[----:B------:R-:W-:-:S04]  /*294d0*/  FMUL.FTZ R208, R208, R208 ;  /* 0x000000d0d0d07220 */ /* 0x000fc80000410000 */
[----:B------:R-:W0:Y:S01]  /*294e0*/  SHFL.IDX PT, R209, R209, RZ, 0x1f ;  /* 0x00001fffd1d17589 */ /* 0x000e2200000e0000 */
[----:B------:R-:W-:Y:S01]  /*294f0*/  FMUL.FTZ R208, R211, R208 ;  /* 0x000000d0d3d07220 */ /* 0x000fe20000410000 */
[----:B------:R-:W-:-:S03]  /*29500*/  HADD2.F32 R211, -RZ, R112.H1_H1 ;  /* 0x30000070ffd37230 */ /* 0x000fc60000004100 */
[----:B------:R-:W-:Y:S01]  /*29510*/  FMUL.FTZ R208, R208, R199 ;  /* 0x000000c7d0d07220 */ /* 0x000fe20000410000 */
[----:B------:R-:W-:Y:S01]  /*29520*/  HADD2.F32 R199, -RZ, R116.H1_H1 ;  /* 0x30000074ffc77230 */ /* 0x000fe20000004100 */
[----:B-1----:R-:W-:Y:S02]  /*29530*/  FADD.FTZ R177, R176, R175 ;  /* 0x000000afb0b17221 */ /* 0x002fe40000010000 */
[----:B------:R-:W-:Y:S01]  /*29540*/  @!P0 IMAD.WIDE R174, R148, R207, c[0x0][0x1a0] ;  /* 0x0000680094ae8625 */ /* 0x000fe200078e02cf */
[----:B------:R-:W-:-:S03]  /*29550*/  HADD2.F32 R207, -RZ, R114.H1_H1 ;  /* 0x30000072ffcf7230 */ /* 0x000fc60000004100 */
[----:B------:R-:W-:Y:S01]  /*29560*/  FFMA.FTZ R177, R206, R208, R177 ;  /* 0x000000d0ceb17223 */ /* 0x000fe200000100b1 */
[----:B0-----:R-:W-:Y:S01]  /*29570*/  @!P0 STG.E [R174.64], R209 ;  /* 0x000000d1ae008986 */ /* 0x001fe2000c101904 */
[----:B------:R-:W-:-:S03]  /*29580*/  FSEL R176, R209, RZ, !P1 ;  /* 0x000000ffd1b07208 */ /* 0x000fc60004800000 */
[----:B------:R0:W1:Y:S02]  /*29590*/  SHFL.IDX PT, R174, R177, RZ, 0x1f ;  /* 0x00001fffb1ae7589 */ /* 0x00006400000e0000 */
[C---:B------:R-:W-:Y:S02]  /*295a0*/  FADD.FTZ R222, -R176.reuse, R60 ;  /* 0x0000003cb0de7221 */ /* 0x040fe40000010100 */
[----:B------:R-:W-:Y:S02]  /*295b0*/  FMUL.FTZ R60, R209, R209 ;  /* 0x000000d1d13c7220 */ /* 0x000fe40000410000 */
[----:B------:R-:W-:Y:S02]  /*295c0*/  FADD.FTZ R220, -R176, R61 ;  /* 0x0000003db0dc7221 */ /* 0x000fe40000010100 */
[----:B------:R-:W-:Y:S01]  /*295d0*/  IMAD.MOV.U32 R61, RZ, RZ, c[0x0][0x1e0] ;  /* 0x00007800ff3d7624 */ /* 0x000fe200078e00ff */
[----:B------:R-:W-:Y:S01]  /*295e0*/  FSEL R60, R60, RZ, P1 ;  /* 0x000000ff3c3c7208 */ /* 0x000fe20000800000 */
[C---:B------:R-:W-:Y:S01]  /*295f0*/  FADD.FTZ R208, -R176.reuse, R57 ;  /* 0x00000039b0d07221 */ /* 0x040fe20000010100 */
[----:B0-----:R-:W-:Y:S01]  /*29600*/  HADD2.F32 R177, -RZ, R117.H1_H1 ;  /* 0x30000075ffb17230 */ /* 0x001fe20000004100 */
[C---:B------:R-:W-:Y:S01]  /*29610*/  FADD.FTZ R228, -R176.reuse, R64 ;  /* 0x00000040b0e47221 */ /* 0x040fe20000010100 */
[----:B------:R-:W-:Y:S01]  /*29620*/  HADD2.F32 R209, -RZ, R113.H1_H1 ;  /* 0x30000071ffd17230 */ /* 0x000fe20000004100 */
[----:B------:R-:W-:Y:S01]  /*29630*/  FADD.FTZ R87, -R176, R87 ;  /* 0x00000057b0577221 */ /* 0x000fe20000010100 */
[----:B------:R-:W-:Y:S01]  /*29640*/  LOP3.LUT P1, RZ, R184, 0xff, RZ, 0xc0, !PT ;  /* 0x000000ffb8ff7812 */ /* 0x000fe2000782c0ff */
[----:B------:R-:W-:-:S02]  /*29650*/  FADD.FTZ R64, -R176, R56 ;  /* 0x00000038b0407221 */ /* 0x000fc40000010100 */
[C---:B------:R-:W-:Y:S01]  /*29660*/  FADD.FTZ R212, -R176.reuse, R58 ;  /* 0x0000003ab0d47221 */ /* 0x040fe20000010100 */
[----:B------:R-:W-:Y:S01]  /*29670*/  SEL R184, RZ, 0x1, P1 ;  /* 0x00000001ffb87807 */ /* 0x000fe20000800000 */
[C---:B------:R-:W-:Y:S01]  /*29680*/  FADD.FTZ R206, -R176.reuse, R45 ;  /* 0x0000002db0ce7221 */ /* 0x040fe20000010100 */
[----:B------:R-:W-:Y:S01]  /*29690*/  @!P0 MOV R45, 0x4 ;  /* 0x00000004002d8802 */ /* 0x000fe20000000f00 */
[----:B------:R-:W-:Y:S02]  /*296a0*/  FADD.FTZ R79, -R176, R79 ;  /* 0x0000004fb04f7221 */ /* 0x000fe40000010100 */
[----:B-1----:R-:W-:Y:S02]  /*296b0*/  FFMA.FTZ R57, R174, R61, c[0x0][0x228] ;  /* 0x00008a00ae397623 */ /* 0x002fe4000001003d */
[----:B------:R-:W-:Y:S02]  /*296c0*/  FADD.FTZ R174, -R176, R49 ;  /* 0x00000031b0ae7221 */ /* 0x000fe40000010100 */
[----:B------:R-:W-:-:S02]  /*296d0*/  FADD.FTZ R57, R57, R60 ;  /* 0x0000003c39397221 */ /* 0x000fc40000010000 */
        /* <DEDUP_REMOVED lines=47> */
[C---:B0-----:R-:W-:Y:S02]  /*299d0*/  FMUL.FTZ R135, R49.reuse, R87 ;  /* 0x0000005731877220 */ /* 0x041fe40000410000 */
[----:B------:R-:W-:-:S02]  /*299e0*/  FMUL.FTZ R87, R49, R79 ;  /* 0x0000004f31577220 */ /* 0x000fc40000410000 */
[C---:B------:R-:W-:Y:S01]  /*299f0*/  @!P0 IMAD.WIDE R40, R148.reuse, R45, c[0x0][0x1a8] ;  /* 0x00006a0094288625 */ /* 0x040fe200078e022d */
[----:B------:R-:W-:-:S03]  /*29a00*/  IADD3 R148, R148, c[0x0][0x160], RZ ;  /* 0x0000580094947a10 */ /* 0x000fc60007ffe0ff */
[C---:B------:R-:W-:Y:S01]  /*29a10*/  FMUL.FTZ R79, R49.reuse, R71 ;  /* 0x00000047314f7220 */ /* 0x040fe20000410000 */
[----:B------:R0:W-:Y:S01]  /*29a20*/  @!P0 STG.E [R40.64], R49 ;  /* 0x0000003128008986 */ /* 0x0001e2000c101904 */
[C---:B------:R-:W-:Y:S01]  /*29a30*/  FMUL.FTZ R71, R49.reuse, R56 ;  /* 0x0000003831477220 */ /* 0x040fe20000410000 */
[--C-:B------:R-:W-:Y:S01]  /*29a40*/  HADD2.F32 R56, -RZ, R131.reuse.H0_H0 ;  /* 0x20000083ff387230 */ /* 0x100fe20000004100 */
[C---:B------:R-:W-:Y:S01]  /*29a50*/  FMUL.FTZ R55, R49.reuse, R58 ;  /* 0x0000003a31377220 */ /* 0x040fe20000410000 */
[----:B------:R-:W-:Y:S01]  /*29a60*/  HADD2.F32 R58, -RZ, R131.H1_H1 ;  /* 0x30000083ff3a7230 */ /* 0x000fe20000004100 */
[C---:B------:R-:W-:Y:S02]  /*29a70*/  FMUL.FTZ R86, R49.reuse, R86 ;  /* 0x0000005631567220 */ /* 0x040fe40000410000 */
[C---:B------:R-:W-:Y:S01]  /*29a80*/  FMUL.FTZ R59, R49.reuse, R54 ;  /* 0x00000036313b7220 */ /* 0x040fe20000410000 */
[----:B------:R-:W-:Y:S01]  /*29a90*/  HADD2.F32 R54, -RZ, R130.H1_H1 ;  /* 0x30000082ff367230 */ /* 0x000fe20000004100 */
[----:B------:R-:W-:-:S02]  /*29aa0*/  FMUL.FTZ R90, R49, R90 ;  /* 0x0000005a315a7220 */ /* 0x000fc40000410000 */
[----:B------:R-:W-:Y:S01]  /*29ab0*/  FFMA.FTZ R86, R86, R56, R27 ;  /* 0x0000003856567223 */ /* 0x000fe2000001001b */
[----:B0-----:R-:W-:Y:S01]  /*29ac0*/  HADD2.F32 R40, -RZ, R129.H0_H0 ;  /* 0x20000081ff287230 */ /* 0x001fe20000004100 */
[----:B------:R-:W-:Y:S01]  /*29ad0*/  FMUL.FTZ R85, R49, R85 ;  /* 0x0000005531557220 */ /* 0x000fe20000410000 */
[--C-:B------:R-:W-:Y:S01]  /*29ae0*/  HADD2.F32 R56, -RZ, R127.reuse.H0_H0 ;  /* 0x2000007fff387230 */ /* 0x100fe20000004100 */
[----:B------:R-:W-:Y:S01]  /*29af0*/  FFMA.FTZ R135, R135, R58, R26 ;  /* 0x0000003a87877223 */ /* 0x000fe2000001001a */
[----:B------:R-:W-:Y:S01]  /*29b00*/  HADD2.F32 R58, -RZ, R127.H1_H1 ;  /* 0x3000007fff3a7230 */ /* 0x000fe20000004100 */
[C---:B------:R-:W-:Y:S02]  /*29b10*/  FMUL.FTZ R78, R49.reuse, R78 ;  /* 0x0000004e314e7220 */ /* 0x040fe40000410000 */
[----:B------:R-:W-:Y:S01]  /*29b20*/  FFMA.FTZ R90, R90, R40, R31 ;  /* 0x000000285a5a7223 */ /* 0x000fe2000001001f */
[----:B------:R-:W-:Y:S01]  /*29b30*/  HADD2.F32 R40, -RZ, R128.H1_H1 ;  /* 0x30000080ff287230 */ /* 0x000fe20000004100 */
[----:B------:R-:W-:Y:S01]  /*29b40*/  FMUL.FTZ R47, R49, R48 ;  /* 0x00000030312f7220 */ /* 0x000fe20000410000 */
[----:B------:R-:W-:Y:S01]  /*29b50*/  HADD2.F32 R48, -RZ, R130.H0_H0 ;  /* 0x20000082ff307230 */ /* 0x000fe20000004100 */
[----:B------:R-:W-:Y:S01]  /*29b60*/  FFMA.FTZ R85, R85, R54, R28 ;  /* 0x0000003655557223 */ /* 0x000fe2000001001c */
[----:B------:R-:W-:Y:S01]  /*29b70*/  HADD2.F32 R54, -RZ, R129.H1_H1 ;  /* 0x30000081ff367230 */ /* 0x000fe20000004100 */
[----:B------:R-:W-:-:S02]  /*29b80*/  FMUL.FTZ R89, R49, R89 ;  /* 0x0000005931597220 */ /* 0x000fc40000410000 */
[----:B------:R-:W-:Y:S01]  /*29b90*/  FFMA.FTZ R78, R78, R56, R19 ;  /* 0x000000384e4e7223 */ /* 0x000fe20000010013 */
[--C-:B------:R-:W-:Y:S01]  /*29ba0*/  HADD2.F32 R56, -RZ, R125.reuse.H0_H0 ;  /* 0x2000007dff387230 */ /* 0x100fe20000004100 */
[C---:B------:R-:W-:Y:S02]  /*29bb0*/  FMUL.FTZ R91, R49.reuse, R91 ;  /* 0x0000005b315b7220 */ /* 0x040fe40000410000 */
[C---:B------:R-:W-:Y:S02]  /*29bc0*/  FMUL.FTZ R84, R49.reuse, R84 ;  /* 0x0000005431547220 */ /* 0x040fe40000410000 */
[----:B------:R-:W-:Y:S02]  /*29bd0*/  FMUL.FTZ R41, R49, R214 ;  /* 0x000000d631297220 */ /* 0x000fe40000410000 */
[----:B------:R-:W-:Y:S01]  /*29be0*/  FFMA.FTZ R87, R87, R58, R18 ;  /* 0x0000003a57577223 */ /* 0x000fe20000010012 */
[----:B------:R-:W-:Y:S01]  /*29bf0*/  HADD2.F32 R58, -RZ, R125.H1_H1 ;  /* 0x3000007dff3a7230 */ /* 0x000fe20000004100 */
[----:B------:R-:W-:-:S02]  /*29c00*/  FMUL.FTZ R82, R49, R82 ;  /* 0x0000005231527220 */ /* 0x000fc40000410000 */
[----:B------:R-:W-:Y:S02]  /*29c10*/  FMUL.FTZ R83, R49, R83 ;  /* 0x0000005331537220 */ /* 0x000fe40000410000 */
[----:B------:R-:W-:Y:S01]  /*29c20*/  FFMA.FTZ R89, R89, R40, R32 ;  /* 0x0000002859597223 */ /* 0x000fe20000010020 */
[----:B------:R-:W-:Y:S01]  /*29c30*/  HADD2.F32 R40, -RZ, R124.H0_H0 ;  /* 0x2000007cff287230 */ /* 0x000fe20000004100 */
[----:B------:R-:W-:Y:S01]  /*29c40*/  FFMA.FTZ R84, R84, R48, R29 ;  /* 0x0000003054547223 */ /* 0x000fe2000001001d */
[----:B------:R-:W-:Y:S01]  /*29c50*/  HADD2.F32 R48, -RZ, R128.H0_H0 ;  /* 0x20000080ff307230 */ /* 0x000fe20000004100 */
[----:B------:R-:W-:Y:S01]  /*29c60*/  FFMA.FTZ R91, R91, R54, R30 ;  /* 0x000000365b5b7223 */ /* 0x000fe2000001001e */
[----:B------:R-:W-:Y:S01]  /*29c70*/  HADD2.F32 R54, -RZ, R126.H0_H0 ;  /* 0x2000007eff367230 */ /* 0x000fe20000004100 */
[----:B------:R-:W-:Y:S01]  /*29c80*/  FFMA.FTZ R199, R41, R199, R8 ;  /* 0x000000c729c77223 */ /* 0x000fe20000010008 */
[----:B------:R-:W-:Y:S01]  /*29c90*/  HADD2.F32 R41, -RZ, R113.H0_H0 ;  /* 0x20000071ff297230 */ /* 0x000fe20000004100 */
[----:B------:R-:W-:-:S02]  /*29ca0*/  FMUL.FTZ R80, R49, R80 ;  /* 0x0000005031507220 */ /* 0x000fc40000410000 */
[----:B------:R-:W-:Y:S01]  /*29cb0*/  FFMA.FTZ R82, R82, R56, R23 ;  /* 0x0000003852527223 */ /* 0x000fe20000010017 */
[----:B------:R-:W-:Y:S01]  /*29cc0*/  HADD2.F32 R56, -RZ, R122.H1_H1 ;  /* 0x3000007aff387230 */ /* 0x000fe20000004100 */
[C---:B------:R-:W-:Y:S02]  /*29cd0*/  FMUL.FTZ R88, R49.reuse, R88 ;  /* 0x0000005831587220 */ /* 0x040fe40000410000 */
[C---:B------:R-:W-:Y:S02]  /*29ce0*/  FMUL.FTZ R76, R49.reuse, R76 ;  /* 0x0000004c314c7220 */ /* 0x040fe40000410000 */
[C---:B------:R-:W-:Y:S01]  /*29cf0*/  FMUL.FTZ R51, R49.reuse, R64 ;  /* 0x0000004031337220 */ /* 0x040fe20000410000 */
[----:B------:R-:W-:Y:S01]  /*29d00*/  HADD2.F32 R64, -RZ, R126.H1_H1 ;  /* 0x3000007eff407230 */ /* 0x000fe20000004100 */
[----:B------:R-:W-:Y:S02]  /*29d10*/  FMUL.FTZ R212, R49, R212 ;  /* 0x000000d431d47220 */ /* 0x000fe40000410000 */
[----:B------:R-:W-:Y:S01]  /*29d20*/  FFMA.FTZ R83, R83, R58, R22 ;  /* 0x0000003a53537223 */ /* 0x000fe20000010016 */
[----:B------:R-:W-:Y:S01]  /*29d30*/  HADD2.F32 R58, -RZ, R122.H0_H0 ;  /* 0x2000007aff3a7230 */ /* 0x000fe20000004100 */
[----:B------:R-:W-:-:S02]  /*29d40*/  FMUL.FTZ R69, R49, R69 ;  /* 0x0000004531457220 */ /* 0x000fc40000410000 */
[C---:B------:R-:W-:Y:S02]  /*29d50*/  FMUL.FTZ R77, R49.reuse, R77 ;  /* 0x0000004d314d7220 */ /* 0x040fe40000410000 */
[C---:B------:R-:W-:Y:S02]  /*29d60*/  FMUL.FTZ R68, R49.reuse, R68 ;  /* 0x0000004431447220 */ /* 0x040fe40000410000 */
[C---:B------:R-:W-:Y:S02]  /*29d70*/  FMUL.FTZ R43, R49.reuse, R218 ;  /* 0x000000da312b7220 */ /* 0x040fe40000410000 */
        /* <DEDUP_REMOVED lines=8> */
[----:B------:R-:W-:Y:S01]  /*29e00*/  FMUL.FTZ R81, R49, R81 ;  /* 0x0000005131517220 */ /* 0x000fe20000410000 */
[----:B------:R-:W-:Y:S01]  /*29e10*/  F2FP.PACK_AB R48, R89, R48 ;  /* 0x000000305930723e */ /* 0x000fe200000000ff */
[----:B------:R-:W-:Y:S01]  /*29e20*/  FFMA.FTZ R69, R69, R56, R12 ;  /* 0x0000003845457223 */ /* 0x000fe2000001000c */
[----:B------:R-:W-:Y:S01]  /*29e30*/  HADD2.F32 R56, -RZ, R120.H0_H0 ;  /* 0x20000078ff387230 */ /* 0x000fe20000004100 */
[C---:B------:R-:W-:Y:S01]  /*29e40*/  FMUL.FTZ R57, R49.reuse, R174 ;  /* 0x000000ae31397220 */ /* 0x040fe20000410000 */
[----:B------:R-:W-:Y:S01]  /*29e50*/  HADD2.F32 R174, -RZ, R110.H0_H0 ;  /* 0x2000006effae7230 */ /* 0x000fe20000004100 */
[----:B------:R-:W-:-:S02]  /*29e60*/  FMUL.FTZ R50, R49, R50 ;  /* 0x0000003231327220 */ /* 0x000fc40000410000 */
[----:B------:R-:W-:Y:S02]  /*29e70*/  FMUL.FTZ R46, R49, R46 ;  /* 0x0000002e312e7220 */ /* 0x000fe40000410000 */
        /* <DEDUP_REMOVED lines=8> */
[----:B------:R-:W-:Y:S01]  /*29f00*/  FMUL.FTZ R75, R49, R75 ;  /* 0x0000004b314b7220 */ /* 0x000fe20000410000 */
[----:B------:R-:W-:Y:S01]  /*29f10*/  F2FP.PACK_AB R58, R69, R58 ;  /* 0x0000003a453a723e */ /* 0x000fe200000000ff */
[----:B------:R-:W-:-:S02]  /*29f20*/  FMUL.FTZ R70, R49, R70 ;  /* 0x0000004631467220 */ /* 0x000fc40000410000 */
[C---:B------:R-:W-:Y:S02]  /*29f30*/  FMUL.FTZ R44, R49.reuse, R44 ;  /* 0x0000002c312c7220 */ /* 0x040fe40000410000 */
[----:B------:R-:W-:Y:S02]  /*29f40*/  FMUL.FTZ R63, R49, R198 ;  /* 0x000000c6313f7220 */ /* 0x000fe40000410000 */
        /* <DEDUP_REMOVED lines=8> */
[C---:B------:R-:W-:Y:S01]  /*29fd0*/  FMUL.FTZ R73, R49.reuse, R73 ;  /* 0x0000004931497220 */ /* 0x040fe20000410000 */
[----:B------:R-:W-:Y:S01]  /*29fe0*/  HADD2.F32 R41, -RZ, R108.H0_H0 ;  /* 0x2000006cff297230 */ /* 0x000fe20000004100 */
        /* <DEDUP_REMOVED lines=19> */
[----:B------:R-:W-:Y:S01]  /*2a120*/  FFMA.FTZ R56, R72, R56, R17 ;  /* 0x0000003848387223 */ /* 0x000fe20000010011 */
[----:B------:R-:W-:Y:S01]  /*2a130*/  HADD2.F32 R72, -RZ, R119.H1_H1 ;  /* 0x30000077ff487230 */ /* 0x000fe20000004100 */
[----:B------:R-:W-:Y:S02]  /*2a140*/  FMUL.FTZ R49, R49, R176 ;  /* 0x000000b031317220 */ /* 0x000fe40000410000 */
        /* <DEDUP_REMOVED lines=19> */
[----:B------:R-:W-:Y:S01]  /*2a280*/  HADD2.F32 R41, -RZ, R104.H0_H0 ;  /* 0x20000068ff297230 */ /* 0x000fe20000004100 */
[----:B------:R-:W-:Y:S01]  /*2a290*/  FFMA.FTZ R74, R74, R64, R15 ;  /* 0x000000404a4a7223 */ /* 0x000fe2000001000f */
[----:B------:R-:W-:Y:S01]  /*2a2a0*/  HADD2.F32 R64, -RZ, R118.H0_H0 ;  /* 0x20000076ff407230 */ /* 0x000fe20000004100 */
[----:B------:R-:W-:Y:S01]  /*2a2b0*/  FFMA.FTZ R45, R45, R68, R4 ;  /* 0x000000442d2d7223 */ /* 0x000fe20000010004 */
[----:B------:R-:W-:Y:S01]  /*2a2c0*/  HADD2.F32 R68, -RZ, R115.H1_H1 ;  /* 0x30000073ff447230 */ /* 0x000fe20000004100 */
[----:B------:R-:W-:Y:S01]  /*2a2d0*/  FFMA.FTZ R219, R61, R43, R162 ;  /* 0x0000002b3ddb7223 */ /* 0x000fe200000100a2 */
[----:B------:R-:W-:Y:S01]  /*2a2e0*/  HADD2.F32 R43, -RZ, R108.H1_H1 ;  /* 0x3000006cff2b7230 */ /* 0x000fe20000004100 */
[----:B------:R-:W-:Y:S01]  /*2a2f0*/  FFMA.FTZ R217, R59, R44, R160 ;  /* 0x0000002c3bd97223 */ /* 0x000fe200000100a0 */
[----:B------:R-:W-:Y:S01]  /*2a300*/  F2FP.PACK_AB R59, R79, R70 ;  /* 0x000000464f3b723e */ /* 0x000fe200000000ff */
[----:B------:R-:W-:Y:S01]  /*2a310*/  IMAD.MOV.U32 R70, RZ, RZ, 0x10 ;  /* 0x00000010ff467424 */ /* 0x000fe200078e00ff */
[----:B------:R-:W-:Y:S01]  /*2a320*/  LEA R60, P0, R197, c[0x0][0x208], 0x4 ;  /* 0x00008200c53c7a11 */ /* 0x000fe200078020ff */
[----:B------:R-:W-:Y:S01]  /*2a330*/  FFMA.FTZ R66, R66, R40, R7 ;  /* 0x0000002842427223 */ /* 0x000fe20000010007 */
        /* <DEDUP_REMOVED lines=14> */
[--C-:B------:R-:W-:Y:S01]  /*2a420*/  HADD2.F32 R44, -RZ, R105.reuse.H1_H1 ;  /* 0x30000069ff2c7230 */ /* 0x100fe20000004100 */
[----:B------:R-:W-:Y:S01]  /*2a430*/  FFMA.FTZ R132, R52, R41, R165 ;  /* 0x0000002934847223 */ /* 0x000fe200000100a5 */
[----:B------:R-:W-:Y:S01]  /*2a440*/  F2FP.PACK_AB R52, R81, R80 ;  /* 0x000000505134723e */ /* 0x000fe200000000ff */
[----:B------:R-:W-:Y:S01]  /*2a450*/  FFMA.FTZ R222, R222, R64, R5 ;  /* 0x00000040dede7223 */ /* 0x000fe20000010005 */
[----:B------:R-:W-:Y:S01]  /*2a460*/  HADD2.F32 R41, -RZ, R104.H1_H1 ;  /* 0x30000068ff297230 */ /* 0x000fe20000004100 */
[----:B------:R-:W-:Y:S01]  /*2a470*/  FFMA.FTZ R68, R65, R68, R156 ;  /* 0x0000004441447223 */ /* 0x000fe2000001009c */
[----:B------:R-:W-:Y:S01]  /*2a480*/  F2FP.PACK_AB R56, R73, R56 ;  /* 0x000000384938723e */ /* 0x000fe200000000ff */
[----:B------:R-:W-:Y:S01]  /*2a490*/  FFMA.FTZ R215, R57, R43, R158 ;  /* 0x0000002b39d77223 */ /* 0x000fe2000001009e */
[----:B------:R-:W-:Y:S01]  /*2a4a0*/  HADD2.F32 R43, -RZ, R105.H0_H0 ;  /* 0x20000069ff2b7230 */ /* 0x000fe20000004100 */
[----:B------:R-:W-:Y:S01]  /*2a4b0*/  IMAD.WIDE.U32 R62, R202, R70, c[0x0][0x208] ;  /* 0x00008200ca3e7625 */ /* 0x000fe200078e0046 */
[----:B------:R-:W-:Y:S01]  /*2a4c0*/  F2FP.PACK_AB R57, R75, R74 ;  /* 0x0000004a4b39723e */ /* 0x000fe200000000ff */
[----:B------:R0:W-:Y:S01]  /*2a4d0*/  STG.E.128 [R60.64], R48 ;  /* 0x000000303c007986 */ /* 0x0001e2000c101d04 */
[----:B------:R-:W-:Y:S01]  /*2a4e0*/  IADD3 R197, R197, 0x300, RZ ;  /* 0x00000300c5c57810 */ /* 0x000fe20007ffe0ff */
[----:B------:R-:W-:Y:S01]  /*2a4f0*/  IMAD.WIDE.U32 R64, R205, R70, c[0x0][0x208] ;  /* 0x00008200cd407625 */ /* 0x000fe200078e0046 */
[----:B------:R-:W-:Y:S01]  /*2a500*/  F2FP.PACK_AB R46, R207, R72 ;  /* 0x00000048cf2e723e */ /* 0x000fe200000000ff */
[----:B------:R1:W-:Y:S02]  /*2a510*/  STG.E.128 [R62.64], R52 ;  /* 0x000000343e007986 */ /* 0x0003e4000c101d04 */
[----:B------:R-:W-:-:S02]  /*2a520*/  FFMA.FTZ R40, R228, R40, R9 ;  /* 0x00000028e4287223 */ /* 0x000fc40000010009 */
[----:B------:R-:W-:Y:S01]  /*2a530*/  FFMA.FTZ R209, R210, R209, R153 ;  /* 0x000000d1d2d17223 */ /* 0x000fe20000010099 */
[----:B------:R2:W-:Y:S01]  /*2a540*/  STG.E.128 [R64.64], R56 ;  /* 0x0000003840007986 */ /* 0x0005e2000c101d04 */
[----:B------:R-:W-:Y:S01]  /*2a550*/  FFMA.FTZ R134, R42, R43, R167 ;  /* 0x0000002b2a867223 */ /* 0x000fe200000100a7 */
[----:B------:R-:W-:Y:S01]  /*2a560*/  F2FP.PACK_AB R43, R67, R224 ;  /* 0x000000e0432b723e */ /* 0x000fe200000000ff */
[----:B------:R-:W-:Y:S01]  /*2a570*/  FFMA.FTZ R133, R133, R44, R168 ;  /* 0x0000002c85857223 */ /* 0x000fe200000100a8 */
[----:B------:R-:W-:Y:S01]  /*2a580*/  F2FP.PACK_AB R42, R45, R222 ;  /* 0x000000de2d2a723e */ /* 0x000fe200000000ff */
[----:B------:R-:W-:Y:S01]  /*2a590*/  FFMA.FTZ R69, R47, R41, R166 ;  /* 0x000000292f457223 */ /* 0x000fe200000100a6 */
[----:B------:R-:W-:Y:S02]  /*2a5a0*/  F2FP.PACK_AB R41, R177, R66 ;  /* 0x00000042b129723e */ /* 0x000fe400000000ff */
[----:B------:R-:W-:Y:S01]  /*2a5b0*/  F2FP.PACK_AB R40, R199, R40 ;  /* 0x00000028c728723e */ /* 0x000fe200000000ff */
[----:B0-----:R-:W-:Y:S01]  /*2a5c0*/  IMAD.WIDE.U32 R60, R201, R70, c[0x0][0x208] ;  /* 0x00008200c93c7625 */ /* 0x001fe200078e0046 */
[----:B------:R-:W-:-:S02]  /*2a5d0*/  F2FP.PACK_AB R47, R68, R71 ;  /* 0x00000047442f723e */ /* 0x000fc400000000ff */
[----:B------:R-:W-:Y:S01]  /*2a5e0*/  F2FP.PACK_AB R45, R209, R212 ;  /* 0x000000d4d12d723e */ /* 0x000fe200000000ff */
[----:B-1----:R-:W-:Y:S01]  /*2a5f0*/  IMAD.WIDE.U32 R62, R203, R70, c[0x0][0x208] ;  /* 0x00008200cb3e7625 */ /* 0x002fe200078e0046 */
[----:B------:R-:W-:Y:S02]  /*2a600*/  F2FP.PACK_AB R44, R211, R76 ;  /* 0x0000004cd32c723e */ /* 0x000fe400000000ff */
[----:B------:R-:W-:Y:S02]  /*2a610*/  F2FP.PACK_AB R51, R213, R88 ;  /* 0x00000058d533723e */ /* 0x000fe400000000ff */
[----:B--2---:R-:W-:Y:S01]  /*2a620*/  LEA R56, P0, R197, c[0x0][0x208], 0x4 ;  /* 0x00008200c5387a11 */ /* 0x004fe200078020ff */
[----:B------:R-:W-:Y:S01]  /*2a630*/  IMAD.WIDE.U32 R58, R200, R70, c[0x0][0x208] ;  /* 0x00008200c83a7625 */ /* 0x000fe200078e0046 */
[----:B------:R-:W-:Y:S02]  /*2a640*/  F2FP.PACK_AB R50, R219, R174 ;  /* 0x000000aedb32723e */ /* 0x000fe400000000ff */
[----:B------:R-:W-:-:S02]  /*2a650*/  F2FP.PACK_AB R49, R217, R198 ;  /* 0x000000c6d931723e */ /* 0x000fc400000000ff */
[----:B------:R-:W-:Y:S01]  /*2a660*/  F2FP.PACK_AB R48, R215, R176 ;  /* 0x000000b0d730723e */ /* 0x000fe200000000ff */
[----:B------:R0:W-:Y:S01]  /*2a670*/  STG.E.128 [R58.64], R40 ;  /* 0x000000283a007986 */ /* 0x0001e2000c101d04 */
[----:B------:R-:W-:Y:S02]  /*2a680*/  F2FP.PACK_AB R55, R221, R208 ;  /* 0x000000d0dd37723e */ /* 0x000fe400000000ff */
[----:B------:R-:W-:Y:S01]  /*2a690*/  F2FP.PACK_AB R54, R175, R206 ;  /* 0x000000ceaf36723e */ /* 0x000fe200000000ff */
[----:B------:R0:W-:Y:S01]  /*2a6a0*/  STG.E.128 [R60.64], R44 ;  /* 0x0000002c3c007986 */ /* 0x0001e2000c101d04 */
[----:B------:R-:W-:Y:S02]  /*2a6b0*/  F2FP.PACK_AB R53, R133, R134 ;  /* 0x000000868535723e */ /* 0x000fe400000000ff */
[----:B------:R-:W-:Y:S01]  /*2a6c0*/  LEA.HI.X R57, R197, c[0x0][0x20c], RZ, 0x4, P0 ;  /* 0x00008300c5397a11 */ /* 0x000fe200000f24ff */
[----:B------:R0:W-:Y:S01]  /*2a6d0*/  STG.E.128 [R62.64], R48 ;  /* 0x000000303e007986 */ /* 0x0001e2000c101d04 */
[----:B------:R-:W-:-:S02]  /*2a6e0*/  F2FP.PACK_AB R52, R69, R132 ;  /* 0x000000844534723e */ /* 0x000fc400000000ff */
[----:B------:R-:W-:-:S03]  /*2a6f0*/  ISETP.GE.AND P0, PT, R148, c[0x0][0x164], PT ;  /* 0x0000590094007a0c */ /* 0x000fc60003f06270 */
[----:B------:R0:W-:Y:S10]  /*2a700*/  STG.E.128 [R56.64], R52 ;  /* 0x0000003438007986 */ /* 0x0001f4000c101d04 */
[----:B0-----:R-:W-:Y:S01]  /*2a710*/  @P0 CALL.REL.NOINC `(.L_x_31761) ;  /* 0x0000001000000944 */ /* 0x001fe20003c00000 */
[----:B------:R-:W-:Y:S05]  /*2a720*/  BRA `(.L_x_31762) ;  /* 0xfffd640000007947 */ /* 0x000fea000383ffff */
.L_x_31761:
[----:B------:R-:W-:Y:S05]  /*2a730*/  EXIT ;  /* 0x000000000000794d */ /* 0x000fea0003800000 */
.L_x_31759:
[----:B------:R-:W-:Y:S01]  /*2a740*/  IMAD.MOV.U32 R199, RZ, RZ, 0x1 ;  /* 0x00000001ffc77424 */ /* 0x000fe200078e00ff */
[----:B------:R-:W-:Y:S01]  /*2a750*/  MOV R176, 0x2a790 ;  /* 0x0002a79000b07802 */ /* 0x000fe20000000f00 */
[----:B------:R-:W-:-:S02]  /*2a760*/  IMAD.MOV.U32 R175, RZ, RZ, 0x1f ;  /* 0x0000001fffaf7424 */ /* 0x000fc400078e00ff */
[----:B------:R-:W-:Y:S02]  /*2a770*/  IMAD.MOV.U32 R198, RZ, RZ, -0x1 ;  /* 0xffffffffffc67424 */ /* 0x000fe400078e00ff */
[----:B------:R-:W-:Y:S05]  /*2a780*/  CALL.REL.NOINC `($__internal_55_$__cuda_sm70_shflsync_bfly_p) ;  /* 0x00000a9000007944 */ /* 0x000fea0003c00000 */
[----:B-1----:R-:W-:Y:S01]  /*2a790*/  MOV R174, R199 ;  /* 0x000000c700ae7202 */ /* 0x002fe20000000f00 */
[----:B0-----:R-:W-:Y:S05]  /*2a7a0*/  BRA `(.L_x_31763) ;  /* 0xffffe20000007947 */ /* 0x001fea000383ffff */
.L_x_31760:
[----:B------:R-:W-:Y:S01]  /*2a7b0*/  IMAD.MOV.U32 R199, RZ, RZ, 0x2 ;  /* 0x00000002ffc77424 */ /* 0x000fe200078e00ff */
[----:B------:R-:W-:Y:S01]  /*2a7c0*/  MOV R176, 0x2a800 ;  /* 0x0002a80000b07802 */ /* 0x000fe20000000f00 */
[----:B------:R-:W-:Y:S02]  /*2a7d0*/  IMAD.MOV.U32 R175, RZ, RZ, 0x1f ;  /* 0x0000001fffaf7424 */ /* 0x000fe400078e00ff */
[----:B------:R-:W-:Y:S02]  /*2a7e0*/  IMAD.MOV.U32 R198, RZ, RZ, -0x1 ;  /* 0xffffffffffc67424 */ /* 0x000fe400078e00ff */
[----:B------:R-:W-:Y:S05]  /*2a7f0*/  CALL.REL.NOINC `($__internal_55_$__cuda_sm70_shflsync_bfly_p) ;  /* 0x00000a2000007944 */ /* 0x000fea0003c00000 */
[----:B0-----:R-:W-:Y:S01]  /*2a800*/  HFMA2.MMA R175, -RZ, RZ, 0, 1.847743988037109375e-06 ;  /* 0x0000001fffaf7435 */ /* 0x001fe200000001ff */
[----:B-1----:R-:W-:Y:S01]  /*2a810*/  FADD.FTZ R206, R206, R199 ;  /* 0x000000c7cece7221 */ /* 0x002fe20000010000 */
[----:B------:R-:W-:Y:S01]  /*2a820*/  MOV R176, 0x2a860 ;  /* 0x0002a86000b07802 */ /* 0x000fe20000000f00 */
[----:B------:R-:W-:Y:S02]  /*2a830*/  IMAD.MOV.U32 R199, RZ, RZ, 0x4 ;  /* 0x00000004ffc77424 */ /* 0x000fe400078e00ff */
[----:B------:R-:W-:-:S02]  /*2a840*/  IMAD.MOV.U32 R198, RZ, RZ, -0x1 ;  /* 0xffffffffffc67424 */ /* 0x000fc400078e00ff */
[----:B------:R-:W-:Y:S05]  /*2a850*/  CALL.REL.NOINC `($__internal_55_$__cuda_sm70_shflsync_bfly_p) ;  /* 0x000009c000007944 */ /* 0x000fea0003c00000 */
[----:B01----:R-:W-:Y:S01]  /*2a860*/  FADD.FTZ R206, R206, R199 ;  /* 0x000000c7cece7221 */ /* 0x003fe20000010000 */
[----:B------:R-:W-:Y:S01]  /*2a870*/  MOV R176, 0x2a8c0 ;  /* 0x0002a8c000b07802 */ /* 0x000fe20000000f00 */
[----:B------:R-:W-:-:S02]  /*2a880*/  IMAD.MOV.U32 R199, RZ, RZ, 0x8 ;  /* 0x00000008ffc77424 */ /* 0x000fc400078e00ff */
[----:B------:R-:W-:Y:S02]  /*2a890*/  IMAD.MOV.U32 R175, RZ, RZ, 0x1f ;  /* 0x0000001fffaf7424 */ /* 0x000fe400078e00ff */
[----:B------:R-:W-:Y:S02]  /*2a8a0*/  IMAD.MOV.U32 R198, RZ, RZ, -0x1 ;  /* 0xffffffffffc67424 */ /* 0x000fe400078e00ff */
[----:B------:R-:W-:Y:S05]  /*2a8b0*/  CALL.REL.NOINC `($__internal_55_$__cuda_sm70_shflsync_bfly_p) ;  /* 0x0000096000007944 */ /* 0x000fea0003c00000 */
[----:B01----:R-:W-:Y:S01]  /*2a8c0*/  FADD.FTZ R206, R206, R199 ;  /* 0x000000c7cece7221 */ /* 0x003fe20000010000 */
[----:B------:R-:W-:Y:S01]  /*2a8d0*/  MOV R199, 0x10 ;  /* 0x0000001000c77802 */ /* 0x000fe20000000f00 */
[----:B------:R-:W-:Y:S01]  /*2a8e0*/  IMAD.MOV.U32 R175, RZ, RZ, 0x1f ;  /* 0x0000001fffaf7424 */ /* 0x000fe200078e00ff */
[----:B------:R-:W-:Y:S01]  /*2a8f0*/  MOV R176, 0x2a920 ;  /* 0x0002a92000b07802 */ /* 0x000fe20000000f00 */
[----:B------:R-:W-:Y:S02]  /*2a900*/  IMAD.MOV.U32 R198, RZ, RZ, -0x1 ;  /* 0xffffffffffc67424 */ /* 0x000fe400078e00ff */
[----:B------:R-:W-:Y:S05]  /*2a910*/  CALL.REL.NOINC `($__internal_55_$__cuda_sm70_shflsync_bfly_p) ;  /* 0x0000090000007944 */ /* 0x000fea0003c00000 */
        /* <DEDUP_REMOVED lines=118> */
[----:B------:R-:W-:Y:S05]  /*2b080*/  CALL.REL.NOINC `($__internal_55_$__cuda_sm70_shflsync_bfly_p) ;  /* 0x0000019000007944 */ /* 0x000fea0003c00000 */
[----:B01----:R-:W-:Y:S01]  /*2b090*/  FADD.FTZ R206, R206, R199 ;  /* 0x000000c7cece7221 */ /* 0x003fe20000010000 */
[----:B------:R-:W-:Y:S01]  /*2b0a0*/  MOV R176, 0x2b0f0 ;  /* 0x0002b0f000b07802 */ /* 0x000fe20000000f00 */
[----:B------:R-:W-:Y:S02]  /*2b0b0*/  IMAD.MOV.U32 R199, RZ, RZ, 0x2 ;  /* 0x00000002ffc77424 */ /* 0x000fe400078e00ff */
[----:B------:R-:W-:Y:S02]  /*2b0c0*/  IMAD.MOV.U32 R175, RZ, RZ, 0x1f ;  /* 0x0000001fffaf7424 */ /* 0x000fe400078e00ff */
[----:B------:R-:W-:Y:S02]  /*2b0d0*/  IMAD.MOV.U32 R198, RZ, RZ, -0x1 ;  /* 0xffffffffffc67424 */ /* 0x000fe400078e00ff */
[----:B------:R-:W-:Y:S05]  /*2b0e0*/  CALL.REL.NOINC `($__internal_55_$__cuda_sm70_shflsync_bfly_p) ;  /* 0x0000013000007944 */ /* 0x000fea0003c00000 */
[----:B0-----:R-:W-:Y:S01]  /*2b0f0*/  HFMA2.MMA R175, -RZ, RZ, 0, 1.847743988037109375e-06 ;  /* 0x0000001fffaf7435 */ /* 0x001fe200000001ff */
[----:B-1----:R-:W-:Y:S01]  /*2b100*/  FADD.FTZ R206, R206, R199 ;  /* 0x000000c7cece7221 */ /* 0x002fe20000010000 */
[----:B------:R-:W-:Y:S01]  /*2b110*/  MOV R176, 0x2b150 ;  /* 0x0002b15000b07802 */ /* 0x000fe20000000f00 */
[----:B------:R-:W-:-:S02]  /*2b120*/  IMAD.MOV.U32 R199, RZ, RZ, 0x4 ;  /* 0x00000004ffc77424 */ /* 0x000fc400078e00ff */
[----:B------:R-:W-:Y:S02]  /*2b130*/  IMAD.MOV.U32 R198, RZ, RZ, -0x1 ;  /* 0xffffffffffc67424 */ /* 0x000fe400078e00ff */
[----:B------:R-:W-:Y:S05]  /*2b140*/  CALL.REL.NOINC `($__internal_55_$__cuda_sm70_shflsync_bfly_p) ;  /* 0x000000d000007944 */ /* 0x000fea0003c00000 */
[----:B01----:R-:W-:Y:S01]  /*2b150*/  FADD.FTZ R206, R206, R199 ;  /* 0x000000c7cece7221 */ /* 0x003fe20000010000 */
[----:B------:R-:W-:Y:S01]  /*2b160*/  MOV R176, 0x2b1b0 ;  /* 0x0002b1b000b07802 */ /* 0x000fe20000000f00 */
[----:B------:R-:W-:Y:S02]  /*2b170*/  IMAD.MOV.U32 R199, RZ, RZ, 0x8 ;  /* 0x00000008ffc77424 */ /* 0x000fe400078e00ff */
[----:B------:R-:W-:Y:S02]  /*2b180*/  IMAD.MOV.U32 R175, RZ, RZ, 0x1f ;  /* 0x0000001fffaf7424 */ /* 0x000fe400078e00ff */
[----:B------:R-:W-:Y:S02]  /*2b190*/  IMAD.MOV.U32 R198, RZ, RZ, -0x1 ;  /* 0xffffffffffc67424 */ /* 0x000fe400078e00ff */
[----:B------:R-:W-:Y:S05]  /*2b1a0*/  CALL.REL.NOINC `($__internal_55_$__cuda_sm70_shflsync_bfly_p) ;  /* 0x0000007000007944 */ /* 0x000fea0003c00000 */
[----:B01----:R-:W-:Y:S01]  /*2b1b0*/  FADD.FTZ R206, R206, R199 ;  /* 0x000000c7cece7221 */ /* 0x003fe20000010000 */
[----:B------:R-:W-:Y:S01]  /*2b1c0*/  MOV R199, 0x10 ;  /* 0x0000001000c77802 */ /* 0x000fe20000000f00 */
[----:B------:R-:W-:Y:S01]  /*2b1d0*/  IMAD.MOV.U32 R175, RZ, RZ, 0x1f ;  /* 0x0000001fffaf7424 */ /* 0x000fe200078e00ff */
[----:B------:R-:W-:Y:S01]  /*2b1e0*/  MOV R176, 0x2b210 ;  /* 0x0002b21000b07802 */ /* 0x000fe20000000f00 */
[----:B------:R-:W-:-:S02]  /*2b1f0*/  IMAD.MOV.U32 R198, RZ, RZ, -0x1 ;  /* 0xffffffffffc67424 */ /* 0x000fc400078e00ff */
[----:B------:R-:W-:Y:S05]  /*2b200*/  CALL.REL.NOINC `($__internal_55_$__cuda_sm70_shflsync_bfly_p) ;  /* 0x0000001000007944 */ /* 0x000fea0003c00000 */
[----:B01----:R-:W-:Y:S05]  /*2b210*/  BRA `(.L_x_31764) ;  /* 0xffffdfd000007947 */ /* 0x003fea000383ffff */
        .weak           $__internal_55_$__cuda_sm70_shflsync_bfly_p
        .type           $__internal_55_$__cuda_sm70_shflsync_bfly_p,@function
        .size           $__internal_55_$__cuda_sm70_shflsync_bfly_p,(.L_x_41083 - $__internal_55_$__cuda_sm70_shflsync_bfly_p)
$__internal_55_$__cuda_sm70_shflsync_bfly_p:
[----:B------:R-:W-:Y:S01]  /*2b220*/  IMAD.MOV.U32 R177, RZ, RZ, 0x0 ;  /* 0x00000000ffb17424 */ /* 0x000fe200078e00ff */
[----:B------:R-:W-:Y:S04]  /*2b230*/  WARPSYNC R198 ;  /* 0x000000c600007348 */ /* 0x000fe80003800000 */
[----:B------:R0:W1:Y:S01]  /*2b240*/  SHFL.BFLY PT, R199, R206, R199, R175 ;  /* 0x0c0000c7cec77389 */ /* 0x00006200000e00af */
[----:B------:R-:W-:Y:S05]  /*2b250*/  RET.REL.NODEC R176 `(_ZN10layer_norm31ln_parallel_residual_fwd_kernelINS_13Kernel_traitsI6__halfS2_fS2_fjLj7168ELj1ELj1ELj4ELj16ENS_18Kernel_traits_baseILj7168ES2_S2_fS2_fjLj128EEEEELb1ELb1ELb1EEEvNS_9FwdParamsE) ;  /* 0xfffd4da0b0007950 */ /* 0x000fea0003c3ffff */
.L_x_31765:
        /* <DEDUP_REMOVED lines=10> */
.L_x_41083:


//--------------------- .text._ZN10layer_norm31ln_parallel_residual_fwd_kernelINS_13Kernel_traitsIf6__halffS2_fjLj7168ELj1ELj1ELj4ELj16ENS_18Kernel_traits_baseILj7168EfS2_fS2_fjLj128EEEEELb0ELb0ELb0EEEvNS_9FwdParamsE --------------------------
	.section	.text._ZN10layer_norm31ln_parallel_residual_fwd_kernelINS_13Kernel_traitsIf6__halffS2_fjLj7168ELj1ELj1ELj4ELj16ENS_18Kernel_traits_baseILj7168EfS2_fS2_fjLj128EEEEELb0ELb0ELb0EEEvNS_9FwdParamsE,"ax",@progbits
	.sectioninfo	@"SHI_REGISTERS=255"
	.align	128
        .global         _ZN10layer_norm31ln_parallel_residual_fwd_kernelINS_13Kernel_traitsIf6__halffS2_fjLj7168ELj1ELj1ELj4ELj16ENS_18Kernel_traits_baseILj7168EfS2_fS2_fjLj128EEEEELb0ELb0ELb0EEEvNS_9FwdParamsE
        .type           _ZN10layer_norm31ln_parallel_residual_fwd_kernelINS_13Kernel_traitsIf6__halffS2_fjLj7168ELj1ELj1ELj4ELj16ENS_18Kernel_traits_baseILj7168EfS2_fS2_fjLj128EEEEELb0ELb0ELb0EEEvNS_9FwdParamsE,@function
        .size           _ZN10layer_norm31ln_parallel_residual_fwd_kernelINS_13Kernel_traitsIf6__halffS2_fjLj7168ELj1ELj1ELj4ELj16ENS_18Kernel_traits_baseILj7168EfS2_fS2_fjLj128EEEEELb0ELb0ELb0EEEvNS_9FwdParamsE,(.L_x_41084 - _ZN10layer_norm31ln_parallel_residual_fwd_kernelINS_13Kernel_traitsIf6__halffS2_fjLj7168ELj1ELj1ELj4ELj16ENS_18Kernel_traits_baseILj7168EfS2_fS2_fjLj128EEEEELb0ELb0ELb0EEEvNS_9FwdParamsE)
        .other          _ZN10layer_norm31ln_parallel_residual_fwd_kernelINS_13Kernel_traitsIf6__halffS2_fjLj7168ELj1ELj1ELj4ELj16ENS_18Kernel_traits_baseILj7168EfS2_fS2_fjLj128EEEEELb0ELb0ELb0EEEvNS_9FwdParamsE,@"STO_CUDA_ENTRY STV_DEFAULT"
_ZN10layer_norm31ln_parallel_residual_fwd_kernelINS_13Kernel_traitsIf6__halffS2_fjLj7168ELj1ELj1ELj4ELj16ENS_18Kernel_traits_baseILj7168EfS2_fS2_fjLj128EEEEELb0ELb0ELb0EEEvNS_9FwdParamsE:
.text._ZN10layer_norm31ln_parallel_residual_fwd_kernelINS_13Kernel_traitsIf6__halffS2_fjLj7168ELj1ELj1ELj4ELj16ENS_18Kernel_traits_baseILj7168EfS2_fS2_fjLj128EEEEELb0ELb0ELb0EEEvNS_9FwdParamsE:
        /* <DEDUP_REMOVED lines=61> */
.L_x_31767:
[----:B------:R-:W-:Y:S05]  /*03d0*/  BSYNC B0 ;  /* 0x0000000000007941 */ /* 0x000fea0003800000 */
.L_x_31766:
        /* <DEDUP_REMOVED lines=37> */
.L_x_31769:
[----:B------:R-:W-:Y:S05]  /*0630*/  BSYNC B0 ;  /* 0x0000000000007941 */ /* 0x000fea0003800000 */
.L_x_31768:
        /* <DEDUP_REMOVED lines=37> */
.L_x_31771:
[----:B------:R-:W-:Y:S05]  /*0890*/  BSYNC B0 ;  /* 0x0000000000007941 */ /* 0x000fea0003800000 */
.L_x_31770:
        /* <DEDUP_REMOVED lines=37> */
.L_x_31773:
[----:B------:R-:W-:Y:S05]  /*0af0*/  BSYNC B0 ;  /* 0x0000000000007941 */ /* 0x000fea0003800000 */
.L_x_31772:
        /* <DEDUP_REMOVED lines=40> */
.L_x_31775:
[----:B------:R-:W-:Y:S05]  /*0d80*/  BSYNC B0 ;  /* 0x0000000000007941 */ /* 0x000fea0003800000 */
.L_x_31774:
        /* <DEDUP_REMOVED lines=40> */
.L_x_31777:
[----:B------:R-:W-:Y:S05]  /*1010*/  BSYNC B0 ;  /* 0x0000000000007941 */ /* 0x000fea0003800000 */
.L_x_31776:
        /* <DEDUP_REMOVED lines=35> */
.L_x_31779:
[----:B------:R-:W-:Y:S05]  /*1250*/  BSYNC B0 ;  /* 0x0000000000007941 */ /* 0x000fea0003800000 */
.L_x_31778:
        /* <DEDUP_REMOVED lines=28> */
.L_x_31923:
        /* <DEDUP_REMOVED lines=24> */
[----:B------:R-:W-:Y:S01]  /*15a0*/  ISETP.NE.AND.EX P2, PT, RZ, c[0x0][0x17c], PT, P2 ;  /* 0x00005f00ff007a0c */ /* 0x000fe20003f45320 */
[----:B--2---:R-:W-:-:S12]  /*15b0*/  HADD2.F32 R180, -RZ, R184.H0_H0 ;  /* 0x200000b8ffb47230 */ /* 0x004fd80000004100 */
[----:B------:R-:W-:Y:S05]  /*15c0*/  @P2 BRA `(.L_x_31782) ;  /* 0x0000003000002947 */ /* 0x000fea0003800000 */
[----:B------:R-:W-:Y:S05]  /*15d0*/  @!P1 BRA `(.L_x_31783) ;  /* 0x0000005000009947 */ /* 0x000fea0003800000 */
[----:B-----5:R-:W-:Y:S01]  /*15e0*/  FADD.FTZ R180, R172, R180 ;  /* 0x000000b4acb47221 */ /* 0x020fe20000010000 */
[----:B------:R-:W-:Y:S05]  /*15f0*/  BRA `(.L_x_31783) ;  /* 0x0000003000007947 */ /* 0x000fea0003800000 */
.L_x_31782:
[----:B-----5:R-:W-:-:S05]  /*1600*/  HADD2.F32 R2, -RZ, R168.H0_H0 ;  /* 0x200000a8ff027230 */ /* 0x020fca0000004100 */
[----:B------:R-:W-:-:S04]  /*1610*/  FADD.FTZ R180, R2, R180 ;  /* 0x000000b402b47221 */ /* 0x000fc80000010000 */
[----:B------:R-:W-:Y:S02]  /*1620*/  @P1 FADD.FTZ R180, R172, R180 ;  /* 0x000000b4acb41221 */ /* 0x000fe40000010000 */
.L_x_31783:
[----:B------:R-:W-:Y:S01]  /*1630*/  HADD2.F32 R181, -RZ, R184.H1_H1 ;  /* 0x300000b8ffb57230 */ /* 0x000fe20000004100 */
[----:B------:R-:W-:Y:S05]  /*1640*/  @P2 BRA `(.L_x_31784) ;  /* 0x0000003000002947 */ /* 0x000fea0003800000 */
[----:B------:R-:W-:Y:S05]  /*1650*/  @!P1 BRA `(.L_x_31785) ;  /* 0x0000005000009947 */ /* 0x000fea0003800000 */
[----:B-----5:R-:W-:Y:S01]  /*1660*/  FADD.FTZ R181, R173, R181 ;  /* 0x000000b5adb57221 */ /* 0x020fe20000010000 */
[----:B------:R-:W-:Y:S05]  /*1670*/  BRA `(.L_x_31785) ;  /* 0x0000003000007947 */ /* 0x000fea0003800000 */
.L_x_31784:
[----:B-----5:R-:W-:-:S05]  /*1680*/  HADD2.F32 R2, -RZ, R168.H1_H1 ;  /* 0x300000a8ff027230 */ /* 0x020fca0000004100 */
[----:B------:R-:W-:-:S04]  /*1690*/  FADD.FTZ R181, R2, R181 ;  /* 0x000000b502b57221 */ /* 0x000fc80000010000 */
[----:B------:R-:W-:Y:S02]  /*16a0*/  @P1 FADD.FTZ R181, R173, R181 ;  /* 0x000000b5adb51221 */ /* 0x000fe40000010000 */
.L_x_31785:
[----:B------:R-:W-:Y:S01]  /*16b0*/  HADD2.F32 R182, -RZ, R185.H0_H0 ;  /* 0x200000b9ffb67230 */ /* 0x000fe20000004100 */
[----:B------:R-:W-:Y:S05]  /*16c0*/  @P2 BRA `(.L_x_31786) ;  /* 0x0000003000002947 */ /* 0x000fea0003800000 */
[----:B------:R-:W-:Y:S05]  /*16d0*/  @!P1 BRA `(.L_x_31787) ;  /* 0x0000005000009947 */ /* 0x000fea0003800000 */
[----:B-----5:R-:W-:Y:S01]  /*16e0*/  FADD.FTZ R182, R174, R182 ;  /* 0x000000b6aeb67221 */ /* 0x020fe20000010000 */
[----:B------:R-:W-:Y:S05]  /*16f0*/  BRA `(.L_x_31787) ;  /* 0x0000003000007947 */ /* 0x000fea0003800000 */
.L_x_31786:
[----:B-----5:R-:W-:-:S05]  /*1700*/  HADD2.F32 R2, -RZ, R169.H0_H0 ;  /* 0x200000a9ff027230 */ /* 0x020fca0000004100 */
[----:B------:R-:W-:-:S04]  /*1710*/  FADD.FTZ R182, R2, R182 ;  /* 0x000000b602b67221 */ /* 0x000fc80000010000 */
[----:B------:R-:W-:Y:S02]  /*1720*/  @P1 FADD.FTZ R182, R174, R182 ;  /* 0x000000b6aeb61221 */ /* 0x000fe40000010000 */
.L_x_31787:
[----:B------:R-:W-:Y:S01]  /*1730*/  HADD2.F32 R183, -RZ, R185.H1_H1 ;  /* 0x300000b9ffb77230 */ /* 0x000fe20000004100 */
[----:B------:R-:W-:Y:S05]  /*1740*/  @P2 BRA `(.L_x_31788) ;  /* 0x0000003000002947 */ /* 0x000fea0003800000 */
[----:B------:R-:W-:Y:S05]  /*1750*/  @!P1 BRA `(.L_x_31789) ;  /* 0x0000005000009947 */ /* 0x000fea0003800000 */
[----:B-----5:R-:W-:Y:S01]  /*1760*/  FADD.FTZ R183, R175, R183 ;  /* 0x000000b7afb77221 */ /* 0x020fe20000010000 */
[----:B------:R-:W-:Y:S05]  /*1770*/  BRA `(.L_x_31789) ;  /* 0x0000003000007947 */ /* 0x000fea0003800000 */
.L_x_31788:
[----:B-----5:R-:W-:-:S05]  /*1780*/  HADD2.F32 R2, -RZ, R169.H1_H1 ;  /* 0x300000a9ff027230 */ /* 0x020fca0000004100 */
[----:B------:R-:W-:-:S04]  /*1790*/  FADD.FTZ R183, R2, R183 ;  /* 0x000000b702b77221 */ /* 0x000fc80000010000 */
[----:B------:R-:W-:Y:S02]  /*17a0*/  @P1 FADD.FTZ R183, R175, R183 ;  /* 0x000000b7afb71221 */ /* 0x000fe40000010000 */
.L_x_31789:
[----:B------:R-:W-:Y:S01]  /*17b0*/  HADD2.F32 R184, -RZ, R186.H0_H0 ;  /* 0x200000baffb87230 */ /* 0x000fe20000004100 */
[----:B------:R-:W-:Y:S05]  /*17c0*/  @P2 BRA `(.L_x_31790) ;  /* 0x0000003000002947 */ /* 0x000fea0003800000 */
[----:B------:R-:W-:Y:S05]  /*17d0*/  @!P1 BRA `(.L_x_31791) ;  /* 0x0000005000009947 */ /* 0x000fea0003800000 */
[----:B-----5:R-:W-:Y:S01]  /*17e0*/  FADD.FTZ R184, R176, R184 ;  /* 0x000000b8b0b87221 */ /* 0x020fe20000010000 */
[----:B------:R-:W-:Y:S05]  /*17f0*/  BRA `(.L_x_31791) ;  /* 0x0000003000007947 */ /* 0x000fea0003800000 */
.L_x_31790:
[----:B-----5:R-:W-:-:S05]  /*1800*/  HADD2.F32 R2, -RZ, R170.H0_H0 ;  /* 0x200000aaff027230 */ /* 0x020fca0000004100 */
[----:B------:R-:W-:-:S04]  /*1810*/  FADD.FTZ R184, R2, R184 ;  /* 0x000000b802b87221 */ /* 0x000fc80000010000 */
[----:B------:R-:W-:Y:S02]  /*1820*/  @P1 FADD.FTZ R184, R176, R184 ;  /* 0x000000b8b0b81221 */ /* 0x000fe40000010000 */
.L_x_31791:
[----:B------:R-:W-:Y:S01]  /*1830*/  HADD2.F32 R185, -RZ, R186.H1_H1 ;  /* 0x300000baffb97230 */ /* 0x000fe20000004100 */
[----:B------:R-:W-:Y:S05]  /*1840*/  @P2 BRA `(.L_x_31792) ;  /* 0x0000003000002947 */ /* 0x000fea0003800000 */
[----:B------:R-:W-:Y:S05]  /*1850*/  @!P1 BRA `(.L_x_31793) ;  /* 0x0000005000009947 */ /* 0x000fea0003800000 */
[----:B-----5:R-:W-:Y:S01]  /*1860*/  FADD.FTZ R185, R177, R185 ;  /* 0x000000b9b1b97221 */ /* 0x020fe20000010000 */
[----:B------:R-:W-:Y:S05]  /*1870*/  BRA `(.L_x_31793) ;  /* 0x0000003000007947 */ /* 0x000fea0003800000 */
.L_x_31792:
[----:B-----5:R-:W-:-:S05]  /*1880*/  HADD2.F32 R2, -RZ, R170.H1_H1 ;  /* 0x300000aaff027230 */ /* 0x020fca0000004100 */
[----:B------:R-:W-:-:S04]  /*1890*/  FADD.FTZ R185, R2, R185 ;  /* 0x000000b902b97221 */ /* 0x000fc80000010000 */
[----:B------:R-:W-:Y:S02]  /*18a0*/  @P1 FADD.FTZ R185, R177, R185 ;  /* 0x000000b9b1b91221 */ /* 0x000fe40000010000 */
.L_x_31793:
[----:B------:R-:W-:Y:S01]  /*18b0*/  HADD2.F32 R186, -RZ, R187.H0_H0 ;  /* 0x200000bbffba7230 */ /* 0x000fe20000004100 */
[----:B------:R-:W-:Y:S05]  /*18c0*/  @P2 BRA `(.L_x_31794) ;  /* 0x0000003000002947 */ /* 0x000fea0003800000 */
[----:B------:R-:W-:Y:S05]  /*18d0*/  @!P1 BRA `(.L_x_31795) ;  /* 0x0000005000009947 */ /* 0x000fea0003800000 */
[----:B-----5:R-:W-:Y:S01]  /*18e0*/  FADD.FTZ R186, R178, R186 ;  /* 0x000000bab2ba7221 */ /* 0x020fe20000010000 */
[----:B------:R-:W-:Y:S05]  /*18f0*/  BRA `(.L_x_31795) ;  /* 0x0000003000007947 */ /* 0x000fea0003800000 */
.L_x_31794:
[----:B-----5:R-:W-:-:S05]  /*1900*/  HADD2.F32 R2, -RZ, R171.H0_H0 ;  /* 0x200000abff027230 */ /* 0x020fca0000004100 */
[----:B------:R-:W-:-:S04]  /*1910*/  FADD.FTZ R186, R2, R186 ;  /* 0x000000ba02ba7221 */ /* 0x000fc80000010000 */
[----:B------:R-:W-:Y:S02]  /*1920*/  @P1 FADD.FTZ R186, R178, R186 ;  /* 0x000000bab2ba1221 */ /* 0x000fe40000010000 */
.L_x_31795:
[----:B------:R-:W-:Y:S01]  /*1930*/  HADD2.F32 R187, -RZ, R187.H1_H1 ;  /* 0x300000bbffbb7230 */ /* 0x000fe20000004100 */
[----:B------:R-:W-:Y:S05]  /*1940*/  @P2 BRA `(.L_x_31796) ;  /* 0x0000003000002947 */ /* 0x000fea0003800000 */
[----:B------:R-:W-:Y:S05]  /*1950*/  @!P1 BRA `(.L_x_31797) ;  /* 0x0000005000009947 */ /* 0x000fea0003800000 */
[----:B-----5:R-:W-:Y:S01]  /*1960*/  FADD.FTZ R187, R179, R187 ;  /* 0x000000bbb3bb7221 */ /* 0x020fe20000010000 */
[----:B------:R-:W-:Y:S05]  /*1970*/  BRA `(.L_x_31797) ;  /* 0x0000003000007947 */ /* 0x000fea0003800000 */
.L_x_31796:
[----:B-----5:R-:W-:-:S05]  /*1980*/  HADD2.F32 R2, -RZ, R171.H1_H1 ;  /* 0x300000abff027230 */ /* 0x020fca0000004100 */
[----:B------:R-:W-:-:S04]  /*1990*/  FADD.FTZ R187, R2, R187 ;  /* 0x000000bb02bb7221 */ /* 0x000fc80000010000 */
[----:B------:R-:W-:Y:S02]  /*19a0*/  @P1 FADD.FTZ R187, R179, R187 ;  /* 0x000000bbb3bb1221 */ /* 0x000fe40000010000 */
.L_x_31797:
[----:B------:R-:W-:-:S04]  /*19b0*/  LEA R2, P1, R4, c[0x0][0x188], 0x5 ;  /* 0x0000620004027a11 */ /* 0x000fc800078228ff */
[----:B------:R-:W-:-:S05]  /*19c0*/  LEA.HI.X R3, R4, c[0x0][0x18c], RZ, 0x5, P1 ;  /* 0x0000630004037a11 */ /* 0x000fca00008f2cff */
[----:B------:R-:W-:Y:S04]  /*19d0*/  STG.E.128 [R2.64], R180 ;  /* 0x000000b402007986 */ /* 0x000fe8000c101d04 */
[----:B------:R0:W-:Y:S02]  /*19e0*/  STG.E.128 [R2.64+0x10], R184 ;  /* 0x000010b802007986 */ /* 0x0001e4000c101d04 */
[----:B0-----:R-:W-:Y:S02]  /*19f0*/  IADD3 R2, R4, 0x80, RZ ;  /* 0x0000008004027810 */ /* 0x001fe40007ffe0ff */
.L_x_31781:
[----:B------:R-:W-:Y:S05]  /*1a00*/  BSYNC B0 ;  /* 0x0000000000007941 */ /* 0x000fea0003800000 */
.L_x_31780:
        /* <DEDUP_REMOVED lines=24> */
.L_x_31800:
[----:B-----5:R-:W-:-:S05]  /*1b90*/  HADD2.F32 R3, -RZ, R168.H0_H0 ;  /* 0x200000a8ff037230 */ /* 0x020fca0000004100 */
[----:B------:R-:W-:-:S04]  /*1ba0*/  FADD.FTZ R188, R3, R188 ;  /* 0x000000bc03bc7221 */ /* 0x000fc80000010000 */
[----:B------:R-:W-:Y:S02]  /*1bb0*/  @P1 FADD.FTZ R188, R172, R188 ;  /* 0x000000bcacbc1221 */ /* 0x000fe40000010000 */
.L_x_31801:
[----:B------:R-:W-:Y:S01]  /*1bc0*/  HADD2.F32 R189, -RZ, R192.H1_H1 ;  /* 0x300000c0ffbd7230 */ /* 0x000fe20000004100 */
[----:B------:R-:W-:Y:S05]  /*1bd0*/  @P2 BRA `(.L_x_31802) ;  /* 0x0000003000002947 */ /* 0x000fea0003800000 */
[----:B------:R-:W-:Y:S05]  /*1be0*/  @!P1 BRA `(.L_x_31803) ;  /* 0x0000005000009947 */ /* 0x000fea0003800000 */
[----:B-----5:R-:W-:Y:S01]  /*1bf0*/  FADD.FTZ R189, R173, R189 ;  /* 0x000000bdadbd7221 */ /* 0x020fe20000010000 */
[----:B------:R-:W-:Y:S05]  /*1c00*/  BRA `(.L_x_31803) ;  /* 0x0000003000007947 */ /* 0x000fea0003800000 */
.L_x_31802:
[----:B-----5:R-:W-:-:S05]  /*1c10*/  HADD2.F32 R3, -RZ, R168.H1_H1 ;  /* 0x300000a8ff037230 */ /* 0x020fca0000004100 */
[----:B------:R-:W-:-:S04]  /*1c20*/  FADD.FTZ R189, R3, R189 ;  /* 0x000000bd03bd7221 */ /* 0x000fc80000010000 */
[----:B------:R-:W-:Y:S02]  /*1c30*/  @P1 FADD.FTZ R189, R173, R189 ;  /* 0x000000bdadbd1221 */ /* 0x000fe40000010000 */
.L_x_31803:
[----:B------:R-:W-:Y:S01]  /*1c40*/  HADD2.F32 R190, -RZ, R193.H0_H0 ;  /* 0x200000c1ffbe7230 */ /* 0x000fe20000004100 */
[----:B------:R-:W-:Y:S05]  /*1c50*/  @P2 BRA `(.L_x_31804) ;  /* 0x0000003000002947 */ /* 0x000fea0003800000 */
[----:B------:R-:W-:Y:S05]  /*1c60*/  @!P1 BRA `(.L_x_31805) ;  /* 0x0000005000009947 */ /* 0x000fea0003800000 */
[----:B-----5:R-:W-:Y:S01]  /*1c70*/  FADD.FTZ R190, R174, R190 ;  /* 0x000000beaebe7221 */ /* 0x020fe20000010000 */
[----:B------:R-:W-:Y:S05]  /*1c80*/  BRA `(.L_x_31805) ;  /* 0x0000003000007947 */ /* 0x000fea0003800000 */
.L_x_31804:
[----:B-----5:R-:W-:-:S05]  /*1c90*/  HADD2.F32 R3, -RZ, R169.H0_H0 ;  /* 0x200000a9ff037230 */ /* 0x020fca0000004100 */
[----:B------:R-:W-:-:S04]  /*1ca0*/  FADD.FTZ R190, R3, R190 ;  /* 0x000000be03be7221 */ /* 0x000fc80000010000 */
[----:B------:R-:W-:Y:S02]  /*1cb0*/  @P1 FADD.FTZ R190, R174, R190 ;  /* 0x000000beaebe1221 */ /* 0x000fe40000010000 */
.L_x_31805:
[----:B------:R-:W-:Y:S01]  /*1cc0*/  HADD2.F32 R191, -RZ, R193.H1_H1 ;  /* 0x300000c1ffbf7230 */ /* 0x000fe20000004100 */
[----:B------:R-:W-:Y:S05]  /*1cd0*/  @P2 BRA `(.L_x_31806) ;  /* 0x0000003000002947 */ /* 0x000fea0003800000 */
[----:B------:R-:W-:Y:S05]  /*1ce0*/  @!P1 BRA `(.L_x_31807) ;  /* 0x0000005000009947 */ /* 0x000fea0003800000 */
[----:B-----5:R-:W-:Y:S01]  /*1cf0*/  FADD.FTZ R191, R175, R191 ;  /* 0x000000bfafbf7221 */ /* 0x020fe20000010000 */
[----:B------:R-:W-:Y:S05]  /*1d00*/  BRA `(.L_x_31807) ;  /* 0x0000003000007947 */ /* 0x000fea0003800000 */
.L_x_31806:
[----:B-----5:R-:W-:-:S05]  /*1d10*/  HADD2.F32 R3, -RZ, R169.H1_H1 ;  /* 0x300000a9ff037230 */ /* 0x020fca0000004100 */
[----:B------:R-:W-:-:S04]  /*1d20*/  FADD.FTZ R191, R3, R191 ;  /* 0x000000bf03bf7221 */ /* 0x000fc80000010000 */
[----:B------:R-:W-:Y:S02]  /*1d30*/  @P1 FADD.FTZ R191, R175, R191 ;  /* 0x000000bfafbf1221 */ /* 0x000fe40000010000 */
.L_x_31807:
[----:B------:R-:W-:Y:S01]  /*1d40*/  HADD2.F32 R192, -RZ, R194.H0_H0 ;  /* 0x200000c2ffc07230 */ /* 0x000fe20000004100 */
[----:B------:R-:W-:Y:S05]  /*1d50*/  @P2 BRA `(.L_x_31808) ;  /* 0x0000003000002947 */ /* 0x000fea0003800000 */
[----:B------:R-:W-:Y:S05]  /*1d60*/  @!P1 BRA `(.L_x_31809) ;  /* 0x0000005000009947 */ /* 0x000fea0003800000 */
[----:B-----5:R-:W-:Y:S01]  /*1d70*/  FADD.FTZ R192, R176, R192 ;  /* 0x000000c0b0c07221 */ /* 0x020fe20000010000 */
[----:B------:R-:W-:Y:S05]  /*1d80*/  BRA `(.L_x_31809) ;  /* 0x0000003000007947 */ /* 0x000fea0003800000 */
.L_x_31808:
[----:B-----5:R-:W-:-:S05]  /*1d90*/  HADD2.F32 R3, -RZ, R170.H0_H0 ;  /* 0x200000aaff037230 */ /* 0x020fca0000004100 */
[----:B------:R-:W-:-:S04]  /*1da0*/  FADD.FTZ R192, R3, R192 ;  /* 0x000000c003c07221 */ /* 0x000fc80000010000 */
[----:B------:R-:W-:Y:S02]  /*1db0*/  @P1 FADD.FTZ R192, R176, R192 ;  /* 0x000000c0b0c01221 */ /* 0x000fe40000010000 */
.L_x_31809:
[----:B------:R-:W-:Y:S01]  /*1dc0*/  HADD2.F32 R193, -RZ, R194.H1_H1 ;  /* 0x300000c2ffc17230 */ /* 0x000fe20000004100 */
[----:B------:R-:W-:Y:S05]  /*1dd0*/  @P2 BRA `(.L_x_31810) ;  /* 0x0000003000002947 */ /* 0x000fea0003800000 */
[----:B------:R-:W-:Y:S05]  /*1de0*/  @!P1 BRA `(.L_x_31811) ;  /* 0x0000005000009947 */ /* 0x000fea0003800000 */
[----:B-----5:R-:W-:Y:S01]  /*1df0*/  FADD.FTZ R193, R177, R193 ;  /* 0x000000c1b1c17221 */ /* 0x020fe20000010000 */
[----:B------:R-:W-:Y:S05]  /*1e00*/  BRA `(.L_x_31811) ;  /* 0x0000003000007947 */ /* 0x000fea0003800000 */
.L_x_31810:
[----:B-----5:R-:W-:-:S05]  /*1e10*/  HADD2.F32 R3, -RZ, R170.H1_H1 ;  /* 0x300000aaff037230 */ /* 0x020fca0000004100 */
[----:B------:R-:W-:-:S04]  /*1e20*/  FADD.FTZ R193, R3, R193 ;  /* 0x000000c103c17221 */ /* 0x000fc80000010000 */
[----:B------:R-:W-:Y:S02]  /*1e30*/  @P1 FADD.FTZ R193, R177, R193 ;  /* 0x000000c1b1c11221 */ /* 0x000fe40000010000 */
.L_x_31811:
[----:B------:R-:W-:Y:S01]  /*1e40*/  HADD2.F32 R194, -RZ, R195.H0_H0 ;  /* 0x200000c3ffc27230 */ /* 0x000fe20000004100 */
[----:B------:R-:W-:Y:S05]  /*1e50*/  @P2 BRA `(.L_x_31812) ;  /* 0x0000003000002947 */ /* 0x000fea0003800000 */
[----:B------:R-:W-:Y:S05]  /*1e60*/  @!P1 BRA `(.L_x_31813) ;  /* 0x0000005000009947 */ /* 0x000fea0003800000 */
[----:B-----5:R-:W-:Y:S01]  /*1e70*/  FADD.FTZ R194, R178, R194 ;  /* 0x000000c2b2c27221 */ /* 0x020fe20000010000 */
[----:B------:R-:W-:Y:S05]  /*1e80*/  BRA `(.L_x_31813) ;  /* 0x0000003000007947 */ /* 0x000fea0003800000 */
.L_x_31812:
[----:B-----5:R-:W-:-:S05]  /*1e90*/  HADD2.F32 R3, -RZ, R171.H0_H0 ;  /* 0x200000abff037230 */ /* 0x020fca0000004100 */
[----:B------:R-:W-:-:S04]  /*1ea0*/  FADD.FTZ R194, R3, R194 ;  /* 0x000000c203c27221 */ /* 0x000fc80000010000 */
[----:B------:R-:W-:Y:S02]  /*1eb0*/  @P1 FADD.FTZ R194, R178, R194 ;  /* 0x000000c2b2c21221 */ /* 0x000fe40000010000 */
.L_x_31813:
[----:B------:R-:W-:Y:S01]  /*1ec0*/  HADD2.F32 R195, -RZ, R195.H1_H1 ;  /* 0x300000c3ffc37230 */ /* 0x000fe20000004100 */
[----:B------:R-:W-:Y:S05]  /*1ed0*/  @P2 BRA `(.L_x_31814) ;  /* 0x0000003000002947 */ /* 0x000fea0003800000 */
[----:B------:R-:W-:Y:S05]  /*1ee0*/  @!P1 BRA `(.L_x_31815) ;  /* 0x0000005000009947 */ /* 0x000fea0003800000 */
[----:B-----5:R-:W-:Y:S01]  /*1ef0*/  FADD.FTZ R195, R179, R195 ;  /* 0x000000c3b3c37221 */ /* 0x020fe20000010000 */
[----:B------:R-:W-:Y:S05]  /*1f00*/  BRA `(.L_x_31815) ;  /* 0x0000003000007947 */ /* 0x000fea0003800000 */
.L_x_31814:
[----:B-----5:R-:W-:-:S05]  /*1f10*/  HADD2.F32 R3, -RZ, R171.H1_H1 ;  /* 0x300000abff037230 */ /* 0x020fca0000004100 */
[----:B------:R-:W-:-:S04]  /*1f20*/  FADD.FTZ R195, R3, R195 ;  /* 0x000000c303c37221 */ /* 0x000fc80000010000 */
[----:B------:R-:W-:Y:S02]  /*1f30*/  @P1 FADD.FTZ R195, R179, R195 ;  /* 0x000000c3b3c31221 */ /* 0x000fe40000010000 */
.L_x_31815:
[----:B------:R-:W-:-:S04]  /*1f40*/  LEA R236, P1, R2, c[0x0][0x188], 0x5 ;  /* 0x0000620002ec7a11 */ /* 0x000fc800078228ff */
[C---:B------:R-:W-:Y:S02]  /*1f50*/  LEA.HI.X R237, R2.reuse, c[0x0][0x18c], RZ, 0x5, P1 ;  /* 0x0000630002ed7a11 */ /* 0x040fe400008f2cff */
[----:B------:R-:W-:-:S03]  /*1f60*/  IADD3 R2, R2, 0x80, RZ ;  /* 0x0000008002027810 */ /* 0x000fc60007ffe0ff */
[----:B------:R0:W-:Y:S04]  /*1f70*/  STG.E.128 [R236.64], R188 ;  /* 0x000000bcec007986 */ /* 0x0001e8000c101d04 */
[----:B------:R0:W-:Y:S02]  /*1f80*/  STG.E.128 [R236.64+0x10], R192 ;  /* 0x000010c0ec007986 */ /* 0x0001e4000c101d04 */
.L_x_31799:
[----:B------:R-:W-:Y:S05]  /*1f90*/  BSYNC B0 ;  /* 0x0000000000007941 */ /* 0x000fea0003800000 */
.L_x_31798:
        /* <DEDUP_REMOVED lines=24> */
.L_x_31818:
[----:B-----5:R-:W-:-:S05]  /*2120*/  HADD2.F32 R3, -RZ, R168.H0_H0 ;  /* 0x200000a8ff037230 */ /* 0x020fca0000004100 */
[----:B------:R-:W-:-:S04]  /*2130*/  FADD.FTZ R196, R3, R196 ;  /* 0x000000c403c47221 */ /* 0x000fc80000010000 */
[----:B------:R-:W-:Y:S02]  /*2140*/  @P1 FADD.FTZ R196, R172, R196 ;  /* 0x000000c4acc41221 */ /* 0x000fe40000010000 */
.L_x_31819:
[----:B------:R-:W-:Y:S01]  /*2150*/  HADD2.F32 R197, -RZ, R200.H1_H1 ;  /* 0x300000c8ffc57230 */ /* 0x000fe20000004100 */
[----:B------:R-:W-:Y:S05]  /*2160*/  @P2 BRA `(.L_x_31820) ;  /* 0x0000003000002947 */ /* 0x000fea0003800000 */
[----:B------:R-:W-:Y:S05]  /*2170*/  @!P1 BRA `(.L_x_31821) ;  /* 0x0000005000009947 */ /* 0x000fea0003800000 */
[----:B-----5:R-:W-:Y:S01]  /*2180*/  FADD.FTZ R197, R173, R197 ;  /* 0x000000c5adc57221 */ /* 0x020fe20000010000 */
[----:B------:R-:W-:Y:S05]  /*2190*/  BRA `(.L_x_31821) ;  /* 0x0000003000007947 */ /* 0x000fea0003800000 */
.L_x_31820:
[----:B-----5:R-:W-:-:S05]  /*21a0*/  HADD2.F32 R3, -RZ, R168.H1_H1 ;  /* 0x300000a8ff037230 */ /* 0x020fca0000004100 */
[----:B------:R-:W-:-:S04]  /*21b0*/  FADD.FTZ R197, R3, R197 ;  /* 0x000000c503c57221 */ /* 0x000fc80000010000 */
[----:B------:R-:W-:Y:S02]  /*21c0*/  @P1 FADD.FTZ R197, R173, R197 ;  /* 0x000000c5adc51221 */ /* 0x000fe40000010000 */
.L_x_31821:
[----:B------:R-:W-:Y:S01]  /*21d0*/  HADD2.F32 R198, -RZ, R201.H0_H0 ;  /* 0x200000c9ffc67230 */ /* 0x000fe20000004100 */
[----:B------:R-:W-:Y:S05]  /*21e0*/  @P2 BRA `(.L_x_31822) ;  /* 0x0000003000002947 */ /* 0x000fea0003800000 */
[----:B------:R-:W-:Y:S05]  /*21f0*/  @!P1 BRA `(.L_x_31823) ;  /* 0x0000005000009947 */ /* 0x000fea0003800000 */
[----:B-----5:R-:W-:Y:S01]  /*2200*/  FADD.FTZ R198, R174, R198 ;  /* 0x000000c6aec67221 */ /* 0x020fe20000010000 */
[----:B------:R-:W-:Y:S05]  /*2210*/  BRA `(.L_x_31823) ;  /* 0x0000003000007947 */ /* 0x000fea0003800000 */
.L_x_31822:
[----:B-----5:R-:W-:-:S05]  /*2220*/  HADD2.F32 R3, -RZ, R169.H0_H0 ;  /* 0x200000a9ff037230 */ /* 0x020fca0000004100 */
[----:B------:R-:W-:-:S04]  /*2230*/  FADD.FTZ R198, R3, R198 ;  /* 0x000000c603c67221 */ /* 0x000fc80000010000 */
[----:B------:R-:W-:Y:S02]  /*2240*/  @P1 FADD.FTZ R198, R174, R198 ;  /* 0x000000c6aec61221 */ /* 0x000fe40000010000 */
.L_x_31823:
[----:B------:R-:W-:Y:S01]  /*2250*/  HADD2.F32 R199, -RZ, R201.H1_H1 ;  /* 0x300000c9ffc77230 */ /* 0x000fe20000004100 */
[----:B------:R-:W-:Y:S05]  /*2260*/  @P2 BRA `(.L_x_31824) ;  /* 0x0000003000002947 */ /* 0x000fea0003800000 */
[----:B------:R-:W-:Y:S05]  /*2270*/  @!P1 BRA `(.L_x_31825) ;  /* 0x0000005000009947 */ /* 0x000fea0003800000 */
[----:B-----5:R-:W-:Y:S01]  /*2280*/  FADD.FTZ R199, R175, R199 ;  /* 0x000000c7afc77221 */ /* 0x020fe20000010000 */
[----:B------:R-:W-:Y:S05]  /*2290*/  BRA `(.L_x_31825) ;  /* 0x0000003000007947 */ /* 0x000fea0003800000 */
.L_x_31824:
[----:B-----5:R-:W-:-:S05]  /*22a0*/  HADD2.F32 R3, -RZ, R169.H1_H1 ;  /* 0x300000a9ff037230 */ /* 0x020fca0000004100 */
[----:B------:R-:W-:-:S04]  /*22b0*/  FADD.FTZ R199, R3, R199 ;  /* 0x000000c703c77221 */ /* 0x000fc80000010000 */
[----:B------:R-:W-:Y:S02]  /*22c0*/  @P1 FADD.FTZ R199, R175, R199 ;  /* 0x000000c7afc71221 */ /* 0x000fe40000010000 */
.L_x_31825:
[----:B------:R-:W-:Y:S01]  /*22d0*/  HADD2.F32 R200, -RZ, R202.H0_H0 ;  /* 0x200000caffc87230 */ /* 0x000fe20000004100 */
[----:B------:R-:W-:Y:S05]  /*22e0*/  @P2 BRA `(.L_x_31826) ;  /* 0x0000003000002947 */ /* 0x000fea0003800000 */
[----:B------:R-:W-:Y:S05]  /*22f0*/  @!P1 BRA `(.L_x_31827) ;  /* 0x0000005000009947 */ /* 0x000fea0003800000 */
[----:B-----5:R-:W-:Y:S01]  /*2300*/  FADD.FTZ R200, R176, R200 ;  /* 0x000000c8b0c87221 */ /* 0x020fe20000010000 */
[----:B------:R-:W-:Y:S05]  /*2310*/  BRA `(.L_x_31827) ;  /* 0x0000003000007947 */ /* 0x000fea0003800000 */
.L_x_31826:
[----:B-----5:R-:W-:-:S05]  /*2320*/  HADD2.F32 R3, -RZ, R170.H0_H0 ;  /* 0x200000aaff037230 */ /* 0x020fca0000004100 */
[----:B------:R-:W-:-:S04]  /*2330*/  FADD.FTZ R200, R3, R200 ;  /* 0x000000c803c87221 */ /* 0x000fc80000010000 */
[----:B------:R-:W-:Y:S02]  /*2340*/  @P1 FADD.FTZ R200, R176, R200 ;  /* 0x000000c8b0c81221 */ /* 0x000fe40000010000 */
.L_x_31827:
[----:B------:R-:W-:Y:S01]  /*2350*/  HADD2.F32 R201, -RZ, R202.H1_H1 ;  /* 0x300000caffc97230 */ /* 0x000fe20000004100 */
[----:B------:R-:W-:Y:S05]  /*2360*/  @P2 BRA `(.L_x_31828) ;  /* 0x0000003000002947 */ /* 0x000fea0003800000 */
[----:B------:R-:W-:Y:S05]  /*2370*/  @!P1 BRA `(.L_x_31829) ;  /* 0x0000005000009947 */ /* 0x000fea0003800000 */
[----:B-----5:R-:W-:Y:S01]  /*2380*/  FADD.FTZ R201, R177, R201 ;  /* 0x000000c9b1c97221 */ /* 0x020fe20000010000 */
[----:B------:R-:W-:Y:S05]  /*2390*/  BRA `(.L_x_31829) ;  /* 0x0000003000007947 */ /* 0x000fea0003800000 */
.L_x_31828:
[----:B-----5:R-:W-:-:S05]  /*23a0*/  HADD2.F32 R3, -RZ, R170.H1_H1 ;  /* 0x300000aaff037230 */ /* 0x020fca0000004100 */
[----:B------:R-:W-:-:S04]  /*23b0*/  FADD.FTZ R201, R3, R201 ;  /* 0x000000c903c97221 */ /* 0x000fc80000010000 */
[----:B------:R-:W-:Y:S02]  /*23c0*/  @P1 FADD.FTZ R201, R177, R201 ;  /* 0x000000c9b1c91221 */ /* 0x000fe40000010000 */
.L_x_31829:
[----:B------:R-:W-:Y:S01]  /*23d0*/  HADD2.F32 R202, -RZ, R203.H0_H0 ;  /* 0x200000cbffca7230 */ /* 0x000fe20000004100 */
[----:B------:R-:W-:Y:S05]  /*23e0*/  @P2 BRA `(.L_x_31830) ;  /* 0x0000003000002947 */ /* 0x000fea0003800000 */
[----:B------:R-:W-:Y:S05]  /*23f0*/  @!P1 BRA `(.L_x_31831) ;  /* 0x0000005000009947 */ /* 0x000fea0003800000 */
[----:B-----5:R-:W-:Y:S01]  /*2400*/  FADD.FTZ R202, R178, R202 ;  /* 0x000000cab2ca7221 */ /* 0x020fe20000010000 */
[----:B------:R-:W-:Y:S05]  /*2410*/  BRA `(.L_x_31831) ;  /* 0x0000003000007947 */ /* 0x000fea0003800000 */
.L_x_31830:
[----:B-----5:R-:W-:-:S05]  /*2420*/  HADD2.F32 R3, -RZ, R171.H0_H0 ;  /* 0x200000abff037230 */ /* 0x020fca0000004100 */
[----:B------:R-:W-:-:S04]  /*2430*/  FADD.FTZ R202, R3, R202 ;  /* 0x000000ca03ca7221 */ /* 0x000fc80000010000 */
[----:B------:R-:W-:Y:S02]  /*2440*/  @P1 FADD.FTZ R202, R178, R202 ;  /* 0x000000cab2ca1221 */ /* 0x000fe40000010000 */
.L_x_31831:
[----:B------:R-:W-:Y:S01]  /*2450*/  HADD2.F32 R203, -RZ, R203.H1_H1 ;  /* 0x300000cbffcb7230 */ /* 0x000fe20000004100 */
[----:B------:R-:W-:Y:S05]  /*2460*/  @P2 BRA `(.L_x_31832) ;  /* 0x0000003000002947 */ /* 0x000fea0003800000 */
[----:B------:R-:W-:Y:S05]  /*2470*/  @!P1 BRA `(.L_x_31833) ;  /* 0x0000005000009947 */ /* 0x000fea0003800000 */
[----:B-----5:R-:W-:Y:S01]  /*2480*/  FADD.FTZ R203, R179, R203 ;  /* 0x000000cbb3cb7221 */ /* 0x020fe20000010000 */
[----:B------:R-:W-:Y:S05]  /*2490*/  BRA `(.L_x_31833) ;  /* 0x0000003000007947 */ /* 0x000fea0003800000 */
.L_x_31832:
[----:B-----5:R-:W-:-:S05]  /*24a0*/  HADD2.F32 R3, -RZ, R171.H1_H1 ;  /* 0x300000abff037230 */ /* 0x020fca0000004100 */
[----:B------:R-:W-:-:S04]  /*24b0*/  FADD.FTZ R203, R3, R203 ;  /* 0x000000cb03cb7221 */ /* 0x000fc80000010000 */
[----:B------:R-:W-:Y:S02]  /*24c0*/  @P1 FADD.FTZ R203, R179, R203 ;  /* 0x000000cbb3cb1221 */ /* 0x000fe40000010000 */
.L_x_31833:
[----:B0-----:R-:W-:-:S04]  /*24d0*/  LEA R236, P1, R2, c[0x0][0x188], 0x5 ;  /* 0x0000620002ec7a11 */ /* 0x001fc800078228ff */
[C---:B------:R-:W-:Y:S02]  /*24e0*/  LEA.HI.X R237, R2.reuse, c[0x0][0x18c], RZ, 0x5, P1 ;  /* 0x0000630002ed7a11 */ /* 0x040fe400008f2cff */
[----:B------:R-:W-:-:S03]  /*24f0*/  IADD3 R2, R2, 0x80, RZ ;  /* 0x0000008002027810 */ /* 0x000fc60007ffe0ff */
[----:B------:R0:W-:Y:S04]  /*2500*/  STG.E.128 [R236.64], R196 ;  /* 0x000000c4ec007986 */ /* 0x0001e8000c101d04 */
[----:B------:R0:W-:Y:S02]  /*2510*/  STG.E.128 [R236.64+0x10], R200 ;  /* 0x000010c8ec007986 */ /* 0x0001e4000c101d04 */
.L_x_31817:
[----:B------:R-:W-:Y:S05]  /*2520*/  BSYNC B0 ;  /* 0x0000000000007941 */ /* 0x000fea0003800000 */
.L_x_31816:
        /* <DEDUP_REMOVED lines=24> */
.L_x_31836:
[----:B-----5:R-:W-:-:S05]  /*26b0*/  HADD2.F32 R3, -RZ, R168.H0_H0 ;  /* 0x200000a8ff037230 */ /* 0x020fca0000004100 */
[----:B------:R-:W-:-:S04]  /*26c0*/  FADD.FTZ R204, R3, R204 ;  /* 0x000000cc03cc7221 */ /* 0x000fc80000010000 */
[----:B------:R-:W-:Y:S02]  /*26d0*/  @P1 FADD.FTZ R204, R172, R204 ;  /* 0x000000ccaccc1221 */ /* 0x000fe40000010000 */
.L_x_31837:
[----:B------:R-:W-:Y:S01]  /*26e0*/  HADD2.F32 R205, -RZ, R208.H1_H1 ;  /* 0x300000d0ffcd7230 */ /* 0x000fe20000004100 */
[----:B------:R-:W-:Y:S05]  /*26f0*/  @P2 BRA `(.L_x_31838) ;  /* 0x0000003000002947 */ /* 0x000fea0003800000 */
[----:B------:R-:W-:Y:S05]  /*2700*/  @!P1 BRA `(.L_x_31839) ;  /* 0x0000005000009947 */ /* 0x000fea0003800000 */
[----:B-----5:R-:W-:Y:S01]  /*2710*/  FADD.FTZ R205, R173, R205 ;  /* 0x000000cdadcd7221 */ /* 0x020fe20000010000 */
[----:B------:R-:W-:Y:S05]  /*2720*/  BRA `(.L_x_31839) ;  /* 0x0000003000007947 */ /* 0x000fea0003800000 */
.L_x_31838:
[----:B-----5:R-:W-:-:S05]  /*2730*/  HADD2.F32 R3, -RZ, R168.H1_H1 ;  /* 0x300000a8ff037230 */ /* 0x020fca0000004100 */
[----:B------:R-:W-:-:S04]  /*2740*/  FADD.FTZ R205, R3, R205 ;  /* 0x000000cd03cd7221 */ /* 0x000fc80000010000 */
[----:B------:R-:W-:Y:S02]  /*2750*/  @P1 FADD.FTZ R205, R173, R205 ;  /* 0x000000cdadcd1221 */ /* 0x000fe40000010000 */
.L_x_31839:
[----:B------:R-:W-:Y:S01]  /*2760*/  HADD2.F32 R206, -RZ, R209.H0_H0 ;  /* 0x200000d1ffce7230 */ /* 0x000fe20000004100 */
[----:B------:R-:W-:Y:S05]  /*2770*/  @P2 BRA `(.L_x_31840) ;  /* 0x0000003000002947 */ /* 0x000fea0003800000 */
[----:B------:R-:W-:Y:S05]  /*2780*/  @!P1 BRA `(.L_x_31841) ;  /* 0x0000005000009947 */ /* 0x000fea0003800000 */
[----:B-----5:R-:W-:Y:S01]  /*2790*/  FADD.FTZ R206, R174, R206 ;  /* 0x000000ceaece7221 */ /* 0x020fe20000010000 */
[----:B------:R-:W-:Y:S05]  /*27a0*/  BRA `(.L_x_31841) ;  /* 0x0000003000007947 */ /* 0x000fea0003800000 */
.L_x_31840:
[----:B-----5:R-:W-:-:S05]  /*27b0*/  HADD2.F32 R3, -RZ, R169.H0_H0 ;  /* 0x200000a9ff037230 */ /* 0x020fca0000004100 */
[----:B------:R-:W-:-:S04]  /*27c0*/  FADD.FTZ R206, R3, R206 ;  /* 0x000000ce03ce7221 */ /* 0x000fc80000010000 */
[----:B------:R-:W-:Y:S02]  /*27d0*/  @P1 FADD.FTZ R206, R174, R206 ;  /* 0x000000ceaece1221 */ /* 0x000fe40000010000 */
.L_x_31841:
[----:B------:R-:W-:Y:S01]  /*27e0*/  HADD2.F32 R207, -RZ, R209.H1_H1 ;  /* 0x300000d1ffcf7230 */ /* 0x000fe20000004100 */
[----:B------:R-:W-:Y:S05]  /*27f0*/  @P2 BRA `(.L_x_31842) ;  /* 0x0000003000002947 */ /* 0x000fea0003800000 */
[----:B------:R-:W-:Y:S05]  /*2800*/  @!P1 BRA `(.L_x_31843) ;  /* 0x0000005000009947 */ /* 0x000fea0003800000 */
[----:B-----5:R-:W-:Y:S01]  /*2810*/  FADD.FTZ R207, R175, R207 ;  /* 0x000000cfafcf7221 */ /* 0x020fe20000010000 */
[----:B------:R-:W-:Y:S05]  /*2820*/  BRA `(.L_x_31843) ;  /* 0x0000003000007947 */ /* 0x000fea0003800000 */
.L_x_31842:
[----:B-----5:R-:W-:-:S05]  /*2830*/  HADD2.F32 R3, -RZ, R169.H1_H1 ;  /* 0x300000a9ff037230 */ /* 0x020fca0000004100 */
[----:B------:R-:W-:-:S04]  /*2840*/  FADD.FTZ R207, R3, R207 ;  /* 0x000000cf03cf7221 */ /* 0x000fc80000010000 */
[----:B------:R-:W-:Y:S02]  /*2850*/  @P1 FADD.FTZ R207, R175, R207 ;  /* 0x000000cfafcf1221 */ /* 0x000fe40000010000 */
.L_x_31843:
[----:B------:R-:W-:Y:S01]  /*2860*/  HADD2.F32 R208, -RZ, R210.H0_H0 ;  /* 0x200000d2ffd07230 */ /* 0x000fe20000004100 */
[----:B------:R-:W-:Y:S05]  /*2870*/  @P2 BRA `(.L_x_31844) ;  /* 0x0000003000002947 */ /* 0x000fea0003800000 */
[----:B------:R-:W-:Y:S05]  /*2880*/  @!P1 BRA `(.L_x_31845) ;  /* 0x0000005000009947 */ /* 0x000fea0003800000 */
[----:B-----5:R-:W-:Y:S01]  /*2890*/  FADD.FTZ R208, R176, R208 ;  /* 0x000000d0b0d07221 */ /* 0x020fe20000010000 */
[----:B------:R-:W-:Y:S05]  /*28a0*/  BRA `(.L_x_31845) ;  /* 0x0000003000007947 */ /* 0x000fea0003800000 */
.L_x_31844:
[----:B-----5:R-:W-:-:S05]  /*28b0*/  HADD2.F32 R3, -RZ, R170.H0_H0 ;  /* 0x200000aaff037230 */ /* 0x020fca0000004100 */
[----:B------:R-:W-:-:S04]  /*28c0*/  FADD.FTZ R208, R3, R208 ;  /* 0x000000d003d07221 */ /* 0x000fc80000010000 */
[----:B------:R-:W-:Y:S02]  /*28d0*/  @P1 FADD.FTZ R208, R176, R208 ;  /* 0x000000d0b0d01221 */ /* 0x000fe40000010000 */
.L_x_31845:
[----:B------:R-:W-:Y:S01]  /*28e0*/  HADD2.F32 R209, -RZ, R210.H1_H1 ;  /* 0x300000d2ffd17230 */ /* 0x000fe20000004100 */
[----:B------:R-:W-:Y:S05]  /*28f0*/  @P2 BRA `(.L_x_31846) ;  /* 0x0000003000002947 */ /* 0x000fea0003800000 */
[----:B------:R-:W-:Y:S05]  /*2900*/  @!P1 BRA `(.L_x_31847) ;  /* 0x0000005000009947 */ /* 0x000fea0003800000 */
[----:B-----5:R-:W-:Y:S01]  /*2910*/  FADD.FTZ R209, R177, R209 ;  /* 0x000000d1b1d17221 */ /* 0x020fe20000010000 */
[----:B------:R-:W-:Y:S05]  /*2920*/  BRA `(.L_x_31847) ;  /* 0x0000003000007947 */ /* 0x000fea0003800000 */
.L_x_31846:
[----:B-----5:R-:W-:-:S05]  /*2930*/  HADD2.F32 R3, -RZ, R170.H1_H1 ;  /* 0x300000aaff037230 */ /* 0x020fca0000004100 */
[----:B------:R-:W-:-:S04]  /*2940*/  FADD.FTZ R209, R3, R209 ;  /* 0x000000d103d17221 */ /* 0x000fc80000010000 */
[----:B------:R-:W-:Y:S02]  /*2950*/  @P1 FADD.FTZ R209, R177, R209 ;  /* 0x000000d1b1d11221 */ /* 0x000fe40000010000 */
.L_x_31847:
[----:B------:R-:W-:Y:S01]  /*2960*/  HADD2.F32 R210, -RZ, R211.H0_H0 ;  /* 0x200000d3ffd27230 */ /* 0x000fe20000004100 */
[----:B------:R-:W-:Y:S05]  /*2970*/  @P2 BRA `(.L_x_31848) ;  /* 0x0000003000002947 */ /* 0x000fea0003800000 */
[----:B------:R-:W-:Y:S05]  /*2980*/  @!P1 BRA `(.L_x_31849) ;  /* 0x0000005000009947 */ /* 0x000fea0003800000 */
[----:B-----5:R-:W-:Y:S01]  /*2990*/  FADD.FTZ R210, R178, R210 ;  /* 0x000000d2b2d27221 */ /* 0x020fe20000010000 */
[----:B------:R-:W-:Y:S05]  /*29a0*/  BRA `(.L_x_31849) ;  /* 0x0000003000007947 */ /* 0x000fea0003800000 */
.L_x_31848:
[----:B-----5:R-:W-:-:S05]  /*29b0*/  HADD2.F32 R3, -RZ, R171.H0_H0 ;  /* 0x200000abff037230 */ /* 0x020fca0000004100 */
[----:B------:R-:W-:-:S04]  /*29c0*/  FADD.FTZ R210, R3, R210 ;  /* 0x000000d203d27221 */ /* 0x000fc80000010000 */
[----:B------:R-:W-:Y:S02]  /*29d0*/  @P1 FADD.FTZ R210, R178, R210 ;  /* 0x000000d2b2d21221 */ /* 0x000fe40000010000 */
.L_x_31849:
[----:B------:R-:W-:Y:S01]  /*29e0*/  HADD2.F32 R211, -RZ, R211.H1_H1 ;  /* 0x300000d3ffd37230 */ /* 0x000fe20000004100 */
[----:B------:R-:W-:Y:S05]  /*29f0*/  @P2 BRA `(.L_x_31850) ;  /* 0x0000003000002947 */ /* 0x000fea0003800000 */
[----:B------:R-:W-:Y:S05]  /*2a00*/  @!P1 BRA `(.L_x_31851) ;  /* 0x0000005000009947 */ /* 0x000fea0003800000 */
[----:B-----5:R-:W-:Y:S01]  /*2a10*/  FADD.FTZ R211, R179, R211 ;  /* 0x000000d3b3d37221 */ /* 0x020fe20000010000 */
[----:B------:R-:W-:Y:S05]  /*2a20*/  BRA `(.L_x_31851) ;  /* 0x0000003000007947 */ /* 0x000fea0003800000 */
.L_x_31850:
[----:B-----5:R-:W-:-:S05]  /*2a30*/  HADD2.F32 R3, -RZ, R171.H1_H1 ;  /* 0x300000abff037230 */ /* 0x020fca0000004100 */
[----:B------:R-:W-:-:S04]  /*2a40*/  FADD.FTZ R211, R3, R211 ;  /* 0x000000d303d37221 */ /* 0x000fc80000010000 */
[----:B------:R-:W-:Y:S02]  /*2a50*/  @P1 FADD.FTZ R211, R179, R211 ;  /* 0x000000d3b3d31221 */ /* 0x000fe40000010000 */
.L_x_31851:
[----:B0-----:R-:W-:-:S04]  /*2a60*/  LEA R236, P1, R2, c[0x0][0x188], 0x5 ;  /* 0x0000620002ec7a11 */ /* 0x001fc800078228ff */
[C---:B------:R-:W-:Y:S02]  /*2a70*/  LEA.HI.X R237, R2.reuse, c[0x0][0x18c], RZ, 0x5, P1 ;  /* 0x0000630002ed7a11 */ /* 0x040fe400008f2cff */
[----:B------:R-:W-:-:S03]  /*2a80*/  IADD3 R2, R2, 0x80, RZ ;  /* 0x0000008002027810 */ /* 0x000fc60007ffe0ff */
[----:B------:R0:W-:Y:S04]  /*2a90*/  STG.E.128 [R236.64], R204 ;  /* 0x000000ccec007986 */ /* 0x0001e8000c101d04 */
[----:B------:R0:W-:Y:S02]  /*2aa0*/  STG.E.128 [R236.64+0x10], R208 ;  /* 0x000010d0ec007986 */ /* 0x0001e4000c101d04 */
.L_x_31835:
[----:B------:R-:W-:Y:S05]  /*2ab0*/  BSYNC B0 ;  /* 0x0000000000007941 */ /* 0x000fea0003800000 */
.L_x_31834:
        /* <DEDUP_REMOVED lines=24> */
.L_x_31854:
[----:B-----5:R-:W-:-:S05]  /*2c40*/  HADD2.F32 R3, -RZ, R168.H0_H0 ;  /* 0x200000a8ff037230 */ /* 0x020fca0000004100 */
[----:B------:R-:W-:-:S04]  /*2c50*/  FADD.FTZ R212, R3, R212 ;  /* 0x000000d403d47221 */ /* 0x000fc80000010000 */
[----:B------:R-:W-:Y:S02]  /*2c60*/  @P1 FADD.FTZ R212, R172, R212 ;  /* 0x000000d4acd41221 */ /* 0x000fe40000010000 */
.L_x_31855:
[----:B------:R-:W-:Y:S01]  /*2c70*/  HADD2.F32 R213, -RZ, R216.H1_H1 ;  /* 0x300000d8ffd57230 */ /* 0x000fe20000004100 */
[----:B------:R-:W-:Y:S05]  /*2c80*/  @P2 BRA `(.L_x_31856) ;  /* 0x0000003000002947 */ /* 0x000fea0003800000 */
[----:B------:R-:W-:Y:S05]  /*2c90*/  @!P1 BRA `(.L_x_31857) ;  /* 0x0000005000009947 */ /* 0x000fea0003800000 */
[----:B-----5:R-:W-:Y:S01]  /*2ca0*/  FADD.FTZ R213, R173, R213 ;  /* 0x000000d5add57221 */ /* 0x020fe20000010000 */
[----:B------:R-:W-:Y:S05]  /*2cb0*/  BRA `(.L_x_31857) ;  /* 0x0000003000007947 */ /* 0x000fea0003800000 */
.L_x_31856:
[----:B-----5:R-:W-:-:S05]  /*2cc0*/  HADD2.F32 R3, -RZ, R168.H1_H1 ;  /* 0x300000a8ff037230 */ /* 0x020fca0000004100 */
[----:B------:R-:W-:-:S04]  /*2cd0*/  FADD.FTZ R213, R3, R213 ;  /* 0x000000d503d57221 */ /* 0x000fc80000010000 */
[----:B------:R-:W-:Y:S02]  /*2ce0*/  @P1 FADD.FTZ R213, R173, R213 ;  /* 0x000000d5add51221 */ /* 0x000fe40000010000 */
.L_x_31857:
[----:B------:R-:W-:Y:S01]  /*2cf0*/  HADD2.F32 R214, -RZ, R217.H0_H0 ;  /* 0x200000d9ffd67230 */ /* 0x000fe20000004100 */
[----:B------:R-:W-:Y:S05]  /*2d00*/  @P2 BRA `(.L_x_31858) ;  /* 0x0000003000002947 */ /* 0x000fea0003800000 */
[----:B------:R-:W-:Y:S05]  /*2d10*/  @!P1 BRA `(.L_x_31859) ;  /* 0x0000005000009947 */ /* 0x000fea0003800000 */
[----:B-----5:R-:W-:Y:S01]  /*2d20*/  FADD.FTZ R214, R174, R214 ;  /* 0x000000d6aed67221 */ /* 0x020fe20000010000 */
[----:B------:R-:W-:Y:S05]  /*2d30*/  BRA `(.L_x_31859) ;  /* 0x0000003000007947 */ /* 0x000fea0003800000 */
.L_x_31858:
[----:B-----5:R-:W-:-:S05]  /*2d40*/  HADD2.F32 R3, -RZ, R169.H0_H0 ;  /* 0x200000a9ff037230 */ /* 0x020fca0000004100 */
[----:B------:R-:W-:-:S04]  /*2d50*/  FADD.FTZ R214, R3, R214 ;  /* 0x000000d603d67221 */ /* 0x000fc80000010000 */
[----:B------:R-:W-:Y:S02]  /*2d60*/  @P1 FADD.FTZ R214, R174, R214 ;  /* 0x000000d6aed61221 */ /* 0x000fe40000010000 */
.L_x_31859:
[----:B------:R-:W-:Y:S01]  /*2d70*/  HADD2.F32 R215, -RZ, R217.H1_H1 ;  /* 0x300000d9ffd77230 */ /* 0x000fe20000004100 */
[----:B------:R-:W-:Y:S05]  /*2d80*/  @P2 BRA `(.L_x_31860) ;  /* 0x0000003000002947 */ /* 0x000fea0003800000 */
[----:B------:R-:W-:Y:S05]  /*2d90*/  @!P1 BRA `(.L_x_31861) ;  /* 0x0000005000009947 */ /* 0x000fea0003800000 */
[----:B-----5:R-:W-:Y:S01]  /*2da0*/  FADD.FTZ R215, R175, R215 ;  /* 0x000000d7afd77221 */ /* 0x020fe20000010000 */
[----:B------:R-:W-:Y:S05]  /*2db0*/  BRA `(.L_x_31861) ;  /* 0x0000003000007947 */ /* 0x000fea0003800000 */
.L_x_31860:
[----:B-----5:R-:W-:-:S05]  /*2dc0*/  HADD2.F32 R3, -RZ, R169.H1_H1 ;  /* 0x300000a9ff037230 */ /* 0x020fca0000004100 */
[----:B------:R-:W-:-:S04]  /*2dd0*/  FADD.FTZ R215, R3, R215 ;  /* 0x000000d703d77221 */ /* 0x000fc80000010000 */
[----:B------:R-:W-:Y:S02]  /*2de0*/  @P1 FADD.FTZ R215, R175, R215 ;  /* 0x000000d7afd71221 */ /* 0x000fe40000010000 */
.L_x_31861:
[----:B------:R-:W-:Y:S01]  /*2df0*/  HADD2.F32 R216, -RZ, R218.H0_H0 ;  /* 0x200000daffd87230 */ /* 0x000fe20000004100 */
[----:B------:R-:W-:Y:S05]  /*2e00*/  @P2 BRA `(.L_x_31862) ;  /* 0x0000003000002947 */ /* 0x000fea0003800000 */
[----:B------:R-:W-:Y:S05]  /*2e10*/  @!P1 BRA `(.L_x_31863) ;  /* 0x0000005000009947 */ /* 0x000fea0003800000 */
[----:B-----5:R-:W-:Y:S01]  /*2e20*/  FADD.FTZ R216, R176, R216 ;  /* 0x000000d8b0d87221 */ /* 0x020fe20000010000 */
[----:B------:R-:W-:Y:S05]  /*2e30*/  BRA `(.L_x_31863) ;  /* 0x0000003000007947 */ /* 0x000fea0003800000 */
.L_x_31862:
[----:B-----5:R-:W-:-:S05]  /*2e40*/  HADD2.F32 R3, -RZ, R170.H0_H0 ;  /* 0x200000aaff037230 */ /* 0x020fca0000004100 */
[----:B------:R-:W-:-:S04]  /*2e50*/  FADD.FTZ R216, R3, R216 ;  /* 0x000000d803d87221 */ /* 0x000fc80000010000 */
[----:B------:R-:W-:Y:S02]  /*2e60*/  @P1 FADD.FTZ R216, R176, R216 ;  /* 0x000000d8b0d81221 */ /* 0x000fe40000010000 */
.L_x_31863:
[----:B------:R-:W-:Y:S01]  /*2e70*/  HADD2.F32 R217, -RZ, R218.H1_H1 ;  /* 0x300000daffd97230 */ /* 0x000fe20000004100 */
[----:B------:R-:W-:Y:S05]  /*2e80*/  @P2 BRA `(.L_x_31864) ;  /* 0x0000003000002947 */ /* 0x000fea0003800000 */
[----:B------:R-:W-:Y:S05]  /*2e90*/  @!P1 BRA `(.L_x_31865) ;  /* 0x0000005000009947 */ /* 0x000fea0003800000 */
[----:B-----5:R-:W-:Y:S01]  /*2ea0*/  FADD.FTZ R217, R177, R217 ;  /* 0x000000d9b1d97221 */ /* 0x020fe20000010000 */
[----:B------:R-:W-:Y:S05]  /*2eb0*/  BRA `(.L_x_31865) ;  /* 0x0000003000007947 */ /* 0x000fea0003800000 */
.L_x_31864:
[----:B-----5:R-:W-:-:S05]  /*2ec0*/  HADD2.F32 R3, -RZ, R170.H1_H1 ;  /* 0x300000aaff037230 */ /* 0x020fca0000004100 */
[----:B------:R-:W-:-:S04]  /*2ed0*/  FADD.FTZ R217, R3, R217 ;  /* 0x000000d903d97221 */ /* 0x000fc80000010000 */
[----:B------:R-:W-:Y:S02]  /*2ee0*/  @P1 FADD.FTZ R217, R177, R217 ;  /* 0x000000d9b1d91221 */ /* 0x000fe40000010000 */
.L_x_31865:
[----:B------:R-:W-:Y:S01]  /*2ef0*/  HADD2.F32 R218, -RZ, R219.H0_H0 ;  /* 0x200000dbffda7230 */ /* 0x000fe20000004100 */
[----:B------:R-:W-:Y:S05]  /*2f00*/  @P2 BRA `(.L_x_31866) ;  /* 0x0000003000002947 */ /* 0x000fea0003800000 */
[----:B------:R-:W-:Y:S05]  /*2f10*/  @!P1 BRA `(.L_x_31867) ;  /* 0x0000005000009947 */ /* 0x000fea0003800000 */
[----:B-----5:R-:W-:Y:S01]  /*2f20*/  FADD.FTZ R218, R178, R218 ;  /* 0x000000dab2da7221 */ /* 0x020fe20000010000 */
[----:B------:R-:W-:Y:S05]  /*2f30*/  BRA `(.L_x_31867) ;  /* 0x0000003000007947 */ /* 0x000fea0003800000 */
.L_x_31866:
[----:B-----5:R-:W-:-:S05]  /*2f40*/  HADD2.F32 R3, -RZ, R171.H0_H0 ;  /* 0x200000abff037230 */ /* 0x020fca0000004100 */
[----:B------:R-:W-:-:S04]  /*2f50*/  FADD.FTZ R218, R3, R218 ;  /* 0x000000da03da7221 */ /* 0x000fc80000010000 */
[----:B------:R-:W-:Y:S02]  /*2f60*/  @P1 FADD.FTZ R218, R178, R218 ;  /* 0x000000dab2da1221 */ /* 0x000fe40000010000 */
.L_x_31867:
[----:B------:R-:W-:Y:S01]  /*2f70*/  HADD2.F32 R219, -RZ, R219.H1_H1 ;  /* 0x300000dbffdb7230 */ /* 0x000fe20000004100 */
[----:B------:R-:W-:Y:S05]  /*2f80*/  @P2 BRA `(.L_x_31868) ;  /* 0x0000003000002947 */ /* 0x000fea0003800000 */
[----:B------:R-:W-:Y:S05]  /*2f90*/  @!P1 BRA `(.L_x_31869) ;  /* 0x0000005000009947 */ /* 0x000fea0003800000 */
[----:B-----5:R-:W-:Y:S01]  /*2fa0*/  FADD.FTZ R219, R179, R219 ;  /* 0x000000dbb3db7221 */ /* 0x020fe20000010000 */
[----:B------:R-:W-:Y:S05]  /*2fb0*/  BRA `(.L_x_31869) ;  /* 0x0000003000007947 */ /* 0x000fea0003800000 */
.L_x_31868:
[----:B-----5:R-:W-:-:S05]  /*2fc0*/  HADD2.F32 R3, -RZ, R171.H1_H1 ;  /* 0x300000abff037230 */ /* 0x020fca0000004100 */
[----:B------:R-:W-:-:S04]  /*2fd0*/  FADD.FTZ R219, R3, R219 ;  /* 0x000000db03db7221 */ /* 0x000fc80000010000 */
[----:B------:R-:W-:Y:S02]  /*2fe0*/  @P1 FADD.FTZ R219, R179, R219 ;  /* 0x000000dbb3db1221 */ /* 0x000fe40000010000 */
.L_x_31869:
[----:B0-----:R-:W-:-:S04]  /*2ff0*/  LEA R236, P1, R2, c[0x0][0x188], 0x5 ;  /* 0x0000620002ec7a11 */ /* 0x001fc800078228ff */
[C---:B------:R-:W-:Y:S02]  /*3000*/  LEA.HI.X R237, R2.reuse, c[0x0][0x18c], RZ, 0x5, P1 ;  /* 0x0000630002ed7a11 */ /* 0x040fe400008f2cff */
[----:B------:R-:W-:-:S03]  /*3010*/  IADD3 R2, R2, 0x80, RZ ;  /* 0x0000008002027810 */ /* 0x000fc60007ffe0ff */
[----:B------:R0:W-:Y:S04]  /*3020*/  STG.E.128 [R236.64], R212 ;  /* 0x000000d4ec007986 */ /* 0x0001e8000c101d04 */
[----:B------:R0:W-:Y:S02]  /*3030*/  STG.E.128 [R236.64+0x10], R216 ;  /* 0x000010d8ec007986 */ /* 0x0001e4000c101d04 */
.L_x_31853:
[----:B------:R-:W-:Y:S05]  /*3040*/  BSYNC B0 ;  /* 0x0000000000007941 */ /* 0x000fea0003800000 */
.L_x_31852:
        /* <DEDUP_REMOVED lines=24> */
.L_x_31872:
[----:B-----5:R-:W-:-:S05]  /*31d0*/  HADD2.F32 R3, -RZ, R168.H0_H0 ;  /* 0x200000a8ff037230 */ /* 0x020fca0000004100 */
[----:B------:R-:W-:-:S04]  /*31e0*/  FADD.FTZ R220, R3, R220 ;  /* 0x000000dc03dc7221 */ /* 0x000fc80000010000 */
[----:B------:R-:W-:Y:S02]  /*31f0*/  @P1 FADD.FTZ R220, R172, R220 ;  /* 0x000000dcacdc1221 */ /* 0x000fe40000010000 */
.L_x_31873:
[----:B------:R-:W-:Y:S01]  /*3200*/  HADD2.F32 R221, -RZ, R224.H1_H1 ;  /* 0x300000e0ffdd7230 */ /* 0x000fe20000004100 */
[----:B------:R-:W-:Y:S05]  /*3210*/  @P2 BRA `(.L_x_31874) ;  /* 0x0000003000002947 */ /* 0x000fea0003800000 */
[----:B------:R-:W-:Y:S05]  /*3220*/  @!P1 BRA `(.L_x_31875) ;  /* 0x0000005000009947 */ /* 0x000fea0003800000 */
[----:B-----5:R-:W-:Y:S01]  /*3230*/  FADD.FTZ R221, R173, R221 ;  /* 0x000000ddaddd7221 */ /* 0x020fe20000010000 */
[----:B------:R-:W-:Y:S05]  /*3240*/  BRA `(.L_x_31875) ;  /* 0x0000003000007947 */ /* 0x000fea0003800000 */
.L_x_31874:
[----:B-----5:R-:W-:-:S05]  /*3250*/  HADD2.F32 R3, -RZ, R168.H1_H1 ;  /* 0x300000a8ff037230 */ /* 0x020fca0000004100 */
[----:B------:R-:W-:-:S04]  /*3260*/  FADD.FTZ R221, R3, R221 ;  /* 0x000000dd03dd7221 */ /* 0x000fc80000010000 */
[----:B------:R-:W-:Y:S02]  /*3270*/  @P1 FADD.FTZ R221, R173, R221 ;  /* 0x000000ddaddd1221 */ /* 0x000fe40000010000 */
.L_x_31875:
[----:B------:R-:W-:Y:S01]  /*3280*/  HADD2.F32 R222, -RZ, R225.H0_H0 ;  /* 0x200000e1ffde7230 */ /* 0x000fe20000004100 */
[----:B------:R-:W-:Y:S05]  /*3290*/  @P2 BRA `(.L_x_31876) ;  /* 0x0000003000002947 */ /* 0x000fea0003800000 */
[----:B------:R-:W-:Y:S05]  /*32a0*/  @!P1 BRA `(.L_x_31877) ;  /* 0x0000005000009947 */ /* 0x000fea0003800000 */
[----:B-----5:R-:W-:Y:S01]  /*32b0*/  FADD.FTZ R222, R174, R222 ;  /* 0x000000deaede7221 */ /* 0x020fe20000010000 */
[----:B------:R-:W-:Y:S05]  /*32c0*/  BRA `(.L_x_31877) ;  /* 0x0000003000007947 */ /* 0x000fea0003800000 */
.L_x_31876:
[----:B-----5:R-:W-:-:S05]  /*32d0*/  HADD2.F32 R3, -RZ, R169.H0_H0 ;  /* 0x200000a9ff037230 */ /* 0x020fca0000004100 */
[----:B------:R-:W-:-:S04]  /*32e0*/  FADD.FTZ R222, R3, R222 ;  /* 0x000000de03de7221 */ /* 0x000fc80000010000 */
[----:B------:R-:W-:Y:S02]  /*32f0*/  @P1 FADD.FTZ R222, R174, R222 ;  /* 0x000000deaede1221 */ /* 0x000fe40000010000 */
.L_x_31877:
[----:B------:R-:W-:Y:S01]  /*3300*/  HADD2.F32 R223, -RZ, R225.H1_H1 ;  /* 0x300000e1ffdf7230 */ /* 0x000fe20000004100 */
[----:B------:R-:W-:Y:S05]  /*3310*/  @P2 BRA `(.L_x_31878) ;  /* 0x0000003000002947 */ /* 0x000fea0003800000 */
[----:B------:R-:W-:Y:S05]  /*3320*/  @!P1 BRA `(.L_x_31879) ;  /* 0x0000005000009947 */ /* 0x000fea0003800000 */
[----:B-----5:R-:W-:Y:S01]  /*3330*/  FADD.FTZ R223, R175, R223 ;  /* 0x000000dfafdf7221 */ /* 0x020fe20000010000 */
[----:B------:R-:W-:Y:S05]  /*3340*/  BRA `(.L_x_31879) ;  /* 0x0000003000007947 */ /* 0x000fea0003800000 */
.L_x_31878:
[----:B-----5:R-:W-:-:S05]  /*3350*/  HADD2.F32 R3, -RZ, R169.H1_H1 ;  /* 0x300000a9ff037230 */ /* 0x020fca0000004100 */
[----:B------:R-:W-:-:S04]  /*3360*/  FADD.FTZ R223, R3, R223 ;  /* 0x000000df03df7221 */ /* 0x000fc80000010000 */
[----:B------:R-:W-:Y:S02]  /*3370*/  @P1 FADD.FTZ R223, R175, R223 ;  /* 0x000000dfafdf1221 */ /* 0x000fe40000010000 */
.L_x_31879:
[----:B------:R-:W-:Y:S01]  /*3380*/  HADD2.F32 R224, -RZ, R226.H0_H0 ;  /* 0x200000e2ffe07230 */ /* 0x000fe20000004100 */
[----:B------:R-:W-:Y:S05]  /*3390*/  @P2 BRA `(.L_x_31880) ;  /* 0x0000003000002947 */ /* 0x000fea0003800000 */
[----:B------:R-:W-:Y:S05]  /*33a0*/  @!P1 BRA `(.L_x_31881) ;  /* 0x0000005000009947 */ /* 0x000fea0003800000 */
[----:B-----5:R-:W-:Y:S01]  /*33b0*/  FADD.FTZ R224, R176, R224 ;  /* 0x000000e0b0e07221 */ /* 0x020fe20000010000 */
[----:B------:R-:W-:Y:S05]  /*33c0*/  BRA `(.L_x_31881) ;  /* 0x0000003000007947 */ /* 0x000fea0003800000 */
.L_x_31880:
[----:B-----5:R-:W-:-:S05]  /*33d0*/  HADD2.F32 R3, -RZ, R170.H0_H0 ;  /* 0x200000aaff037230 */ /* 0x020fca0000004100 */
[----:B------:R-:W-:-:S04]  /*33e0*/  FADD.FTZ R224, R3, R224 ;  /* 0x000000e003e07221 */ /* 0x000fc80000010000 */
[----:B------:R-:W-:Y:S02]  /*33f0*/  @P1 FADD.FTZ R224, R176, R224 ;  /* 0x000000e0b0e01221 */ /* 0x000fe40000010000 */
.L_x_31881:
[----:B------:R-:W-:Y:S01]  /*3400*/  HADD2.F32 R225, -RZ, R226.H1_H1 ;  /* 0x300000e2ffe17230 */ /* 0x000fe20000004100 */
[----:B------:R-:W-:Y:S05]  /*3410*/  @P2 BRA `(.L_x_31882) ;  /* 0x0000003000002947 */ /* 0x000fea0003800000 */
[----:B------:R-:W-:Y:S05]  /*3420*/  @!P1 BRA `(.L_x_31883) ;  /* 0x0000005000009947 */ /* 0x000fea0003800000 */
[----:B-----5:R-:W-:Y:S01]  /*3430*/  FADD.FTZ R225, R177, R225 ;  /* 0x000000e1b1e17221 */ /* 0x020fe20000010000 */
[----:B------:R-:W-:Y:S05]  /*3440*/  BRA `(.L_x_31883) ;  /* 0x0000003000007947 */ /* 0x000fea0003800000 */
.L_x_31882:
[----:B-----5:R-:W-:-:S05]  /*3450*/  HADD2.F32 R3, -RZ, R170.H1_H1 ;  /* 0x300000aaff037230 */ /* 0x020fca0000004100 */
[----:B------:R-:W-:-:S04]  /*3460*/  FADD.FTZ R225, R3, R225 ;  /* 0x000000e103e17221 */ /* 0x000fc80000010000 */
[----:B------:R-:W-:Y:S02]  /*3470*/  @P1 FADD.FTZ R225, R177, R225 ;  /* 0x000000e1b1e11221 */ /* 0x000fe40000010000 */
.L_x_31883:
[----:B------:R-:W-:Y:S01]  /*3480*/  HADD2.F32 R226, -RZ, R227.H0_H0 ;  /* 0x200000e3ffe27230 */ /* 0x000fe20000004100 */
[----:B------:R-:W-:Y:S05]  /*3490*/  @P2 BRA `(.L_x_31884) ;  /* 0x0000003000002947 */ /* 0x000fea0003800000 */
[----:B------:R-:W-:Y:S05]  /*34a0*/  @!P1 BRA `(.L_x_31885) ;  /* 0x0000005000009947 */ /* 0x000fea0003800000 */
[----:B-----5:R-:W-:Y:S01]  /*34b0*/  FADD.FTZ R226, R178, R226 ;  /* 0x000000e2b2e27221 */ /* 0x020fe20000010000 */
[----:B------:R-:W-:Y:S05]  /*34c0*/  BRA `(.L_x_31885) ;  /* 0x0000003000007947 */ /* 0x000fea0003800000 */
.L_x_31884:
[----:B-----5:R-:W-:-:S05]  /*34d0*/  HADD2.F32 R3, -RZ, R171.H0_H0 ;  /* 0x200000abff037230 */ /* 0x020fca0000004100 */
[----:B------:R-:W-:-:S04]  /*34e0*/  FADD.FTZ R226, R3, R226 ;  /* 0x000000e203e27221 */ /* 0x000fc80000010000 */
[----:B------:R-:W-:Y:S02]  /*34f0*/  @P1 FADD.FTZ R226, R178, R226 ;  /* 0x000000e2b2e21221 */ /* 0x000fe40000010000 */
.L_x_31885:
[----:B------:R-:W-:Y:S01]  /*3500*/  HADD2.F32 R227, -RZ, R227.H1_H1 ;  /* 0x300000e3ffe37230 */ /* 0x000fe20000004100 */
[----:B------:R-:W-:Y:S05]  /*3510*/  @P2 BRA `(.L_x_31886) ;  /* 0x0000003000002947 */ /* 0x000fea0003800000 */
[----:B------:R-:W-:Y:S05]  /*3520*/  @!P1 BRA `(.L_x_31887) ;  /* 0x0000005000009947 */ /* 0x000fea0003800000 */
[----:B-----5:R-:W-:Y:S01]  /*3530*/  FADD.FTZ R227, R179, R227 ;  /* 0x000000e3b3e37221 */ /* 0x020fe20000010000 */
[----:B------:R-:W-:Y:S05]  /*3540*/  BRA `(.L_x_31887) ;  /* 0x0000003000007947 */ /* 0x000fea0003800000 */
.L_x_31886:
[----:B-----5:R-:W-:-:S05]  /*3550*/  HADD2.F32 R3, -RZ, R171.H1_H1 ;  /* 0x300000abff037230 */ /* 0x020fca0000004100 */
[----:B------:R-:W-:-:S04]  /*3560*/  FADD.FTZ R227, R3, R227 ;  /* 0x000000e303e37221 */ /* 0x000fc80000010000 */
[----:B------:R-:W-:Y:S02]  /*3570*/  @P1 FADD.FTZ R227, R179, R227 ;  /* 0x000000e3b3e31221 */ /* 0x000fe40000010000 */
.L_x_31887:
[----:B0-----:R-:W-:-:S04]  /*3580*/  LEA R236, P1, R2, c[0x0][0x188], 0x5 ;  /* 0x0000620002ec7a11 */ /* 0x001fc800078228ff */
[C---:B------:R-:W-:Y:S02]  /*3590*/  LEA.HI.X R237, R2.reuse, c[0x0][0x18c], RZ, 0x5, P1 ;  /* 0x0000630002ed7a11 */ /* 0x040fe400008f2cff */
[----:B------:R-:W-:-:S03]  /*35a0*/  IADD3 R2, R2, 0x80, RZ ;  /* 0x0000008002027810 */ /* 0x000fc60007ffe0ff */
[----:B------:R0:W-:Y:S04]  /*35b0*/  STG.E.128 [R236.64], R220 ;  /* 0x000000dcec007986 */ /* 0x0001e8000c101d04 */
[----:B------:R0:W-:Y:S02]  /*35c0*/  STG.E.128 [R236.64+0x10], R224 ;  /* 0x000010e0ec007986 */ /* 0x0001e4000c101d04 */
.L_x_31871:
[----:B------:R-:W-:Y:S05]  /*35d0*/  BSYNC B0 ;  /* 0x0000000000007941 */ /* 0x000fea0003800000 */
.L_x_31870:
        /* <DEDUP_REMOVED lines=24> */
.L_x_31890:
[----:B-----5:R-:W-:-:S05]  /*3760*/  HADD2.F32 R3, -RZ, R168.H0_H0 ;  /* 0x200000a8ff037230 */ /* 0x020fca0000004100 */
[----:B------:R-:W-:-:S04]  /*3770*/  FADD.FTZ R228, R3, R228 ;  /* 0x000000e403e47221 */ /* 0x000fc80000010000 */
[----:B------:R-:W-:Y:S02]  /*3780*/  @P1 FADD.FTZ R228, R172, R228 ;  /* 0x000000e4ace41221 */ /* 0x000fe40000010000 */
.L_x_31891:
[----:B------:R-:W-:Y:S01]  /*3790*/  HADD2.F32 R229, -RZ, R232.H1_H1 ;  /* 0x300000e8ffe57230 */ /* 0x000fe20000004100 */
[----:B------:R-:W-:Y:S05]  /*37a0*/  @P2 BRA `(.L_x_31892) ;  /* 0x0000003000002947 */ /* 0x000fea0003800000 */
[----:B------:R-:W-:Y:S05]  /*37b0*/  @!P1 BRA `(.L_x_31893) ;  /* 0x0000005000009947 */ /* 0x000fea0003800000 */
[----:B-----5:R-:W-:Y:S01]  /*37c0*/  FADD.FTZ R229, R173, R229 ;  /* 0x000000e5ade57221 */ /* 0x020fe20000010000 */
[----:B------:R-:W-:Y:S05]  /*37d0*/  BRA `(.L_x_31893) ;  /* 0x0000003000007947 */ /* 0x000fea0003800000 */
.L_x_31892:
[----:B-----5:R-:W-:-:S05]  /*37e0*/  HADD2.F32 R3, -RZ, R168.H1_H1 ;  /* 0x300000a8ff037230 */ /* 0x020fca0000004100 */
[----:B------:R-:W-:-:S04]  /*37f0*/  FADD.FTZ R229, R3, R229 ;  /* 0x000000e503e57221 */ /* 0x000fc80000010000 */
[----:B------:R-:W-:Y:S02]  /*3800*/  @P1 FADD.FTZ R229, R173, R229 ;  /* 0x000000e5ade51221 */ /* 0x000fe40000010000 */
.L_x_31893:
[----:B------:R-:W-:Y:S01]  /*3810*/  HADD2.F32 R230, -RZ, R233.H0_H0 ;  /* 0x200000e9ffe67230 */ /* 0x000fe20000004100 */
[----:B------:R-:W-:Y:S05]  /*3820*/  @P2 BRA `(.L_x_31894) ;  /* 0x0000003000002947 */ /* 0x000fea0003800000 */
[----:B------:R-:W-:Y:S05]  /*3830*/  @!P1 BRA `(.L_x_31895) ;  /* 0x0000005000009947 */ /* 0x000fea0003800000 */
[----:B-----5:R-:W-:Y:S01]  /*3840*/  FADD.FTZ R230, R174, R230 ;  /* 0x000000e6aee67221 */ /* 0x020fe20000010000 */
[----:B------:R-:W-:Y:S05]  /*3850*/  BRA `(.L_x_31895) ;  /* 0x0000003000007947 */ /* 0x000fea0003800000 */
.L_x_31894:
[----:B-----5:R-:W-:-:S05]  /*3860*/  HADD2.F32 R3, -RZ, R169.H0_H0 ;  /* 0x200000a9ff037230 */ /* 0x020fca0000004100 */
[----:B------:R-:W-:-:S04]  /*3870*/  FADD.FTZ R230, R3, R230 ;  /* 0x000000e603e67221 */ /* 0x000fc80000010000 */
[----:B------:R-:W-:Y:S02]  /*3880*/  @P1 FADD.FTZ R230, R174, R230 ;  /* 0x000000e6aee61221 */ /* 0x000fe40000010000 */
.L_x_31895:
[----:B------:R-:W-:Y:S01]  /*3890*/  HADD2.F32 R231, -RZ, R233.H1_H1 ;  /* 0x300000e9ffe77230 */ /* 0x000fe20000004100 */
[----:B------:R-:W-:Y:S05]  /*38a0*/  @P2 BRA `(.L_x_31896) ;  /* 0x0000003000002947 */ /* 0x000fea0003800000 */
[----:B------:R-:W-:Y:S05]  /*38b0*/  @!P1 BRA `(.L_x_31897) ;  /* 0x0000005000009947 */ /* 0x000fea0003800000 */
[----:B-----5:R-:W-:Y:S01]  /*38c0*/  FADD.FTZ R231, R175, R231 ;  /* 0x000000e7afe77221 */ /* 0x020fe20000010000 */
[----:B------:R-:W-:Y:S05]  /*38d0*/  BRA `(.L_x_31897) ;  /* 0x0000003000007947 */ /* 0x000fea0003800000 */
.L_x_31896:
[----:B-----5:R-:W-:-:S05]  /*38e0*/  HADD2.F32 R3, -RZ, R169.H1_H1 ;  /* 0x300000a9ff037230 */ /* 0x020fca0000004100 */
[----:B------:R-:W-:-:S04]  /*38f0*/  FADD.FTZ R231, R3, R231 ;  /* 0x000000e703e77221 */ /* 0x000fc80000010000 */
[----:B------:R-:W-:Y:S02]  /*3900*/  @P1 FADD.FTZ R231, R175, R231 ;  /* 0x000000e7afe71221 */ /* 0x000fe40000010000 */
.L_x_31897:
[----:B------:R-:W-:Y:S01]  /*3910*/  HADD2.F32 R232, -RZ, R234.H0_H0 ;  /* 0x200000eaffe87230 */ /* 0x000fe20000004100 */
[----:B------:R-:W-:Y:S05]  /*3920*/  @P2 BRA `(.L_x_31898) ;  /* 0x0000003000002947 */ /* 0x000fea0003800000 */
[----:B------:R-:W-:Y:S05]  /*3930*/  @!P1 BRA `(.L_x_31899) ;  /* 0x0000005000009947 */ /* 0x000fea0003800000 */
[----:B-----5:R-:W-:Y:S01]  /*3940*/  FADD.FTZ R232, R176, R232 ;  /* 0x000000e8b0e87221 */ /* 0x020fe20000010000 */
[----:B------:R-:W-:Y:S05]  /*3950*/  BRA `(.L_x_31899) ;  /* 0x0000003000007947 */ /* 0x000fea0003800000 */
.L_x_31898:
[----:B-----5:R-:W-:-:S05]  /*3960*/  HADD2.F32 R3, -RZ, R170.H0_H0 ;  /* 0x200000aaff037230 */ /* 0x020fca0000004100 */
[----:B------:R-:W-:-:S04]  /*3970*/  FADD.FTZ R232, R3, R232 ;  /* 0x000000e803e87221 */ /* 0x000fc80000010000 */
[----:B------:R-:W-:Y:S02]  /*3980*/  @P1 FADD.FTZ R232, R176, R232 ;  /* 0x000000e8b0e81221 */ /* 0x000fe40000010000 */
.L_x_31899:
[----:B------:R-:W-:Y:S01]  /*3990*/  HADD2.F32 R233, -RZ, R234.H1_H1 ;  /* 0x300000eaffe97230 */ /* 0x000fe20000004100 */
[----:B------:R-:W-:Y:S05]  /*39a0*/  @P2 BRA `(.L_x_31900) ;  /* 0x0000003000002947 */ /* 0x000fea0003800000 */
[----:B------:R-:W-:Y:S05]  /*39b0*/  @!P1 BRA `(.L_x_31901) ;  /* 0x0000005000009947 */ /* 0x000fea0003800000 */
[----:B-----5:R-:W-:Y:S01]  /*39c0*/  FADD.FTZ R233, R177, R233 ;  /* 0x000000e9b1e97221 */ /* 0x020fe20000010000 */
[----:B------:R-:W-:Y:S05]  /*39d0*/  BRA `(.L_x_31901) ;  /* 0x0000003000007947 */ /* 0x000fea0003800000 */
.L_x_31900:
[----:B-----5:R-:W-:-:S05]  /*39e0*/  HADD2.F32 R3, -RZ, R170.H1_H1 ;  /* 0x300000aaff037230 */ /* 0x020fca0000004100 */
[----:B------:R-:W-:-:S04]  /*39f0*/  FADD.FTZ R233, R3, R233 ;  /* 0x000000e903e97221 */ /* 0x000fc80000010000 */
[----:B------:R-:W-:Y:S02]  /*3a00*/  @P1 FADD.FTZ R233, R177, R233 ;  /* 0x000000e9b1e91221 */ /* 0x000fe40000010000 */
.L_x_31901:
[----:B------:R-:W-:Y:S01]  /*3a10*/  HADD2.F32 R234, -RZ, R235.H0_H0 ;  /* 0x200000ebffea7230 */ /* 0x000fe20000004100 */
[----:B------:R-:W-:Y:S05]  /*3a20*/  @P2 BRA `(.L_x_31902) ;  /* 0x0000003000002947 */ /* 0x000fea0003800000 */
[----:B------:R-:W-:Y:S05]  /*3a30*/  @!P1 BRA `(.L_x_31903) ;  /* 0x0000005000009947 */ /* 0x000fea0003800000 */
[----:B-----5:R-:W-:Y:S01]  /*3a40*/  FADD.FTZ R234, R178, R234 ;  /* 0x000000eab2ea7221 */ /* 0x020fe20000010000 */
[----:B------:R-:W-:Y:S05]  /*3a50*/  BRA `(.L_x_31903) ;  /* 0x0000003000007947 */ /* 0x000fea0003800000 */
.L_x_31902:
[----:B-----5:R-:W-:-:S05]  /*3a60*/  HADD2.F32 R3, -RZ, R171.H0_H0 ;  /* 0x200000abff037230 */ /* 0x020fca0000004100 */
[----:B------:R-:W-:-:S04]  /*3a70*/  FADD.FTZ R234, R3, R234 ;  /* 0x000000ea03ea7221 */ /* 0x000fc80000010000 */
[----:B------:R-:W-:Y:S02]  /*3a80*/  @P1 FADD.FTZ R234, R178, R234 ;  /* 0x000000eab2ea1221 */ /* 0x000fe40000010000 */
.L_x_31903:
[----:B------:R-:W-:Y:S01]  /*3a90*/  HADD2.F32 R235, -RZ, R235.H1_H1 ;  /* 0x300000ebffeb7230 */ /* 0x000fe20000004100 */
[----:B------:R-:W-:Y:S05]  /*3aa0*/  @P2 BRA `(.L_x_31904) ;  /* 0x0000003000002947 */ /* 0x000fea0003800000 */
[----:B------:R-:W-:Y:S05]  /*3ab0*/  @!P1 BRA `(.L_x_31905) ;  /* 0x0000005000009947 */ /* 0x000fea0003800000 */
[----:B-----5:R-:W-:Y:S01]  /*3ac0*/  FADD.FTZ R235, R179, R235 ;  /* 0x000000ebb3eb7221 */ /* 0x020fe20000010000 */
[----:B------:R-:W-:Y:S05]  /*3ad0*/  BRA `(.L_x_31905) ;  /* 0x0000003000007947 */ /* 0x000fea0003800000 */
.L_x_31904:
[----:B-----5:R-:W-:-:S05]  /*3ae0*/  HADD2.F32 R3, -RZ, R171.H1_H1 ;  /* 0x300000abff037230 */ /* 0x020fca0000004100 */
[----:B------:R-:W-:-:S04]  /*3af0*/  FADD.FTZ R235, R3, R235 ;  /* 0x000000eb03eb7221 */ /* 0x000fc80000010000 */
[----:B------:R-:W-:Y:S02]  /*3b00*/  @P1 FADD.FTZ R235, R179, R235 ;  /* 0x000000ebb3eb1221 */ /* 0x000fe40000010000 */
.L_x_31905:
[----:B0-----:R-:W-:-:S04]  /*3b10*/  LEA R236, P1, R2, c[0x0][0x188], 0x5 ;  /* 0x0000620002ec7a11 */ /* 0x001fc800078228ff */
[----:B------:R-:W-:-:S05]  /*3b20*/  LEA.HI.X R237, R2, c[0x0][0x18c], RZ, 0x5, P1 ;  /* 0x0000630002ed7a11 */ /* 0x000fca00008f2cff */
[----:B------:R0:W-:Y:S04]  /*3b30*/  STG.E.128 [R236.64], R228 ;  /* 0x000000e4ec007986 */ /* 0x0001e8000c101d04 */
[----:B------:R0:W-:Y:S02]  /*3b40*/  STG.E.128 [R236.64+0x10], R232 ;  /* 0x000010e8ec007986 */ /* 0x0001e4000c101d04 */
.L_x_31889:
[----:B------:R-:W-:Y:S05]  /*3b50*/  BSYNC B0 ;  /* 0x0000000000007941 */ /* 0x000fea0003800000 */
.L_x_31888:
        /* <DEDUP_REMOVED lines=73> */
.L_x_31924:
        /* <DEDUP_REMOVED lines=134> */
.L_x_31925:
        /* <DEDUP_REMOVED lines=92> */
[----:B------:R-:W-:Y:S01]  /*4e10*/  F2FP.PACK_AB R236, R238, R236 ;  /* 0x000000eceeec723e */ /* 0x000fe200000000ff */
[--C-:B------:R-:W-:Y:S01]  /*4e20*/  FADD.FTZ R238, R185, -R2.reuse ;  /* 0x80000002b9ee7221 */ /* 0x100fe20000010000 */
[----:B------:R-:W-:Y:S01]  /*4e30*/  F2FP.PACK_AB R237, R237, R7 ;  /* 0x00000007eded723e */ /* 0x000fe200000000ff */
[----:B------:R-:W-:Y:S02]  /*4e40*/  FADD.FTZ R7, R184, -R2 ;  /* 0x80000002b8077221 */ /* 0x000fe40000010000 */
[C---:B------:R-:W-:Y:S02]  /*4e50*/  FMUL.FTZ R250, R3.reuse, R238 ;  /* 0x000000ee03fa7220 */ /* 0x040fe40000410000 */
[----:B------:R-:W-:-:S02]  /*4e60*/  FMUL.FTZ R7, R3, R7 ;  /* 0x0000000703077220 */ /* 0x000fc40000410000 */
[----:B------:R-:W-:Y:S02]  /*4e70*/  FADD.FTZ R238, R187, -R2 ;  /* 0x80000002bbee7221 */ /* 0x000fe40000010000 */
[----:B------:R-:W-:Y:S02]  /*4e80*/  FFMA.FTZ R249, R249, R7, R12 ;  /* 0x00000007f9f97223 */ /* 0x000fe4000001000c */
[----:B------:R-:W-:Y:S02]  /*4e90*/  FFMA.FTZ R248, R248, R250, R13 ;  /* 0x000000faf8f87223 */ /* 0x000fe4000001000d */
[----:B------:R-:W-:-:S03]  /*4ea0*/  FMUL.FTZ R252, R3, R238 ;  /* 0x000000ee03fc7220 */ /* 0x000fc60000410000 */
[----:B------:R-:W-:Y:S01]  /*4eb0*/  F2FP.PACK_AB R238, R248, R249 ;  /* 0x000000f9f8ee723e */ /* 0x000fe200000000ff */
[----:B------:R-:W-:Y:S01]  /*4ec0*/  HFMA2.MMA R249, -RZ, RZ, 0, 9.5367431640625e-07 ;  /* 0x00000010fff97435 */ /* 0x000fe200000001ff */
[----:B---3--:R-:W-:Y:S02]  /*4ed0*/  FFMA.FTZ R248, R239, R251, R14 ;  /* 0x000000fbeff87223 */ /* 0x008fe4000001000e */
[----:B--2---:R-:W-:Y:S02]  /*4ee0*/  FFMA.FTZ R239, R0, R252, R15 ;  /* 0x000000fc00ef7223 */ /* 0x004fe4000001000f */
[----:B------:R-:W2:Y:S03]  /*4ef0*/  LDL R0, [R1+0xb0] ;  /* 0x0000b00001007983 */ /* 0x000ea60000100800 */
[----:B------:R-:W-:Y:S02]  /*4f00*/  F2FP.PACK_AB R239, R239, R248 ;  /* 0x000000f8efef723e */ /* 0x000fe400000000ff */
        /* <DEDUP_REMOVED lines=14> */
[----:B------:R-:W-:Y:S01]  /*4ff0*/  F2FP.PACK_AB R239, R236, R239 ;  /* 0x000000efecef723e */ /* 0x000fe200000000ff */
        /* <DEDUP_REMOVED lines=9> */
[----:B------:R-:W-:Y:S01]  /*5090*/  F2FP.PACK_AB R238, R238, R7 ;  /* 0x00000007eeee723e */ /* 0x000fe200000000ff */
[----:B---3--:R-:W-:Y:S02]  /*50a0*/  FFMA.FTZ R236, R252, R236, R16 ;  /* 0x000000ecfcec7223 */ /* 0x008fe40000010010 */
[----:B------:R-:W-:-:S04]  /*50b0*/  FADD.FTZ R252, R183, -R2 ;  /* 0x80000002b7fc7221 */ /* 0x000fc80000010000 */
[----:B------:R-:W-:-:S04]  /*50c0*/  FMUL.FTZ R252, R3, R252 ;  /* 0x000000fc03fc7220 */ /* 0x000fc80000410000 */
[----:B------:R-:W-:Y:S01]  /*50d0*/  FFMA.FTZ R248, R248, R252, R19 ;  /* 0x000000fcf8f87223 */ /* 0x000fe20000010013 */
[----:B------:R-:W-:-:S04]  /*50e0*/  F2FP.PACK_AB R236, R249, R236 ;  /* 0x000000ecf9ec723e */ /* 0x000fc800000000ff */
[----:B------:R-:W-:Y:S01]  /*50f0*/  F2FP.PACK_AB R237, R248, R237 ;  /* 0x000000edf8ed723e */ /* 0x000fe200000000ff */
[----:B------:R-:W-:-:S05]  /*5100*/  IMAD.WIDE.U32 R248, R4, R251, c[0x0][0x210] ;  /* 0x0000840004f87625 */ /* 0x000fca00078e00fb */
[----:B------:R0:W-:Y:S01]  /*5110*/  STG.E.128 [R248.64], R236 ;  /* 0x000000ecf8007986 */ /* 0x0001e2000c101d04 */
[----:B------:R-:W-:-:S03]  /*5120*/  IADD3 R4, R4, 0x80, RZ ;  /* 0x0000008004047810 */ /* 0x000fc60007ffe0ff */
.L_x_31909:
[----:B------:R-:W-:Y:S05]  /*5130*/  BSYNC B0 ;  /* 0x0000000000007941 */ /* 0x000fea0003800000 */
.L_x_31908:
        /* <DEDUP_REMOVED lines=59> */
[----:B--2---:R-:W-:Y:S02]  /*54f0*/  FFMA.FTZ R236, R252, R236, R32 ;  /* 0x000000ecfcec7223 */ /* 0x004fe40000010020 */
        /* <DEDUP_REMOVED lines=8> */
.L_x_31911:
[----:B------:R-:W-:Y:S05]  /*5580*/  BSYNC B0 ;  /* 0x0000000000007941 */ /* 0x000fea0003800000 */
.L_x_31910:
        /* <DEDUP_REMOVED lines=68> */
.L_x_31913:
[----:B------:R-:W-:Y:S05]  /*59d0*/  BSYNC B0 ;  /* 0x0000000000007941 */ /* 0x000fea0003800000 */
.L_x_31912:
        /* <DEDUP_REMOVED lines=68> */
.L_x_31915:
[----:B------:R-:W-:Y:S05]  /*5e20*/  BSYNC B0 ;  /* 0x0000000000007941 */ /* 0x000fea0003800000 */
.L_x_31914:
        /* <DEDUP_REMOVED lines=68> */
.L_x_31917:
[----:B------:R-:W-:Y:S05]  /*6270*/  BSYNC B0 ;  /* 0x0000000000007941 */ /* 0x000fea0003800000 */
.L_x_31916:
        /* <DEDUP_REMOVED lines=68> */
.L_x_31919:
[----:B------:R-:W-:Y:S05]  /*66c0*/  BSYNC B0 ;  /* 0x0000000000007941 */ /* 0x000fea0003800000 */
.L_x_31918:
        /* <DEDUP_REMOVED lines=25> */
[----:B------:R-:W-:-:S04]  /*6860*/  F2FP.PACK_AB R236, R237, R236 ;  /* 0x000000ecedec723e */ /* 0x000fc800000000ff */
[----:B------:R-:W-:Y:S01]  /*6870*/  F2FP.PACK_AB R237, R3, R2 ;  /* 0x0000000203ed723e */ /* 0x000fe200000000ff */
[----:B------:R-:W-:Y:S02]  /*6880*/  FFMA.FTZ R2, R240, R249, R148 ;  /* 0x000000f9f0027223 */ /* 0x000fe40000010094 */
[----:B------:R-:W-:-:S05]  /*6890*/  FFMA.FTZ R3, R241, R250, R149 ;  /* 0x000000faf1037223 */ /* 0x000fca0000010095 */
[----:B------:R-:W-:Y:S01]  /*68a0*/  F2FP.PACK_AB R238, R3, R2 ;  /* 0x0000000203ee723e */ /* 0x000fe200000000ff */
[----:B------:R-:W-:Y:S02]  /*68b0*/  FFMA.FTZ R3, R242, R251, R150 ;  /* 0x000000fbf2037223 */ /* 0x000fe40000010096 */
[----:B------:R-:W-:-:S05]  /*68c0*/  FFMA.FTZ R2, R243, R252, R151 ;  /* 0x000000fcf3027223 */ /* 0x000fca0000010097 */
[----:B------:R-:W-:Y:S01]  /*68d0*/  F2FP.PACK_AB R239, R2, R3 ;  /* 0x0000000302ef723e */ /* 0x000fe200000000ff */
[----:B------:R-:W-:-:S10]  /*68e0*/  HFMA2.MMA R2, -RZ, RZ, 0, 9.5367431640625e-07 ;  /* 0x00000010ff027435 */ /* 0x000fd400000001ff */
[----:B------:R-:W-:-:S05]  /*68f0*/  IMAD.WIDE.U32 R2, R4, R2, c[0x0][0x208] ;  /* 0x0000820004027625 */ /* 0x000fca00078e0002 */
[----:B------:R0:W-:Y:S02]  /*6900*/  STG.E.128 [R2.64], R236 ;  /* 0x000000ec02007986 */ /* 0x0001e4000c101d04 */
[----:B0-----:R-:W-:Y:S02]  /*6910*/  FFMA.FTZ R2, R166, R251, R158 ;  /* 0x000000fba6027223 */ /* 0x001fe4000001009e */
[----:B------:R-:W-:-:S05]  /*6920*/  FFMA.FTZ R3, R167, R252, R159 ;  /* 0x000000fca7037223 */ /* 0x000fca000001009f */
[----:B------:R-:W-:Y:S01]  /*6930*/  F2FP.PACK_AB R239, R3, R2 ;  /* 0x0000000203ef723e */ /* 0x000fe200000000ff */
        /* <DEDUP_REMOVED lines=9> */
[----:B------:R-:W-:Y:S02]  /*69d0*/  F2FP.PACK_AB R238, R236, R238 ;  /* 0x000000eeecee723e */ /* 0x000fe400000000ff */
[----:B------:R-:W-:Y:S02]  /*69e0*/  F2FP.PACK_AB R237, R7, R3 ;  /* 0x0000000307ed723e */ /* 0x000fe400000000ff */
[----:B------:R-:W-:Y:S01]  /*69f0*/  F2FP.PACK_AB R236, R248, R2 ;  /* 0x00000002f8ec723e */ /* 0x000fe200000000ff */
[----:B------:R-:W-:-:S05]  /*6a00*/  IMAD.WIDE.U32 R2, R4, R251, c[0x0][0x210] ;  /* 0x0000840004027625 */ /* 0x000fca00078e00fb */
[----:B------:R0:W-:Y:S02]  /*6a10*/  STG.E.128 [R2.64], R236 ;  /* 0x000000ec02007986 */ /* 0x0001e4000c101d04 */
.L_x_31921:
[----:B------:R-:W-:Y:S05]  /*6a20*/  BSYNC B0 ;  /* 0x0000000000007941 */ /* 0x000fea0003800000 */
.L_x_31920:
        /* <DEDUP_REMOVED lines=8> */
.L_x_31922:
[----:B------:R-:W-:Y:S05]  /*6ab0*/  EXIT ;  /* 0x000000000000794d */ /* 0x000fea0003800000 */
.L_x_31906:
[----:B------:R-:W-:Y:S01]  /*6ac0*/  HFMA2.MMA R3, -RZ, RZ, 0, 5.9604644775390625e-08 ;  /* 0x00000001ff037435 */ /* 0x000fe200000001ff */
[----:B------:R-:W-:-:S02]  /*6ad0*/  MOV R248, 0x1f ;  /* 0x0000001f00f87802 */ /* 0x000fc40000000f00 */
[----:B0-----:R-:W-:Y:S02]  /*6ae0*/  MOV R237, 0xffffffff ;  /* 0xffffffff00ed7802 */ /* 0x001fe40000000f00 */
[----:B------:R-:W-:Y:S02]  /*6af0*/  MOV R238, 0x6b10 ;  /* 0x00006b1000ee7802 */ /* 0x000fe40000000f00 */
[----:B-----5:R-:W-:Y:S05]  /*6b00*/  CALL.REL.NOINC `($__internal_56_$__cuda_sm70_shflsync_bfly_p) ;  /* 0x00000aa000007944 */ /* 0x020fea0003c00000 */
[----:B01----:R-:W-:Y:S05]  /*6b10*/  BRA `(.L_x_31924) ;  /* 0xffffd4d000007947 */ /* 0x003fea000383ffff */
.L_x_31907:
[----:B------:R-:W-:Y:S01]  /*6b20*/  HFMA2.MMA R3, -RZ, RZ, 0, 1.1920928955078125e-07 ;  /* 0x00000002ff037435 */ /* 0x000fe200000001ff */
[----:B------:R-:W-:Y:S02]  /*6b30*/  MOV R248, 0x1f ;  /* 0x0000001f00f87802 */ /* 0x000fe40000000f00 */
[----:B0-----:R-:W-:Y:S02]  /*6b40*/  MOV R237, 0xffffffff ;  /* 0xffffffff00ed7802 */ /* 0x001fe40000000f00 */
[----:B------:R-:W-:Y:S02]  /*6b50*/  MOV R238, 0x6b70 ;  /* 0x00006b7000ee7802 */ /* 0x000fe40000000f00 */
[----:B-----5:R-:W-:Y:S05]  /*6b60*/  CALL.REL.NOINC `($__internal_56_$__cuda_sm70_shflsync_bfly_p) ;  /* 0x00000a4000007944 */ /* 0x020fea0003c00000 */
[----:B01----:R-:W-:Y:S01]  /*6b70*/  FADD.FTZ R7, R7, R3 ;  /* 0x0000000307077221 */ /* 0x003fe20000010000 */
[----:B------:R-:W-:Y:S01]  /*6b80*/  HFMA2.MMA R3, -RZ, RZ, 0, 2.384185791015625e-07 ;  /* 0x00000004ff037435 */ /* 0x000fe200000001ff */
[----:B------:R-:W-:Y:S02]  /*6b90*/  MOV R248, 0x1f ;  /* 0x0000001f00f87802 */ /* 0x000fe40000000f00 */
[----:B------:R-:W-:-:S02]  /*6ba0*/  MOV R237, 0xffffffff ;  /* 0xffffffff00ed7802 */ /* 0x000fc40000000f00 */
[----:B------:R-:W-:Y:S02]  /*6bb0*/  MOV R238, 0x6bd0 ;  /* 0x00006bd000ee7802 */ /* 0x000fe40000000f00 */
[----:B------:R-:W-:Y:S05]  /*6bc0*/  CALL.REL.NOINC `($__internal_56_$__cuda_sm70_shflsync_bfly_p) ;  /* 0x000009e000007944 */ /* 0x000fea0003c00000 */
[----:B01----:R-:W-:Y:S01]  /*6bd0*/  FADD.FTZ R7, R7, R3 ;  /* 0x0000000307077221 */ /* 0x003fe20000010000 */
[----:B------:R-:W-:Y:S01]  /*6be0*/  HFMA2.MMA R3, -RZ, RZ, 0, 4.76837158203125e-07 ;  /* 0x00000008ff037435 */ /* 0x000fe200000001ff */
[----:B------:R-:W-:Y:S02]  /*6bf0*/  MOV R248, 0x1f ;  /* 0x0000001f00f87802 */ /* 0x000fe40000000f00 */
[----:B------:R-:W-:Y:S02]  /*6c00*/  MOV R237, 0xffffffff ;  /* 0xffffffff00ed7802 */ /* 0x000fe40000000f00 */
[----:B------:R-:W-:Y:S02]  /*6c10*/  MOV R238, 0x6c30 ;  /* 0x00006c3000ee7802 */ /* 0x000fe40000000f00 */
[----:B------:R-:W-:Y:S05]  /*6c20*/  CALL.REL.NOINC `($__internal_56_$__cuda_sm70_shflsync_bfly_p) ;  /* 0x0000098000007944 */ /* 0x000fea0003c00000 */
[----:B01----:R-:W-:Y:S01]  /*6c30*/  FADD.FTZ R7, R7, R3 ;  /* 0x0000000307077221 */ /* 0x003fe20000010000 */
[----:B------:R-:W-:Y:S01]  /*6c40*/  HFMA2.MMA R3, -RZ, RZ, 0, 9.5367431640625e-07 ;  /* 0x00000010ff037435 */ /* 0x000fe200000001ff */
[----:B------:R-:W-:Y:S02]  /*6c50*/  MOV R248, 0x1f ;  /* 0x0000001f00f87802 */ /* 0x000fe40000000f00 */
[----:B------:R-:W-:-:S02]  /*6c60*/  MOV R237, 0xffffffff ;  /* 0xffffffff00ed7802 */ /* 0x000fc40000000f00 */
[----:B------:R-:W-:Y:S02]  /*6c70*/  MOV R238, 0x6c90 ;  /* 0x00006c9000ee7802 */ /* 0x000fe40000000f00 */
[----:B------:R-:W-:Y:S05]  /*6c80*/  CALL.REL.NOINC `($__internal_56_$__cuda_sm70_shflsync_bfly_p) ;  /* 0x0000092000007944 */ /* 0x000fea0003c00000 */
        /* <DEDUP_REMOVED lines=120> */
[----:B------:R-:W-:Y:S05]  /*7410*/  CALL.REL.NOINC `($__internal_56_$__cuda_sm70_shflsync_bfly_p) ;  /* 0x0000019000007944 */ /* 0x000fea0003c00000 */
[----:B01----:R-:W-:Y:S01]  /*7420*/  FADD.FTZ R7, R7, R3 ;  /* 0x0000000307077221 */ /* 0x003fe20000010000 */
[----:B------:R-:W-:Y:S01]  /*7430*/  HFMA2.MMA R3, -RZ, RZ, 0, 1.1920928955078125e-07 ;  /* 0x00000002ff037435 */ /* 0x000fe200000001ff */
[----:B------:R-:W-:Y:S02]  /*7440*/  MOV R248, 0x1f ;  /* 0x0000001f00f87802 */ /* 0x000fe40000000f00 */
[----:B------:R-:W-:Y:S02]  /*7450*/  MOV R237, 0xffffffff ;  /* 0xffffffff00ed7802 */ /* 0x000fe40000000f00 */
[----:B------:R-:W-:Y:S02]  /*7460*/  MOV R238, 0x7480 ;  /* 0x0000748000ee7802 */ /* 0x000fe40000000f00 */
[----:B------:R-:W-:Y:S05]  /*7470*/  CALL.REL.NOINC `($__internal_56_$__cuda_sm70_shflsync_bfly_p) ;  /* 0x0000013000007944 */ /* 0x000fea0003c00000 */
[----:B01----:R-:W-:Y:S01]  /*7480*/  FADD.FTZ R7, R7, R3 ;  /* 0x0000000307077221 */ /* 0x003fe20000010000 */
[----:B------:R-:W-:Y:S01]  /*7490*/  HFMA2.MMA R3, -RZ, RZ, 0, 2.384185791015625e-07 ;  /* 0x00000004ff037435 */ /* 0x000fe200000001ff */
[----:B------:R-:W-:-:S02]  /*74a0*/  MOV R248, 0x1f ;  /* 0x0000001f00f87802 */ /* 0x000fc40000000f00 */
[----:B------:R-:W-:Y:S02]  /*74b0*/  MOV R237, 0xffffffff ;  /* 0xffffffff00ed7802 */ /* 0x000fe40000000f00 */
        /* <DEDUP_REMOVED lines=10> */
[----:B------:R-:W-:-:S02]  /*7560*/  MOV R248, 0x1f ;  /* 0x0000001f00f87802 */ /* 0x000fc40000000f00 */
[----:B------:R-:W-:Y:S02]  /*7570*/  MOV R237, 0xffffffff ;  /* 0xffffffff00ed7802 */ /* 0x000fe40000000f00 */
[----:B------:R-:W-:Y:S02]  /*7580*/  MOV R238, 0x75a0 ;  /* 0x000075a000ee7802 */ /* 0x000fe40000000f00 */
[----:B------:R-:W-:Y:S05]  /*7590*/  CALL.REL.NOINC `($__internal_56_$__cuda_sm70_shflsync_bfly_p) ;  /* 0x0000001000007944 */ /* 0x000fea0003c00000 */
[----:B01----:R-:W-:Y:S05]  /*75a0*/  BRA `(.L_x_31925) ;  /* 0xffffd2a000007947 */ /* 0x003fea000383ffff */
        .weak           $__internal_56_$__cuda_sm70_shflsync_bfly_p
        .type           $__internal_56_$__cuda_sm70_shflsync_bfly_p,@function
        .size           $__internal_56_$__cuda_sm70_shflsync_bfly_p,(.L_x_41084 - $__internal_56_$__cuda_sm70_shflsync_bfly_p)
$__internal_56_$__cuda_sm70_shflsync_bfly_p:
[----:B------:R-:W-:Y:S01]  /*75b0*/  HFMA2.MMA R239, -RZ, RZ, 0, 0 ;  /* 0x00000000ffef7435 */ /* 0x000fe200000001ff */
[----:B------:R-:W-:Y:S04]  /*75c0*/  WARPSYNC R237 ;  /* 0x000000ed00007348 */ /* 0x000fe80003800000 */
[----:B------:R0:W1:Y:S01]  /*75d0*/  SHFL.BFLY PT, R3, R7, R3, R248 ;  /* 0x0c00000307037389 */ /* 0x00006200000e00f8 */
[----:B------:R-:W-:Y:S05]  /*75e0*/  RET.REL.NODEC R238 `(_ZN10layer_norm31ln_parallel_residual_fwd_kernelINS_13Kernel_traitsIf6__halffS2_fjLj7168ELj1ELj1ELj4ELj16ENS_18Kernel_traits_baseILj7168EfS2_fS2_fjLj128EEEEELb0ELb0ELb0EEEvNS_9FwdParamsE) ;  /* 0xffff8a10ee007950 */ /* 0x000fea0003c3ffff */
.L_x_31926:
        /* <DEDUP_REMOVED lines=9> */
.L_x_41084:


//--------------------- .text._ZN10layer_norm31ln_parallel_residual_fwd_kernelINS_13Kernel_traitsIf6__halffS2_fjLj7168ELj1ELj1ELj4ELj16ENS_18Kernel_traits_baseILj7168EfS2_fS2_fjLj128EEEEELb0ELb0ELb1EEEvNS_9FwdParamsE --------------------------
	.section	.text._ZN10layer_norm31ln_parallel_residual_fwd_kernelINS_13Kernel_traitsIf6__halffS2_fjLj7168ELj1ELj1ELj4ELj16ENS_18Kernel_traits_baseILj7168EfS2_fS2_fjLj128EEEEELb0ELb0ELb1EEEvNS_9FwdParamsE,"ax",@progbits
	.sectioninfo	@"SHI_REGISTERS=255"
	.align	128
        .global         _ZN10layer_norm31ln_parallel_residual_fwd_kernelINS_13Kernel_traitsIf6__halffS2_fjLj7168ELj1ELj1ELj4ELj16ENS_18Kernel_traits_baseILj7168EfS2_fS2_fjLj128EEEEELb0ELb0ELb1EEEvNS_9FwdParamsE
        .type           _ZN10layer_norm31ln_parallel_residual_fwd_kernelINS_13Kernel_traitsIf6__halffS2_fjLj7168ELj1ELj1ELj4ELj16ENS_18Kernel_traits_baseILj7168EfS2_fS2_fjLj128EEEEELb0ELb0ELb1EEEvNS_9FwdParamsE,@function
        .size           _ZN10layer_norm31ln_parallel_residual_fwd_kernelINS_13Kernel_traitsIf6__halffS2_fjLj7168ELj1ELj1ELj4ELj16ENS_18Kernel_traits_baseILj7168EfS2_fS2_fjLj128EEEEELb0ELb0ELb1EEEvNS_9FwdParamsE,(.L_x_41085 - _ZN10layer_norm31ln_parallel_residual_fwd_kernelINS_13Kernel_traitsIf6__halffS2_fjLj7168ELj1ELj1ELj4ELj16ENS_18Kernel_traits_baseILj7168EfS2_fS2_fjLj128EEEEELb0ELb0ELb1EEEvNS_9FwdParamsE)
        .other          _ZN10layer_norm31ln_parallel_residual_fwd_kernelINS_13Kernel_traitsIf6__halffS2_fjLj7168ELj1ELj1ELj4ELj16ENS_18Kernel_traits_baseILj7168EfS2_fS2_fjLj128EEEEELb0ELb0ELb1EEEvNS_9FwdParamsE,@"STO_CUDA_ENTRY STV_DEFAULT"
_ZN10layer_norm31ln_parallel_residual_fwd_kernelINS_13Kernel_traitsIf6__halffS2_fjLj7168ELj1ELj1ELj4ELj16ENS_18Kernel_traits_baseILj7168EfS2_fS2_fjLj128EEEEELb0ELb0ELb1EEEvNS_9FwdParamsE:
.text._ZN10layer_norm31ln_parallel_residual_fwd_kernelINS_13Kernel_traitsIf6__halffS2_fjLj7168ELj1ELj1ELj4ELj16ENS_18Kernel_traits_baseILj7168EfS2_fS2_fjLj128EEEEELb0ELb0ELb1EEEvNS_9FwdParamsE:
        /* <DEDUP_REMOVED lines=166> */
.L_x_32042:
        /* <DEDUP_REMOVED lines=18> */
[----:B------:R-:W-:Y:S01]  /*0b80*/  ISETP.NE.AND.EX P2, PT, RZ, c[0x0][0x17c], PT, P2 ;  /* 0x00005f00ff007a0c */ /* 0x000fe20003f45320 */
[----:B--2---:R-:W-:-:S12]  /*0b90*/  HADD2.F32 R240, -RZ, R236.H0_H0 ;  /* 0x200000ecfff07230 */ /* 0x004fd80000004100 */
[----:B------:R-:W-:Y:S05]  /*0ba0*/  @P2 BRA `(.L_x_31927) ;  /* 0x0000003000002947 */ /* 0x000fea0003800000 */
[----:B0-----:R-:W-:Y:S05]  /*0bb0*/  @!P0 BRA `(.L_x_31928) ;  /* 0x0000005000008947 */ /* 0x001fea0003800000 */
[----:B-----5:R-:W-:Y:S01]  /*0bc0*/  FADD.FTZ R240, R176, R240 ;  /* 0x000000f0b0f07221 */ /* 0x020fe20000010000 */
[----:B------:R-:W-:Y:S05]  /*0bd0*/  BRA `(.L_x_31928) ;  /* 0x0000003000007947 */ /* 0x000fea0003800000 */
.L_x_31927:
[----:B0----5:R-:W-:-:S05]  /*0be0*/  HADD2.F32 R3, -RZ, R184.H0_H0 ;  /* 0x200000b8ff037230 */ /* 0x021fca0000004100 */
[----:B------:R-:W-:-:S04]  /*0bf0*/  FADD.FTZ R240, R240, R3 ;  /* 0x00000003f0f07221 */ /* 0x000fc80000010000 */
[----:B------:R-:W-:Y:S02]  /*0c00*/  @P0 FADD.FTZ R240, R176, R240 ;  /* 0x000000f0b0f00221 */ /* 0x000fe40000010000 */
.L_x_31928:
[----:B------:R-:W-:Y:S01]  /*0c10*/  HADD2.F32 R241, -RZ, R236.H1_H1 ;  /* 0x300000ecfff17230 */ /* 0x000fe20000004100 */
[----:B------:R-:W-:Y:S05]  /*0c20*/  @P2 BRA `(.L_x_31929) ;  /* 0x0000003000002947 */ /* 0x000fea0003800000 */
[----:B------:R-:W-:Y:S05]  /*0c30*/  @!P0 BRA `(.L_x_31930) ;  /* 0x0000005000008947 */ /* 0x000fea0003800000 */
[----:B-----5:R-:W-:Y:S01]  /*0c40*/  FADD.FTZ R241, R177, R241 ;  /* 0x000000f1b1f17221 */ /* 0x020fe20000010000 */
[----:B------:R-:W-:Y:S05]  /*0c50*/  BRA `(.L_x_31930) ;  /* 0x0000003000007947 */ /* 0x000fea0003800000 */
.L_x_31929:
[----:B-----5:R-:W-:-:S05]  /*0c60*/  HADD2.F32 R188, -RZ, R184.H1_H1 ;  /* 0x300000b8ffbc7230 */ /* 0x020fca0000004100 */
[----:B------:R-:W-:-:S04]  /*0c70*/  FADD.FTZ R241, R241, R188 ;  /* 0x000000bcf1f17221 */ /* 0x000fc80000010000 */
[----:B------:R-:W-:Y:S02]  /*0c80*/  @P0 FADD.FTZ R241, R177, R241 ;  /* 0x000000f1b1f10221 */ /* 0x000fe40000010000 */
.L_x_31930:
[----:B------:R-:W-:Y:S01]  /*0c90*/  HADD2.F32 R242, -RZ, R237.H0_H0 ;  /* 0x200000edfff27230 */ /* 0x000fe20000004100 */
[----:B------:R-:W-:Y:S05]  /*0ca0*/  @P2 BRA `(.L_x_31931) ;  /* 0x0000003000002947 */ /* 0x000fea0003800000 */
[----:B------:R-:W-:Y:S05]  /*0cb0*/  @!P0 BRA `(.L_x_31932) ;  /* 0x0000005000008947 */ /* 0x000fea0003800000 */
[----:B-----5:R-:W-:Y:S01]  /*0cc0*/  FADD.FTZ R242, R178, R242 ;  /* 0x000000f2b2f27221 */ /* 0x020fe20000010000 */
[----:B------:R-:W-:Y:S05]  /*0cd0*/  BRA `(.L_x_31932) ;  /* 0x0000003000007947 */ /* 0x000fea0003800000 */
.L_x_31931:
[----:B-----5:R-:W-:-:S05]  /*0ce0*/  HADD2.F32 R3, -RZ, R185.H0_H0 ;  /* 0x200000b9ff037230 */ /* 0x020fca0000004100 */
[----:B------:R-:W-:-:S04]  /*0cf0*/  FADD.FTZ R242, R242, R3 ;  /* 0x00000003f2f27221 */ /* 0x000fc80000010000 */
[----:B------:R-:W-:Y:S02]  /*0d00*/  @P0 FADD.FTZ R242, R178, R242 ;  /* 0x000000f2b2f20221 */ /* 0x000fe40000010000 */
.L_x_31932:
[----:B------:R-:W-:Y:S01]  /*0d10*/  HADD2.F32 R243, -RZ, R237.H1_H1 ;  /* 0x300000edfff37230 */ /* 0x000fe20000004100 */
[----:B------:R-:W-:Y:S05]  /*0d20*/  @P2 BRA `(.L_x_31933) ;  /* 0x0000003000002947 */ /* 0x000fea0003800000 */
[----:B------:R-:W-:Y:S05]  /*0d30*/  @!P0 BRA `(.L_x_31934) ;  /* 0x0000005000008947 */ /* 0x000fea0003800000 */
[----:B-----5:R-:W-:Y:S01]  /*0d40*/  FADD.FTZ R243, R179, R243 ;  /* 0x000000f3b3f37221 */ /* 0x020fe20000010000 */
[----:B------:R-:W-:Y:S05]  /*0d50*/  BRA `(.L_x_31934) ;  /* 0x0000003000007947 */ /* 0x000fea0003800000 */
.L_x_31933:
[----:B-----5:R-:W-:-:S05]  /*0d60*/  HADD2.F32 R188, -RZ, R185.H1_H1 ;  /* 0x300000b9ffbc7230 */ /* 0x020fca0000004100 */
[----:B------:R-:W-:-:S04]  /*0d70*/  FADD.FTZ R243, R243, R188 ;  /* 0x000000bcf3f37221 */ /* 0x000fc80000010000 */
[----:B------:R-:W-:Y:S02]  /*0d80*/  @P0 FADD.FTZ R243, R179, R243 ;  /* 0x000000f3b3f30221 */ /* 0x000fe40000010000 */
.L_x_31934:
[----:B------:R-:W-:Y:S01]  /*0d90*/  HADD2.F32 R236, -RZ, R238.H0_H0 ;  /* 0x200000eeffec7230 */ /* 0x000fe20000004100 */
[----:B------:R-:W-:Y:S05]  /*0da0*/  @P2 BRA `(.L_x_31935) ;  /* 0x0000003000002947 */ /* 0x000fea0003800000 */
[----:B------:R-:W-:Y:S05]  /*0db0*/  @!P0 BRA `(.L_x_31936) ;  /* 0x0000005000008947 */ /* 0x000fea0003800000 */
[----:B-----5:R-:W-:Y:S01]  /*0dc0*/  FADD.FTZ R236, R180, R236 ;  /* 0x000000ecb4ec7221 */ /* 0x020fe20000010000 */
[----:B------:R-:W-:Y:S05]  /*0dd0*/  BRA `(.L_x_31936) ;  /* 0x0000003000007947 */ /* 0x000fea0003800000 */
.L_x_31935:
[----:B-----5:R-:W-:-:S05]  /*0de0*/  HADD2.F32 R3, -RZ, R186.H0_H0 ;  /* 0x200000baff037230 */ /* 0x020fca0000004100 */
[----:B------:R-:W-:-:S04]  /*0df0*/  FADD.FTZ R236, R236, R3 ;  /* 0x00000003ecec7221 */ /* 0x000fc80000010000 */
[----:B------:R-:W-:Y:S02]  /*0e00*/  @P0 FADD.FTZ R236, R180, R236 ;  /* 0x000000ecb4ec0221 */ /* 0x000fe40000010000 */
.L_x_31936:
[----:B------:R-:W-:Y:S01]  /*0e10*/  HADD2.F32 R237, -RZ, R238.H1_H1 ;  /* 0x300000eeffed7230 */ /* 0x000fe20000004100 */
[----:B------:R-:W-:Y:S05]  /*0e20*/  @P2 BRA `(.L_x_31937) ;  /* 0x0000003000002947 */ /* 0x000fea0003800000 */
[----:B------:R-:W-:Y:S05]  /*0e30*/  @!P0 BRA `(.L_x_31938) ;  /* 0x0000005000008947 */ /* 0x000fea0003800000 */
[----:B-----5:R-:W-:Y:S01]  /*0e40*/  FADD.FTZ R237, R181, R237 ;  /* 0x000000edb5ed7221 */ /* 0x020fe20000010000 */
[----:B------:R-:W-:Y:S05]  /*0e50*/  BRA `(.L_x_31938) ;  /* 0x0000003000007947 */ /* 0x000fea0003800000 */
.L_x_31937:
[----:B-----5:R-:W-:-:S05]  /*0e60*/  HADD2.F32 R188, -RZ, R186.H1_H1 ;  /* 0x300000baffbc7230 */ /* 0x020fca0000004100 */
[----:B------:R-:W-:-:S04]  /*0e70*/  FADD.FTZ R237, R237, R188 ;  /* 0x000000bceded7221 */ /* 0x000fc80000010000 */
[----:B------:R-:W-:Y:S02]  /*0e80*/  @P0 FADD.FTZ R237, R181, R237 ;  /* 0x000000edb5ed0221 */ /* 0x000fe40000010000 */
.L_x_31938:
[----:B------:R-:W-:Y:S01]  /*0e90*/  HADD2.F32 R238, -RZ, R239.H0_H0 ;  /* 0x200000efffee7230 */ /* 0x000fe20000004100 */
[----:B------:R-:W-:Y:S05]  /*0ea0*/  @P2 BRA `(.L_x_31939) ;  /* 0x0000003000002947 */ /* 0x000fea0003800000 */
[----:B------:R-:W-:Y:S05]  /*0eb0*/  @!P0 BRA `(.L_x_31940) ;  /* 0x0000005000008947 */ /* 0x000fea0003800000 */
[----:B-----5:R-:W-:Y:S01]  /*0ec0*/  FADD.FTZ R238, R182, R238 ;  /* 0x000000eeb6ee7221 */ /* 0x020fe20000010000 */
[----:B------:R-:W-:Y:S05]  /*0ed0*/  BRA `(.L_x_31940) ;  /* 0x0000003000007947 */ /* 0x000fea0003800000 */
.L_x_31939:
[----:B-----5:R-:W-:-:S05]  /*0ee0*/  HADD2.F32 R3, -RZ, R187.H0_H0 ;  /* 0x200000bbff037230 */ /* 0x020fca0000004100 */
[----:B------:R-:W-:-:S04]  /*0ef0*/  FADD.FTZ R238, R238, R3 ;  /* 0x00000003eeee7221 */ /* 0x000fc80000010000 */
[----:B------:R-:W-:Y:S02]  /*0f00*/  @P0 FADD.FTZ R238, R182, R238 ;  /* 0x000000eeb6ee0221 */ /* 0x000fe40000010000 */
.L_x_31940:
[----:B------:R-:W-:Y:S01]  /*0f10*/  HADD2.F32 R239, -RZ, R239.H1_H1 ;  /* 0x300000efffef7230 */ /* 0x000fe20000004100 */
[----:B------:R-:W-:Y:S05]  /*0f20*/  @P2 BRA `(.L_x_31941) ;  /* 0x0000003000002947 */ /* 0x000fea0003800000 */
[----:B------:R-:W-:Y:S05]  /*0f30*/  @!P0 BRA `(.L_x_31942) ;  /* 0x0000005000008947 */ /* 0x000fea0003800000 */
[----:B-----5:R-:W-:Y:S01]  /*0f40*/  FADD.FTZ R239, R183, R239 ;  /* 0x000000efb7ef7221 */ /* 0x020fe20000010000 */
[----:B------:R-:W-:Y:S05]  /*0f50*/  BRA `(.L_x_31942) ;  /* 0x0000003000007947 */ /* 0x000fea0003800000 */
.L_x_31941:
[----:B-----5:R-:W-:-:S05]  /*0f60*/  HADD2.F32 R188, -RZ, R187.H1_H1 ;  /* 0x300000bbffbc7230 */ /* 0x020fca0000004100 */
[----:B------:R-:W-:-:S04]  /*0f70*/  FADD.FTZ R239, R239, R188 ;  /* 0x000000bcefef7221 */ /* 0x000fc80000010000 */
[----:B------:R-:W-:Y:S02]  /*0f80*/  @P0 FADD.FTZ R239, R183, R239 ;  /* 0x000000efb7ef0221 */ /* 0x000fe40000010000 */
.L_x_31942:
        /* <DEDUP_REMOVED lines=13> */
[----:B--2---:R-:W-:Y:S01]  /*1060*/  HADD2.F32 R232, -RZ, R228.H0_H0 ;  /* 0x200000e4ffe87230 */ /* 0x004fe20000004100 */
[----:B------:R-:W-:Y:S05]  /*1070*/  @P2 BRA `(.L_x_31943) ;  /* 0x0000003000002947 */ /* 0x000fea0003800000 */
[----:B0-----:R-:W-:Y:S05]  /*1080*/  @!P0 BRA `(.L_x_31944) ;  /* 0x0000005000008947 */ /* 0x001fea0003800000 */
[----:B-----5:R-:W-:Y:S01]  /*1090*/  FADD.FTZ R232, R176, R232 ;  /* 0x000000e8b0e87221 */ /* 0x020fe20000010000 */
[----:B------:R-:W-:Y:S05]  /*10a0*/  BRA `(.L_x_31944) ;  /* 0x0000003000007947 */ /* 0x000fea0003800000 */
.L_x_31943:
[----:B0----5:R-:W-:-:S05]  /*10b0*/  HADD2.F32 R188, -RZ, R184.H0_H0 ;  /* 0x200000b8ffbc7230 */ /* 0x021fca0000004100 */
[----:B------:R-:W-:-:S04]  /*10c0*/  FADD.FTZ R232, R188, R232 ;  /* 0x000000e8bce87221 */ /* 0x000fc80000010000 */
[----:B------:R-:W-:Y:S02]  /*10d0*/  @P0 FADD.FTZ R232, R176, R232 ;  /* 0x000000e8b0e80221 */ /* 0x000fe40000010000 */
.L_x_31944:
[----:B------:R-:W-:Y:S01]  /*10e0*/  HADD2.F32 R233, -RZ, R228.H1_H1 ;  /* 0x300000e4ffe97230 */ /* 0x000fe20000004100 */
[----:B------:R-:W-:Y:S05]  /*10f0*/  @P2 BRA `(.L_x_31945) ;  /* 0x0000003000002947 */ /* 0x000fea0003800000 */
[----:B------:R-:W-:Y:S05]  /*1100*/  @!P0 BRA `(.L_x_31946) ;  /* 0x0000005000008947 */ /* 0x000fea0003800000 */
[----:B-----5:R-:W-:Y:S01]  /*1110*/  FADD.FTZ R233, R177, R233 ;  /* 0x000000e9b1e97221 */ /* 0x020fe20000010000 */
[----:B------:R-:W-:Y:S05]  /*1120*/  BRA `(.L_x_31946) ;  /* 0x0000003000007947 */ /* 0x000fea0003800000 */
.L_x_31945:
[----:B-----5:R-:W-:-:S05]  /*1130*/  HADD2.F32 R188, -RZ, R184.H1_H1 ;  /* 0x300000b8ffbc7230 */ /* 0x020fca0000004100 */
[----:B------:R-:W-:-:S04]  /*1140*/  FADD.FTZ R233, R188, R233 ;  /* 0x000000e9bce97221 */ /* 0x000fc80000010000 */
[----:B------:R-:W-:Y:S02]  /*1150*/  @P0 FADD.FTZ R233, R177, R233 ;  /* 0x000000e9b1e90221 */ /* 0x000fe40000010000 */
.L_x_31946:
[----:B------:R-:W-:Y:S01]  /*1160*/  HADD2.F32 R234, -RZ, R229.H0_H0 ;  /* 0x200000e5ffea7230 */ /* 0x000fe20000004100 */
[----:B------:R-:W-:Y:S05]  /*1170*/  @P2 BRA `(.L_x_31947) ;  /* 0x0000003000002947 */ /* 0x000fea0003800000 */
[----:B------:R-:W-:Y:S05]  /*1180*/  @!P0 BRA `(.L_x_31948) ;  /* 0x0000005000008947 */ /* 0x000fea0003800000 */
[----:B-----5:R-:W-:Y:S01]  /*1190*/  FADD.FTZ R234, R178, R234 ;  /* 0x000000eab2ea7221 */ /* 0x020fe20000010000 */
[----:B------:R-:W-:Y:S05]  /*11a0*/  BRA `(.L_x_31948) ;  /* 0x0000003000007947 */ /* 0x000fea0003800000 */
.L_x_31947:
[----:B-----5:R-:W-:-:S05]  /*11b0*/  HADD2.F32 R188, -RZ, R185.H0_H0 ;  /* 0x200000b9ffbc7230 */ /* 0x020fca0000004100 */
[----:B------:R-:W-:-:S04]  /*11c0*/  FADD.FTZ R234, R188, R234 ;  /* 0x000000eabcea7221 */ /* 0x000fc80000010000 */
[----:B------:R-:W-:Y:S02]  /*11d0*/  @P0 FADD.FTZ R234, R178, R234 ;  /* 0x000000eab2ea0221 */ /* 0x000fe40000010000 */
.L_x_31948:
[----:B------:R-:W-:Y:S01]  /*11e0*/  HADD2.F32 R235, -RZ, R229.H1_H1 ;  /* 0x300000e5ffeb7230 */ /* 0x000fe20000004100 */
[----:B------:R-:W-:Y:S05]  /*11f0*/  @P2 BRA `(.L_x_31949) ;  /* 0x0000003000002947 */ /* 0x000fea0003800000 */
[----:B------:R-:W-:Y:S05]  /*1200*/  @!P0 BRA `(.L_x_31950) ;  /* 0x0000005000008947 */ /* 0x000fea0003800000 */
[----:B-----5:R-:W-:Y:S01]  /*1210*/  FADD.FTZ R235, R179, R235 ;  /* 0x000000ebb3eb7221 */ /* 0x020fe20000010000 */
[----:B------:R-:W-:Y:S05]  /*1220*/  BRA `(.L_x_31950) ;  /* 0x0000003000007947 */ /* 0x000fea0003800000 */
.L_x_31949:
[----:B-----5:R-:W-:-:S05]  /*1230*/  HADD2.F32 R188, -RZ, R185.H1_H1 ;  /* 0x300000b9ffbc7230 */ /* 0x020fca0000004100 */
[----:B------:R-:W-:-:S04]  /*1240*/  FADD.FTZ R235, R188, R235 ;  /* 0x000000ebbceb7221 */ /* 0x000fc80000010000 */
[----:B------:R-:W-:Y:S02]  /*1250*/  @P0 FADD.FTZ R235, R179, R235 ;  /* 0x000000ebb3eb0221 */ /* 0x000fe40000010000 */
.L_x_31950:
[----:B------:R-:W-:Y:S01]  /*1260*/  HADD2.F32 R228, -RZ, R230.H0_H0 ;  /* 0x200000e6ffe47230 */ /* 0x000fe20000004100 */
[----:B------:R-:W-:Y:S05]  /*1270*/  @P2 BRA `(.L_x_31951) ;  /* 0x0000003000002947 */ /* 0x000fea0003800000 */
[----:B------:R-:W-:Y:S05]  /*1280*/  @!P0 BRA `(.L_x_31952) ;  /* 0x0000005000008947 */ /* 0x000fea0003800000 */
[----:B-----5:R-:W-:Y:S01]  /*1290*/  FADD.FTZ R228, R180, R228 ;  /* 0x000000e4b4e47221 */ /* 0x020fe20000010000 */
[----:B------:R-:W-:Y:S05]  /*12a0*/  BRA `(.L_x_31952) ;  /* 0x0000003000007947 */ /* 0x000fea0003800000 */
.L_x_31951:
[----:B-----5:R-:W-:-:S05]  /*12b0*/  HADD2.F32 R188, -RZ, R186.H0_H0 ;  /* 0x200000baffbc7230 */ /* 0x020fca0000004100 */
[----:B------:R-:W-:-:S04]  /*12c0*/  FADD.FTZ R228, R188, R228 ;  /* 0x000000e4bce47221 */ /* 0x000fc80000010000 */
[----:B------:R-:W-:Y:S02]  /*12d0*/  @P0 FADD.FTZ R228, R180, R228 ;  /* 0x000000e4b4e40221 */ /* 0x000fe40000010000 */
.L_x_31952:
[----:B------:R-:W-:Y:S01]  /*12e0*/  HADD2.F32 R229, -RZ, R230.H1_H1 ;  /* 0x300000e6ffe57230 */ /* 0x000fe20000004100 */
[----:B------:R-:W-:Y:S05]  /*12f0*/  @P2 BRA `(.L_x_31953) ;  /* 0x0000003000002947 */ /* 0x000fea0003800000 */
[----:B------:R-:W-:Y:S05]  /*1300*/  @!P0 BRA `(.L_x_31954) ;  /* 0x0000005000008947 */ /* 0x000fea0003800000 */
[----:B-----5:R-:W-:Y:S01]  /*1310*/  FADD.FTZ R229, R181, R229 ;  /* 0x000000e5b5e57221 */ /* 0x020fe20000010000 */
[----:B------:R-:W-:Y:S05]  /*1320*/  BRA `(.L_x_31954) ;  /* 0x0000003000007947 */ /* 0x000fea0003800000 */
.L_x_31953:
[----:B-----5:R-:W-:-:S05]  /*1330*/  HADD2.F32 R188, -RZ, R186.H1_H1 ;  /* 0x300000baffbc7230 */ /* 0x020fca0000004100 */
[----:B------:R-:W-:-:S04]  /*1340*/  FADD.FTZ R229, R188, R229 ;  /* 0x000000e5bce57221 */ /* 0x000fc80000010000 */
[----:B------:R-:W-:Y:S02]  /*1350*/  @P0 FADD.FTZ R229, R181, R229 ;  /* 0x000000e5b5e50221 */ /* 0x000fe40000010000 */
.L_x_31954:
[----:B------:R-:W-:Y:S01]  /*1360*/  HADD2.F32 R230, -RZ, R231.H0_H0 ;  /* 0x200000e7ffe67230 */ /* 0x000fe20000004100 */
[----:B------:R-:W-:Y:S05]  /*1370*/  @P2 BRA `(.L_x_31955) ;  /* 0x0000003000002947 */ /* 0x000fea0003800000 */
[----:B------:R-:W-:Y:S05]  /*1380*/  @!P0 BRA `(.L_x_31956) ;  /* 0x0000005000008947 */ /* 0x000fea0003800000 */
[----:B-----5:R-:W-:Y:S01]  /*1390*/  FADD.FTZ R230, R182, R230 ;  /* 0x000000e6b6e67221 */ /* 0x020fe20000010000 */
[----:B------:R-:W-:Y:S05]  /*13a0*/  BRA `(.L_x_31956) ;  /* 0x0000003000007947 */ /* 0x000fea0003800000 */
.L_x_31955:
[----:B-----5:R-:W-:-:S05]  /*13b0*/  HADD2.F32 R188, -RZ, R187.H0_H0 ;  /* 0x200000bbffbc7230 */ /* 0x020fca0000004100 */
[----:B------:R-:W-:-:S04]  /*13c0*/  FADD.FTZ R230, R188, R230 ;  /* 0x000000e6bce67221 */ /* 0x000fc80000010000 */
[----:B------:R-:W-:Y:S02]  /*13d0*/  @P0 FADD.FTZ R230, R182, R230 ;  /* 0x000000e6b6e60221 */ /* 0x000fe40000010000 */
.L_x_31956:
[----:B------:R-:W-:Y:S01]  /*13e0*/  HADD2.F32 R231, -RZ, R231.H1_H1 ;  /* 0x300000e7ffe77230 */ /* 0x000fe20000004100 */
[----:B------:R-:W-:Y:S05]  /*13f0*/  @P2 BRA `(.L_x_31957) ;  /* 0x0000003000002947 */ /* 0x000fea0003800000 */
[----:B------:R-:W-:Y:S05]  /*1400*/  @!P0 BRA `(.L_x_31958) ;  /* 0x0000005000008947 */ /* 0x000fea0003800000 */
[----:B-----5:R-:W-:Y:S01]  /*1410*/  FADD.FTZ R231, R183, R231 ;  /* 0x000000e7b7e77221 */ /* 0x020fe20000010000 */
[----:B------:R-:W-:Y:S05]  /*1420*/  BRA `(.L_x_31958) ;  /* 0x0000003000007947 */ /* 0x000fea0003800000 */
.L_x_31957:
[----:B-----5:R-:W-:-:S05]  /*1430*/  HADD2.F32 R188, -RZ, R187.H1_H1 ;  /* 0x300000bbffbc7230 */ /* 0x020fca0000004100 */
[----:B------:R-:W-:-:S04]  /*1440*/  FADD.FTZ R231, R188, R231 ;  /* 0x000000e7bce77221 */ /* 0x000fc80000010000 */
[----:B------:R-:W-:Y:S02]  /*1450*/  @P0 FADD.FTZ R231, R183, R231 ;  /* 0x000000e7b7e70221 */ /* 0x000fe40000010000 */
.L_x_31958:
        /* <DEDUP_REMOVED lines=11> */
[----:B--2---:R-:W-:Y:S01]  /*1510*/  HADD2.F32 R224, -RZ, R220.H0_H0 ;  /* 0x200000dcffe07230 */ /* 0x004fe20000004100 */
[----:B------:R-:W-:Y:S05]  /*1520*/  @P2 BRA `(.L_x_31959) ;  /* 0x0000003000002947 */ /* 0x000fea0003800000 */
[----:B------:R-:W-:Y:S05]  /*1530*/  @!P0 BRA `(.L_x_31960) ;  /* 0x0000005000008947 */ /* 0x000fea0003800000 */
[----:B-----5:R-:W-:Y:S01]  /*1540*/  FADD.FTZ R224, R176, R224 ;  /* 0x000000e0b0e07221 */ /* 0x020fe20000010000 */
[----:B------:R-:W-:Y:S05]  /*1550*/  BRA `(.L_x_31960) ;  /* 0x0000003000007947 */ /* 0x000fea0003800000 */
.L_x_31959:
[----:B-----5:R-:W-:-:S05]  /*1560*/  HADD2.F32 R3, -RZ, R184.H0_H0 ;  /* 0x200000b8ff037230 */ /* 0x020fca0000004100 */
[----:B------:R-:W-:-:S04]  /*1570*/  FADD.FTZ R224, R3, R224 ;  /* 0x000000e003e07221 */ /* 0x000fc80000010000 */
[----:B------:R-:W-:Y:S02]  /*1580*/  @P0 FADD.FTZ R224, R176, R224 ;  /* 0x000000e0b0e00221 */ /* 0x000fe40000010000 */
.L_x_31960:
[----:B------:R-:W-:Y:S01]  /*1590*/  HADD2.F32 R225, -RZ, R220.H1_H1 ;  /* 0x300000dcffe17230 */ /* 0x000fe20000004100 */
[----:B------:R-:W-:Y:S05]  /*15a0*/  @P2 BRA `(.L_x_31961) ;  /* 0x0000003000002947 */ /* 0x000fea0003800000 */
[----:B------:R-:W-:Y:S05]  /*15b0*/  @!P0 BRA `(.L_x_31962) ;  /* 0x0000005000008947 */ /* 0x000fea0003800000 */
[----:B-----5:R-:W-:Y:S01]  /*15c0*/  FADD.FTZ R225, R177, R225 ;  /* 0x000000e1b1e17221 */ /* 0x020fe20000010000 */
[----:B------:R-:W-:Y:S05]  /*15d0*/  BRA `(.L_x_31962) ;  /* 0x0000003000007947 */ /* 0x000fea0003800000 */
.L_x_31961:
[----:B-----5:R-:W-:-:S05]  /*15e0*/  HADD2.F32 R3, -RZ, R184.H1_H1 ;  /* 0x300000b8ff037230 */ /* 0x020fca0000004100 */
[----:B------:R-:W-:-:S04]  /*15f0*/  FADD.FTZ R225, R3, R225 ;  /* 0x000000e103e17221 */ /* 0x000fc80000010000 */
[----:B------:R-:W-:Y:S02]  /*1600*/  @P0 FADD.FTZ R225, R177, R225 ;  /* 0x000000e1b1e10221 */ /* 0x000fe40000010000 */
.L_x_31962:
[----:B------:R-:W-:Y:S01]  /*1610*/  HADD2.F32 R226, -RZ, R221.H0_H0 ;  /* 0x200000ddffe27230 */ /* 0x000fe20000004100 */
[----:B------:R-:W-:Y:S05]  /*1620*/  @P2 BRA `(.L_x_31963) ;  /* 0x0000003000002947 */ /* 0x000fea0003800000 */
[----:B------:R-:W-:Y:S05]  /*1630*/  @!P0 BRA `(.L_x_31964) ;  /* 0x0000005000008947 */ /* 0x000fea0003800000 */
[----:B-----5:R-:W-:Y:S01]  /*1640*/  FADD.FTZ R226, R178, R226 ;  /* 0x000000e2b2e27221 */ /* 0x020fe20000010000 */
[----:B------:R-:W-:Y:S05]  /*1650*/  BRA `(.L_x_31964) ;  /* 0x0000003000007947 */ /* 0x000fea0003800000 */
.L_x_31963:
[----:B-----5:R-:W-:-:S05]  /*1660*/  HADD2.F32 R3, -RZ, R185.H0_H0 ;  /* 0x200000b9ff037230 */ /* 0x020fca0000004100 */
[----:B------:R-:W-:-:S04]  /*1670*/  FADD.FTZ R226, R3, R226 ;  /* 0x000000e203e27221 */ /* 0x000fc80000010000 */
[----:B------:R-:W-:Y:S02]  /*1680*/  @P0 FADD.FTZ R226, R178, R226 ;  /* 0x000000e2b2e20221 */ /* 0x000fe40000010000 */
.L_x_31964:
[----:B------:R-:W-:Y:S01]  /*1690*/  HADD2.F32 R227, -RZ, R221.H1_H1 ;  /* 0x300000ddffe37230 */ /* 0x000fe20000004100 */
[----:B------:R-:W-:Y:S05]  /*16a0*/  @P2 BRA `(.L_x_31965) ;  /* 0x0000003000002947 */ /* 0x000fea0003800000 */
[----:B------:R-:W-:Y:S05]  /*16b0*/  @!P0 BRA `(.L_x_31966) ;  /* 0x0000005000008947 */ /* 0x000fea0003800000 */
[----:B-----5:R-:W-:Y:S01]  /*16c0*/  FADD.FTZ R227, R179, R227 ;  /* 0x000000e3b3e37221 */ /* 0x020fe20000010000 */
[----:B------:R-:W-:Y:S05]  /*16d0*/  BRA `(.L_x_31966) ;  /* 0x0000003000007947 */ /* 0x000fea0003800000 */
.L_x_31965:
[----:B-----5:R-:W-:-:S05]  /*16e0*/  HADD2.F32 R3, -RZ, R185.H1_H1 ;  /* 0x300000b9ff037230 */ /* 0x020fca0000004100 */
[----:B------:R-:W-:-:S04]  /*16f0*/  FADD.FTZ R227, R3, R227 ;  /* 0x000000e303e37221 */ /* 0x000fc80000010000 */
[----:B------:R-:W-:Y:S02]  /*1700*/  @P0 FADD.FTZ R227, R179, R227 ;  /* 0x000000e3b3e30221 */ /* 0x000fe40000010000 */
.L_x_31966:
[----:B------:R-:W-:Y:S01]  /*1710*/  HADD2.F32 R220, -RZ, R222.H0_H0 ;  /* 0x200000deffdc7230 */ /* 0x000fe20000004100 */
[----:B------:R-:W-:Y:S05]  /*1720*/  @P2 BRA `(.L_x_31967) ;  /* 0x0000003000002947 */ /* 0x000fea0003800000 */
[----:B------:R-:W-:Y:S05]  /*1730*/  @!P0 BRA `(.L_x_31968) ;  /* 0x0000005000008947 */ /* 0x000fea0003800000 */
[----:B-----5:R-:W-:Y:S01]  /*1740*/  FADD.FTZ R220, R180, R220 ;  /* 0x000000dcb4dc7221 */ /* 0x020fe20000010000 */
[----:B------:R-:W-:Y:S05]  /*1750*/  BRA `(.L_x_31968) ;  /* 0x0000003000007947 */ /* 0x000fea0003800000 */
.L_x_31967:
[----:B-----5:R-:W-:-:S05]  /*1760*/  HADD2.F32 R3, -RZ, R186.H0_H0 ;  /* 0x200000baff037230 */ /* 0x020fca0000004100 */
[----:B------:R-:W-:-:S04]  /*1770*/  FADD.FTZ R220, R3, R220 ;  /* 0x000000dc03dc7221 */ /* 0x000fc80000010000 */
[----:B------:R-:W-:Y:S02]  /*1780*/  @P0 FADD.FTZ R220, R180, R220 ;  /* 0x000000dcb4dc0221 */ /* 0x000fe40000010000 */
.L_x_31968:
[----:B------:R-:W-:Y:S01]  /*1790*/  HADD2.F32 R221, -RZ, R222.H1_H1 ;  /* 0x300000deffdd7230 */ /* 0x000fe20000004100 */
[----:B------:R-:W-:Y:S05]  /*17a0*/  @P2 BRA `(.L_x_31969) ;  /* 0x0000003000002947 */ /* 0x000fea0003800000 */
[----:B------:R-:W-:Y:S05]  /*17b0*/  @!P0 BRA `(.L_x_31970) ;  /* 0x0000005000008947 */ /* 0x000fea0003800000 */
[----:B-----5:R-:W-:Y:S01]  /*17c0*/  FADD.FTZ R221, R181, R221 ;  /* 0x000000ddb5dd7221 */ /* 0x020fe20000010000 */
[----:B------:R-:W-:Y:S05]  /*17d0*/  BRA `(.L_x_31970) ;  /* 0x0000003000007947 */ /* 0x000fea0003800000 */
.L_x_31969:
[----:B-----5:R-:W-:-:S05]  /*17e0*/  HADD2.F32 R3, -RZ, R186.H1_H1 ;  /* 0x300000baff037230 */ /* 0x020fca0000004100 */
[----:B------:R-:W-:-:S04]  /*17f0*/  FADD.FTZ R221, R3, R221 ;  /* 0x000000dd03dd7221 */ /* 0x000fc80000010000 */
[----:B------:R-:W-:Y:S02]  /*1800*/  @P0 FADD.FTZ R221, R181, R221 ;  /* 0x000000ddb5dd0221 */ /* 0x000fe40000010000 */
.L_x_31970:
[----:B------:R-:W-:Y:S01]  /*1810*/  HADD2.F32 R222, -RZ, R223.H0_H0 ;  /* 0x200000dfffde7230 */ /* 0x000fe20000004100 */
[----:B------:R-:W-:Y:S05]  /*1820*/  @P2 BRA `(.L_x_31971) ;  /* 0x0000003000002947 */ /* 0x000fea0003800000 */
[----:B------:R-:W-:Y:S05]  /*1830*/  @!P0 BRA `(.L_x_31972) ;  /* 0x0000005000008947 */ /* 0x000fea0003800000 */
[----:B-----5:R-:W-:Y:S01]  /*1840*/  FADD.FTZ R222, R182, R222 ;  /* 0x000000deb6de7221 */ /* 0x020fe20000010000 */
[----:B------:R-:W-:Y:S05]  /*1850*/  BRA `(.L_x_31972) ;  /* 0x0000003000007947 */ /* 0x000fea0003800000 */
.L_x_31971:
[----:B-----5:R-:W-:-:S05]  /*1860*/  HADD2.F32 R3, -RZ, R187.H0_H0 ;  /* 0x200000bbff037230 */ /* 0x020fca0000004100 */
[----:B------:R-:W-:-:S04]  /*1870*/  FADD.FTZ R222, R3, R222 ;  /* 0x000000de03de7221 */ /* 0x000fc80000010000 */
[----:B------:R-:W-:Y:S02]  /*1880*/  @P0 FADD.FTZ R222, R182, R222 ;  /* 0x000000deb6de0221 */ /* 0x000fe40000010000 */
.L_x_31972:
[----:B------:R-:W-:Y:S01]  /*1890*/  HADD2.F32 R223, -RZ, R223.H1_H1 ;  /* 0x300000dfffdf7230 */ /* 0x000fe20000004100 */
[----:B------:R-:W-:Y:S05]  /*18a0*/  @P2 BRA `(.L_x_31973) ;  /* 0x0000003000002947 */ /* 0x000fea0003800000 */
[----:B------:R-:W-:Y:S05]  /*18b0*/  @!P0 BRA `(.L_x_31974) ;  /* 0x0000005000008947 */ /* 0x000fea0003800000 */
[----:B-----5:R-:W-:Y:S01]  /*18c0*/  FADD.FTZ R223, R183, R223 ;  /* 0x000000dfb7df7221 */ /* 0x020fe20000010000 */
[----:B------:R-:W-:Y:S05]  /*18d0*/  BRA `(.L_x_31974) ;  /* 0x0000003000007947 */ /* 0x000fea0003800000 */
.L_x_31973:
[----:B-----5:R-:W-:-:S05]  /*18e0*/  HADD2.F32 R3, -RZ, R187.H1_H1 ;  /* 0x300000bbff037230 */ /* 0x020fca0000004100 */
[----:B------:R-:W-:-:S04]  /*18f0*/  FADD.FTZ R223, R3, R223 ;  /* 0x000000df03df7221 */ /* 0x000fc80000010000 */
[----:B------:R-:W-:Y:S02]  /*1900*/  @P0 FADD.FTZ R223, R183, R223 ;  /* 0x000000dfb7df0221 */ /* 0x000fe40000010000 */
.L_x_31974:
        /* <DEDUP_REMOVED lines=18> */
.L_x_31975:
[----:B-----5:R-:W-:-:S05]  /*1a30*/  HADD2.F32 R3, -RZ, R184.H0_H0 ;  /* 0x200000b8ff037230 */ /* 0x020fca0000004100 */
[----:B------:R-:W-:-:S04]  /*1a40*/  FADD.FTZ R216, R3, R216 ;  /* 0x000000d803d87221 */ /* 0x000fc80000010000 */
[----:B------:R-:W-:Y:S02]  /*1a50*/  @P0 FADD.FTZ R216, R176, R216 ;  /* 0x000000d8b0d80221 */ /* 0x000fe40000010000 */
.L_x_31976:
[----:B------:R-:W-:Y:S01]  /*1a60*/  HADD2.F32 R217, -RZ, R208.H1_H1 ;  /* 0x300000d0ffd97230 */ /* 0x000fe20000004100 */
[----:B------:R-:W-:Y:S05]  /*1a70*/  @P2 BRA `(.L_x_31977) ;  /* 0x0000003000002947 */ /* 0x000fea0003800000 */
[----:B------:R-:W-:Y:S05]  /*1a80*/  @!P0 BRA `(.L_x_31978) ;  /* 0x0000005000008947 */ /* 0x000fea0003800000 */
[----:B-----5:R-:W-:Y:S01]  /*1a90*/  FADD.FTZ R217, R177, R217 ;  /* 0x000000d9b1d97221 */ /* 0x020fe20000010000 */
[----:B------:R-:W-:Y:S05]  /*1aa0*/  BRA `(.L_x_31978) ;  /* 0x0000003000007947 */ /* 0x000fea0003800000 */
.L_x_31977:
[----:B-----5:R-:W-:-:S05]  /*1ab0*/  HADD2.F32 R3, -RZ, R184.H1_H1 ;  /* 0x300000b8ff037230 */ /* 0x020fca0000004100 */
[----:B------:R-:W-:-:S04]  /*1ac0*/  FADD.FTZ R217, R3, R217 ;  /* 0x000000d903d97221 */ /* 0x000fc80000010000 */
[----:B------:R-:W-:Y:S02]  /*1ad0*/  @P0 FADD.FTZ R217, R177, R217 ;  /* 0x000000d9b1d90221 */ /* 0x000fe40000010000 */
.L_x_31978:
[----:B------:R-:W-:Y:S01]  /*1ae0*/  HADD2.F32 R218, -RZ, R209.H0_H0 ;  /* 0x200000d1ffda7230 */ /* 0x000fe20000004100 */
[----:B------:R-:W-:Y:S05]  /*1af0*/  @P2 BRA `(.L_x_31979) ;  /* 0x0000003000002947 */ /* 0x000fea0003800000 */
[----:B------:R-:W-:Y:S05]  /*1b00*/  @!P0 BRA `(.L_x_31980) ;  /* 0x0000005000008947 */ /* 0x000fea0003800000 */
[----:B-----5:R-:W-:Y:S01]  /*1b10*/  FADD.FTZ R218, R178, R218 ;  /* 0x000000dab2da7221 */ /* 0x020fe20000010000 */
[----:B------:R-:W-:Y:S05]  /*1b20*/  BRA `(.L_x_31980) ;  /* 0x0000003000007947 */ /* 0x000fea0003800000 */
.L_x_31979:
[----:B-----5:R-:W-:-:S05]  /*1b30*/  HADD2.F32 R3, -RZ, R185.H0_H0 ;  /* 0x200000b9ff037230 */ /* 0x020fca0000004100 */
[----:B------:R-:W-:-:S04]  /*1b40*/  FADD.FTZ R218, R3, R218 ;  /* 0x000000da03da7221 */ /* 0x000fc80000010000 */
[----:B------:R-:W-:Y:S02]  /*1b50*/  @P0 FADD.FTZ R218, R178, R218 ;  /* 0x000000dab2da0221 */ /* 0x000fe40000010000 */
.L_x_31980:
[----:B------:R-:W-:Y:S01]  /*1b60*/  HADD2.F32 R219, -RZ, R209.H1_H1 ;  /* 0x300000d1ffdb7230 */ /* 0x000fe20000004100 */
[----:B------:R-:W-:Y:S05]  /*1b70*/  @P2 BRA `(.L_x_31981) ;  /* 0x0000003000002947 */ /* 0x000fea0003800000 */
[----:B------:R-:W-:Y:S05]  /*1b80*/  @!P0 BRA `(.L_x_31982) ;  /* 0x0000005000008947 */ /* 0x000fea0003800000 */
[----:B-----5:R-:W-:Y:S01]  /*1b90*/  FADD.FTZ R219, R179, R219 ;  /* 0x000000dbb3db7221 */ /* 0x020fe20000010000 */
[----:B------:R-:W-:Y:S05]  /*1ba0*/  BRA `(.L_x_31982) ;  /* 0x0000003000007947 */ /* 0x000fea0003800000 */
.L_x_31981:
[----:B-----5:R-:W-:-:S05]  /*1bb0*/  HADD2.F32 R3, -RZ, R185.H1_H1 ;  /* 0x300000b9ff037230 */ /* 0x020fca0000004100 */
[----:B------:R-:W-:-:S04]  /*1bc0*/  FADD.FTZ R219, R3, R219 ;  /* 0x000000db03db7221 */ /* 0x000fc80000010000 */
[----:B------:R-:W-:Y:S02]  /*1bd0*/  @P0 FADD.FTZ R219, R179, R219 ;  /* 0x000000dbb3db0221 */ /* 0x000fe40000010000 */
.L_x_31982:
[----:B------:R-:W-:Y:S01]  /*1be0*/  HADD2.F32 R208, -RZ, R210.H0_H0 ;  /* 0x200000d2ffd07230 */ /* 0x000fe20000004100 */
[----:B------:R-:W-:Y:S05]  /*1bf0*/  @P2 BRA `(.L_x_31983) ;  /* 0x0000003000002947 */ /* 0x000fea0003800000 */
[----:B------:R-:W-:Y:S05]  /*1c00*/  @!P0 BRA `(.L_x_31984) ;  /* 0x0000005000008947 */ /* 0x000fea0003800000 */
[----:B-----5:R-:W-:Y:S01]  /*1c10*/  FADD.FTZ R208, R180, R208 ;  /* 0x000000d0b4d07221 */ /* 0x020fe20000010000 */
[----:B------:R-:W-:Y:S05]  /*1c20*/  BRA `(.L_x_31984) ;  /* 0x0000003000007947 */ /* 0x000fea0003800000 */
.L_x_31983:
[----:B-----5:R-:W-:-:S05]  /*1c30*/  HADD2.F32 R3, -RZ, R186.H0_H0 ;  /* 0x200000baff037230 */ /* 0x020fca0000004100 */
[----:B------:R-:W-:-:S04]  /*1c40*/  FADD.FTZ R208, R3, R208 ;  /* 0x000000d003d07221 */ /* 0x000fc80000010000 */
[----:B------:R-:W-:Y:S02]  /*1c50*/  @P0 FADD.FTZ R208, R180, R208 ;  /* 0x000000d0b4d00221 */ /* 0x000fe40000010000 */
.L_x_31984:
[----:B------:R-:W-:Y:S01]  /*1c60*/  HADD2.F32 R209, -RZ, R210.H1_H1 ;  /* 0x300000d2ffd17230 */ /* 0x000fe20000004100 */
[----:B------:R-:W-:Y:S05]  /*1c70*/  @P2 BRA `(.L_x_31985) ;  /* 0x0000003000002947 */ /* 0x000fea0003800000 */
[----:B------:R-:W-:Y:S05]  /*1c80*/  @!P0 BRA `(.L_x_31986) ;  /* 0x0000005000008947 */ /* 0x000fea0003800000 */
[----:B-----5:R-:W-:Y:S01]  /*1c90*/  FADD.FTZ R209, R181, R209 ;  /* 0x000000d1b5d17221 */ /* 0x020fe20000010000 */
[----:B------:R-:W-:Y:S05]  /*1ca0*/  BRA `(.L_x_31986) ;  /* 0x0000003000007947 */ /* 0x000fea0003800000 */
.L_x_31985:
[----:B-----5:R-:W-:-:S05]  /*1cb0*/  HADD2.F32 R3, -RZ, R186.H1_H1 ;  /* 0x300000baff037230 */ /* 0x020fca0000004100 */
[----:B------:R-:W-:-:S04]  /*1cc0*/  FADD.FTZ R209, R3, R209 ;  /* 0x000000d103d17221 */ /* 0x000fc80000010000 */
[----:B------:R-:W-:Y:S02]  /*1cd0*/  @P0 FADD.FTZ R209, R181, R209 ;  /* 0x000000d1b5d10221 */ /* 0x000fe40000010000 */
.L_x_31986:
[----:B------:R-:W-:Y:S01]  /*1ce0*/  HADD2.F32 R210, -RZ, R211.H0_H0 ;  /* 0x200000d3ffd27230 */ /* 0x000fe20000004100 */
[----:B------:R-:W-:Y:S05]  /*1cf0*/  @P2 BRA `(.L_x_31987) ;  /* 0x0000003000002947 */ /* 0x000fea0003800000 */
[----:B------:R-:W-:Y:S05]  /*1d00*/  @!P0 BRA `(.L_x_31988) ;  /* 0x0000005000008947 */ /* 0x000fea0003800000 */
[----:B-----5:R-:W-:Y:S01]  /*1d10*/  FADD.FTZ R210, R182, R210 ;  /* 0x000000d2b6d27221 */ /* 0x020fe20000010000 */
[----:B------:R-:W-:Y:S05]  /*1d20*/  BRA `(.L_x_31988) ;  /* 0x0000003000007947 */ /* 0x000fea0003800000 */
.L_x_31987:
[----:B-----5:R-:W-:-:S05]  /*1d30*/  HADD2.F32 R3, -RZ, R187.H0_H0 ;  /* 0x200000bbff037230 */ /* 0x020fca0000004100 */
[----:B------:R-:W-:-:S04]  /*1d40*/  FADD.FTZ R210, R3, R210 ;  /* 0x000000d203d27221 */ /* 0x000fc80000010000 */
[----:B------:R-:W-:Y:S02]  /*1d50*/  @P0 FADD.FTZ R210, R182, R210 ;  /* 0x000000d2b6d20221 */ /* 0x000fe40000010000 */
.L_x_31988:
[----:B------:R-:W-:Y:S01]  /*1d60*/  HADD2.F32 R211, -RZ, R211.H1_H1 ;  /* 0x300000d3ffd37230 */ /* 0x000fe20000004100 */
[----:B------:R-:W-:Y:S05]  /*1d70*/  @P2 BRA `(.L_x_31989) ;  /* 0x0000003000002947 */ /* 0x000fea0003800000 */
[----:B------:R-:W-:Y:S05]  /*1d80*/  @!P0 BRA `(.L_x_31990) ;  /* 0x0000005000008947 */ /* 0x000fea0003800000 */
[----:B-----5:R-:W-:Y:S01]  /*1d90*/  FADD.FTZ R211, R183, R211 ;  /* 0x000000d3b7d37221 */ /* 0x020fe20000010000 */
[----:B------:R-:W-:Y:S05]  /*1da0*/  BRA `(.L_x_31990) ;  /* 0x0000003000007947 */ /* 0x000fea0003800000 */
.L_x_31989:
[----:B-----5:R-:W-:-:S05]  /*1db0*/  HADD2.F32 R3, -RZ, R187.H1_H1 ;  /* 0x300000bbff037230 */ /* 0x020fca0000004100 */
[----:B------:R-:W-:-:S04]  /*1dc0*/  FADD.FTZ R211, R3, R211 ;  /* 0x000000d303d37221 */ /* 0x000fc80000010000 */
[----:B------:R-:W-:Y:S02]  /*1dd0*/  @P0 FADD.FTZ R211, R183, R211 ;  /* 0x000000d3b7d30221 */ /* 0x000fe40000010000 */
.L_x_31990:
        /* <DEDUP_REMOVED lines=17> */
.L_x_31991:
[----:B-----5:R-:W-:-:S05]  /*1ef0*/  HADD2.F32 R3, -RZ, R184.H0_H0 ;  /* 0x200000b8ff037230 */ /* 0x020fca0000004100 */
[----:B------:R-:W-:-:S04]  /*1f00*/  FADD.FTZ R212, R3, R212 ;  /* 0x000000d403d47221 */ /* 0x000fc80000010000 */
[----:B------:R-:W-:Y:S02]  /*1f10*/  @P0 FADD.FTZ R212, R176, R212 ;  /* 0x000000d4b0d40221 */ /* 0x000fe40000010000 */
.L_x_31992:
[----:B------:R-:W-:Y:S01]  /*1f20*/  HADD2.F32 R213, -RZ, R200.H1_H1 ;  /* 0x300000c8ffd57230 */ /* 0x000fe20000004100 */
[----:B------:R-:W-:Y:S05]  /*1f30*/  @P2 BRA `(.L_x_31993) ;  /* 0x0000003000002947 */ /* 0x000fea0003800000 */
[----:B------:R-:W-:Y:S05]  /*1f40*/  @!P0 BRA `(.L_x_31994) ;  /* 0x0000005000008947 */ /* 0x000fea0003800000 */
[----:B-----5:R-:W-:Y:S01]  /*1f50*/  FADD.FTZ R213, R177, R213 ;  /* 0x000000d5b1d57221 */ /* 0x020fe20000010000 */
[----:B------:R-:W-:Y:S05]  /*1f60*/  BRA `(.L_x_31994) ;  /* 0x0000003000007947 */ /* 0x000fea0003800000 */
.L_x_31993:
[----:B-----5:R-:W-:-:S05]  /*1f70*/  HADD2.F32 R3, -RZ, R184.H1_H1 ;  /* 0x300000b8ff037230 */ /* 0x020fca0000004100 */
[----:B------:R-:W-:-:S04]  /*1f80*/  FADD.FTZ R213, R3, R213 ;  /* 0x000000d503d57221 */ /* 0x000fc80000010000 */
[----:B------:R-:W-:Y:S02]  /*1f90*/  @P0 FADD.FTZ R213, R177, R213 ;  /* 0x000000d5b1d50221 */ /* 0x000fe40000010000 */
.L_x_31994:
[----:B------:R-:W-:Y:S01]  /*1fa0*/  HADD2.F32 R214, -RZ, R201.H0_H0 ;  /* 0x200000c9ffd67230 */ /* 0x000fe20000004100 */
[----:B------:R-:W-:Y:S05]  /*1fb0*/  @P2 BRA `(.L_x_31995) ;  /* 0x0000003000002947 */ /* 0x000fea0003800000 */
[----:B------:R-:W-:Y:S05]  /*1fc0*/  @!P0 BRA `(.L_x_31996) ;  /* 0x0000005000008947 */ /* 0x000fea0003800000 */
[----:B-----5:R-:W-:Y:S01]  /*1fd0*/  FADD.FTZ R214, R178, R214 ;  /* 0x000000d6b2d67221 */ /* 0x020fe20000010000 */
[----:B------:R-:W-:Y:S05]  /*1fe0*/  BRA `(.L_x_31996) ;  /* 0x0000003000007947 */ /* 0x000fea0003800000 */
.L_x_31995:
[----:B-----5:R-:W-:-:S05]  /*1ff0*/  HADD2.F32 R3, -RZ, R185.H0_H0 ;  /* 0x200000b9ff037230 */ /* 0x020fca0000004100 */
[----:B------:R-:W-:-:S04]  /*2000*/  FADD.FTZ R214, R3, R214 ;  /* 0x000000d603d67221 */ /* 0x000fc80000010000 */
[----:B------:R-:W-:Y:S02]  /*2010*/  @P0 FADD.FTZ R214, R178, R214 ;  /* 0x000000d6b2d60221 */ /* 0x000fe40000010000 */
.L_x_31996:
[----:B------:R-:W-:Y:S01]  /*2020*/  HADD2.F32 R215, -RZ, R201.H1_H1 ;  /* 0x300000c9ffd77230 */ /* 0x000fe20000004100 */
[----:B------:R-:W-:Y:S05]  /*2030*/  @P2 BRA `(.L_x_31997) ;  /* 0x0000003000002947 */ /* 0x000fea0003800000 */
[----:B------:R-:W-:Y:S05]  /*2040*/  @!P0 BRA `(.L_x_31998) ;  /* 0x0000005000008947 */ /* 0x000fea0003800000 */
[----:B-----5:R-:W-:Y:S01]  /*2050*/  FADD.FTZ R215, R179, R215 ;  /* 0x000000d7b3d77221 */ /* 0x020fe20000010000 */
[----:B------:R-:W-:Y:S05]  /*2060*/  BRA `(.L_x_31998) ;  /* 0x0000003000007947 */ /* 0x000fea0003800000 */
.L_x_31997:
[----:B-----5:R-:W-:-:S05]  /*2070*/  HADD2.F32 R3, -RZ, R185.H1_H1 ;  /* 0x300000b9ff037230 */ /* 0x020fca0000004100 */
[----:B------:R-:W-:-:S04]  /*2080*/  FADD.FTZ R215, R3, R215 ;  /* 0x000000d703d77221 */ /* 0x000fc80000010000 */
[----:B------:R-:W-:Y:S02]  /*2090*/  @P0 FADD.FTZ R215, R179, R215 ;  /* 0x000000d7b3d70221 */ /* 0x000fe40000010000 */
.L_x_31998:
[----:B------:R-:W-:Y:S01]  /*20a0*/  HADD2.F32 R200, -RZ, R202.H0_H0 ;  /* 0x200000caffc87230 */ /* 0x000fe20000004100 */
[----:B------:R-:W-:Y:S05]  /*20b0*/  @P2 BRA `(.L_x_31999) ;  /* 0x0000003000002947 */ /* 0x000fea0003800000 */
[----:B------:R-:W-:Y:S05]  /*20c0*/  @!P0 BRA `(.L_x_32000) ;  /* 0x0000005000008947 */ /* 0x000fea0003800000 */
[----:B-----5:R-:W-:Y:S01]  /*20d0*/  FADD.FTZ R200, R180, R200 ;  /* 0x000000c8b4c87221 */ /* 0x020fe20000010000 */
[----:B------:R-:W-:Y:S05]  /*20e0*/  BRA `(.L_x_32000) ;  /* 0x0000003000007947 */ /* 0x000fea0003800000 */
.L_x_31999:
[----:B-----5:R-:W-:-:S05]  /*20f0*/  HADD2.F32 R3, -RZ, R186.H0_H0 ;  /* 0x200000baff037230 */ /* 0x020fca0000004100 */
[----:B------:R-:W-:-:S04]  /*2100*/  FADD.FTZ R200, R3, R200 ;  /* 0x000000c803c87221 */ /* 0x000fc80000010000 */
[----:B------:R-:W-:Y:S02]  /*2110*/  @P0 FADD.FTZ R200, R180, R200 ;  /* 0x000000c8b4c80221 */ /* 0x000fe40000010000 */
.L_x_32000:
[----:B------:R-:W-:Y:S01]  /*2120*/  HADD2.F32 R201, -RZ, R202.H1_H1 ;  /* 0x300000caffc97230 */ /* 0x000fe20000004100 */
[----:B------:R-:W-:Y:S05]  /*2130*/  @P2 BRA `(.L_x_32001) ;  /* 0x0000003000002947 */ /* 0x000fea0003800000 */
[----:B------:R-:W-:Y:S05]  /*2140*/  @!P0 BRA `(.L_x_32002) ;  /* 0x0000005000008947 */ /* 0x000fea0003800000 */
[----:B-----5:R-:W-:Y:S01]  /*2150*/  FADD.FTZ R201, R181, R201 ;  /* 0x000000c9b5c97221 */ /* 0x020fe20000010000 */
[----:B------:R-:W-:Y:S05]  /*2160*/  BRA `(.L_x_32002) ;  /* 0x0000003000007947 */ /* 0x000fea0003800000 */
.L_x_32001:
[----:B-----5:R-:W-:-:S05]  /*2170*/  HADD2.F32 R3, -RZ, R186.H1_H1 ;  /* 0x300000baff037230 */ /* 0x020fca0000004100 */
[----:B------:R-:W-:-:S04]  /*2180*/  FADD.FTZ R201, R3, R201 ;  /* 0x000000c903c97221 */ /* 0x000fc80000010000 */
[----:B------:R-:W-:Y:S02]  /*2190*/  @P0 FADD.FTZ R201, R181, R201 ;  /* 0x000000c9b5c90221 */ /* 0x000fe40000010000 */
.L_x_32002:
[----:B------:R-:W-:Y:S01]  /*21a0*/  HADD2.F32 R202, -RZ, R203.H0_H0 ;  /* 0x200000cbffca7230 */ /* 0x000fe20000004100 */
[----:B------:R-:W-:Y:S05]  /*21b0*/  @P2 BRA `(.L_x_32003) ;  /* 0x0000003000002947 */ /* 0x000fea0003800000 */
[----:B------:R-:W-:Y:S05]  /*21c0*/  @!P0 BRA `(.L_x_32004) ;  /* 0x0000005000008947 */ /* 0x000fea0003800000 */
[----:B-----5:R-:W-:Y:S01]  /*21d0*/  FADD.FTZ R202, R182, R202 ;  /* 0x000000cab6ca7221 */ /* 0x020fe20000010000 */
[----:B------:R-:W-:Y:S05]  /*21e0*/  BRA `(.L_x_32004) ;  /* 0x0000003000007947 */ /* 0x000fea0003800000 */
.L_x_32003:
[----:B-----5:R-:W-:-:S05]  /*21f0*/  HADD2.F32 R3, -RZ, R187.H0_H0 ;  /* 0x200000bbff037230 */ /* 0x020fca0000004100 */
[----:B------:R-:W-:-:S04]  /*2200*/  FADD.FTZ R202, R3, R202 ;  /* 0x000000ca03ca7221 */ /* 0x000fc80000010000 */
[----:B------:R-:W-:Y:S02]  /*2210*/  @P0 FADD.FTZ R202, R182, R202 ;  /* 0x000000cab6ca0221 */ /* 0x000fe40000010000 */
.L_x_32004:
[----:B------:R-:W-:Y:S01]  /*2220*/  HADD2.F32 R203, -RZ, R203.H1_H1 ;  /* 0x300000cbffcb7230 */ /* 0x000fe20000004100 */
[----:B------:R-:W-:Y:S05]  /*2230*/  @P2 BRA `(.L_x_32005) ;  /* 0x0000003000002947 */ /* 0x000fea0003800000 */
[----:B------:R-:W-:Y:S05]  /*2240*/  @!P0 BRA `(.L_x_32006) ;  /* 0x0000005000008947 */ /* 0x000fea0003800000 */
[----:B-----5:R-:W-:Y:S01]  /*2250*/  FADD.FTZ R203, R183, R203 ;  /* 0x000000cbb7cb7221 */ /* 0x020fe20000010000 */
[----:B------:R-:W-:Y:S05]  /*2260*/  BRA `(.L_x_32006) ;  /* 0x0000003000007947 */ /* 0x000fea0003800000 */
.L_x_32005:
[----:B-----5:R-:W-:-:S05]  /*2270*/  HADD2.F32 R3, -RZ, R187.H1_H1 ;  /* 0x300000bbff037230 */ /* 0x020fca0000004100 */
[----:B------:R-:W-:-:S04]  /*2280*/  FADD.FTZ R203, R3, R203 ;  /* 0x000000cb03cb7221 */ /* 0x000fc80000010000 */
[----:B------:R-:W-:Y:S02]  /*2290*/  @P0 FADD.FTZ R203, R183, R203 ;  /* 0x000000cbb7cb0221 */ /* 0x000fe40000010000 */
.L_x_32006:
        /* <DEDUP_REMOVED lines=17> */
.L_x_32007:
[----:B-----5:R-:W-:-:S05]  /*23b0*/  HADD2.F32 R3, -RZ, R184.H0_H0 ;  /* 0x200000b8ff037230 */ /* 0x020fca0000004100 */
[----:B------:R-:W-:-:S04]  /*23c0*/  FADD.FTZ R204, R3, R204 ;  /* 0x000000cc03cc7221 */ /* 0x000fc80000010000 */
[----:B------:R-:W-:Y:S02]  /*23d0*/  @P0 FADD.FTZ R204, R176, R204 ;  /* 0x000000ccb0cc0221 */ /* 0x000fe40000010000 */
.L_x_32008:
[----:B------:R-:W-:Y:S01]  /*23e0*/  HADD2.F32 R205, -RZ, R192.H1_H1 ;  /* 0x300000c0ffcd7230 */ /* 0x000fe20000004100 */
[----:B------:R-:W-:Y:S05]  /*23f0*/  @P2 BRA `(.L_x_32009) ;  /* 0x0000003000002947 */ /* 0x000fea0003800000 */
[----:B------:R-:W-:Y:S05]  /*2400*/  @!P0 BRA `(.L_x_32010) ;  /* 0x0000005000008947 */ /* 0x000fea0003800000 */
[----:B-----5:R-:W-:Y:S01]  /*2410*/  FADD.FTZ R205, R177, R205 ;  /* 0x000000cdb1cd7221 */ /* 0x020fe20000010000 */
[----:B------:R-:W-:Y:S05]  /*2420*/  BRA `(.L_x_32010) ;  /* 0x0000003000007947 */ /* 0x000fea0003800000 */
.L_x_32009:
[----:B-----5:R-:W-:-:S05]  /*2430*/  HADD2.F32 R3, -RZ, R184.H1_H1 ;  /* 0x300000b8ff037230 */ /* 0x020fca0000004100 */
[----:B------:R-:W-:-:S04]  /*2440*/  FADD.FTZ R205, R3, R205 ;  /* 0x000000cd03cd7221 */ /* 0x000fc80000010000 */
[----:B------:R-:W-:Y:S02]  /*2450*/  @P0 FADD.FTZ R205, R177, R205 ;  /* 0x000000cdb1cd0221 */ /* 0x000fe40000010000 */
.L_x_32010:
[----:B------:R-:W-:Y:S01]  /*2460*/  HADD2.F32 R206, -RZ, R193.H0_H0 ;  /* 0x200000c1ffce7230 */ /* 0x000fe20000004100 */
[----:B------:R-:W-:Y:S05]  /*2470*/  @P2 BRA `(.L_x_32011) ;  /* 0x0000003000002947 */ /* 0x000fea0003800000 */
[----:B------:R-:W-:Y:S05]  /*2480*/  @!P0 BRA `(.L_x_32012) ;  /* 0x0000005000008947 */ /* 0x000fea0003800000 */
[----:B-----5:R-:W-:Y:S01]  /*2490*/  FADD.FTZ R206, R178, R206 ;  /* 0x000000ceb2ce7221 */ /* 0x020fe20000010000 */
[----:B------:R-:W-:Y:S05]  /*24a0*/  BRA `(.L_x_32012) ;  /* 0x0000003000007947 */ /* 0x000fea0003800000 */
.L_x_32011:
[----:B-----5:R-:W-:-:S05]  /*24b0*/  HADD2.F32 R3, -RZ, R185.H0_H0 ;  /* 0x200000b9ff037230 */ /* 0x020fca0000004100 */
[----:B------:R-:W-:-:S04]  /*24c0*/  FADD.FTZ R206, R3, R206 ;  /* 0x000000ce03ce7221 */ /* 0x000fc80000010000 */
[----:B------:R-:W-:Y:S02]  /*24d0*/  @P0 FADD.FTZ R206, R178, R206 ;  /* 0x000000ceb2ce0221 */ /* 0x000fe40000010000 */
.L_x_32012:
[----:B------:R-:W-:Y:S01]  /*24e0*/  HADD2.F32 R207, -RZ, R193.H1_H1 ;  /* 0x300000c1ffcf7230 */ /* 0x000fe20000004100 */
[----:B------:R-:W-:Y:S05]  /*24f0*/  @P2 BRA `(.L_x_32013) ;  /* 0x0000003000002947 */ /* 0x000fea0003800000 */
[----:B------:R-:W-:Y:S05]  /*2500*/  @!P0 BRA `(.L_x_32014) ;  /* 0x0000005000008947 */ /* 0x000fea0003800000 */
[----:B-----5:R-:W-:Y:S01]  /*2510*/  FADD.FTZ R207, R179, R207 ;  /* 0x000000cfb3cf7221 */ /* 0x020fe20000010000 */
[----:B------:R-:W-:Y:S05]  /*2520*/  BRA `(.L_x_32014) ;  /* 0x0000003000007947 */ /* 0x000fea0003800000 */
.L_x_32013:
[----:B-----5:R-:W-:-:S05]  /*2530*/  HADD2.F32 R3, -RZ, R185.H1_H1 ;  /* 0x300000b9ff037230 */ /* 0x020fca0000004100 */
[----:B------:R-:W-:-:S04]  /*2540*/  FADD.FTZ R207, R3, R207 ;  /* 0x000000cf03cf7221 */ /* 0x000fc80000010000 */
[----:B------:R-:W-:Y:S02]  /*2550*/  @P0 FADD.FTZ R207, R179, R207 ;  /* 0x000000cfb3cf0221 */ /* 0x000fe40000010000 */
.L_x_32014:
[----:B------:R-:W-:Y:S01]  /*2560*/  HADD2.F32 R192, -RZ, R194.H0_H0 ;  /* 0x200000c2ffc07230 */ /* 0x000fe20000004100 */
[----:B------:R-:W-:Y:S05]  /*2570*/  @P2 BRA `(.L_x_32015) ;  /* 0x0000003000002947 */ /* 0x000fea0003800000 */
[----:B------:R-:W-:Y:S05]  /*2580*/  @!P0 BRA `(.L_x_32016) ;  /* 0x0000005000008947 */ /* 0x000fea0003800000 */
[----:B-----5:R-:W-:Y:S01]  /*2590*/  FADD.FTZ R192, R180, R192 ;  /* 0x000000c0b4c07221 */ /* 0x020fe20000010000 */
[----:B------:R-:W-:Y:S05]  /*25a0*/  BRA `(.L_x_32016) ;  /* 0x0000003000007947 */ /* 0x000fea0003800000 */
.L_x_32015:
[----:B-----5:R-:W-:-:S05]  /*25b0*/  HADD2.F32 R3, -RZ, R186.H0_H0 ;  /* 0x200000baff037230 */ /* 0x020fca0000004100 */
[----:B------:R-:W-:-:S04]  /*25c0*/  FADD.FTZ R192, R3, R192 ;  /* 0x000000c003c07221 */ /* 0x000fc80000010000 */
[----:B------:R-:W-:Y:S02]  /*25d0*/  @P0 FADD.FTZ R192, R180, R192 ;  /* 0x000000c0b4c00221 */ /* 0x000fe40000010000 */
.L_x_32016:
[----:B------:R-:W-:Y:S01]  /*25e0*/  HADD2.F32 R193, -RZ, R194.H1_H1 ;  /* 0x300000c2ffc17230 */ /* 0x000fe20000004100 */
[----:B------:R-:W-:Y:S05]  /*25f0*/  @P2 BRA `(.L_x_32017) ;  /* 0x0000003000002947 */ /* 0x000fea0003800000 */
[----:B------:R-:W-:Y:S05]  /*2600*/  @!P0 BRA `(.L_x_32018) ;  /* 0x0000005000008947 */ /* 0x000fea0003800000 */
[----:B-----5:R-:W-:Y:S01]  /*2610*/  FADD.FTZ R193, R181, R193 ;  /* 0x000000c1b5c17221 */ /* 0x020fe20000010000 */
[----:B------:R-:W-:Y:S05]  /*2620*/  BRA `(.L_x_32018) ;  /* 0x0000003000007947 */ /* 0x000fea0003800000 */
.L_x_32017:
[----:B-----5:R-:W-:-:S05]  /*2630*/  HADD2.F32 R3, -RZ, R186.H1_H1 ;  /* 0x300000baff037230 */ /* 0x020fca0000004100 */
[----:B------:R-:W-:-:S04]  /*2640*/  FADD.FTZ R193, R3, R193 ;  /* 0x000000c103c17221 */ /* 0x000fc80000010000 */
[----:B------:R-:W-:Y:S02]  /*2650*/  @P0 FADD.FTZ R193, R181, R193 ;  /* 0x000000c1b5c10221 */ /* 0x000fe40000010000 */
.L_x_32018:
[----:B------:R-:W-:Y:S01]  /*2660*/  HADD2.F32 R194, -RZ, R195.H0_H0 ;  /* 0x200000c3ffc27230 */ /* 0x000fe20000004100 */
[----:B------:R-:W-:Y:S05]  /*2670*/  @P2 BRA `(.L_x_32019) ;  /* 0x0000003000002947 */ /* 0x000fea0003800000 */
[----:B------:R-:W-:Y:S05]  /*2680*/  @!P0 BRA `(.L_x_32020) ;  /* 0x0000005000008947 */ /* 0x000fea0003800000 */
[----:B-----5:R-:W-:Y:S01]  /*2690*/  FADD.FTZ R194, R182, R194 ;  /* 0x000000c2b6c27221 */ /* 0x020fe20000010000 */
[----:B------:R-:W-:Y:S05]  /*26a0*/  BRA `(.L_x_32020) ;  /* 0x0000003000007947 */ /* 0x000fea0003800000 */
.L_x_32019:
[----:B-----5:R-:W-:-:S05]  /*26b0*/  HADD2.F32 R3, -RZ, R187.H0_H0 ;  /* 0x200000bbff037230 */ /* 0x020fca0000004100 */
[----:B------:R-:W-:-:S04]  /*26c0*/  FADD.FTZ R194, R3, R194 ;  /* 0x000000c203c27221 */ /* 0x000fc80000010000 */
[----:B------:R-:W-:Y:S02]  /*26d0*/  @P0 FADD.FTZ R194, R182, R194 ;  /* 0x000000c2b6c20221 */ /* 0x000fe40000010000 */
.L_x_32020:
[----:B------:R-:W-:Y:S01]  /*26e0*/  HADD2.F32 R195, -RZ, R195.H1_H1 ;  /* 0x300000c3ffc37230 */ /* 0x000fe20000004100 */
[----:B------:R-:W-:Y:S05]  /*26f0*/  @P2 BRA `(.L_x_32021) ;  /* 0x0000003000002947 */ /* 0x000fea0003800000 */
[----:B------:R-:W-:Y:S05]  /*2700*/  @!P0 BRA `(.L_x_32022) ;  /* 0x0000005000008947 */ /* 0x000fea0003800000 */
[----:B-----5:R-:W-:Y:S01]  /*2710*/  FADD.FTZ R195, R183, R195 ;  /* 0x000000c3b7c37221 */ /* 0x020fe20000010000 */
[----:B------:R-:W-:Y:S05]  /*2720*/  BRA `(.L_x_32022) ;  /* 0x0000003000007947 */ /* 0x000fea0003800000 */
.L_x_32021:
[----:B-----5:R-:W-:-:S05]  /*2730*/  HADD2.F32 R3, -RZ, R187.H1_H1 ;  /* 0x300000bbff037230 */ /* 0x020fca0000004100 */
[----:B------:R-:W-:-:S04]  /*2740*/  FADD.FTZ R195, R3, R195 ;  /* 0x000000c303c37221 */ /* 0x000fc80000010000 */
[----:B------:R-:W-:Y:S02]  /*2750*/  @P0 FADD.FTZ R195, R183, R195 ;  /* 0x000000c3b7c30221 */ /* 0x000fe40000010000 */
.L_x_32022:
[C---:B------:R-:W-:Y:S02]  /*2760*/  IADD3 R3, R0.reuse, 0x280, RZ ;  /* 0x0000028000037810 */ /* 0x040fe40007ffe0ff */
[----:B------:R-:W-:-:S03]  /*2770*/  IADD3 R251, R0, 0x300, RZ ;  /* 0x0000030000fb7810 */ /* 0x000fc60007ffe0ff */
[----:B------:R-:W-:-:S04]  /*2780*/  IMAD.WIDE.U32 R198, R3, R246, c[0x0][0x188] ;  /* 0x0000620003c67625 */ /* 0x000fc800078e00f6 */
[C---:B------:R-:W-:Y:S01]  /*2790*/  @P0 IMAD.WIDE.U32 R188, R251.reuse, R246, c[0x0][0x180] ;  /* 0x00006000fbbc0625 */ /* 0x040fe200078e00f6 */
[----:B------:R0:W-:Y:S04]  /*27a0*/  STG.E.128 [R198.64], R204 ;  /* 0x000000ccc6007986 */ /* 0x0001e8000c101d04 */
[----:B------:R0:W-:Y:S04]  /*27b0*/  STG.E.128 [R198.64+0x10], R192 ;  /* 0x000010c0c6007986 */ /* 0x0001e8000c101d04 */
[----:B-----5:R1:W5:Y:S04]  /*27c0*/  @P0 LDG.E.128 R176, [R188.64] ;  /* 0x00000004bcb00981 */ /* 0x020368000c1e1d00 */
[----:B------:R1:W5:Y:S02]  /*27d0*/  @P0 LDG.E.128 R180, [R188.64+0x10] ;  /* 0x00001004bcb40981 */ /* 0x000364000c1e1d00 */
[----:B-1----:R-:W-:-:S05]  /*27e0*/  @P1 IMAD.WIDE.U32 R188, R251, R190, c[0x0][0x178] ;  /* 0x00005e00fbbc1625 */ /* 0x002fca00078e00be */
[----:B------:R1:W5:Y:S02]  /*27f0*/  @P1 LDG.E.128 R184, [R188.64] ;  /* 0x00000004bcb81981 */ /* 0x000364000c1e1d00 */
[----:B-1----:R-:W-:-:S06]  /*2800*/  IMAD.WIDE.U32 R188, R251, R190, c[0x0][0x170] ;  /* 0x00005c00fbbc7625 */ /* 0x002fcc00078e00be */
[----:B------:R-:W2:Y:S02]  /*2810*/  LDG.E.128 R188, [R188.64] ;  /* 0x00000004bcbc7981 */ /* 0x000ea4000c1e1d00 */
[----:B--2---:R-:W-:Y:S01]  /*2820*/  HADD2.F32 R196, -RZ, R188.H0_H0 ;  /* 0x200000bcffc47230 */ /* 0x004fe20000004100 */
[----:B------:R-:W-:Y:S05]  /*2830*/  @P2 BRA `(.L_x_32023) ;  /* 0x0000003000002947 */ /* 0x000fea0003800000 */
[----:B0-----:R-:W-:Y:S05]  /*2840*/  @!P0 BRA `(.L_x_32024) ;  /* 0x0000005000008947 */ /* 0x001fea0003800000 */
[----:B-----5:R-:W-:Y:S01]  /*2850*/  FADD.FTZ R196, R176, R196 ;  /* 0x000000c4b0c47221 */ /* 0x020fe20000010000 */
[----:B------:R-:W-:Y:S05]  /*2860*/  BRA `(.L_x_32024) ;  /* 0x0000003000007947 */ /* 0x000fea0003800000 */
.L_x_32023:
[----:B0----5:R-:W-:-:S05]  /*2870*/  HADD2.F32 R3, -RZ, R184.H0_H0 ;  /* 0x200000b8ff037230 */ /* 0x021fca0000004100 */
[----:B------:R-:W-:-:S04]  /*2880*/  FADD.FTZ R196, R3, R196 ;  /* 0x000000c403c47221 */ /* 0x000fc80000010000 */
[----:B------:R-:W-:Y:S02]  /*2890*/  @P0 FADD.FTZ R196, R176, R196 ;  /* 0x000000c4b0c40221 */ /* 0x000fe40000010000 */
.L_x_32024:
[----:B------:R-:W-:Y:S01]  /*28a0*/  HADD2.F32 R197, -RZ, R188.H1_H1 ;  /* 0x300000bcffc57230 */ /* 0x000fe20000004100 */
[----:B------:R-:W-:Y:S05]  /*28b0*/  @P2 BRA `(.L_x_32025) ;  /* 0x0000003000002947 */ /* 0x000fea0003800000 */
[----:B------:R-:W-:Y:S05]  /*28c0*/  @!P0 BRA `(.L_x_32026) ;  /* 0x0000005000008947 */ /* 0x000fea0003800000 */
[----:B-----5:R-:W-:Y:S01]  /*28d0*/  FADD.FTZ R197, R177, R197 ;  /* 0x000000c5b1c57221 */ /* 0x020fe20000010000 */
[----:B------:R-:W-:Y:S05]  /*28e0*/  BRA `(.L_x_32026) ;  /* 0x0000003000007947 */ /* 0x000fea0003800000 */
.L_x_32025:
[----:B-----5:R-:W-:-:S05]  /*28f0*/  HADD2.F32 R3, -RZ, R184.H1_H1 ;  /* 0x300000b8ff037230 */ /* 0x020fca0000004100 */
[----:B------:R-:W-:-:S04]  /*2900*/  FADD.FTZ R197, R3, R197 ;  /* 0x000000c503c57221 */ /* 0x000fc80000010000 */
[----:B------:R-:W-:Y:S02]  /*2910*/  @P0 FADD.FTZ R197, R177, R197 ;  /* 0x000000c5b1c50221 */ /* 0x000fe40000010000 */
.L_x_32026:
[----:B------:R-:W-:Y:S01]  /*2920*/  HADD2.F32 R198, -RZ, R189.H0_H0 ;  /* 0x200000bdffc67230 */ /* 0x000fe20000004100 */
[----:B------:R-:W-:Y:S05]  /*2930*/  @P2 BRA `(.L_x_32027) ;  /* 0x0000003000002947 */ /* 0x000fea0003800000 */
[----:B------:R-:W-:Y:S05]  /*2940*/  @!P0 BRA `(.L_x_32028) ;  /* 0x0000005000008947 */ /* 0x000fea0003800000 */
[----:B-----5:R-:W-:Y:S01]  /*2950*/  FADD.FTZ R198, R178, R198 ;  /* 0x000000c6b2c67221 */ /* 0x020fe20000010000 */
[----:B------:R-:W-:Y:S05]  /*2960*/  BRA `(.L_x_32028) ;  /* 0x0000003000007947 */ /* 0x000fea0003800000 */
.L_x_32027:
[----:B-----5:R-:W-:-:S05]  /*2970*/  HADD2.F32 R3, -RZ, R185.H0_H0 ;  /* 0x200000b9ff037230 */ /* 0x020fca0000004100 */
[----:B------:R-:W-:-:S04]  /*2980*/  FADD.FTZ R198, R3, R198 ;  /* 0x000000c603c67221 */ /* 0x000fc80000010000 */
[----:B------:R-:W-:Y:S02]  /*2990*/  @P0 FADD.FTZ R198, R178, R198 ;  /* 0x000000c6b2c60221 */ /* 0x000fe40000010000 */
.L_x_32028:
[----:B------:R-:W-:Y:S01]  /*29a0*/  HADD2.F32 R199, -RZ, R189.H1_H1 ;  /* 0x300000bdffc77230 */ /* 0x000fe20000004100 */
[----:B------:R-:W-:Y:S05]  /*29b0*/  @P2 BRA `(.L_x_32029) ;  /* 0x0000003000002947 */ /* 0x000fea0003800000 */
[----:B------:R-:W-:Y:S05]  /*29c0*/  @!P0 BRA `(.L_x_32030) ;  /* 0x0000005000008947 */ /* 0x000fea0003800000 */
[----:B-----5:R-:W-:Y:S01]  /*29d0*/  FADD.FTZ R199, R179, R199 ;  /* 0x000000c7b3c77221 */ /* 0x020fe20000010000 */
[----:B------:R-:W-:Y:S05]  /*29e0*/  BRA `(.L_x_32030) ;  /* 0x0000003000007947 */ /* 0x000fea0003800000 */
.L_x_32029:
[----:B-----5:R-:W-:-:S05]  /*29f0*/  HADD2.F32 R3, -RZ, R185.H1_H1 ;  /* 0x300000b9ff037230 */ /* 0x020fca0000004100 */
[----:B------:R-:W-:-:S04]  /*2a00*/  FADD.FTZ R199, R3, R199 ;  /* 0x000000c703c77221 */ /* 0x000fc80000010000 */
[----:B------:R-:W-:Y:S02]  /*2a10*/  @P0 FADD.FTZ R199, R179, R199 ;  /* 0x000000c7b3c70221 */ /* 0x000fe40000010000 */
.L_x_32030:
[----:B------:R-:W-:Y:S01]  /*2a20*/  HADD2.F32 R188, -RZ, R190.H0_H0 ;  /* 0x200000beffbc7230 */ /* 0x000fe20000004100 */
[----:B------:R-:W-:Y:S05]  /*2a30*/  @P2 BRA `(.L_x_32031) ;  /* 0x0000003000002947 */ /* 0x000fea0003800000 */
[----:B------:R-:W-:Y:S05]  /*2a40*/  @!P0 BRA `(.L_x_32032) ;  /* 0x0000005000008947 */ /* 0x000fea0003800000 */
[----:B-----5:R-:W-:Y:S01]  /*2a50*/  FADD.FTZ R188, R180, R188 ;  /* 0x000000bcb4bc7221 */ /* 0x020fe20000010000 */
[----:B------:R-:W-:Y:S05]  /*2a60*/  BRA `(.L_x_32032) ;  /* 0x0000003000007947 */ /* 0x000fea0003800000 */
.L_x_32031:
[----:B-----5:R-:W-:-:S05]  /*2a70*/  HADD2.F32 R3, -RZ, R186.H0_H0 ;  /* 0x200000baff037230 */ /* 0x020fca0000004100 */
[----:B------:R-:W-:-:S04]  /*2a80*/  FADD.FTZ R188, R3, R188 ;  /* 0x000000bc03bc7221 */ /* 0x000fc80000010000 */
[----:B------:R-:W-:Y:S02]  /*2a90*/  @P0 FADD.FTZ R188, R180, R188 ;  /* 0x000000bcb4bc0221 */ /* 0x000fe40000010000 */
.L_x_32032:
[----:B------:R-:W-:Y:S01]  /*2aa0*/  HADD2.F32 R189, -RZ, R190.H1_H1 ;  /* 0x300000beffbd7230 */ /* 0x000fe20000004100 */
[----:B------:R-:W-:Y:S05]  /*2ab0*/  @P2 BRA `(.L_x_32033) ;  /* 0x0000003000002947 */ /* 0x000fea0003800000 */
[----:B------:R-:W-:Y:S05]  /*2ac0*/  @!P0 BRA `(.L_x_32034) ;  /* 0x0000005000008947 */ /* 0x000fea0003800000 */
[----:B-----5:R-:W-:Y:S01]  /*2ad0*/  FADD.FTZ R189, R181, R189 ;  /* 0x000000bdb5bd7221 */ /* 0x020fe20000010000 */
[----:B------:R-:W-:Y:S05]  /*2ae0*/  BRA `(.L_x_32034) ;  /* 0x0000003000007947 */ /* 0x000fea0003800000 */
.L_x_32033:
[----:B-----5:R-:W-:-:S05]  /*2af0*/  HADD2.F32 R3, -RZ, R186.H1_H1 ;  /* 0x300000baff037230 */ /* 0x020fca0000004100 */
[----:B------:R-:W-:-:S04]  /*2b00*/  FADD.FTZ R189, R3, R189 ;  /* 0x000000bd03bd7221 */ /* 0x000fc80000010000 */
[----:B------:R-:W-:Y:S02]  /*2b10*/  @P0 FADD.FTZ R189, R181, R189 ;  /* 0x000000bdb5bd0221 */ /* 0x000fe40000010000 */
.L_x_32034:
[----:B------:R-:W-:Y:S01]  /*2b20*/  HADD2.F32 R190, -RZ, R191.H0_H0 ;  /* 0x200000bfffbe7230 */ /* 0x000fe20000004100 */
[----:B------:R-:W-:Y:S05]  /*2b30*/  @P2 BRA `(.L_x_32035) ;  /* 0x0000003000002947 */ /* 0x000fea0003800000 */
[----:B------:R-:W-:Y:S05]  /*2b40*/  @!P0 BRA `(.L_x_32036) ;  /* 0x0000005000008947 */ /* 0x000fea0003800000 */
[----:B-----5:R-:W-:Y:S01]  /*2b50*/  FADD.FTZ R190, R182, R190 ;  /* 0x000000beb6be7221 */ /* 0x020fe20000010000 */
[----:B------:R-:W-:Y:S05]  /*2b60*/  BRA `(.L_x_32036) ;  /* 0x0000003000007947 */ /* 0x000fea0003800000 */
.L_x_32035:
[----:B-----5:R-:W-:-:S05]  /*2b70*/  HADD2.F32 R3, -RZ, R187.H0_H0 ;  /* 0x200000bbff037230 */ /* 0x020fca0000004100 */
[----:B------:R-:W-:-:S04]  /*2b80*/  FADD.FTZ R190, R3, R190 ;  /* 0x000000be03be7221 */ /* 0x000fc80000010000 */
[----:B------:R-:W-:Y:S02]  /*2b90*/  @P0 FADD.FTZ R190, R182, R190 ;  /* 0x000000beb6be0221 */ /* 0x000fe40000010000 */
.L_x_32036:
[----:B------:R-:W-:Y:S01]  /*2ba0*/  HADD2.F32 R191, -RZ, R191.H1_H1 ;  /* 0x300000bfffbf7230 */ /* 0x000fe20000004100 */
[----:B------:R-:W-:Y:S05]  /*2bb0*/  @P2 BRA `(.L_x_32037) ;  /* 0x0000003000002947 */ /* 0x000fea0003800000 */
[----:B------:R-:W-:Y:S05]  /*2bc0*/  @!P0 BRA `(.L_x_32038) ;  /* 0x0000005000008947 */ /* 0x000fea0003800000 */
[----:B-----5:R-:W-:Y:S01]  /*2bd0*/  FADD.FTZ R191, R183, R191 ;  /* 0x000000bfb7bf7221 */ /* 0x020fe20000010000 */
[----:B------:R-:W-:Y:S05]  /*2be0*/  BRA `(.L_x_32038) ;  /* 0x0000003000007947 */ /* 0x000fea0003800000 */
.L_x_32037:
[----:B-----5:R-:W-:-:S05]  /*2bf0*/  HADD2.F32 R3, -RZ, R187.H1_H1 ;  /* 0x300000bbff037230 */ /* 0x020fca0000004100 */
[----:B------:R-:W-:-:S04]  /*2c00*/  FADD.FTZ R191, R3, R191 ;  /* 0x000000bf03bf7221 */ /* 0x000fc80000010000 */
[----:B------:R-:W-:Y:S02]  /*2c10*/  @P0 FADD.FTZ R191, R183, R191 ;  /* 0x000000bfb7bf0221 */ /* 0x000fe40000010000 */
.L_x_32038:
        /* <DEDUP_REMOVED lines=68> */
.L_x_32043:
        /* <DEDUP_REMOVED lines=132> */
.L_x_32044:
        /* <DEDUP_REMOVED lines=93> */
[----:B------:R-:W-:Y:S01]  /*3e70*/  F2FP.PACK_AB R240, R241, R240 ;  /* 0x000000f0f1f0723e */ /* 0x000fe200000000ff */
[----:B------:R-:W-:Y:S02]  /*3e80*/  FFMA.FTZ R242, R179, R249, R6 ;  /* 0x000000f9b3f27223 */ /* 0x000fe40000010006 */
[----:B------:R-:W-:Y:S01]  /*3e90*/  FMUL.FTZ R247, R3, R237 ;  /* 0x000000ed03f77220 */ /* 0x000fe20000410000 */
[----:B------:R-:W4:Y:S01]  /*3ea0*/  LDL R179, [R1+0xa0] ;  /* 0x0000a00001b37983 */ /* 0x000f220000100800 */
[----:B--2---:R-:W-:Y:S02]  /*3eb0*/  FFMA.FTZ R241, R178, R248, R7 ;  /* 0x000000f8b2f17223 */ /* 0x004fe40000010007 */
[----:B------:R-:W-:Y:S01]  /*3ec0*/  FADD.FTZ R238, -R244, R238 ;  /* 0x000000eef4ee7221 */ /* 0x000fe20000010100 */
[----:B------:R-:W2:Y:S02]  /*3ed0*/  LDL R178, [R1+0xa4] ;  /* 0x0000a40001b27983 */ /* 0x000ea40000100800 */
[----:B------:R-:W-:-:S02]  /*3ee0*/  F2FP.PACK_AB R241, R241, R242 ;  /* 0x000000f2f1f1723e */ /* 0x000fc400000000ff */
[----:B------:R-:W2:Y:S01]  /*3ef0*/  LDL R242, [R1+0xbc] ;  /* 0x0000bc0001f27983 */ /* 0x000ea20000100800 */
[----:B------:R-:W-:Y:S02]  /*3f00*/  FFMA.FTZ R237, R236, R246, R8 ;  /* 0x000000f6eced7223 */ /* 0x000fe40000010008 */
[----:B--2---:R-:W-:-:S05]  /*3f10*/  FFMA.FTZ R236, R242, R247, R9 ;  /* 0x000000f7f2ec7223 */ /* 0x004fca0000010009 */
[----:B------:R-:W-:Y:S02]  /*3f20*/  F2FP.PACK_AB R242, R236, R237 ;  /* 0x000000edecf2723e */ /* 0x000fe400000000ff */
[----:B------:R-:W2:Y:S01]  /*3f30*/  LDL R236, [R1+0xc0] ;  /* 0x0000c00001ec7983 */ /* 0x000ea20000100800 */
[----:B------:R-:W-:Y:S02]  /*3f40*/  FADD.FTZ R239, -R244, R239 ;  /* 0x000000eff4ef7221 */ /* 0x000fe40000010100 */
[C---:B------:R-:W-:Y:S02]  /*3f50*/  FMUL.FTZ R238, R3.reuse, R238 ;  /* 0x000000ee03ee7220 */ /* 0x040fe40000410000 */
[----:B------:R-:W-:Y:S02]  /*3f60*/  FMUL.FTZ R239, R3, R239 ;  /* 0x000000ef03ef7220 */ /* 0x000fe40000410000 */
[----:B--2---:R-:W-:Y:S02]  /*3f70*/  FFMA.FTZ R237, R236, R238, R10 ;  /* 0x000000eeeced7223 */ /* 0x004fe4000001000a */
[----:B---3--:R-:W-:-:S05]  /*3f80*/  FFMA.FTZ R236, R243, R239, R11 ;  /* 0x000000eff3ec7223 */ /* 0x008fca000001000b */
[----:B------:R-:W-:Y:S01]  /*3f90*/  F2FP.PACK_AB R243, R236, R237 ;  /* 0x000000edecf3723e */ /* 0x000fe200000000ff */
        /* <DEDUP_REMOVED lines=12> */
[----:B------:R-:W-:Y:S01]  /*4060*/  F2FP.PACK_AB R239, R239, R238 ;  /* 0x000000eeefef723e */ /* 0x000fe200000000ff */
        /* <DEDUP_REMOVED lines=14> */
[----:B------:R-:W-:Y:S02]  /*4150*/  F2FP.PACK_AB R238, R240, R238 ;  /* 0x000000eef0ee723e */ /* 0x000fe400000000ff */
[----:B------:R-:W-:Y:S01]  /*4160*/  F2FP.PACK_AB R237, R241, R237 ;  /* 0x000000edf1ed723e */ /* 0x000fe200000000ff */
[----:B------:R-:W-:Y:S01]  /*4170*/  IMAD.WIDE.U32 R240, R0, R243, c[0x0][0x210] ;  /* 0x0000840000f07625 */ /* 0x000fe200078e00f3 */
[----:B------:R-:W-:-:S03]  /*4180*/  F2FP.PACK_AB R236, R242, R236 ;  /* 0x000000ecf2ec723e */ /* 0x000fc600000000ff */
        /* <DEDUP_REMOVED lines=18> */
[----:B------:R-:W-:Y:S01]  /*42b0*/  F2FP.PACK_AB R233, R234, R233 ;  /* 0x000000e9eae9723e */ /* 0x000fe200000000ff */
[----:B------:R-:W-:Y:S02]  /*42c0*/  FFMA.FTZ R232, R249, R238, R12 ;  /* 0x000000eef9e87223 */ /* 0x000fe4000001000c */
[----:B------:R-:W4:Y:S01]  /*42d0*/  LDL R249, [R1+0x7c] ;  /* 0x00007c0001f97983 */ /* 0x000f220000100800 */
[----:B-1----:R-:W-:Y:S01]  /*42e0*/  LOP3.LUT R0, R248, 0x7f, RZ, 0xc0, !PT ;  /* 0x0000007ff8007812 */ /* 0x002fe200078ec0ff */
[C---:B------:R-:W-:Y:S01]  /*42f0*/  FADD.FTZ R228, -R244.reuse, R228 ;  /* 0x000000e4f4e47221 */ /* 0x040fe20000010100 */
[----:B------:R-:W-:Y:S01]  /*4300*/  F2FP.PACK_AB R232, R235, R232 ;  /* 0x000000e8ebe8723e */ /* 0x000fe200000000ff */
        /* <DEDUP_REMOVED lines=18> */
[----:B------:R-:W-:Y:S02]  /*4430*/  F2FP.PACK_AB R234, R235, R234 ;  /* 0x000000eaebea723e */ /* 0x000fe400000000ff */
[----:B------:R-:W-:Y:S01]  /*4440*/  F2FP.PACK_AB R235, R229, R228 ;  /* 0x000000e4e5eb723e */ /* 0x000fe200000000ff */
        /* <DEDUP_REMOVED lines=15> */
[----:B------:R-:W-:Y:S01]  /*4540*/  F2FP.PACK_AB R231, R228, R231 ;  /* 0x000000e7e4e7723e */ /* 0x000fe200000000ff */
[----:B------:R-:W-:-:S02]  /*4550*/  FFMA.FTZ R228, R233, R238, R68 ;  /* 0x000000eee9e47223 */ /* 0x000fc40000010044 */
[----:B------:R-:W-:Y:S01]  /*4560*/  FFMA.FTZ R230, R234, R230, R72 ;  /* 0x000000e6eae67223 */ /* 0x000fe20000010048 */
[----:B------:R-:W3:Y:S01]  /*4570*/  LDL R238, [R1+0x3c] ;  /* 0x00003c0001ee7983 */ /* 0x000ee20000100800 */
[----:B------:R-:W-:Y:S02]  /*4580*/  FFMA.FTZ R234, R249, R237, R69 ;  /* 0x000000edf9ea7223 */ /* 0x000fe40000010045 */
[----:B------:R-:W-:Y:S01]  /*4590*/  FFMA.FTZ R233, R235, R236, R71 ;  /* 0x000000ecebe97223 */ /* 0x000fe20000010047 */
[----:B------:R-:W-:Y:S01]  /*45a0*/  F2FP.PACK_AB R230, R232, R230 ;  /* 0x000000e6e8e6723e */ /* 0x000fe200000000ff */
[----:B------:R-:W3:Y:S01]  /*45b0*/  LDL R236, [R1+0x40] ;  /* 0x0000400001ec7983 */ /* 0x000ee20000100800 */
[----:B------:R-:W-:Y:S02]  /*45c0*/  F2FP.PACK_AB R228, R234, R228 ;  /* 0x000000e4eae4723e */ /* 0x000fe400000000ff */
[----:B------:R-:W-:Y:S01]  /*45d0*/  F2FP.PACK_AB R229, R233, R229 ;  /* 0x000000e5e9e5723e */ /* 0x000fe200000000ff */
        /* <DEDUP_REMOVED lines=23> */
[----:B------:R-:W-:Y:S01]  /*4750*/  F2FP.PACK_AB R225, R226, R225 ;  /* 0x000000e1e2e1723e */ /* 0x000fe200000000ff */
        /* <DEDUP_REMOVED lines=10> */
[----:B------:R-:W-:Y:S01]  /*4800*/  F2FP.PACK_AB R224, R227, R224 ;  /* 0x000000e0e3e0723e */ /* 0x000fe200000000ff */
[----:B------:R-:W-:Y:S02]  /*4810*/  FFMA.FTZ R227, R238, R220, R25 ;  /* 0x000000dceee37223 */ /* 0x000fe40000010019 */
[----:B------:R-:W-:Y:S01]  /*4820*/  FFMA.FTZ R222, R236, R232, R26 ;  /* 0x000000e8ecde7223 */ /* 0x000fe2000001001a */
[----:B------:R-:W4:Y:S01]  /*4830*/  LDL R238, [R1+0x8] ;  /* 0x0000080001ee7983 */ /* 0x000f220000100800 */
[----:B------:R-:W-:Y:S01]  /*4840*/  FFMA.FTZ R223, R235, R233, R27 ;  /* 0x000000e9ebdf7223 */ /* 0x000fe2000001001b */
[----:B------:R-:W-:-:S02]  /*4850*/  F2FP.PACK_AB R226, R227, R226 ;  /* 0x000000e2e3e2723e */ /* 0x000fc400000000ff */
[----:B------:R-:W4:Y:S02]  /*4860*/  LDL R236, [R1+0x10] ;  /* 0x0000100001ec7983 */ /* 0x000f240000100800 */
[----:B------:R-:W-:Y:S02]  /*4870*/  F2FP.PACK_AB R227, R223, R222 ;  /* 0x000000dedfe3723e */ /* 0x000fe400000000ff */
        /* <DEDUP_REMOVED lines=21> */
[----:B------:R-:W-:-:S02]  /*49d0*/  F2FP.PACK_AB R195, R196, R195 ;  /* 0x000000c3c4c3723e */ /* 0x000fc400000000ff */
[----:B------:R-:W-:Y:S01]  /*49e0*/  F2FP.PACK_AB R194, R197, R194 ;  /* 0x000000c2c5c2723e */ /* 0x000fe200000000ff */
[----:B------:R-:W-:Y:S01]  /*49f0*/  IMAD.WIDE.U32 R196, R250, R243, c[0x0][0x210] ;  /* 0x00008400fac47625 */ /* 0x000fe200078e00f3 */
[----:B------:R-:W-:Y:S02]  /*4a00*/  F2FP.PACK_AB R193, R198, R193 ;  /* 0x000000c1c6c1723e */ /* 0x000fe400000000ff */
[----:B------:R-:W-:Y:S01]  /*4a10*/  F2FP.PACK_AB R192, R221, R192 ;  /* 0x000000c0ddc0723e */ /* 0x000fe200000000ff */
        /* <DEDUP_REMOVED lines=44> */
[----:B------:R-:W-:Y:S01]  /*4ce0*/  F2FP.PACK_AB R190, R210, R209 ;  /* 0x000000d1d2be723e */ /* 0x000fe200000000ff */
[C---:B------:R-:W-:Y:S01]  /*4cf0*/  FMUL.FTZ R212, R3.reuse, R212 ;  /* 0x000000d403d47220 */ /* 0x040fe20000410000 */
[----:B------:R-:W-:Y:S01]  /*4d00*/  F2FP.PACK_AB R194, R192, R194 ;  /* 0x000000c2c0c2723e */ /* 0x000fe200000000ff */
[C---:B------:R-:W-:Y:S02]  /*4d10*/  FMUL.FTZ R213, R3.reuse, R213 ;  /* 0x000000d503d57220 */ /* 0x040fe40000410000 */
[----:B------:R-:W-:-:S02]  /*4d20*/  FMUL.FTZ R214, R3, R214 ;  /* 0x000000d603d67220 */ /* 0x000fc40000410000 */
[----:B------:R-:W-:Y:S02]  /*4d30*/  FMUL.FTZ R215, R3, R215 ;  /* 0x000000d703d77220 */ /* 0x000fe40000410000 */
[----:B------:R-:W-:Y:S01]  /*4d40*/  FADD.FTZ R221, -R244, R188 ;  /* 0x000000bcf4dd7221 */ /* 0x000fe20000010100 */
[----:B------:R-:W-:Y:S01]  /*4d50*/  F2FP.PACK_AB R191, R208, R191 ;  /* 0x000000bfd0bf723e */ /* 0x000fe200000000ff */
[-C--:B------:R-:W-:Y:S01]  /*4d60*/  FFMA.FTZ R188, R238, R198.reuse, R28 ;  /* 0x000000c6eebc7223 */ /* 0x080fe2000001001c */
[----:B------:R-:W-:Y:S01]  /*4d70*/  F2FP.PACK_AB R195, R197, R195 ;  /* 0x000000c3c5c3723e */ /* 0x000fe200000000ff */
[----:B------:R-:W-:Y:S01]  /*4d80*/  FFMA.FTZ R230, R237, R199, R29 ;  /* 0x000000c7ede67223 */ /* 0x000fe2000001001d */
[----:B------:R-:W-:Y:S01]  /*4d90*/  F2FP.PACK_AB R193, R196, R193 ;  /* 0x000000c1c4c1723e */ /* 0x000fe200000000ff */
        /* <DEDUP_REMOVED lines=10> */
[----:B------:R-:W-:Y:S02]  /*4e40*/  F2FP.PACK_AB R198, R201, R198 ;  /* 0x000000c6c9c6723e */ /* 0x000fe400000000ff */
[----:B------:R-:W-:Y:S01]  /*4e50*/  F2FP.PACK_AB R199, R200, R199 ;  /* 0x000000c7c8c7723e */ /* 0x000fe200000000ff */
[----:B------:R-:W-:Y:S01]  /*4e60*/  FADD.FTZ R205, -R244, R205 ;  /* 0x000000cdf4cd7221 */ /* 0x000fe20000010100 */
[----:B------:R-:W-:Y:S02]  /*4e70*/  F2FP.PACK_AB R188, R230, R188 ;  /* 0x000000bce6bc723e */ /* 0x000fe400000000ff */
[----:B------:R-:W-:Y:S02]  /*4e80*/  F2FP.PACK_AB R189, R229, R189 ;  /* 0x000000bde5bd723e */ /* 0x000fe400000000ff */
[----:B------:R-:W-:-:S02]  /*4e90*/  F2FP.PACK_AB R196, R209, R196 ;  /* 0x000000c4d1c4723e */ /* 0x000fc400000000ff */
[----:B------:R-:W-:Y:S02]  /*4ea0*/  F2FP.PACK_AB R197, R208, R197 ;  /* 0x000000c5d0c5723e */ /* 0x000fe400000000ff */
[----:B------:R-:W-:Y:S01]  /*4eb0*/  F2FP.PACK_AB R192, R210, R192 ;  /* 0x000000c0d2c0723e */ /* 0x000fe200000000ff */
        /* <DEDUP_REMOVED lines=41> */
[-C--:B------:R-:W-:Y:S01]  /*5150*/  FFMA.FTZ R196, R135, R232.reuse, R51 ;  /* 0x000000e887c47223 */ /* 0x080fe20000010033 */
[----:B------:R-:W-:Y:S01]  /*5160*/  F2FP.PACK_AB R192, R194, R193 ;  /* 0x000000c1c2c0723e */ /* 0x000fe200000000ff */
[----:B------:R-:W-:-:S02]  /*5170*/  FFMA.FTZ R197, R167, R232, R107 ;  /* 0x000000e8a7c57223 */ /* 0x000fc4000001006b */
[----:B------:R-:W-:Y:S02]  /*5180*/  FFMA.FTZ R200, R165, R230, R105 ;  /* 0x000000e6a5c87223 */ /* 0x000fe40000010069 */
[----:B------:R-:W-:Y:S02]  /*5190*/  FFMA.FTZ R193, R130, R206, R46 ;  /* 0x000000ce82c17223 */ /* 0x000fe4000001002e */
[----:B------:R-:W-:Y:S02]  /*51a0*/  FFMA.FTZ R202, R131, R207, R47 ;  /* 0x000000cf83ca7223 */ /* 0x000fe4000001002f */
[----:B------:R-:W-:Y:S02]  /*51b0*/  FFMA.FTZ R194, R132, R229, R48 ;  /* 0x000000e584c27223 */ /* 0x000fe40000010030 */
[----:B------:R-:W-:Y:S01]  /*51c0*/  FFMA.FTZ R201, R133, R230, R49 ;  /* 0x000000e685c97223 */ /* 0x000fe20000010031 */
[----:B------:R-:W-:Y:S01]  /*51d0*/  F2FP.PACK_AB R195, R196, R195 ;  /* 0x000000c3c4c3723e */ /* 0x000fe200000000ff */
        /* <DEDUP_REMOVED lines=50> */
.L_x_32041:
[----:B------:R-:W-:Y:S05]  /*5500*/  EXIT ;  /* 0x000000000000794d */ /* 0x000fea0003800000 */
.L_x_32039:
[----:B------:R-:W-:Y:S01]  /*5510*/  HFMA2.MMA R3, -RZ, RZ, 0, 5.9604644775390625e-08 ;  /* 0x00000001ff037435 */ /* 0x000fe200000001ff */
[----:B------:R-:W-:-:S02]  /*5520*/  MOV R247, R246 ;  /* 0x000000f600f77202 */ /* 0x000fc40000000f00 */
[----:B------:R-:W-:Y:S02]  /*5530*/  MOV R249, 0xffffffff ;  /* 0xffffffff00f97802 */ /* 0x000fe40000000f00 */
[----:B------:R-:W-:Y:S02]  /*5540*/  MOV R248, 0x5560 ;  /* 0x0000556000f87802 */ /* 0x000fe40000000f00 */
[----:B-----5:R-:W-:Y:S05]  /*5550*/  CALL.REL.NOINC `($__internal_57_$__cuda_sm70_shflsync_bfly_p) ;  /* 0x00000a3000007944 */ /* 0x020fea0003c00000 */
[----:B01---5:R-:W-:Y:S05]  /*5560*/  BRA `(.L_x_32043) ;  /* 0xffffdaf000007947 */ /* 0x023fea000383ffff */
.L_x_32040:
[----:B------:R-:W-:Y:S01]  /*5570*/  HFMA2.MMA R3, -RZ, RZ, 0, 1.1920928955078125e-07 ;  /* 0x00000002ff037435 */ /* 0x000fe200000001ff */
[----:B------:R-:W-:Y:S02]  /*5580*/  MOV R247, R246 ;  /* 0x000000f600f77202 */ /* 0x000fe40000000f00 */
[----:B------:R-:W-:Y:S02]  /*5590*/  MOV R249, 0xffffffff ;  /* 0xffffffff00f97802 */ /* 0x000fe40000000f00 */
[----:B------:R-:W-:Y:S02]  /*55a0*/  MOV R248, 0x55c0 ;  /* 0x000055c000f87802 */ /* 0x000fe40000000f00 */
[----:B-----5:R-:W-:Y:S05]  /*55b0*/  CALL.REL.NOINC `($__internal_57_$__cuda_sm70_shflsync_bfly_p) ;  /* 0x000009d000007944 */ /* 0x020fea0003c00000 */
[----:B-1----:R-:W-:Y:S01]  /*55c0*/  FADD.FTZ R246, R246, R3 ;  /* 0x00000003f6f67221 */ /* 0x002fe20000010000 */
[----:B------:R-:W-:Y:S01]  /*55d0*/  HFMA2.MMA R3, -RZ, RZ, 0, 2.384185791015625e-07 ;  /* 0x00000004ff037435 */ /* 0x000fe200000001ff */
[----:B------:R-:W-:Y:S02]  /*55e0*/  MOV R249, 0xffffffff ;  /* 0xffffffff00f97802 */ /* 0x000fe40000000f00 */
[----:B------:R-:W-:-:S02]  /*55f0*/  MOV R248, 0x5620 ;  /* 0x0000562000f87802 */ /* 0x000fc40000000f00 */
[----:B------:R-:W-:Y:S02]  /*5600*/  MOV R247, R246 ;  /* 0x000000f600f77202 */ /* 0x000fe40000000f00 */
[----:B0----5:R-:W-:Y:S05]  /*5610*/  CALL.REL.NOINC `($__internal_57_$__cuda_sm70_shflsync_bfly_p) ;  /* 0x0000097000007944 */ /* 0x021fea0003c00000 */
[----:B-1----:R-:W-:Y:S01]  /*5620*/  FADD.FTZ R246, R246, R3 ;  /* 0x00000003f6f67221 */ /* 0x002fe20000010000 */
[----:B------:R-:W-:Y:S01]  /*5630*/  HFMA2.MMA R3, -RZ, RZ, 0, 4.76837158203125e-07 ;  /* 0x00000008ff037435 */ /* 0x000fe200000001ff */
[----:B------:R-:W-:Y:S02]  /*5640*/  MOV R249, 0xffffffff ;  /* 0xffffffff00f97802 */ /* 0x000fe40000000f00 */
[----:B------:R-:W-:Y:S02]  /*5650*/  MOV R248, 0x5680 ;  /* 0x0000568000f87802 */ /* 0x000fe40000000f00 */
[----:B------:R-:W-:Y:S02]  /*5660*/  MOV R247, R246 ;  /* 0x000000f600f77202 */ /* 0x000fe40000000f00 */
[----:B0----5:R-:W-:Y:S05]  /*5670*/  CALL.REL.NOINC `($__internal_57_$__cuda_sm70_shflsync_bfly_p) ;  /* 0x0000091000007944 */ /* 0x021fea0003c00000 */
[----:B-1----:R-:W-:Y:S01]  /*5680*/  FADD.FTZ R246, R246, R3 ;  /* 0x00000003f6f67221 */ /* 0x002fe20000010000 */
[----:B------:R-:W-:Y:S01]  /*5690*/  HFMA2.MMA R3, -RZ, RZ, 0, 9.5367431640625e-07 ;  /* 0x00000010ff037435 */ /* 0x000fe200000001ff */
[----:B------:R-:W-:Y:S02]  /*56a0*/  MOV R249, 0xffffffff ;  /* 0xffffffff00f97802 */ /* 0x000fe40000000f00 */
[----:B------:R-:W-:-:S02]  /*56b0*/  MOV R248, 0x56e0 ;  /* 0x000056e000f87802 */ /* 0x000fc40000000f00 */
[----:B------:R-:W-:Y:S02]  /*56c0*/  MOV R247, R246 ;  /* 0x000000f600f77202 */ /* 0x000fe40000000f00 */
[----:B0----5:R-:W-:Y:S05]  /*56d0*/  CALL.REL.NOINC `($__internal_57_$__cuda_sm70_shflsync_bfly_p) ;  /* 0x000008b000007944 */ /* 0x021fea0003c00000 */
        /* <DEDUP_REMOVED lines=117> */
[----:B0----5:R-:W-:Y:S05]  /*5e30*/  CALL.REL.NOINC `($__internal_57_$__cuda_sm70_shflsync_bfly_p) ;  /* 0x0000015000007944 */ /* 0x021fea0003c00000 */
[----:B-1----:R-:W-:Y:S01]  /*5e40*/  FADD.FTZ R247, R247, R3 ;  /* 0x00000003f7f77221 */ /* 0x002fe20000010000 */
[----:B------:R-:W-:Y:S01]  /*5e50*/  HFMA2.MMA R3, -RZ, RZ, 0, 1.1920928955078125e-07 ;  /* 0x00000002ff037435 */ /* 0x000fe200000001ff */
[----:B------:R-:W-:Y:S02]  /*5e60*/  MOV R249, 0xffffffff ;  /* 0xffffffff00f97802 */ /* 0x000fe40000000f00 */
[----:B------:R-:W-:-:S03]  /*5e70*/  MOV R248, 0x5e90 ;  /* 0x00005e9000f87802 */ /* 0x000fc60000000f00 */
[----:B0----5:R-:W-:Y:S05]  /*5e80*/  CALL.REL.NOINC `($__internal_57_$__cuda_sm70_shflsync_bfly_p) ;  /* 0x0000010000007944 */ /* 0x021fea0003c00000 */
[----:B-1----:R-:W-:Y:S01]  /*5e90*/  FADD.FTZ R247, R247, R3 ;  /* 0x00000003f7f77221 */ /* 0x002fe20000010000 */
[----:B------:R-:W-:Y:S01]  /*5ea0*/  HFMA2.MMA R3, -RZ, RZ, 0, 2.384185791015625e-07 ;  /* 0x00000004ff037435 */ /* 0x000fe200000001ff */
[----:B------:R-:W-:Y:S02]  /*5eb0*/  MOV R249, 0xffffffff ;  /* 0xffffffff00f97802 */ /* 0x000fe40000000f00 */
[----:B------:R-:W-:-:S03]  /*5ec0*/  MOV R248, 0x5ee0 ;  /* 0x00005ee000f87802 */ /* 0x000fc60000000f00 */
[----:B0----5:R-:W-:Y:S05]  /*5ed0*/  CALL.REL.NOINC `($__internal_57_$__cuda_sm70_shflsync_bfly_p) ;  /* 0x000000b000007944 */ /* 0x021fea0003c00000 */
[----:B-1----:R-:W-:Y:S01]  /*5ee0*/  FADD.FTZ R247, R247, R3 ;  /* 0x00000003f7f77221 */ /* 0x002fe20000010000 */
[----:B------:R-:W-:Y:S01]  /*5ef0*/  HFMA2.MMA R3, -RZ, RZ, 0, 4.76837158203125e-07 ;  /* 0x00000008ff037435 */ /* 0x000fe200000001ff */
[----:B------:R-:W-:-:S02]  /*5f00*/  MOV R249, 0xffffffff ;  /* 0xffffffff00f97802 */ /* 0x000fc40000000f00 */
[----:B------:R-:W-:-:S03]  /*5f10*/  MOV R248, 0x5f30 ;  /* 0x00005f3000f87802 */ /* 0x000fc60000000f00 */
[----:B0----5:R-:W-:Y:S05]  /*5f20*/  CALL.REL.NOINC `($__internal_57_$__cuda_sm70_shflsync_bfly_p) ;  /* 0x0000006000007944 */ /* 0x021fea0003c00000 */
[----:B-1----:R-:W-:Y:S01]  /*5f30*/  FADD.FTZ R247, R247, R3 ;  /* 0x00000003f7f77221 */ /* 0x002fe20000010000 */
[----:B------:R-:W-:Y:S01]  /*5f40*/  HFMA2.MMA R3, -RZ, RZ, 0, 9.5367431640625e-07 ;  /* 0x00000010ff037435 */ /* 0x000fe200000001ff */
[----:B------:R-:W-:Y:S02]  /*5f50*/  MOV R249, 0xffffffff ;  /* 0xffffffff00f97802 */ /* 0x000fe40000000f00 */
[----:B------:R-:W-:-:S03]  /*5f60*/  MOV R248, 0x5f80 ;  /* 0x00005f8000f87802 */ /* 0x000fc60000000f00 */
[----:B0----5:R-:W-:Y:S05]  /*5f70*/  CALL.REL.NOINC `($__internal_57_$__cuda_sm70_shflsync_bfly_p) ;  /* 0x0000001000007944 */ /* 0x021fea0003c00000 */
[----:B01---5:R-:W-:Y:S05]  /*5f80*/  BRA `(.L_x_32044) ;  /* 0xffffd91000007947 */ /* 0x023fea000383ffff */
        .weak           $__internal_57_$__cuda_sm70_shflsync_bfly_p
        .type           $__internal_57_$__cuda_sm70_shflsync_bfly_p,@function
        .size           $__internal_57_$__cuda_sm70_shflsync_bfly_p,(.L_x_41085 - $__internal_57_$__cuda_sm70_shflsync_bfly_p)
$__internal_57_$__cuda_sm70_shflsync_bfly_p:
[----:B------:R0:W-:Y:S01]  /*5f90*/  STL [R1+0xd8], R0 ;  /* 0x0000d80001007387 */ /* 0x0001e20000100800 */
[----:B------:R-:W-:Y:S04]  /*5fa0*/  WARPSYNC R249 ;  /* 0x000000f900007348 */ /* 0x000fe80003800000 */
[----:B0-----:R-:W-:-:S07]  /*5fb0*/  HFMA2.MMA R0, -RZ, RZ, 0, 1.847743988037109375e-06 ;  /* 0x0000001fff007435 */ /* 0x001fce00000001ff */
[----:B------:R0:W1:Y:S04]  /*5fc0*/  SHFL.BFLY PT, R3, R247, R3, R0 ;  /* 0x0c000003f7037389 */ /* 0x00006800000e0000 */
[----:B0-----:R0:W5:Y:S01]  /*5fd0*/  LDL.LU R0, [R1+0xd8] ;  /* 0x0000d80001007983 */ /* 0x0011620000300800 */
[----:B------:R-:W-:-:S04]  /*5fe0*/  MOV R249, 0x0 ;  /* 0x0000000000f97802 */ /* 0x000fc80000000f00 */
[----:B------:R-:W-:Y:S05]  /*5ff0*/  RET.REL.NODEC R248 `(_ZN10layer_norm31ln_parallel_residual_fwd_kernelINS_13Kernel_traitsIf6__halffS2_fjLj7168ELj1ELj1ELj4ELj16ENS_18Kernel_traits_baseILj7168EfS2_fS2_fjLj128EEEEELb0ELb0ELb1EEEvNS_9FwdParamsE) ;  /* 0xffffa000f8007950 */ /* 0x000fea0003c3ffff */
.L_x_32045:
        /* <DEDUP_REMOVED lines=16> */
.L_x_41085:


//--------------------- .text._ZN10layer_norm31ln_parallel_residual_fwd_kernelINS_13Kernel_traitsIf6__halffS2_fjLj7168ELj1ELj1ELj4ELj16ENS_18Kernel_traits_baseILj7168EfS2_fS2_fjLj128EEEEELb0ELb1ELb0EEEvNS_9FwdParamsE --------------------------
	.section	.text._ZN10layer_norm31ln_parallel_residual_fwd_kernelINS_13Kernel_traitsIf6__halffS2_fjLj7168ELj1ELj1ELj4ELj16ENS_18Kernel_traits_baseILj7168EfS2_fS2_fjLj128EEEEELb0ELb1ELb0EEEvNS_9FwdParamsE,"ax",@progbits
	.sectioninfo	@"SHI_REGISTERS=210"
	.align	128
        .global         _ZN10layer_norm31ln_parallel_residual_fwd_kernelINS_13Kernel_traitsIf6__halffS2_fjLj7168ELj1ELj1ELj4ELj16ENS_18Kernel_traits_baseILj7168EfS2_fS2_fjLj128EEEEELb0ELb1ELb0EEEvNS_9FwdParamsE
        .type           _ZN10layer_norm31ln_parallel_residual_fwd_kernelINS_13Kernel_traitsIf6__halffS2_fjLj7168ELj1ELj1ELj4ELj16ENS_18Kernel_traits_baseILj7168EfS2_fS2_fjLj128EEEEELb0ELb1ELb0EEEvNS_9FwdParamsE,@function
        .size           _ZN10layer_norm31ln_parallel_residual_fwd_kernelINS_13Kernel_traitsIf6__halffS2_fjLj7168ELj1ELj1ELj4ELj16ENS_18Kernel_traits_baseILj7168EfS2_fS2_fjLj128EEEEELb0ELb1ELb0EEEvNS_9FwdParamsE,(.L_x_41086 - _ZN10layer_norm31ln_parallel_residual_fwd_kernelINS_13Kernel_traitsIf6__halffS2_fjLj7168ELj1ELj1ELj4ELj16ENS_18Kernel_traits_baseILj7168EfS2_fS2_fjLj128EEEEELb0ELb1ELb0EEEvNS_9FwdParamsE)
        .other          _ZN10layer_norm31ln_parallel_residual_fwd_kernelINS_13Kernel_traitsIf6__halffS2_fjLj7168ELj1ELj1ELj4ELj16ENS_18Kernel_traits_baseILj7168EfS2_fS2_fjLj128EEEEELb0ELb1ELb0EEEvNS_9FwdParamsE,@"STO_CUDA_ENTRY STV_DEFAULT"
_ZN10layer_norm31ln_parallel_residual_fwd_kernelINS_13Kernel_traitsIf6__halffS2_fjLj7168ELj1ELj1ELj4ELj16ENS_18Kernel_traits_baseILj7168EfS2_fS2_fjLj128EEEEELb0ELb1ELb0EEEvNS_9FwdParamsE:
.text._ZN10layer_norm31ln_parallel_residual_fwd_kernelINS_13Kernel_traitsIf6__halffS2_fjLj7168ELj1ELj1ELj4ELj16ENS_18Kernel_traits_baseILj7168EfS2_fS2_fjLj128EEEEELb0ELb1ELb0EEEvNS_9FwdParamsE:
        /* <DEDUP_REMOVED lines=35> */
.L_x_32047:
[----:B------:R-:W-:Y:S05]  /*0230*/  BSYNC B0 ;  /* 0x0000000000007941 */ /* 0x000fea0003800000 */
.L_x_32046:
        /* <DEDUP_REMOVED lines=17> */
.L_x_32049:
[----:B------:R-:W-:Y:S05]  /*0350*/  BSYNC B0 ;  /* 0x0000000000007941 */ /* 0x000fea0003800000 */
.L_x_32048:
        /* <DEDUP_REMOVED lines=17> */
.L_x_32051:
[----:B------:R-:W-:Y:S05]  /*0470*/  BSYNC B0 ;  /* 0x0000000000007941 */ /* 0x000fea0003800000 */
.L_x_32050:
        /* <DEDUP_REMOVED lines=17> */
.L_x_32053:
[----:B------:R-:W-:Y:S05]  /*0590*/  BSYNC B0 ;  /* 0x0000000000007941 */ /* 0x000fea0003800000 */
.L_x_32052:
        /* <DEDUP_REMOVED lines=17> */
.L_x_32055:
[----:B------:R-:W-:Y:S05]  /*06b0*/  BSYNC B0 ;  /* 0x0000000000007941 */ /* 0x000fea0003800000 */
.L_x_32054:
        /* <DEDUP_REMOVED lines=19> */
.L_x_32057:
[----:B------:R-:W-:Y:S05]  /*07f0*/  BSYNC B0 ;  /* 0x0000000000007941 */ /* 0x000fea0003800000 */
.L_x_32056:
        /* <DEDUP_REMOVED lines=18> */
.L_x_32059:
[----:B------:R-:W-:Y:S05]  /*0920*/  BSYNC B0 ;  /* 0x0000000000007941 */ /* 0x000fea0003800000 */
.L_x_32058:
        /* <DEDUP_REMOVED lines=25> */
.L_x_32203:
        /* <DEDUP_REMOVED lines=26> */
[----:B-1----:R-:W-:Y:S05]  /*0c60*/  @!P1 BRA `(.L_x_32063) ;  /* 0x0000005000009947 */ /* 0x002fea0003800000 */
[----:B-----5:R-:W-:Y:S01]  /*0c70*/  FADD.FTZ R124, R116, R124 ;  /* 0x0000007c747c7221 */ /* 0x020fe20000010000 */
[----:B------:R-:W-:Y:S05]  /*0c80*/  BRA `(.L_x_32063) ;  /* 0x0000003000007947 */ /* 0x000fea0003800000 */
.L_x_32062:
[----:B-1---5:R-:W-:-:S05]  /*0c90*/  HADD2.F32 R125, -RZ, R192.H0_H0 ;  /* 0x200000c0ff7d7230 */ /* 0x022fca0000004100 */
[----:B------:R-:W-:-:S04]  /*0ca0*/  FADD.FTZ R124, R125, R124 ;  /* 0x0000007c7d7c7221 */ /* 0x000fc80000010000 */
[----:B------:R-:W-:Y:S02]  /*0cb0*/  @P1 FADD.FTZ R124, R116, R124 ;  /* 0x0000007c747c1221 */ /* 0x000fe40000010000 */
.L_x_32063:
[----:B------:R-:W-:Y:S01]  /*0cc0*/  HADD2.F32 R125, -RZ, R184.H1_H1 ;  /* 0x300000b8ff7d7230 */ /* 0x000fe20000004100 */
[----:B------:R-:W-:Y:S05]  /*0cd0*/  @P2 BRA `(.L_x_32064) ;  /* 0x0000003000002947 */ /* 0x000fea0003800000 */
[----:B------:R-:W-:Y:S05]  /*0ce0*/  @!P1 BRA `(.L_x_32065) ;  /* 0x0000005000009947 */ /* 0x000fea0003800000 */
[----:B-----5:R-:W-:Y:S01]  /*0cf0*/  FADD.FTZ R125, R117, R125 ;  /* 0x0000007d757d7221 */ /* 0x020fe20000010000 */
[----:B------:R-:W-:Y:S05]  /*0d00*/  BRA `(.L_x_32065) ;  /* 0x0000003000007947 */ /* 0x000fea0003800000 */
.L_x_32064:
[----:B-----5:R-:W-:-:S05]  /*0d10*/  HADD2.F32 R126, -RZ, R192.H1_H1 ;  /* 0x300000c0ff7e7230 */ /* 0x020fca0000004100 */
[----:B------:R-:W-:-:S04]  /*0d20*/  FADD.FTZ R125, R126, R125 ;  /* 0x0000007d7e7d7221 */ /* 0x000fc80000010000 */
[----:B------:R-:W-:Y:S02]  /*0d30*/  @P1 FADD.FTZ R125, R117, R125 ;  /* 0x0000007d757d1221 */ /* 0x000fe40000010000 */
.L_x_32065:
[----:B------:R-:W-:Y:S01]  /*0d40*/  HADD2.F32 R126, -RZ, R185.H0_H0 ;  /* 0x200000b9ff7e7230 */ /* 0x000fe20000004100 */
[----:B------:R-:W-:Y:S05]  /*0d50*/  @P2 BRA `(.L_x_32066) ;  /* 0x0000003000002947 */ /* 0x000fea0003800000 */
[----:B------:R-:W-:Y:S05]  /*0d60*/  @!P1 BRA `(.L_x_32067) ;  /* 0x0000005000009947 */ /* 0x000fea0003800000 */
[----:B-----5:R-:W-:Y:S01]  /*0d70*/  FADD.FTZ R126, R118, R126 ;  /* 0x0000007e767e7221 */ /* 0x020fe20000010000 */
[----:B------:R-:W-:Y:S05]  /*0d80*/  BRA `(.L_x_32067) ;  /* 0x0000003000007947 */ /* 0x000fea0003800000 */
.L_x_32066:
[----:B-----5:R-:W-:-:S05]  /*0d90*/  HADD2.F32 R127, -RZ, R193.H0_H0 ;  /* 0x200000c1ff7f7230 */ /* 0x020fca0000004100 */
[----:B------:R-:W-:-:S04]  /*0da0*/  FADD.FTZ R126, R127, R126 ;  /* 0x0000007e7f7e7221 */ /* 0x000fc80000010000 */
[----:B------:R-:W-:Y:S02]  /*0db0*/  @P1 FADD.FTZ R126, R118, R126 ;  /* 0x0000007e767e1221 */ /* 0x000fe40000010000 */
.L_x_32067:
[----:B------:R-:W-:Y:S01]  /*0dc0*/  HADD2.F32 R127, -RZ, R185.H1_H1 ;  /* 0x300000b9ff7f7230 */ /* 0x000fe20000004100 */
[----:B------:R-:W-:Y:S05]  /*0dd0*/  @P2 BRA `(.L_x_32068) ;  /* 0x0000003000002947 */ /* 0x000fea0003800000 */
[----:B------:R-:W-:Y:S05]  /*0de0*/  @!P1 BRA `(.L_x_32069) ;  /* 0x0000005000009947 */ /* 0x000fea0003800000 */
[----:B-----5:R-:W-:Y:S01]  /*0df0*/  FADD.FTZ R127, R119, R127 ;  /* 0x0000007f777f7221 */ /* 0x020fe20000010000 */
[----:B------:R-:W-:Y:S05]  /*0e00*/  BRA `(.L_x_32069) ;  /* 0x0000003000007947 */ /* 0x000fea0003800000 */
.L_x_32068:
[----:B-----5:R-:W-:-:S05]  /*0e10*/  HADD2.F32 R128, -RZ, R193.H1_H1 ;  /* 0x300000c1ff807230 */ /* 0x020fca0000004100 */
[----:B------:R-:W-:-:S04]  /*0e20*/  FADD.FTZ R127, R128, R127 ;  /* 0x0000007f807f7221 */ /* 0x000fc80000010000 */
[----:B------:R-:W-:Y:S02]  /*0e30*/  @P1 FADD.FTZ R127, R119, R127 ;  /* 0x0000007f777f1221 */ /* 0x000fe40000010000 */
.L_x_32069:
[----:B------:R-:W-:Y:S01]  /*0e40*/  HADD2.F32 R128, -RZ, R186.H0_H0 ;  /* 0x200000baff807230 */ /* 0x000fe20000004100 */
[----:B------:R-:W-:Y:S05]  /*0e50*/  @P2 BRA `(.L_x_32070) ;  /* 0x0000003000002947 */ /* 0x000fea0003800000 */
[----:B------:R-:W-:Y:S05]  /*0e60*/  @!P1 BRA `(.L_x_32071) ;  /* 0x0000005000009947 */ /* 0x000fea0003800000 */
[----:B-----5:R-:W-:Y:S01]  /*0e70*/  FADD.FTZ R128, R120, R128 ;  /* 0x0000008078807221 */ /* 0x020fe20000010000 */
[----:B------:R-:W-:Y:S05]  /*0e80*/  BRA `(.L_x_32071) ;  /* 0x0000003000007947 */ /* 0x000fea0003800000 */
.L_x_32070:
[----:B-----5:R-:W-:-:S05]  /*0e90*/  HADD2.F32 R129, -RZ, R194.H0_H0 ;  /* 0x200000c2ff817230 */ /* 0x020fca0000004100 */
[----:B------:R-:W-:-:S04]  /*0ea0*/  FADD.FTZ R128, R129, R128 ;  /* 0x0000008081807221 */ /* 0x000fc80000010000 */
[----:B------:R-:W-:Y:S02]  /*0eb0*/  @P1 FADD.FTZ R128, R120, R128 ;  /* 0x0000008078801221 */ /* 0x000fe40000010000 */
.L_x_32071:
[----:B------:R-:W-:Y:S01]  /*0ec0*/  HADD2.F32 R129, -RZ, R186.H1_H1 ;  /* 0x300000baff817230 */ /* 0x000fe20000004100 */
[----:B------:R-:W-:Y:S05]  /*0ed0*/  @P2 BRA `(.L_x_32072) ;  /* 0x0000003000002947 */ /* 0x000fea0003800000 */
[----:B------:R-:W-:Y:S05]  /*0ee0*/  @!P1 BRA `(.L_x_32073) ;  /* 0x0000005000009947 */ /* 0x000fea0003800000 */
[----:B-----5:R-:W-:Y:S01]  /*0ef0*/  FADD.FTZ R129, R121, R129 ;  /* 0x0000008179817221 */ /* 0x020fe20000010000 */
[----:B------:R-:W-:Y:S05]  /*0f00*/  BRA `(.L_x_32073) ;  /* 0x0000003000007947 */ /* 0x000fea0003800000 */
.L_x_32072:
[----:B-----5:R-:W-:-:S05]  /*0f10*/  HADD2.F32 R130, -RZ, R194.H1_H1 ;  /* 0x300000c2ff827230 */ /* 0x020fca0000004100 */
[----:B------:R-:W-:-:S04]  /*0f20*/  FADD.FTZ R129, R130, R129 ;  /* 0x0000008182817221 */ /* 0x000fc80000010000 */
[----:B------:R-:W-:Y:S02]  /*0f30*/  @P1 FADD.FTZ R129, R121, R129 ;  /* 0x0000008179811221 */ /* 0x000fe40000010000 */
.L_x_32073:
[----:B------:R-:W-:Y:S01]  /*0f40*/  HADD2.F32 R130, -RZ, R187.H0_H0 ;  /* 0x200000bbff827230 */ /* 0x000fe20000004100 */
[----:B------:R-:W-:Y:S05]  /*0f50*/  @P2 BRA `(.L_x_32074) ;  /* 0x0000003000002947 */ /* 0x000fea0003800000 */
[----:B------:R-:W-:Y:S05]  /*0f60*/  @!P1 BRA `(.L_x_32075) ;  /* 0x0000005000009947 */ /* 0x000fea0003800000 */
[----:B-----5:R-:W-:Y:S01]  /*0f70*/  FADD.FTZ R130, R122, R130 ;  /* 0x000000827a827221 */ /* 0x020fe20000010000 */
[----:B------:R-:W-:Y:S05]  /*0f80*/  BRA `(.L_x_32075) ;  /* 0x0000003000007947 */ /* 0x000fea0003800000 */
.L_x_32074:
[----:B-----5:R-:W-:-:S05]  /*0f90*/  HADD2.F32 R131, -RZ, R195.H0_H0 ;  /* 0x200000c3ff837230 */ /* 0x020fca0000004100 */
[----:B------:R-:W-:-:S04]  /*0fa0*/  FADD.FTZ R130, R131, R130 ;  /* 0x0000008283827221 */ /* 0x000fc80000010000 */
[----:B------:R-:W-:Y:S02]  /*0fb0*/  @P1 FADD.FTZ R130, R122, R130 ;  /* 0x000000827a821221 */ /* 0x000fe40000010000 */
.L_x_32075:
[----:B------:R-:W-:Y:S01]  /*0fc0*/  HADD2.F32 R131, -RZ, R187.H1_H1 ;  /* 0x300000bbff837230 */ /* 0x000fe20000004100 */
[----:B------:R-:W-:Y:S05]  /*0fd0*/  @P2 BRA `(.L_x_32076) ;  /* 0x0000003000002947 */ /* 0x000fea0003800000 */
[----:B------:R-:W-:Y:S05]  /*0fe0*/  @!P1 BRA `(.L_x_32077) ;  /* 0x0000005000009947 */ /* 0x000fea0003800000 */
[----:B-----5:R-:W-:Y:S01]  /*0ff0*/  FADD.FTZ R131, R123, R131 ;  /* 0x000000837b837221 */ /* 0x020fe20000010000 */
[----:B------:R-:W-:Y:S05]  /*1000*/  BRA `(.L_x_32077) ;  /* 0x0000003000007947 */ /* 0x000fea0003800000 */
.L_x_32076:
[----:B-----5:R-:W-:-:S05]  /*1010*/  HADD2.F32 R184, -RZ, R195.H1_H1 ;  /* 0x300000c3ffb87230 */ /* 0x020fca0000004100 */
[----:B------:R-:W-:-:S04]  /*1020*/  FADD.FTZ R131, R184, R131 ;  /* 0x00000083b8837221 */ /* 0x000fc80000010000 */
[----:B------:R-:W-:Y:S02]  /*1030*/  @P1 FADD.FTZ R131, R123, R131 ;  /* 0x000000837b831221 */ /* 0x000fe40000010000 */
.L_x_32077:
[C---:B------:R-:W-:Y:S02]  /*1040*/  LEA R186, P1, R183.reuse, c[0x0][0x188], 0x5 ;  /* 0x00006200b7ba7a11 */ /* 0x040fe400078228ff */
[C---:B------:R-:W-:Y:S02]  /*1050*/  IADD3 R184, R183.reuse, 0x80, RZ ;  /* 0x00000080b7b87810 */ /* 0x040fe40007ffe0ff */
[----:B------:R-:W-:-:S05]  /*1060*/  LEA.HI.X R187, R183, c[0x0][0x18c], RZ, 0x5, P1 ;  /* 0x00006300b7bb7a11 */ /* 0x000fca00008f2cff */
[----:B------:R1:W-:Y:S04]  /*1070*/  STG.E.128 [R186.64], R124 ;  /* 0x0000007cba007986 */ /* 0x0003e8000c101d04 */
[----:B------:R1:W-:Y:S02]  /*1080*/  STG.E.128 [R186.64+0x10], R128 ;  /* 0x00001080ba007986 */ /* 0x0003e4000c101d04 */
.L_x_32061:
[----:B------:R-:W-:Y:S05]  /*1090*/  BSYNC B0 ;  /* 0x0000000000007941 */ /* 0x000fea0003800000 */
.L_x_32060:
        /* <DEDUP_REMOVED lines=18> */
[----:B------:R-:W-:Y:S01]  /*11c0*/  ISETP.NE.AND.EX P2, PT, RZ, c[0x0][0x17c], PT, P2 ;  /* 0x00005f00ff007a0c */ /* 0x000fe20003f45320 */
[----:B---3--:R-:W-:-:S12]  /*11d0*/  HADD2.F32 R132, -RZ, R188.H0_H0 ;  /* 0x200000bcff847230 */ /* 0x008fd80000004100 */
[----:B------:R-:W-:Y:S05]  /*11e0*/  @P2 BRA `(.L_x_32080) ;  /* 0x0000003000002947 */ /* 0x000fea0003800000 */
[----:B--2---:R-:W-:Y:S05]  /*11f0*/  @!P1 BRA `(.L_x_32081) ;  /* 0x0000005000009947 */ /* 0x004fea0003800000 */
[----:B-----5:R-:W-:Y:S01]  /*1200*/  FADD.FTZ R132, R116, R132 ;  /* 0x0000008474847221 */ /* 0x020fe20000010000 */
[----:B------:R-:W-:Y:S05]  /*1210*/  BRA `(.L_x_32081) ;  /* 0x0000003000007947 */ /* 0x000fea0003800000 */
.L_x_32080:
[----:B--2--5:R-:W-:-:S05]  /*1220*/  HADD2.F32 R133, -RZ, R192.H0_H0 ;  /* 0x200000c0ff857230 */ /* 0x024fca0000004100 */
[----:B------:R-:W-:-:S04]  /*1230*/  FADD.FTZ R132, R133, R132 ;  /* 0x0000008485847221 */ /* 0x000fc80000010000 */
[----:B------:R-:W-:Y:S02]  /*1240*/  @P1 FADD.FTZ R132, R116, R132 ;  /* 0x0000008474841221 */ /* 0x000fe40000010000 */
.L_x_32081:
[----:B------:R-:W-:Y:S01]  /*1250*/  HADD2.F32 R133, -RZ, R188.H1_H1 ;  /* 0x300000bcff857230 */ /* 0x000fe20000004100 */
[----:B------:R-:W-:Y:S05]  /*1260*/  @P2 BRA `(.L_x_32082) ;  /* 0x0000003000002947 */ /* 0x000fea0003800000 */
[----:B------:R-:W-:Y:S05]  /*1270*/  @!P1 BRA `(.L_x_32083) ;  /* 0x0000005000009947 */ /* 0x000fea0003800000 */
[----:B-----5:R-:W-:Y:S01]  /*1280*/  FADD.FTZ R133, R117, R133 ;  /* 0x0000008575857221 */ /* 0x020fe20000010000 */
[----:B------:R-:W-:Y:S05]  /*1290*/  BRA `(.L_x_32083) ;  /* 0x0000003000007947 */ /* 0x000fea0003800000 */
.L_x_32082:
[----:B-----5:R-:W-:-:S05]  /*12a0*/  HADD2.F32 R134, -RZ, R192.H1_H1 ;  /* 0x300000c0ff867230 */ /* 0x020fca0000004100 */
[----:B------:R-:W-:-:S04]  /*12b0*/  FADD.FTZ R133, R134, R133 ;  /* 0x0000008586857221 */ /* 0x000fc80000010000 */
[----:B------:R-:W-:Y:S02]  /*12c0*/  @P1 FADD.FTZ R133, R117, R133 ;  /* 0x0000008575851221 */ /* 0x000fe40000010000 */
.L_x_32083:
[----:B------:R-:W-:Y:S01]  /*12d0*/  HADD2.F32 R134, -RZ, R189.H0_H0 ;  /* 0x200000bdff867230 */ /* 0x000fe20000004100 */
[----:B------:R-:W-:Y:S05]  /*12e0*/  @P2 BRA `(.L_x_32084) ;  /* 0x0000003000002947 */ /* 0x000fea0003800000 */
[----:B------:R-:W-:Y:S05]  /*12f0*/  @!P1 BRA `(.L_x_32085) ;  /* 0x0000005000009947 */ /* 0x000fea0003800000 */
[----:B-----5:R-:W-:Y:S01]  /*1300*/  FADD.FTZ R134, R118, R134 ;  /* 0x0000008676867221 */ /* 0x020fe20000010000 */
[----:B------:R-:W-:Y:S05]  /*1310*/  BRA `(.L_x_32085) ;  /* 0x0000003000007947 */ /* 0x000fea0003800000 */
.L_x_32084:
[----:B-----5:R-:W-:-:S05]  /*1320*/  HADD2.F32 R135, -RZ, R193.H0_H0 ;  /* 0x200000c1ff877230 */ /* 0x020fca0000004100 */
[----:B------:R-:W-:-:S04]  /*1330*/  FADD.FTZ R134, R135, R134 ;  /* 0x0000008687867221 */ /* 0x000fc80000010000 */
[----:B------:R-:W-:Y:S02]  /*1340*/  @P1 FADD.FTZ R134, R118, R134 ;  /* 0x0000008676861221 */ /* 0x000fe40000010000 */
.L_x_32085:
[----:B------:R-:W-:Y:S01]  /*1350*/  HADD2.F32 R135, -RZ, R189.H1_H1 ;  /* 0x300000bdff877230 */ /* 0x000fe20000004100 */
[----:B------:R-:W-:Y:S05]  /*1360*/  @P2 BRA `(.L_x_32086) ;  /* 0x0000003000002947 */ /* 0x000fea0003800000 */
[----:B------:R-:W-:Y:S05]  /*1370*/  @!P1 BRA `(.L_x_32087) ;  /* 0x0000005000009947 */ /* 0x000fea0003800000 */
[----:B-----5:R-:W-:Y:S01]  /*1380*/  FADD.FTZ R135, R119, R135 ;  /* 0x0000008777877221 */ /* 0x020fe20000010000 */
[----:B------:R-:W-:Y:S05]  /*1390*/  BRA `(.L_x_32087) ;  /* 0x0000003000007947 */ /* 0x000fea0003800000 */
.L_x_32086:
[----:B-----5:R-:W-:-:S05]  /*13a0*/  HADD2.F32 R136, -RZ, R193.H1_H1 ;  /* 0x300000c1ff887230 */ /* 0x020fca0000004100 */
[----:B------:R-:W-:-:S04]  /*13b0*/  FADD.FTZ R135, R136, R135 ;  /* 0x0000008788877221 */ /* 0x000fc80000010000 */
[----:B------:R-:W-:Y:S02]  /*13c0*/  @P1 FADD.FTZ R135, R119, R135 ;  /* 0x0000008777871221 */ /* 0x000fe40000010000 */
.L_x_32087:
[----:B------:R-:W-:Y:S01]  /*13d0*/  HADD2.F32 R136, -RZ, R190.H0_H0 ;  /* 0x200000beff887230 */ /* 0x000fe20000004100 */
[----:B------:R-:W-:Y:S05]  /*13e0*/  @P2 BRA `(.L_x_32088) ;  /* 0x0000003000002947 */ /* 0x000fea0003800000 */
[----:B------:R-:W-:Y:S05]  /*13f0*/  @!P1 BRA `(.L_x_32089) ;  /* 0x0000005000009947 */ /* 0x000fea0003800000 */
[----:B-----5:R-:W-:Y:S01]  /*1400*/  FADD.FTZ R136, R120, R136 ;  /* 0x0000008878887221 */ /* 0x020fe20000010000 */
[----:B------:R-:W-:Y:S05]  /*1410*/  BRA `(.L_x_32089) ;  /* 0x0000003000007947 */ /* 0x000fea0003800000 */
.L_x_32088:
[----:B-----5:R-:W-:-:S05]  /*1420*/  HADD2.F32 R137, -RZ, R194.H0_H0 ;  /* 0x200000c2ff897230 */ /* 0x020fca0000004100 */
[----:B------:R-:W-:-:S04]  /*1430*/  FADD.FTZ R136, R137, R136 ;  /* 0x0000008889887221 */ /* 0x000fc80000010000 */
[----:B------:R-:W-:Y:S02]  /*1440*/  @P1 FADD.FTZ R136, R120, R136 ;  /* 0x0000008878881221 */ /* 0x000fe40000010000 */
.L_x_32089:
[----:B------:R-:W-:Y:S01]  /*1450*/  HADD2.F32 R137, -RZ, R190.H1_H1 ;  /* 0x300000beff897230 */ /* 0x000fe20000004100 */
[----:B------:R-:W-:Y:S05]  /*1460*/  @P2 BRA `(.L_x_32090) ;  /* 0x0000003000002947 */ /* 0x000fea0003800000 */
[----:B------:R-:W-:Y:S05]  /*1470*/  @!P1 BRA `(.L_x_32091) ;  /* 0x0000005000009947 */ /* 0x000fea0003800000 */
[----:B-----5:R-:W-:Y:S01]  /*1480*/  FADD.FTZ R137, R121, R137 ;  /* 0x0000008979897221 */ /* 0x020fe20000010000 */
[----:B------:R-:W-:Y:S05]  /*1490*/  BRA `(.L_x_32091) ;  /* 0x0000003000007947 */ /* 0x000fea0003800000 */
.L_x_32090:
[----:B-----5:R-:W-:-:S05]  /*14a0*/  HADD2.F32 R138, -RZ, R194.H1_H1 ;  /* 0x300000c2ff8a7230 */ /* 0x020fca0000004100 */
[----:B------:R-:W-:-:S04]  /*14b0*/  FADD.FTZ R137, R138, R137 ;  /* 0x000000898a897221 */ /* 0x000fc80000010000 */
[----:B------:R-:W-:Y:S02]  /*14c0*/  @P1 FADD.FTZ R137, R121, R137 ;  /* 0x0000008979891221 */ /* 0x000fe40000010000 */
.L_x_32091:
[----:B------:R-:W-:Y:S01]  /*14d0*/  HADD2.F32 R138, -RZ, R191.H0_H0 ;  /* 0x200000bfff8a7230 */ /* 0x000fe20000004100 */
[----:B------:R-:W-:Y:S05]  /*14e0*/  @P2 BRA `(.L_x_32092) ;  /* 0x0000003000002947 */ /* 0x000fea0003800000 */
[----:B------:R-:W-:Y:S05]  /*14f0*/  @!P1 BRA `(.L_x_32093) ;  /* 0x0000005000009947 */ /* 0x000fea0003800000 */
[----:B-----5:R-:W-:Y:S01]  /*1500*/  FADD.FTZ R138, R122, R138 ;  /* 0x0000008a7a8a7221 */ /* 0x020fe20000010000 */
[----:B------:R-:W-:Y:S05]  /*1510*/  BRA `(.L_x_32093) ;  /* 0x0000003000007947 */ /* 0x000fea0003800000 */
.L_x_32092:
[----:B-----5:R-:W-:-:S05]  /*1520*/  HADD2.F32 R139, -RZ, R195.H0_H0 ;  /* 0x200000c3ff8b7230 */ /* 0x020fca0000004100 */
[----:B------:R-:W-:-:S04]  /*1530*/  FADD.FTZ R138, R139, R138 ;  /* 0x0000008a8b8a7221 */ /* 0x000fc80000010000 */
[----:B------:R-:W-:Y:S02]  /*1540*/  @P1 FADD.FTZ R138, R122, R138 ;  /* 0x0000008a7a8a1221 */ /* 0x000fe40000010000 */
.L_x_32093:
[----:B------:R-:W-:Y:S01]  /*1550*/  HADD2.F32 R139, -RZ, R191.H1_H1 ;  /* 0x300000bfff8b7230 */ /* 0x000fe20000004100 */
[----:B------:R-:W-:Y:S05]  /*1560*/  @P2 BRA `(.L_x_32094) ;  /* 0x0000003000002947 */ /* 0x000fea0003800000 */
[----:B------:R-:W-:Y:S05]  /*1570*/  @!P1 BRA `(.L_x_32095) ;  /* 0x0000005000009947 */ /* 0x000fea0003800000 */
[----:B-----5:R-:W-:Y:S01]  /*1580*/  FADD.FTZ R139, R123, R139 ;  /* 0x0000008b7b8b7221 */ /* 0x020fe20000010000 */
[----:B------:R-:W-:Y:S05]  /*1590*/  BRA `(.L_x_32095) ;  /* 0x0000003000007947 */ /* 0x000fea0003800000 */
.L_x_32094:
[----:B-1---5:R-:W-:-:S05]  /*15a0*/  HADD2.F32 R186, -RZ, R195.H1_H1 ;  /* 0x300000c3ffba7230 */ /* 0x022fca0000004100 */
[----:B------:R-:W-:-:S04]  /*15b0*/  FADD.FTZ R139, R186, R139 ;  /* 0x0000008bba8b7221 */ /* 0x000fc80000010000 */
[----:B------:R-:W-:Y:S02]  /*15c0*/  @P1 FADD.FTZ R139, R123, R139 ;  /* 0x0000008b7b8b1221 */ /* 0x000fe40000010000 */
.L_x_32095:
[----:B-1----:R-:W-:-:S04]  /*15d0*/  LEA R186, P1, R184, c[0x0][0x188], 0x5 ;  /* 0x00006200b8ba7a11 */ /* 0x002fc800078228ff */
[C---:B------:R-:W-:Y:S02]  /*15e0*/  LEA.HI.X R187, R184.reuse, c[0x0][0x18c], RZ, 0x5, P1 ;  /* 0x00006300b8bb7a11 */ /* 0x040fe400008f2cff */
[----:B------:R-:W-:-:S03]  /*15f0*/  IADD3 R184, R184, 0x80, RZ ;  /* 0x00000080b8b87810 */ /* 0x000fc60007ffe0ff */
[----:B------:R1:W-:Y:S04]  /*1600*/  STG.E.128 [R186.64], R132 ;  /* 0x00000084ba007986 */ /* 0x0003e8000c101d04 */
[----:B------:R1:W-:Y:S02]  /*1610*/  STG.E.128 [R186.64+0x10], R136 ;  /* 0x00001088ba007986 */ /* 0x0003e4000c101d04 */
.L_x_32079:
[----:B------:R-:W-:Y:S05]  /*1620*/  BSYNC B0 ;  /* 0x0000000000007941 */ /* 0x000fea0003800000 */
.L_x_32078:
        /* <DEDUP_REMOVED lines=24> */
.L_x_32098:
[----:B--2--5:R-:W-:-:S05]  /*17b0*/  HADD2.F32 R141, -RZ, R192.H0_H0 ;  /* 0x200000c0ff8d7230 */ /* 0x024fca0000004100 */
[----:B------:R-:W-:-:S04]  /*17c0*/  FADD.FTZ R140, R141, R140 ;  /* 0x0000008c8d8c7221 */ /* 0x000fc80000010000 */
[----:B------:R-:W-:Y:S02]  /*17d0*/  @P1 FADD.FTZ R140, R116, R140 ;  /* 0x0000008c748c1221 */ /* 0x000fe40000010000 */
.L_x_32099:
[----:B------:R-:W-:Y:S01]  /*17e0*/  HADD2.F32 R141, -RZ, R188.H1_H1 ;  /* 0x300000bcff8d7230 */ /* 0x000fe20000004100 */
[----:B------:R-:W-:Y:S05]  /*17f0*/  @P2 BRA `(.L_x_32100) ;  /* 0x0000003000002947 */ /* 0x000fea0003800000 */
[----:B------:R-:W-:Y:S05]  /*1800*/  @!P1 BRA `(.L_x_32101) ;  /* 0x0000005000009947 */ /* 0x000fea0003800000 */
[----:B-----5:R-:W-:Y:S01]  /*1810*/  FADD.FTZ R141, R117, R141 ;  /* 0x0000008d758d7221 */ /* 0x020fe20000010000 */
[----:B------:R-:W-:Y:S05]  /*1820*/  BRA `(.L_x_32101) ;  /* 0x0000003000007947 */ /* 0x000fea0003800000 */
.L_x_32100:
[----:B-----5:R-:W-:-:S05]  /*1830*/  HADD2.F32 R142, -RZ, R192.H1_H1 ;  /* 0x300000c0ff8e7230 */ /* 0x020fca0000004100 */
[----:B------:R-:W-:-:S04]  /*1840*/  FADD.FTZ R141, R142, R141 ;  /* 0x0000008d8e8d7221 */ /* 0x000fc80000010000 */
[----:B------:R-:W-:Y:S02]  /*1850*/  @P1 FADD.FTZ R141, R117, R141 ;  /* 0x0000008d758d1221 */ /* 0x000fe40000010000 */
.L_x_32101:
[----:B------:R-:W-:Y:S01]  /*1860*/  HADD2.F32 R142, -RZ, R189.H0_H0 ;  /* 0x200000bdff8e7230 */ /* 0x000fe20000004100 */
[----:B------:R-:W-:Y:S05]  /*1870*/  @P2 BRA `(.L_x_32102) ;  /* 0x0000003000002947 */ /* 0x000fea0003800000 */
[----:B------:R-:W-:Y:S05]  /*1880*/  @!P1 BRA `(.L_x_32103) ;  /* 0x0000005000009947 */ /* 0x000fea0003800000 */
[----:B-----5:R-:W-:Y:S01]  /*1890*/  FADD.FTZ R142, R118, R142 ;  /* 0x0000008e768e7221 */ /* 0x020fe20000010000 */
[----:B------:R-:W-:Y:S05]  /*18a0*/  BRA `(.L_x_32103) ;  /* 0x0000003000007947 */ /* 0x000fea0003800000 */
.L_x_32102:
[----:B-----5:R-:W-:-:S05]  /*18b0*/  HADD2.F32 R143, -RZ, R193.H0_H0 ;  /* 0x200000c1ff8f7230 */ /* 0x020fca0000004100 */
[----:B------:R-:W-:-:S04]  /*18c0*/  FADD.FTZ R142, R143, R142 ;  /* 0x0000008e8f8e7221 */ /* 0x000fc80000010000 */
[----:B------:R-:W-:Y:S02]  /*18d0*/  @P1 FADD.FTZ R142, R118, R142 ;  /* 0x0000008e768e1221 */ /* 0x000fe40000010000 */
.L_x_32103:
[----:B------:R-:W-:Y:S01]  /*18e0*/  HADD2.F32 R143, -RZ, R189.H1_H1 ;  /* 0x300000bdff8f7230 */ /* 0x000fe20000004100 */
[----:B------:R-:W-:Y:S05]  /*18f0*/  @P2 BRA `(.L_x_32104) ;  /* 0x0000003000002947 */ /* 0x000fea0003800000 */
[----:B------:R-:W-:Y:S05]  /*1900*/  @!P1 BRA `(.L_x_32105) ;  /* 0x0000005000009947 */ /* 0x000fea0003800000 */
[----:B-----5:R-:W-:Y:S01]  /*1910*/  FADD.FTZ R143, R119, R143 ;  /* 0x0000008f778f7221 */ /* 0x020fe20000010000 */
[----:B------:R-:W-:Y:S05]  /*1920*/  BRA `(.L_x_32105) ;  /* 0x0000003000007947 */ /* 0x000fea0003800000 */
.L_x_32104:
[----:B-----5:R-:W-:-:S05]  /*1930*/  HADD2.F32 R144, -RZ, R193.H1_H1 ;  /* 0x300000c1ff907230 */ /* 0x020fca0000004100 */
[----:B------:R-:W-:-:S04]  /*1940*/  FADD.FTZ R143, R144, R143 ;  /* 0x0000008f908f7221 */ /* 0x000fc80000010000 */
[----:B------:R-:W-:Y:S02]  /*1950*/  @P1 FADD.FTZ R143, R119, R143 ;  /* 0x0000008f778f1221 */ /* 0x000fe40000010000 */
.L_x_32105:
[----:B------:R-:W-:Y:S01]  /*1960*/  HADD2.F32 R144, -RZ, R190.H0_H0 ;  /* 0x200000beff907230 */ /* 0x000fe20000004100 */
[----:B------:R-:W-:Y:S05]  /*1970*/  @P2 BRA `(.L_x_32106) ;  /* 0x0000003000002947 */ /* 0x000fea0003800000 */
[----:B------:R-:W-:Y:S05]  /*1980*/  @!P1 BRA `(.L_x_32107) ;  /* 0x0000005000009947 */ /* 0x000fea0003800000 */
[----:B-----5:R-:W-:Y:S01]  /*1990*/  FADD.FTZ R144, R120, R144 ;  /* 0x0000009078907221 */ /* 0x020fe20000010000 */
[----:B------:R-:W-:Y:S05]  /*19a0*/  BRA `(.L_x_32107) ;  /* 0x0000003000007947 */ /* 0x000fea0003800000 */
.L_x_32106:
[----:B-----5:R-:W-:-:S05]  /*19b0*/  HADD2.F32 R145, -RZ, R194.H0_H0 ;  /* 0x200000c2ff917230 */ /* 0x020fca0000004100 */
[----:B------:R-:W-:-:S04]  /*19c0*/  FADD.FTZ R144, R145, R144 ;  /* 0x0000009091907221 */ /* 0x000fc80000010000 */
[----:B------:R-:W-:Y:S02]  /*19d0*/  @P1 FADD.FTZ R144, R120, R144 ;  /* 0x0000009078901221 */ /* 0x000fe40000010000 */
.L_x_32107:
[----:B------:R-:W-:Y:S01]  /*19e0*/  HADD2.F32 R145, -RZ, R190.H1_H1 ;  /* 0x300000beff917230 */ /* 0x000fe20000004100 */
[----:B------:R-:W-:Y:S05]  /*19f0*/  @P2 BRA `(.L_x_32108) ;  /* 0x0000003000002947 */ /* 0x000fea0003800000 */
[----:B------:R-:W-:Y:S05]  /*1a00*/  @!P1 BRA `(.L_x_32109) ;  /* 0x0000005000009947 */ /* 0x000fea0003800000 */
[----:B-----5:R-:W-:Y:S01]  /*1a10*/  FADD.FTZ R145, R121, R145 ;  /* 0x0000009179917221 */ /* 0x020fe20000010000 */
[----:B------:R-:W-:Y:S05]  /*1a20*/  BRA `(.L_x_32109) ;  /* 0x0000003000007947 */ /* 0x000fea0003800000 */
.L_x_32108:
[----:B-----5:R-:W-:-:S05]  /*1a30*/  HADD2.F32 R146, -RZ, R194.H1_H1 ;  /* 0x300000c2ff927230 */ /* 0x020fca0000004100 */
[----:B------:R-:W-:-:S04]  /*1a40*/  FADD.FTZ R145, R146, R145 ;  /* 0x0000009192917221 */ /* 0x000fc80000010000 */
[----:B------:R-:W-:Y:S02]  /*1a50*/  @P1 FADD.FTZ R145, R121, R145 ;  /* 0x0000009179911221 */ /* 0x000fe40000010000 */
.L_x_32109:
[----:B------:R-:W-:Y:S01]  /*1a60*/  HADD2.F32 R146, -RZ, R191.H0_H0 ;  /* 0x200000bfff927230 */ /* 0x000fe20000004100 */
[----:B------:R-:W-:Y:S05]  /*1a70*/  @P2 BRA `(.L_x_32110) ;  /* 0x0000003000002947 */ /* 0x000fea0003800000 */
[----:B------:R-:W-:Y:S05]  /*1a80*/  @!P1 BRA `(.L_x_32111) ;  /* 0x0000005000009947 */ /* 0x000fea0003800000 */
[----:B-----5:R-:W-:Y:S01]  /*1a90*/  FADD.FTZ R146, R122, R146 ;  /* 0x000000927a927221 */ /* 0x020fe20000010000 */
[----:B------:R-:W-:Y:S05]  /*1aa0*/  BRA `(.L_x_32111) ;  /* 0x0000003000007947 */ /* 0x000fea0003800000 */
.L_x_32110:
[----:B-----5:R-:W-:-:S05]  /*1ab0*/  HADD2.F32 R147, -RZ, R195.H0_H0 ;  /* 0x200000c3ff937230 */ /* 0x020fca0000004100 */
[----:B------:R-:W-:-:S04]  /*1ac0*/  FADD.FTZ R146, R147, R146 ;  /* 0x0000009293927221 */ /* 0x000fc80000010000 */
[----:B------:R-:W-:Y:S02]  /*1ad0*/  @P1 FADD.FTZ R146, R122, R146 ;  /* 0x000000927a921221 */ /* 0x000fe40000010000 */
.L_x_32111:
[----:B------:R-:W-:Y:S01]  /*1ae0*/  HADD2.F32 R147, -RZ, R191.H1_H1 ;  /* 0x300000bfff937230 */ /* 0x000fe20000004100 */
[----:B------:R-:W-:Y:S05]  /*1af0*/  @P2 BRA `(.L_x_32112) ;  /* 0x0000003000002947 */ /* 0x000fea0003800000 */
[----:B------:R-:W-:Y:S05]  /*1b00*/  @!P1 BRA `(.L_x_32113) ;  /* 0x0000005000009947 */ /* 0x000fea0003800000 */
[----:B-----5:R-:W-:Y:S01]  /*1b10*/  FADD.FTZ R147, R123, R147 ;  /* 0x000000937b937221 */ /* 0x020fe20000010000 */
[----:B------:R-:W-:Y:S05]  /*1b20*/  BRA `(.L_x_32113) ;  /* 0x0000003000007947 */ /* 0x000fea0003800000 */
.L_x_32112:
[----:B-1---5:R-:W-:-:S05]  /*1b30*/  HADD2.F32 R186, -RZ, R195.H1_H1 ;  /* 0x300000c3ffba7230 */ /* 0x022fca0000004100 */
[----:B------:R-:W-:-:S04]  /*1b40*/  FADD.FTZ R147, R186, R147 ;  /* 0x00000093ba937221 */ /* 0x000fc80000010000 */
[----:B------:R-:W-:Y:S02]  /*1b50*/  @P1 FADD.FTZ R147, R123, R147 ;  /* 0x000000937b931221 */ /* 0x000fe40000010000 */
.L_x_32113:
[----:B-1----:R-:W-:-:S04]  /*1b60*/  LEA R186, P1, R184, c[0x0][0x188], 0x5 ;  /* 0x00006200b8ba7a11 */ /* 0x002fc800078228ff */
[C---:B------:R-:W-:Y:S02]  /*1b70*/  LEA.HI.X R187, R184.reuse, c[0x0][0x18c], RZ, 0x5, P1 ;  /* 0x00006300b8bb7a11 */ /* 0x040fe400008f2cff */
[----:B------:R-:W-:-:S03]  /*1b80*/  IADD3 R184, R184, 0x80, RZ ;  /* 0x00000080b8b87810 */ /* 0x000fc60007ffe0ff */
[----:B------:R1:W-:Y:S04]  /*1b90*/  STG.E.128 [R186.64], R140 ;  /* 0x0000008cba007986 */ /* 0x0003e8000c101d04 */
[----:B------:R1:W-:Y:S02]  /*1ba0*/  STG.E.128 [R186.64+0x10], R144 ;  /* 0x00001090ba007986 */ /* 0x0003e4000c101d04 */
.L_x_32097:
[----:B------:R-:W-:Y:S05]  /*1bb0*/  BSYNC B0 ;  /* 0x0000000000007941 */ /* 0x000fea0003800000 */
.L_x_32096:
        /* <DEDUP_REMOVED lines=24> */
.L_x_32116:
[----:B--2--5:R-:W-:-:S05]  /*1d40*/  HADD2.F32 R149, -RZ, R192.H0_H0 ;  /* 0x200000c0ff957230 */ /* 0x024fca0000004100 */
[----:B------:R-:W-:-:S04]  /*1d50*/  FADD.FTZ R148, R149, R148 ;  /* 0x0000009495947221 */ /* 0x000fc80000010000 */
[----:B------:R-:W-:Y:S02]  /*1d60*/  @P1 FADD.FTZ R148, R116, R148 ;  /* 0x0000009474941221 */ /* 0x000fe40000010000 */
.L_x_32117:
[----:B------:R-:W-:Y:S01]  /*1d70*/  HADD2.F32 R149, -RZ, R188.H1_H1 ;  /* 0x300000bcff957230 */ /* 0x000fe20000004100 */
[----:B------:R-:W-:Y:S05]  /*1d80*/  @P2 BRA `(.L_x_32118) ;  /* 0x0000003000002947 */ /* 0x000fea0003800000 */
[----:B------:R-:W-:Y:S05]  /*1d90*/  @!P1 BRA `(.L_x_32119) ;  /* 0x0000005000009947 */ /* 0x000fea0003800000 */
[----:B-----5:R-:W-:Y:S01]  /*1da0*/  FADD.FTZ R149, R117, R149 ;  /* 0x0000009575957221 */ /* 0x020fe20000010000 */
[----:B------:R-:W-:Y:S05]  /*1db0*/  BRA `(.L_x_32119) ;  /* 0x0000003000007947 */ /* 0x000fea0003800000 */
.L_x_32118:
[----:B-----5:R-:W-:-:S05]  /*1dc0*/  HADD2.F32 R150, -RZ, R192.H1_H1 ;  /* 0x300000c0ff967230 */ /* 0x020fca0000004100 */
[----:B------:R-:W-:-:S04]  /*1dd0*/  FADD.FTZ R149, R150, R149 ;  /* 0x0000009596957221 */ /* 0x000fc80000010000 */
[----:B------:R-:W-:Y:S02]  /*1de0*/  @P1 FADD.FTZ R149, R117, R149 ;  /* 0x0000009575951221 */ /* 0x000fe40000010000 */
.L_x_32119:
[----:B------:R-:W-:Y:S01]  /*1df0*/  HADD2.F32 R150, -RZ, R189.H0_H0 ;  /* 0x200000bdff967230 */ /* 0x000fe20000004100 */
[----:B------:R-:W-:Y:S05]  /*1e00*/  @P2 BRA `(.L_x_32120) ;  /* 0x0000003000002947 */ /* 0x000fea0003800000 */
[----:B------:R-:W-:Y:S05]  /*1e10*/  @!P1 BRA `(.L_x_32121) ;  /* 0x0000005000009947 */ /* 0x000fea0003800000 */
[----:B-----5:R-:W-:Y:S01]  /*1e20*/  FADD.FTZ R150, R118, R150 ;  /* 0x0000009676967221 */ /* 0x020fe20000010000 */
[----:B------:R-:W-:Y:S05]  /*1e30*/  BRA `(.L_x_32121) ;  /* 0x0000003000007947 */ /* 0x000fea0003800000 */
.L_x_32120:
[----:B-----5:R-:W-:-:S05]  /*1e40*/  HADD2.F32 R151, -RZ, R193.H0_H0 ;  /* 0x200000c1ff977230 */ /* 0x020fca0000004100 */
[----:B------:R-:W-:-:S04]  /*1e50*/  FADD.FTZ R150, R151, R150 ;  /* 0x0000009697967221 */ /* 0x000fc80000010000 */
[----:B------:R-:W-:Y:S02]  /*1e60*/  @P1 FADD.FTZ R150, R118, R150 ;  /* 0x0000009676961221 */ /* 0x000fe40000010000 */
.L_x_32121:
[----:B------:R-:W-:Y:S01]  /*1e70*/  HADD2.F32 R151, -RZ, R189.H1_H1 ;  /* 0x300000bdff977230 */ /* 0x000fe20000004100 */
[----:B------:R-:W-:Y:S05]  /*1e80*/  @P2 BRA `(.L_x_32122) ;  /* 0x0000003000002947 */ /* 0x000fea0003800000 */
[----:B------:R-:W-:Y:S05]  /*1e90*/  @!P1 BRA `(.L_x_32123) ;  /* 0x0000005000009947 */ /* 0x000fea0003800000 */
[----:B-----5:R-:W-:Y:S01]  /*1ea0*/  FADD.FTZ R151, R119, R151 ;  /* 0x0000009777977221 */ /* 0x020fe20000010000 */
[----:B------:R-:W-:Y:S05]  /*1eb0*/  BRA `(.L_x_32123) ;  /* 0x0000003000007947 */ /* 0x000fea0003800000 */
.L_x_32122:
[----:B-----5:R-:W-:-:S05]  /*1ec0*/  HADD2.F32 R152, -RZ, R193.H1_H1 ;  /* 0x300000c1ff987230 */ /* 0x020fca0000004100 */
[----:B------:R-:W-:-:S04]  /*1ed0*/  FADD.FTZ R151, R152, R151 ;  /* 0x0000009798977221 */ /* 0x000fc80000010000 */
[----:B------:R-:W-:Y:S02]  /*1ee0*/  @P1 FADD.FTZ R151, R119, R151 ;  /* 0x0000009777971221 */ /* 0x000fe40000010000 */
.L_x_32123:
[----:B------:R-:W-:Y:S01]  /*1ef0*/  HADD2.F32 R152, -RZ, R190.H0_H0 ;  /* 0x200000beff987230 */ /* 0x000fe20000004100 */
[----:B------:R-:W-:Y:S05]  /*1f00*/  @P2 BRA `(.L_x_32124) ;  /* 0x0000003000002947 */ /* 0x000fea0003800000 */
[----:B------:R-:W-:Y:S05]  /*1f10*/  @!P1 BRA `(.L_x_32125) ;  /* 0x0000005000009947 */ /* 0x000fea0003800000 */
[----:B-----5:R-:W-:Y:S01]  /*1f20*/  FADD.FTZ R152, R120, R152 ;  /* 0x0000009878987221 */ /* 0x020fe20000010000 */
[----:B------:R-:W-:Y:S05]  /*1f30*/  BRA `(.L_x_32125) ;  /* 0x0000003000007947 */ /* 0x000fea0003800000 */
.L_x_32124:
[----:B-----5:R-:W-:-:S05]  /*1f40*/  HADD2.F32 R153, -RZ, R194.H0_H0 ;  /* 0x200000c2ff997230 */ /* 0x020fca0000004100 */
[----:B------:R-:W-:-:S04]  /*1f50*/  FADD.FTZ R152, R153, R152 ;  /* 0x0000009899987221 */ /* 0x000fc80000010000 */
[----:B------:R-:W-:Y:S02]  /*1f60*/  @P1 FADD.FTZ R152, R120, R152 ;  /* 0x0000009878981221 */ /* 0x000fe40000010000 */
.L_x_32125:
[----:B------:R-:W-:Y:S01]  /*1f70*/  HADD2.F32 R153, -RZ, R190.H1_H1 ;  /* 0x300000beff997230 */ /* 0x000fe20000004100 */
[----:B------:R-:W-:Y:S05]  /*1f80*/  @P2 BRA `(.L_x_32126) ;  /* 0x0000003000002947 */ /* 0x000fea0003800000 */
[----:B------:R-:W-:Y:S05]  /*1f90*/  @!P1 BRA `(.L_x_32127) ;  /* 0x0000005000009947 */ /* 0x000fea0003800000 */
[----:B-----5:R-:W-:Y:S01]  /*1fa0*/  FADD.FTZ R153, R121, R153 ;  /* 0x0000009979997221 */ /* 0x020fe20000010000 */
[----:B------:R-:W-:Y:S05]  /*1fb0*/  BRA `(.L_x_32127) ;  /* 0x0000003000007947 */ /* 0x000fea0003800000 */
.L_x_32126:
[----:B-----5:R-:W-:-:S05]  /*1fc0*/  HADD2.F32 R154, -RZ, R194.H1_H1 ;  /* 0x300000c2ff9a7230 */ /* 0x020fca0000004100 */
[----:B------:R-:W-:-:S04]  /*1fd0*/  FADD.FTZ R153, R154, R153 ;  /* 0x000000999a997221 */ /* 0x000fc80000010000 */
[----:B------:R-:W-:Y:S02]  /*1fe0*/  @P1 FADD.FTZ R153, R121, R153 ;  /* 0x0000009979991221 */ /* 0x000fe40000010000 */
.L_x_32127:
[----:B------:R-:W-:Y:S01]  /*1ff0*/  HADD2.F32 R154, -RZ, R191.H0_H0 ;  /* 0x200000bfff9a7230 */ /* 0x000fe20000004100 */
[----:B------:R-:W-:Y:S05]  /*2000*/  @P2 BRA `(.L_x_32128) ;  /* 0x0000003000002947 */ /* 0x000fea0003800000 */
[----:B------:R-:W-:Y:S05]  /*2010*/  @!P1 BRA `(.L_x_32129) ;  /* 0x0000005000009947 */ /* 0x000fea0003800000 */
[----:B-----5:R-:W-:Y:S01]  /*2020*/  FADD.FTZ R154, R122, R154 ;  /* 0x0000009a7a9a7221 */ /* 0x020fe20000010000 */
[----:B------:R-:W-:Y:S05]  /*2030*/  BRA `(.L_x_32129) ;  /* 0x0000003000007947 */ /* 0x000fea0003800000 */
.L_x_32128:
[----:B-----5:R-:W-:-:S05]  /*2040*/  HADD2.F32 R155, -RZ, R195.H0_H0 ;  /* 0x200000c3ff9b7230 */ /* 0x020fca0000004100 */
[----:B------:R-:W-:-:S04]  /*2050*/  FADD.FTZ R154, R155, R154 ;  /* 0x0000009a9b9a7221 */ /* 0x000fc80000010000 */
[----:B------:R-:W-:Y:S02]  /*2060*/  @P1 FADD.FTZ R154, R122, R154 ;  /* 0x0000009a7a9a1221 */ /* 0x000fe40000010000 */
.L_x_32129:
[----:B------:R-:W-:Y:S01]  /*2070*/  HADD2.F32 R155, -RZ, R191.H1_H1 ;  /* 0x300000bfff9b7230 */ /* 0x000fe20000004100 */
[----:B------:R-:W-:Y:S05]  /*2080*/  @P2 BRA `(.L_x_32130) ;  /* 0x0000003000002947 */ /* 0x000fea0003800000 */
[----:B------:R-:W-:Y:S05]  /*2090*/  @!P1 BRA `(.L_x_32131) ;  /* 0x0000005000009947 */ /* 0x000fea0003800000 */
[----:B-----5:R-:W-:Y:S01]  /*20a0*/  FADD.FTZ R155, R123, R155 ;  /* 0x0000009b7b9b7221 */ /* 0x020fe20000010000 */
[----:B------:R-:W-:Y:S05]  /*20b0*/  BRA `(.L_x_32131) ;  /* 0x0000003000007947 */ /* 0x000fea0003800000 */
.L_x_32130:
[----:B-1---5:R-:W-:-:S05]  /*20c0*/  HADD2.F32 R186, -RZ, R195.H1_H1 ;  /* 0x300000c3ffba7230 */ /* 0x022fca0000004100 */
[----:B------:R-:W-:-:S04]  /*20d0*/  FADD.FTZ R155, R186, R155 ;  /* 0x0000009bba9b7221 */ /* 0x000fc80000010000 */
[----:B------:R-:W-:Y:S02]  /*20e0*/  @P1 FADD.FTZ R155, R123, R155 ;  /* 0x0000009b7b9b1221 */ /* 0x000fe40000010000 */
.L_x_32131:
[----:B-1----:R-:W-:-:S04]  /*20f0*/  LEA R186, P1, R184, c[0x0][0x188], 0x5 ;  /* 0x00006200b8ba7a11 */ /* 0x002fc800078228ff */
[C---:B------:R-:W-:Y:S02]  /*2100*/  LEA.HI.X R187, R184.reuse, c[0x0][0x18c], RZ, 0x5, P1 ;  /* 0x00006300b8bb7a11 */ /* 0x040fe400008f2cff */
[----:B------:R-:W-:-:S03]  /*2110*/  IADD3 R184, R184, 0x80, RZ ;  /* 0x00000080b8b87810 */ /* 0x000fc60007ffe0ff */
[----:B------:R1:W-:Y:S04]  /*2120*/  STG.E.128 [R186.64], R148 ;  /* 0x00000094ba007986 */ /* 0x0003e8000c101d04 */
[----:B------:R1:W-:Y:S02]  /*2130*/  STG.E.128 [R186.64+0x10], R152 ;  /* 0x00001098ba007986 */ /* 0x0003e4000c101d04 */
.L_x_32115:
[----:B------:R-:W-:Y:S05]  /*2140*/  BSYNC B0 ;  /* 0x0000000000007941 */ /* 0x000fea0003800000 */
.L_x_32114:
        /* <DEDUP_REMOVED lines=24> */
.L_x_32134:
[----:B--2--5:R-:W-:-:S05]  /*22d0*/  HADD2.F32 R157, -RZ, R192.H0_H0 ;  /* 0x200000c0ff9d7230 */ /* 0x024fca0000004100 */
[----:B------:R-:W-:-:S04]  /*22e0*/  FADD.FTZ R156, R157, R156 ;  /* 0x0000009c9d9c7221 */ /* 0x000fc80000010000 */
[----:B------:R-:W-:Y:S02]  /*22f0*/  @P1 FADD.FTZ R156, R116, R156 ;  /* 0x0000009c749c1221 */ /* 0x000fe40000010000 */
.L_x_32135:
[----:B------:R-:W-:Y:S01]  /*2300*/  HADD2.F32 R157, -RZ, R188.H1_H1 ;  /* 0x300000bcff9d7230 */ /* 0x000fe20000004100 */
[----:B------:R-:W-:Y:S05]  /*2310*/  @P2 BRA `(.L_x_32136) ;  /* 0x0000003000002947 */ /* 0x000fea0003800000 */
[----:B------:R-:W-:Y:S05]  /*2320*/  @!P1 BRA `(.L_x_32137) ;  /* 0x0000005000009947 */ /* 0x000fea0003800000 */
[----:B-----5:R-:W-:Y:S01]  /*2330*/  FADD.FTZ R157, R117, R157 ;  /* 0x0000009d759d7221 */ /* 0x020fe20000010000 */
[----:B------:R-:W-:Y:S05]  /*2340*/  BRA `(.L_x_32137) ;  /* 0x0000003000007947 */ /* 0x000fea0003800000 */
.L_x_32136:
[----:B-----5:R-:W-:-:S05]  /*2350*/  HADD2.F32 R158, -RZ, R192.H1_H1 ;  /* 0x300000c0ff9e7230 */ /* 0x020fca0000004100 */
[----:B------:R-:W-:-:S04]  /*2360*/  FADD.FTZ R157, R158, R157 ;  /* 0x0000009d9e9d7221 */ /* 0x000fc80000010000 */
[----:B------:R-:W-:Y:S02]  /*2370*/  @P1 FADD.FTZ R157, R117, R157 ;  /* 0x0000009d759d1221 */ /* 0x000fe40000010000 */
.L_x_32137:
[----:B------:R-:W-:Y:S01]  /*2380*/  HADD2.F32 R158, -RZ, R189.H0_H0 ;  /* 0x200000bdff9e7230 */ /* 0x000fe20000004100 */
[----:B------:R-:W-:Y:S05]  /*2390*/  @P2 BRA `(.L_x_32138) ;  /* 0x0000003000002947 */ /* 0x000fea0003800000 */
[----:B------:R-:W-:Y:S05]  /*23a0*/  @!P1 BRA `(.L_x_32139) ;  /* 0x0000005000009947 */ /* 0x000fea0003800000 */
[----:B-----5:R-:W-:Y:S01]  /*23b0*/  FADD.FTZ R158, R118, R158 ;  /* 0x0000009e769e7221 */ /* 0x020fe20000010000 */
[----:B------:R-:W-:Y:S05]  /*23c0*/  BRA `(.L_x_32139) ;  /* 0x0000003000007947 */ /* 0x000fea0003800000 */
.L_x_32138:
[----:B-----5:R-:W-:-:S05]  /*23d0*/  HADD2.F32 R159, -RZ, R193.H0_H0 ;  /* 0x200000c1ff9f7230 */ /* 0x020fca0000004100 */
[----:B------:R-:W-:-:S04]  /*23e0*/  FADD.FTZ R158, R159, R158 ;  /* 0x0000009e9f9e7221 */ /* 0x000fc80000010000 */
[----:B------:R-:W-:Y:S02]  /*23f0*/  @P1 FADD.FTZ R158, R118, R158 ;  /* 0x0000009e769e1221 */ /* 0x000fe40000010000 */
.L_x_32139:
[----:B------:R-:W-:Y:S01]  /*2400*/  HADD2.F32 R159, -RZ, R189.H1_H1 ;  /* 0x300000bdff9f7230 */ /* 0x000fe20000004100 */
[----:B------:R-:W-:Y:S05]  /*2410*/  @P2 BRA `(.L_x_32140) ;  /* 0x0000003000002947 */ /* 0x000fea0003800000 */
[----:B------:R-:W-:Y:S05]  /*2420*/  @!P1 BRA `(.L_x_32141) ;  /* 0x0000005000009947 */ /* 0x000fea0003800000 */
[----:B-----5:R-:W-:Y:S01]  /*2430*/  FADD.FTZ R159, R119, R159 ;  /* 0x0000009f779f7221 */ /* 0x020fe20000010000 */
[----:B------:R-:W-:Y:S05]  /*2440*/  BRA `(.L_x_32141) ;  /* 0x0000003000007947 */ /* 0x000fea0003800000 */
.L_x_32140:
[----:B-----5:R-:W-:-:S05]  /*2450*/  HADD2.F32 R160, -RZ, R193.H1_H1 ;  /* 0x300000c1ffa07230 */ /* 0x020fca0000004100 */
[----:B------:R-:W-:-:S04]  /*2460*/  FADD.FTZ R159, R160, R159 ;  /* 0x0000009fa09f7221 */ /* 0x000fc80000010000 */
[----:B------:R-:W-:Y:S02]  /*2470*/  @P1 FADD.FTZ R159, R119, R159 ;  /* 0x0000009f779f1221 */ /* 0x000fe40000010000 */
.L_x_32141:
[----:B------:R-:W-:Y:S01]  /*2480*/  HADD2.F32 R160, -RZ, R190.H0_H0 ;  /* 0x200000beffa07230 */ /* 0x000fe20000004100 */
[----:B------:R-:W-:Y:S05]  /*2490*/  @P2 BRA `(.L_x_32142) ;  /* 0x0000003000002947 */ /* 0x000fea0003800000 */
[----:B------:R-:W-:Y:S05]  /*24a0*/  @!P1 BRA `(.L_x_32143) ;  /* 0x0000005000009947 */ /* 0x000fea0003800000 */
[----:B-----5:R-:W-:Y:S01]  /*24b0*/  FADD.FTZ R160, R120, R160 ;  /* 0x000000a078a07221 */ /* 0x020fe20000010000 */
[----:B------:R-:W-:Y:S05]  /*24c0*/  BRA `(.L_x_32143) ;  /* 0x0000003000007947 */ /* 0x000fea0003800000 */
.L_x_32142:
[----:B-----5:R-:W-:-:S05]  /*24d0*/  HADD2.F32 R161, -RZ, R194.H0_H0 ;  /* 0x200000c2ffa17230 */ /* 0x020fca0000004100 */
[----:B------:R-:W-:-:S04]  /*24e0*/  FADD.FTZ R160, R161, R160 ;  /* 0x000000a0a1a07221 */ /* 0x000fc80000010000 */
[----:B------:R-:W-:Y:S02]  /*24f0*/  @P1 FADD.FTZ R160, R120, R160 ;  /* 0x000000a078a01221 */ /* 0x000fe40000010000 */
.L_x_32143:
[----:B------:R-:W-:Y:S01]  /*2500*/  HADD2.F32 R161, -RZ, R190.H1_H1 ;  /* 0x300000beffa17230 */ /* 0x000fe20000004100 */
[----:B------:R-:W-:Y:S05]  /*2510*/  @P2 BRA `(.L_x_32144) ;  /* 0x0000003000002947 */ /* 0x000fea0003800000 */
[----:B------:R-:W-:Y:S05]  /*2520*/  @!P1 BRA `(.L_x_32145) ;  /* 0x0000005000009947 */ /* 0x000fea0003800000 */
[----:B-----5:R-:W-:Y:S01]  /*2530*/  FADD.FTZ R161, R121, R161 ;  /* 0x000000a179a17221 */ /* 0x020fe20000010000 */
[----:B------:R-:W-:Y:S05]  /*2540*/  BRA `(.L_x_32145) ;  /* 0x0000003000007947 */ /* 0x000fea0003800000 */
.L_x_32144:
[----:B-----5:R-:W-:-:S05]  /*2550*/  HADD2.F32 R162, -RZ, R194.H1_H1 ;  /* 0x300000c2ffa27230 */ /* 0x020fca0000004100 */
[----:B------:R-:W-:-:S04]  /*2560*/  FADD.FTZ R161, R162, R161 ;  /* 0x000000a1a2a17221 */ /* 0x000fc80000010000 */
[----:B------:R-:W-:Y:S02]  /*2570*/  @P1 FADD.FTZ R161, R121, R161 ;  /* 0x000000a179a11221 */ /* 0x000fe40000010000 */
.L_x_32145:
[----:B------:R-:W-:Y:S01]  /*2580*/  HADD2.F32 R162, -RZ, R191.H0_H0 ;  /* 0x200000bfffa27230 */ /* 0x000fe20000004100 */
[----:B------:R-:W-:Y:S05]  /*2590*/  @P2 BRA `(.L_x_32146) ;  /* 0x0000003000002947 */ /* 0x000fea0003800000 */
[----:B------:R-:W-:Y:S05]  /*25a0*/  @!P1 BRA `(.L_x_32147) ;  /* 0x0000005000009947 */ /* 0x000fea0003800000 */
[----:B-----5:R-:W-:Y:S01]  /*25b0*/  FADD.FTZ R162, R122, R162 ;  /* 0x000000a27aa27221 */ /* 0x020fe20000010000 */
[----:B------:R-:W-:Y:S05]  /*25c0*/  BRA `(.L_x_32147) ;  /* 0x0000003000007947 */ /* 0x000fea0003800000 */
.L_x_32146:
[----:B-----5:R-:W-:-:S05]  /*25d0*/  HADD2.F32 R163, -RZ, R195.H0_H0 ;  /* 0x200000c3ffa37230 */ /* 0x020fca0000004100 */
[----:B------:R-:W-:-:S04]  /*25e0*/  FADD.FTZ R162, R163, R162 ;  /* 0x000000a2a3a27221 */ /* 0x000fc80000010000 */
[----:B------:R-:W-:Y:S02]  /*25f0*/  @P1 FADD.FTZ R162, R122, R162 ;  /* 0x000000a27aa21221 */ /* 0x000fe40000010000 */
.L_x_32147:
[----:B------:R-:W-:Y:S01]  /*2600*/  HADD2.F32 R163, -RZ, R191.H1_H1 ;  /* 0x300000bfffa37230 */ /* 0x000fe20000004100 */
[----:B------:R-:W-:Y:S05]  /*2610*/  @P2 BRA `(.L_x_32148) ;  /* 0x0000003000002947 */ /* 0x000fea0003800000 */
[----:B------:R-:W-:Y:S05]  /*2620*/  @!P1 BRA `(.L_x_32149) ;  /* 0x0000005000009947 */ /* 0x000fea0003800000 */
[----:B-----5:R-:W-:Y:S01]  /*2630*/  FADD.FTZ R163, R123, R163 ;  /* 0x000000a37ba37221 */ /* 0x020fe20000010000 */
[----:B------:R-:W-:Y:S05]  /*2640*/  BRA `(.L_x_32149) ;  /* 0x0000003000007947 */ /* 0x000fea0003800000 */
.L_x_32148:
[----:B-1---5:R-:W-:-:S05]  /*2650*/  HADD2.F32 R186, -RZ, R195.H1_H1 ;  /* 0x300000c3ffba7230 */ /* 0x022fca0000004100 */
[----:B------:R-:W-:-:S04]  /*2660*/  FADD.FTZ R163, R186, R163 ;  /* 0x000000a3baa37221 */ /* 0x000fc80000010000 */
[----:B------:R-:W-:Y:S02]  /*2670*/  @P1 FADD.FTZ R163, R123, R163 ;  /* 0x000000a37ba31221 */ /* 0x000fe40000010000 */
.L_x_32149:
[----:B-1----:R-:W-:-:S04]  /*2680*/  LEA R186, P1, R184, c[0x0][0x188], 0x5 ;  /* 0x00006200b8ba7a11 */ /* 0x002fc800078228ff */
[C---:B------:R-:W-:Y:S02]  /*2690*/  LEA.HI.X R187, R184.reuse, c[0x0][0x18c], RZ, 0x5, P1 ;  /* 0x00006300b8bb7a11 */ /* 0x040fe400008f2cff */
[----:B------:R-:W-:-:S03]  /*26a0*/  IADD3 R184, R184, 0x80, RZ ;  /* 0x00000080b8b87810 */ /* 0x000fc60007ffe0ff */
[----:B------:R1:W-:Y:S04]  /*26b0*/  STG.E.128 [R186.64], R156 ;  /* 0x0000009cba007986 */ /* 0x0003e8000c101d04 */
[----:B------:R1:W-:Y:S02]  /*26c0*/  STG.E.128 [R186.64+0x10], R160 ;  /* 0x000010a0ba007986 */ /* 0x0003e4000c101d04 */
.L_x_32133:
[----:B------:R-:W-:Y:S05]  /*26d0*/  BSYNC B0 ;  /* 0x0000000000007941 */ /* 0x000fea0003800000 */
.L_x_32132:
        /* <DEDUP_REMOVED lines=24> */
.L_x_32152:
[----:B--2--5:R-:W-:-:S05]  /*2860*/  HADD2.F32 R165, -RZ, R192.H0_H0 ;  /* 0x200000c0ffa57230 */ /* 0x024fca0000004100 */
[----:B------:R-:W-:-:S04]  /*2870*/  FADD.FTZ R164, R165, R164 ;  /* 0x000000a4a5a47221 */ /* 0x000fc80000010000 */
[----:B------:R-:W-:Y:S02]  /*2880*/  @P1 FADD.FTZ R164, R116, R164 ;  /* 0x000000a474a41221 */ /* 0x000fe40000010000 */
.L_x_32153:
[----:B------:R-:W-:Y:S01]  /*2890*/  HADD2.F32 R165, -RZ, R188.H1_H1 ;  /* 0x300000bcffa57230 */ /* 0x000fe20000004100 */
[----:B------:R-:W-:Y:S05]  /*28a0*/  @P2 BRA `(.L_x_32154) ;  /* 0x0000003000002947 */ /* 0x000fea0003800000 */
[----:B------:R-:W-:Y:S05]  /*28b0*/  @!P1 BRA `(.L_x_32155) ;  /* 0x0000005000009947 */ /* 0x000fea0003800000 */
[----:B-----5:R-:W-:Y:S01]  /*28c0*/  FADD.FTZ R165, R117, R165 ;  /* 0x000000a575a57221 */ /* 0x020fe20000010000 */
[----:B------:R-:W-:Y:S05]  /*28d0*/  BRA `(.L_x_32155) ;  /* 0x0000003000007947 */ /* 0x000fea0003800000 */
.L_x_32154:
[----:B-----5:R-:W-:-:S05]  /*28e0*/  HADD2.F32 R166, -RZ, R192.H1_H1 ;  /* 0x300000c0ffa67230 */ /* 0x020fca0000004100 */
[----:B------:R-:W-:-:S04]  /*28f0*/  FADD.FTZ R165, R166, R165 ;  /* 0x000000a5a6a57221 */ /* 0x000fc80000010000 */
[----:B------:R-:W-:Y:S02]  /*2900*/  @P1 FADD.FTZ R165, R117, R165 ;  /* 0x000000a575a51221 */ /* 0x000fe40000010000 */
.L_x_32155:
[----:B------:R-:W-:Y:S01]  /*2910*/  HADD2.F32 R166, -RZ, R189.H0_H0 ;  /* 0x200000bdffa67230 */ /* 0x000fe20000004100 */
[----:B------:R-:W-:Y:S05]  /*2920*/  @P2 BRA `(.L_x_32156) ;  /* 0x0000003000002947 */ /* 0x000fea0003800000 */
[----:B------:R-:W-:Y:S05]  /*2930*/  @!P1 BRA `(.L_x_32157) ;  /* 0x0000005000009947 */ /* 0x000fea0003800000 */
[----:B-----5:R-:W-:Y:S01]  /*2940*/  FADD.FTZ R166, R118, R166 ;  /* 0x000000a676a67221 */ /* 0x020fe20000010000 */
[----:B------:R-:W-:Y:S05]  /*2950*/  BRA `(.L_x_32157) ;  /* 0x0000003000007947 */ /* 0x000fea0003800000 */
.L_x_32156:
[----:B-----5:R-:W-:-:S05]  /*2960*/  HADD2.F32 R167, -RZ, R193.H0_H0 ;  /* 0x200000c1ffa77230 */ /* 0x020fca0000004100 */
[----:B------:R-:W-:-:S04]  /*2970*/  FADD.FTZ R166, R167, R166 ;  /* 0x000000a6a7a67221 */ /* 0x000fc80000010000 */
[----:B------:R-:W-:Y:S02]  /*2980*/  @P1 FADD.FTZ R166, R118, R166 ;  /* 0x000000a676a61221 */ /* 0x000fe40000010000 */
.L_x_32157:
[----:B------:R-:W-:Y:S01]  /*2990*/  HADD2.F32 R167, -RZ, R189.H1_H1 ;  /* 0x300000bdffa77230 */ /* 0x000fe20000004100 */
[----:B------:R-:W-:Y:S05]  /*29a0*/  @P2 BRA `(.L_x_32158) ;  /* 0x0000003000002947 */ /* 0x000fea0003800000 */
[----:B------:R-:W-:Y:S05]  /*29b0*/  @!P1 BRA `(.L_x_32159) ;  /* 0x0000005000009947 */ /* 0x000fea0003800000 */
[----:B-----5:R-:W-:Y:S01]  /*29c0*/  FADD.FTZ R167, R119, R167 ;  /* 0x000000a777a77221 */ /* 0x020fe20000010000 */
[----:B------:R-:W-:Y:S05]  /*29d0*/  BRA `(.L_x_32159) ;  /* 0x0000003000007947 */ /* 0x000fea0003800000 */
.L_x_32158:
[----:B-----5:R-:W-:-:S05]  /*29e0*/  HADD2.F32 R168, -RZ, R193.H1_H1 ;  /* 0x300000c1ffa87230 */ /* 0x020fca0000004100 */
[----:B------:R-:W-:-:S04]  /*29f0*/  FADD.FTZ R167, R168, R167 ;  /* 0x000000a7a8a77221 */ /* 0x000fc80000010000 */
[----:B------:R-:W-:Y:S02]  /*2a00*/  @P1 FADD.FTZ R167, R119, R167 ;  /* 0x000000a777a71221 */ /* 0x000fe40000010000 */
.L_x_32159:
[----:B------:R-:W-:Y:S01]  /*2a10*/  HADD2.F32 R168, -RZ, R190.H0_H0 ;  /* 0x200000beffa87230 */ /* 0x000fe20000004100 */
[----:B------:R-:W-:Y:S05]  /*2a20*/  @P2 BRA `(.L_x_32160) ;  /* 0x0000003000002947 */ /* 0x000fea0003800000 */
[----:B------:R-:W-:Y:S05]  /*2a30*/  @!P1 BRA `(.L_x_32161) ;  /* 0x0000005000009947 */ /* 0x000fea0003800000 */
[----:B-----5:R-:W-:Y:S01]  /*2a40*/  FADD.FTZ R168, R120, R168 ;  /* 0x000000a878a87221 */ /* 0x020fe20000010000 */
[----:B------:R-:W-:Y:S05]  /*2a50*/  BRA `(.L_x_32161) ;  /* 0x0000003000007947 */ /* 0x000fea0003800000 */
.L_x_32160:
[----:B-----5:R-:W-:-:S05]  /*2a60*/  HADD2.F32 R169, -RZ, R194.H0_H0 ;  /* 0x200000c2ffa97230 */ /* 0x020fca0000004100 */
[----:B------:R-:W-:-:S04]  /*2a70*/  FADD.FTZ R168, R169, R168 ;  /* 0x000000a8a9a87221 */ /* 0x000fc80000010000 */
[----:B------:R-:W-:Y:S02]  /*2a80*/  @P1 FADD.FTZ R168, R120, R168 ;  /* 0x000000a878a81221 */ /* 0x000fe40000010000 */
.L_x_32161:
[----:B------:R-:W-:Y:S01]  /*2a90*/  HADD2.F32 R169, -RZ, R190.H1_H1 ;  /* 0x300000beffa97230 */ /* 0x000fe20000004100 */
[----:B------:R-:W-:Y:S05]  /*2aa0*/  @P2 BRA `(.L_x_32162) ;  /* 0x0000003000002947 */ /* 0x000fea0003800000 */
[----:B------:R-:W-:Y:S05]  /*2ab0*/  @!P1 BRA `(.L_x_32163) ;  /* 0x0000005000009947 */ /* 0x000fea0003800000 */
[----:B-----5:R-:W-:Y:S01]  /*2ac0*/  FADD.FTZ R169, R121, R169 ;  /* 0x000000a979a97221 */ /* 0x020fe20000010000 */
[----:B------:R-:W-:Y:S05]  /*2ad0*/  BRA `(.L_x_32163) ;  /* 0x0000003000007947 */ /* 0x000fea0003800000 */
.L_x_32162:
[----:B-----5:R-:W-:-:S05]  /*2ae0*/  HADD2.F32 R170, -RZ, R194.H1_H1 ;  /* 0x300000c2ffaa7230 */ /* 0x020fca0000004100 */
[----:B------:R-:W-:-:S04]  /*2af0*/  FADD.FTZ R169, R170, R169 ;  /* 0x000000a9aaa97221 */ /* 0x000fc80000010000 */
[----:B------:R-:W-:Y:S02]  /*2b00*/  @P1 FADD.FTZ R169, R121, R169 ;  /* 0x000000a979a91221 */ /* 0x000fe40000010000 */
.L_x_32163:
[----:B------:R-:W-:Y:S01]  /*2b10*/  HADD2.F32 R170, -RZ, R191.H0_H0 ;  /* 0x200000bfffaa7230 */ /* 0x000fe20000004100 */
[----:B------:R-:W-:Y:S05]  /*2b20*/  @P2 BRA `(.L_x_32164) ;  /* 0x0000003000002947 */ /* 0x000fea0003800000 */
[----:B------:R-:W-:Y:S05]  /*2b30*/  @!P1 BRA `(.L_x_32165) ;  /* 0x0000005000009947 */ /* 0x000fea0003800000 */
[----:B-----5:R-:W-:Y:S01]  /*2b40*/  FADD.FTZ R170, R122, R170 ;  /* 0x000000aa7aaa7221 */ /* 0x020fe20000010000 */
[----:B------:R-:W-:Y:S05]  /*2b50*/  BRA `(.L_x_32165) ;  /* 0x0000003000007947 */ /* 0x000fea0003800000 */
.L_x_32164:
[----:B-----5:R-:W-:-:S05]  /*2b60*/  HADD2.F32 R171, -RZ, R195.H0_H0 ;  /* 0x200000c3ffab7230 */ /* 0x020fca0000004100 */
[----:B------:R-:W-:-:S04]  /*2b70*/  FADD.FTZ R170, R171, R170 ;  /* 0x000000aaabaa7221 */ /* 0x000fc80000010000 */
[----:B------:R-:W-:Y:S02]  /*2b80*/  @P1 FADD.FTZ R170, R122, R170 ;  /* 0x000000aa7aaa1221 */ /* 0x000fe40000010000 */
.L_x_32165:
[----:B------:R-:W-:Y:S01]  /*2b90*/  HADD2.F32 R171, -RZ, R191.H1_H1 ;  /* 0x300000bfffab7230 */ /* 0x000fe20000004100 */
[----:B------:R-:W-:Y:S05]  /*2ba0*/  @P2 BRA `(.L_x_32166) ;  /* 0x0000003000002947 */ /* 0x000fea0003800000 */
[----:B------:R-:W-:Y:S05]  /*2bb0*/  @!P1 BRA `(.L_x_32167) ;  /* 0x0000005000009947 */ /* 0x000fea0003800000 */
[----:B-----5:R-:W-:Y:S01]  /*2bc0*/  FADD.FTZ R171, R123, R171 ;  /* 0x000000ab7bab7221 */ /* 0x020fe20000010000 */
[----:B------:R-:W-:Y:S05]  /*2bd0*/  BRA `(.L_x_32167) ;  /* 0x0000003000007947 */ /* 0x000fea0003800000 */
.L_x_32166:
[----:B-1---5:R-:W-:-:S05]  /*2be0*/  HADD2.F32 R186, -RZ, R195.H1_H1 ;  /* 0x300000c3ffba7230 */ /* 0x022fca0000004100 */
[----:B------:R-:W-:-:S04]  /*2bf0*/  FADD.FTZ R171, R186, R171 ;  /* 0x000000abbaab7221 */ /* 0x000fc80000010000 */
[----:B------:R-:W-:Y:S02]  /*2c00*/  @P1 FADD.FTZ R171, R123, R171 ;  /* 0x000000ab7bab1221 */ /* 0x000fe40000010000 */
.L_x_32167:
[----:B-1----:R-:W-:-:S04]  /*2c10*/  LEA R186, P1, R184, c[0x0][0x188], 0x5 ;  /* 0x00006200b8ba7a11 */ /* 0x002fc800078228ff */
[C---:B------:R-:W-:Y:S02]  /*2c20*/  LEA.HI.X R187, R184.reuse, c[0x0][0x18c], RZ, 0x5, P1 ;  /* 0x00006300b8bb7a11 */ /* 0x040fe400008f2cff */
[----:B------:R-:W-:-:S03]  /*2c30*/  IADD3 R184, R184, 0x80, RZ ;  /* 0x00000080b8b87810 */ /* 0x000fc60007ffe0ff */
[----:B------:R1:W-:Y:S04]  /*2c40*/  STG.E.128 [R186.64], R164 ;  /* 0x000000a4ba007986 */ /* 0x0003e8000c101d04 */
[----:B------:R1:W-:Y:S02]  /*2c50*/  STG.E.128 [R186.64+0x10], R168 ;  /* 0x000010a8ba007986 */ /* 0x0003e4000c101d04 */
.L_x_32151:
[----:B------:R-:W-:Y:S05]  /*2c60*/  BSYNC B0 ;  /* 0x0000000000007941 */ /* 0x000fea0003800000 */
.L_x_32150:
        /* <DEDUP_REMOVED lines=24> */
.L_x_32170:
[----:B--2--5:R-:W-:-:S05]  /*2df0*/  HADD2.F32 R173, -RZ, R192.H0_H0 ;  /* 0x200000c0ffad7230 */ /* 0x024fca0000004100 */
[----:B------:R-:W-:-:S04]  /*2e00*/  FADD.FTZ R172, R173, R172 ;  /* 0x000000acadac7221 */ /* 0x000fc80000010000 */
[----:B------:R-:W-:Y:S02]  /*2e10*/  @P1 FADD.FTZ R172, R116, R172 ;  /* 0x000000ac74ac1221 */ /* 0x000fe40000010000 */
.L_x_32171:
[----:B------:R-:W-:Y:S01]  /*2e20*/  HADD2.F32 R173, -RZ, R188.H1_H1 ;  /* 0x300000bcffad7230 */ /* 0x000fe20000004100 */
[----:B------:R-:W-:Y:S05]  /*2e30*/  @P2 BRA `(.L_x_32172) ;  /* 0x0000003000002947 */ /* 0x000fea0003800000 */
[----:B------:R-:W-:Y:S05]  /*2e40*/  @!P1 BRA `(.L_x_32173) ;  /* 0x0000005000009947 */ /* 0x000fea0003800000 */
[----:B-----5:R-:W-:Y:S01]  /*2e50*/  FADD.FTZ R173, R117, R173 ;  /* 0x000000ad75ad7221 */ /* 0x020fe20000010000 */
[----:B------:R-:W-:Y:S05]  /*2e60*/  BRA `(.L_x_32173) ;  /* 0x0000003000007947 */ /* 0x000fea0003800000 */
.L_x_32172:
[----:B-----5:R-:W-:-:S05]  /*2e70*/  HADD2.F32 R174, -RZ, R192.H1_H1 ;  /* 0x300000c0ffae7230 */ /* 0x020fca0000004100 */
[----:B------:R-:W-:-:S04]  /*2e80*/  FADD.FTZ R173, R174, R173 ;  /* 0x000000adaead7221 */ /* 0x000fc80000010000 */
[----:B------:R-:W-:Y:S02]  /*2e90*/  @P1 FADD.FTZ R173, R117, R173 ;  /* 0x000000ad75ad1221 */ /* 0x000fe40000010000 */
.L_x_32173:
[----:B------:R-:W-:Y:S01]  /*2ea0*/  HADD2.F32 R174, -RZ, R189.H0_H0 ;  /* 0x200000bdffae7230 */ /* 0x000fe20000004100 */
[----:B------:R-:W-:Y:S05]  /*2eb0*/  @P2 BRA `(.L_x_32174) ;  /* 0x0000003000002947 */ /* 0x000fea0003800000 */
[----:B------:R-:W-:Y:S05]  /*2ec0*/  @!P1 BRA `(.L_x_32175) ;  /* 0x0000005000009947 */ /* 0x000fea0003800000 */
[----:B-----5:R-:W-:Y:S01]  /*2ed0*/  FADD.FTZ R174, R118, R174 ;  /* 0x000000ae76ae7221 */ /* 0x020fe20000010000 */
[----:B------:R-:W-:Y:S05]  /*2ee0*/  BRA `(.L_x_32175) ;  /* 0x0000003000007947 */ /* 0x000fea0003800000 */
.L_x_32174:
[----:B-----5:R-:W-:-:S05]  /*2ef0*/  HADD2.F32 R175, -RZ, R193.H0_H0 ;  /* 0x200000c1ffaf7230 */ /* 0x020fca0000004100 */
[----:B------:R-:W-:-:S04]  /*2f00*/  FADD.FTZ R174, R175, R174 ;  /* 0x000000aeafae7221 */ /* 0x000fc80000010000 */
[----:B------:R-:W-:Y:S02]  /*2f10*/  @P1 FADD.FTZ R174, R118, R174 ;  /* 0x000000ae76ae1221 */ /* 0x000fe40000010000 */
.L_x_32175:
[----:B------:R-:W-:Y:S01]  /*2f20*/  HADD2.F32 R175, -RZ, R189.H1_H1 ;  /* 0x300000bdffaf7230 */ /* 0x000fe20000004100 */
[----:B------:R-:W-:Y:S05]  /*2f30*/  @P2 BRA `(.L_x_32176) ;  /* 0x0000003000002947 */ /* 0x000fea0003800000 */
[----:B------:R-:W-:Y:S05]  /*2f40*/  @!P1 BRA `(.L_x_32177) ;  /* 0x0000005000009947 */ /* 0x000fea0003800000 */
[----:B-----5:R-:W-:Y:S01]  /*2f50*/  FADD.FTZ R175, R119, R175 ;  /* 0x000000af77af7221 */ /* 0x020fe20000010000 */
[----:B------:R-:W-:Y:S05]  /*2f60*/  BRA `(.L_x_32177) ;  /* 0x0000003000007947 */ /* 0x000fea0003800000 */
.L_x_32176:
[----:B-----5:R-:W-:-:S05]  /*2f70*/  HADD2.F32 R176, -RZ, R193.H1_H1 ;  /* 0x300000c1ffb07230 */ /* 0x020fca0000004100 */
[----:B------:R-:W-:-:S04]  /*2f80*/  FADD.FTZ R175, R176, R175 ;  /* 0x000000afb0af7221 */ /* 0x000fc80000010000 */
[----:B------:R-:W-:Y:S02]  /*2f90*/  @P1 FADD.FTZ R175, R119, R175 ;  /* 0x000000af77af1221 */ /* 0x000fe40000010000 */
.L_x_32177:
[----:B------:R-:W-:Y:S01]  /*2fa0*/  HADD2.F32 R176, -RZ, R190.H0_H0 ;  /* 0x200000beffb07230 */ /* 0x000fe20000004100 */
[----:B------:R-:W-:Y:S05]  /*2fb0*/  @P2 BRA `(.L_x_32178) ;  /* 0x0000003000002947 */ /* 0x000fea0003800000 */
[----:B------:R-:W-:Y:S05]  /*2fc0*/  @!P1 BRA `(.L_x_32179) ;  /* 0x0000005000009947 */ /* 0x000fea0003800000 */
[----:B-----5:R-:W-:Y:S01]  /*2fd0*/  FADD.FTZ R176, R120, R176 ;  /* 0x000000b078b07221 */ /* 0x020fe20000010000 */
[----:B------:R-:W-:Y:S05]  /*2fe0*/  BRA `(.L_x_32179) ;  /* 0x0000003000007947 */ /* 0x000fea0003800000 */
.L_x_32178:
[----:B-----5:R-:W-:-:S05]  /*2ff0*/  HADD2.F32 R177, -RZ, R194.H0_H0 ;  /* 0x200000c2ffb17230 */ /* 0x020fca0000004100 */
[----:B------:R-:W-:-:S04]  /*3000*/  FADD.FTZ R176, R177, R176 ;  /* 0x000000b0b1b07221 */ /* 0x000fc80000010000 */
[----:B------:R-:W-:Y:S02]  /*3010*/  @P1 FADD.FTZ R176, R120, R176 ;  /* 0x000000b078b01221 */ /* 0x000fe40000010000 */
.L_x_32179:
[----:B------:R-:W-:Y:S01]  /*3020*/  HADD2.F32 R177, -RZ, R190.H1_H1 ;  /* 0x300000beffb17230 */ /* 0x000fe20000004100 */
[----:B------:R-:W-:Y:S05]  /*3030*/  @P2 BRA `(.L_x_32180) ;  /* 0x0000003000002947 */ /* 0x000fea0003800000 */
[----:B------:R-:W-:Y:S05]  /*3040*/  @!P1 BRA `(.L_x_32181) ;  /* 0x0000005000009947 */ /* 0x000fea0003800000 */
[----:B-----5:R-:W-:Y:S01]  /*3050*/  FADD.FTZ R177, R121, R177 ;  /* 0x000000b179b17221 */ /* 0x020fe20000010000 */
[----:B------:R-:W-:Y:S05]  /*3060*/  BRA `(.L_x_32181) ;  /* 0x0000003000007947 */ /* 0x000fea0003800000 */
.L_x_32180:
[----:B-----5:R-:W-:-:S05]  /*3070*/  HADD2.F32 R178, -RZ, R194.H1_H1 ;  /* 0x300000c2ffb27230 */ /* 0x020fca0000004100 */
[----:B------:R-:W-:-:S04]  /*3080*/  FADD.FTZ R177, R178, R177 ;  /* 0x000000b1b2b17221 */ /* 0x000fc80000010000 */
[----:B------:R-:W-:Y:S02]  /*3090*/  @P1 FADD.FTZ R177, R121, R177 ;  /* 0x000000b179b11221 */ /* 0x000fe40000010000 */
.L_x_32181:
[----:B------:R-:W-:Y:S01]  /*30a0*/  HADD2.F32 R178, -RZ, R191.H0_H0 ;  /* 0x200000bfffb27230 */ /* 0x000fe20000004100 */
[----:B------:R-:W-:Y:S05]  /*30b0*/  @P2 BRA `(.L_x_32182) ;  /* 0x0000003000002947 */ /* 0x000fea0003800000 */
[----:B------:R-:W-:Y:S05]  /*30c0*/  @!P1 BRA `(.L_x_32183) ;  /* 0x0000005000009947 */ /* 0x000fea0003800000 */
[----:B-----5:R-:W-:Y:S01]  /*30d0*/  FADD.FTZ R178, R122, R178 ;  /* 0x000000b27ab27221 */ /* 0x020fe20000010000 */
[----:B------:R-:W-:Y:S05]  /*30e0*/  BRA `(.L_x_32183) ;  /* 0x0000003000007947 */ /* 0x000fea0003800000 */
.L_x_32182:
[----:B-----5:R-:W-:-:S05]  /*30f0*/  HADD2.F32 R179, -RZ, R195.H0_H0 ;  /* 0x200000c3ffb37230 */ /* 0x020fca0000004100 */
[----:B------:R-:W-:-:S04]  /*3100*/  FADD.FTZ R178, R179, R178 ;  /* 0x000000b2b3b27221 */ /* 0x000fc80000010000 */
[----:B------:R-:W-:Y:S02]  /*3110*/  @P1 FADD.FTZ R178, R122, R178 ;  /* 0x000000b27ab21221 */ /* 0x000fe40000010000 */
.L_x_32183:
[----:B------:R-:W-:Y:S01]  /*3120*/  HADD2.F32 R179, -RZ, R191.H1_H1 ;  /* 0x300000bfffb37230 */ /* 0x000fe20000004100 */
[----:B------:R-:W-:Y:S05]  /*3130*/  @P2 BRA `(.L_x_32184) ;  /* 0x0000003000002947 */ /* 0x000fea0003800000 */
[----:B------:R-:W-:Y:S05]  /*3140*/  @!P1 BRA `(.L_x_32185) ;  /* 0x0000005000009947 */ /* 0x000fea0003800000 */
[----:B-----5:R-:W-:Y:S01]  /*3150*/  FADD.FTZ R179, R123, R179 ;  /* 0x000000b37bb37221 */ /* 0x020fe20000010000 */
[----:B------:R-:W-:Y:S05]  /*3160*/  BRA `(.L_x_32185) ;  /* 0x0000003000007947 */ /* 0x000fea0003800000 */
.L_x_32184:
[----:B-1---5:R-:W-:-:S05]  /*3170*/  HADD2.F32 R186, -RZ, R195.H1_H1 ;  /* 0x300000c3ffba7230 */ /* 0x022fca0000004100 */
[----:B------:R-:W-:-:S04]  /*3180*/  FADD.FTZ R179, R186, R179 ;  /* 0x000000b3bab37221 */ /* 0x000fc80000010000 */
[----:B------:R-:W-:Y:S02]  /*3190*/  @P1 FADD.FTZ R179, R123, R179 ;  /* 0x000000b37bb31221 */ /* 0x000fe40000010000 */
.L_x_32185:
[----:B-1----:R-:W-:-:S04]  /*31a0*/  LEA R186, P1, R184, c[0x0][0x188], 0x5 ;  /* 0x00006200b8ba7a11 */ /* 0x002fc800078228ff */
[----:B------:R-:W-:-:S05]  /*31b0*/  LEA.HI.X R187, R184, c[0x0][0x18c], RZ, 0x5, P1 ;  /* 0x00006300b8bb7a11 */ /* 0x000fca00008f2cff */
[----:B------:R1:W-:Y:S04]  /*31c0*/  STG.E.128 [R186.64], R172 ;  /* 0x000000acba007986 */ /* 0x0003e8000c101d04 */
[----:B------:R1:W-:Y:S02]  /*31d0*/  STG.E.128 [R186.64+0x10], R176 ;  /* 0x000010b0ba007986 */ /* 0x0003e4000c101d04 */
.L_x_32169:
[----:B------:R-:W-:Y:S05]  /*31e0*/  BSYNC B0 ;  /* 0x0000000000007941 */ /* 0x000fea0003800000 */
.L_x_32168:
        /* <DEDUP_REMOVED lines=69> */
.L_x_32204:
        /* <DEDUP_REMOVED lines=133> */
.L_x_32205:
        /* <DEDUP_REMOVED lines=99> */
.L_x_32189:
[----:B------:R-:W-:Y:S05]  /*44c0*/  BSYNC B0 ;  /* 0x0000000000007941 */ /* 0x000fea0003800000 */
.L_x_32188:
        /* <DEDUP_REMOVED lines=35> */
.L_x_32191:
[----:B------:R-:W-:Y:S05]  /*4700*/  BSYNC B0 ;  /* 0x0000000000007941 */ /* 0x000fea0003800000 */
.L_x_32190:
        /* <DEDUP_REMOVED lines=35> */
.L_x_32193:
[----:B------:R-:W-:Y:S05]  /*4940*/  BSYNC B0 ;  /* 0x0000000000007941 */ /* 0x000fea0003800000 */
.L_x_32192:
        /* <DEDUP_REMOVED lines=35> */
.L_x_32195:
[----:B------:R-:W-:Y:S05]  /*4b80*/  BSYNC B0 ;  /* 0x0000000000007941 */ /* 0x000fea0003800000 */
.L_x_32194:
        /* <DEDUP_REMOVED lines=35> */
.L_x_32197:
[----:B------:R-:W-:Y:S05]  /*4dc0*/  BSYNC B0 ;  /* 0x0000000000007941 */ /* 0x000fea0003800000 */
.L_x_32196:
        /* <DEDUP_REMOVED lines=35> */
.L_x_32199:
[----:B------:R-:W-:Y:S05]  /*5000*/  BSYNC B0 ;  /* 0x0000000000007941 */ /* 0x000fea0003800000 */
.L_x_32198:
        /* <DEDUP_REMOVED lines=30> */
[----:B------:R-:W-:Y:S01]  /*51f0*/  IMAD.WIDE.U32 R184, R183, R186, c[0x0][0x208] ;  /* 0x00008200b7b87625 */ /* 0x000fe200078e00ba */
[----:B------:R-:W-:Y:S02]  /*5200*/  F2FP.PACK_AB R198, R200, R191 ;  /* 0x000000bfc8c6723e */ /* 0x000fe400000000ff */
[----:B------:R-:W-:-:S05]  /*5210*/  F2FP.PACK_AB R196, R188, R187 ;  /* 0x000000bbbcc4723e */ /* 0x000fca00000000ff */
[----:B------:R0:W-:Y:S02]  /*5220*/  STG.E.128 [R184.64], R196 ;  /* 0x000000c4b8007986 */ /* 0x0001e4000c101d04 */
.L_x_32201:
[----:B------:R-:W-:Y:S05]  /*5230*/  BSYNC B0 ;  /* 0x0000000000007941 */ /* 0x000fea0003800000 */
.L_x_32200:
[----:B------:R-:W-:Y:S02]  /*5240*/  LOP3.LUT P1, RZ, R181, 0xff, RZ, 0xc0, !PT ;  /* 0x000000ffb5ff7812 */ /* 0x000fe4000782c0ff */
[----:B------:R-:W-:Y:S02]  /*5250*/  IADD3 R180, R180, c[0x0][0x160], RZ ;  /* 0x00005800b4b47a10 */ /* 0x000fe40007ffe0ff */
[----:B------:R-:W-:Y:S02]  /*5260*/  SEL R181, RZ, 0x1, P1 ;  /* 0x00000001ffb57807 */ /* 0x000fe40000800000 */
[----:B------:R-:W-:-:S13]  /*5270*/  ISETP.GE.AND P1, PT, R180, c[0x0][0x164], PT ;  /* 0x00005900b4007a0c */ /* 0x000fda0003f26270 */
[----:B01---5:R-:W-:Y:S01]  /*5280*/  @P1 CALL.REL.NOINC `(.L_x_32202) ;  /* 0x0000001000001944 */ /* 0x023fe20003c00000 */
[----:B------:R-:W-:Y:S05]  /*5290*/  BRA `(.L_x_32203) ;  /* 0xffffb82000007947 */ /* 0x000fea000383ffff */
.L_x_32202:
[----:B------:R-:W-:Y:S05]  /*52a0*/  EXIT ;  /* 0x000000000000794d */ /* 0x000fea0003800000 */
.L_x_32186:
[----:B------:R-:W-:Y:S01]  /*52b0*/  HFMA2.MMA R187, -RZ, RZ, 0, 1.847743988037109375e-06 ;  /* 0x0000001fffbb7435 */ /* 0x000fe200000001ff */
[----:B------:R-:W-:Y:S02]  /*52c0*/  MOV R196, 0x1 ;  /* 0x0000000100c47802 */ /* 0x000fe40000000f00 */
[----:B------:R-:W-:Y:S02]  /*52d0*/  MOV R190, 0xffffffff ;  /* 0xffffffff00be7802 */ /* 0x000fe40000000f00 */
[----:B------:R-:W-:Y:S02]  /*52e0*/  MOV R188, 0x5300 ;  /* 0x0000530000bc7802 */ /* 0x000fe40000000f00 */
[----:B0----5:R-:W-:Y:S05]  /*52f0*/  CALL.REL.NOINC `($__internal_58_$__cuda_sm70_shflsync_bfly_p) ;  /* 0x00000ac000007944 */ /* 0x021fea0003c00000 */
[----:B-1----:R-:W-:Y:S01]  /*5300*/  MOV R186, R196 ;  /* 0x000000c400ba7202 */ /* 0x002fe20000000f00 */
[----:B0-----:R-:W-:Y:S05]  /*5310*/  BRA `(.L_x_32204) ;  /* 0xffffe32000007947 */ /* 0x001fea000383ffff */
.L_x_32187:
[----:B------:R-:W-:Y:S01]  /*5320*/  HFMA2.MMA R196, -RZ, RZ, 0, 1.1920928955078125e-07 ;  /* 0x00000002ffc47435 */ /* 0x000fe200000001ff */
[----:B-1----:R-:W-:Y:S02]  /*5330*/  MOV R185, R191 ;  /* 0x000000bf00b97202 */ /* 0x002fe40000000f00 */
[----:B------:R-:W-:Y:S02]  /*5340*/  MOV R187, 0x1f ;  /* 0x0000001f00bb7802 */ /* 0x000fe40000000f00 */
[----:B------:R-:W-:-:S02]  /*5350*/  MOV R190, 0xffffffff ;  /* 0xffffffff00be7802 */ /* 0x000fc40000000f00 */
[----:B------:R-:W-:Y:S02]  /*5360*/  MOV R188, 0x5380 ;  /* 0x0000538000bc7802 */ /* 0x000fe40000000f00 */
[----:B0----5:R-:W-:Y:S05]  /*5370*/  CALL.REL.NOINC `($__internal_58_$__cuda_sm70_shflsync_bfly_p) ;  /* 0x00000a4000007944 */ /* 0x021fea0003c00000 */
[----:B01----:R-:W-:Y:S01]  /*5380*/  FADD.FTZ R185, R191, R196 ;  /* 0x000000c4bfb97221 */ /* 0x003fe20000010000 */
[----:B------:R-:W-:Y:S01]  /*5390*/  HFMA2.MMA R196, -RZ, RZ, 0, 2.384185791015625e-07 ;  /* 0x00000004ffc47435 */ /* 0x000fe200000001ff */
[----:B------:R-:W-:Y:S02]  /*53a0*/  MOV R187, 0x1f ;  /* 0x0000001f00bb7802 */ /* 0x000fe40000000f00 */
[----:B------:R-:W-:Y:S02]  /*53b0*/  MOV R190, 0xffffffff ;  /* 0xffffffff00be7802 */ /* 0x000fe40000000f00 */
[----:B------:R-:W-:Y:S02]  /*53c0*/  MOV R188, 0x53e0 ;  /* 0x000053e000bc7802 */ /* 0x000fe40000000f00 */
[----:B------:R-:W-:Y:S05]  /*53d0*/  CALL.REL.NOINC `($__internal_58_$__cuda_sm70_shflsync_bfly_p) ;  /* 0x000009e000007944 */ /* 0x000fea0003c00000 */
[----:B01----:R-:W-:Y:S01]  /*53e0*/  FADD.FTZ R185, R185, R196 ;  /* 0x000000c4b9b97221 */ /* 0x003fe20000010000 */
[----:B------:R-:W-:Y:S01]  /*53f0*/  HFMA2.MMA R196, -RZ, RZ, 0, 4.76837158203125e-07 ;  /* 0x00000008ffc47435 */ /* 0x000fe200000001ff */
[----:B------:R-:W-:Y:S02]  /*5400*/  MOV R187, 0x1f ;  /* 0x0000001f00bb7802 */ /* 0x000fe40000000f00 */
[----:B------:R-:W-:-:S02]  /*5410*/  MOV R190, 0xffffffff ;  /* 0xffffffff00be7802 */ /* 0x000fc40000000f00 */
[----:B------:R-:W-:Y:S02]  /*5420*/  MOV R188, 0x5440 ;  /* 0x0000544000bc7802 */ /* 0x000fe40000000f00 */
[----:B------:R-:W-:Y:S05]  /*5430*/  CALL.REL.NOINC `($__internal_58_$__cuda_sm70_shflsync_bfly_p) ;  /* 0x0000098000007944 */ /* 0x000fea0003c00000 */
[----:B01----:R-:W-:Y:S01]  /*5440*/  FADD.FTZ R185, R185, R196 ;  /* 0x000000c4b9b97221 */ /* 0x003fe20000010000 */
[----:B------:R-:W-:Y:S01]  /*5450*/  HFMA2.MMA R196, -RZ, RZ, 0, 9.5367431640625e-07 ;  /* 0x00000010ffc47435 */ /* 0x000fe200000001ff */
[----:B------:R-:W-:Y:S02]  /*5460*/  MOV R187, 0x1f ;  /* 0x0000001f00bb7802 */ /* 0x000fe40000000f00 */
[----:B------:R-:W-:Y:S02]  /*5470*/  MOV R190, 0xffffffff ;  /* 0xffffffff00be7802 */ /* 0x000fe40000000f00 */
[----:B------:R-:W-:Y:S02]  /*5480*/  MOV R188, 0x54a0 ;  /* 0x000054a000bc7802 */ /* 0x000fe40000000f00 */
[----:B------:R-:W-:Y:S05]  /*5490*/  CALL.REL.NOINC `($__internal_58_$__cuda_sm70_shflsync_bfly_p) ;  /* 0x0000092000007944 */ /* 0x000fea0003c00000 */
        /* <DEDUP_REMOVED lines=119> */
[----:B------:R-:W-:Y:S05]  /*5c10*/  CALL.REL.NOINC `($__internal_58_$__cuda_sm70_shflsync_bfly_p) ;  /* 0x000001a000007944 */ /* 0x000fea0003c00000 */
[----:B01----:R-:W-:Y:S01]  /*5c20*/  FADD.FTZ R185, R185, R196 ;  /* 0x000000c4b9b97221 */ /* 0x003fe20000010000 */
[----:B------:R-:W-:Y:S01]  /*5c30*/  HFMA2.MMA R196, -RZ, RZ, 0, 1.1920928955078125e-07 ;  /* 0x00000002ffc47435 */ /* 0x000fe200000001ff */
[----:B------:R-:W-:Y:S02]  /*5c40*/  MOV R187, 0x1f ;  /* 0x0000001f00bb7802 */ /* 0x000fe40000000f00 */
[----:B------:R-:W-:Y:S02]  /*5c50*/  MOV R190, 0xffffffff ;  /* 0xffffffff00be7802 */ /* 0x000fe40000000f00 */
[----:B------:R-:W-:Y:S02]  /*5c60*/  MOV R188, 0x5c80 ;  /* 0x00005c8000bc7802 */ /* 0x000fe40000000f00 */
[----:B------:R-:W-:Y:S05]  /*5c70*/  CALL.REL.NOINC `($__internal_58_$__cuda_sm70_shflsync_bfly_p) ;  /* 0x0000014000007944 */ /* 0x000fea0003c00000 */
[----:B01----:R-:W-:Y:S01]  /*5c80*/  FADD.FTZ R185, R185, R196 ;  /* 0x000000c4b9b97221 */ /* 0x003fe20000010000 */
[----:B------:R-:W-:Y:S01]  /*5c90*/  HFMA2.MMA R196, -RZ, RZ, 0, 2.384185791015625e-07 ;  /* 0x00000004ffc47435 */ /* 0x000fe200000001ff */
[----:B------:R-:W-:-:S02]  /*5ca0*/  MOV R187, 0x1f ;  /* 0x0000001f00bb7802 */ /* 0x000fc40000000f00 */
[----:B------:R-:W-:Y:S02]  /*5cb0*/  MOV R190, 0xffffffff ;  /* 0xffffffff00be7802 */ /* 0x000fe40000000f00 */
[----:B------:R-:W-:Y:S02]  /*5cc0*/  MOV R188, 0x5ce0 ;  /* 0x00005ce000bc7802 */ /* 0x000fe40000000f00 */
[----:B------:R-:W-:Y:S05]  /*5cd0*/  CALL.REL.NOINC `($__internal_58_$__cuda_sm70_shflsync_bfly_p) ;  /* 0x000000e000007944 */ /* 0x000fea0003c00000 */
[----:B01----:R-:W-:Y:S01]  /*5ce0*/  FADD.FTZ R185, R185, R196 ;  /* 0x000000c4b9b97221 */ /* 0x003fe20000010000 */
[----:B------:R-:W-:Y:S01]  /*5cf0*/  HFMA2.MMA R196, -RZ, RZ, 0, 4.76837158203125e-07 ;  /* 0x00000008ffc47435 */ /* 0x000fe200000001ff */
[----:B------:R-:W-:Y:S02]  /*5d00*/  MOV R187, 0x1f ;  /* 0x0000001f00bb7802 */ /* 0x000fe40000000f00 */
[----:B------:R-:W-:Y:S02]  /*5d10*/  MOV R190, 0xffffffff ;  /* 0xffffffff00be7802 */ /* 0x000fe40000000f00 */
[----:B------:R-:W-:Y:S02]  /*5d20*/  MOV R188, 0x5d40 ;  /* 0x00005d4000bc7802 */ /* 0x000fe40000000f00 */
[----:B------:R-:W-:Y:S05]  /*5d30*/  CALL.REL.NOINC `($__internal_58_$__cuda_sm70_shflsync_bfly_p) ;  /* 0x0000008000007944 */ /* 0x000fea0003c00000 */
[----:B-1----:R-:W-:Y:S01]  /*5d40*/  FADD.FTZ R191, R185, R196 ;  /* 0x000000c4b9bf7221 */ /* 0x002fe20000010000 */
[----:B------:R-:W-:Y:S01]  /*5d50*/  HFMA2.MMA R196, -RZ, RZ, 0, 9.5367431640625e-07 ;  /* 0x00000010ffc47435 */ /* 0x000fe200000001ff */
[----:B0-----:R-:W-:-:S02]  /*5d60*/  MOV R187, 0x1f ;  /* 0x0000001f00bb7802 */ /* 0x001fc40000000f00 */
[----:B------:R-:W-:Y:S02]  /*5d70*/  MOV R190, 0xffffffff ;  /* 0xffffffff00be7802 */ /* 0x000fe40000000f00 */
[----:B------:R-:W-:Y:S02]  /*5d80*/  MOV R185, R191 ;  /* 0x000000bf00b97202 */ /* 0x000fe40000000f00 */
[----:B------:R-:W-:Y:S02]  /*5d90*/  MOV R188, 0x5db0 ;  /* 0x00005db000bc7802 */ /* 0x000fe40000000f00 */
[----:B------:R-:W-:Y:S05]  /*5da0*/  CALL.REL.NOINC `($__internal_58_$__cuda_sm70_shflsync_bfly_p) ;  /* 0x0000001000007944 */ /* 0x000fea0003c00000 */
[----:B01----:R-:W-:Y:S05]  /*5db0*/  BRA `(.L_x_32205) ;  /* 0xffffe0d000007947 */ /* 0x003fea000383ffff */
        .weak           $__internal_58_$__cuda_sm70_shflsync_bfly_p
        .type           $__internal_58_$__cuda_sm70_shflsync_bfly_p,@function
        .size           $__internal_58_$__cuda_sm70_shflsync_bfly_p,(.L_x_41086 - $__internal_58_$__cuda_sm70_shflsync_bfly_p)
$__internal_58_$__cuda_sm70_shflsync_bfly_p:
[----:B------:R-:W-:Y:S01]  /*5dc0*/  HFMA2.MMA R189, -RZ, RZ, 0, 0 ;  /* 0x00000000ffbd7435 */ /* 0x000fe200000001ff */
[----:B------:R-:W-:Y:S04]  /*5dd0*/  WARPSYNC R190 ;  /* 0x000000be00007348 */ /* 0x000fe80003800000 */
[----:B------:R0:W1:Y:S01]  /*5de0*/  SHFL.BFLY PT, R196, R185, R196, R187 ;  /* 0x0c0000c4b9c47389 */ /* 0x00006200000e00bb */
[----:B------:R-:W-:Y:S05]  /*5df0*/  RET.REL.NODEC R188 `(_ZN10layer_norm31ln_parallel_residual_fwd_kernelINS_13Kernel_traitsIf6__halffS2_fjLj7168ELj1ELj1ELj4ELj16ENS_18Kernel_traits_baseILj7168EfS2_fS2_fjLj128EEEEELb0ELb1ELb0EEEvNS_9FwdParamsE) ;  /* 0xffffa200bc007950 */ /* 0x000fea0003c3ffff */
.L_x_32206:
        /* <DEDUP_REMOVED lines=16> */
.L_x_41086:


//--------------------- .text._ZN10layer_norm31ln_parallel_residual_fwd_kernelINS_13Kernel_traitsIf6__halffS2_fjLj7168ELj1ELj1ELj4ELj16ENS_18Kernel_traits_baseILj7168EfS2_fS2_fjLj128EEEEELb0ELb1ELb1EEEvNS_9FwdParamsE --------------------------
	.section	.text._ZN10layer_norm31ln_parallel_residual_fwd_kernelINS_13Kernel_traitsIf6__halffS2_fjLj7168ELj1ELj1ELj4ELj16ENS_18Kernel_traits_baseILj7168EfS2_fS2_fjLj128EEEEELb0ELb1ELb1EEEvNS_9FwdParamsE,"ax",@progbits
	.sectioninfo	@"SHI_REGISTERS=219"
	.align	128
        .global         _ZN10layer_norm31ln_parallel_residual_fwd_kernelINS_13Kernel_traitsIf6__halffS2_fjLj7168ELj1ELj1ELj4ELj16ENS_18Kernel_traits_baseILj7168EfS2_fS2_fjLj128EEEEELb0ELb1ELb1EEEvNS_9FwdParamsE
        .type           _ZN10layer_norm31ln_parallel_residual_fwd_kernelINS_13Kernel_traitsIf6__halffS2_fjLj7168ELj1ELj1ELj4ELj16ENS_18Kernel_traits_baseILj7168EfS2_fS2_fjLj128EEEEELb0ELb1ELb1EEEvNS_9FwdParamsE,@function
        .size           _ZN10layer_norm31ln_parallel_residual_fwd_kernelINS_13Kernel_traitsIf6__halffS2_fjLj7168ELj1ELj1ELj4ELj16ENS_18Kernel_traits_baseILj7168EfS2_fS2_fjLj128EEEEELb0ELb1ELb1EEEvNS_9FwdParamsE,(.L_x_41087 - _ZN10layer_norm31ln_parallel_residual_fwd_kernelINS_13Kernel_traitsIf6__halffS2_fjLj7168ELj1ELj1ELj4ELj16ENS_18Kernel_traits_baseILj7168EfS2_fS2_fjLj128EEEEELb0ELb1ELb1EEEvNS_9FwdParamsE)
        .other          _ZN10layer_norm31ln_parallel_residual_fwd_kernelINS_13Kernel_traitsIf6__halffS2_fjLj7168ELj1ELj1ELj4ELj16ENS_18Kernel_traits_baseILj7168EfS2_fS2_fjLj128EEEEELb0ELb1ELb1EEEvNS_9FwdParamsE,@"STO_CUDA_ENTRY STV_DEFAULT"
_ZN10layer_norm31ln_parallel_residual_fwd_kernelINS_13Kernel_traitsIf6__halffS2_fjLj7168ELj1ELj1ELj4ELj16ENS_18Kernel_traits_baseILj7168EfS2_fS2_fjLj128EEEEELb0ELb1ELb1EEEvNS_9FwdParamsE:
.text._ZN10layer_norm31ln_parallel_residual_fwd_kernelINS_13Kernel_traitsIf6__halffS2_fjLj7168ELj1ELj1ELj4ELj16ENS_18Kernel_traits_baseILj7168EfS2_fS2_fjLj128EEEEELb0ELb1ELb1EEEvNS_9FwdParamsE:
        /* <DEDUP_REMOVED lines=74> */
.L_x_32322:
        /* <DEDUP_REMOVED lines=25> */
.L_x_32207:
[----:B0----5:R-:W-:-:S05]  /*0630*/  HADD2.F32 R129, -RZ, R116.H0_H0 ;  /* 0x20000074ff817230 */ /* 0x021fca0000004100 */
[----:B------:R-:W-:-:S04]  /*0640*/  FADD.FTZ R188, R188, R129 ;  /* 0x00000081bcbc7221 */ /* 0x000fc80000010000 */
[----:B------:R-:W-:Y:S02]  /*0650*/  @P0 FADD.FTZ R188, R120, R188 ;  /* 0x000000bc78bc0221 */ /* 0x000fe40000010000 */
.L_x_32208:
[----:B------:R-:W-:Y:S01]  /*0660*/  HADD2.F32 R189, -RZ, R176.H1_H1 ;  /* 0x300000b0ffbd7230 */ /* 0x000fe20000004100 */
[----:B------:R-:W-:Y:S05]  /*0670*/  @P2 BRA `(.L_x_32209) ;  /* 0x0000003000002947 */ /* 0x000fea0003800000 */
[----:B------:R-:W-:Y:S05]  /*0680*/  @!P0 BRA `(.L_x_32210) ;  /* 0x0000005000008947 */ /* 0x000fea0003800000 */
[----:B-----5:R-:W-:Y:S01]  /*0690*/  FADD.FTZ R189, R121, R189 ;  /* 0x000000bd79bd7221 */ /* 0x020fe20000010000 */
[----:B------:R-:W-:Y:S05]  /*06a0*/  BRA `(.L_x_32210) ;  /* 0x0000003000007947 */ /* 0x000fea0003800000 */
.L_x_32209:
[----:B-----5:R-:W-:-:S05]  /*06b0*/  HADD2.F32 R130, -RZ, R116.H1_H1 ;  /* 0x30000074ff827230 */ /* 0x020fca0000004100 */
[----:B------:R-:W-:-:S04]  /*06c0*/  FADD.FTZ R189, R189, R130 ;  /* 0x00000082bdbd7221 */ /* 0x000fc80000010000 */
[----:B------:R-:W-:Y:S02]  /*06d0*/  @P0 FADD.FTZ R189, R121, R189 ;  /* 0x000000bd79bd0221 */ /* 0x000fe40000010000 */
.L_x_32210:
[----:B------:R-:W-:Y:S01]  /*06e0*/  HADD2.F32 R190, -RZ, R177.H0_H0 ;  /* 0x200000b1ffbe7230 */ /* 0x000fe20000004100 */
[----:B------:R-:W-:Y:S05]  /*06f0*/  @P2 BRA `(.L_x_32211) ;  /* 0x0000003000002947 */ /* 0x000fea0003800000 */
[----:B------:R-:W-:Y:S05]  /*0700*/  @!P0 BRA `(.L_x_32212) ;  /* 0x0000005000008947 */ /* 0x000fea0003800000 */
[----:B-----5:R-:W-:Y:S01]  /*0710*/  FADD.FTZ R190, R122, R190 ;  /* 0x000000be7abe7221 */ /* 0x020fe20000010000 */
[----:B------:R-:W-:Y:S05]  /*0720*/  BRA `(.L_x_32212) ;  /* 0x0000003000007947 */ /* 0x000fea0003800000 */
.L_x_32211:
[----:B-----5:R-:W-:-:S05]  /*0730*/  HADD2.F32 R129, -RZ, R117.H0_H0 ;  /* 0x20000075ff817230 */ /* 0x020fca0000004100 */
[----:B------:R-:W-:-:S04]  /*0740*/  FADD.FTZ R190, R190, R129 ;  /* 0x00000081bebe7221 */ /* 0x000fc80000010000 */
[----:B------:R-:W-:Y:S02]  /*0750*/  @P0 FADD.FTZ R190, R122, R190 ;  /* 0x000000be7abe0221 */ /* 0x000fe40000010000 */
.L_x_32212:
[----:B------:R-:W-:Y:S01]  /*0760*/  HADD2.F32 R191, -RZ, R177.H1_H1 ;  /* 0x300000b1ffbf7230 */ /* 0x000fe20000004100 */
[----:B------:R-:W-:Y:S05]  /*0770*/  @P2 BRA `(.L_x_32213) ;  /* 0x0000003000002947 */ /* 0x000fea0003800000 */
[----:B------:R-:W-:Y:S05]  /*0780*/  @!P0 BRA `(.L_x_32214) ;  /* 0x0000005000008947 */ /* 0x000fea0003800000 */
[----:B-----5:R-:W-:Y:S01]  /*0790*/  FADD.FTZ R191, R123, R191 ;  /* 0x000000bf7bbf7221 */ /* 0x020fe20000010000 */
[----:B------:R-:W-:Y:S05]  /*07a0*/  BRA `(.L_x_32214) ;  /* 0x0000003000007947 */ /* 0x000fea0003800000 */
.L_x_32213:
[----:B-----5:R-:W-:-:S05]  /*07b0*/  HADD2.F32 R130, -RZ, R117.H1_H1 ;  /* 0x30000075ff827230 */ /* 0x020fca0000004100 */
[----:B------:R-:W-:-:S04]  /*07c0*/  FADD.FTZ R191, R191, R130 ;  /* 0x00000082bfbf7221 */ /* 0x000fc80000010000 */
[----:B------:R-:W-:Y:S02]  /*07d0*/  @P0 FADD.FTZ R191, R123, R191 ;  /* 0x000000bf7bbf0221 */ /* 0x000fe40000010000 */
.L_x_32214:
[----:B------:R-:W-:Y:S01]  /*07e0*/  HADD2.F32 R176, -RZ, R178.H0_H0 ;  /* 0x200000b2ffb07230 */ /* 0x000fe20000004100 */
[----:B------:R-:W-:Y:S05]  /*07f0*/  @P2 BRA `(.L_x_32215) ;  /* 0x0000003000002947 */ /* 0x000fea0003800000 */
[----:B------:R-:W-:Y:S05]  /*0800*/  @!P0 BRA `(.L_x_32216) ;  /* 0x0000005000008947 */ /* 0x000fea0003800000 */
[----:B-----5:R-:W-:Y:S01]  /*0810*/  FADD.FTZ R176, R124, R176 ;  /* 0x000000b07cb07221 */ /* 0x020fe20000010000 */
[----:B------:R-:W-:Y:S05]  /*0820*/  BRA `(.L_x_32216) ;  /* 0x0000003000007947 */ /* 0x000fea0003800000 */
.L_x_32215:
[----:B-----5:R-:W-:-:S05]  /*0830*/  HADD2.F32 R129, -RZ, R118.H0_H0 ;  /* 0x20000076ff817230 */ /* 0x020fca0000004100 */
[----:B------:R-:W-:-:S04]  /*0840*/  FADD.FTZ R176, R176, R129 ;  /* 0x00000081b0b07221 */ /* 0x000fc80000010000 */
[----:B------:R-:W-:Y:S02]  /*0850*/  @P0 FADD.FTZ R176, R124, R176 ;  /* 0x000000b07cb00221 */ /* 0x000fe40000010000 */
.L_x_32216:
[----:B------:R-:W-:Y:S01]  /*0860*/  HADD2.F32 R177, -RZ, R178.H1_H1 ;  /* 0x300000b2ffb17230 */ /* 0x000fe20000004100 */
[----:B------:R-:W-:Y:S05]  /*0870*/  @P2 BRA `(.L_x_32217) ;  /* 0x0000003000002947 */ /* 0x000fea0003800000 */
[----:B------:R-:W-:Y:S05]  /*0880*/  @!P0 BRA `(.L_x_32218) ;  /* 0x0000005000008947 */ /* 0x000fea0003800000 */
[----:B-----5:R-:W-:Y:S01]  /*0890*/  FADD.FTZ R177, R125, R177 ;  /* 0x000000b17db17221 */ /* 0x020fe20000010000 */
[----:B------:R-:W-:Y:S05]  /*08a0*/  BRA `(.L_x_32218) ;  /* 0x0000003000007947 */ /* 0x000fea0003800000 */
.L_x_32217:
[----:B-----5:R-:W-:-:S05]  /*08b0*/  HADD2.F32 R130, -RZ, R118.H1_H1 ;  /* 0x30000076ff827230 */ /* 0x020fca0000004100 */
[----:B------:R-:W-:-:S04]  /*08c0*/  FADD.FTZ R177, R177, R130 ;  /* 0x00000082b1b17221 */ /* 0x000fc80000010000 */
[----:B------:R-:W-:Y:S02]  /*08d0*/  @P0 FADD.FTZ R177, R125, R177 ;  /* 0x000000b17db10221 */ /* 0x000fe40000010000 */
.L_x_32218:
[----:B------:R-:W-:Y:S01]  /*08e0*/  HADD2.F32 R178, -RZ, R179.H0_H0 ;  /* 0x200000b3ffb27230 */ /* 0x000fe20000004100 */
[----:B------:R-:W-:Y:S05]  /*08f0*/  @P2 BRA `(.L_x_32219) ;  /* 0x0000003000002947 */ /* 0x000fea0003800000 */
[----:B------:R-:W-:Y:S05]  /*0900*/  @!P0 BRA `(.L_x_32220) ;  /* 0x0000005000008947 */ /* 0x000fea0003800000 */
[----:B-----5:R-:W-:Y:S01]  /*0910*/  FADD.FTZ R178, R126, R178 ;  /* 0x000000b27eb27221 */ /* 0x020fe20000010000 */
[----:B------:R-:W-:Y:S05]  /*0920*/  BRA `(.L_x_32220) ;  /* 0x0000003000007947 */ /* 0x000fea0003800000 */
.L_x_32219:
[----:B-----5:R-:W-:-:S05]  /*0930*/  HADD2.F32 R129, -RZ, R119.H0_H0 ;  /* 0x20000077ff817230 */ /* 0x020fca0000004100 */
[----:B------:R-:W-:-:S04]  /*0940*/  FADD.FTZ R178, R178, R129 ;  /* 0x00000081b2b27221 */ /* 0x000fc80000010000 */
[----:B------:R-:W-:Y:S02]  /*0950*/  @P0 FADD.FTZ R178, R126, R178 ;  /* 0x000000b27eb20221 */ /* 0x000fe40000010000 */
.L_x_32220:
[----:B------:R-:W-:Y:S01]  /*0960*/  HADD2.F32 R179, -RZ, R179.H1_H1 ;  /* 0x300000b3ffb37230 */ /* 0x000fe20000004100 */
[----:B------:R-:W-:Y:S05]  /*0970*/  @P2 BRA `(.L_x_32221) ;  /* 0x0000003000002947 */ /* 0x000fea0003800000 */
[----:B------:R-:W-:Y:S05]  /*0980*/  @!P0 BRA `(.L_x_32222) ;  /* 0x0000005000008947 */ /* 0x000fea0003800000 */
[----:B-----5:R-:W-:Y:S01]  /*0990*/  FADD.FTZ R179, R127, R179 ;  /* 0x000000b37fb37221 */ /* 0x020fe20000010000 */
[----:B------:R-:W-:Y:S05]  /*09a0*/  BRA `(.L_x_32222) ;  /* 0x0000003000007947 */ /* 0x000fea0003800000 */
.L_x_32221:
[----:B-----5:R-:W-:-:S05]  /*09b0*/  HADD2.F32 R130, -RZ, R119.H1_H1 ;  /* 0x30000077ff827230 */ /* 0x020fca0000004100 */
[----:B------:R-:W-:-:S04]  /*09c0*/  FADD.FTZ R179, R179, R130 ;  /* 0x00000082b3b37221 */ /* 0x000fc80000010000 */
[----:B------:R-:W-:Y:S02]  /*09d0*/  @P0 FADD.FTZ R179, R127, R179 ;  /* 0x000000b37fb30221 */ /* 0x000fe40000010000 */
.L_x_32222:
        /* <DEDUP_REMOVED lines=17> */
.L_x_32223:
[----:B0----5:R-:W-:-:S05]  /*0af0*/  HADD2.F32 R131, -RZ, R116.H0_H0 ;  /* 0x20000074ff837230 */ /* 0x021fca0000004100 */
[----:B------:R-:W-:-:S04]  /*0b00*/  FADD.FTZ R172, R131, R172 ;  /* 0x000000ac83ac7221 */ /* 0x000fc80000010000 */
[----:B------:R-:W-:Y:S02]  /*0b10*/  @P0 FADD.FTZ R172, R120, R172 ;  /* 0x000000ac78ac0221 */ /* 0x000fe40000010000 */
.L_x_32224:
[----:B------:R-:W-:Y:S01]  /*0b20*/  HADD2.F32 R173, -RZ, R168.H1_H1 ;  /* 0x300000a8ffad7230 */ /* 0x000fe20000004100 */
[----:B------:R-:W-:Y:S05]  /*0b30*/  @P2 BRA `(.L_x_32225) ;  /* 0x0000003000002947 */ /* 0x000fea0003800000 */
[----:B------:R-:W-:Y:S05]  /*0b40*/  @!P0 BRA `(.L_x_32226) ;  /* 0x0000005000008947 */ /* 0x000fea0003800000 */
[----:B-----5:R-:W-:Y:S01]  /*0b50*/  FADD.FTZ R173, R121, R173 ;  /* 0x000000ad79ad7221 */ /* 0x020fe20000010000 */
[----:B------:R-:W-:Y:S05]  /*0b60*/  BRA `(.L_x_32226) ;  /* 0x0000003000007947 */ /* 0x000fea0003800000 */
.L_x_32225:
[----:B-----5:R-:W-:-:S05]  /*0b70*/  HADD2.F32 R130, -RZ, R116.H1_H1 ;  /* 0x30000074ff827230 */ /* 0x020fca0000004100 */
[----:B------:R-:W-:-:S04]  /*0b80*/  FADD.FTZ R173, R130, R173 ;  /* 0x000000ad82ad7221 */ /* 0x000fc80000010000 */
[----:B------:R-:W-:Y:S02]  /*0b90*/  @P0 FADD.FTZ R173, R121, R173 ;  /* 0x000000ad79ad0221 */ /* 0x000fe40000010000 */
.L_x_32226:
[----:B------:R-:W-:Y:S01]  /*0ba0*/  HADD2.F32 R174, -RZ, R169.H0_H0 ;  /* 0x200000a9ffae7230 */ /* 0x000fe20000004100 */
[----:B------:R-:W-:Y:S05]  /*0bb0*/  @P2 BRA `(.L_x_32227) ;  /* 0x0000003000002947 */ /* 0x000fea0003800000 */
[----:B------:R-:W-:Y:S05]  /*0bc0*/  @!P0 BRA `(.L_x_32228) ;  /* 0x0000005000008947 */ /* 0x000fea0003800000 */
[----:B-----5:R-:W-:Y:S01]  /*0bd0*/  FADD.FTZ R174, R122, R174 ;  /* 0x000000ae7aae7221 */ /* 0x020fe20000010000 */
[----:B------:R-:W-:Y:S05]  /*0be0*/  BRA `(.L_x_32228) ;  /* 0x0000003000007947 */ /* 0x000fea0003800000 */
.L_x_32227:
[----:B-----5:R-:W-:-:S05]  /*0bf0*/  HADD2.F32 R131, -RZ, R117.H0_H0 ;  /* 0x20000075ff837230 */ /* 0x020fca0000004100 */
[----:B------:R-:W-:-:S04]  /*0c00*/  FADD.FTZ R174, R131, R174 ;  /* 0x000000ae83ae7221 */ /* 0x000fc80000010000 */
[----:B------:R-:W-:Y:S02]  /*0c10*/  @P0 FADD.FTZ R174, R122, R174 ;  /* 0x000000ae7aae0221 */ /* 0x000fe40000010000 */
.L_x_32228:
[----:B------:R-:W-:Y:S01]  /*0c20*/  HADD2.F32 R175, -RZ, R169.H1_H1 ;  /* 0x300000a9ffaf7230 */ /* 0x000fe20000004100 */
[----:B------:R-:W-:Y:S05]  /*0c30*/  @P2 BRA `(.L_x_32229) ;  /* 0x0000003000002947 */ /* 0x000fea0003800000 */
[----:B------:R-:W-:Y:S05]  /*0c40*/  @!P0 BRA `(.L_x_32230) ;  /* 0x0000005000008947 */ /* 0x000fea0003800000 */
[----:B-----5:R-:W-:Y:S01]  /*0c50*/  FADD.FTZ R175, R123, R175 ;  /* 0x000000af7baf7221 */ /* 0x020fe20000010000 */
[----:B------:R-:W-:Y:S05]  /*0c60*/  BRA `(.L_x_32230) ;  /* 0x0000003000007947 */ /* 0x000fea0003800000 */
.L_x_32229:
[----:B-----5:R-:W-:-:S05]  /*0c70*/  HADD2.F32 R130, -RZ, R117.H1_H1 ;  /* 0x30000075ff827230 */ /* 0x020fca0000004100 */
[----:B------:R-:W-:-:S04]  /*0c80*/  FADD.FTZ R175, R130, R175 ;  /* 0x000000af82af7221 */ /* 0x000fc80000010000 */
[----:B------:R-:W-:Y:S02]  /*0c90*/  @P0 FADD.FTZ R175, R123, R175 ;  /* 0x000000af7baf0221 */ /* 0x000fe40000010000 */
.L_x_32230:
[----:B------:R-:W-:Y:S01]  /*0ca0*/  HADD2.F32 R168, -RZ, R170.H0_H0 ;  /* 0x200000aaffa87230 */ /* 0x000fe20000004100 */
[----:B------:R-:W-:Y:S05]  /*0cb0*/  @P2 BRA `(.L_x_32231) ;  /* 0x0000003000002947 */ /* 0x000fea0003800000 */
[----:B------:R-:W-:Y:S05]  /*0cc0*/  @!P0 BRA `(.L_x_32232) ;  /* 0x0000005000008947 */ /* 0x000fea0003800000 */
[----:B-----5:R-:W-:Y:S01]  /*0cd0*/  FADD.FTZ R168, R124, R168 ;  /* 0x000000a87ca87221 */ /* 0x020fe20000010000 */
[----:B------:R-:W-:Y:S05]  /*0ce0*/  BRA `(.L_x_32232) ;  /* 0x0000003000007947 */ /* 0x000fea0003800000 */
.L_x_32231:
[----:B-----5:R-:W-:-:S05]  /*0cf0*/  HADD2.F32 R131, -RZ, R118.H0_H0 ;  /* 0x20000076ff837230 */ /* 0x020fca0000004100 */
[----:B------:R-:W-:-:S04]  /*0d00*/  FADD.FTZ R168, R131, R168 ;  /* 0x000000a883a87221 */ /* 0x000fc80000010000 */
[----:B------:R-:W-:Y:S02]  /*0d10*/  @P0 FADD.FTZ R168, R124, R168 ;  /* 0x000000a87ca80221 */ /* 0x000fe40000010000 */
.L_x_32232:
[----:B------:R-:W-:Y:S01]  /*0d20*/  HADD2.F32 R169, -RZ, R170.H1_H1 ;  /* 0x300000aaffa97230 */ /* 0x000fe20000004100 */
[----:B------:R-:W-:Y:S05]  /*0d30*/  @P2 BRA `(.L_x_32233) ;  /* 0x0000003000002947 */ /* 0x000fea0003800000 */
[----:B------:R-:W-:Y:S05]  /*0d40*/  @!P0 BRA `(.L_x_32234) ;  /* 0x0000005000008947 */ /* 0x000fea0003800000 */
[----:B-----5:R-:W-:Y:S01]  /*0d50*/  FADD.FTZ R169, R125, R169 ;  /* 0x000000a97da97221 */ /* 0x020fe20000010000 */
[----:B------:R-:W-:Y:S05]  /*0d60*/  BRA `(.L_x_32234) ;  /* 0x0000003000007947 */ /* 0x000fea0003800000 */
.L_x_32233:
[----:B-----5:R-:W-:-:S05]  /*0d70*/  HADD2.F32 R130, -RZ, R118.H1_H1 ;  /* 0x30000076ff827230 */ /* 0x020fca0000004100 */
[----:B------:R-:W-:-:S04]  /*0d80*/  FADD.FTZ R169, R130, R169 ;  /* 0x000000a982a97221 */ /* 0x000fc80000010000 */
[----:B------:R-:W-:Y:S02]  /*0d90*/  @P0 FADD.FTZ R169, R125, R169 ;  /* 0x000000a97da90221 */ /* 0x000fe40000010000 */
.L_x_32234:
[----:B------:R-:W-:Y:S01]  /*0da0*/  HADD2.F32 R170, -RZ, R171.H0_H0 ;  /* 0x200000abffaa7230 */ /* 0x000fe20000004100 */
[----:B------:R-:W-:Y:S05]  /*0db0*/  @P2 BRA `(.L_x_32235) ;  /* 0x0000003000002947 */ /* 0x000fea0003800000 */
[----:B------:R-:W-:Y:S05]  /*0dc0*/  @!P0 BRA `(.L_x_32236) ;  /* 0x0000005000008947 */ /* 0x000fea0003800000 */
[----:B-----5:R-:W-:Y:S01]  /*0dd0*/  FADD.FTZ R170, R126, R170 ;  /* 0x000000aa7eaa7221 */ /* 0x020fe20000010000 */
[----:B------:R-:W-:Y:S05]  /*0de0*/  BRA `(.L_x_32236) ;  /* 0x0000003000007947 */ /* 0x000fea0003800000 */
.L_x_32235:
[----:B-----5:R-:W-:-:S05]  /*0df0*/  HADD2.F32 R131, -RZ, R119.H0_H0 ;  /* 0x20000077ff837230 */ /* 0x020fca0000004100 */
[----:B------:R-:W-:-:S04]  /*0e00*/  FADD.FTZ R170, R131, R170 ;  /* 0x000000aa83aa7221 */ /* 0x000fc80000010000 */
[----:B------:R-:W-:Y:S02]  /*0e10*/  @P0 FADD.FTZ R170, R126, R170 ;  /* 0x000000aa7eaa0221 */ /* 0x000fe40000010000 */
.L_x_32236:
[----:B------:R-:W-:Y:S01]  /*0e20*/  HADD2.F32 R171, -RZ, R171.H1_H1 ;  /* 0x300000abffab7230 */ /* 0x000fe20000004100 */
[----:B------:R-:W-:Y:S05]  /*0e30*/  @P2 BRA `(.L_x_32237) ;  /* 0x0000003000002947 */ /* 0x000fea0003800000 */
[----:B------:R-:W-:Y:S05]  /*0e40*/  @!P0 BRA `(.L_x_32238) ;  /* 0x0000005000008947 */ /* 0x000fea0003800000 */
[----:B-----5:R-:W-:Y:S01]  /*0e50*/  FADD.FTZ R171, R127, R171 ;  /* 0x000000ab7fab7221 */ /* 0x020fe20000010000 */
[----:B------:R-:W-:Y:S05]  /*0e60*/  BRA `(.L_x_32238) ;  /* 0x0000003000007947 */ /* 0x000fea0003800000 */
.L_x_32237:
[----:B-----5:R-:W-:-:S05]  /*0e70*/  HADD2.F32 R130, -RZ, R119.H1_H1 ;  /* 0x30000077ff827230 */ /* 0x020fca0000004100 */
[----:B------:R-:W-:-:S04]  /*0e80*/  FADD.FTZ R171, R130, R171 ;  /* 0x000000ab82ab7221 */ /* 0x000fc80000010000 */
[----:B------:R-:W-:Y:S02]  /*0e90*/  @P0 FADD.FTZ R171, R127, R171 ;  /* 0x000000ab7fab0221 */ /* 0x000fe40000010000 */
.L_x_32238:
        /* <DEDUP_REMOVED lines=16> */
.L_x_32239:
[----:B0----5:R-:W-:-:S05]  /*0fa0*/  HADD2.F32 R129, -RZ, R116.H0_H0 ;  /* 0x20000074ff817230 */ /* 0x021fca0000004100 */
[----:B------:R-:W-:-:S04]  /*0fb0*/  FADD.FTZ R156, R129, R156 ;  /* 0x0000009c819c7221 */ /* 0x000fc80000010000 */
[----:B------:R-:W-:Y:S02]  /*0fc0*/  @P0 FADD.FTZ R156, R120, R156 ;  /* 0x0000009c789c0221 */ /* 0x000fe40000010000 */
.L_x_32240:
[----:B------:R-:W-:Y:S01]  /*0fd0*/  HADD2.F32 R157, -RZ, R148.H1_H1 ;  /* 0x30000094ff9d7230 */ /* 0x000fe20000004100 */
[----:B------:R-:W-:Y:S05]  /*0fe0*/  @P2 BRA `(.L_x_32241) ;  /* 0x0000003000002947 */ /* 0x000fea0003800000 */
[----:B------:R-:W-:Y:S05]  /*0ff0*/  @!P0 BRA `(.L_x_32242) ;  /* 0x0000005000008947 */ /* 0x000fea0003800000 */
[----:B-----5:R-:W-:Y:S01]  /*1000*/  FADD.FTZ R157, R121, R157 ;  /* 0x0000009d799d7221 */ /* 0x020fe20000010000 */
[----:B------:R-:W-:Y:S05]  /*1010*/  BRA `(.L_x_32242) ;  /* 0x0000003000007947 */ /* 0x000fea0003800000 */
.L_x_32241:
[----:B-----5:R-:W-:-:S05]  /*1020*/  HADD2.F32 R130, -RZ, R116.H1_H1 ;  /* 0x30000074ff827230 */ /* 0x020fca0000004100 */
[----:B------:R-:W-:-:S04]  /*1030*/  FADD.FTZ R157, R130, R157 ;  /* 0x0000009d829d7221 */ /* 0x000fc80000010000 */
[----:B------:R-:W-:Y:S02]  /*1040*/  @P0 FADD.FTZ R157, R121, R157 ;  /* 0x0000009d799d0221 */ /* 0x000fe40000010000 */
.L_x_32242:
[----:B------:R-:W-:Y:S01]  /*1050*/  HADD2.F32 R158, -RZ, R149.H0_H0 ;  /* 0x20000095ff9e7230 */ /* 0x000fe20000004100 */
[----:B------:R-:W-:Y:S05]  /*1060*/  @P2 BRA `(.L_x_32243) ;  /* 0x0000003000002947 */ /* 0x000fea0003800000 */
[----:B------:R-:W-:Y:S05]  /*1070*/  @!P0 BRA `(.L_x_32244) ;  /* 0x0000005000008947 */ /* 0x000fea0003800000 */
[----:B-----5:R-:W-:Y:S01]  /*1080*/  FADD.FTZ R158, R122, R158 ;  /* 0x0000009e7a9e7221 */ /* 0x020fe20000010000 */
[----:B------:R-:W-:Y:S05]  /*1090*/  BRA `(.L_x_32244) ;  /* 0x0000003000007947 */ /* 0x000fea0003800000 */
.L_x_32243:
[----:B-----5:R-:W-:-:S05]  /*10a0*/  HADD2.F32 R129, -RZ, R117.H0_H0 ;  /* 0x20000075ff817230 */ /* 0x020fca0000004100 */
[----:B------:R-:W-:-:S04]  /*10b0*/  FADD.FTZ R158, R129, R158 ;  /* 0x0000009e819e7221 */ /* 0x000fc80000010000 */
[----:B------:R-:W-:Y:S02]  /*10c0*/  @P0 FADD.FTZ R158, R122, R158 ;  /* 0x0000009e7a9e0221 */ /* 0x000fe40000010000 */
.L_x_32244:
[----:B------:R-:W-:Y:S01]  /*10d0*/  HADD2.F32 R159, -RZ, R149.H1_H1 ;  /* 0x30000095ff9f7230 */ /* 0x000fe20000004100 */
[----:B------:R-:W-:Y:S05]  /*10e0*/  @P2 BRA `(.L_x_32245) ;  /* 0x0000003000002947 */ /* 0x000fea0003800000 */
[----:B------:R-:W-:Y:S05]  /*10f0*/  @!P0 BRA `(.L_x_32246) ;  /* 0x0000005000008947 */ /* 0x000fea0003800000 */
[----:B-----5:R-:W-:Y:S01]  /*1100*/  FADD.FTZ R159, R123, R159 ;  /* 0x0000009f7b9f7221 */ /* 0x020fe20000010000 */
[----:B------:R-:W-:Y:S05]  /*1110*/  BRA `(.L_x_32246) ;  /* 0x0000003000007947 */ /* 0x000fea0003800000 */
.L_x_32245:
[----:B-----5:R-:W-:-:S05]  /*1120*/  HADD2.F32 R130, -RZ, R117.H1_H1 ;  /* 0x30000075ff827230 */ /* 0x020fca0000004100 */
[----:B------:R-:W-:-:S04]  /*1130*/  FADD.FTZ R159, R130, R159 ;  /* 0x0000009f829f7221 */ /* 0x000fc80000010000 */
[----:B------:R-:W-:Y:S02]  /*1140*/  @P0 FADD.FTZ R159, R123, R159 ;  /* 0x0000009f7b9f0221 */ /* 0x000fe40000010000 */
.L_x_32246:
[----:B------:R-:W-:Y:S01]  /*1150*/  HADD2.F32 R148, -RZ, R150.H0_H0 ;  /* 0x20000096ff947230 */ /* 0x000fe20000004100 */
[----:B------:R-:W-:Y:S05]  /*1160*/  @P2 BRA `(.L_x_32247) ;  /* 0x0000003000002947 */ /* 0x000fea0003800000 */
[----:B------:R-:W-:Y:S05]  /*1170*/  @!P0 BRA `(.L_x_32248) ;  /* 0x0000005000008947 */ /* 0x000fea0003800000 */
[----:B-----5:R-:W-:Y:S01]  /*1180*/  FADD.FTZ R148, R124, R148 ;  /* 0x000000947c947221 */ /* 0x020fe20000010000 */
[----:B------:R-:W-:Y:S05]  /*1190*/  BRA `(.L_x_32248) ;  /* 0x0000003000007947 */ /* 0x000fea0003800000 */
.L_x_32247:
[----:B-----5:R-:W-:-:S05]  /*11a0*/  HADD2.F32 R129, -RZ, R118.H0_H0 ;  /* 0x20000076ff817230 */ /* 0x020fca0000004100 */
[----:B------:R-:W-:-:S04]  /*11b0*/  FADD.FTZ R148, R129, R148 ;  /* 0x0000009481947221 */ /* 0x000fc80000010000 */
[----:B------:R-:W-:Y:S02]  /*11c0*/  @P0 FADD.FTZ R148, R124, R148 ;  /* 0x000000947c940221 */ /* 0x000fe40000010000 */
.L_x_32248:
[----:B------:R-:W-:Y:S01]  /*11d0*/  HADD2.F32 R149, -RZ, R150.H1_H1 ;  /* 0x30000096ff957230 */ /* 0x000fe20000004100 */
[----:B------:R-:W-:Y:S05]  /*11e0*/  @P2 BRA `(.L_x_32249) ;  /* 0x0000003000002947 */ /* 0x000fea0003800000 */
[----:B------:R-:W-:Y:S05]  /*11f0*/  @!P0 BRA `(.L_x_32250) ;  /* 0x0000005000008947 */ /* 0x000fea0003800000 */
[----:B-----5:R-:W-:Y:S01]  /*1200*/  FADD.FTZ R149, R125, R149 ;  /* 0x000000957d957221 */ /* 0x020fe20000010000 */
[----:B------:R-:W-:Y:S05]  /*1210*/  BRA `(.L_x_32250) ;  /* 0x0000003000007947 */ /* 0x000fea0003800000 */
.L_x_32249:
[----:B-----5:R-:W-:-:S05]  /*1220*/  HADD2.F32 R130, -RZ, R118.H1_H1 ;  /* 0x30000076ff827230 */ /* 0x020fca0000004100 */
[----:B------:R-:W-:-:S04]  /*1230*/  FADD.FTZ R149, R130, R149 ;  /* 0x0000009582957221 */ /* 0x000fc80000010000 */
[----:B------:R-:W-:Y:S02]  /*1240*/  @P0 FADD.FTZ R149, R125, R149 ;  /* 0x000000957d950221 */ /* 0x000fe40000010000 */
.L_x_32250:
[----:B------:R-:W-:Y:S01]  /*1250*/  HADD2.F32 R150, -RZ, R151.H0_H0 ;  /* 0x20000097ff967230 */ /* 0x000fe20000004100 */
[----:B------:R-:W-:Y:S05]  /*1260*/  @P2 BRA `(.L_x_32251) ;  /* 0x0000003000002947 */ /* 0x000fea0003800000 */
[----:B------:R-:W-:Y:S05]  /*1270*/  @!P0 BRA `(.L_x_32252) ;  /* 0x0000005000008947 */ /* 0x000fea0003800000 */
[----:B-----5:R-:W-:Y:S01]  /*1280*/  FADD.FTZ R150, R126, R150 ;  /* 0x000000967e967221 */ /* 0x020fe20000010000 */
[----:B------:R-:W-:Y:S05]  /*1290*/  BRA `(.L_x_32252) ;  /* 0x0000003000007947 */ /* 0x000fea0003800000 */
.L_x_32251:
[----:B-----5:R-:W-:-:S05]  /*12a0*/  HADD2.F32 R129, -RZ, R119.H0_H0 ;  /* 0x20000077ff817230 */ /* 0x020fca0000004100 */
[----:B------:R-:W-:-:S04]  /*12b0*/  FADD.FTZ R150, R129, R150 ;  /* 0x0000009681967221 */ /* 0x000fc80000010000 */
[----:B------:R-:W-:Y:S02]  /*12c0*/  @P0 FADD.FTZ R150, R126, R150 ;  /* 0x000000967e960221 */ /* 0x000fe40000010000 */
.L_x_32252:
[----:B------:R-:W-:Y:S01]  /*12d0*/  HADD2.F32 R151, -RZ, R151.H1_H1 ;  /* 0x30000097ff977230 */ /* 0x000fe20000004100 */
[----:B------:R-:W-:Y:S05]  /*12e0*/  @P2 BRA `(.L_x_32253) ;  /* 0x0000003000002947 */ /* 0x000fea0003800000 */
[----:B------:R-:W-:Y:S05]  /*12f0*/  @!P0 BRA `(.L_x_32254) ;  /* 0x0000005000008947 */ /* 0x000fea0003800000 */
[----:B-----5:R-:W-:Y:S01]  /*1300*/  FADD.FTZ R151, R127, R151 ;  /* 0x000000977f977221 */ /* 0x020fe20000010000 */
[----:B------:R-:W-:Y:S05]  /*1310*/  BRA `(.L_x_32254) ;  /* 0x0000003000007947 */ /* 0x000fea0003800000 */
.L_x_32253:
[----:B-----5:R-:W-:-:S05]  /*1320*/  HADD2.F32 R130, -RZ, R119.H1_H1 ;  /* 0x30000077ff827230 */ /* 0x020fca0000004100 */
[----:B------:R-:W-:-:S04]  /*1330*/  FADD.FTZ R151, R130, R151 ;  /* 0x0000009782977221 */ /* 0x000fc80000010000 */
[----:B------:R-:W-:Y:S02]  /*1340*/  @P0 FADD.FTZ R151, R127, R151 ;  /* 0x000000977f970221 */ /* 0x000fe40000010000 */
.L_x_32254:
        /* <DEDUP_REMOVED lines=17> */
.L_x_32255:
[----:B0----5:R-:W-:-:S05]  /*1460*/  HADD2.F32 R129, -RZ, R116.H0_H0 ;  /* 0x20000074ff817230 */ /* 0x021fca0000004100 */
[----:B------:R-:W-:-:S04]  /*1470*/  FADD.FTZ R152, R129, R152 ;  /* 0x0000009881987221 */ /* 0x000fc80000010000 */
[----:B------:R-:W-:Y:S02]  /*1480*/  @P0 FADD.FTZ R152, R120, R152 ;  /* 0x0000009878980221 */ /* 0x000fe40000010000 */
.L_x_32256:
[----:B------:R-:W-:Y:S01]  /*1490*/  HADD2.F32 R153, -RZ, R144.H1_H1 ;  /* 0x30000090ff997230 */ /* 0x000fe20000004100 */
[----:B------:R-:W-:Y:S05]  /*14a0*/  @P2 BRA `(.L_x_32257) ;  /* 0x0000003000002947 */ /* 0x000fea0003800000 */
[----:B------:R-:W-:Y:S05]  /*14b0*/  @!P0 BRA `(.L_x_32258) ;  /* 0x0000005000008947 */ /* 0x000fea0003800000 */
[----:B-----5:R-:W-:Y:S01]  /*14c0*/  FADD.FTZ R153, R121, R153 ;  /* 0x0000009979997221 */ /* 0x020fe20000010000 */
[----:B------:R-:W-:Y:S05]  /*14d0*/  BRA `(.L_x_32258) ;  /* 0x0000003000007947 */ /* 0x000fea0003800000 */
.L_x_32257:
[----:B-----5:R-:W-:-:S05]  /*14e0*/  HADD2.F32 R130, -RZ, R116.H1_H1 ;  /* 0x30000074ff827230 */ /* 0x020fca0000004100 */
[----:B------:R-:W-:-:S04]  /*14f0*/  FADD.FTZ R153, R130, R153 ;  /* 0x0000009982997221 */ /* 0x000fc80000010000 */
[----:B------:R-:W-:Y:S02]  /*1500*/  @P0 FADD.FTZ R153, R121, R153 ;  /* 0x0000009979990221 */ /* 0x000fe40000010000 */
.L_x_32258:
[----:B------:R-:W-:Y:S01]  /*1510*/  HADD2.F32 R154, -RZ, R145.H0_H0 ;  /* 0x20000091ff9a7230 */ /* 0x000fe20000004100 */
[----:B------:R-:W-:Y:S05]  /*1520*/  @P2 BRA `(.L_x_32259) ;  /* 0x0000003000002947 */ /* 0x000fea0003800000 */
[----:B------:R-:W-:Y:S05]  /*1530*/  @!P0 BRA `(.L_x_32260) ;  /* 0x0000005000008947 */ /* 0x000fea0003800000 */
[----:B-----5:R-:W-:Y:S01]  /*1540*/  FADD.FTZ R154, R122, R154 ;  /* 0x0000009a7a9a7221 */ /* 0x020fe20000010000 */
[----:B------:R-:W-:Y:S05]  /*1550*/  BRA `(.L_x_32260) ;  /* 0x0000003000007947 */ /* 0x000fea0003800000 */
.L_x_32259:
[----:B-----5:R-:W-:-:S05]  /*1560*/  HADD2.F32 R129, -RZ, R117.H0_H0 ;  /* 0x20000075ff817230 */ /* 0x020fca0000004100 */
[----:B------:R-:W-:-:S04]  /*1570*/  FADD.FTZ R154, R129, R154 ;  /* 0x0000009a819a7221 */ /* 0x000fc80000010000 */
[----:B------:R-:W-:Y:S02]  /*1580*/  @P0 FADD.FTZ R154, R122, R154 ;  /* 0x0000009a7a9a0221 */ /* 0x000fe40000010000 */
.L_x_32260:
[----:B------:R-:W-:Y:S01]  /*1590*/  HADD2.F32 R155, -RZ, R145.H1_H1 ;  /* 0x30000091ff9b7230 */ /* 0x000fe20000004100 */
[----:B------:R-:W-:Y:S05]  /*15a0*/  @P2 BRA `(.L_x_32261) ;  /* 0x0000003000002947 */ /* 0x000fea0003800000 */
[----:B------:R-:W-:Y:S05]  /*15b0*/  @!P0 BRA `(.L_x_32262) ;  /* 0x0000005000008947 */ /* 0x000fea0003800000 */
[----:B-----5:R-:W-:Y:S01]  /*15c0*/  FADD.FTZ R155, R123, R155 ;  /* 0x0000009b7b9b7221 */ /* 0x020fe20000010000 */
[----:B------:R-:W-:Y:S05]  /*15d0*/  BRA `(.L_x_32262) ;  /* 0x0000003000007947 */ /* 0x000fea0003800000 */
.L_x_32261:
[----:B-----5:R-:W-:-:S05]  /*15e0*/  HADD2.F32 R130, -RZ, R117.H1_H1 ;  /* 0x30000075ff827230 */ /* 0x020fca0000004100 */
[----:B------:R-:W-:-:S04]  /*15f0*/  FADD.FTZ R155, R130, R155 ;  /* 0x0000009b829b7221 */ /* 0x000fc80000010000 */
[----:B------:R-:W-:Y:S02]  /*1600*/  @P0 FADD.FTZ R155, R123, R155 ;  /* 0x0000009b7b9b0221 */ /* 0x000fe40000010000 */
.L_x_32262:
[----:B------:R-:W-:Y:S01]  /*1610*/  HADD2.F32 R144, -RZ, R146.H0_H0 ;  /* 0x20000092ff907230 */ /* 0x000fe20000004100 */
[----:B------:R-:W-:Y:S05]  /*1620*/  @P2 BRA `(.L_x_32263) ;  /* 0x0000003000002947 */ /* 0x000fea0003800000 */
[----:B------:R-:W-:Y:S05]  /*1630*/  @!P0 BRA `(.L_x_32264) ;  /* 0x0000005000008947 */ /* 0x000fea0003800000 */
[----:B-----5:R-:W-:Y:S01]  /*1640*/  FADD.FTZ R144, R124, R144 ;  /* 0x000000907c907221 */ /* 0x020fe20000010000 */
[----:B------:R-:W-:Y:S05]  /*1650*/  BRA `(.L_x_32264) ;  /* 0x0000003000007947 */ /* 0x000fea0003800000 */
.L_x_32263:
[----:B-----5:R-:W-:-:S05]  /*1660*/  HADD2.F32 R129, -RZ, R118.H0_H0 ;  /* 0x20000076ff817230 */ /* 0x020fca0000004100 */
[----:B------:R-:W-:-:S04]  /*1670*/  FADD.FTZ R144, R129, R144 ;  /* 0x0000009081907221 */ /* 0x000fc80000010000 */
[----:B------:R-:W-:Y:S02]  /*1680*/  @P0 FADD.FTZ R144, R124, R144 ;  /* 0x000000907c900221 */ /* 0x000fe40000010000 */
.L_x_32264:
[----:B------:R-:W-:Y:S01]  /*1690*/  HADD2.F32 R145, -RZ, R146.H1_H1 ;  /* 0x30000092ff917230 */ /* 0x000fe20000004100 */
[----:B------:R-:W-:Y:S05]  /*16a0*/  @P2 BRA `(.L_x_32265) ;  /* 0x0000003000002947 */ /* 0x000fea0003800000 */
[----:B------:R-:W-:Y:S05]  /*16b0*/  @!P0 BRA `(.L_x_32266) ;  /* 0x0000005000008947 */ /* 0x000fea0003800000 */
[----:B-----5:R-:W-:Y:S01]  /*16c0*/  FADD.FTZ R145, R125, R145 ;  /* 0x000000917d917221 */ /* 0x020fe20000010000 */
[----:B------:R-:W-:Y:S05]  /*16d0*/  BRA `(.L_x_32266) ;  /* 0x0000003000007947 */ /* 0x000fea0003800000 */
.L_x_32265:
[----:B-----5:R-:W-:-:S05]  /*16e0*/  HADD2.F32 R130, -RZ, R118.H1_H1 ;  /* 0x30000076ff827230 */ /* 0x020fca0000004100 */
[----:B------:R-:W-:-:S04]  /*16f0*/  FADD.FTZ R145, R130, R145 ;  /* 0x0000009182917221 */ /* 0x000fc80000010000 */
[----:B------:R-:W-:Y:S02]  /*1700*/  @P0 FADD.FTZ R145, R125, R145 ;  /* 0x000000917d910221 */ /* 0x000fe40000010000 */
.L_x_32266:
[----:B------:R-:W-:Y:S01]  /*1710*/  HADD2.F32 R146, -RZ, R147.H0_H0 ;  /* 0x20000093ff927230 */ /* 0x000fe20000004100 */
[----:B------:R-:W-:Y:S05]  /*1720*/  @P2 BRA `(.L_x_32267) ;  /* 0x0000003000002947 */ /* 0x000fea0003800000 */
[----:B------:R-:W-:Y:S05]  /*1730*/  @!P0 BRA `(.L_x_32268) ;  /* 0x0000005000008947 */ /* 0x000fea0003800000 */
[----:B-----5:R-:W-:Y:S01]  /*1740*/  FADD.FTZ R146, R126, R146 ;  /* 0x000000927e927221 */ /* 0x020fe20000010000 */
[----:B------:R-:W-:Y:S05]  /*1750*/  BRA `(.L_x_32268) ;  /* 0x0000003000007947 */ /* 0x000fea0003800000 */
.L_x_32267:
[----:B-----5:R-:W-:-:S05]  /*1760*/  HADD2.F32 R129, -RZ, R119.H0_H0 ;  /* 0x20000077ff817230 */ /* 0x020fca0000004100 */
[----:B------:R-:W-:-:S04]  /*1770*/  FADD.FTZ R146, R129, R146 ;  /* 0x0000009281927221 */ /* 0x000fc80000010000 */
[----:B------:R-:W-:Y:S02]  /*1780*/  @P0 FADD.FTZ R146, R126, R146 ;  /* 0x000000927e920221 */ /* 0x000fe40000010000 */
.L_x_32268:
[----:B------:R-:W-:Y:S01]  /*1790*/  HADD2.F32 R147, -RZ, R147.H1_H1 ;  /* 0x30000093ff937230 */ /* 0x000fe20000004100 */
[----:B------:R-:W-:Y:S05]  /*17a0*/  @P2 BRA `(.L_x_32269) ;  /* 0x0000003000002947 */ /* 0x000fea0003800000 */
[----:B------:R-:W-:Y:S05]  /*17b0*/  @!P0 BRA `(.L_x_32270) ;  /* 0x0000005000008947 */ /* 0x000fea0003800000 */
[----:B-----5:R-:W-:Y:S01]  /*17c0*/  FADD.FTZ R147, R127, R147 ;  /* 0x000000937f937221 */ /* 0x020fe20000010000 */
[----:B------:R-:W-:Y:S05]  /*17d0*/  BRA `(.L_x_32270) ;  /* 0x0000003000007947 */ /* 0x000fea0003800000 */
.L_x_32269:
[----:B-----5:R-:W-:-:S05]  /*17e0*/  HADD2.F32 R130, -RZ, R119.H1_H1 ;  /* 0x30000077ff827230 */ /* 0x020fca0000004100 */
[----:B------:R-:W-:-:S04]  /*17f0*/  FADD.FTZ R147, R130, R147 ;  /* 0x0000009382937221 */ /* 0x000fc80000010000 */
[----:B------:R-:W-:Y:S02]  /*1800*/  @P0 FADD.FTZ R147, R127, R147 ;  /* 0x000000937f930221 */ /* 0x000fe40000010000 */
.L_x_32270:
        /* <DEDUP_REMOVED lines=17> */
.L_x_32271:
[----:B0----5:R-:W-:-:S05]  /*1920*/  HADD2.F32 R129, -RZ, R116.H0_H0 ;  /* 0x20000074ff817230 */ /* 0x021fca0000004100 */
[----:B------:R-:W-:-:S04]  /*1930*/  FADD.FTZ R164, R129, R164 ;  /* 0x000000a481a47221 */ /* 0x000fc80000010000 */
[----:B------:R-:W-:Y:S02]  /*1940*/  @P0 FADD.FTZ R164, R120, R164 ;  /* 0x000000a478a40221 */ /* 0x000fe40000010000 */
.L_x_32272:
[----:B------:R-:W-:Y:S01]  /*1950*/  HADD2.F32 R165, -RZ, R140.H1_H1 ;  /* 0x3000008cffa57230 */ /* 0x000fe20000004100 */
[----:B------:R-:W-:Y:S05]  /*1960*/  @P2 BRA `(.L_x_32273) ;  /* 0x0000003000002947 */ /* 0x000fea0003800000 */
[----:B------:R-:W-:Y:S05]  /*1970*/  @!P0 BRA `(.L_x_32274) ;  /* 0x0000005000008947 */ /* 0x000fea0003800000 */
[----:B-----5:R-:W-:Y:S01]  /*1980*/  FADD.FTZ R165, R121, R165 ;  /* 0x000000a579a57221 */ /* 0x020fe20000010000 */
[----:B------:R-:W-:Y:S05]  /*1990*/  BRA `(.L_x_32274) ;  /* 0x0000003000007947 */ /* 0x000fea0003800000 */
.L_x_32273:
[----:B-----5:R-:W-:-:S05]  /*19a0*/  HADD2.F32 R130, -RZ, R116.H1_H1 ;  /* 0x30000074ff827230 */ /* 0x020fca0000004100 */
[----:B------:R-:W-:-:S04]  /*19b0*/  FADD.FTZ R165, R130, R165 ;  /* 0x000000a582a57221 */ /* 0x000fc80000010000 */
[----:B------:R-:W-:Y:S02]  /*19c0*/  @P0 FADD.FTZ R165, R121, R165 ;  /* 0x000000a579a50221 */ /* 0x000fe40000010000 */
.L_x_32274:
[----:B------:R-:W-:Y:S01]  /*19d0*/  HADD2.F32 R166, -RZ, R141.H0_H0 ;  /* 0x2000008dffa67230 */ /* 0x000fe20000004100 */
[----:B------:R-:W-:Y:S05]  /*19e0*/  @P2 BRA `(.L_x_32275) ;  /* 0x0000003000002947 */ /* 0x000fea0003800000 */
[----:B------:R-:W-:Y:S05]  /*19f0*/  @!P0 BRA `(.L_x_32276) ;  /* 0x0000005000008947 */ /* 0x000fea0003800000 */
[----:B-----5:R-:W-:Y:S01]  /*1a00*/  FADD.FTZ R166, R122, R166 ;  /* 0x000000a67aa67221 */ /* 0x020fe20000010000 */
[----:B------:R-:W-:Y:S05]  /*1a10*/  BRA `(.L_x_32276) ;  /* 0x0000003000007947 */ /* 0x000fea0003800000 */
.L_x_32275:
[----:B-----5:R-:W-:-:S05]  /*1a20*/  HADD2.F32 R129, -RZ, R117.H0_H0 ;  /* 0x20000075ff817230 */ /* 0x020fca0000004100 */
[----:B------:R-:W-:-:S04]  /*1a30*/  FADD.FTZ R166, R129, R166 ;  /* 0x000000a681a67221 */ /* 0x000fc80000010000 */
[----:B------:R-:W-:Y:S02]  /*1a40*/  @P0 FADD.FTZ R166, R122, R166 ;  /* 0x000000a67aa60221 */ /* 0x000fe40000010000 */
.L_x_32276:
[----:B------:R-:W-:Y:S01]  /*1a50*/  HADD2.F32 R167, -RZ, R141.H1_H1 ;  /* 0x3000008dffa77230 */ /* 0x000fe20000004100 */
[----:B------:R-:W-:Y:S05]  /*1a60*/  @P2 BRA `(.L_x_32277) ;  /* 0x0000003000002947 */ /* 0x000fea0003800000 */
[----:B------:R-:W-:Y:S05]  /*1a70*/  @!P0 BRA `(.L_x_32278) ;  /* 0x0000005000008947 */ /* 0x000fea0003800000 */
[----:B-----5:R-:W-:Y:S01]  /*1a80*/  FADD.FTZ R167, R123, R167 ;  /* 0x000000a77ba77221 */ /* 0x020fe20000010000 */
[----:B------:R-:W-:Y:S05]  /*1a90*/  BRA `(.L_x_32278) ;  /* 0x0000003000007947 */ /* 0x000fea0003800000 */
.L_x_32277:
[----:B-----5:R-:W-:-:S05]  /*1aa0*/  HADD2.F32 R130, -RZ, R117.H1_H1 ;  /* 0x30000075ff827230 */ /* 0x020fca0000004100 */
[----:B------:R-:W-:-:S04]  /*1ab0*/  FADD.FTZ R167, R130, R167 ;  /* 0x000000a782a77221 */ /* 0x000fc80000010000 */
[----:B------:R-:W-:Y:S02]  /*1ac0*/  @P0 FADD.FTZ R167, R123, R167 ;  /* 0x000000a77ba70221 */ /* 0x000fe40000010000 */
.L_x_32278:
[----:B------:R-:W-:Y:S01]  /*1ad0*/  HADD2.F32 R140, -RZ, R142.H0_H0 ;  /* 0x2000008eff8c7230 */ /* 0x000fe20000004100 */
[----:B------:R-:W-:Y:S05]  /*1ae0*/  @P2 BRA `(.L_x_32279) ;  /* 0x0000003000002947 */ /* 0x000fea0003800000 */
[----:B------:R-:W-:Y:S05]  /*1af0*/  @!P0 BRA `(.L_x_32280) ;  /* 0x0000005000008947 */ /* 0x000fea0003800000 */
[----:B-----5:R-:W-:Y:S01]  /*1b00*/  FADD.FTZ R140, R124, R140 ;  /* 0x0000008c7c8c7221 */ /* 0x020fe20000010000 */
[----:B------:R-:W-:Y:S05]  /*1b10*/  BRA `(.L_x_32280) ;  /* 0x0000003000007947 */ /* 0x000fea0003800000 */
.L_x_32279:
[----:B-----5:R-:W-:-:S05]  /*1b20*/  HADD2.F32 R129, -RZ, R118.H0_H0 ;  /* 0x20000076ff817230 */ /* 0x020fca0000004100 */
[----:B------:R-:W-:-:S04]  /*1b30*/  FADD.FTZ R140, R129, R140 ;  /* 0x0000008c818c7221 */ /* 0x000fc80000010000 */
[----:B------:R-:W-:Y:S02]  /*1b40*/  @P0 FADD.FTZ R140, R124, R140 ;  /* 0x0000008c7c8c0221 */ /* 0x000fe40000010000 */
.L_x_32280:
[----:B------:R-:W-:Y:S01]  /*1b50*/  HADD2.F32 R141, -RZ, R142.H1_H1 ;  /* 0x3000008eff8d7230 */ /* 0x000fe20000004100 */
[----:B------:R-:W-:Y:S05]  /*1b60*/  @P2 BRA `(.L_x_32281) ;  /* 0x0000003000002947 */ /* 0x000fea0003800000 */
[----:B------:R-:W-:Y:S05]  /*1b70*/  @!P0 BRA `(.L_x_32282) ;  /* 0x0000005000008947 */ /* 0x000fea0003800000 */
[----:B-----5:R-:W-:Y:S01]  /*1b80*/  FADD.FTZ R141, R125, R141 ;  /* 0x0000008d7d8d7221 */ /* 0x020fe20000010000 */
[----:B------:R-:W-:Y:S05]  /*1b90*/  BRA `(.L_x_32282) ;  /* 0x0000003000007947 */ /* 0x000fea0003800000 */
.L_x_32281:
[----:B-----5:R-:W-:-:S05]  /*1ba0*/  HADD2.F32 R130, -RZ, R118.H1_H1 ;  /* 0x30000076ff827230 */ /* 0x020fca0000004100 */
[----:B------:R-:W-:-:S04]  /*1bb0*/  FADD.FTZ R141, R130, R141 ;  /* 0x0000008d828d7221 */ /* 0x000fc80000010000 */
[----:B------:R-:W-:Y:S02]  /*1bc0*/  @P0 FADD.FTZ R141, R125, R141 ;  /* 0x0000008d7d8d0221 */ /* 0x000fe40000010000 */
.L_x_32282:
[----:B------:R-:W-:Y:S01]  /*1bd0*/  HADD2.F32 R142, -RZ, R143.H0_H0 ;  /* 0x2000008fff8e7230 */ /* 0x000fe20000004100 */
[----:B------:R-:W-:Y:S05]  /*1be0*/  @P2 BRA `(.L_x_32283) ;  /* 0x0000003000002947 */ /* 0x000fea0003800000 */
[----:B------:R-:W-:Y:S05]  /*1bf0*/  @!P0 BRA `(.L_x_32284) ;  /* 0x0000005000008947 */ /* 0x000fea0003800000 */
[----:B-----5:R-:W-:Y:S01]  /*1c00*/  FADD.FTZ R142, R126, R142 ;  /* 0x0000008e7e8e7221 */ /* 0x020fe20000010000 */
[----:B------:R-:W-:Y:S05]  /*1c10*/  BRA `(.L_x_32284) ;  /* 0x0000003000007947 */ /* 0x000fea0003800000 */
.L_x_32283:
[----:B-----5:R-:W-:-:S05]  /*1c20*/  HADD2.F32 R129, -RZ, R119.H0_H0 ;  /* 0x20000077ff817230 */ /* 0x020fca0000004100 */
[----:B------:R-:W-:-:S04]  /*1c30*/  FADD.FTZ R142, R129, R142 ;  /* 0x0000008e818e7221 */ /* 0x000fc80000010000 */
[----:B------:R-:W-:Y:S02]  /*1c40*/  @P0 FADD.FTZ R142, R126, R142 ;  /* 0x0000008e7e8e0221 */ /* 0x000fe40000010000 */
.L_x_32284:
[----:B------:R-:W-:Y:S01]  /*1c50*/  HADD2.F32 R143, -RZ, R143.H1_H1 ;  /* 0x3000008fff8f7230 */ /* 0x000fe20000004100 */
[----:B------:R-:W-:Y:S05]  /*1c60*/  @P2 BRA `(.L_x_32285) ;  /* 0x0000003000002947 */ /* 0x000fea0003800000 */
[----:B------:R-:W-:Y:S05]  /*1c70*/  @!P0 BRA `(.L_x_32286) ;  /* 0x0000005000008947 */ /* 0x000fea0003800000 */
[----:B-----5:R-:W-:Y:S01]  /*1c80*/  FADD.FTZ R143, R127, R143 ;  /* 0x0000008f7f8f7221 */ /* 0x020fe20000010000 */
[----:B------:R-:W-:Y:S05]  /*1c90*/  BRA `(.L_x_32286) ;  /* 0x0000003000007947 */ /* 0x000fea0003800000 */
.L_x_32285:
[----:B-----5:R-:W-:-:S05]  /*1ca0*/  HADD2.F32 R130, -RZ, R119.H1_H1 ;  /* 0x30000077ff827230 */ /* 0x020fca0000004100 */
[----:B------:R-:W-:-:S04]  /*1cb0*/  FADD.FTZ R143, R130, R143 ;  /* 0x0000008f828f7221 */ /* 0x000fc80000010000 */
[----:B------:R-:W-:Y:S02]  /*1cc0*/  @P0 FADD.FTZ R143, R127, R143 ;  /* 0x0000008f7f8f0221 */ /* 0x000fe40000010000 */
.L_x_32286:
        /* <DEDUP_REMOVED lines=17> */
.L_x_32287:
[----:B0----5:R-:W-:-:S05]  /*1de0*/  HADD2.F32 R129, -RZ, R116.H0_H0 ;  /* 0x20000074ff817230 */ /* 0x021fca0000004100 */
[----:B------:R-:W-:-:S04]  /*1df0*/  FADD.FTZ R160, R129, R160 ;  /* 0x000000a081a07221 */ /* 0x000fc80000010000 */
[----:B------:R-:W-:Y:S02]  /*1e00*/  @P0 FADD.FTZ R160, R120, R160 ;  /* 0x000000a078a00221 */ /* 0x000fe40000010000 */
.L_x_32288:
[----:B------:R-:W-:Y:S01]  /*1e10*/  HADD2.F32 R161, -RZ, R192.H1_H1 ;  /* 0x300000c0ffa17230 */ /* 0x000fe20000004100 */
[----:B------:R-:W-:Y:S05]  /*1e20*/  @P2 BRA `(.L_x_32289) ;  /* 0x0000003000002947 */ /* 0x000fea0003800000 */
[----:B------:R-:W-:Y:S05]  /*1e30*/  @!P0 BRA `(.L_x_32290) ;  /* 0x0000005000008947 */ /* 0x000fea0003800000 */
[----:B-----5:R-:W-:Y:S01]  /*1e40*/  FADD.FTZ R161, R121, R161 ;  /* 0x000000a179a17221 */ /* 0x020fe20000010000 */
[----:B------:R-:W-:Y:S05]  /*1e50*/  BRA `(.L_x_32290) ;  /* 0x0000003000007947 */ /* 0x000fea0003800000 */
.L_x_32289:
[----:B-----5:R-:W-:-:S05]  /*1e60*/  HADD2.F32 R130, -RZ, R116.H1_H1 ;  /* 0x30000074ff827230 */ /* 0x020fca0000004100 */
[----:B------:R-:W-:-:S04]  /*1e70*/  FADD.FTZ R161, R130, R161 ;  /* 0x000000a182a17221 */ /* 0x000fc80000010000 */
[----:B------:R-:W-:Y:S02]  /*1e80*/  @P0 FADD.FTZ R161, R121, R161 ;  /* 0x000000a179a10221 */ /* 0x000fe40000010000 */
.L_x_32290:
[----:B------:R-:W-:Y:S01]  /*1e90*/  HADD2.F32 R162, -RZ, R193.H0_H0 ;  /* 0x200000c1ffa27230 */ /* 0x000fe20000004100 */
[----:B------:R-:W-:Y:S05]  /*1ea0*/  @P2 BRA `(.L_x_32291) ;  /* 0x0000003000002947 */ /* 0x000fea0003800000 */
[----:B------:R-:W-:Y:S05]  /*1eb0*/  @!P0 BRA `(.L_x_32292) ;  /* 0x0000005000008947 */ /* 0x000fea0003800000 */
[----:B-----5:R-:W-:Y:S01]  /*1ec0*/  FADD.FTZ R162, R122, R162 ;  /* 0x000000a27aa27221 */ /* 0x020fe20000010000 */
[----:B------:R-:W-:Y:S05]  /*1ed0*/  BRA `(.L_x_32292) ;  /* 0x0000003000007947 */ /* 0x000fea0003800000 */
.L_x_32291:
[----:B-----5:R-:W-:-:S05]  /*1ee0*/  HADD2.F32 R129, -RZ, R117.H0_H0 ;  /* 0x20000075ff817230 */ /* 0x020fca0000004100 */
[----:B------:R-:W-:-:S04]  /*1ef0*/  FADD.FTZ R162, R129, R162 ;  /* 0x000000a281a27221 */ /* 0x000fc80000010000 */
[----:B------:R-:W-:Y:S02]  /*1f00*/  @P0 FADD.FTZ R162, R122, R162 ;  /* 0x000000a27aa20221 */ /* 0x000fe40000010000 */
.L_x_32292:
[----:B------:R-:W-:Y:S01]  /*1f10*/  HADD2.F32 R163, -RZ, R193.H1_H1 ;  /* 0x300000c1ffa37230 */ /* 0x000fe20000004100 */
[----:B------:R-:W-:Y:S05]  /*1f20*/  @P2 BRA `(.L_x_32293) ;  /* 0x0000003000002947 */ /* 0x000fea0003800000 */
[----:B------:R-:W-:Y:S05]  /*1f30*/  @!P0 BRA `(.L_x_32294) ;  /* 0x0000005000008947 */ /* 0x000fea0003800000 */
[----:B-----5:R-:W-:Y:S01]  /*1f40*/  FADD.FTZ R163, R123, R163 ;  /* 0x000000a37ba37221 */ /* 0x020fe20000010000 */
[----:B------:R-:W-:Y:S05]  /*1f50*/  BRA `(.L_x_32294) ;  /* 0x0000003000007947 */ /* 0x000fea0003800000 */
.L_x_32293:
[----:B-----5:R-:W-:-:S05]  /*1f60*/  HADD2.F32 R130, -RZ, R117.H1_H1 ;  /* 0x30000075ff827230 */ /* 0x020fca0000004100 */
[----:B------:R-:W-:-:S04]  /*1f70*/  FADD.FTZ R163, R130, R163 ;  /* 0x000000a382a37221 */ /* 0x000fc80000010000 */
[----:B------:R-:W-:Y:S02]  /*1f80*/  @P0 FADD.FTZ R163, R123, R163 ;  /* 0x000000a37ba30221 */ /* 0x000fe40000010000 */
.L_x_32294:
[----:B------:R-:W-:Y:S01]  /*1f90*/  HADD2.F32 R132, -RZ, R194.H0_H0 ;  /* 0x200000c2ff847230 */ /* 0x000fe20000004100 */
[----:B------:R-:W-:Y:S05]  /*1fa0*/  @P2 BRA `(.L_x_32295) ;  /* 0x0000003000002947 */ /* 0x000fea0003800000 */
[----:B------:R-:W-:Y:S05]  /*1fb0*/  @!P0 BRA `(.L_x_32296) ;  /* 0x0000005000008947 */ /* 0x000fea0003800000 */
[----:B-----5:R-:W-:Y:S01]  /*1fc0*/  FADD.FTZ R132, R124, R132 ;  /* 0x000000847c847221 */ /* 0x020fe20000010000 */
[----:B------:R-:W-:Y:S05]  /*1fd0*/  BRA `(.L_x_32296) ;  /* 0x0000003000007947 */ /* 0x000fea0003800000 */
.L_x_32295:
[----:B-----5:R-:W-:-:S05]  /*1fe0*/  HADD2.F32 R129, -RZ, R118.H0_H0 ;  /* 0x20000076ff817230 */ /* 0x020fca0000004100 */
[----:B------:R-:W-:-:S04]  /*1ff0*/  FADD.FTZ R132, R129, R132 ;  /* 0x0000008481847221 */ /* 0x000fc80000010000 */
[----:B------:R-:W-:Y:S02]  /*2000*/  @P0 FADD.FTZ R132, R124, R132 ;  /* 0x000000847c840221 */ /* 0x000fe40000010000 */
.L_x_32296:
[----:B------:R-:W-:Y:S01]  /*2010*/  HADD2.F32 R133, -RZ, R194.H1_H1 ;  /* 0x300000c2ff857230 */ /* 0x000fe20000004100 */
[----:B------:R-:W-:Y:S05]  /*2020*/  @P2 BRA `(.L_x_32297) ;  /* 0x0000003000002947 */ /* 0x000fea0003800000 */
[----:B------:R-:W-:Y:S05]  /*2030*/  @!P0 BRA `(.L_x_32298) ;  /* 0x0000005000008947 */ /* 0x000fea0003800000 */
[----:B-----5:R-:W-:Y:S01]  /*2040*/  FADD.FTZ R133, R125, R133 ;  /* 0x000000857d857221 */ /* 0x020fe20000010000 */
[----:B------:R-:W-:Y:S05]  /*2050*/  BRA `(.L_x_32298) ;  /* 0x0000003000007947 */ /* 0x000fea0003800000 */
.L_x_32297:
[----:B-----5:R-:W-:-:S05]  /*2060*/  HADD2.F32 R130, -RZ, R118.H1_H1 ;  /* 0x30000076ff827230 */ /* 0x020fca0000004100 */
[----:B------:R-:W-:-:S04]  /*2070*/  FADD.FTZ R133, R130, R133 ;  /* 0x0000008582857221 */ /* 0x000fc80000010000 */
[----:B------:R-:W-:Y:S02]  /*2080*/  @P0 FADD.FTZ R133, R125, R133 ;  /* 0x000000857d850221 */ /* 0x000fe40000010000 */
.L_x_32298:
[----:B------:R-:W-:Y:S01]  /*2090*/  HADD2.F32 R134, -RZ, R195.H0_H0 ;  /* 0x200000c3ff867230 */ /* 0x000fe20000004100 */
[----:B------:R-:W-:Y:S05]  /*20a0*/  @P2 BRA `(.L_x_32299) ;  /* 0x0000003000002947 */ /* 0x000fea0003800000 */
[----:B------:R-:W-:Y:S05]  /*20b0*/  @!P0 BRA `(.L_x_32300) ;  /* 0x0000005000008947 */ /* 0x000fea0003800000 */
[----:B-----5:R-:W-:Y:S01]  /*20c0*/  FADD.FTZ R134, R126, R134 ;  /* 0x000000867e867221 */ /* 0x020fe20000010000 */
[----:B------:R-:W-:Y:S05]  /*20d0*/  BRA `(.L_x_32300) ;  /* 0x0000003000007947 */ /* 0x000fea0003800000 */
.L_x_32299:
[----:B-----5:R-:W-:-:S05]  /*20e0*/  HADD2.F32 R129, -RZ, R119.H0_H0 ;  /* 0x20000077ff817230 */ /* 0x020fca0000004100 */
[----:B------:R-:W-:-:S04]  /*20f0*/  FADD.FTZ R134, R129, R134 ;  /* 0x0000008681867221 */ /* 0x000fc80000010000 */
[----:B------:R-:W-:Y:S02]  /*2100*/  @P0 FADD.FTZ R134, R126, R134 ;  /* 0x000000867e860221 */ /* 0x000fe40000010000 */
.L_x_32300:
[----:B------:R-:W-:Y:S01]  /*2110*/  HADD2.F32 R135, -RZ, R195.H1_H1 ;  /* 0x300000c3ff877230 */ /* 0x000fe20000004100 */
[----:B------:R-:W-:Y:S05]  /*2120*/  @P2 BRA `(.L_x_32301) ;  /* 0x0000003000002947 */ /* 0x000fea0003800000 */
[----:B------:R-:W-:Y:S05]  /*2130*/  @!P0 BRA `(.L_x_32302) ;  /* 0x0000005000008947 */ /* 0x000fea0003800000 */
[----:B-----5:R-:W-:Y:S01]  /*2140*/  FADD.FTZ R135, R127, R135 ;  /* 0x000000877f877221 */ /* 0x020fe20000010000 */
[----:B------:R-:W-:Y:S05]  /*2150*/  BRA `(.L_x_32302) ;  /* 0x0000003000007947 */ /* 0x000fea0003800000 */
.L_x_32301:
[----:B-----5:R-:W-:-:S05]  /*2160*/  HADD2.F32 R130, -RZ, R119.H1_H1 ;  /* 0x30000077ff827230 */ /* 0x020fca0000004100 */
[----:B------:R-:W-:-:S04]  /*2170*/  FADD.FTZ R135, R130, R135 ;  /* 0x0000008782877221 */ /* 0x000fc80000010000 */
[----:B------:R-:W-:Y:S02]  /*2180*/  @P0 FADD.FTZ R135, R127, R135 ;  /* 0x000000877f870221 */ /* 0x000fe40000010000 */
.L_x_32302:
        /* <DEDUP_REMOVED lines=17> */
.L_x_32303:
[----:B0----5:R-:W-:-:S05]  /*22a0*/  HADD2.F32 R137, -RZ, R116.H0_H0 ;  /* 0x20000074ff897230 */ /* 0x021fca0000004100 */
[----:B------:R-:W-:-:S04]  /*22b0*/  FADD.FTZ R136, R137, R136 ;  /* 0x0000008889887221 */ /* 0x000fc80000010000 */
[----:B------:R-:W-:Y:S02]  /*22c0*/  @P0 FADD.FTZ R136, R120, R136 ;  /* 0x0000008878880221 */ /* 0x000fe40000010000 */
.L_x_32304:
[----:B------:R-:W-:Y:S01]  /*22d0*/  HADD2.F32 R137, -RZ, R128.H1_H1 ;  /* 0x30000080ff897230 */ /* 0x000fe20000004100 */
[----:B------:R-:W-:Y:S05]  /*22e0*/  @P2 BRA `(.L_x_32305) ;  /* 0x0000003000002947 */ /* 0x000fea0003800000 */
[----:B------:R-:W-:Y:S05]  /*22f0*/  @!P0 BRA `(.L_x_32306) ;  /* 0x0000005000008947 */ /* 0x000fea0003800000 */
[----:B-----5:R-:W-:Y:S01]  /*2300*/  FADD.FTZ R137, R121, R137 ;  /* 0x0000008979897221 */ /* 0x020fe20000010000 */
[----:B------:R-:W-:Y:S05]  /*2310*/  BRA `(.L_x_32306) ;  /* 0x0000003000007947 */ /* 0x000fea0003800000 */
.L_x_32305:
[----:B-----5:R-:W-:-:S05]  /*2320*/  HADD2.F32 R128, -RZ, R116.H1_H1 ;  /* 0x30000074ff807230 */ /* 0x020fca0000004100 */
[----:B------:R-:W-:-:S04]  /*2330*/  FADD.FTZ R137, R128, R137 ;  /* 0x0000008980897221 */ /* 0x000fc80000010000 */
[----:B------:R-:W-:Y:S02]  /*2340*/  @P0 FADD.FTZ R137, R121, R137 ;  /* 0x0000008979890221 */ /* 0x000fe40000010000 */
.L_x_32306:
[----:B------:R-:W-:Y:S01]  /*2350*/  HADD2.F32 R138, -RZ, R129.H0_H0 ;  /* 0x20000081ff8a7230 */ /* 0x000fe20000004100 */
[----:B------:R-:W-:Y:S05]  /*2360*/  @P2 BRA `(.L_x_32307) ;  /* 0x0000003000002947 */ /* 0x000fea0003800000 */
[----:B------:R-:W-:Y:S05]  /*2370*/  @!P0 BRA `(.L_x_32308) ;  /* 0x0000005000008947 */ /* 0x000fea0003800000 */
[----:B-----5:R-:W-:Y:S01]  /*2380*/  FADD.FTZ R138, R122, R138 ;  /* 0x0000008a7a8a7221 */ /* 0x020fe20000010000 */
[----:B------:R-:W-:Y:S05]  /*2390*/  BRA `(.L_x_32308) ;  /* 0x0000003000007947 */ /* 0x000fea0003800000 */
.L_x_32307:
[----:B-----5:R-:W-:-:S05]  /*23a0*/  HADD2.F32 R139, -RZ, R117.H0_H0 ;  /* 0x20000075ff8b7230 */ /* 0x020fca0000004100 */
[----:B------:R-:W-:-:S04]  /*23b0*/  FADD.FTZ R138, R139, R138 ;  /* 0x0000008a8b8a7221 */ /* 0x000fc80000010000 */
[----:B------:R-:W-:Y:S02]  /*23c0*/  @P0 FADD.FTZ R138, R122, R138 ;  /* 0x0000008a7a8a0221 */ /* 0x000fe40000010000 */
.L_x_32308:
[----:B------:R-:W-:Y:S01]  /*23d0*/  HADD2.F32 R139, -RZ, R129.H1_H1 ;  /* 0x30000081ff8b7230 */ /* 0x000fe20000004100 */
[----:B------:R-:W-:Y:S05]  /*23e0*/  @P2 BRA `(.L_x_32309) ;  /* 0x0000003000002947 */ /* 0x000fea0003800000 */
[----:B------:R-:W-:Y:S05]  /*23f0*/  @!P0 BRA `(.L_x_32310) ;  /* 0x0000005000008947 */ /* 0x000fea0003800000 */
[----:B-----5:R-:W-:Y:S01]  /*2400*/  FADD.FTZ R139, R123, R139 ;  /* 0x0000008b7b8b7221 */ /* 0x020fe20000010000 */
[----:B------:R-:W-:Y:S05]  /*2410*/  BRA `(.L_x_32310) ;  /* 0x0000003000007947 */ /* 0x000fea0003800000 */
.L_x_32309:
[----:B-----5:R-:W-:-:S05]  /*2420*/  HADD2.F32 R128, -RZ, R117.H1_H1 ;  /* 0x30000075ff807230 */ /* 0x020fca0000004100 */
[----:B------:R-:W-:-:S04]  /*2430*/  FADD.FTZ R139, R128, R139 ;  /* 0x0000008b808b7221 */ /* 0x000fc80000010000 */
[----:B------:R-:W-:Y:S02]  /*2440*/  @P0 FADD.FTZ R139, R123, R139 ;  /* 0x0000008b7b8b0221 */ /* 0x000fe40000010000 */
.L_x_32310:
[----:B------:R-:W-:Y:S01]  /*2450*/  HADD2.F32 R128, -RZ, R130.H0_H0 ;  /* 0x20000082ff807230 */ /* 0x000fe20000004100 */
[----:B------:R-:W-:Y:S05]  /*2460*/  @P2 BRA `(.L_x_32311) ;  /* 0x0000003000002947 */ /* 0x000fea0003800000 */
[----:B------:R-:W-:Y:S05]  /*2470*/  @!P0 BRA `(.L_x_32312) ;  /* 0x0000005000008947 */ /* 0x000fea0003800000 */
[----:B-----5:R-:W-:Y:S01]  /*2480*/  FADD.FTZ R128, R124, R128 ;  /* 0x000000807c807221 */ /* 0x020fe20000010000 */
[----:B------:R-:W-:Y:S05]  /*2490*/  BRA `(.L_x_32312) ;  /* 0x0000003000007947 */ /* 0x000fea0003800000 */
.L_x_32311:
[----:B-----5:R-:W-:-:S05]  /*24a0*/  HADD2.F32 R129, -RZ, R118.H0_H0 ;  /* 0x20000076ff817230 */ /* 0x020fca0000004100 */
[----:B------:R-:W-:-:S04]  /*24b0*/  FADD.FTZ R128, R129, R128 ;  /* 0x0000008081807221 */ /* 0x000fc80000010000 */
[----:B------:R-:W-:Y:S02]  /*24c0*/  @P0 FADD.FTZ R128, R124, R128 ;  /* 0x000000807c800221 */ /* 0x000fe40000010000 */
.L_x_32312:
[----:B------:R-:W-:Y:S01]  /*24d0*/  HADD2.F32 R129, -RZ, R130.H1_H1 ;  /* 0x30000082ff817230 */ /* 0x000fe20000004100 */
[----:B------:R-:W-:Y:S05]  /*24e0*/  @P2 BRA `(.L_x_32313) ;  /* 0x0000003000002947 */ /* 0x000fea0003800000 */
[----:B------:R-:W-:Y:S05]  /*24f0*/  @!P0 BRA `(.L_x_32314) ;  /* 0x0000005000008947 */ /* 0x000fea0003800000 */
[----:B-----5:R-:W-:Y:S01]  /*2500*/  FADD.FTZ R129, R125, R129 ;  /* 0x000000817d817221 */ /* 0x020fe20000010000 */
[----:B------:R-:W-:Y:S05]  /*2510*/  BRA `(.L_x_32314) ;  /* 0x0000003000007947 */ /* 0x000fea0003800000 */
.L_x_32313:
[----:B-----5:R-:W-:-:S05]  /*2520*/  HADD2.F32 R130, -RZ, R118.H1_H1 ;  /* 0x30000076ff827230 */ /* 0x020fca0000004100 */
[----:B------:R-:W-:-:S04]  /*2530*/  FADD.FTZ R129, R130, R129 ;  /* 0x0000008182817221 */ /* 0x000fc80000010000 */
[----:B------:R-:W-:Y:S02]  /*2540*/  @P0 FADD.FTZ R129, R125, R129 ;  /* 0x000000817d810221 */ /* 0x000fe40000010000 */
.L_x_32314:
[----:B------:R-:W-:Y:S01]  /*2550*/  HADD2.F32 R130, -RZ, R131.H0_H0 ;  /* 0x20000083ff827230 */ /* 0x000fe20000004100 */
[----:B------:R-:W-:Y:S05]  /*2560*/  @P2 BRA `(.L_x_32315) ;  /* 0x0000003000002947 */ /* 0x000fea0003800000 */
[----:B------:R-:W-:Y:S05]  /*2570*/  @!P0 BRA `(.L_x_32316) ;  /* 0x0000005000008947 */ /* 0x000fea0003800000 */
[----:B-----5:R-:W-:Y:S01]  /*2580*/  FADD.FTZ R130, R126, R130 ;  /* 0x000000827e827221 */ /* 0x020fe20000010000 */
[----:B------:R-:W-:Y:S05]  /*2590*/  BRA `(.L_x_32316) ;  /* 0x0000003000007947 */ /* 0x000fea0003800000 */
.L_x_32315:
[----:B-----5:R-:W-:-:S05]  /*25a0*/  HADD2.F32 R187, -RZ, R119.H0_H0 ;  /* 0x20000077ffbb7230 */ /* 0x020fca0000004100 */
[----:B------:R-:W-:-:S04]  /*25b0*/  FADD.FTZ R130, R187, R130 ;  /* 0x00000082bb827221 */ /* 0x000fc80000010000 */
[----:B------:R-:W-:Y:S02]  /*25c0*/  @P0 FADD.FTZ R130, R126, R130 ;  /* 0x000000827e820221 */ /* 0x000fe40000010000 */
.L_x_32316:
[----:B------:R-:W-:Y:S01]  /*25d0*/  HADD2.F32 R131, -RZ, R131.H1_H1 ;  /* 0x30000083ff837230 */ /* 0x000fe20000004100 */
[----:B------:R-:W-:Y:S05]  /*25e0*/  @P2 BRA `(.L_x_32317) ;  /* 0x0000003000002947 */ /* 0x000fea0003800000 */
[----:B------:R-:W-:Y:S05]  /*25f0*/  @!P0 BRA `(.L_x_32318) ;  /* 0x0000005000008947 */ /* 0x000fea0003800000 */
[----:B-----5:R-:W-:Y:S01]  /*2600*/  FADD.FTZ R131, R127, R131 ;  /* 0x000000837f837221 */ /* 0x020fe20000010000 */
[----:B------:R-:W-:Y:S05]  /*2610*/  BRA `(.L_x_32318) ;  /* 0x0000003000007947 */ /* 0x000fea0003800000 */
.L_x_32317:
[----:B-----5:R-:W-:-:S05]  /*2620*/  HADD2.F32 R192, -RZ, R119.H1_H1 ;  /* 0x30000077ffc07230 */ /* 0x020fca0000004100 */
[----:B------:R-:W-:-:S04]  /*2630*/  FADD.FTZ R131, R192, R131 ;  /* 0x00000083c0837221 */ /* 0x000fc80000010000 */
[----:B------:R-:W-:Y:S02]  /*2640*/  @P0 FADD.FTZ R131, R127, R131 ;  /* 0x000000837f830221 */ /* 0x000fe40000010000 */
.L_x_32318:
        /* <DEDUP_REMOVED lines=67> */
.L_x_32323:
        /* <DEDUP_REMOVED lines=132> */
.L_x_32324:
        /* <DEDUP_REMOVED lines=102> */
[----:B------:R-:W-:Y:S01]  /*3920*/  F2FP.PACK_AB R130, R135, R130 ;  /* 0x000000828782723e */ /* 0x000fe200000000ff */
[C---:B------:R-:W-:Y:S02]  /*3930*/  FMUL.FTZ R131, R171.reuse, R190 ;  /* 0x000000beab837220 */ /* 0x040fe40000410000 */
[----:B------:R-:W-:Y:S01]  /*3940*/  FMUL.FTZ R134, R171, R191 ;  /* 0x000000bfab867220 */ /* 0x000fe20000410000 */
[----:B------:R-:W-:Y:S01]  /*3950*/  F2FP.PACK_AB R135, R216, R139 ;  /* 0x0000008bd887723e */ /* 0x000fe200000000ff */
[C---:B------:R-:W-:Y:S02]  /*3960*/  FADD.FTZ R169, -R187.reuse, R169 ;  /* 0x000000a9bba97221 */ /* 0x040fe40000010100 */
[----:B------:R-:W-:-:S02]  /*3970*/  FADD.FTZ R206, -R187, R128 ;  /* 0x00000080bbce7221 */ /* 0x000fc40000010100 */
[----:B------:R-:W-:Y:S02]  /*3980*/  FFMA.FTZ R128, R60, R129, R4 ;  /* 0x000000813c807223 */ /* 0x000fe40000010004 */
[----:B------:R-:W-:Y:S02]  /*3990*/  FFMA.FTZ R129, R62, R131, R6 ;  /* 0x000000833e817223 */ /* 0x000fe40000010006 */
[----:B------:R-:W-:Y:S01]  /*39a0*/  FFMA.FTZ R134, R63, R134, R7 ;  /* 0x000000863f867223 */ /* 0x000fe20000010007 */
[----:B------:R-:W-:Y:S01]  /*39b0*/  F2FP.PACK_AB R128, R133, R128 ;  /* 0x000000808580723e */ /* 0x000fe200000000ff */
[C---:B------:R-:W-:Y:S02]  /*39c0*/  FADD.FTZ R178, -R187.reuse, R178 ;  /* 0x000000b2bbb27221 */ /* 0x040fe40000010100 */
[----:B------:R-:W-:Y:S01]  /*39d0*/  FADD.FTZ R172, -R187, R172 ;  /* 0x000000acbbac7221 */ /* 0x000fe20000010100 */
[----:B------:R-:W-:Y:S01]  /*39e0*/  F2FP.PACK_AB R129, R134, R129 ;  /* 0x000000818681723e */ /* 0x000fe200000000ff */
        /* <DEDUP_REMOVED lines=18> */
[----:B------:R-:W-:Y:S01]  /*3b10*/  F2FP.PACK_AB R134, R172, R163 ;  /* 0x000000a3ac86723e */ /* 0x000fe200000000ff */
        /* <DEDUP_REMOVED lines=9> */
[----:B------:R-:W-:Y:S01]  /*3bb0*/  F2FP.PACK_AB R132, R139, R132 ;  /* 0x000000848b84723e */ /* 0x000fe200000000ff */
        /* <DEDUP_REMOVED lines=17> */
[----:B------:R-:W-:Y:S01]  /*3cd0*/  F2FP.PACK_AB R133, R138, R133 ;  /* 0x000000858a85723e */ /* 0x000fe200000000ff */
[----:B------:R-:W-:-:S02]  /*3ce0*/  FFMA.FTZ R176, R67, R176, R11 ;  /* 0x000000b043b07223 */ /* 0x000fc4000001000b */
[----:B------:R-:W-:Y:S02]  /*3cf0*/  FMUL.FTZ R151, R171, R152 ;  /* 0x00000098ab977220 */ /* 0x000fe40000410000 */
[----:B------:R-:W-:Y:S01]  /*3d00*/  FADD.FTZ R145, -R187, R145 ;  /* 0x00000091bb917221 */ /* 0x000fe20000010100 */
[----:B------:R-:W-:Y:S01]  /*3d10*/  F2FP.PACK_AB R131, R176, R131 ;  /* 0x00000083b083723e */ /* 0x000fe200000000ff */
        /* <DEDUP_REMOVED lines=27> */
[----:B------:R-:W-:Y:S01]  /*3ed0*/  F2FP.PACK_AB R135, R146, R145 ;  /* 0x000000919287723e */ /* 0x000fe200000000ff */
[----:B------:R-:W-:Y:S02]  /*3ee0*/  FFMA.FTZ R139, R85, R152, R29 ;  /* 0x00000098558b7223 */ /* 0x000fe4000001001d */
[----:B------:R-:W-:Y:S02]  /*3ef0*/  FMUL.FTZ R140, R171, R141 ;  /* 0x0000008dab8c7220 */ /* 0x000fe40000410000 */
[----:B------:R-:W-:Y:S01]  /*3f00*/  FADD.FTZ R160, -R187, R160 ;  /* 0x000000a0bba07221 */ /* 0x000fe20000010100 */
[----:B------:R-:W-:Y:S01]  /*3f10*/  F2FP.PACK_AB R132, R139, R132 ;  /* 0x000000848b84723e */ /* 0x000fe200000000ff */
[C---:B------:R-:W-:Y:S02]  /*3f20*/  FADD.FTZ R161, -R187.reuse, R161 ;  /* 0x000000a1bba17221 */ /* 0x040fe40000010100 */
[----:B------:R-:W-:-:S02]  /*3f30*/  FADD.FTZ R142, -R187, R142 ;  /* 0x0000008ebb8e7221 */ /* 0x000fc40000010100 */
[----:B------:R-:W-:Y:S02]  /*3f40*/  FFMA.FTZ R145, R97, R140, R41 ;  /* 0x0000008c61917223 */ /* 0x000fe40000010029 */
[----:B------:R-:W-:Y:S02]  /*3f50*/  FFMA.FTZ R140, R92, R147, R36 ;  /* 0x000000935c8c7223 */ /* 0x000fe40000010024 */
[----:B------:R-:W-:Y:S02]  /*3f60*/  FFMA.FTZ R139, R93, R164, R37 ;  /* 0x000000a45d8b7223 */ /* 0x000fe40000010025 */
[----:B------:R-:W-:Y:S02]  /*3f70*/  FADD.FTZ R143, -R187, R143 ;  /* 0x0000008fbb8f7221 */ /* 0x000fe40000010100 */
[----:B------:R-:W-:Y:S01]  /*3f80*/  FMUL.FTZ R175, R171, R160 ;  /* 0x000000a0abaf7220 */ /* 0x000fe20000410000 */
[----:B------:R-:W-:Y:S01]  /*3f90*/  F2FP.PACK_AB R140, R139, R140 ;  /* 0x0000008c8b8c723e */ /* 0x000fe200000000ff */
[----:B------:R-:W-:-:S02]  /*3fa0*/  FFMA.FTZ R149, R82, R149, R26 ;  /* 0x0000009552957223 */ /* 0x000fc4000001001a */
[----:B------:R-:W-:Y:S02]  /*3fb0*/  FFMA.FTZ R150, R83, R150, R27 ;  /* 0x0000009653967223 */ /* 0x000fe4000001001b */
[C---:B------:R-:W-:Y:S02]  /*3fc0*/  FADD.FTZ R162, -R187.reuse, R162 ;  /* 0x000000a2bba27221 */ /* 0x040fe40000010100 */
[----:B------:R-:W-:Y:S01]  /*3fd0*/  FADD.FTZ R136, -R187, R136 ;  /* 0x00000088bb887221 */ /* 0x000fe20000010100 */
[----:B------:R-:W-:Y:S01]  /*3fe0*/  F2FP.PACK_AB R131, R150, R149 ;  /* 0x000000959683723e */ /* 0x000fe200000000ff */
        /* <DEDUP_REMOVED lines=8> */
[----:B------:R-:W-:Y:S01]  /*4070*/  F2FP.PACK_AB R134, R141, R134 ;  /* 0x000000868d86723e */ /* 0x000fe200000000ff */
[----:B------:R-:W-:Y:S01]  /*4080*/  FMUL.FTZ R161, R171, R162 ;  /* 0x000000a2aba17220 */ /* 0x000fe20000410000 */
[----:B------:R-:W-:Y:S01]  /*4090*/  F2FP.PACK_AB R142, R145, R142 ;  /* 0x0000008e918e723e */ /* 0x000fe200000000ff */
        /* <DEDUP_REMOVED lines=11> */
[----:B------:R-:W-:Y:S01]  /*4150*/  F2FP.PACK_AB R144, R139, R144 ;  /* 0x000000908b90723e */ /* 0x000fe200000000ff */
[C---:B------:R-:W-:Y:S02]  /*4160*/  FMUL.FTZ R191, R171.reuse, R210 ;  /* 0x000000d2abbf7220 */ /* 0x040fe40000410000 */
[----:B------:R-:W-:-:S02]  /*4170*/  FMUL.FTZ R212, R171, R212 ;  /* 0x000000d4abd47220 */ /* 0x000fc40000410000 */
[----:B------:R-:W-:Y:S02]  /*4180*/  FFMA.FTZ R163, R76, R163, R20 ;  /* 0x000000a34ca37223 */ /* 0x000fe40000010014 */
[----:B------:R-:W-:Y:S02]  /*4190*/  FFMA.FTZ R156, R77, R156, R21 ;  /* 0x0000009c4d9c7223 */ /* 0x000fe40000010015 */
[----:B------:R-:W-:Y:S02]  /*41a0*/  FFMA.FTZ R157, R78, R157, R22 ;  /* 0x0000009d4e9d7223 */ /* 0x000fe40000010016 */
[----:B------:R-:W-:Y:S01]  /*41b0*/  FFMA.FTZ R159, R80, R159, R24 ;  /* 0x0000009f509f7223 */ /* 0x000fe20000010018 */
[----:B------:R-:W-:Y:S01]  /*41c0*/  F2FP.PACK_AB R128, R156, R163 ;  /* 0x000000a39c80723e */ /* 0x000fe200000000ff */
        /* <DEDUP_REMOVED lines=31> */
[----:B------:R-:W-:Y:S02]  /*43c0*/  FFMA.FTZ R204, R111, R204, R55 ;  /* 0x000000cc6fcc7223 */ /* 0x000fe40000010037 */
        /* <DEDUP_REMOVED lines=14> */
.L_x_32321:
[----:B------:R-:W-:Y:S05]  /*44b0*/  EXIT ;  /* 0x000000000000794d */ /* 0x000fea0003800000 */
.L_x_32319:
[----:B0-----:R-:W-:Y:S01]  /*44c0*/  HFMA2.MMA R187, -RZ, RZ, 0, 1.847743988037109375e-06 ;  /* 0x0000001fffbb7435 */ /* 0x001fe200000001ff */
[----:B------:R-:W-:-:S02]  /*44d0*/  MOV R198, 0x1 ;  /* 0x0000000100c67802 */ /* 0x000fc40000000f00 */
[----:B------:R-:W-:Y:S02]  /*44e0*/  MOV R196, 0xffffffff ;  /* 0xffffffff00c47802 */ /* 0x000fe40000000f00 */
[----:B------:R-:W-:Y:S02]  /*44f0*/  MOV R194, 0x4510 ;  /* 0x0000451000c27802 */ /* 0x000fe40000000f00 */
[----:B-----5:R-:W-:Y:S05]  /*4500*/  CALL.REL.NOINC `($__internal_59_$__cuda_sm70_shflsync_bfly_p) ;  /* 0x00000a9000007944 */ /* 0x020fea0003c00000 */
[----:B-1----:R-:W-:Y:S01]  /*4510*/  MOV R186, R198 ;  /* 0x000000c600ba7202 */ /* 0x002fe20000000f00 */
[----:B0-----:R-:W-:Y:S05]  /*4520*/  BRA `(.L_x_32323) ;  /* 0xffffe55000007947 */ /* 0x001fea000383ffff */
.L_x_32320:
[----:B------:R-:W-:Y:S01]  /*4530*/  HFMA2.MMA R198, -RZ, RZ, 0, 1.1920928955078125e-07 ;  /* 0x00000002ffc67435 */ /* 0x000fe200000001ff */
[----:B------:R-:W-:Y:S02]  /*4540*/  MOV R187, 0x1f ;  /* 0x0000001f00bb7802 */ /* 0x000fe40000000f00 */
[----:B------:R-:W-:Y:S02]  /*4550*/  MOV R196, 0xffffffff ;  /* 0xffffffff00c47802 */ /* 0x000fe40000000f00 */
[----:B------:R-:W-:Y:S02]  /*4560*/  MOV R194, 0x4580 ;  /* 0x0000458000c27802 */ /* 0x000fe40000000f00 */
[----:B-----5:R-:W-:Y:S05]  /*4570*/  CALL.REL.NOINC `($__internal_59_$__cuda_sm70_shflsync_bfly_p) ;  /* 0x00000a2000007944 */ /* 0x020fea0003c00000 */
[----:B01----:R-:W-:Y:S01]  /*4580*/  FADD.FTZ R193, R193, R198 ;  /* 0x000000c6c1c17221 */ /* 0x003fe20000010000 */
[----:B------:R-:W-:Y:S01]  /*4590*/  HFMA2.MMA R198, -RZ, RZ, 0, 2.384185791015625e-07 ;  /* 0x00000004ffc67435 */ /* 0x000fe200000001ff */
[----:B------:R-:W-:-:S02]  /*45a0*/  MOV R187, 0x1f ;  /* 0x0000001f00bb7802 */ /* 0x000fc40000000f00 */
[----:B------:R-:W-:Y:S02]  /*45b0*/  MOV R196, 0xffffffff ;  /* 0xffffffff00c47802 */ /* 0x000fe40000000f00 */
[----:B------:R-:W-:Y:S02]  /*45c0*/  MOV R194, 0x45e0 ;  /* 0x000045e000c27802 */ /* 0x000fe40000000f00 */
[----:B------:R-:W-:Y:S05]  /*45d0*/  CALL.REL.NOINC `($__internal_59_$__cuda_sm70_shflsync_bfly_p) ;  /* 0x000009c000007944 */ /* 0x000fea0003c00000 */
[----:B01----:R-:W-:Y:S01]  /*45e0*/  FADD.FTZ R193, R193, R198 ;  /* 0x000000c6c1c17221 */ /* 0x003fe20000010000 */
[----:B------:R-:W-:Y:S01]  /*45f0*/  HFMA2.MMA R198, -RZ, RZ, 0, 4.76837158203125e-07 ;  /* 0x00000008ffc67435 */ /* 0x000fe200000001ff */
[----:B------:R-:W-:Y:S02]  /*4600*/  MOV R187, 0x1f ;  /* 0x0000001f00bb7802 */ /* 0x000fe40000000f00 */
[----:B------:R-:W-:Y:S02]  /*4610*/  MOV R196, 0xffffffff ;  /* 0xffffffff00c47802 */ /* 0x000fe40000000f00 */
[----:B------:R-:W-:Y:S02]  /*4620*/  MOV R194, 0x4640 ;  /* 0x0000464000c27802 */ /* 0x000fe40000000f00 */
[----:B------:R-:W-:Y:S05]  /*4630*/  CALL.REL.NOINC `($__internal_59_$__cuda_sm70_shflsync_bfly_p) ;  /* 0x0000096000007944 */ /* 0x000fea0003c00000 */
[----:B01----:R-:W-:Y:S01]  /*4640*/  FADD.FTZ R193, R193, R198 ;  /* 0x000000c6c1c17221 */ /* 0x003fe20000010000 */
[----:B------:R-:W-:Y:S01]  /*4650*/  HFMA2.MMA R198, -RZ, RZ, 0, 9.5367431640625e-07 ;  /* 0x00000010ffc67435 */ /* 0x000fe200000001ff */
[----:B------:R-:W-:-:S02]  /*4660*/  MOV R187, 0x1f ;  /* 0x0000001f00bb7802 */ /* 0x000fc40000000f00 */
[----:B------:R-:W-:Y:S02]  /*4670*/  MOV R196, 0xffffffff ;  /* 0xffffffff00c47802 */ /* 0x000fe40000000f00 */
[----:B------:R-:W-:Y:S02]  /*4680*/  MOV R194, 0x46a0 ;  /* 0x000046a000c27802 */ /* 0x000fe40000000f00 */
[----:B------:R-:W-:Y:S05]  /*4690*/  CALL.REL.NOINC `($__internal_59_$__cuda_sm70_shflsync_bfly_p) ;  /* 0x0000090000007944 */ /* 0x000fea0003c00000 */
        /* <DEDUP_REMOVED lines=118> */
[----:B------:R-:W-:Y:S05]  /*4e00*/  CALL.REL.NOINC `($__internal_59_$__cuda_sm70_shflsync_bfly_p) ;  /* 0x0000019000007944 */ /* 0x000fea0003c00000 */
[----:B01----:R-:W-:Y:S01]  /*4e10*/  FADD.FTZ R193, R193, R198 ;  /* 0x000000c6c1c17221 */ /* 0x003fe20000010000 */
[----:B------:R-:W-:Y:S01]  /*4e20*/  HFMA2.MMA R198, -RZ, RZ, 0, 1.1920928955078125e-07 ;  /* 0x00000002ffc67435 */ /* 0x000fe200000001ff */
[----:B------:R-:W-:Y:S02]  /*4e30*/  MOV R187, 0x1f ;  /* 0x0000001f00bb7802 */ /* 0x000fe40000000f00 */
[----:B------:R-:W-:Y:S02]  /*4e40*/  MOV R196, 0xffffffff ;  /* 0xffffffff00c47802 */ /* 0x000fe40000000f00 */
[----:B------:R-:W-:Y:S02]  /*4e50*/  MOV R194, 0x4e70 ;  /* 0x00004e7000c27802 */ /* 0x000fe40000000f00 */
[----:B------:R-:W-:Y:S05]  /*4e60*/  CALL.REL.NOINC `($__internal_59_$__cuda_sm70_shflsync_bfly_p) ;  /* 0x0000013000007944 */ /* 0x000fea0003c00000 */
        /* <DEDUP_REMOVED lines=18> */
[----:B01----:R-:W-:Y:S05]  /*4f90*/  BRA `(.L_x_32324) ;  /* 0xffffe32000007947 */ /* 0x003fea000383ffff */
        .weak           $__internal_59_$__cuda_sm70_shflsync_bfly_p
        .type           $__internal_59_$__cuda_sm70_shflsync_bfly_p,@function
        .size           $__internal_59_$__cuda_sm70_shflsync_bfly_p,(.L_x_41087 - $__internal_59_$__cuda_sm70_shflsync_bfly_p)
$__internal_59_$__cuda_sm70_shflsync_bfly_p:
[----:B------:R-:W-:Y:S01]  /*4fa0*/  HFMA2.MMA R195, -RZ, RZ, 0, 0 ;  /* 0x00000000ffc37435 */ /* 0x000fe200000001ff */
[----:B------:R-:W-:Y:S04]  /*4fb0*/  WARPSYNC R196 ;  /* 0x000000c400007348 */ /* 0x000fe80003800000 */
[----:B------:R0:W1:Y:S01]  /*4fc0*/  SHFL.BFLY PT, R198, R193, R198, R187 ;  /* 0x0c0000c6c1c67389 */ /* 0x00006200000e00bb */
[----:B------:R-:W-:Y:S05]  /*4fd0*/  RET.REL.NODEC R194 `(_ZN10layer_norm31ln_parallel_residual_fwd_kernelINS_13Kernel_traitsIf6__halffS2_fjLj7168ELj1ELj1ELj4ELj16ENS_18Kernel_traits_baseILj7168EfS2_fS2_fjLj128EEEEELb0ELb1ELb1EEEvNS_9FwdParamsE) ;  /* 0xffffb020c2007950 */ /* 0x000fea0003c3ffff */
.L_x_32325:
        /* <DEDUP_REMOVED lines=10> */
.L_x_41087:


//--------------------- .text._ZN10layer_norm31ln_parallel_residual_fwd_kernelINS_13Kernel_traitsIf6__halffS2_fjLj7168ELj1ELj1ELj4ELj16ENS_18Kernel_traits_baseILj7168EfS2_fS2_fjLj128EEEEELb1ELb0ELb0EEEvNS_9FwdParamsE --------------------------
	.section	.text._ZN10layer_norm31ln_parallel_residual_fwd_kernelINS_13Kernel_traitsIf6__halffS2_fjLj7168ELj1ELj1ELj4ELj16ENS_18Kernel_traits_baseILj7168EfS2_fS2_fjLj128EEEEELb1ELb0ELb0EEEvNS_9FwdParamsE,"ax",@progbits
	.sectioninfo	@"SHI_REGISTERS=255"
	.align	128
        .global         _ZN10layer_norm31ln_parallel_residual_fwd_kernelINS_13Kernel_traitsIf6__halffS2_fjLj7168ELj1ELj1ELj4ELj16ENS_18Kernel_traits_baseILj7168EfS2_fS2_fjLj128EEEEELb1ELb0ELb0EEEvNS_9FwdParamsE
        .type           _ZN10layer_norm31ln_parallel_residual_fwd_kernelINS_13Kernel_traitsIf6__halffS2_fjLj7168ELj1ELj1ELj4ELj16ENS_18Kernel_traits_baseILj7168EfS2_fS2_fjLj128EEEEELb1ELb0ELb0EEEvNS_9FwdParamsE,@function
        .size           _ZN10layer_norm31ln_parallel_residual_fwd_kernelINS_13Kernel_traitsIf6__halffS2_fjLj7168ELj1ELj1ELj4ELj16ENS_18Kernel_traits_baseILj7168EfS2_fS2_fjLj128EEEEELb1ELb0ELb0EEEvNS_9FwdParamsE,(.L_x_41088 - _ZN10layer_norm31ln_parallel_residual_fwd_kernelINS_13Kernel_traitsIf6__halffS2_fjLj7168ELj1ELj1ELj4ELj16ENS_18Kernel_traits_baseILj7168EfS2_fS2_fjLj128EEEEELb1ELb0ELb0EEEvNS_9FwdParamsE)
        .other          _ZN10layer_norm31ln_parallel_residual_fwd_kernelINS_13Kernel_traitsIf6__halffS2_fjLj7168ELj1ELj1ELj4ELj16ENS_18Kernel_traits_baseILj7168EfS2_fS2_fjLj128EEEEELb1ELb0ELb0EEEvNS_9FwdParamsE,@"STO_CUDA_ENTRY STV_DEFAULT"
_ZN10layer_norm31ln_parallel_residual_fwd_kernelINS_13Kernel_traitsIf6__halffS2_fjLj7168ELj1ELj1ELj4ELj16ENS_18Kernel_traits_baseILj7168EfS2_fS2_fjLj128EEEEELb1ELb0ELb0EEEvNS_9FwdParamsE:
.text._ZN10layer_norm31ln_parallel_residual_fwd_kernelINS_13Kernel_traitsIf6__halffS2_fjLj7168ELj1ELj1ELj4ELj16ENS_18Kernel_traits_baseILj7168EfS2_fS2_fjLj128EEEEELb1ELb0ELb0EEEvNS_9FwdParamsE:
        /* <DEDUP_REMOVED lines=102> */
.L_x_32327:
[----:B------:R-:W-:Y:S05]  /*0660*/  BSYNC B0 ;  /* 0x0000000000007941 */ /* 0x000fea0003800000 */
.L_x_32326:
        /* <DEDUP_REMOVED lines=47> */
.L_x_32329:
[----:B------:R-:W-:Y:S05]  /*0960*/  BSYNC B0 ;  /* 0x0000000000007941 */ /* 0x000fea0003800000 */
.L_x_32328:
        /* <DEDUP_REMOVED lines=45> */
.L_x_32331:
[----:B------:R-:W-:Y:S05]  /*0c40*/  BSYNC B0 ;  /* 0x0000000000007941 */ /* 0x000fea0003800000 */
.L_x_32330:
        /* <DEDUP_REMOVED lines=45> */
.L_x_32333:
[----:B------:R-:W-:Y:S05]  /*0f20*/  BSYNC B0 ;  /* 0x0000000000007941 */ /* 0x000fea0003800000 */
.L_x_32332:
        /* <DEDUP_REMOVED lines=45> */
.L_x_32335:
[----:B------:R-:W-:Y:S05]  /*1200*/  BSYNC B0 ;  /* 0x0000000000007941 */ /* 0x000fea0003800000 */
.L_x_32334:
        /* <DEDUP_REMOVED lines=43> */
.L_x_32337:
[----:B------:R-:W-:Y:S05]  /*14c0*/  BSYNC B0 ;  /* 0x0000000000007941 */ /* 0x000fea0003800000 */
.L_x_32336:
        /* <DEDUP_REMOVED lines=46> */
.L_x_32339:
[----:B------:R-:W-:Y:S05]  /*17b0*/  BSYNC B0 ;  /* 0x0000000000007941 */ /* 0x000fea0003800000 */
.L_x_32338:
        /* <DEDUP_REMOVED lines=14> */
[----:B------:R-:W-:Y:S01]  /*18a0*/  IADD3 R8, R3, -R8, RZ ;  /* 0x8000000803087210 */ /* 0x000fe20007ffe0ff */
[----:B------:R-:W-:Y:S01]  /*18b0*/  IMAD.HI.U32 R15, R14, -0x326172a9, RZ ;  /* 0xcd9e8d570e0f7827 */ /* 0x000fe200078e00ff */
[----:B------:R-:W-:-:S02]  /*18c0*/  IMNMX R6, RZ, R6, !PT ;  /* 0x00000006ff067217 */ /* 0x000fc40007800200 */
        /* <DEDUP_REMOVED lines=8> */
[----:B------:R-:W-:Y:S01]  /*1950*/  LOP3.LUT R11, R0, 0x3, RZ, 0xc0, !PT ;  /* 0x00000003000b7812 */ /* 0x000fe200078ec0ff */
[----:B------:R-:W-:Y:S01]  /*1960*/  IMAD.MOV.U32 R10, RZ, RZ, RZ ;  /* 0x000000ffff0a7224 */ /* 0x000fe200078e00ff */
[----:B------:R-:W-:Y:S01]  /*1970*/  LOP3.LUT R15, R15, UR25, R4, 0x96, !PT ;  /* 0x000000190f0f7c12 */ /* 0x000fe2000f8e9604 */
[----:B------:R-:W-:-:S02]  /*1980*/  IMAD.SHL.U32 R6, R6, 0x8, RZ ;  /* 0x0000000806067824 */ /* 0x000fc400078e00ff */
[----:B------:R-:W-:-:S04]  /*1990*/  IMAD.IADD R8, R7, 0x1, R8 ;  /* 0x0000000107087824 */ /* 0x000fc800078e0208 */
[----:B------:R-:W0:Y:S01]  /*19a0*/  I2F.U32 R6, R6 ;  /* 0x0000000600067306 */ /* 0x000e220000201000 */
[----:B------:R-:W-:-:S07]  /*19b0*/  IMAD.SHL.U32 R0, R8, 0x8, RZ ;  /* 0x0000000808007824 */ /* 0x000fce00078e00ff */
[----:B0-----:R-:W0:Y:S02]  /*19c0*/  MUFU.RCP R2, R6 ;  /* 0x0000000600027308 */ /* 0x001e240000001000 */
[----:B0-----:R0:W-:Y:S04]  /*19d0*/  STL [R1+0x130], R2 ;  /* 0x0001300201007387 */ /* 0x0011e80000100800 */
[----:B------:R0:W-:Y:S02]  /*19e0*/  STL [R1+0x134], R0 ;  /* 0x0001340001007387 */ /* 0x0001e40000100800 */
.L_x_33273:
        /* <DEDUP_REMOVED lines=38> */
.L_x_32343:
[----:B--2---:R-:W-:Y:S02]  /*1c50*/  IMAD.MOV.U32 R136, RZ, RZ, R14 ;  /* 0x000000ffff887224 */ /* 0x004fe400078e000e */
.L_x_32344:
[----:B------:R-:W-:Y:S05]  /*1c60*/  BSYNC B1 ;  /* 0x0000000000017941 */ /* 0x000fea0003800000 */
.L_x_32342:
        /* <DEDUP_REMOVED lines=16> */
.L_x_32348:
[----:B------:R-:W-:Y:S05]  /*1d70*/  BSYNC B2 ;  /* 0x0000000000027941 */ /* 0x000fea0003800000 */
.L_x_32347:
        /* <DEDUP_REMOVED lines=42> */
.L_x_32346:
[----:B------:R-:W-:Y:S05]  /*2020*/  BSYNC B1 ;  /* 0x0000000000017941 */ /* 0x000fea0003800000 */
.L_x_32345:
        /* <DEDUP_REMOVED lines=17> */
.L_x_32349:
        /* <DEDUP_REMOVED lines=12> */
.L_x_32352:
[----:B------:R-:W-:Y:S02]  /*2200*/  IMAD.MOV.U32 R8, RZ, RZ, R14 ;  /* 0x000000ffff087224 */ /* 0x000fe400078e000e */
.L_x_32353:
[----:B------:R-:W-:Y:S05]  /*2210*/  BSYNC B1 ;  /* 0x0000000000017941 */ /* 0x000fea0003800000 */
.L_x_32351:
        /* <DEDUP_REMOVED lines=16> */
.L_x_32357:
[----:B------:R-:W-:Y:S05]  /*2320*/  BSYNC B2 ;  /* 0x0000000000027941 */ /* 0x000fea0003800000 */
.L_x_32356:
        /* <DEDUP_REMOVED lines=42> */
.L_x_32355:
[----:B------:R-:W-:Y:S05]  /*25d0*/  BSYNC B1 ;  /* 0x0000000000017941 */ /* 0x000fea0003800000 */
.L_x_32354:
[----:B------:R-:W1:Y:S02]  /*25e0*/  I2F.U32 R8, R8 ;  /* 0x0000000800087306 */ /* 0x000e640000201000 */
[----:B-1----:R-:W-:-:S05]  /*25f0*/  FFMA.FTZ R8, R8, R194, 1.1641532182693481445e-10 ;  /* 0x2f00000008087423 */ /* 0x002fca00000100c2 */
[----:B------:R-:W-:Y:S01]  /*2600*/  FSETP.GTU.FTZ.AND P2, PT, R8, c[0x0][0x1e4], PT ;  /* 0x0000790008007a0b */ /* 0x000fe20003f5c000 */
[----:B------:R-:W-:-:S05]  /*2610*/  HADD2.F32 R8, -RZ, R124.H0_H0 ;  /* 0x2000007cff087230 */ /* 0x000fca0000004100 */
[----:B------:R-:W-:-:S05]  /*2620*/  FMUL.FTZ R8, R8, c[0x0][0x1e8] ;  /* 0x00007a0008087a20 */ /* 0x000fca0000410000 */
[----:B------:R-:W-:-:S05]  /*2630*/  FSEL R8, R8, RZ, !P2 ;  /* 0x000000ff08087208 */ /* 0x000fca0005000000 */
[----:B------:R-:W-:Y:S01]  /*2640*/  FADD.FTZ R136, R8, R136 ;  /* 0x0000008808887221 */ /* 0x000fe20000010000 */
[----:B------:R-:W-:-:S03]  /*2650*/  SEL R8, RZ, 0x1, P2 ;  /* 0x00000001ff087807 */ /* 0x000fc60001000000 */
[----:B------:R-:W-:Y:S02]  /*2660*/  @P0 FADD.FTZ R136, R128, R136 ;  /* 0x0000008880880221 */ /* 0x000fe40000010000 */
.L_x_32350:
        /* <DEDUP_REMOVED lines=12> */
.L_x_32359:
[----:B------:R-:W-:Y:S02]  /*2730*/  IMAD.MOV.U32 R11, RZ, RZ, R14 ;  /* 0x000000ffff0b7224 */ /* 0x000fe400078e000e */
.L_x_32360:
[----:B------:R-:W-:Y:S05]  /*2740*/  BSYNC B1 ;  /* 0x0000000000017941 */ /* 0x000fea0003800000 */
.L_x_32358:
        /* <DEDUP_REMOVED lines=16> */
.L_x_32364:
[----:B------:R-:W-:Y:S05]  /*2850*/  BSYNC B2 ;  /* 0x0000000000027941 */ /* 0x000fea0003800000 */
.L_x_32363:
        /* <DEDUP_REMOVED lines=42> */
.L_x_32362:
[----:B------:R-:W-:Y:S05]  /*2b00*/  BSYNC B1 ;  /* 0x0000000000017941 */ /* 0x000fea0003800000 */
.L_x_32361:
        /* <DEDUP_REMOVED lines=14> */
.L_x_32365:
        /* <DEDUP_REMOVED lines=12> */
.L_x_32368:
[----:B------:R-:W-:Y:S02]  /*2cb0*/  IMAD.MOV.U32 R7, RZ, RZ, R14 ;  /* 0x000000ffff077224 */ /* 0x000fe400078e000e */
.L_x_32369:
[----:B------:R-:W-:Y:S05]  /*2cc0*/  BSYNC B1 ;  /* 0x0000000000017941 */ /* 0x000fea0003800000 */
.L_x_32367:
        /* <DEDUP_REMOVED lines=16> */
.L_x_32373:
[----:B------:R-:W-:Y:S05]  /*2dd0*/  BSYNC B2 ;  /* 0x0000000000027941 */ /* 0x000fea0003800000 */
.L_x_32372:
        /* <DEDUP_REMOVED lines=42> */
.L_x_32371:
[----:B------:R-:W-:Y:S05]  /*3080*/  BSYNC B1 ;  /* 0x0000000000017941 */ /* 0x000fea0003800000 */
.L_x_32370:
[----:B------:R-:W1:Y:S02]  /*3090*/  I2F.U32 R7, R7 ;  /* 0x0000000700077306 */ /* 0x000e640000201000 */
[----:B-1----:R-:W-:-:S05]  /*30a0*/  FFMA.FTZ R7, R7, R194, 1.1641532182693481445e-10 ;  /* 0x2f00000007077423 */ /* 0x002fca00000100c2 */
[----:B------:R-:W-:Y:S01]  /*30b0*/  FSETP.GTU.FTZ.AND P2, PT, R7, c[0x0][0x1e4], PT ;  /* 0x0000790007007a0b */ /* 0x000fe20003f5c000 */
[----:B------:R-:W-:-:S05]  /*30c0*/  HADD2.F32 R7, -RZ, R124.H1_H1 ;  /* 0x3000007cff077230 */ /* 0x000fca0000004100 */
[----:B------:R-:W-:-:S05]  /*30d0*/  FMUL.FTZ R7, R7, c[0x0][0x1e8] ;  /* 0x00007a0007077a20 */ /* 0x000fca0000410000 */
[----:B------:R-:W-:-:S05]  /*30e0*/  FSEL R7, R7, RZ, !P2 ;  /* 0x000000ff07077208 */ /* 0x000fca0005000000 */
[----:B------:R-:W-:Y:S01]  /*30f0*/  FADD.FTZ R137, R7, R137 ;  /* 0x0000008907897221 */ /* 0x000fe20000010000 */
[----:B------:R-:W-:-:S03]  /*3100*/  SEL R7, RZ, 0x1, P2 ;  /* 0x00000001ff077807 */ /* 0x000fc60001000000 */
[----:B------:R-:W-:Y:S02]  /*3110*/  @P0 FADD.FTZ R137, R129, R137 ;  /* 0x0000008981890221 */ /* 0x000fe40000010000 */
.L_x_32366:
        /* <DEDUP_REMOVED lines=12> */
.L_x_32375:
[----:B------:R-:W-:Y:S02]  /*31e0*/  IMAD.MOV.U32 R11, RZ, RZ, R14 ;  /* 0x000000ffff0b7224 */ /* 0x000fe400078e000e */
.L_x_32376:
[----:B------:R-:W-:Y:S05]  /*31f0*/  BSYNC B1 ;  /* 0x0000000000017941 */ /* 0x000fea0003800000 */
.L_x_32374:
        /* <DEDUP_REMOVED lines=16> */
.L_x_32380:
[----:B------:R-:W-:Y:S05]  /*3300*/  BSYNC B2 ;  /* 0x0000000000027941 */ /* 0x000fea0003800000 */
.L_x_32379:
        /* <DEDUP_REMOVED lines=42> */
.L_x_32378:
[----:B------:R-:W-:Y:S05]  /*35b0*/  BSYNC B1 ;  /* 0x0000000000017941 */ /* 0x000fea0003800000 */
.L_x_32377:
        /* <DEDUP_REMOVED lines=14> */
.L_x_32381:
        /* <DEDUP_REMOVED lines=12> */
.L_x_32384:
[----:B------:R-:W-:Y:S02]  /*3760*/  IMAD.MOV.U32 R6, RZ, RZ, R14 ;  /* 0x000000ffff067224 */ /* 0x000fe400078e000e */
.L_x_32385:
[----:B------:R-:W-:Y:S05]  /*3770*/  BSYNC B1 ;  /* 0x0000000000017941 */ /* 0x000fea0003800000 */
.L_x_32383:
        /* <DEDUP_REMOVED lines=16> */
.L_x_32389:
[----:B------:R-:W-:Y:S05]  /*3880*/  BSYNC B2 ;  /* 0x0000000000027941 */ /* 0x000fea0003800000 */
.L_x_32388:
        /* <DEDUP_REMOVED lines=42> */
.L_x_32387:
[----:B------:R-:W-:Y:S05]  /*3b30*/  BSYNC B1 ;  /* 0x0000000000017941 */ /* 0x000fea0003800000 */
.L_x_32386:
        /* <DEDUP_REMOVED lines=9> */
.L_x_32382:
        /* <DEDUP_REMOVED lines=12> */
.L_x_32391:
[----:B------:R-:W-:Y:S02]  /*3c90*/  IMAD.MOV.U32 R11, RZ, RZ, R14 ;  /* 0x000000ffff0b7224 */ /* 0x000fe400078e000e */
.L_x_32392:
[----:B------:R-:W-:Y:S05]  /*3ca0*/  BSYNC B1 ;  /* 0x0000000000017941 */ /* 0x000fea0003800000 */
.L_x_32390:
        /* <DEDUP_REMOVED lines=16> */
.L_x_32396:
[----:B------:R-:W-:Y:S05]  /*3db0*/  BSYNC B2 ;  /* 0x0000000000027941 */ /* 0x000fea0003800000 */
.L_x_32395:
        /* <DEDUP_REMOVED lines=42> */
.L_x_32394:
[----:B------:R-:W-:Y:S05]  /*4060*/  BSYNC B1 ;  /* 0x0000000000017941 */ /* 0x000fea0003800000 */
.L_x_32393:
        /* <DEDUP_REMOVED lines=14> */
.L_x_32397:
        /* <DEDUP_REMOVED lines=12> */
.L_x_32400:
[----:B------:R-:W-:Y:S02]  /*4210*/  IMAD.MOV.U32 R5, RZ, RZ, R14 ;  /* 0x000000ffff057224 */ /* 0x000fe400078e000e */
.L_x_32401:
[----:B------:R-:W-:Y:S05]  /*4220*/  BSYNC B1 ;  /* 0x0000000000017941 */ /* 0x000fea0003800000 */
.L_x_32399:
        /* <DEDUP_REMOVED lines=16> */
.L_x_32405:
[----:B------:R-:W-:Y:S05]  /*4330*/  BSYNC B2 ;  /* 0x0000000000027941 */ /* 0x000fea0003800000 */
.L_x_32404:
        /* <DEDUP_REMOVED lines=42> */
.L_x_32403:
[----:B------:R-:W-:Y:S05]  /*45e0*/  BSYNC B1 ;  /* 0x0000000000017941 */ /* 0x000fea0003800000 */
.L_x_32402:
        /* <DEDUP_REMOVED lines=9> */
.L_x_32398:
        /* <DEDUP_REMOVED lines=12> */
.L_x_32407:
[----:B------:R-:W-:Y:S02]  /*4740*/  IMAD.MOV.U32 R11, RZ, RZ, R14 ;  /* 0x000000ffff0b7224 */ /* 0x000fe400078e000e */
.L_x_32408:
[----:B------:R-:W-:Y:S05]  /*4750*/  BSYNC B1 ;  /* 0x0000000000017941 */ /* 0x000fea0003800000 */
.L_x_32406:
        /* <DEDUP_REMOVED lines=16> */
.L_x_32412:
[----:B------:R-:W-:Y:S05]  /*4860*/  BSYNC B2 ;  /* 0x0000000000027941 */ /* 0x000fea0003800000 */
.L_x_32411:
        /* <DEDUP_REMOVED lines=42> */
.L_x_32410:
[----:B------:R-:W-:Y:S05]  /*4b10*/  BSYNC B1 ;  /* 0x0000000000017941 */ /* 0x000fea0003800000 */
.L_x_32409:
        /* <DEDUP_REMOVED lines=12> */
.L_x_32413:
        /* <DEDUP_REMOVED lines=12> */
.L_x_32416:
[----:B------:R-:W-:Y:S02]  /*4ca0*/  IMAD.MOV.U32 R4, RZ, RZ, R14 ;  /* 0x000000ffff047224 */ /* 0x000fe400078e000e */
.L_x_32417:
[----:B------:R-:W-:Y:S05]  /*4cb0*/  BSYNC B1 ;  /* 0x0000000000017941 */ /* 0x000fea0003800000 */
.L_x_32415:
        /* <DEDUP_REMOVED lines=16> */
.L_x_32421:
[----:B------:R-:W-:Y:S05]  /*4dc0*/  BSYNC B2 ;  /* 0x0000000000027941 */ /* 0x000fea0003800000 */
.L_x_32420:
        /* <DEDUP_REMOVED lines=42> */
.L_x_32419:
[----:B------:R-:W-:Y:S05]  /*5070*/  BSYNC B1 ;  /* 0x0000000000017941 */ /* 0x000fea0003800000 */
.L_x_32418:
        /* <DEDUP_REMOVED lines=9> */
.L_x_32414:
        /* <DEDUP_REMOVED lines=12> */
.L_x_32423:
[----:B------:R-:W-:Y:S02]  /*51d0*/  IMAD.MOV.U32 R11, RZ, RZ, R14 ;  /* 0x000000ffff0b7224 */ /* 0x000fe400078e000e */
.L_x_32424:
[----:B------:R-:W-:Y:S05]  /*51e0*/  BSYNC B1 ;  /* 0x0000000000017941 */ /* 0x000fea0003800000 */
.L_x_32422:
        /* <DEDUP_REMOVED lines=16> */
.L_x_32428:
[----:B------:R-:W-:Y:S05]  /*52f0*/  BSYNC B2 ;  /* 0x0000000000027941 */ /* 0x000fea0003800000 */
.L_x_32427:
        /* <DEDUP_REMOVED lines=42> */
.L_x_32426:
[----:B------:R-:W-:Y:S05]  /*55a0*/  BSYNC B1 ;  /* 0x0000000000017941 */ /* 0x000fea0003800000 */
.L_x_32425:
        /* <DEDUP_REMOVED lines=12> */
.L_x_32429:
        /* <DEDUP_REMOVED lines=12> */
.L_x_32432:
[----:B------:R-:W-:Y:S02]  /*5730*/  IMAD.MOV.U32 R3, RZ, RZ, R14 ;  /* 0x000000ffff037224 */ /* 0x000fe400078e000e */
.L_x_32433:
[----:B------:R-:W-:Y:S05]  /*5740*/  BSYNC B1 ;  /* 0x0000000000017941 */ /* 0x000fea0003800000 */
.L_x_32431:
        /* <DEDUP_REMOVED lines=16> */
.L_x_32437:
[----:B------:R-:W-:Y:S05]  /*5850*/  BSYNC B2 ;  /* 0x0000000000027941 */ /* 0x000fea0003800000 */
.L_x_32436:
        /* <DEDUP_REMOVED lines=42> */
.L_x_32435:
[----:B------:R-:W-:Y:S05]  /*5b00*/  BSYNC B1 ;  /* 0x0000000000017941 */ /* 0x000fea0003800000 */
.L_x_32434:
        /* <DEDUP_REMOVED lines=9> */
.L_x_32430:
        /* <DEDUP_REMOVED lines=12> */
.L_x_32439:
[----:B------:R-:W-:Y:S02]  /*5c60*/  IMAD.MOV.U32 R11, RZ, RZ, R14 ;  /* 0x000000ffff0b7224 */ /* 0x000fe400078e000e */
.L_x_32440:
[----:B------:R-:W-:Y:S05]  /*5c70*/  BSYNC B1 ;  /* 0x0000000000017941 */ /* 0x000fea0003800000 */
.L_x_32438:
        /* <DEDUP_REMOVED lines=16> */
.L_x_32444:
[----:B------:R-:W-:Y:S05]  /*5d80*/  BSYNC B2 ;  /* 0x0000000000027941 */ /* 0x000fea0003800000 */
.L_x_32443:
        /* <DEDUP_REMOVED lines=42> */
.L_x_32442:
[----:B------:R-:W-:Y:S05]  /*6030*/  BSYNC B1 ;  /* 0x0000000000017941 */ /* 0x000fea0003800000 */
.L_x_32441:
        /* <DEDUP_REMOVED lines=12> */
.L_x_32445:
        /* <DEDUP_REMOVED lines=10> */
[----:B------:R-:W-:Y:S01]  /*61a0*/  MOV R2, R12 ;  /* 0x0000000c00027202 */ /* 0x000fe20000000f00 */
[----:B------:R-:W-:Y:S05]  /*61b0*/  BRA `(.L_x_32449) ;  /* 0x0000001000007947 */ /* 0x000fea0003800000 */
.L_x_32448:
[----:B0-----:R-:W-:Y:S02]  /*61c0*/  IMAD.MOV.U32 R2, RZ, RZ, R14 ;  /* 0x000000ffff027224 */ /* 0x001fe400078e000e */
.L_x_32449:
[----:B------:R-:W-:Y:S05]  /*61d0*/  BSYNC B1 ;  /* 0x0000000000017941 */ /* 0x000fea0003800000 */
.L_x_32447:
        /* <DEDUP_REMOVED lines=16> */
.L_x_32453:
[----:B------:R-:W-:Y:S05]  /*62e0*/  BSYNC B2 ;  /* 0x0000000000027941 */ /* 0x000fea0003800000 */
.L_x_32452:
        /* <DEDUP_REMOVED lines=42> */
.L_x_32451:
[----:B------:R-:W-:Y:S05]  /*6590*/  BSYNC B1 ;  /* 0x0000000000017941 */ /* 0x000fea0003800000 */
.L_x_32450:
        /* <DEDUP_REMOVED lines=9> */
.L_x_32446:
        /* <DEDUP_REMOVED lines=12> */
.L_x_32455:
[----:B------:R-:W-:Y:S02]  /*66f0*/  IMAD.MOV.U32 R11, RZ, RZ, R14 ;  /* 0x000000ffff0b7224 */ /* 0x000fe400078e000e */
.L_x_32456:
[----:B------:R-:W-:Y:S05]  /*6700*/  BSYNC B1 ;  /* 0x0000000000017941 */ /* 0x000fea0003800000 */
.L_x_32454:
        /* <DEDUP_REMOVED lines=16> */
.L_x_32460:
[----:B------:R-:W-:Y:S05]  /*6810*/  BSYNC B2 ;  /* 0x0000000000027941 */ /* 0x000fea0003800000 */
.L_x_32459:
        /* <DEDUP_REMOVED lines=42> */
.L_x_32458:
[----:B------:R-:W-:Y:S05]  /*6ac0*/  BSYNC B1 ;  /* 0x0000000000017941 */ /* 0x000fea0003800000 */
.L_x_32457:
        /* <DEDUP_REMOVED lines=12> */
.L_x_32461:
        /* <DEDUP_REMOVED lines=12> */
.L_x_32464:
[----:B0-----:R-:W-:Y:S02]  /*6c50*/  IMAD.MOV.U32 R0, RZ, RZ, R14 ;  /* 0x000000ffff007224 */ /* 0x001fe400078e000e */
.L_x_32465:
[----:B------:R-:W-:Y:S05]  /*6c60*/  BSYNC B1 ;  /* 0x0000000000017941 */ /* 0x000fea0003800000 */
.L_x_32463:
        /* <DEDUP_REMOVED lines=16> */
.L_x_32469:
[----:B------:R-:W-:Y:S05]  /*6d70*/  BSYNC B2 ;  /* 0x0000000000027941 */ /* 0x000fea0003800000 */
.L_x_32468:
        /* <DEDUP_REMOVED lines=42> */
.L_x_32467:
[----:B------:R-:W-:Y:S05]  /*7020*/  BSYNC B1 ;  /* 0x0000000000017941 */ /* 0x000fea0003800000 */
.L_x_32466:
        /* <DEDUP_REMOVED lines=9> */
.L_x_32462:
        /* <DEDUP_REMOVED lines=51> */
.L_x_32470:
[----:B-1----:R-:W-:Y:S02]  /*73f0*/  IADD3 R192, R9, 0x80, RZ ;  /* 0x0000008009c07810 */ /* 0x002fe40007ffe0ff */
.L_x_32341:
[----:B------:R-:W-:Y:S05]  /*7400*/  BSYNC B0 ;  /* 0x0000000000007941 */ /* 0x000fea0003800000 */
.L_x_32340:
        /* <DEDUP_REMOVED lines=31> */
.L_x_32474:
[----:B--2---:R-:W-:Y:S02]  /*7600*/  IMAD.MOV.U32 R146, RZ, RZ, R14 ;  /* 0x000000ffff927224 */ /* 0x004fe400078e000e */
.L_x_32475:
[----:B------:R-:W-:Y:S05]  /*7610*/  BSYNC B1 ;  /* 0x0000000000017941 */ /* 0x000fea0003800000 */
.L_x_32473:
        /* <DEDUP_REMOVED lines=16> */
.L_x_32479:
[----:B------:R-:W-:Y:S05]  /*7720*/  BSYNC B2 ;  /* 0x0000000000027941 */ /* 0x000fea0003800000 */
.L_x_32478:
        /* <DEDUP_REMOVED lines=42> */
.L_x_32477:
[----:B------:R-:W-:Y:S05]  /*79d0*/  BSYNC B1 ;  /* 0x0000000000017941 */ /* 0x000fea0003800000 */
.L_x_32476:
        /* <DEDUP_REMOVED lines=17> */
.L_x_32480:
        /* <DEDUP_REMOVED lines=12> */
.L_x_32483:
[----:B------:R-:W-:Y:S02]  /*7bb0*/  IMAD.MOV.U32 R8, RZ, RZ, R14 ;  /* 0x000000ffff087224 */ /* 0x000fe400078e000e */
.L_x_32484:
[----:B------:R-:W-:Y:S05]  /*7bc0*/  BSYNC B1 ;  /* 0x0000000000017941 */ /* 0x000fea0003800000 */
.L_x_32482:
        /* <DEDUP_REMOVED lines=16> */
.L_x_32488:
[----:B------:R-:W-:Y:S05]  /*7cd0*/  BSYNC B2 ;  /* 0x0000000000027941 */ /* 0x000fea0003800000 */
.L_x_32487:
        /* <DEDUP_REMOVED lines=42> */
.L_x_32486:
[----:B------:R-:W-:Y:S05]  /*7f80*/  BSYNC B1 ;  /* 0x0000000000017941 */ /* 0x000fea0003800000 */
.L_x_32485:
        /* <DEDUP_REMOVED lines=9> */
.L_x_32481:
        /* <DEDUP_REMOVED lines=12> */
.L_x_32490:
[----:B------:R-:W-:Y:S02]  /*80e0*/  IMAD.MOV.U32 R11, RZ, RZ, R14 ;  /* 0x000000ffff0b7224 */ /* 0x000fe400078e000e */
.L_x_32491:
[----:B------:R-:W-:Y:S05]  /*80f0*/  BSYNC B1 ;  /* 0x0000000000017941 */ /* 0x000fea0003800000 */
.L_x_32489:
        /* <DEDUP_REMOVED lines=16> */
.L_x_32495:
[----:B------:R-:W-:Y:S05]  /*8200*/  BSYNC B2 ;  /* 0x0000000000027941 */ /* 0x000fea0003800000 */
.L_x_32494:
        /* <DEDUP_REMOVED lines=42> */
.L_x_32493:
[----:B------:R-:W-:Y:S05]  /*84b0*/  BSYNC B1 ;  /* 0x0000000000017941 */ /* 0x000fea0003800000 */
.L_x_32492:
        /* <DEDUP_REMOVED lines=14> */
.L_x_32496:
        /* <DEDUP_REMOVED lines=12> */
.L_x_32499:
[----:B------:R-:W-:Y:S02]  /*8660*/  IMAD.MOV.U32 R7, RZ, RZ, R14 ;  /* 0x000000ffff077224 */ /* 0x000fe400078e000e */
.L_x_32500:
[----:B------:R-:W-:Y:S05]  /*8670*/  BSYNC B1 ;  /* 0x0000000000017941 */ /* 0x000fea0003800000 */
.L_x_32498:
        /* <DEDUP_REMOVED lines=16> */
.L_x_32504:
[----:B------:R-:W-:Y:S05]  /*8780*/  BSYNC B2 ;  /* 0x0000000000027941 */ /* 0x000fea0003800000 */
.L_x_32503:
        /* <DEDUP_REMOVED lines=42> */
.L_x_32502:
[----:B------:R-:W-:Y:S05]  /*8a30*/  BSYNC B1 ;  /* 0x0000000000017941 */ /* 0x000fea0003800000 */
.L_x_32501:
        /* <DEDUP_REMOVED lines=9> */
.L_x_32497:
        /* <DEDUP_REMOVED lines=12> */
.L_x_32506:
[----:B------:R-:W-:Y:S02]  /*8b90*/  IMAD.MOV.U32 R11, RZ, RZ, R14 ;  /* 0x000000ffff0b7224 */ /* 0x000fe400078e000e */
.L_x_32507:
[----:B------:R-:W-:Y:S05]  /*8ba0*/  BSYNC B1 ;  /* 0x0000000000017941 */ /* 0x000fea0003800000 */
.L_x_32505:
        /* <DEDUP_REMOVED lines=16> */
.L_x_32511:
[----:B------:R-:W-:Y:S05]  /*8cb0*/  BSYNC B2 ;  /* 0x0000000000027941 */ /* 0x000fea0003800000 */
.L_x_32510:
        /* <DEDUP_REMOVED lines=42> */
.L_x_32509:
[----:B------:R-:W-:Y:S05]  /*8f60*/  BSYNC B1 ;  /* 0x0000000000017941 */ /* 0x000fea0003800000 */
.L_x_32508:
        /* <DEDUP_REMOVED lines=14> */
.L_x_32512:
        /* <DEDUP_REMOVED lines=12> */
.L_x_32515:
[----:B------:R-:W-:Y:S02]  /*9110*/  IMAD.MOV.U32 R6, RZ, RZ, R14 ;  /* 0x000000ffff067224 */ /* 0x000fe400078e000e */
.L_x_32516:
[----:B------:R-:W-:Y:S05]  /*9120*/  BSYNC B1 ;  /* 0x0000000000017941 */ /* 0x000fea0003800000 */
.L_x_32514:
        /* <DEDUP_REMOVED lines=16> */
.L_x_32520:
[----:B------:R-:W-:Y:S05]  /*9230*/  BSYNC B2 ;  /* 0x0000000000027941 */ /* 0x000fea0003800000 */
.L_x_32519:
        /* <DEDUP_REMOVED lines=42> */
.L_x_32518:
[----:B------:R-:W-:Y:S05]  /*94e0*/  BSYNC B1 ;  /* 0x0000000000017941 */ /* 0x000fea0003800000 */
.L_x_32517:
        /* <DEDUP_REMOVED lines=9> */
.L_x_32513:
        /* <DEDUP_REMOVED lines=12> */
.L_x_32522:
[----:B------:R-:W-:Y:S02]  /*9640*/  IMAD.MOV.U32 R11, RZ, RZ, R14 ;  /* 0x000000ffff0b7224 */ /* 0x000fe400078e000e */
.L_x_32523:
[----:B------:R-:W-:Y:S05]  /*9650*/  BSYNC B1 ;  /* 0x0000000000017941 */ /* 0x000fea0003800000 */
.L_x_32521:
        /* <DEDUP_REMOVED lines=16> */
.L_x_32527:
[----:B------:R-:W-:Y:S05]  /*9760*/  BSYNC B2 ;  /* 0x0000000000027941 */ /* 0x000fea0003800000 */
.L_x_32526:
        /* <DEDUP_REMOVED lines=42> */
.L_x_32525:
[----:B------:R-:W-:Y:S05]  /*9a10*/  BSYNC B1 ;  /* 0x0000000000017941 */ /* 0x000fea0003800000 */
.L_x_32524:
        /* <DEDUP_REMOVED lines=14> */
.L_x_32528:
        /* <DEDUP_REMOVED lines=12> */
.L_x_32531:
[----:B------:R-:W-:Y:S02]  /*9bc0*/  IMAD.MOV.U32 R5, RZ, RZ, R14 ;  /* 0x000000ffff057224 */ /* 0x000fe400078e000e */
.L_x_32532:
[----:B------:R-:W-:Y:S05]  /*9bd0*/  BSYNC B1 ;  /* 0x0000000000017941 */ /* 0x000fea0003800000 */
.L_x_32530:
        /* <DEDUP_REMOVED lines=16> */
.L_x_32536:
[----:B------:R-:W-:Y:S05]  /*9ce0*/  BSYNC B2 ;  /* 0x0000000000027941 */ /* 0x000fea0003800000 */
.L_x_32535:
        /* <DEDUP_REMOVED lines=42> */
.L_x_32534:
[----:B------:R-:W-:Y:S05]  /*9f90*/  BSYNC B1 ;  /* 0x0000000000017941 */ /* 0x000fea0003800000 */
.L_x_32533:
        /* <DEDUP_REMOVED lines=9> */
.L_x_32529:
        /* <DEDUP_REMOVED lines=12> */
.L_x_32538:
[----:B------:R-:W-:Y:S02]  /*a0f0*/  IMAD.MOV.U32 R11, RZ, RZ, R14 ;  /* 0x000000ffff0b7224 */ /* 0x000fe400078e000e */
.L_x_32539:
[----:B------:R-:W-:Y:S05]  /*a100*/  BSYNC B1 ;  /* 0x0000000000017941 */ /* 0x000fea0003800000 */
.L_x_32537:
        /* <DEDUP_REMOVED lines=16> */
.L_x_32543:
[----:B------:R-:W-:Y:S05]  /*a210*/  BSYNC B2 ;  /* 0x0000000000027941 */ /* 0x000fea0003800000 */
.L_x_32542:
        /* <DEDUP_REMOVED lines=42> */
.L_x_32541:
[----:B------:R-:W-:Y:S05]  /*a4c0*/  BSYNC B1 ;  /* 0x0000000000017941 */ /* 0x000fea0003800000 */
.L_x_32540:
        /* <DEDUP_REMOVED lines=12> */
.L_x_32544:
        /* <DEDUP_REMOVED lines=12> */
.L_x_32547:
[----:B------:R-:W-:Y:S02]  /*a650*/  IMAD.MOV.U32 R4, RZ, RZ, R14 ;  /* 0x000000ffff047224 */ /* 0x000fe400078e000e */
.L_x_32548:
[----:B------:R-:W-:Y:S05]  /*a660*/  BSYNC B1 ;  /* 0x0000000000017941 */ /* 0x000fea0003800000 */
.L_x_32546:
        /* <DEDUP_REMOVED lines=16> */
.L_x_32552:
[----:B------:R-:W-:Y:S05]  /*a770*/  BSYNC B2 ;  /* 0x0000000000027941 */ /* 0x000fea0003800000 */
.L_x_32551:
        /* <DEDUP_REMOVED lines=42> */
.L_x_32550:
[----:B------:R-:W-:Y:S05]  /*aa20*/  BSYNC B1 ;  /* 0x0000000000017941 */ /* 0x000fea0003800000 */
.L_x_32549:
        /* <DEDUP_REMOVED lines=9> */
.L_x_32545:
        /* <DEDUP_REMOVED lines=12> */
.L_x_32554:
[----:B------:R-:W-:Y:S02]  /*ab80*/  IMAD.MOV.U32 R11, RZ, RZ, R14 ;  /* 0x000000ffff0b7224 */ /* 0x000fe400078e000e */
.L_x_32555:
[----:B------:R-:W-:Y:S05]  /*ab90*/  BSYNC B1 ;  /* 0x0000000000017941 */ /* 0x000fea0003800000 */
.L_x_32553:
        /* <DEDUP_REMOVED lines=16> */
.L_x_32559:
[----:B------:R-:W-:Y:S05]  /*aca0*/  BSYNC B2 ;  /* 0x0000000000027941 */ /* 0x000fea0003800000 */
.L_x_32558:
        /* <DEDUP_REMOVED lines=41> */
[----:B------:R-:W-:-:S06]  /*af40*/  HFMA2.MMA R194, -RZ, RZ, 0, 0 ;  /* 0x00000000ffc27435 */ /* 0x000fcc00000001ff */
.L_x_32557:
[----:B------:R-:W-:Y:S05]  /*af50*/  BSYNC B1 ;  /* 0x0000000000017941 */ /* 0x000fea0003800000 */
.L_x_32556:
        /* <DEDUP_REMOVED lines=12> */
.L_x_32560:
        /* <DEDUP_REMOVED lines=12> */
.L_x_32563:
[----:B------:R-:W-:Y:S02]  /*b0e0*/  IMAD.MOV.U32 R3, RZ, RZ, R14 ;  /* 0x000000ffff037224 */ /* 0x000fe400078e000e */
.L_x_32564:
[----:B------:R-:W-:Y:S05]  /*b0f0*/  BSYNC B1 ;  /* 0x0000000000017941 */ /* 0x000fea0003800000 */
.L_x_32562:
        /* <DEDUP_REMOVED lines=16> */
.L_x_32568:
[----:B------:R-:W-:Y:S05]  /*b200*/  BSYNC B2 ;  /* 0x0000000000027941 */ /* 0x000fea0003800000 */
.L_x_32567:
        /* <DEDUP_REMOVED lines=42> */
.L_x_32566:
[----:B------:R-:W-:Y:S05]  /*b4b0*/  BSYNC B1 ;  /* 0x0000000000017941 */ /* 0x000fea0003800000 */
.L_x_32565:
        /* <DEDUP_REMOVED lines=9> */
.L_x_32561:
        /* <DEDUP_REMOVED lines=12> */
.L_x_32570:
[----:B------:R-:W-:Y:S02]  /*b610*/  IMAD.MOV.U32 R11, RZ, RZ, R14 ;  /* 0x000000ffff0b7224 */ /* 0x000fe400078e000e */
.L_x_32571:
[----:B------:R-:W-:Y:S05]  /*b620*/  BSYNC B1 ;  /* 0x0000000000017941 */ /* 0x000fea0003800000 */
.L_x_32569:
        /* <DEDUP_REMOVED lines=16> */
.L_x_32575:
[----:B------:R-:W-:Y:S05]  /*b730*/  BSYNC B2 ;  /* 0x0000000000027941 */ /* 0x000fea0003800000 */
.L_x_32574:
        /* <DEDUP_REMOVED lines=42> */
.L_x_32573:
[----:B------:R-:W-:Y:S05]  /*b9e0*/  BSYNC B1 ;  /* 0x0000000000017941 */ /* 0x000fea0003800000 */
.L_x_32572:
        /* <DEDUP_REMOVED lines=12> */
.L_x_32576:
        /* <DEDUP_REMOVED lines=12> */
.L_x_32579:
[----:B0-----:R-:W-:Y:S02]  /*bb70*/  IMAD.MOV.U32 R2, RZ, RZ, R14 ;  /* 0x000000ffff027224 */ /* 0x001fe400078e000e */
.L_x_32580:
[----:B------:R-:W-:Y:S05]  /*bb80*/  BSYNC B1 ;  /* 0x0000000000017941 */ /* 0x000fea0003800000 */
.L_x_32578:
        /* <DEDUP_REMOVED lines=16> */
.L_x_32584:
[----:B------:R-:W-:Y:S05]  /*bc90*/  BSYNC B2 ;  /* 0x0000000000027941 */ /* 0x000fea0003800000 */
.L_x_32583:
        /* <DEDUP_REMOVED lines=42> */
.L_x_32582:
[----:B------:R-:W-:Y:S05]  /*bf40*/  BSYNC B1 ;  /* 0x0000000000017941 */ /* 0x000fea0003800000 */
.L_x_32581:
        /* <DEDUP_REMOVED lines=9> */
.L_x_32577:
        /* <DEDUP_REMOVED lines=12> */
.L_x_32586:
[----:B------:R-:W-:Y:S02]  /*c0a0*/  IMAD.MOV.U32 R11, RZ, RZ, R14 ;  /* 0x000000ffff0b7224 */ /* 0x000fe400078e000e */
.L_x_32587:
[----:B------:R-:W-:Y:S05]  /*c0b0*/  BSYNC B1 ;  /* 0x0000000000017941 */ /* 0x000fea0003800000 */
.L_x_32585:
        /* <DEDUP_REMOVED lines=16> */
.L_x_32591:
[----:B------:R-:W-:Y:S05]  /*c1c0*/  BSYNC B2 ;  /* 0x0000000000027941 */ /* 0x000fea0003800000 */
.L_x_32590:
        /* <DEDUP_REMOVED lines=42> */
.L_x_32589:
[----:B------:R-:W-:Y:S05]  /*c470*/  BSYNC B1 ;  /* 0x0000000000017941 */ /* 0x000fea0003800000 */
.L_x_32588:
        /* <DEDUP_REMOVED lines=12> */
.L_x_32592:
        /* <DEDUP_REMOVED lines=12> */
.L_x_32595:
[----:B0-----:R-:W-:Y:S02]  /*c600*/  IMAD.MOV.U32 R0, RZ, RZ, R14 ;  /* 0x000000ffff007224 */ /* 0x001fe400078e000e */
.L_x_32596:
[----:B------:R-:W-:Y:S05]  /*c610*/  BSYNC B1 ;  /* 0x0000000000017941 */ /* 0x000fea0003800000 */
.L_x_32594:
        /* <DEDUP_REMOVED lines=16> */
.L_x_32600:
[----:B------:R-:W-:Y:S05]  /*c720*/  BSYNC B2 ;  /* 0x0000000000027941 */ /* 0x000fea0003800000 */
.L_x_32599:
        /* <DEDUP_REMOVED lines=42> */
.L_x_32598:
[----:B------:R-:W-:Y:S05]  /*c9d0*/  BSYNC B1 ;  /* 0x0000000000017941 */ /* 0x000fea0003800000 */
.L_x_32597:
        /* <DEDUP_REMOVED lines=9> */
.L_x_32593:
        /* <DEDUP_REMOVED lines=51> */
.L_x_32601:
[----:B------:R-:W-:Y:S02]  /*cda0*/  IADD3 R192, R192, 0x80, RZ ;  /* 0x00000080c0c07810 */ /* 0x000fe40007ffe0ff */
.L_x_32472:
[----:B------:R-:W-:Y:S05]  /*cdb0*/  BSYNC B0 ;  /* 0x0000000000007941 */ /* 0x000fea0003800000 */
.L_x_32471:
        /* <DEDUP_REMOVED lines=31> */
.L_x_32605:
[----:B---3--:R-:W-:Y:S02]  /*cfb0*/  IMAD.MOV.U32 R154, RZ, RZ, R14 ;  /* 0x000000ffff9a7224 */ /* 0x008fe400078e000e */
.L_x_32606:
[----:B------:R-:W-:Y:S05]  /*cfc0*/  BSYNC B1 ;  /* 0x0000000000017941 */ /* 0x000fea0003800000 */
.L_x_32604:
        /* <DEDUP_REMOVED lines=16> */
.L_x_32610:
[----:B------:R-:W-:Y:S05]  /*d0d0*/  BSYNC B2 ;  /* 0x0000000000027941 */ /* 0x000fea0003800000 */
.L_x_32609:
        /* <DEDUP_REMOVED lines=42> */
.L_x_32608:
[----:B------:R-:W-:Y:S05]  /*d380*/  BSYNC B1 ;  /* 0x0000000000017941 */ /* 0x000fea0003800000 */
.L_x_32607:
[----:B------:R-:W2:Y:S01]  /*d390*/  I2F.U32 R11, R154 ;  /* 0x0000009a000b7306 */ /* 0x000ea20000201000 */
[----:B------:R-:W-:Y:S01]  /*d3a0*/  IMAD.MOV.U32 R193, RZ, RZ, 0x2f800000 ;  /* 0x2f800000ffc17424 */ /* 0x000fe200078e00ff */
[----:B------:R-:W-:Y:S02]  /*d3b0*/  ISETP.NE.U32.AND P1, PT, RZ, c[0x0][0x178], PT ;  /* 0x00005e00ff007a0c */ /* 0x000fe40003f25070 */
[----:B------:R-:W-:Y:S02]  /*d3c0*/  LOP3.LUT R16, R16, 0xfffffff7, RZ, 0xc0, !PT ;  /* 0xfffffff710107812 */ /* 0x000fe400078ec0ff */
[----:B------:R-:W-:Y:S01]  /*d3d0*/  ISETP.NE.AND.EX P1, PT, RZ, c[0x0][0x17c], PT, P1 ;  /* 0x00005f00ff007a0c */ /* 0x000fe20003f25310 */
[----:B--2---:R-:W-:-:S05]  /*d3e0*/  FFMA.FTZ R11, R11, R193, 1.1641532182693481445e-10 ;  /* 0x2f0000000b0b7423 */ /* 0x004fca00000100c1 */
        /* <DEDUP_REMOVED lines=11> */
.L_x_32611:
        /* <DEDUP_REMOVED lines=12> */
.L_x_32614:
[----:B------:R-:W-:Y:S02]  /*d560*/  IMAD.MOV.U32 R8, RZ, RZ, R14 ;  /* 0x000000ffff087224 */ /* 0x000fe400078e000e */
.L_x_32615:
[----:B------:R-:W-:Y:S05]  /*d570*/  BSYNC B1 ;  /* 0x0000000000017941 */ /* 0x000fea0003800000 */
.L_x_32613:
        /* <DEDUP_REMOVED lines=16> */
.L_x_32619:
[----:B------:R-:W-:Y:S05]  /*d680*/  BSYNC B2 ;  /* 0x0000000000027941 */ /* 0x000fea0003800000 */
.L_x_32618:
        /* <DEDUP_REMOVED lines=42> */
.L_x_32617:
[----:B------:R-:W-:Y:S05]  /*d930*/  BSYNC B1 ;  /* 0x0000000000017941 */ /* 0x000fea0003800000 */
.L_x_32616:
[----:B------:R-:W2:Y:S02]  /*d940*/  I2F.U32 R8, R8 ;  /* 0x0000000800087306 */ /* 0x000ea40000201000 */
[----:B--2---:R-:W-:-:S05]  /*d950*/  FFMA.FTZ R8, R8, R193, 1.1641532182693481445e-10 ;  /* 0x2f00000008087423 */ /* 0x004fca00000100c1 */
[----:B------:R-:W-:Y:S01]  /*d960*/  FSETP.GTU.FTZ.AND P2, PT, R8, c[0x0][0x1e4], PT ;  /* 0x0000790008007a0b */ /* 0x000fe20003f5c000 */
[----:B------:R-:W-:-:S05]  /*d970*/  HADD2.F32 R8, -RZ, R124.H0_H0 ;  /* 0x2000007cff087230 */ /* 0x000fca0000004100 */
[----:B------:R-:W-:-:S05]  /*d980*/  FMUL.FTZ R8, R8, c[0x0][0x1e8] ;  /* 0x00007a0008087a20 */ /* 0x000fca0000410000 */
[----:B------:R-:W-:-:S05]  /*d990*/  FSEL R8, R8, RZ, !P2 ;  /* 0x000000ff08087208 */ /* 0x000fca0005000000 */
[----:B------:R-:W-:Y:S01]  /*d9a0*/  FADD.FTZ R152, R8, R152 ;  /* 0x0000009808987221 */ /* 0x000fe20000010000 */
[----:B------:R-:W-:-:S03]  /*d9b0*/  SEL R8, RZ, 0x1, P2 ;  /* 0x00000001ff087807 */ /* 0x000fc60001000000 */
[----:B------:R-:W-:Y:S02]  /*d9c0*/  @P0 FADD.FTZ R152, R128, R152 ;  /* 0x0000009880980221 */ /* 0x000fe40000010000 */
.L_x_32612:
        /* <DEDUP_REMOVED lines=12> */
.L_x_32621:
[----:B------:R-:W-:Y:S02]  /*da90*/  IMAD.MOV.U32 R11, RZ, RZ, R14 ;  /* 0x000000ffff0b7224 */ /* 0x000fe400078e000e */
.L_x_32622:
[----:B------:R-:W-:Y:S05]  /*daa0*/  BSYNC B1 ;  /* 0x0000000000017941 */ /* 0x000fea0003800000 */
.L_x_32620:
        /* <DEDUP_REMOVED lines=16> */
.L_x_32626:
[----:B------:R-:W-:Y:S05]  /*dbb0*/  BSYNC B2 ;  /* 0x0000000000027941 */ /* 0x000fea0003800000 */
.L_x_32625:
        /* <DEDUP_REMOVED lines=42> */
.L_x_32624:
[----:B------:R-:W-:Y:S05]  /*de60*/  BSYNC B1 ;  /* 0x0000000000017941 */ /* 0x000fea0003800000 */
.L_x_32623:
[----:B------:R-:W2:Y:S01]  /*de70*/  I2F.U32 R11, R11 ;  /* 0x0000000b000b7306 */ /* 0x000ea20000201000 */
[----:B------:R-:W-:Y:S01]  /*de80*/  LOP3.LUT R16, R16, 0xfffffffb, RZ, 0xc0, !PT ;  /* 0xfffffffb10107812 */ /* 0x000fe200078ec0ff */
[----:B--2---:R-:W-:-:S05]  /*de90*/  FFMA.FTZ R11, R11, R193, 1.1641532182693481445e-10 ;  /* 0x2f0000000b0b7423 */ /* 0x004fca00000100c1 */
        /* <DEDUP_REMOVED lines=11> */
.L_x_32627:
        /* <DEDUP_REMOVED lines=12> */
.L_x_32630:
[----:B------:R-:W-:Y:S02]  /*e010*/  IMAD.MOV.U32 R7, RZ, RZ, R14 ;  /* 0x000000ffff077224 */ /* 0x000fe400078e000e */
.L_x_32631:
[----:B------:R-:W-:Y:S05]  /*e020*/  BSYNC B1 ;  /* 0x0000000000017941 */ /* 0x000fea0003800000 */
.L_x_32629:
        /* <DEDUP_REMOVED lines=16> */
.L_x_32635:
[----:B------:R-:W-:Y:S05]  /*e130*/  BSYNC B2 ;  /* 0x0000000000027941 */ /* 0x000fea0003800000 */
.L_x_32634:
        /* <DEDUP_REMOVED lines=42> */
.L_x_32633:
[----:B------:R-:W-:Y:S05]  /*e3e0*/  BSYNC B1 ;  /* 0x0000000000017941 */ /* 0x000fea0003800000 */
.L_x_32632:
[----:B------:R-:W2:Y:S02]  /*e3f0*/  I2F.U32 R7, R7 ;  /* 0x0000000700077306 */ /* 0x000ea40000201000 */
[----:B--2---:R-:W-:-:S05]  /*e400*/  FFMA.FTZ R7, R7, R193, 1.1641532182693481445e-10 ;  /* 0x2f00000007077423 */ /* 0x004fca00000100c1 */
[----:B------:R-:W-:Y:S01]  /*e410*/  FSETP.GTU.FTZ.AND P2, PT, R7, c[0x0][0x1e4], PT ;  /* 0x0000790007007a0b */ /* 0x000fe20003f5c000 */
[----:B------:R-:W-:-:S05]  /*e420*/  HADD2.F32 R7, -RZ, R124.H1_H1 ;  /* 0x3000007cff077230 */ /* 0x000fca0000004100 */
[----:B------:R-:W-:-:S05]  /*e430*/  FMUL.FTZ R7, R7, c[0x0][0x1e8] ;  /* 0x00007a0007077a20 */ /* 0x000fca0000410000 */
[----:B------:R-:W-:-:S05]  /*e440*/  FSEL R7, R7, RZ, !P2 ;  /* 0x000000ff07077208 */ /* 0x000fca0005000000 */
[----:B------:R-:W-:Y:S01]  /*e450*/  FADD.FTZ R153, R7, R153 ;  /* 0x0000009907997221 */ /* 0x000fe20000010000 */
[----:B------:R-:W-:-:S03]  /*e460*/  SEL R7, RZ, 0x1, P2 ;  /* 0x00000001ff077807 */ /* 0x000fc60001000000 */
[----:B------:R-:W-:Y:S02]  /*e470*/  @P0 FADD.FTZ R153, R129, R153 ;  /* 0x0000009981990221 */ /* 0x000fe40000010000 */
.L_x_32628:
        /* <DEDUP_REMOVED lines=12> */
.L_x_32637:
[----:B------:R-:W-:Y:S02]  /*e540*/  IMAD.MOV.U32 R11, RZ, RZ, R14 ;  /* 0x000000ffff0b7224 */ /* 0x000fe400078e000e */
.L_x_32638:
[----:B------:R-:W-:Y:S05]  /*e550*/  BSYNC B1 ;  /* 0x0000000000017941 */ /* 0x000fea0003800000 */
.L_x_32636:
        /* <DEDUP_REMOVED lines=16> */
.L_x_32642:
[----:B------:R-:W-:Y:S05]  /*e660*/  BSYNC B2 ;  /* 0x0000000000027941 */ /* 0x000fea0003800000 */
.L_x_32641:
        /* <DEDUP_REMOVED lines=42> */
.L_x_32640:
[----:B------:R-:W-:Y:S05]  /*e910*/  BSYNC B1 ;  /* 0x0000000000017941 */ /* 0x000fea0003800000 */
.L_x_32639:
[----:B------:R-:W2:Y:S01]  /*e920*/  I2F.U32 R11, R11 ;  /* 0x0000000b000b7306 */ /* 0x000ea20000201000 */
[----:B------:R-:W-:Y:S01]  /*e930*/  LOP3.LUT R16, R16, 0xfffffffd, RZ, 0xc0, !PT ;  /* 0xfffffffd10107812 */ /* 0x000fe200078ec0ff */
[----:B--2---:R-:W-:-:S05]  /*e940*/  FFMA.FTZ R11, R11, R193, 1.1641532182693481445e-10 ;  /* 0x2f0000000b0b7423 */ /* 0x004fca00000100c1 */
        /* <DEDUP_REMOVED lines=11> */
.L_x_32643:
        /* <DEDUP_REMOVED lines=12> */
.L_x_32646:
[----:B------:R-:W-:Y:S02]  /*eac0*/  MOV R6, R14 ;  /* 0x0000000e00067202 */ /* 0x000fe40000000f00 */
.L_x_32647:
[----:B------:R-:W-:Y:S05]  /*ead0*/  BSYNC B1 ;  /* 0x0000000000017941 */ /* 0x000fea0003800000 */
.L_x_32645:
        /* <DEDUP_REMOVED lines=16> */
.L_x_32651:
[----:B------:R-:W-:Y:S05]  /*ebe0*/  BSYNC B2 ;  /* 0x0000000000027941 */ /* 0x000fea0003800000 */
.L_x_32650:
        /* <DEDUP_REMOVED lines=42> */
.L_x_32649:
[----:B------:R-:W-:Y:S05]  /*ee90*/  BSYNC B1 ;  /* 0x0000000000017941 */ /* 0x000fea0003800000 */
.L_x_32648:
        /* <DEDUP_REMOVED lines=9> */
.L_x_32644:
        /* <DEDUP_REMOVED lines=12> */
.L_x_32653:
[----:B------:R-:W-:Y:S02]  /*eff0*/  IMAD.MOV.U32 R11, RZ, RZ, R14 ;  /* 0x000000ffff0b7224 */ /* 0x000fe400078e000e */
.L_x_32654:
[----:B------:R-:W-:Y:S05]  /*f000*/  BSYNC B1 ;  /* 0x0000000000017941 */ /* 0x000fea0003800000 */
.L_x_32652:
        /* <DEDUP_REMOVED lines=16> */
.L_x_32658:
[----:B------:R-:W-:Y:S05]  /*f110*/  BSYNC B2 ;  /* 0x0000000000027941 */ /* 0x000fea0003800000 */
.L_x_32657:
        /* <DEDUP_REMOVED lines=42> */
.L_x_32656:
[----:B------:R-:W-:Y:S05]  /*f3c0*/  BSYNC B1 ;  /* 0x0000000000017941 */ /* 0x000fea0003800000 */
.L_x_32655:
        /* <DEDUP_REMOVED lines=14> */
.L_x_32659:
        /* <DEDUP_REMOVED lines=12> */
.L_x_32662:
[----:B------:R-:W-:Y:S02]  /*f570*/  IMAD.MOV.U32 R5, RZ, RZ, R14 ;  /* 0x000000ffff057224 */ /* 0x000fe400078e000e */
.L_x_32663:
[----:B------:R-:W-:Y:S05]  /*f580*/  BSYNC B1 ;  /* 0x0000000000017941 */ /* 0x000fea0003800000 */
.L_x_32661:
        /* <DEDUP_REMOVED lines=16> */
.L_x_32667:
[----:B------:R-:W-:Y:S05]  /*f690*/  BSYNC B2 ;  /* 0x0000000000027941 */ /* 0x000fea0003800000 */
.L_x_32666:
        /* <DEDUP_REMOVED lines=42> */
.L_x_32665:
[----:B------:R-:W-:Y:S05]  /*f940*/  BSYNC B1 ;  /* 0x0000000000017941 */ /* 0x000fea0003800000 */
.L_x_32664:
        /* <DEDUP_REMOVED lines=9> */
.L_x_32660:
        /* <DEDUP_REMOVED lines=12> */
.L_x_32669:
[----:B------:R-:W-:Y:S02]  /*faa0*/  IMAD.MOV.U32 R11, RZ, RZ, R14 ;  /* 0x000000ffff0b7224 */ /* 0x000fe400078e000e */
.L_x_32670:
[----:B------:R-:W-:Y:S05]  /*fab0*/  BSYNC B1 ;  /* 0x0000000000017941 */ /* 0x000fea0003800000 */
.L_x_32668:
        /* <DEDUP_REMOVED lines=16> */
.L_x_32674:
[----:B------:R-:W-:Y:S05]  /*fbc0*/  BSYNC B2 ;  /* 0x0000000000027941 */ /* 0x000fea0003800000 */
.L_x_32673:
        /* <DEDUP_REMOVED lines=42> */
.L_x_32672:
[----:B------:R-:W-:Y:S05]  /*fe70*/  BSYNC B1 ;  /* 0x0000000000017941 */ /* 0x000fea0003800000 */
.L_x_32671:
        /* <DEDUP_REMOVED lines=12> */
.L_x_32675:
        /* <DEDUP_REMOVED lines=12> */
.L_x_32678:
[----:B------:R-:W-:Y:S02]  /*10000*/  IMAD.MOV.U32 R4, RZ, RZ, R14 ;  /* 0x000000ffff047224 */ /* 0x000fe400078e000e */
.L_x_32679:
[----:B------:R-:W-:Y:S05]  /*10010*/  BSYNC B1 ;  /* 0x0000000000017941 */ /* 0x000fea0003800000 */
.L_x_32677:
        /* <DEDUP_REMOVED lines=16> */
.L_x_32683:
[----:B------:R-:W-:Y:S05]  /*10120*/  BSYNC B2 ;  /* 0x0000000000027941 */ /* 0x000fea0003800000 */
.L_x_32682:
        /* <DEDUP_REMOVED lines=42> */
.L_x_32681:
[----:B------:R-:W-:Y:S05]  /*103d0*/  BSYNC B1 ;  /* 0x0000000000017941 */ /* 0x000fea0003800000 */
.L_x_32680:
        /* <DEDUP_REMOVED lines=9> */
.L_x_32676:
        /* <DEDUP_REMOVED lines=12> */
.L_x_32685:
[----:B------:R-:W-:Y:S02]  /*10530*/  IMAD.MOV.U32 R11, RZ, RZ, R14 ;  /* 0x000000ffff0b7224 */ /* 0x000fe400078e000e */
.L_x_32686:
[----:B------:R-:W-:Y:S05]  /*10540*/  BSYNC B1 ;  /* 0x0000000000017941 */ /* 0x000fea0003800000 */
.L_x_32684:
        /* <DEDUP_REMOVED lines=16> */
.L_x_32690:
[----:B------:R-:W-:Y:S05]  /*10650*/  BSYNC B2 ;  /* 0x0000000000027941 */ /* 0x000fea0003800000 */
.L_x_32689:
        /* <DEDUP_REMOVED lines=42> */
.L_x_32688:
[----:B------:R-:W-:Y:S05]  /*10900*/  BSYNC B1 ;  /* 0x0000000000017941 */ /* 0x000fea0003800000 */
.L_x_32687:
        /* <DEDUP_REMOVED lines=12> */
.L_x_32691:
        /* <DEDUP_REMOVED lines=12> */
.L_x_32694:
[----:B------:R-:W-:Y:S02]  /*10a90*/  IMAD.MOV.U32 R3, RZ, RZ, R14 ;  /* 0x000000ffff037224 */ /* 0x000fe400078e000e */
.L_x_32695:
[----:B------:R-:W-:Y:S05]  /*10aa0*/  BSYNC B1 ;  /* 0x0000000000017941 */ /* 0x000fea0003800000 */
.L_x_32693:
        /* <DEDUP_REMOVED lines=16> */
.L_x_32699:
[----:B------:R-:W-:Y:S05]  /*10bb0*/  BSYNC B2 ;  /* 0x0000000000027941 */ /* 0x000fea0003800000 */
.L_x_32698:
        /* <DEDUP_REMOVED lines=42> */
.L_x_32697:
[----:B------:R-:W-:Y:S05]  /*10e60*/  BSYNC B1 ;  /* 0x0000000000017941 */ /* 0x000fea0003800000 */
.L_x_32696:
        /* <DEDUP_REMOVED lines=9> */
.L_x_32692:
        /* <DEDUP_REMOVED lines=12> */
.L_x_32701:
[----:B------:R-:W-:Y:S02]  /*10fc0*/  IMAD.MOV.U32 R11, RZ, RZ, R14 ;  /* 0x000000ffff0b7224 */ /* 0x000fe400078e000e */
.L_x_32702:
[----:B------:R-:W-:Y:S05]  /*10fd0*/  BSYNC B1 ;  /* 0x0000000000017941 */ /* 0x000fea0003800000 */
.L_x_32700:
        /* <DEDUP_REMOVED lines=16> */
.L_x_32706:
[----:B------:R-:W-:Y:S05]  /*110e0*/  BSYNC B2 ;  /* 0x0000000000027941 */ /* 0x000fea0003800000 */
.L_x_32705:
        /* <DEDUP_REMOVED lines=42> */
.L_x_32704:
[----:B------:R-:W-:Y:S05]  /*11390*/  BSYNC B1 ;  /* 0x0000000000017941 */ /* 0x000fea0003800000 */
.L_x_32703:
        /* <DEDUP_REMOVED lines=12> */
.L_x_32707:
        /* <DEDUP_REMOVED lines=12> */
.L_x_32710:
[----:B0-----:R-:W-:Y:S02]  /*11520*/  IMAD.MOV.U32 R2, RZ, RZ, R14 ;  /* 0x000000ffff027224 */ /* 0x001fe400078e000e */
.L_x_32711:
[----:B------:R-:W-:Y:S05]  /*11530*/  BSYNC B1 ;  /* 0x0000000000017941 */ /* 0x000fea0003800000 */
.L_x_32709:
        /* <DEDUP_REMOVED lines=16> */
.L_x_32715:
[----:B------:R-:W-:Y:S05]  /*11640*/  BSYNC B2 ;  /* 0x0000000000027941 */ /* 0x000fea0003800000 */
.L_x_32714:
        /* <DEDUP_REMOVED lines=42> */
.L_x_32713:
[----:B------:R-:W-:Y:S05]  /*118f0*/  BSYNC B1 ;  /* 0x0000000000017941 */ /* 0x000fea0003800000 */
.L_x_32712:
        /* <DEDUP_REMOVED lines=9> */
.L_x_32708:
        /* <DEDUP_REMOVED lines=12> */
.L_x_32717:
[----:B------:R-:W-:Y:S02]  /*11a50*/  IMAD.MOV.U32 R11, RZ, RZ, R14 ;  /* 0x000000ffff0b7224 */ /* 0x000fe400078e000e */
.L_x_32718:
[----:B------:R-:W-:Y:S05]  /*11a60*/  BSYNC B1 ;  /* 0x0000000000017941 */ /* 0x000fea0003800000 */
.L_x_32716:
        /* <DEDUP_REMOVED lines=16> */
.L_x_32722:
[----:B------:R-:W-:Y:S05]  /*11b70*/  BSYNC B2 ;  /* 0x0000000000027941 */ /* 0x000fea0003800000 */
.L_x_32721:
        /* <DEDUP_REMOVED lines=42> */
.L_x_32720:
[----:B------:R-:W-:Y:S05]  /*11e20*/  BSYNC B1 ;  /* 0x0000000000017941 */ /* 0x000fea0003800000 */
.L_x_32719:
        /* <DEDUP_REMOVED lines=12> */
.L_x_32723:
        /* <DEDUP_REMOVED lines=12> */
.L_x_32726:
[----:B0-----:R-:W-:Y:S02]  /*11fb0*/  IMAD.MOV.U32 R0, RZ, RZ, R14 ;  /* 0x000000ffff007224 */ /* 0x001fe400078e000e */
.L_x_32727:
[----:B------:R-:W-:Y:S05]  /*11fc0*/  BSYNC B1 ;  /* 0x0000000000017941 */ /* 0x000fea0003800000 */
.L_x_32725:
        /* <DEDUP_REMOVED lines=16> */
.L_x_32731:
[----:B------:R-:W-:Y:S05]  /*120d0*/  BSYNC B2 ;  /* 0x0000000000027941 */ /* 0x000fea0003800000 */
.L_x_32730:
        /* <DEDUP_REMOVED lines=42> */
.L_x_32729:
[----:B------:R-:W-:Y:S05]  /*12380*/  BSYNC B1 ;  /* 0x0000000000017941 */ /* 0x000fea0003800000 */
.L_x_32728:
        /* <DEDUP_REMOVED lines=9> */
.L_x_32724:
        /* <DEDUP_REMOVED lines=51> */
.L_x_32732:
[----:B------:R-:W-:Y:S02]  /*12750*/  IADD3 R192, R192, 0x80, RZ ;  /* 0x00000080c0c07810 */ /* 0x000fe40007ffe0ff */
.L_x_32603:
[----:B------:R-:W-:Y:S05]  /*12760*/  BSYNC B0 ;  /* 0x0000000000007941 */ /* 0x000fea0003800000 */
.L_x_32602:
        /* <DEDUP_REMOVED lines=31> */
.L_x_32736:
[----:B---3--:R-:W-:Y:S02]  /*12960*/  IMAD.MOV.U32 R162, RZ, RZ, R14 ;  /* 0x000000ffffa27224 */ /* 0x008fe400078e000e */
.L_x_32737:
[----:B------:R-:W-:Y:S05]  /*12970*/  BSYNC B1 ;  /* 0x0000000000017941 */ /* 0x000fea0003800000 */
.L_x_32735:
        /* <DEDUP_REMOVED lines=16> */
.L_x_32741:
[----:B------:R-:W-:Y:S05]  /*12a80*/  BSYNC B2 ;  /* 0x0000000000027941 */ /* 0x000fea0003800000 */
.L_x_32740:
        /* <DEDUP_REMOVED lines=42> */
.L_x_32739:
[----:B------:R-:W-:Y:S05]  /*12d30*/  BSYNC B1 ;  /* 0x0000000000017941 */ /* 0x000fea0003800000 */
.L_x_32738:
        /* <DEDUP_REMOVED lines=17> */
.L_x_32742:
        /* <DEDUP_REMOVED lines=12> */
.L_x_32745:
[----:B------:R-:W-:Y:S02]  /*12f10*/  IMAD.MOV.U32 R8, RZ, RZ, R14 ;  /* 0x000000ffff087224 */ /* 0x000fe400078e000e */
.L_x_32746:
[----:B------:R-:W-:Y:S05]  /*12f20*/  BSYNC B1 ;  /* 0x0000000000017941 */ /* 0x000fea0003800000 */
.L_x_32744:
        /* <DEDUP_REMOVED lines=16> */
.L_x_32750:
[----:B------:R-:W-:Y:S05]  /*13030*/  BSYNC B2 ;  /* 0x0000000000027941 */ /* 0x000fea0003800000 */
.L_x_32749:
        /* <DEDUP_REMOVED lines=42> */
.L_x_32748:
[----:B------:R-:W-:Y:S05]  /*132e0*/  BSYNC B1 ;  /* 0x0000000000017941 */ /* 0x000fea0003800000 */
.L_x_32747:
        /* <DEDUP_REMOVED lines=9> */
.L_x_32743:
        /* <DEDUP_REMOVED lines=12> */
.L_x_32752:
[----:B------:R-:W-:Y:S02]  /*13440*/  IMAD.MOV.U32 R11, RZ, RZ, R14 ;  /* 0x000000ffff0b7224 */ /* 0x000fe400078e000e */
.L_x_32753:
[----:B------:R-:W-:Y:S05]  /*13450*/  BSYNC B1 ;  /* 0x0000000000017941 */ /* 0x000fea0003800000 */
.L_x_32751:
        /* <DEDUP_REMOVED lines=16> */
.L_x_32757:
[----:B------:R-:W-:Y:S05]  /*13560*/  BSYNC B2 ;  /* 0x0000000000027941 */ /* 0x000fea0003800000 */
.L_x_32756:
        /* <DEDUP_REMOVED lines=42> */
.L_x_32755:
[----:B------:R-:W-:Y:S05]  /*13810*/  BSYNC B1 ;  /* 0x0000000000017941 */ /* 0x000fea0003800000 */
.L_x_32754:
        /* <DEDUP_REMOVED lines=14> */
.L_x_32758:
        /* <DEDUP_REMOVED lines=12> */
.L_x_32761:
[----:B------:R-:W-:Y:S02]  /*139c0*/  IMAD.MOV.U32 R7, RZ, RZ, R14 ;  /* 0x000000ffff077224 */ /* 0x000fe400078e000e */
.L_x_32762:
[----:B------:R-:W-:Y:S05]  /*139d0*/  BSYNC B1 ;  /* 0x0000000000017941 */ /* 0x000fea0003800000 */
.L_x_32760:
        /* <DEDUP_REMOVED lines=16> */
.L_x_32766:
[----:B------:R-:W-:Y:S05]  /*13ae0*/  BSYNC B2 ;  /* 0x0000000000027941 */ /* 0x000fea0003800000 */
.L_x_32765:
        /* <DEDUP_REMOVED lines=42> */
.L_x_32764:
[----:B------:R-:W-:Y:S05]  /*13d90*/  BSYNC B1 ;  /* 0x0000000000017941 */ /* 0x000fea0003800000 */
.L_x_32763:
        /* <DEDUP_REMOVED lines=9> */
.L_x_32759:
        /* <DEDUP_REMOVED lines=12> */
.L_x_32768:
[----:B------:R-:W-:Y:S02]  /*13ef0*/  IMAD.MOV.U32 R11, RZ, RZ, R14 ;  /* 0x000000ffff0b7224 */ /* 0x000fe400078e000e */
.L_x_32769:
[----:B------:R-:W-:Y:S05]  /*13f00*/  BSYNC B1 ;  /* 0x0000000000017941 */ /* 0x000fea0003800000 */
.L_x_32767:
        /* <DEDUP_REMOVED lines=16> */
.L_x_32773:
[----:B------:R-:W-:Y:S05]  /*14010*/  BSYNC B2 ;  /* 0x0000000000027941 */ /* 0x000fea0003800000 */
.L_x_32772:
        /* <DEDUP_REMOVED lines=42> */
.L_x_32771:
[----:B------:R-:W-:Y:S05]  /*142c0*/  BSYNC B1 ;  /* 0x0000000000017941 */ /* 0x000fea0003800000 */
.L_x_32770:
        /* <DEDUP_REMOVED lines=14> */
.L_x_32774:
        /* <DEDUP_REMOVED lines=12> */
.L_x_32777:
[----:B------:R-:W-:Y:S02]  /*14470*/  IMAD.MOV.U32 R6, RZ, RZ, R14 ;  /* 0x000000ffff067224 */ /* 0x000fe400078e000e */
.L_x_32778:
[----:B------:R-:W-:Y:S05]  /*14480*/  BSYNC B1 ;  /* 0x0000000000017941 */ /* 0x000fea0003800000 */
.L_x_32776:
        /* <DEDUP_REMOVED lines=16> */
.L_x_32782:
[----:B------:R-:W-:Y:S05]  /*14590*/  BSYNC B2 ;  /* 0x0000000000027941 */ /* 0x000fea0003800000 */
.L_x_32781:
        /* <DEDUP_REMOVED lines=42> */
.L_x_32780:
[----:B------:R-:W-:Y:S05]  /*14840*/  BSYNC B1 ;  /* 0x0000000000017941 */ /* 0x000fea0003800000 */
.L_x_32779:
        /* <DEDUP_REMOVED lines=9> */
.L_x_32775:
        /* <DEDUP_REMOVED lines=12> */
.L_x_32784:
[----:B------:R-:W-:Y:S02]  /*149a0*/  IMAD.MOV.U32 R11, RZ, RZ, R14 ;  /* 0x000000ffff0b7224 */ /* 0x000fe400078e000e */
.L_x_32785:
[----:B------:R-:W-:Y:S05]  /*149b0*/  BSYNC B1 ;  /* 0x0000000000017941 */ /* 0x000fea0003800000 */
.L_x_32783:
        /* <DEDUP_REMOVED lines=16> */
.L_x_32789:
[----:B------:R-:W-:Y:S05]  /*14ac0*/  BSYNC B2 ;  /* 0x0000000000027941 */ /* 0x000fea0003800000 */
.L_x_32788:
        /* <DEDUP_REMOVED lines=42> */
.L_x_32787:
[----:B------:R-:W-:Y:S05]  /*14d70*/  BSYNC B1 ;  /* 0x0000000000017941 */ /* 0x000fea0003800000 */
.L_x_32786:
        /* <DEDUP_REMOVED lines=14> */
.L_x_32790:
        /* <DEDUP_REMOVED lines=12> */
.L_x_32793:
[----:B------:R-:W-:Y:S02]  /*14f20*/  IMAD.MOV.U32 R5, RZ, RZ, R14 ;  /* 0x000000ffff057224 */ /* 0x000fe400078e000e */
.L_x_32794:
[----:B------:R-:W-:Y:S05]  /*14f30*/  BSYNC B1 ;  /* 0x0000000000017941 */ /* 0x000fea0003800000 */
.L_x_32792:
        /* <DEDUP_REMOVED lines=16> */
.L_x_32798:
[----:B------:R-:W-:Y:S05]  /*15040*/  BSYNC B2 ;  /* 0x0000000000027941 */ /* 0x000fea0003800000 */
.L_x_32797:
        /* <DEDUP_REMOVED lines=42> */
.L_x_32796:
[----:B------:R-:W-:Y:S05]  /*152f0*/  BSYNC B1 ;  /* 0x0000000000017941 */ /* 0x000fea0003800000 */
.L_x_32795:
        /* <DEDUP_REMOVED lines=9> */
.L_x_32791:
        /* <DEDUP_REMOVED lines=12> */
.L_x_32800:
[----:B------:R-:W-:Y:S02]  /*15450*/  IMAD.MOV.U32 R11, RZ, RZ, R14 ;  /* 0x000000ffff0b7224 */ /* 0x000fe400078e000e */
.L_x_32801:
[----:B------:R-:W-:Y:S05]  /*15460*/  BSYNC B1 ;  /* 0x0000000000017941 */ /* 0x000fea0003800000 */
.L_x_32799:
        /* <DEDUP_REMOVED lines=16> */
.L_x_32805:
[----:B------:R-:W-:Y:S05]  /*15570*/  BSYNC B2 ;  /* 0x0000000000027941 */ /* 0x000fea0003800000 */
.L_x_32804:
        /* <DEDUP_REMOVED lines=42> */
.L_x_32803:
[----:B------:R-:W-:Y:S05]  /*15820*/  BSYNC B1 ;  /* 0x0000000000017941 */ /* 0x000fea0003800000 */
.L_x_32802:
        /* <DEDUP_REMOVED lines=12> */
.L_x_32806:
        /* <DEDUP_REMOVED lines=12> */
.L_x_32809:
[----:B------:R-:W-:Y:S02]  /*159b0*/  IMAD.MOV.U32 R4, RZ, RZ, R14 ;  /* 0x000000ffff047224 */ /* 0x000fe400078e000e */
.L_x_32810:
[----:B------:R-:W-:Y:S05]  /*159c0*/  BSYNC B1 ;  /* 0x0000000000017941 */ /* 0x000fea0003800000 */
.L_x_32808:
        /* <DEDUP_REMOVED lines=16> */
.L_x_32814:
[----:B------:R-:W-:Y:S05]  /*15ad0*/  BSYNC B2 ;  /* 0x0000000000027941 */ /* 0x000fea0003800000 */
.L_x_32813:
        /* <DEDUP_REMOVED lines=42> */
.L_x_32812:
[----:B------:R-:W-:Y:S05]  /*15d80*/  BSYNC B1 ;  /* 0x0000000000017941 */ /* 0x000fea0003800000 */
.L_x_32811:
        /* <DEDUP_REMOVED lines=9> */
.L_x_32807:
        /* <DEDUP_REMOVED lines=12> */
.L_x_32816:
[----:B------:R-:W-:Y:S02]  /*15ee0*/  IMAD.MOV.U32 R11, RZ, RZ, R14 ;  /* 0x000000ffff0b7224 */ /* 0x000fe400078e000e */
.L_x_32817:
[----:B------:R-:W-:Y:S05]  /*15ef0*/  BSYNC B1 ;  /* 0x0000000000017941 */ /* 0x000fea0003800000 */
.L_x_32815:
        /* <DEDUP_REMOVED lines=16> */
.L_x_32821:
[----:B------:R-:W-:Y:S05]  /*16000*/  BSYNC B2 ;  /* 0x0000000000027941 */ /* 0x000fea0003800000 */
.L_x_32820:
        /* <DEDUP_REMOVED lines=42> */
.L_x_32819:
[----:B------:R-:W-:Y:S05]  /*162b0*/  BSYNC B1 ;  /* 0x0000000000017941 */ /* 0x000fea0003800000 */
.L_x_32818:
        /* <DEDUP_REMOVED lines=12> */
.L_x_32822:
        /* <DEDUP_REMOVED lines=12> */
.L_x_32825:
[----:B------:R-:W-:Y:S02]  /*16440*/  IMAD.MOV.U32 R3, RZ, RZ, R14 ;  /* 0x000000ffff037224 */ /* 0x000fe400078e000e */
.L_x_32826:
[----:B------:R-:W-:Y:S05]  /*16450*/  BSYNC B1 ;  /* 0x0000000000017941 */ /* 0x000fea0003800000 */
.L_x_32824:
        /* <DEDUP_REMOVED lines=16> */
.L_x_32830:
[----:B------:R-:W-:Y:S05]  /*16560*/  BSYNC B2 ;  /* 0x0000000000027941 */ /* 0x000fea0003800000 */
.L_x_32829:
        /* <DEDUP_REMOVED lines=42> */
.L_x_32828:
[----:B------:R-:W-:Y:S05]  /*16810*/  BSYNC B1 ;  /* 0x0000000000017941 */ /* 0x000fea0003800000 */
.L_x_32827:
        /* <DEDUP_REMOVED lines=9> */
.L_x_32823:
        /* <DEDUP_REMOVED lines=12> */
.L_x_32832:
[----:B------:R-:W-:Y:S02]  /*16970*/  IMAD.MOV.U32 R11, RZ, RZ, R14 ;  /* 0x000000ffff0b7224 */ /* 0x000fe400078e000e */
.L_x_32833:
[----:B------:R-:W-:Y:S05]  /*16980*/  BSYNC B1 ;  /* 0x0000000000017941 */ /* 0x000fea0003800000 */
.L_x_32831:
        /* <DEDUP_REMOVED lines=16> */
.L_x_32837:
[----:B------:R-:W-:Y:S05]  /*16a90*/  BSYNC B2 ;  /* 0x0000000000027941 */ /* 0x000fea0003800000 */
.L_x_32836:
        /* <DEDUP_REMOVED lines=42> */
.L_x_32835:
[----:B------:R-:W-:Y:S05]  /*16d40*/  BSYNC B1 ;  /* 0x0000000000017941 */ /* 0x000fea0003800000 */
.L_x_32834:
        /* <DEDUP_REMOVED lines=12> */
.L_x_32838:
        /* <DEDUP_REMOVED lines=12> */
.L_x_32841:
[----:B0-----:R-:W-:Y:S02]  /*16ed0*/  IMAD.MOV.U32 R2, RZ, RZ, R14 ;  /* 0x000000ffff027224 */ /* 0x001fe400078e000e */
.L_x_32842:
[----:B------:R-:W-:Y:S05]  /*16ee0*/  BSYNC B1 ;  /* 0x0000000000017941 */ /* 0x000fea0003800000 */
.L_x_32840:
        /* <DEDUP_REMOVED lines=16> */
.L_x_32846:
[----:B------:R-:W-:Y:S05]  /*16ff0*/  BSYNC B2 ;  /* 0x0000000000027941 */ /* 0x000fea0003800000 */
.L_x_32845:
        /* <DEDUP_REMOVED lines=42> */
.L_x_32844:
[----:B------:R-:W-:Y:S05]  /*172a0*/  BSYNC B1 ;  /* 0x0000000000017941 */ /* 0x000fea0003800000 */
.L_x_32843:
        /* <DEDUP_REMOVED lines=9> */
.L_x_32839:
        /* <DEDUP_REMOVED lines=12> */
.L_x_32848:
[----:B------:R-:W-:Y:S02]  /*17400*/  IMAD.MOV.U32 R11, RZ, RZ, R14 ;  /* 0x000000ffff0b7224 */ /* 0x000fe400078e000e */
.L_x_32849:
[----:B------:R-:W-:Y:S05]  /*17410*/  BSYNC B1 ;  /* 0x0000000000017941 */ /* 0x000fea0003800000 */
.L_x_32847:
        /* <DEDUP_REMOVED lines=16> */
.L_x_32853:
[----:B------:R-:W-:Y:S05]  /*17520*/  BSYNC B2 ;  /* 0x0000000000027941 */ /* 0x000fea0003800000 */
.L_x_32852:
        /* <DEDUP_REMOVED lines=42> */
.L_x_32851:
[----:B------:R-:W-:Y:S05]  /*177d0*/  BSYNC B1 ;  /* 0x0000000000017941 */ /* 0x000fea0003800000 */
.L_x_32850:
        /* <DEDUP_REMOVED lines=12> */
.L_x_32854:
        /* <DEDUP_REMOVED lines=12> */
.L_x_32857:
[----:B0-----:R-:W-:Y:S02]  /*17960*/  IMAD.MOV.U32 R0, RZ, RZ, R14 ;  /* 0x000000ffff007224 */ /* 0x001fe400078e000e */
.L_x_32858:
[----:B------:R-:W-:Y:S05]  /*17970*/  BSYNC B1 ;  /* 0x0000000000017941 */ /* 0x000fea0003800000 */
.L_x_32856:
        /* <DEDUP_REMOVED lines=16> */
.L_x_32862:
[----:B------:R-:W-:Y:S05]  /*17a80*/  BSYNC B2 ;  /* 0x0000000000027941 */ /* 0x000fea0003800000 */
.L_x_32861:
        /* <DEDUP_REMOVED lines=42> */
.L_x_32860:
[----:B------:R-:W-:Y:S05]  /*17d30*/  BSYNC B1 ;  /* 0x0000000000017941 */ /* 0x000fea0003800000 */
.L_x_32859:
        /* <DEDUP_REMOVED lines=9> */
.L_x_32855:
        /* <DEDUP_REMOVED lines=51> */
.L_x_32863:
[----:B------:R-:W-:Y:S02]  /*18100*/  IADD3 R192, R192, 0x80, RZ ;  /* 0x00000080c0c07810 */ /* 0x000fe40007ffe0ff */
.L_x_32734:
[----:B------:R-:W-:Y:S05]  /*18110*/  BSYNC B0 ;  /* 0x0000000000007941 */ /* 0x000fea0003800000 */
.L_x_32733:
        /* <DEDUP_REMOVED lines=31> */
.L_x_32867:
[----:B---3--:R-:W-:Y:S02]  /*18310*/  IMAD.MOV.U32 R170, RZ, RZ, R14 ;  /* 0x000000ffffaa7224 */ /* 0x008fe400078e000e */
.L_x_32868:
[----:B------:R-:W-:Y:S05]  /*18320*/  BSYNC B1 ;  /* 0x0000000000017941 */ /* 0x000fea0003800000 */
.L_x_32866:
        /* <DEDUP_REMOVED lines=16> */
.L_x_32872:
[----:B------:R-:W-:Y:S05]  /*18430*/  BSYNC B2 ;  /* 0x0000000000027941 */ /* 0x000fea0003800000 */
.L_x_32871:
        /* <DEDUP_REMOVED lines=42> */
.L_x_32870:
[----:B------:R-:W-:Y:S05]  /*186e0*/  BSYNC B1 ;  /* 0x0000000000017941 */ /* 0x000fea0003800000 */
.L_x_32869:
        /* <DEDUP_REMOVED lines=17> */
.L_x_32873:
        /* <DEDUP_REMOVED lines=12> */
.L_x_32876:
[----:B------:R-:W-:Y:S02]  /*188c0*/  IMAD.MOV.U32 R8, RZ, RZ, R14 ;  /* 0x000000ffff087224 */ /* 0x000fe400078e000e */
.L_x_32877:
[----:B------:R-:W-:Y:S05]  /*188d0*/  BSYNC B1 ;  /* 0x0000000000017941 */ /* 0x000fea0003800000 */
.L_x_32875:
        /* <DEDUP_REMOVED lines=16> */
.L_x_32881:
[----:B------:R-:W-:Y:S05]  /*189e0*/  BSYNC B2 ;  /* 0x0000000000027941 */ /* 0x000fea0003800000 */
.L_x_32880:
        /* <DEDUP_REMOVED lines=42> */
.L_x_32879:
[----:B------:R-:W-:Y:S05]  /*18c90*/  BSYNC B1 ;  /* 0x0000000000017941 */ /* 0x000fea0003800000 */
.L_x_32878:
        /* <DEDUP_REMOVED lines=9> */
.L_x_32874:
        /* <DEDUP_REMOVED lines=12> */
.L_x_32883:
[----:B------:R-:W-:Y:S02]  /*18df0*/  IMAD.MOV.U32 R11, RZ, RZ, R14 ;  /* 0x000000ffff0b7224 */ /* 0x000fe400078e000e */
.L_x_32884:
[----:B------:R-:W-:Y:S05]  /*18e00*/  BSYNC B1 ;  /* 0x0000000000017941 */ /* 0x000fea0003800000 */
.L_x_32882:
        /* <DEDUP_REMOVED lines=16> */
.L_x_32888:
[----:B------:R-:W-:Y:S05]  /*18f10*/  BSYNC B2 ;  /* 0x0000000000027941 */ /* 0x000fea0003800000 */
.L_x_32887:
        /* <DEDUP_REMOVED lines=42> */
.L_x_32886:
[----:B------:R-:W-:Y:S05]  /*191c0*/  BSYNC B1 ;  /* 0x0000000000017941 */ /* 0x000fea0003800000 */
.L_x_32885:
        /* <DEDUP_REMOVED lines=14> */
.L_x_32889:
        /* <DEDUP_REMOVED lines=12> */
.L_x_32892:
[----:B------:R-:W-:Y:S02]  /*19370*/  IMAD.MOV.U32 R7, RZ, RZ, R14 ;  /* 0x000000ffff077224 */ /* 0x000fe400078e000e */
.L_x_32893:
[----:B------:R-:W-:Y:S05]  /*19380*/  BSYNC B1 ;  /* 0x0000000000017941 */ /* 0x000fea0003800000 */
.L_x_32891:
        /* <DEDUP_REMOVED lines=16> */
.L_x_32897:
[----:B------:R-:W-:Y:S05]  /*19490*/  BSYNC B2 ;  /* 0x0000000000027941 */ /* 0x000fea0003800000 */
.L_x_32896:
        /* <DEDUP_REMOVED lines=42> */
.L_x_32895:
[----:B------:R-:W-:Y:S05]  /*19740*/  BSYNC B1 ;  /* 0x0000000000017941 */ /* 0x000fea0003800000 */
.L_x_32894:
        /* <DEDUP_REMOVED lines=9> */
.L_x_32890:
        /* <DEDUP_REMOVED lines=12> */
.L_x_32899:
[----:B------:R-:W-:Y:S02]  /*198a0*/  IMAD.MOV.U32 R11, RZ, RZ, R14 ;  /* 0x000000ffff0b7224 */ /* 0x000fe400078e000e */
.L_x_32900:
[----:B------:R-:W-:Y:S05]  /*198b0*/  BSYNC B1 ;  /* 0x0000000000017941 */ /* 0x000fea0003800000 */
.L_x_32898:
        /* <DEDUP_REMOVED lines=16> */
.L_x_32904:
[----:B------:R-:W-:Y:S05]  /*199c0*/  BSYNC B2 ;  /* 0x0000000000027941 */ /* 0x000fea0003800000 */
.L_x_32903:
        /* <DEDUP_REMOVED lines=42> */
.L_x_32902:
[----:B------:R-:W-:Y:S05]  /*19c70*/  BSYNC B1 ;  /* 0x0000000000017941 */ /* 0x000fea0003800000 */
.L_x_32901:
        /* <DEDUP_REMOVED lines=14> */
.L_x_32905:
        /* <DEDUP_REMOVED lines=12> */
.L_x_32908:
[----:B------:R-:W-:Y:S02]  /*19e20*/  IMAD.MOV.U32 R6, RZ, RZ, R14 ;  /* 0x000000ffff067224 */ /* 0x000fe400078e000e */
.L_x_32909:
[----:B------:R-:W-:Y:S05]  /*19e30*/  BSYNC B1 ;  /* 0x0000000000017941 */ /* 0x000fea0003800000 */
.L_x_32907:
        /* <DEDUP_REMOVED lines=16> */
.L_x_32913:
[----:B------:R-:W-:Y:S05]  /*19f40*/  BSYNC B2 ;  /* 0x0000000000027941 */ /* 0x000fea0003800000 */
.L_x_32912:
        /* <DEDUP_REMOVED lines=37> */
[----:B------:R-:W-:-:S05]  /*1a1a0*/  LOP3.LUT R12, R195, UR23, R12, 0x96, !PT ;  /* 0x00000017c30c7c12 */ /* 0x000fca000f8e960c */
[----:B------:R-:W-:-:S05]  /*1a1b0*/  IMAD.WIDE.U32 R12, R12, -0x2daee0ad, RZ ;  /* 0xd2511f530c0c7825 */ /* 0x000fca00078e00ff */
[----:B------:R-:W-:Y:S01]  /*1a1c0*/  LOP3.LUT R13, R13, UR26, R14, 0x96, !PT ;  /* 0x0000001a0d0d7c12 */ /* 0x000fe2000f8e960e */
[----:B------:R-:W-:-:S05]  /*1a1d0*/  IMAD.WIDE.U32 R14, R11, -0x326172a9, RZ ;  /* 0xcd9e8d570b0e7825 */ /* 0x000fca00078e00ff */
[----:B------:R-:W-:Y:S02]  /*1a1e0*/  LOP3.LUT R15, R15, UR25, R194, 0x96, !PT ;  /* 0x000000190f0f7c12 */ /* 0x000fe4000f8e96c2 */
.L_x_32911:
[----:B------:R-:W-:Y:S05]  /*1a1f0*/  BSYNC B1 ;  /* 0x0000000000017941 */ /* 0x000fea0003800000 */
.L_x_32910:
        /* <DEDUP_REMOVED lines=9> */
.L_x_32906:
        /* <DEDUP_REMOVED lines=12> */
.L_x_32915:
[----:B------:R-:W-:Y:S02]  /*1a350*/  IMAD.MOV.U32 R11, RZ, RZ, R14 ;  /* 0x000000ffff0b7224 */ /* 0x000fe400078e000e */
.L_x_32916:
[----:B------:R-:W-:Y:S05]  /*1a360*/  BSYNC B1 ;  /* 0x0000000000017941 */ /* 0x000fea0003800000 */
.L_x_32914:
        /* <DEDUP_REMOVED lines=16> */
.L_x_32920:
[----:B------:R-:W-:Y:S05]  /*1a470*/  BSYNC B2 ;  /* 0x0000000000027941 */ /* 0x000fea0003800000 */
.L_x_32919:
        /* <DEDUP_REMOVED lines=42> */
.L_x_32918:
[----:B------:R-:W-:Y:S05]  /*1a720*/  BSYNC B1 ;  /* 0x0000000000017941 */ /* 0x000fea0003800000 */
.L_x_32917:
        /* <DEDUP_REMOVED lines=14> */
.L_x_32921:
        /* <DEDUP_REMOVED lines=12> */
.L_x_32924:
[----:B------:R-:W-:Y:S02]  /*1a8d0*/  IMAD.MOV.U32 R5, RZ, RZ, R14 ;  /* 0x000000ffff057224 */ /* 0x000fe400078e000e */
.L_x_32925:
[----:B------:R-:W-:Y:S05]  /*1a8e0*/  BSYNC B1 ;  /* 0x0000000000017941 */ /* 0x000fea0003800000 */
.L_x_32923:
        /* <DEDUP_REMOVED lines=16> */
.L_x_32929:
[----:B------:R-:W-:Y:S05]  /*1a9f0*/  BSYNC B2 ;  /* 0x0000000000027941 */ /* 0x000fea0003800000 */
.L_x_32928:
        /* <DEDUP_REMOVED lines=42> */
.L_x_32927:
[----:B------:R-:W-:Y:S05]  /*1aca0*/  BSYNC B1 ;  /* 0x0000000000017941 */ /* 0x000fea0003800000 */
.L_x_32926:
        /* <DEDUP_REMOVED lines=9> */
.L_x_32922:
        /* <DEDUP_REMOVED lines=12> */
.L_x_32931:
[----:B------:R-:W-:Y:S02]  /*1ae00*/  IMAD.MOV.U32 R11, RZ, RZ, R14 ;  /* 0x000000ffff0b7224 */ /* 0x000fe400078e000e */
.L_x_32932:
[----:B------:R-:W-:Y:S05]  /*1ae10*/  BSYNC B1 ;  /* 0x0000000000017941 */ /* 0x000fea0003800000 */
.L_x_32930:
        /* <DEDUP_REMOVED lines=16> */
.L_x_32936:
[----:B------:R-:W-:Y:S05]  /*1af20*/  BSYNC B2 ;  /* 0x0000000000027941 */ /* 0x000fea0003800000 */
.L_x_32935:
        /* <DEDUP_REMOVED lines=42> */
.L_x_32934:
[----:B------:R-:W-:Y:S05]  /*1b1d0*/  BSYNC B1 ;  /* 0x0000000000017941 */ /* 0x000fea0003800000 */
.L_x_32933:
        /* <DEDUP_REMOVED lines=12> */
.L_x_32937:
        /* <DEDUP_REMOVED lines=12> */
.L_x_32940:
[----:B------:R-:W-:Y:S02]  /*1b360*/  IMAD.MOV.U32 R4, RZ, RZ, R14 ;  /* 0x000000ffff047224 */ /* 0x000fe400078e000e */
.L_x_32941:
[----:B------:R-:W-:Y:S05]  /*1b370*/  BSYNC B1 ;  /* 0x0000000000017941 */ /* 0x000fea0003800000 */
.L_x_32939:
        /* <DEDUP_REMOVED lines=16> */
.L_x_32945:
[----:B------:R-:W-:Y:S05]  /*1b480*/  BSYNC B2 ;  /* 0x0000000000027941 */ /* 0x000fea0003800000 */
.L_x_32944:
        /* <DEDUP_REMOVED lines=42> */
.L_x_32943:
[----:B------:R-:W-:Y:S05]  /*1b730*/  BSYNC B1 ;  /* 0x0000000000017941 */ /* 0x000fea0003800000 */
.L_x_32942:
        /* <DEDUP_REMOVED lines=9> */
.L_x_32938:
        /* <DEDUP_REMOVED lines=12> */
.L_x_32947:
[----:B------:R-:W-:Y:S02]  /*1b890*/  IMAD.MOV.U32 R11, RZ, RZ, R14 ;  /* 0x000000ffff0b7224 */ /* 0x000fe400078e000e */
.L_x_32948:
[----:B------:R-:W-:Y:S05]  /*1b8a0*/  BSYNC B1 ;  /* 0x0000000000017941 */ /* 0x000fea0003800000 */
.L_x_32946:
        /* <DEDUP_REMOVED lines=16> */
.L_x_32952:
[----:B------:R-:W-:Y:S05]  /*1b9b0*/  BSYNC B2 ;  /* 0x0000000000027941 */ /* 0x000fea0003800000 */
.L_x_32951:
        /* <DEDUP_REMOVED lines=42> */
.L_x_32950:
[----:B------:R-:W-:Y:S05]  /*1bc60*/  BSYNC B1 ;  /* 0x0000000000017941 */ /* 0x000fea0003800000 */
.L_x_32949:
        /* <DEDUP_REMOVED lines=12> */
.L_x_32953:
        /* <DEDUP_REMOVED lines=12> */
.L_x_32956:
[----:B------:R-:W-:Y:S02]  /*1bdf0*/  MOV R3, R14 ;  /* 0x0000000e00037202 */ /* 0x000fe40000000f00 */
.L_x_32957:
[----:B------:R-:W-:Y:S05]  /*1be00*/  BSYNC B1 ;  /* 0x0000000000017941 */ /* 0x000fea0003800000 */
.L_x_32955:
        /* <DEDUP_REMOVED lines=16> */
.L_x_32961:
[----:B------:R-:W-:Y:S05]  /*1bf10*/  BSYNC B2 ;  /* 0x0000000000027941 */ /* 0x000fea0003800000 */
.L_x_32960:
        /* <DEDUP_REMOVED lines=42> */
.L_x_32959:
[----:B------:R-:W-:Y:S05]  /*1c1c0*/  BSYNC B1 ;  /* 0x0000000000017941 */ /* 0x000fea0003800000 */
.L_x_32958:
        /* <DEDUP_REMOVED lines=9> */
.L_x_32954:
        /* <DEDUP_REMOVED lines=12> */
.L_x_32963:
[----:B------:R-:W-:Y:S02]  /*1c320*/  IMAD.MOV.U32 R11, RZ, RZ, R14 ;  /* 0x000000ffff0b7224 */ /* 0x000fe400078e000e */
.L_x_32964:
[----:B------:R-:W-:Y:S05]  /*1c330*/  BSYNC B1 ;  /* 0x0000000000017941 */ /* 0x000fea0003800000 */
.L_x_32962:
        /* <DEDUP_REMOVED lines=16> */
.L_x_32968:
[----:B------:R-:W-:Y:S05]  /*1c440*/  BSYNC B2 ;  /* 0x0000000000027941 */ /* 0x000fea0003800000 */
.L_x_32967:
        /* <DEDUP_REMOVED lines=42> */
.L_x_32966:
[----:B------:R-:W-:Y:S05]  /*1c6f0*/  BSYNC B1 ;  /* 0x0000000000017941 */ /* 0x000fea0003800000 */
.L_x_32965:
        /* <DEDUP_REMOVED lines=12> */
.L_x_32969:
        /* <DEDUP_REMOVED lines=12> */
.L_x_32972:
[----:B0-----:R-:W-:Y:S02]  /*1c880*/  IMAD.MOV.U32 R2, RZ, RZ, R14 ;  /* 0x000000ffff027224 */ /* 0x001fe400078e000e */
.L_x_32973:
[----:B------:R-:W-:Y:S05]  /*1c890*/  BSYNC B1 ;  /* 0x0000000000017941 */ /* 0x000fea0003800000 */
.L_x_32971:
        /* <DEDUP_REMOVED lines=16> */
.L_x_32977:
[----:B------:R-:W-:Y:S05]  /*1c9a0*/  BSYNC B2 ;  /* 0x0000000000027941 */ /* 0x000fea0003800000 */
.L_x_32976:
        /* <DEDUP_REMOVED lines=42> */
.L_x_32975:
[----:B------:R-:W-:Y:S05]  /*1cc50*/  BSYNC B1 ;  /* 0x0000000000017941 */ /* 0x000fea0003800000 */
.L_x_32974:
        /* <DEDUP_REMOVED lines=9> */
.L_x_32970:
        /* <DEDUP_REMOVED lines=12> */
.L_x_32979:
[----:B------:R-:W-:Y:S02]  /*1cdb0*/  IMAD.MOV.U32 R11, RZ, RZ, R14 ;  /* 0x000000ffff0b7224 */ /* 0x000fe400078e000e */
.L_x_32980:
[----:B------:R-:W-:Y:S05]  /*1cdc0*/  BSYNC B1 ;  /* 0x0000000000017941 */ /* 0x000fea0003800000 */
.L_x_32978:
        /* <DEDUP_REMOVED lines=16> */
.L_x_32984:
[----:B------:R-:W-:Y:S05]  /*1ced0*/  BSYNC B2 ;  /* 0x0000000000027941 */ /* 0x000fea0003800000 */
.L_x_32983:
        /* <DEDUP_REMOVED lines=42> */
.L_x_32982:
[----:B------:R-:W-:Y:S05]  /*1d180*/  BSYNC B1 ;  /* 0x0000000000017941 */ /* 0x000fea0003800000 */
.L_x_32981:
        /* <DEDUP_REMOVED lines=12> */
.L_x_32985:
        /* <DEDUP_REMOVED lines=12> */
.L_x_32988:
[----:B0-----:R-:W-:Y:S02]  /*1d310*/  IMAD.MOV.U32 R0, RZ, RZ, R14 ;  /* 0x000000ffff007224 */ /* 0x001fe400078e000e */
.L_x_32989:
[----:B------:R-:W-:Y:S05]  /*1d320*/  BSYNC B1 ;  /* 0x0000000000017941 */ /* 0x000fea0003800000 */
.L_x_32987:
        /* <DEDUP_REMOVED lines=16> */
.L_x_32993:
[----:B------:R-:W-:Y:S05]  /*1d430*/  BSYNC B2 ;  /* 0x0000000000027941 */ /* 0x000fea0003800000 */
.L_x_32992:
        /* <DEDUP_REMOVED lines=42> */
.L_x_32991:
[----:B------:R-:W-:Y:S05]  /*1d6e0*/  BSYNC B1 ;  /* 0x0000000000017941 */ /* 0x000fea0003800000 */
.L_x_32990:
        /* <DEDUP_REMOVED lines=9> */
.L_x_32986:
        /* <DEDUP_REMOVED lines=51> */
.L_x_32994:
[----:B------:R-:W-:Y:S02]  /*1dab0*/  IADD3 R192, R192, 0x80, RZ ;  /* 0x00000080c0c07810 */ /* 0x000fe40007ffe0ff */
.L_x_32865:
[----:B------:R-:W-:Y:S05]  /*1dac0*/  BSYNC B0 ;  /* 0x0000000000007941 */ /* 0x000fea0003800000 */
.L_x_32864:
        /* <DEDUP_REMOVED lines=31> */
.L_x_32998:
[----:B---3--:R-:W-:Y:S02]  /*1dcc0*/  IMAD.MOV.U32 R178, RZ, RZ, R14 ;  /* 0x000000ffffb27224 */ /* 0x008fe400078e000e */
.L_x_32999:
[----:B------:R-:W-:Y:S05]  /*1dcd0*/  BSYNC B1 ;  /* 0x0000000000017941 */ /* 0x000fea0003800000 */
.L_x_32997:
        /* <DEDUP_REMOVED lines=16> */
.L_x_33003:
[----:B------:R-:W-:Y:S05]  /*1dde0*/  BSYNC B2 ;  /* 0x0000000000027941 */ /* 0x000fea0003800000 */
.L_x_33002:
        /* <DEDUP_REMOVED lines=42> */
.L_x_33001:
[----:B------:R-:W-:Y:S05]  /*1e090*/  BSYNC B1 ;  /* 0x0000000000017941 */ /* 0x000fea0003800000 */
.L_x_33000:
        /* <DEDUP_REMOVED lines=17> */
.L_x_33004:
        /* <DEDUP_REMOVED lines=12> */
.L_x_33007:
[----:B------:R-:W-:Y:S02]  /*1e270*/  IMAD.MOV.U32 R8, RZ, RZ, R14 ;  /* 0x000000ffff087224 */ /* 0x000fe400078e000e */
.L_x_33008:
[----:B------:R-:W-:Y:S05]  /*1e280*/  BSYNC B1 ;  /* 0x0000000000017941 */ /* 0x000fea0003800000 */
.L_x_33006:
        /* <DEDUP_REMOVED lines=16> */
.L_x_33012:
[----:B------:R-:W-:Y:S05]  /*1e390*/  BSYNC B2 ;  /* 0x0000000000027941 */ /* 0x000fea0003800000 */
.L_x_33011:
        /* <DEDUP_REMOVED lines=42> */
.L_x_33010:
[----:B------:R-:W-:Y:S05]  /*1e640*/  BSYNC B1 ;  /* 0x0000000000017941 */ /* 0x000fea0003800000 */
.L_x_33009:
        /* <DEDUP_REMOVED lines=9> */
.L_x_33005:
        /* <DEDUP_REMOVED lines=12> */
.L_x_33014:
[----:B------:R-:W-:Y:S02]  /*1e7a0*/  IMAD.MOV.U32 R11, RZ, RZ, R14 ;  /* 0x000000ffff0b7224 */ /* 0x000fe400078e000e */
.L_x_33015:
[----:B------:R-:W-:Y:S05]  /*1e7b0*/  BSYNC B1 ;  /* 0x0000000000017941 */ /* 0x000fea0003800000 */
.L_x_33013:
        /* <DEDUP_REMOVED lines=16> */
.L_x_33019:
[----:B------:R-:W-:Y:S05]  /*1e8c0*/  BSYNC B2 ;  /* 0x0000000000027941 */ /* 0x000fea0003800000 */
.L_x_33018:
        /* <DEDUP_REMOVED lines=42> */
.L_x_33017:
[----:B------:R-:W-:Y:S05]  /*1eb70*/  BSYNC B1 ;  /* 0x0000000000017941 */ /* 0x000fea0003800000 */
.L_x_33016:
        /* <DEDUP_REMOVED lines=14> */
.L_x_33020:
        /* <DEDUP_REMOVED lines=12> */
.L_x_33023:
[----:B------:R-:W-:Y:S02]  /*1ed20*/  IMAD.MOV.U32 R7, RZ, RZ, R14 ;  /* 0x000000ffff077224 */ /* 0x000fe400078e000e */
.L_x_33024:
[----:B------:R-:W-:Y:S05]  /*1ed30*/  BSYNC B1 ;  /* 0x0000000000017941 */ /* 0x000fea0003800000 */
.L_x_33022:
        /* <DEDUP_REMOVED lines=16> */
.L_x_33028:
[----:B------:R-:W-:Y:S05]  /*1ee40*/  BSYNC B2 ;  /* 0x0000000000027941 */ /* 0x000fea0003800000 */
.L_x_33027:
        /* <DEDUP_REMOVED lines=42> */
.L_x_33026:
[----:B------:R-:W-:Y:S05]  /*1f0f0*/  BSYNC B1 ;  /* 0x0000000000017941 */ /* 0x000fea0003800000 */
.L_x_33025:
        /* <DEDUP_REMOVED lines=9> */
.L_x_33021:
        /* <DEDUP_REMOVED lines=12> */
.L_x_33030:
[----:B------:R-:W-:Y:S02]  /*1f250*/  IMAD.MOV.U32 R11, RZ, RZ, R14 ;  /* 0x000000ffff0b7224 */ /* 0x000fe400078e000e */
.L_x_33031:
[----:B------:R-:W-:Y:S05]  /*1f260*/  BSYNC B1 ;  /* 0x0000000000017941 */ /* 0x000fea0003800000 */
.L_x_33029:
        /* <DEDUP_REMOVED lines=16> */
.L_x_33035:
[----:B------:R-:W-:Y:S05]  /*1f370*/  BSYNC B2 ;  /* 0x0000000000027941 */ /* 0x000fea0003800000 */
.L_x_33034:
        /* <DEDUP_REMOVED lines=42> */
.L_x_33033:
[----:B------:R-:W-:Y:S05]  /*1f620*/  BSYNC B1 ;  /* 0x0000000000017941 */ /* 0x000fea0003800000 */
.L_x_33032:
        /* <DEDUP_REMOVED lines=14> */
.L_x_33036:
        /* <DEDUP_REMOVED lines=12> */
.L_x_33039:
[----:B------:R-:W-:Y:S02]  /*1f7d0*/  IMAD.MOV.U32 R6, RZ, RZ, R14 ;  /* 0x000000ffff067224 */ /* 0x000fe400078e000e */
.L_x_33040:
[----:B------:R-:W-:Y:S05]  /*1f7e0*/  BSYNC B1 ;  /* 0x0000000000017941 */ /* 0x000fea0003800000 */
.L_x_33038:
        /* <DEDUP_REMOVED lines=16> */
.L_x_33044:
[----:B------:R-:W-:Y:S05]  /*1f8f0*/  BSYNC B2 ;  /* 0x0000000000027941 */ /* 0x000fea0003800000 */
.L_x_33043:
        /* <DEDUP_REMOVED lines=42> */
.L_x_33042:
[----:B------:R-:W-:Y:S05]  /*1fba0*/  BSYNC B1 ;  /* 0x0000000000017941 */ /* 0x000fea0003800000 */
.L_x_33041:
        /* <DEDUP_REMOVED lines=9> */
.L_x_33037:
        /* <DEDUP_REMOVED lines=12> */
.L_x_33046:
[----:B------:R-:W-:Y:S02]  /*1fd00*/  IMAD.MOV.U32 R11, RZ, RZ, R14 ;  /* 0x000000ffff0b7224 */ /* 0x000fe400078e000e */
.L_x_33047:
[----:B------:R-:W-:Y:S05]  /*1fd10*/  BSYNC B1 ;  /* 0x0000000000017941 */ /* 0x000fea0003800000 */
.L_x_33045:
        /* <DEDUP_REMOVED lines=16> */
.L_x_33051:
[----:B------:R-:W-:Y:S05]  /*1fe20*/  BSYNC B2 ;  /* 0x0000000000027941 */ /* 0x000fea0003800000 */
.L_x_33050:
        /* <DEDUP_REMOVED lines=42> */
.L_x_33049:
[----:B------:R-:W-:Y:S05]  /*200d0*/  BSYNC B1 ;  /* 0x0000000000017941 */ /* 0x000fea0003800000 */
.L_x_33048:
        /* <DEDUP_REMOVED lines=14> */
.L_x_33052:
        /* <DEDUP_REMOVED lines=12> */
.L_x_33055:
[----:B------:R-:W-:Y:S02]  /*20280*/  IMAD.MOV.U32 R5, RZ, RZ, R14 ;  /* 0x000000ffff057224 */ /* 0x000fe400078e000e */
.L_x_33056:
[----:B------:R-:W-:Y:S05]  /*20290*/  BSYNC B1 ;  /* 0x0000000000017941 */ /* 0x000fea0003800000 */
.L_x_33054:
        /* <DEDUP_REMOVED lines=16> */
.L_x_33060:
[----:B------:R-:W-:Y:S05]  /*203a0*/  BSYNC B2 ;  /* 0x0000000000027941 */ /* 0x000fea0003800000 */
.L_x_33059:
        /* <DEDUP_REMOVED lines=42> */
.L_x_33058:
[----:B------:R-:W-:Y:S05]  /*20650*/  BSYNC B1 ;  /* 0x0000000000017941 */ /* 0x000fea0003800000 */
.L_x_33057:
        /* <DEDUP_REMOVED lines=9> */
.L_x_33053:
        /* <DEDUP_REMOVED lines=12> */
.L_x_33062:
[----:B------:R-:W-:Y:S02]  /*207b0*/  IMAD.MOV.U32 R11, RZ, RZ, R14 ;  /* 0x000000ffff0b7224 */ /* 0x000fe400078e000e */
.L_x_33063:
[----:B------:R-:W-:Y:S05]  /*207c0*/  BSYNC B1 ;  /* 0x0000000000017941 */ /* 0x000fea0003800000 */
.L_x_33061:
        /* <DEDUP_REMOVED lines=16> */
.L_x_33067:
[----:B------:R-:W-:Y:S05]  /*208d0*/  BSYNC B2 ;  /* 0x0000000000027941 */ /* 0x000fea0003800000 */
.L_x_33066:
        /* <DEDUP_REMOVED lines=42> */
.L_x_33065:
[----:B------:R-:W-:Y:S05]  /*20b80*/  BSYNC B1 ;  /* 0x0000000000017941 */ /* 0x000fea0003800000 */
.L_x_33064:
        /* <DEDUP_REMOVED lines=12> */
.L_x_33068:
        /* <DEDUP_REMOVED lines=12> */
.L_x_33071:
[----:B------:R-:W-:Y:S02]  /*20d10*/  IMAD.MOV.U32 R4, RZ, RZ, R14 ;  /* 0x000000ffff047224 */ /* 0x000fe400078e000e */
.L_x_33072:
[----:B------:R-:W-:Y:S05]  /*20d20*/  BSYNC B1 ;  /* 0x0000000000017941 */ /* 0x000fea0003800000 */
.L_x_33070:
        /* <DEDUP_REMOVED lines=16> */
.L_x_33076:
[----:B------:R-:W-:Y:S05]  /*20e30*/  BSYNC B2 ;  /* 0x0000000000027941 */ /* 0x000fea0003800000 */
.L_x_33075:
        /* <DEDUP_REMOVED lines=42> */
.L_x_33074:
[----:B------:R-:W-:Y:S05]  /*210e0*/  BSYNC B1 ;  /* 0x0000000000017941 */ /* 0x000fea0003800000 */
.L_x_33073:
        /* <DEDUP_REMOVED lines=9> */
.L_x_33069:
        /* <DEDUP_REMOVED lines=12> */
.L_x_33078:
[----:B------:R-:W-:Y:S02]  /*21240*/  IMAD.MOV.U32 R11, RZ, RZ, R14 ;  /* 0x000000ffff0b7224 */ /* 0x000fe400078e000e */
.L_x_33079:
[----:B------:R-:W-:Y:S05]  /*21250*/  BSYNC B1 ;  /* 0x0000000000017941 */ /* 0x000fea0003800000 */
.L_x_33077:
        /* <DEDUP_REMOVED lines=16> */
.L_x_33083:
[----:B------:R-:W-:Y:S05]  /*21360*/  BSYNC B2 ;  /* 0x0000000000027941 */ /* 0x000fea0003800000 */
.L_x_33082:
        /* <DEDUP_REMOVED lines=42> */
.L_x_33081:
[----:B------:R-:W-:Y:S05]  /*21610*/  BSYNC B1 ;  /* 0x0000000000017941 */ /* 0x000fea0003800000 */
.L_x_33080:
        /* <DEDUP_REMOVED lines=12> */
.L_x_33084:
        /* <DEDUP_REMOVED lines=12> */
.L_x_33087:
[----:B------:R-:W-:Y:S02]  /*217a0*/  IMAD.MOV.U32 R3, RZ, RZ, R14 ;  /* 0x000000ffff037224 */ /* 0x000fe400078e000e */
.L_x_33088:
[----:B------:R-:W-:Y:S05]  /*217b0*/  BSYNC B1 ;  /* 0x0000000000017941 */ /* 0x000fea0003800000 */
.L_x_33086:
        /* <DEDUP_REMOVED lines=16> */
.L_x_33092:
[----:B------:R-:W-:Y:S05]  /*218c0*/  BSYNC B2 ;  /* 0x0000000000027941 */ /* 0x000fea0003800000 */
.L_x_33091:
        /* <DEDUP_REMOVED lines=42> */
.L_x_33090:
[----:B------:R-:W-:Y:S05]  /*21b70*/  BSYNC B1 ;  /* 0x0000000000017941 */ /* 0x000fea0003800000 */
.L_x_33089:
        /* <DEDUP_REMOVED lines=9> */
.L_x_33085:
        /* <DEDUP_REMOVED lines=12> */
.L_x_33094:
[----:B------:R-:W-:Y:S02]  /*21cd0*/  IMAD.MOV.U32 R11, RZ, RZ, R14 ;  /* 0x000000ffff0b7224 */ /* 0x000fe400078e000e */
.L_x_33095:
[----:B------:R-:W-:Y:S05]  /*21ce0*/  BSYNC B1 ;  /* 0x0000000000017941 */ /* 0x000fea0003800000 */
.L_x_33093:
        /* <DEDUP_REMOVED lines=16> */
.L_x_33099:
[----:B------:R-:W-:Y:S05]  /*21df0*/  BSYNC B2 ;  /* 0x0000000000027941 */ /* 0x000fea0003800000 */
.L_x_33098:
        /* <DEDUP_REMOVED lines=42> */
.L_x_33097:
[----:B------:R-:W-:Y:S05]  /*220a0*/  BSYNC B1 ;  /* 0x0000000000017941 */ /* 0x000fea0003800000 */
.L_x_33096:
        /* <DEDUP_REMOVED lines=12> */
.L_x_33100:
        /* <DEDUP_REMOVED lines=12> */
.L_x_33103:
[----:B0-----:R-:W-:Y:S02]  /*22230*/  IMAD.MOV.U32 R2, RZ, RZ, R14 ;  /* 0x000000ffff027224 */ /* 0x001fe400078e000e */
.L_x_33104:
[----:B------:R-:W-:Y:S05]  /*22240*/  BSYNC B1 ;  /* 0x0000000000017941 */ /* 0x000fea0003800000 */
.L_x_33102:
        /* <DEDUP_REMOVED lines=16> */
.L_x_33108:
[----:B------:R-:W-:Y:S05]  /*22350*/  BSYNC B2 ;  /* 0x0000000000027941 */ /* 0x000fea0003800000 */
.L_x_33107:
        /* <DEDUP_REMOVED lines=42> */
.L_x_33106:
[----:B------:R-:W-:Y:S05]  /*22600*/  BSYNC B1 ;  /* 0x0000000000017941 */ /* 0x000fea0003800000 */
.L_x_33105:
        /* <DEDUP_REMOVED lines=9> */
.L_x_33101:
        /* <DEDUP_REMOVED lines=12> */
.L_x_33110:
[----:B------:R-:W-:Y:S02]  /*22760*/  IMAD.MOV.U32 R11, RZ, RZ, R14 ;  /* 0x000000ffff0b7224 */ /* 0x000fe400078e000e */
.L_x_33111:
[----:B------:R-:W-:Y:S05]  /*22770*/  BSYNC B1 ;  /* 0x0000000000017941 */ /* 0x000fea0003800000 */
.L_x_33109:
        /* <DEDUP_REMOVED lines=16> */
.L_x_33115:
[----:B------:R-:W-:Y:S05]  /*22880*/  BSYNC B2 ;  /* 0x0000000000027941 */ /* 0x000fea0003800000 */
.L_x_33114:
        /* <DEDUP_REMOVED lines=42> */
.L_x_33113:
[----:B------:R-:W-:Y:S05]  /*22b30*/  BSYNC B1 ;  /* 0x0000000000017941 */ /* 0x000fea0003800000 */
.L_x_33112:
        /* <DEDUP_REMOVED lines=12> */
.L_x_33116:
        /* <DEDUP_REMOVED lines=12> */
.L_x_33119:
[----:B0-----:R-:W-:Y:S02]  /*22cc0*/  IMAD.MOV.U32 R0, RZ, RZ, R14 ;  /* 0x000000ffff007224 */ /* 0x001fe400078e000e */
.L_x_33120:
[----:B------:R-:W-:Y:S05]  /*22cd0*/  BSYNC B1 ;  /* 0x0000000000017941 */ /* 0x000fea0003800000 */
.L_x_33118:
        /* <DEDUP_REMOVED lines=16> */
.L_x_33124:
[----:B------:R-:W-:Y:S05]  /*22de0*/  BSYNC B2 ;  /* 0x0000000000027941 */ /* 0x000fea0003800000 */
.L_x_33123:
        /* <DEDUP_REMOVED lines=42> */
.L_x_33122:
[----:B------:R-:W-:Y:S05]  /*23090*/  BSYNC B1 ;  /* 0x0000000000017941 */ /* 0x000fea0003800000 */
.L_x_33121:
        /* <DEDUP_REMOVED lines=9> */
.L_x_33117:
        /* <DEDUP_REMOVED lines=51> */
.L_x_33125:
[----:B------:R-:W-:Y:S02]  /*23460*/  IADD3 R192, R192, 0x80, RZ ;  /* 0x00000080c0c07810 */ /* 0x000fe40007ffe0ff */
.L_x_32996:
[----:B------:R-:W-:Y:S05]  /*23470*/  BSYNC B0 ;  /* 0x0000000000007941 */ /* 0x000fea0003800000 */
.L_x_32995:
        /* <DEDUP_REMOVED lines=31> */
.L_x_33129:
[----:B---3--:R-:W-:Y:S02]  /*23670*/  IMAD.MOV.U32 R186, RZ, RZ, R14 ;  /* 0x000000ffffba7224 */ /* 0x008fe400078e000e */
.L_x_33130:
[----:B------:R-:W-:Y:S05]  /*23680*/  BSYNC B1 ;  /* 0x0000000000017941 */ /* 0x000fea0003800000 */
.L_x_33128:
        /* <DEDUP_REMOVED lines=16> */
.L_x_33134:
[----:B------:R-:W-:Y:S05]  /*23790*/  BSYNC B2 ;  /* 0x0000000000027941 */ /* 0x000fea0003800000 */
.L_x_33133:
        /* <DEDUP_REMOVED lines=42> */
.L_x_33132:
[----:B------:R-:W-:Y:S05]  /*23a40*/  BSYNC B1 ;  /* 0x0000000000017941 */ /* 0x000fea0003800000 */
.L_x_33131:
[----:B------:R-:W2:Y:S01]  /*23a50*/  I2F.U32 R11, R186 ;  /* 0x000000ba000b7306 */ /* 0x000ea20000201000 */
[----:B------:R-:W-:Y:S01]  /*23a60*/  HFMA2.MMA R193, -RZ, RZ, 0.1171875, 0 ;  /* 0x2f800000ffc17435 */ /* 0x000fe200000001ff */
[----:B------:R-:W-:Y:S02]  /*23a70*/  ISETP.NE.U32.AND P1, PT, RZ, c[0x0][0x178], PT ;  /* 0x00005e00ff007a0c */ /* 0x000fe40003f25070 */
[----:B------:R-:W-:Y:S02]  /*23a80*/  LOP3.LUT R16, R16, 0xfffffff7, RZ, 0xc0, !PT ;  /* 0xfffffff710107812 */ /* 0x000fe400078ec0ff */
[----:B------:R-:W-:-:S05]  /*23a90*/  ISETP.NE.AND.EX P1, PT, RZ, c[0x0][0x17c], PT, P1 ;  /* 0x00005f00ff007a0c */ /* 0x000fca0003f25310 */
        /* <DEDUP_REMOVED lines=12> */
.L_x_33135:
        /* <DEDUP_REMOVED lines=12> */
.L_x_33138:
[----:B------:R-:W-:Y:S02]  /*23c20*/  IMAD.MOV.U32 R8, RZ, RZ, R14 ;  /* 0x000000ffff087224 */ /* 0x000fe400078e000e */
.L_x_33139:
[----:B------:R-:W-:Y:S05]  /*23c30*/  BSYNC B1 ;  /* 0x0000000000017941 */ /* 0x000fea0003800000 */
.L_x_33137:
        /* <DEDUP_REMOVED lines=16> */
.L_x_33143:
[----:B------:R-:W-:Y:S05]  /*23d40*/  BSYNC B2 ;  /* 0x0000000000027941 */ /* 0x000fea0003800000 */
.L_x_33142:
        /* <DEDUP_REMOVED lines=42> */
.L_x_33141:
[----:B------:R-:W-:Y:S05]  /*23ff0*/  BSYNC B1 ;  /* 0x0000000000017941 */ /* 0x000fea0003800000 */
.L_x_33140:
        /* <DEDUP_REMOVED lines=9> */
.L_x_33136:
        /* <DEDUP_REMOVED lines=12> */
.L_x_33145:
[----:B------:R-:W-:Y:S02]  /*24150*/  IMAD.MOV.U32 R11, RZ, RZ, R14 ;  /* 0x000000ffff0b7224 */ /* 0x000fe400078e000e */
.L_x_33146:
[----:B------:R-:W-:Y:S05]  /*24160*/  BSYNC B1 ;  /* 0x0000000000017941 */ /* 0x000fea0003800000 */
.L_x_33144:
        /* <DEDUP_REMOVED lines=16> */
.L_x_33150:
[----:B------:R-:W-:Y:S05]  /*24270*/  BSYNC B2 ;  /* 0x0000000000027941 */ /* 0x000fea0003800000 */
.L_x_33149:
        /* <DEDUP_REMOVED lines=42> */
.L_x_33148:
[----:B------:R-:W-:Y:S05]  /*24520*/  BSYNC B1 ;  /* 0x0000000000017941 */ /* 0x000fea0003800000 */
.L_x_33147:
        /* <DEDUP_REMOVED lines=14> */
.L_x_33151:
        /* <DEDUP_REMOVED lines=12> */
.L_x_33154:
[----:B------:R-:W-:Y:S02]  /*246d0*/  IMAD.MOV.U32 R7, RZ, RZ, R14 ;  /* 0x000000ffff077224 */ /* 0x000fe400078e000e */
.L_x_33155:
[----:B------:R-:W-:Y:S05]  /*246e0*/  BSYNC B1 ;  /* 0x0000000000017941 */ /* 0x000fea0003800000 */
.L_x_33153:
        /* <DEDUP_REMOVED lines=16> */
.L_x_33159:
[----:B------:R-:W-:Y:S05]  /*247f0*/  BSYNC B2 ;  /* 0x0000000000027941 */ /* 0x000fea0003800000 */
.L_x_33158:
        /* <DEDUP_REMOVED lines=42> */
.L_x_33157:
[----:B------:R-:W-:Y:S05]  /*24aa0*/  BSYNC B1 ;  /* 0x0000000000017941 */ /* 0x000fea0003800000 */
.L_x_33156:
        /* <DEDUP_REMOVED lines=9> */
.L_x_33152:
        /* <DEDUP_REMOVED lines=12> */
.L_x_33161:
[----:B------:R-:W-:Y:S02]  /*24c00*/  IMAD.MOV.U32 R11, RZ, RZ, R14 ;  /* 0x000000ffff0b7224 */ /* 0x000fe400078e000e */
.L_x_33162:
[----:B------:R-:W-:Y:S05]  /*24c10*/  BSYNC B1 ;  /* 0x0000000000017941 */ /* 0x000fea0003800000 */
.L_x_33160:
        /* <DEDUP_REMOVED lines=16> */
.L_x_33166:
[----:B------:R-:W-:Y:S05]  /*24d20*/  BSYNC B2 ;  /* 0x0000000000027941 */ /* 0x000fea0003800000 */
.L_x_33165:
        /* <DEDUP_REMOVED lines=42> */
.L_x_33164:
[----:B------:R-:W-:Y:S05]  /*24fd0*/  BSYNC B1 ;  /* 0x0000000000017941 */ /* 0x000fea0003800000 */
.L_x_33163:
        /* <DEDUP_REMOVED lines=14> */
.L_x_33167:
        /* <DEDUP_REMOVED lines=12> */
.L_x_33170:
[----:B------:R-:W-:Y:S02]  /*25180*/  IMAD.MOV.U32 R6, RZ, RZ, R14 ;  /* 0x000000ffff067224 */ /* 0x000fe400078e000e */
.L_x_33171:
[----:B------:R-:W-:Y:S05]  /*25190*/  BSYNC B1 ;  /* 0x0000000000017941 */ /* 0x000fea0003800000 */
.L_x_33169:
        /* <DEDUP_REMOVED lines=16> */
.L_x_33175:
[----:B------:R-:W-:Y:S05]  /*252a0*/  BSYNC B2 ;  /* 0x0000000000027941 */ /* 0x000fea0003800000 */
.L_x_33174:
        /* <DEDUP_REMOVED lines=42> */
.L_x_33173:
[----:B------:R-:W-:Y:S05]  /*25550*/  BSYNC B1 ;  /* 0x0000000000017941 */ /* 0x000fea0003800000 */
.L_x_33172:
        /* <DEDUP_REMOVED lines=9> */
.L_x_33168:
        /* <DEDUP_REMOVED lines=12> */
.L_x_33177:
[----:B------:R-:W-:Y:S02]  /*256b0*/  MOV R11, R14 ;  /* 0x0000000e000b7202 */ /* 0x000fe40000000f00 */
.L_x_33178:
[----:B------:R-:W-:Y:S05]  /*256c0*/  BSYNC B1 ;  /* 0x0000000000017941 */ /* 0x000fea0003800000 */
.L_x_33176:
        /* <DEDUP_REMOVED lines=16> */
.L_x_33182:
[----:B------:R-:W-:Y:S05]  /*257d0*/  BSYNC B2 ;  /* 0x0000000000027941 */ /* 0x000fea0003800000 */
.L_x_33181:
        /* <DEDUP_REMOVED lines=42> */
.L_x_33180:
[----:B------:R-:W-:Y:S05]  /*25a80*/  BSYNC B1 ;  /* 0x0000000000017941 */ /* 0x000fea0003800000 */
.L_x_33179:
        /* <DEDUP_REMOVED lines=14> */
.L_x_33183:
        /* <DEDUP_REMOVED lines=12> */
.L_x_33186:
[----:B------:R-:W-:Y:S02]  /*25c30*/  IMAD.MOV.U32 R5, RZ, RZ, R14 ;  /* 0x000000ffff057224 */ /* 0x000fe400078e000e */
.L_x_33187:
[----:B------:R-:W-:Y:S05]  /*25c40*/  BSYNC B1 ;  /* 0x0000000000017941 */ /* 0x000fea0003800000 */
.L_x_33185:
        /* <DEDUP_REMOVED lines=16> */
.L_x_33191:
[----:B------:R-:W-:Y:S05]  /*25d50*/  BSYNC B2 ;  /* 0x0000000000027941 */ /* 0x000fea0003800000 */
.L_x_33190:
        /* <DEDUP_REMOVED lines=42> */
.L_x_33189:
[----:B------:R-:W-:Y:S05]  /*26000*/  BSYNC B1 ;  /* 0x0000000000017941 */ /* 0x000fea0003800000 */
.L_x_33188:
        /* <DEDUP_REMOVED lines=9> */
.L_x_33184:
        /* <DEDUP_REMOVED lines=12> */
.L_x_33193:
[----:B------:R-:W-:Y:S02]  /*26160*/  IMAD.MOV.U32 R11, RZ, RZ, R14 ;  /* 0x000000ffff0b7224 */ /* 0x000fe400078e000e */
.L_x_33194:
[----:B------:R-:W-:Y:S05]  /*26170*/  BSYNC B1 ;  /* 0x0000000000017941 */ /* 0x000fea0003800000 */
.L_x_33192:
        /* <DEDUP_REMOVED lines=16> */
.L_x_33198:
[----:B------:R-:W-:Y:S05]  /*26280*/  BSYNC B2 ;  /* 0x0000000000027941 */ /* 0x000fea0003800000 */
.L_x_33197:
        /* <DEDUP_REMOVED lines=42> */
.L_x_33196:
[----:B------:R-:W-:Y:S05]  /*26530*/  BSYNC B1 ;  /* 0x0000000000017941 */ /* 0x000fea0003800000 */
.L_x_33195:
        /* <DEDUP_REMOVED lines=12> */
.L_x_33199:
        /* <DEDUP_REMOVED lines=12> */
.L_x_33202:
[----:B------:R-:W-:Y:S02]  /*266c0*/  IMAD.MOV.U32 R4, RZ, RZ, R14 ;  /* 0x000000ffff047224 */ /* 0x000fe400078e000e */
.L_x_33203:
[----:B------:R-:W-:Y:S05]  /*266d0*/  BSYNC B1 ;  /* 0x0000000000017941 */ /* 0x000fea0003800000 */
.L_x_33201:
        /* <DEDUP_REMOVED lines=16> */
.L_x_33207:
[----:B------:R-:W-:Y:S05]  /*267e0*/  BSYNC B2 ;  /* 0x0000000000027941 */ /* 0x000fea0003800000 */
.L_x_33206:
        /* <DEDUP_REMOVED lines=42> */
.L_x_33205:
[----:B------:R-:W-:Y:S05]  /*26a90*/  BSYNC B1 ;  /* 0x0000000000017941 */ /* 0x000fea0003800000 */
.L_x_33204:
        /* <DEDUP_REMOVED lines=9> */
.L_x_33200:
        /* <DEDUP_REMOVED lines=12> */
.L_x_33209:
[----:B------:R-:W-:Y:S02]  /*26bf0*/  IMAD.MOV.U32 R11, RZ, RZ, R14 ;  /* 0x000000ffff0b7224 */ /* 0x000fe400078e000e */
.L_x_33210:
[----:B------:R-:W-:Y:S05]  /*26c00*/  BSYNC B1 ;  /* 0x0000000000017941 */ /* 0x000fea0003800000 */
.L_x_33208:
        /* <DEDUP_REMOVED lines=16> */
.L_x_33214:
[----:B------:R-:W-:Y:S05]  /*26d10*/  BSYNC B2 ;  /* 0x0000000000027941 */ /* 0x000fea0003800000 */
.L_x_33213:
        /* <DEDUP_REMOVED lines=42> */
.L_x_33212:
[----:B------:R-:W-:Y:S05]  /*26fc0*/  BSYNC B1 ;  /* 0x0000000000017941 */ /* 0x000fea0003800000 */
.L_x_33211:
        /* <DEDUP_REMOVED lines=12> */
.L_x_33215:
        /* <DEDUP_REMOVED lines=12> */
.L_x_33218:
[----:B------:R-:W-:Y:S02]  /*27150*/  IMAD.MOV.U32 R3, RZ, RZ, R14 ;  /* 0x000000ffff037224 */ /* 0x000fe400078e000e */
.L_x_33219:
[----:B------:R-:W-:Y:S05]  /*27160*/  BSYNC B1 ;  /* 0x0000000000017941 */ /* 0x000fea0003800000 */
.L_x_33217:
        /* <DEDUP_REMOVED lines=16> */
.L_x_33223:
[----:B------:R-:W-:Y:S05]  /*27270*/  BSYNC B2 ;  /* 0x0000000000027941 */ /* 0x000fea0003800000 */
.L_x_33222:
        /* <DEDUP_REMOVED lines=42> */
.L_x_33221:
[----:B------:R-:W-:Y:S05]  /*27520*/  BSYNC B1 ;  /* 0x0000000000017941 */ /* 0x000fea0003800000 */
.L_x_33220:
        /* <DEDUP_REMOVED lines=9> */
.L_x_33216:
        /* <DEDUP_REMOVED lines=12> */
.L_x_33225:
[----:B------:R-:W-:Y:S02]  /*27680*/  IMAD.MOV.U32 R11, RZ, RZ, R14 ;  /* 0x000000ffff0b7224 */ /* 0x000fe400078e000e */
.L_x_33226:
[----:B------:R-:W-:Y:S05]  /*27690*/  BSYNC B1 ;  /* 0x0000000000017941 */ /* 0x000fea0003800000 */
.L_x_33224:
        /* <DEDUP_REMOVED lines=16> */
.L_x_33230:
[----:B------:R-:W-:Y:S05]  /*277a0*/  BSYNC B2 ;  /* 0x0000000000027941 */ /* 0x000fea0003800000 */
.L_x_33229:
        /* <DEDUP_REMOVED lines=42> */
.L_x_33228:
[----:B------:R-:W-:Y:S05]  /*27a50*/  BSYNC B1 ;  /* 0x0000000000017941 */ /* 0x000fea0003800000 */
.L_x_33227:
        /* <DEDUP_REMOVED lines=12> */
.L_x_33231:
        /* <DEDUP_REMOVED lines=12> */
.L_x_33234:
[----:B0-----:R-:W-:Y:S02]  /*27be0*/  IMAD.MOV.U32 R2, RZ, RZ, R14 ;  /* 0x000000ffff027224 */ /* 0x001fe400078e000e */
.L_x_33235:
[----:B------:R-:W-:Y:S05]  /*27bf0*/  BSYNC B1 ;  /* 0x0000000000017941 */ /* 0x000fea0003800000 */
.L_x_33233:
        /* <DEDUP_REMOVED lines=16> */
.L_x_33239:
[----:B------:R-:W-:Y:S05]  /*27d00*/  BSYNC B2 ;  /* 0x0000000000027941 */ /* 0x000fea0003800000 */
.L_x_33238:
        /* <DEDUP_REMOVED lines=42> */
.L_x_33237:
[----:B------:R-:W-:Y:S05]  /*27fb0*/  BSYNC B1 ;  /* 0x0000000000017941 */ /* 0x000fea0003800000 */
.L_x_33236:
        /* <DEDUP_REMOVED lines=9> */
.L_x_33232:
        /* <DEDUP_REMOVED lines=12> */
.L_x_33241:
[----:B------:R-:W-:Y:S02]  /*28110*/  IMAD.MOV.U32 R11, RZ, RZ, R14 ;  /* 0x000000ffff0b7224 */ /* 0x000fe400078e000e */
.L_x_33242:
[----:B------:R-:W-:Y:S05]  /*28120*/  BSYNC B1 ;  /* 0x0000000000017941 */ /* 0x000fea0003800000 */
.L_x_33240:
        /* <DEDUP_REMOVED lines=16> */
.L_x_33246:
[----:B------:R-:W-:Y:S05]  /*28230*/  BSYNC B2 ;  /* 0x0000000000027941 */ /* 0x000fea0003800000 */
.L_x_33245:
        /* <DEDUP_REMOVED lines=42> */
.L_x_33244:
[----:B------:R-:W-:Y:S05]  /*284e0*/  BSYNC B1 ;  /* 0x0000000000017941 */ /* 0x000fea0003800000 */
.L_x_33243:
        /* <DEDUP_REMOVED lines=12> */
.L_x_33247:
        /* <DEDUP_REMOVED lines=12> */
.L_x_33250:
[----:B0-----:R-:W-:Y:S02]  /*28670*/  IMAD.MOV.U32 R0, RZ, RZ, R14 ;  /* 0x000000ffff007224 */ /* 0x001fe400078e000e */
.L_x_33251:
[----:B------:R-:W-:Y:S05]  /*28680*/  BSYNC B1 ;  /* 0x0000000000017941 */ /* 0x000fea0003800000 */
.L_x_33249:
        /* <DEDUP_REMOVED lines=16> */
.L_x_33255:
[----:B------:R-:W-:Y:S05]  /*28790*/  BSYNC B2 ;  /* 0x0000000000027941 */ /* 0x000fea0003800000 */
.L_x_33254:
        /* <DEDUP_REMOVED lines=42> */
.L_x_33253:
[----:B------:R-:W-:Y:S05]  /*28a40*/  BSYNC B1 ;  /* 0x0000000000017941 */ /* 0x000fea0003800000 */
.L_x_33252:
        /* <DEDUP_REMOVED lines=9> */
.L_x_33248:
        /* <DEDUP_REMOVED lines=51> */
.L_x_33127:
[----:B------:R-:W-:Y:S05]  /*28e10*/  BSYNC B0 ;  /* 0x0000000000007941 */ /* 0x000fea0003800000 */
.L_x_33126:
        /* <DEDUP_REMOVED lines=70> */
.L_x_33274:
        /* <DEDUP_REMOVED lines=135> */
.L_x_33275:
        /* <DEDUP_REMOVED lines=133> */
[----:B------:R-:W-:-:S05]  /*2a340*/  IMAD.WIDE.U32 R226, R9, R251, c[0x0][0x210] ;  /* 0x0000840009e27625 */ /* 0x000fca00078e00fb */
[----:B------:R1:W-:Y:S01]  /*2a350*/  STG.E.128 [R226.64], R192 ;  /* 0x000000c0e2007986 */ /* 0x0003e2000c101d06 */
[----:B------:R-:W-:-:S03]  /*2a360*/  IADD3 R9, R9, 0x80, RZ ;  /* 0x0000008009097810 */ /* 0x000fc60007ffe0ff */
.L_x_33259:
[----:B------:R-:W-:Y:S05]  /*2a370*/  BSYNC B0 ;  /* 0x0000000000007941 */ /* 0x000fea0003800000 */
.L_x_33258:
        /* <DEDUP_REMOVED lines=18> */
[----:B------:R-:W-:Y:S01]  /*2a4a0*/  F2FP.PACK_AB R192, R195, R192 ;  /* 0x000000c0c3c0723e */ /* 0x000fe200000000ff */
[----:B------:R-:W-:Y:S02]  /*2a4b0*/  FADD.FTZ R195, R148, -UR28 ;  /* 0x8000001c94c37e21 */ /* 0x000fe40008010000 */
[----:B------:R-:W-:Y:S02]  /*2a4c0*/  FFMA.FTZ R194, R226, R228, R31 ;  /* 0x000000e4e2c27223 */ /* 0x000fe4000001001f */
[----:B------:R-:W-:Y:S02]  /*2a4d0*/  FMUL.FTZ R248, R195, UR27 ;  /* 0x0000001bc3f87c20 */ /* 0x000fe40008410000 */
[----:B------:R-:W-:Y:S01]  /*2a4e0*/  FADD.FTZ R227, R150, -UR28 ;  /* 0x8000001c96e37e21 */ /* 0x000fe20008010000 */
[----:B------:R-:W-:Y:S01]  /*2a4f0*/  F2FP.PACK_AB R193, R194, R193 ;  /* 0x000000c1c2c1723e */ /* 0x000fe200000000ff */
[----:B------:R-:W-:Y:S02]  /*2a500*/  FADD.FTZ R194, R149, -UR28 ;  /* 0x8000001c95c27e21 */ /* 0x000fe40008010000 */
[----:B------:R-:W-:-:S02]  /*2a510*/  FADD.FTZ R226, R151, -UR28 ;  /* 0x8000001c97e27e21 */ /* 0x000fc40008010000 */
[----:B------:R-:W-:Y:S02]  /*2a520*/  FMUL.FTZ R249, R194, UR27 ;  /* 0x0000001bc2f97c20 */ /* 0x000fe40008410000 */
[----:B------:R-:W-:Y:S02]  /*2a530*/  FFMA.FTZ R194, R244, R248, R32 ;  /* 0x000000f8f4c27223 */ /* 0x000fe40000010020 */
[----:B------:R-:W-:Y:S02]  /*2a540*/  FFMA.FTZ R195, R245, R249, R33 ;  /* 0x000000f9f5c37223 */ /* 0x000fe40000010021 */
[----:B------:R-:W-:Y:S02]  /*2a550*/  FMUL.FTZ R251, R227, UR27 ;  /* 0x0000001be3fb7c20 */ /* 0x000fe40008410000 */
[----:B------:R-:W-:Y:S01]  /*2a560*/  FMUL.FTZ R250, R226, UR27 ;  /* 0x0000001be2fa7c20 */ /* 0x000fe20008410000 */
[----:B------:R-:W-:Y:S01]  /*2a570*/  F2FP.PACK_AB R194, R195, R194 ;  /* 0x000000c2c3c2723e */ /* 0x000fe200000000ff */
[----:B------:R-:W-:-:S02]  /*2a580*/  FFMA.FTZ R195, R246, R251, R34 ;  /* 0x000000fbf6c37223 */ /* 0x000fc40000010022 */
[----:B------:R-:W-:Y:S02]  /*2a590*/  FFMA.FTZ R226, R247, R250, R35 ;  /* 0x000000faf7e27223 */ /* 0x000fe40000010023 */
        /* <DEDUP_REMOVED lines=28> */
.L_x_33261:
[----:B------:R-:W-:Y:S05]  /*2a760*/  BSYNC B0 ;  /* 0x0000000000007941 */ /* 0x000fea0003800000 */
.L_x_33260:
        /* <DEDUP_REMOVED lines=58> */
.L_x_33263:
[----:B------:R-:W-:Y:S05]  /*2ab10*/  BSYNC B0 ;  /* 0x0000000000007941 */ /* 0x000fea0003800000 */
.L_x_33262:
        /* <DEDUP_REMOVED lines=58> */
.L_x_33265:
[----:B------:R-:W-:Y:S05]  /*2aec0*/  BSYNC B0 ;  /* 0x0000000000007941 */ /* 0x000fea0003800000 */
.L_x_33264:
        /* <DEDUP_REMOVED lines=58> */
.L_x_33267:
[----:B------:R-:W-:Y:S05]  /*2b270*/  BSYNC B0 ;  /* 0x0000000000007941 */ /* 0x000fea0003800000 */
.L_x_33266:
        /* <DEDUP_REMOVED lines=58> */
.L_x_33269:
[----:B------:R-:W-:Y:S05]  /*2b620*/  BSYNC B0 ;  /* 0x0000000000007941 */ /* 0x000fea0003800000 */
.L_x_33268:
        /* <DEDUP_REMOVED lines=65> */
.L_x_33271:
[----:B------:R-:W-:Y:S05]  /*2ba40*/  BSYNC B0 ;  /* 0x0000000000007941 */ /* 0x000fea0003800000 */
.L_x_33270:
[----:B------:R-:W-:Y:S02]  /*2ba50*/  LOP3.LUT P0, RZ, R252, 0xff, RZ, 0xc0, !PT ;  /* 0x000000fffcff7812 */ /* 0x000fe4000780c0ff */
[----:B------:R-:W-:Y:S02]  /*2ba60*/  IADD3 R225, R225, c[0x0][0x160], RZ ;  /* 0x00005800e1e17a10 */ /* 0x000fe40007ffe0ff */
[----:B------:R-:W-:Y:S02]  /*2ba70*/  SEL R9, RZ, 0x1, P0 ;  /* 0x00000001ff097807 */ /* 0x000fe40000000000 */
[----:B------:R-:W-:Y:S02]  /*2ba80*/  ISETP.GE.AND P0, PT, R225, c[0x0][0x164], PT ;  /* 0x00005900e1007a0c */ /* 0x000fe40003f06270 */
[----:B------:R-:W-:-:S11]  /*2ba90*/  PRMT R252, R9, 0x7610, R252 ;  /* 0x0000761009fc7816 */ /* 0x000fd600000000fc */
[----:B012--5:R-:W-:Y:S01]  /*2baa0*/  @P0 CALL.REL.NOINC `(.L_x_33272) ;  /* 0x0000001000000944 */ /* 0x027fe20003c00000 */
[----:B------:R-:W-:Y:S05]  /*2bab0*/  BRA `(.L_x_33273) ;  /* 0xfffd5f3000007947 */ /* 0x000fea000383ffff */
.L_x_33272:
[----:B------:R-:W-:Y:S05]  /*2bac0*/  EXIT ;  /* 0x000000000000794d */ /* 0x000fea0003800000 */
.L_x_33256:
[----:B------:R-:W-:Y:S01]  /*2bad0*/  IMAD.MOV.U32 R227, RZ, RZ, R192 ;  /* 0x000000ffffe37224 */ /* 0x000fe200078e00c0 */
[----:B------:R-:W-:Y:S01]  /*2bae0*/  MOV R194, 0x2bb30 ;  /* 0x0002bb3000c27802 */ /* 0x000fe20000000f00 */
[----:B------:R-:W-:Y:S02]  /*2baf0*/  IMAD.MOV.U32 R193, RZ, RZ, 0x1 ;  /* 0x00000001ffc17424 */ /* 0x000fe400078e00ff */
[----:B------:R-:W-:Y:S02]  /*2bb00*/  IMAD.MOV.U32 R228, RZ, RZ, 0x1f ;  /* 0x0000001fffe47424 */ /* 0x000fe400078e00ff */
[----:B------:R-:W-:Y:S02]  /*2bb10*/  IMAD.MOV.U32 R195, RZ, RZ, -0x1 ;  /* 0xffffffffffc37424 */ /* 0x000fe400078e00ff */
[----:B0----5:R-:W-:Y:S05]  /*2bb20*/  CALL.REL.NOINC `($__internal_60_$__cuda_sm70_shflsync_bfly_p) ;  /* 0x00000af000007944 */ /* 0x021fea0003c00000 */
[----:B-1----:R-:W-:Y:S05]  /*2bb30*/  BRA `(.L_x_33274) ;  /* 0xffffd74000007947 */ /* 0x002fea000383ffff */
.L_x_33257:
[----:B------:R-:W-:Y:S01]  /*2bb40*/  IMAD.MOV.U32 R227, RZ, RZ, R192 ;  /* 0x000000ffffe37224 */ /* 0x000fe200078e00c0 */
[----:B------:R-:W-:Y:S01]  /*2bb50*/  MOV R194, 0x2bba0 ;  /* 0x0002bba000c27802 */ /* 0x000fe20000000f00 */
[----:B------:R-:W-:Y:S02]  /*2bb60*/  IMAD.MOV.U32 R193, RZ, RZ, 0x2 ;  /* 0x00000002ffc17424 */ /* 0x000fe400078e00ff */
[----:B------:R-:W-:-:S02]  /*2bb70*/  IMAD.MOV.U32 R228, RZ, RZ, 0x1f ;  /* 0x0000001fffe47424 */ /* 0x000fc400078e00ff */
[----:B------:R-:W-:Y:S02]  /*2bb80*/  IMAD.MOV.U32 R195, RZ, RZ, -0x1 ;  /* 0xffffffffffc37424 */ /* 0x000fe400078e00ff */
[----:B0----5:R-:W-:Y:S05]  /*2bb90*/  CALL.REL.NOINC `($__internal_60_$__cuda_sm70_shflsync_bfly_p) ;  /* 0x00000a8000007944 */ /* 0x021fea0003c00000 */
[----:B-1----:R-:W-:Y:S01]  /*2bba0*/  FADD.FTZ R192, R192, R193 ;  /* 0x000000c1c0c07221 */ /* 0x002fe20000010000 */
[----:B------:R-:W-:Y:S01]  /*2bbb0*/  MOV R194, 0x2bc10 ;  /* 0x0002bc1000c27802 */ /* 0x000fe20000000f00 */
[----:B------:R-:W-:Y:S02]  /*2bbc0*/  IMAD.MOV.U32 R193, RZ, RZ, 0x4 ;  /* 0x00000004ffc17424 */ /* 0x000fe400078e00ff */
[----:B------:R-:W-:Y:S02]  /*2bbd0*/  IMAD.MOV.U32 R228, RZ, RZ, 0x1f ;  /* 0x0000001fffe47424 */ /* 0x000fe400078e00ff */
[----:B------:R-:W-:Y:S02]  /*2bbe0*/  IMAD.MOV.U32 R195, RZ, RZ, -0x1 ;  /* 0xffffffffffc37424 */ /* 0x000fe400078e00ff */
[----:B------:R-:W-:Y:S02]  /*2bbf0*/  IMAD.MOV.U32 R227, RZ, RZ, R192 ;  /* 0x000000ffffe37224 */ /* 0x000fe400078e00c0 */
[----:B------:R-:W-:Y:S05]  /*2bc00*/  CALL.REL.NOINC `($__internal_60_$__cuda_sm70_shflsync_bfly_p) ;  /* 0x00000a1000007944 */ /* 0x000fea0003c00000 */
[----:B-1----:R-:W-:Y:S01]  /*2bc10*/  FADD.FTZ R192, R192, R193 ;  /* 0x000000c1c0c07221 */ /* 0x002fe20000010000 */
[----:B------:R-:W-:Y:S01]  /*2bc20*/  MOV R193, 0x8 ;  /* 0x0000000800c17802 */ /* 0x000fe20000000f00 */
[----:B------:R-:W-:Y:S01]  /*2bc30*/  IMAD.MOV.U32 R228, RZ, RZ, 0x1f ;  /* 0x0000001fffe47424 */ /* 0x000fe200078e00ff */
[----:B------:R-:W-:Y:S01]  /*2bc40*/  MOV R194, 0x2bc80 ;  /* 0x0002bc8000c27802 */ /* 0x000fe20000000f00 */
[----:B------:R-:W-:-:S02]  /*2bc50*/  IMAD.MOV.U32 R195, RZ, RZ, -0x1 ;  /* 0xffffffffffc37424 */ /* 0x000fc400078e00ff */
[----:B------:R-:W-:Y:S02]  /*2bc60*/  IMAD.MOV.U32 R227, RZ, RZ, R192 ;  /* 0x000000ffffe37224 */ /* 0x000fe400078e00c0 */
[----:B------:R-:W-:Y:S05]  /*2bc70*/  CALL.REL.NOINC `($__internal_60_$__cuda_sm70_shflsync_bfly_p) ;  /* 0x000009a000007944 */ /* 0x000fea0003c00000 */
[----:B-1----:R-:W-:Y:S01]  /*2bc80*/  FADD.FTZ R192, R192, R193 ;  /* 0x000000c1c0c07221 */ /* 0x002fe20000010000 */
[----:B------:R-:W-:Y:S01]  /*2bc90*/  MOV R194, 0x2bcf0 ;  /* 0x0002bcf000c27802 */ /* 0x000fe20000000f00 */
[----:B------:R-:W-:Y:S02]  /*2bca0*/  IMAD.MOV.U32 R193, RZ, RZ, 0x10 ;  /* 0x00000010ffc17424 */ /* 0x000fe400078e00ff */
[----:B------:R-:W-:Y:S02]  /*2bcb0*/  IMAD.MOV.U32 R228, RZ, RZ, 0x1f ;  /* 0x0000001fffe47424 */ /* 0x000fe400078e00ff */
[----:B------:R-:W-:Y:S02]  /*2bcc0*/  IMAD.MOV.U32 R195, RZ, RZ, -0x1 ;  /* 0xffffffffffc37424 */ /* 0x000fe400078e00ff */
[----:B------:R-:W-:Y:S02]  /*2bcd0*/  IMAD.MOV.U32 R227, RZ, RZ, R192 ;  /* 0x000000ffffe37224 */ /* 0x000fe400078e00c0 */
[----:B------:R-:W-:Y:S05]  /*2bce0*/  CALL.REL.NOINC `($__internal_60_$__cuda_sm70_shflsync_bfly_p) ;  /* 0x0000093000007944 */ /* 0x000fea0003c00000 */
        /* <DEDUP_REMOVED lines=121> */
[----:B------:R-:W-:Y:S05]  /*2c480*/  CALL.REL.NOINC `($__internal_60_$__cuda_sm70_shflsync_bfly_p) ;  /* 0x0000019000007944 */ /* 0x000fea0003c00000 */
[----:B-1----:R-:W-:Y:S01]  /*2c490*/  FADD.FTZ R227, R227, R193 ;  /* 0x000000c1e3e37221 */ /* 0x002fe20000010000 */
[----:B------:R-:W-:Y:S01]  /*2c4a0*/  MOV R194, 0x2c4f0 ;  /* 0x0002c4f000c27802 */ /* 0x000fe20000000f00 */
[----:B------:R-:W-:Y:S02]  /*2c4b0*/  IMAD.MOV.U32 R193, RZ, RZ, 0x2 ;  /* 0x00000002ffc17424 */ /* 0x000fe400078e00ff */
[----:B------:R-:W-:Y:S02]  /*2c4c0*/  IMAD.MOV.U32 R228, RZ, RZ, 0x1f ;  /* 0x0000001fffe47424 */ /* 0x000fe400078e00ff */
[----:B------:R-:W-:Y:S02]  /*2c4d0*/  IMAD.MOV.U32 R195, RZ, RZ, -0x1 ;  /* 0xffffffffffc37424 */ /* 0x000fe400078e00ff */
[----:B------:R-:W-:Y:S05]  /*2c4e0*/  CALL.REL.NOINC `($__internal_60_$__cuda_sm70_shflsync_bfly_p) ;  /* 0x0000013000007944 */ /* 0x000fea0003c00000 */
[----:B-1----:R-:W-:Y:S01]  /*2c4f0*/  FADD.FTZ R227, R227, R193 ;  /* 0x000000c1e3e37221 */ /* 0x002fe20000010000 */
[----:B------:R-:W-:Y:S01]  /*2c500*/  MOV R194, 0x2c550 ;  /* 0x0002c55000c27802 */ /* 0x000fe20000000f00 */
[----:B------:R-:W-:-:S02]  /*2c510*/  IMAD.MOV.U32 R193, RZ, RZ, 0x4 ;  /* 0x00000004ffc17424 */ /* 0x000fc400078e00ff */
[----:B------:R-:W-:Y:S02]  /*2c520*/  IMAD.MOV.U32 R228, RZ, RZ, 0x1f ;  /* 0x0000001fffe47424 */ /* 0x000fe400078e00ff */
[----:B------:R-:W-:Y:S02]  /*2c530*/  IMAD.MOV.U32 R195, RZ, RZ, -0x1 ;  /* 0xffffffffffc37424 */ /* 0x000fe400078e00ff */
        /* <DEDUP_REMOVED lines=13> */
[----:B-1----:R-:W-:Y:S05]  /*2c610*/  BRA `(.L_x_33275) ;  /* 0xffffd4d000007947 */ /* 0x002fea000383ffff */
        .weak           $__internal_60_$__cuda_sm70_shflsync_bfly_p
        .type           $__internal_60_$__cuda_sm70_shflsync_bfly_p,@function
        .size           $__internal_60_$__cuda_sm70_shflsync_bfly_p,(.L_x_41088 - $__internal_60_$__cuda_sm70_shflsync_bfly_p)
$__internal_60_$__cuda_sm70_shflsync_bfly_p:
[----:B------:R-:W-:Y:S04]  /*2c620*/  WARPSYNC R195 ;  /* 0x000000c300007348 */ /* 0x000fe80003800000 */
[----:B------:R0:W1:Y:S02]  /*2c630*/  SHFL.BFLY PT, R193, R227, R193, R228 ;  /* 0x0c0000c1e3c17389 */ /* 0x00006400000e00e4 */
[----:B0-----:R-:W-:-:S04]  /*2c640*/  IMAD.MOV.U32 R195, RZ, RZ, 0x0 ;  /* 0x00000000ffc37424 */ /* 0x001fc800078e00ff */
[----:B------:R-:W-:Y:S05]  /*2c650*/  RET.REL.NODEC R194 `(_ZN10layer_norm31ln_parallel_residual_fwd_kernelINS_13Kernel_traitsIf6__halffS2_fjLj7168ELj1ELj1ELj4ELj16ENS_18Kernel_traits_baseILj7168EfS2_fS2_fjLj128EEEEELb1ELb0ELb0EEEvNS_9FwdParamsE) ;  /* 0xfffd39a0c2007950 */ /* 0x000fea0003c3ffff */
.L_x_33276:
        /* <DEDUP_REMOVED lines=10> */
.L_x_41088:


//--------------------- .text._ZN10layer_norm31ln_parallel_residual_fwd_kernelINS_13Kernel_traitsIf6__halffS2_fjLj7168ELj1ELj1ELj4ELj16ENS_18Kernel_traits_baseILj7168EfS2_fS2_fjLj128EEEEELb1ELb0ELb1EEEvNS_9FwdParamsE --------------------------
	.section	.text._ZN10layer_norm31ln_parallel_residual_fwd_kernelINS_13Kernel_traitsIf6__halffS2_fjLj7168ELj1ELj1ELj4ELj16ENS_18Kernel_traits_baseILj7168EfS2_fS2_fjLj128EEEEELb1ELb0ELb1EEEvNS_9FwdParamsE,"ax",@progbits
	.sectioninfo	@"SHI_REGISTERS=255"
	.align	128
        .global         _ZN10layer_norm31ln_parallel_residual_fwd_kernelINS_13Kernel_traitsIf6__halffS2_fjLj7168ELj1ELj1ELj4ELj16ENS_18Kernel_traits_baseILj7168EfS2_fS2_fjLj128EEEEELb1ELb0ELb1EEEvNS_9FwdParamsE
        .type           _ZN10layer_norm31ln_parallel_residual_fwd_kernelINS_13Kernel_traitsIf6__halffS2_fjLj7168ELj1ELj1ELj4ELj16ENS_18Kernel_traits_baseILj7168EfS2_fS2_fjLj128EEEEELb1ELb0ELb1EEEvNS_9FwdParamsE,@function
        .size           _ZN10layer_norm31ln_parallel_residual_fwd_kernelINS_13Kernel_traitsIf6__halffS2_fjLj7168ELj1ELj1ELj4ELj16ENS_18Kernel_traits_baseILj7168EfS2_fS2_fjLj128EEEEELb1ELb0ELb1EEEvNS_9FwdParamsE,(.L_x_41089 - _ZN10layer_norm31ln_parallel_residual_fwd_kernelINS_13Kernel_traitsIf6__halffS2_fjLj7168ELj1ELj1ELj4ELj16ENS_18Kernel_traits_baseILj7168EfS2_fS2_fjLj128EEEEELb1ELb0ELb1EEEvNS_9FwdParamsE)
        .other          _ZN10layer_norm31ln_parallel_residual_fwd_kernelINS_13Kernel_traitsIf6__halffS2_fjLj7168ELj1ELj1ELj4ELj16ENS_18Kernel_traits_baseILj7168EfS2_fS2_fjLj128EEEEELb1ELb0ELb1EEEvNS_9FwdParamsE,@"STO_CUDA_ENTRY STV_DEFAULT"
_ZN10layer_norm31ln_parallel_residual_fwd_kernelINS_13Kernel_traitsIf6__halffS2_fjLj7168ELj1ELj1ELj4ELj16ENS_18Kernel_traits_baseILj7168EfS2_fS2_fjLj128EEEEELb1ELb0ELb1EEEvNS_9FwdParamsE:
.text._ZN10layer_norm31ln_parallel_residual_fwd_kernelINS_13Kernel_traitsIf6__halffS2_fjLj7168ELj1ELj1ELj4ELj16ENS_18Kernel_traits_baseILj7168EfS2_fS2_fjLj128EEEEELb1ELb0ELb1EEEvNS_9FwdParamsE:
        /* <DEDUP_REMOVED lines=153> */
[----:B------:R-:W-:Y:S01]  /*0990*/  IMAD.SHL.U32 R6, R17, 0x20, RZ ;  /* 0x0000002011067824 */ /* 0x000fe200078e00ff */
[----:B------:R-:W-:-:S02]  /*09a0*/  LEA.HI R229, R16, R229, RZ, 0x19 ;  /* 0x000000e510e57211 */ /* 0x000fc400078fc8ff */
[----:B------:R-:W-:Y:S02]  /*09b0*/  ISETP.NE.AND.EX P0, PT, RZ, c[0x0][0x224], PT, P0 ;  /* 0x00008900ff007a0c */ /* 0x000fe40003f05300 */
[C---:B------:R-:W-:Y:S02]  /*09c0*/  IADD3 R8, P1, R6.reuse, c[0x0][0x220], RZ ;  /* 0x0000880006087a10 */ /* 0x040fe40007f3e0ff */
[----:B------:R-:W-:Y:S02]  /*09d0*/  IADD3 R6, P3, R6, c[0x0][0x1b8], RZ ;  /* 0x00006e0006067a10 */ /* 0x000fe40007f7e0ff */
[----:B------:R-:W-:Y:S02]  /*09e0*/  IADD3.X R9, RZ, c[0x0][0x224], RZ, P1, !PT ;  /* 0x00008900ff097a10 */ /* 0x000fe40000ffe4ff */
[----:B------:R-:W-:Y:S01]  /*09f0*/  ISETP.GE.AND P1, PT, R229, c[0x0][0x164], PT ;  /* 0x00005900e5007a0c */ /* 0x000fe20003f26270 */
[----:B------:R-:W-:Y:S01]  /*0a00*/  IMAD.X R7, RZ, RZ, c[0x0][0x1bc], P3 ;  /* 0x00006f00ff077624 */ /* 0x000fe200018e06ff */
[----:B0-----:R-:W-:-:S03]  /*0a10*/  IADD3 R4, P2, R3, c[0x0][0x1b0], RZ ;  /* 0x00006c0003047a10 */ /* 0x001fc60007f5e0ff */
[----:B------:R0:W5:Y:S02]  /*0a20*/  @P0 LDG.E.128 R144, [R8.64] ;  /* 0x0000000608900981 */ /* 0x000164000c1e1d00 */
[----:B------:R-:W-:Y:S02]  /*0a30*/  IMAD.X R5, RZ, RZ, c[0x0][0x1b4], P2 ;  /* 0x00006d00ff057624 */ /* 0x000fe400010e06ff */
        /* <DEDUP_REMOVED lines=94> */
.L_x_34183:
        /* <DEDUP_REMOVED lines=34> */
.L_x_33278:
[----:B------:R-:W-:Y:S02]  /*1240*/  IMAD.MOV.U32 R20, RZ, RZ, R14 ;  /* 0x000000ffff147224 */ /* 0x000fe400078e000e */
.L_x_33279:
[----:B------:R-:W-:Y:S05]  /*1250*/  BSYNC B0 ;  /* 0x0000000000007941 */ /* 0x000fea0003800000 */
.L_x_33277:
        /* <DEDUP_REMOVED lines=16> */
.L_x_33283:
[----:B------:R-:W-:Y:S05]  /*1360*/  BSYNC B1 ;  /* 0x0000000000017941 */ /* 0x000fea0003800000 */
.L_x_33282:
        /* <DEDUP_REMOVED lines=44> */
.L_x_33281:
[----:B------:R-:W-:Y:S05]  /*1630*/  BSYNC B0 ;  /* 0x0000000000007941 */ /* 0x000fea0003800000 */
.L_x_33280:
        /* <DEDUP_REMOVED lines=16> */
[----:B------:R-:W-:Y:S01]  /*1740*/  MOV R22, R21 ;  /* 0x0000001500167202 */ /* 0x000fe20000000f00 */
[----:B------:R-:W-:Y:S01]  /*1750*/  FADD.FTZ R60, R68, R60 ;  /* 0x0000003c443c7221 */ /* 0x000fe20000010000 */
[----:B------:R-:W-:Y:S05]  /*1760*/  BRA `(.L_x_33285) ;  /* 0x0000055000007947 */ /* 0x000fea0003800000 */
.L_x_33284:
        /* <DEDUP_REMOVED lines=12> */
.L_x_33287:
[----:B------:R-:W-:Y:S02]  /*1830*/  IMAD.MOV.U32 R8, RZ, RZ, R14 ;  /* 0x000000ffff087224 */ /* 0x000fe400078e000e */
.L_x_33288:
[----:B------:R-:W-:Y:S05]  /*1840*/  BSYNC B0 ;  /* 0x0000000000007941 */ /* 0x000fea0003800000 */
.L_x_33286:
        /* <DEDUP_REMOVED lines=16> */
.L_x_33292:
[----:B------:R-:W-:Y:S05]  /*1950*/  BSYNC B1 ;  /* 0x0000000000017941 */ /* 0x000fea0003800000 */
.L_x_33291:
        /* <DEDUP_REMOVED lines=44> */
.L_x_33290:
[----:B------:R-:W-:Y:S05]  /*1c20*/  BSYNC B0 ;  /* 0x0000000000007941 */ /* 0x000fea0003800000 */
.L_x_33289:
        /* <DEDUP_REMOVED lines=9> */
.L_x_33285:
        /* <DEDUP_REMOVED lines=12> */
.L_x_33294:
[----:B------:R-:W-:Y:S02]  /*1d80*/  IMAD.MOV.U32 R20, RZ, RZ, R14 ;  /* 0x000000ffff147224 */ /* 0x000fe400078e000e */
.L_x_33295:
[----:B------:R-:W-:Y:S05]  /*1d90*/  BSYNC B0 ;  /* 0x0000000000007941 */ /* 0x000fea0003800000 */
.L_x_33293:
        /* <DEDUP_REMOVED lines=16> */
.L_x_33299:
[----:B------:R-:W-:Y:S05]  /*1ea0*/  BSYNC B1 ;  /* 0x0000000000017941 */ /* 0x000fea0003800000 */
.L_x_33298:
        /* <DEDUP_REMOVED lines=44> */
.L_x_33297:
[----:B------:R-:W-:Y:S05]  /*2170*/  BSYNC B0 ;  /* 0x0000000000007941 */ /* 0x000fea0003800000 */
.L_x_33296:
        /* <DEDUP_REMOVED lines=14> */
.L_x_33300:
        /* <DEDUP_REMOVED lines=12> */
.L_x_33303:
[----:B------:R-:W-:Y:S02]  /*2320*/  IMAD.MOV.U32 R7, RZ, RZ, R14 ;  /* 0x000000ffff077224 */ /* 0x000fe400078e000e */
.L_x_33304:
[----:B------:R-:W-:Y:S05]  /*2330*/  BSYNC B0 ;  /* 0x0000000000007941 */ /* 0x000fea0003800000 */
.L_x_33302:
        /* <DEDUP_REMOVED lines=16> */
.L_x_33308:
[----:B------:R-:W-:Y:S05]  /*2440*/  BSYNC B1 ;  /* 0x0000000000017941 */ /* 0x000fea0003800000 */
.L_x_33307:
        /* <DEDUP_REMOVED lines=44> */
.L_x_33306:
[----:B------:R-:W-:Y:S05]  /*2710*/  BSYNC B0 ;  /* 0x0000000000007941 */ /* 0x000fea0003800000 */
.L_x_33305:
        /* <DEDUP_REMOVED lines=9> */
.L_x_33301:
        /* <DEDUP_REMOVED lines=12> */
.L_x_33310:
[----:B------:R-:W-:Y:S02]  /*2870*/  MOV R16, R14 ;  /* 0x0000000e00107202 */ /* 0x000fe40000000f00 */
.L_x_33311:
[----:B------:R-:W-:Y:S05]  /*2880*/  BSYNC B0 ;  /* 0x0000000000007941 */ /* 0x000fea0003800000 */
.L_x_33309:
        /* <DEDUP_REMOVED lines=16> */
.L_x_33315:
[----:B------:R-:W-:Y:S05]  /*2990*/  BSYNC B1 ;  /* 0x0000000000017941 */ /* 0x000fea0003800000 */
.L_x_33314:
        /* <DEDUP_REMOVED lines=44> */
.L_x_33313:
[----:B------:R-:W-:Y:S05]  /*2c60*/  BSYNC B0 ;  /* 0x0000000000007941 */ /* 0x000fea0003800000 */
.L_x_33312:
        /* <DEDUP_REMOVED lines=14> */
.L_x_33316:
        /* <DEDUP_REMOVED lines=12> */
.L_x_33319:
[----:B------:R-:W-:Y:S02]  /*2e10*/  MOV R6, R14 ;  /* 0x0000000e00067202 */ /* 0x000fe40000000f00 */
.L_x_33320:
[----:B------:R-:W-:Y:S05]  /*2e20*/  BSYNC B0 ;  /* 0x0000000000007941 */ /* 0x000fea0003800000 */
.L_x_33318:
        /* <DEDUP_REMOVED lines=16> */
.L_x_33324:
[----:B------:R-:W-:Y:S05]  /*2f30*/  BSYNC B1 ;  /* 0x0000000000017941 */ /* 0x000fea0003800000 */
.L_x_33323:
        /* <DEDUP_REMOVED lines=44> */
.L_x_33322:
[----:B------:R-:W-:Y:S05]  /*3200*/  BSYNC B0 ;  /* 0x0000000000007941 */ /* 0x000fea0003800000 */
.L_x_33321:
        /* <DEDUP_REMOVED lines=9> */
.L_x_33317:
        /* <DEDUP_REMOVED lines=12> */
.L_x_33326:
[----:B------:R-:W-:Y:S02]  /*3360*/  IMAD.MOV.U32 R16, RZ, RZ, R14 ;  /* 0x000000ffff107224 */ /* 0x000fe400078e000e */
.L_x_33327:
[----:B------:R-:W-:Y:S05]  /*3370*/  BSYNC B0 ;  /* 0x0000000000007941 */ /* 0x000fea0003800000 */
.L_x_33325:
        /* <DEDUP_REMOVED lines=16> */
.L_x_33331:
[----:B------:R-:W-:Y:S05]  /*3480*/  BSYNC B1 ;  /* 0x0000000000017941 */ /* 0x000fea0003800000 */
.L_x_33330:
        /* <DEDUP_REMOVED lines=44> */
.L_x_33329:
[----:B------:R-:W-:Y:S05]  /*3750*/  BSYNC B0 ;  /* 0x0000000000007941 */ /* 0x000fea0003800000 */
.L_x_33328:
        /* <DEDUP_REMOVED lines=12> */
.L_x_33332:
        /* <DEDUP_REMOVED lines=12> */
.L_x_33335:
[----:B------:R-:W-:Y:S02]  /*38e0*/  IMAD.MOV.U32 R5, RZ, RZ, R14 ;  /* 0x000000ffff057224 */ /* 0x000fe400078e000e */
.L_x_33336:
[----:B------:R-:W-:Y:S05]  /*38f0*/  BSYNC B0 ;  /* 0x0000000000007941 */ /* 0x000fea0003800000 */
.L_x_33334:
        /* <DEDUP_REMOVED lines=16> */
.L_x_33340:
[----:B------:R-:W-:Y:S05]  /*3a00*/  BSYNC B1 ;  /* 0x0000000000017941 */ /* 0x000fea0003800000 */
.L_x_33339:
        /* <DEDUP_REMOVED lines=44> */
.L_x_33338:
[----:B------:R-:W-:Y:S05]  /*3cd0*/  BSYNC B0 ;  /* 0x0000000000007941 */ /* 0x000fea0003800000 */
.L_x_33337:
        /* <DEDUP_REMOVED lines=9> */
.L_x_33333:
        /* <DEDUP_REMOVED lines=12> */
.L_x_33342:
[----:B------:R-:W-:Y:S02]  /*3e30*/  IMAD.MOV.U32 R16, RZ, RZ, R14 ;  /* 0x000000ffff107224 */ /* 0x000fe400078e000e */
.L_x_33343:
[----:B------:R-:W-:Y:S05]  /*3e40*/  BSYNC B0 ;  /* 0x0000000000007941 */ /* 0x000fea0003800000 */
.L_x_33341:
        /* <DEDUP_REMOVED lines=16> */
.L_x_33347:
[----:B------:R-:W-:Y:S05]  /*3f50*/  BSYNC B1 ;  /* 0x0000000000017941 */ /* 0x000fea0003800000 */
.L_x_33346:
        /* <DEDUP_REMOVED lines=44> */
.L_x_33345:
[----:B------:R-:W-:Y:S05]  /*4220*/  BSYNC B0 ;  /* 0x0000000000007941 */ /* 0x000fea0003800000 */
.L_x_33344:
        /* <DEDUP_REMOVED lines=12> */
.L_x_33348:
        /* <DEDUP_REMOVED lines=12> */
.L_x_33351:
[----:B------:R-:W-:Y:S02]  /*43b0*/  IMAD.MOV.U32 R4, RZ, RZ, R14 ;  /* 0x000000ffff047224 */ /* 0x000fe400078e000e */
.L_x_33352:
[----:B------:R-:W-:Y:S05]  /*43c0*/  BSYNC B0 ;  /* 0x0000000000007941 */ /* 0x000fea0003800000 */
.L_x_33350:
        /* <DEDUP_REMOVED lines=16> */
.L_x_33356:
[----:B------:R-:W-:Y:S05]  /*44d0*/  BSYNC B1 ;  /* 0x0000000000017941 */ /* 0x000fea0003800000 */
.L_x_33355:
        /* <DEDUP_REMOVED lines=44> */
.L_x_33354:
[----:B------:R-:W-:Y:S05]  /*47a0*/  BSYNC B0 ;  /* 0x0000000000007941 */ /* 0x000fea0003800000 */
.L_x_33353:
        /* <DEDUP_REMOVED lines=9> */
.L_x_33349:
        /* <DEDUP_REMOVED lines=12> */
.L_x_33358:
[----:B------:R-:W-:Y:S02]  /*4900*/  IMAD.MOV.U32 R22, RZ, RZ, R14 ;  /* 0x000000ffff167224 */ /* 0x000fe400078e000e */
.L_x_33359:
[----:B------:R-:W-:Y:S05]  /*4910*/  BSYNC B0 ;  /* 0x0000000000007941 */ /* 0x000fea0003800000 */
.L_x_33357:
        /* <DEDUP_REMOVED lines=16> */
.L_x_33363:
[----:B------:R-:W-:Y:S05]  /*4a20*/  BSYNC B1 ;  /* 0x0000000000017941 */ /* 0x000fea0003800000 */
.L_x_33362:
        /* <DEDUP_REMOVED lines=44> */
.L_x_33361:
[----:B------:R-:W-:Y:S05]  /*4cf0*/  BSYNC B0 ;  /* 0x0000000000007941 */ /* 0x000fea0003800000 */
.L_x_33360:
        /* <DEDUP_REMOVED lines=12> */
.L_x_33364:
        /* <DEDUP_REMOVED lines=12> */
.L_x_33367:
[----:B------:R-:W-:Y:S02]  /*4e80*/  IMAD.MOV.U32 R3, RZ, RZ, R14 ;  /* 0x000000ffff037224 */ /* 0x000fe400078e000e */
.L_x_33368:
[----:B------:R-:W-:Y:S05]  /*4e90*/  BSYNC B0 ;  /* 0x0000000000007941 */ /* 0x000fea0003800000 */
.L_x_33366:
        /* <DEDUP_REMOVED lines=16> */
.L_x_33372:
[----:B------:R-:W-:Y:S05]  /*4fa0*/  BSYNC B1 ;  /* 0x0000000000017941 */ /* 0x000fea0003800000 */
.L_x_33371:
        /* <DEDUP_REMOVED lines=44> */
.L_x_33370:
[----:B------:R-:W-:Y:S05]  /*5270*/  BSYNC B0 ;  /* 0x0000000000007941 */ /* 0x000fea0003800000 */
.L_x_33369:
        /* <DEDUP_REMOVED lines=9> */
.L_x_33365:
        /* <DEDUP_REMOVED lines=12> */
.L_x_33374:
[----:B------:R-:W-:Y:S02]  /*53d0*/  IMAD.MOV.U32 R18, RZ, RZ, R14 ;  /* 0x000000ffff127224 */ /* 0x000fe400078e000e */
.L_x_33375:
[----:B------:R-:W-:Y:S05]  /*53e0*/  BSYNC B0 ;  /* 0x0000000000007941 */ /* 0x000fea0003800000 */
.L_x_33373:
        /* <DEDUP_REMOVED lines=16> */
.L_x_33379:
[----:B------:R-:W-:Y:S05]  /*54f0*/  BSYNC B1 ;  /* 0x0000000000017941 */ /* 0x000fea0003800000 */
.L_x_33378:
        /* <DEDUP_REMOVED lines=44> */
.L_x_33377:
[----:B------:R-:W-:Y:S05]  /*57c0*/  BSYNC B0 ;  /* 0x0000000000007941 */ /* 0x000fea0003800000 */
.L_x_33376:
        /* <DEDUP_REMOVED lines=12> */
.L_x_33380:
        /* <DEDUP_REMOVED lines=12> */
.L_x_33383:
[----:B------:R-:W-:Y:S02]  /*5950*/  IMAD.MOV.U32 R2, RZ, RZ, R14 ;  /* 0x000000ffff027224 */ /* 0x000fe400078e000e */
.L_x_33384:
[----:B------:R-:W-:Y:S05]  /*5960*/  BSYNC B0 ;  /* 0x0000000000007941 */ /* 0x000fea0003800000 */
.L_x_33382:
        /* <DEDUP_REMOVED lines=16> */
.L_x_33388:
[----:B------:R-:W-:Y:S05]  /*5a70*/  BSYNC B1 ;  /* 0x0000000000017941 */ /* 0x000fea0003800000 */
.L_x_33387:
        /* <DEDUP_REMOVED lines=44> */
.L_x_33386:
[----:B------:R-:W-:Y:S05]  /*5d40*/  BSYNC B0 ;  /* 0x0000000000007941 */ /* 0x000fea0003800000 */
.L_x_33385:
        /* <DEDUP_REMOVED lines=9> */
.L_x_33381:
        /* <DEDUP_REMOVED lines=12> */
.L_x_33390:
[----:B------:R-:W-:Y:S02]  /*5ea0*/  IMAD.MOV.U32 R16, RZ, RZ, R14 ;  /* 0x000000ffff107224 */ /* 0x000fe400078e000e */
.L_x_33391:
[----:B------:R-:W-:Y:S05]  /*5eb0*/  BSYNC B0 ;  /* 0x0000000000007941 */ /* 0x000fea0003800000 */
.L_x_33389:
        /* <DEDUP_REMOVED lines=16> */
.L_x_33395:
[----:B------:R-:W-:Y:S05]  /*5fc0*/  BSYNC B1 ;  /* 0x0000000000017941 */ /* 0x000fea0003800000 */
.L_x_33394:
        /* <DEDUP_REMOVED lines=44> */
.L_x_33393:
[----:B------:R-:W-:Y:S05]  /*6290*/  BSYNC B0 ;  /* 0x0000000000007941 */ /* 0x000fea0003800000 */
.L_x_33392:
        /* <DEDUP_REMOVED lines=13> */
.L_x_33396:
        /* <DEDUP_REMOVED lines=12> */
.L_x_33399:
[----:B------:R-:W-:Y:S02]  /*6430*/  MOV R0, R14 ;  /* 0x0000000e00007202 */ /* 0x000fe40000000f00 */
.L_x_33400:
[----:B------:R-:W-:Y:S05]  /*6440*/  BSYNC B0 ;  /* 0x0000000000007941 */ /* 0x000fea0003800000 */
.L_x_33398:
        /* <DEDUP_REMOVED lines=19> */
.L_x_33404:
[----:B------:R-:W-:Y:S05]  /*6580*/  BSYNC B1 ;  /* 0x0000000000017941 */ /* 0x000fea0003800000 */
.L_x_33403:
        /* <DEDUP_REMOVED lines=41> */
[----:B------:R-:W-:-:S05]  /*6820*/  IMAD.WIDE.U32 R16, R14, -0x326172a9, RZ ;  /* 0xcd9e8d570e107825 */ /* 0x000fca00078e00ff */
[----:B------:R-:W-:Y:S02]  /*6830*/  LOP3.LUT R214, R17, UR25, R18, 0x96, !PT ;  /* 0x0000001911d67c12 */ /* 0x000fe4000f8e9612 */
[----:B------:R-:W-:Y:S02]  /*6840*/  MOV R14, R16 ;  /* 0x00000010000e7202 */ /* 0x000fe40000000f00 */
.L_x_33402:
[----:B------:R-:W-:Y:S05]  /*6850*/  BSYNC B0 ;  /* 0x0000000000007941 */ /* 0x000fea0003800000 */
.L_x_33401:
        /* <DEDUP_REMOVED lines=9> */
.L_x_33397:
        /* <DEDUP_REMOVED lines=50> */
.L_x_33405:
        /* <DEDUP_REMOVED lines=21> */
.L_x_33407:
[----:B------:R-:W-:Y:S02]  /*6d60*/  IMAD.MOV.U32 R20, RZ, RZ, R14 ;  /* 0x000000ffff147224 */ /* 0x000fe400078e000e */
.L_x_33408:
[----:B------:R-:W-:Y:S05]  /*6d70*/  BSYNC B0 ;  /* 0x0000000000007941 */ /* 0x000fea0003800000 */
.L_x_33406:
        /* <DEDUP_REMOVED lines=16> */
.L_x_33412:
[----:B------:R-:W-:Y:S05]  /*6e80*/  BSYNC B1 ;  /* 0x0000000000017941 */ /* 0x000fea0003800000 */
.L_x_33411:
        /* <DEDUP_REMOVED lines=44> */
.L_x_33410:
[----:B------:R-:W-:Y:S05]  /*7150*/  BSYNC B0 ;  /* 0x0000000000007941 */ /* 0x000fea0003800000 */
.L_x_33409:
        /* <DEDUP_REMOVED lines=15> */
.L_x_33413:
        /* <DEDUP_REMOVED lines=12> */
.L_x_33416:
[----:B------:R-:W-:Y:S02]  /*7310*/  MOV R8, R14 ;  /* 0x0000000e00087202 */ /* 0x000fe40000000f00 */
.L_x_33417:
[----:B------:R-:W-:Y:S05]  /*7320*/  BSYNC B0 ;  /* 0x0000000000007941 */ /* 0x000fea0003800000 */
.L_x_33415:
        /* <DEDUP_REMOVED lines=16> */
.L_x_33421:
[----:B------:R-:W-:Y:S05]  /*7430*/  BSYNC B1 ;  /* 0x0000000000017941 */ /* 0x000fea0003800000 */
.L_x_33420:
        /* <DEDUP_REMOVED lines=44> */
.L_x_33419:
[----:B------:R-:W-:Y:S05]  /*7700*/  BSYNC B0 ;  /* 0x0000000000007941 */ /* 0x000fea0003800000 */
.L_x_33418:
        /* <DEDUP_REMOVED lines=9> */
.L_x_33414:
        /* <DEDUP_REMOVED lines=12> */
.L_x_33423:
[----:B------:R-:W-:Y:S02]  /*7860*/  MOV R24, R14 ;  /* 0x0000000e00187202 */ /* 0x000fe40000000f00 */
.L_x_33424:
[----:B------:R-:W-:Y:S05]  /*7870*/  BSYNC B0 ;  /* 0x0000000000007941 */ /* 0x000fea0003800000 */
.L_x_33422:
        /* <DEDUP_REMOVED lines=16> */
.L_x_33428:
[----:B------:R-:W-:Y:S05]  /*7980*/  BSYNC B1 ;  /* 0x0000000000017941 */ /* 0x000fea0003800000 */
.L_x_33427:
        /* <DEDUP_REMOVED lines=44> */
.L_x_33426:
[----:B------:R-:W-:Y:S05]  /*7c50*/  BSYNC B0 ;  /* 0x0000000000007941 */ /* 0x000fea0003800000 */
.L_x_33425:
        /* <DEDUP_REMOVED lines=14> */
.L_x_33429:
        /* <DEDUP_REMOVED lines=12> */
.L_x_33432:
[----:B------:R-:W-:Y:S02]  /*7e00*/  IMAD.MOV.U32 R7, RZ, RZ, R14 ;  /* 0x000000ffff077224 */ /* 0x000fe400078e000e */
.L_x_33433:
[----:B------:R-:W-:Y:S05]  /*7e10*/  BSYNC B0 ;  /* 0x0000000000007941 */ /* 0x000fea0003800000 */
.L_x_33431:
        /* <DEDUP_REMOVED lines=16> */
.L_x_33437:
[----:B------:R-:W-:Y:S05]  /*7f20*/  BSYNC B1 ;  /* 0x0000000000017941 */ /* 0x000fea0003800000 */
.L_x_33436:
        /* <DEDUP_REMOVED lines=44> */
.L_x_33435:
[----:B------:R-:W-:Y:S05]  /*81f0*/  BSYNC B0 ;  /* 0x0000000000007941 */ /* 0x000fea0003800000 */
.L_x_33434:
        /* <DEDUP_REMOVED lines=9> */
.L_x_33430:
        /* <DEDUP_REMOVED lines=12> */
.L_x_33439:
[----:B------:R-:W-:Y:S02]  /*8350*/  IMAD.MOV.U32 R16, RZ, RZ, R14 ;  /* 0x000000ffff107224 */ /* 0x000fe400078e000e */
.L_x_33440:
[----:B------:R-:W-:Y:S05]  /*8360*/  BSYNC B0 ;  /* 0x0000000000007941 */ /* 0x000fea0003800000 */
.L_x_33438:
        /* <DEDUP_REMOVED lines=16> */
.L_x_33444:
[----:B------:R-:W-:Y:S05]  /*8470*/  BSYNC B1 ;  /* 0x0000000000017941 */ /* 0x000fea0003800000 */
.L_x_33443:
        /* <DEDUP_REMOVED lines=44> */
.L_x_33442:
[----:B------:R-:W-:Y:S05]  /*8740*/  BSYNC B0 ;  /* 0x0000000000007941 */ /* 0x000fea0003800000 */
.L_x_33441:
        /* <DEDUP_REMOVED lines=14> */
.L_x_33445:
        /* <DEDUP_REMOVED lines=12> */
.L_x_33448:
[----:B------:R-:W-:Y:S02]  /*88f0*/  IMAD.MOV.U32 R6, RZ, RZ, R14 ;  /* 0x000000ffff067224 */ /* 0x000fe400078e000e */
.L_x_33449:
[----:B------:R-:W-:Y:S05]  /*8900*/  BSYNC B0 ;  /* 0x0000000000007941 */ /* 0x000fea0003800000 */
.L_x_33447:
        /* <DEDUP_REMOVED lines=16> */
.L_x_33453:
[----:B------:R-:W-:Y:S05]  /*8a10*/  BSYNC B1 ;  /* 0x0000000000017941 */ /* 0x000fea0003800000 */
.L_x_33452:
        /* <DEDUP_REMOVED lines=44> */
.L_x_33451:
[----:B------:R-:W-:Y:S05]  /*8ce0*/  BSYNC B0 ;  /* 0x0000000000007941 */ /* 0x000fea0003800000 */
.L_x_33450:
        /* <DEDUP_REMOVED lines=9> */
.L_x_33446:
        /* <DEDUP_REMOVED lines=12> */
.L_x_33455:
[----:B------:R-:W-:Y:S02]  /*8e40*/  IMAD.MOV.U32 R16, RZ, RZ, R14 ;  /* 0x000000ffff107224 */ /* 0x000fe400078e000e */
.L_x_33456:
[----:B------:R-:W-:Y:S05]  /*8e50*/  BSYNC B0 ;  /* 0x0000000000007941 */ /* 0x000fea0003800000 */
.L_x_33454:
        /* <DEDUP_REMOVED lines=16> */
.L_x_33460:
[----:B------:R-:W-:Y:S05]  /*8f60*/  BSYNC B1 ;  /* 0x0000000000017941 */ /* 0x000fea0003800000 */
.L_x_33459:
        /* <DEDUP_REMOVED lines=44> */
.L_x_33458:
[----:B------:R-:W-:Y:S05]  /*9230*/  BSYNC B0 ;  /* 0x0000000000007941 */ /* 0x000fea0003800000 */
.L_x_33457:
        /* <DEDUP_REMOVED lines=12> */
.L_x_33461:
        /* <DEDUP_REMOVED lines=12> */
.L_x_33464:
[----:B------:R-:W-:Y:S02]  /*93c0*/  IMAD.MOV.U32 R5, RZ, RZ, R14 ;  /* 0x000000ffff057224 */ /* 0x000fe400078e000e */
.L_x_33465:
[----:B------:R-:W-:Y:S05]  /*93d0*/  BSYNC B0 ;  /* 0x0000000000007941 */ /* 0x000fea0003800000 */
.L_x_33463:
        /* <DEDUP_REMOVED lines=16> */
.L_x_33469:
[----:B------:R-:W-:Y:S05]  /*94e0*/  BSYNC B1 ;  /* 0x0000000000017941 */ /* 0x000fea0003800000 */
.L_x_33468:
        /* <DEDUP_REMOVED lines=44> */
.L_x_33467:
[----:B------:R-:W-:Y:S05]  /*97b0*/  BSYNC B0 ;  /* 0x0000000000007941 */ /* 0x000fea0003800000 */
.L_x_33466:
        /* <DEDUP_REMOVED lines=9> */
.L_x_33462:
        /* <DEDUP_REMOVED lines=12> */
.L_x_33471:
[----:B------:R-:W-:Y:S02]  /*9910*/  IMAD.MOV.U32 R22, RZ, RZ, R14 ;  /* 0x000000ffff167224 */ /* 0x000fe400078e000e */
.L_x_33472:
[----:B------:R-:W-:Y:S05]  /*9920*/  BSYNC B0 ;  /* 0x0000000000007941 */ /* 0x000fea0003800000 */
.L_x_33470:
        /* <DEDUP_REMOVED lines=16> */
.L_x_33476:
[----:B------:R-:W-:Y:S05]  /*9a30*/  BSYNC B1 ;  /* 0x0000000000017941 */ /* 0x000fea0003800000 */
.L_x_33475:
        /* <DEDUP_REMOVED lines=44> */
.L_x_33474:
[----:B------:R-:W-:Y:S05]  /*9d00*/  BSYNC B0 ;  /* 0x0000000000007941 */ /* 0x000fea0003800000 */
.L_x_33473:
        /* <DEDUP_REMOVED lines=12> */
.L_x_33477:
        /* <DEDUP_REMOVED lines=12> */
.L_x_33480:
[----:B------:R-:W-:Y:S02]  /*9e90*/  IMAD.MOV.U32 R4, RZ, RZ, R14 ;  /* 0x000000ffff047224 */ /* 0x000fe400078e000e */
.L_x_33481:
[----:B------:R-:W-:Y:S05]  /*9ea0*/  BSYNC B0 ;  /* 0x0000000000007941 */ /* 0x000fea0003800000 */
.L_x_33479:
        /* <DEDUP_REMOVED lines=16> */
.L_x_33485:
[----:B------:R-:W-:Y:S05]  /*9fb0*/  BSYNC B1 ;  /* 0x0000000000017941 */ /* 0x000fea0003800000 */
.L_x_33484:
        /* <DEDUP_REMOVED lines=44> */
.L_x_33483:
[----:B------:R-:W-:Y:S05]  /*a280*/  BSYNC B0 ;  /* 0x0000000000007941 */ /* 0x000fea0003800000 */
.L_x_33482:
        /* <DEDUP_REMOVED lines=9> */
.L_x_33478:
        /* <DEDUP_REMOVED lines=12> */
.L_x_33487:
[----:B------:R-:W-:Y:S02]  /*a3e0*/  IMAD.MOV.U32 R16, RZ, RZ, R14 ;  /* 0x000000ffff107224 */ /* 0x000fe400078e000e */
.L_x_33488:
[----:B------:R-:W-:Y:S05]  /*a3f0*/  BSYNC B0 ;  /* 0x0000000000007941 */ /* 0x000fea0003800000 */
.L_x_33486:
        /* <DEDUP_REMOVED lines=16> */
.L_x_33492:
[----:B------:R-:W-:Y:S05]  /*a500*/  BSYNC B1 ;  /* 0x0000000000017941 */ /* 0x000fea0003800000 */
.L_x_33491:
        /* <DEDUP_REMOVED lines=44> */
.L_x_33490:
[----:B------:R-:W-:Y:S05]  /*a7d0*/  BSYNC B0 ;  /* 0x0000000000007941 */ /* 0x000fea0003800000 */
.L_x_33489:
        /* <DEDUP_REMOVED lines=12> */
.L_x_33493:
        /* <DEDUP_REMOVED lines=12> */
.L_x_33496:
[----:B------:R-:W-:Y:S02]  /*a960*/  MOV R3, R14 ;  /* 0x0000000e00037202 */ /* 0x000fe40000000f00 */
.L_x_33497:
[----:B------:R-:W-:Y:S05]  /*a970*/  BSYNC B0 ;  /* 0x0000000000007941 */ /* 0x000fea0003800000 */
.L_x_33495:
        /* <DEDUP_REMOVED lines=16> */
.L_x_33501:
[----:B------:R-:W-:Y:S05]  /*aa80*/  BSYNC B1 ;  /* 0x0000000000017941 */ /* 0x000fea0003800000 */
.L_x_33500:
        /* <DEDUP_REMOVED lines=44> */
.L_x_33499:
[----:B------:R-:W-:Y:S05]  /*ad50*/  BSYNC B0 ;  /* 0x0000000000007941 */ /* 0x000fea0003800000 */
.L_x_33498:
        /* <DEDUP_REMOVED lines=9> */
.L_x_33494:
        /* <DEDUP_REMOVED lines=12> */
.L_x_33503:
[----:B------:R-:W-:Y:S02]  /*aeb0*/  MOV R16, R14 ;  /* 0x0000000e00107202 */ /* 0x000fe40000000f00 */
.L_x_33504:
[----:B------:R-:W-:Y:S05]  /*aec0*/  BSYNC B0 ;  /* 0x0000000000007941 */ /* 0x000fea0003800000 */
.L_x_33502:
        /* <DEDUP_REMOVED lines=16> */
.L_x_33508:
[----:B------:R-:W-:Y:S05]  /*afd0*/  BSYNC B1 ;  /* 0x0000000000017941 */ /* 0x000fea0003800000 */
.L_x_33507:
        /* <DEDUP_REMOVED lines=44> */
.L_x_33506:
[----:B------:R-:W-:Y:S05]  /*b2a0*/  BSYNC B0 ;  /* 0x0000000000007941 */ /* 0x000fea0003800000 */
.L_x_33505:
        /* <DEDUP_REMOVED lines=12> */
.L_x_33509:
        /* <DEDUP_REMOVED lines=12> */
.L_x_33512:
[----:B------:R-:W-:Y:S02]  /*b430*/  IMAD.MOV.U32 R2, RZ, RZ, R14 ;  /* 0x000000ffff027224 */ /* 0x000fe400078e000e */
.L_x_33513:
[----:B------:R-:W-:Y:S05]  /*b440*/  BSYNC B0 ;  /* 0x0000000000007941 */ /* 0x000fea0003800000 */
.L_x_33511:
        /* <DEDUP_REMOVED lines=16> */
.L_x_33517:
[----:B------:R-:W-:Y:S05]  /*b550*/  BSYNC B1 ;  /* 0x0000000000017941 */ /* 0x000fea0003800000 */
.L_x_33516:
        /* <DEDUP_REMOVED lines=44> */
.L_x_33515:
[----:B------:R-:W-:Y:S05]  /*b820*/  BSYNC B0 ;  /* 0x0000000000007941 */ /* 0x000fea0003800000 */
.L_x_33514:
        /* <DEDUP_REMOVED lines=9> */
.L_x_33510:
        /* <DEDUP_REMOVED lines=12> */
.L_x_33519:
[----:B------:R-:W-:Y:S02]  /*b980*/  IMAD.MOV.U32 R18, RZ, RZ, R14 ;  /* 0x000000ffff127224 */ /* 0x000fe400078e000e */
.L_x_33520:
[----:B------:R-:W-:Y:S05]  /*b990*/  BSYNC B0 ;  /* 0x0000000000007941 */ /* 0x000fea0003800000 */
.L_x_33518:
        /* <DEDUP_REMOVED lines=16> */
.L_x_33524:
[----:B------:R-:W-:Y:S05]  /*baa0*/  BSYNC B1 ;  /* 0x0000000000017941 */ /* 0x000fea0003800000 */
.L_x_33523:
        /* <DEDUP_REMOVED lines=44> */
.L_x_33522:
[----:B------:R-:W-:Y:S05]  /*bd70*/  BSYNC B0 ;  /* 0x0000000000007941 */ /* 0x000fea0003800000 */
.L_x_33521:
        /* <DEDUP_REMOVED lines=13> */
.L_x_33525:
        /* <DEDUP_REMOVED lines=12> */
.L_x_33528:
[----:B------:R-:W-:Y:S02]  /*bf10*/  IMAD.MOV.U32 R0, RZ, RZ, R14 ;  /* 0x000000ffff007224 */ /* 0x000fe400078e000e */
.L_x_33529:
[----:B------:R-:W-:Y:S05]  /*bf20*/  BSYNC B0 ;  /* 0x0000000000007941 */ /* 0x000fea0003800000 */
.L_x_33527:
        /* <DEDUP_REMOVED lines=19> */
.L_x_33533:
[----:B------:R-:W-:Y:S05]  /*c060*/  BSYNC B1 ;  /* 0x0000000000017941 */ /* 0x000fea0003800000 */
.L_x_33532:
        /* <DEDUP_REMOVED lines=44> */
.L_x_33531:
[----:B------:R-:W-:Y:S05]  /*c330*/  BSYNC B0 ;  /* 0x0000000000007941 */ /* 0x000fea0003800000 */
.L_x_33530:
        /* <DEDUP_REMOVED lines=9> */
.L_x_33526:
        /* <DEDUP_REMOVED lines=47> */
.L_x_33534:
        /* <DEDUP_REMOVED lines=20> */
.L_x_33536:
[----:B------:R-:W-:Y:S02]  /*c800*/  IMAD.MOV.U32 R24, RZ, RZ, R14 ;  /* 0x000000ffff187224 */ /* 0x000fe400078e000e */
.L_x_33537:
[----:B------:R-:W-:Y:S05]  /*c810*/  BSYNC B0 ;  /* 0x0000000000007941 */ /* 0x000fea0003800000 */
.L_x_33535:
        /* <DEDUP_REMOVED lines=16> */
.L_x_33541:
[----:B------:R-:W-:Y:S05]  /*c920*/  BSYNC B1 ;  /* 0x0000000000017941 */ /* 0x000fea0003800000 */
.L_x_33540:
        /* <DEDUP_REMOVED lines=44> */
.L_x_33539:
[----:B------:R-:W-:Y:S05]  /*cbf0*/  BSYNC B0 ;  /* 0x0000000000007941 */ /* 0x000fea0003800000 */
.L_x_33538:
        /* <DEDUP_REMOVED lines=15> */
.L_x_33542:
        /* <DEDUP_REMOVED lines=12> */
.L_x_33545:
[----:B------:R-:W-:Y:S02]  /*cdb0*/  IMAD.MOV.U32 R8, RZ, RZ, R14 ;  /* 0x000000ffff087224 */ /* 0x000fe400078e000e */
.L_x_33546:
[----:B------:R-:W-:Y:S05]  /*cdc0*/  BSYNC B0 ;  /* 0x0000000000007941 */ /* 0x000fea0003800000 */
.L_x_33544:
        /* <DEDUP_REMOVED lines=16> */
.L_x_33550:
[----:B------:R-:W-:Y:S05]  /*ced0*/  BSYNC B1 ;  /* 0x0000000000017941 */ /* 0x000fea0003800000 */
.L_x_33549:
        /* <DEDUP_REMOVED lines=44> */
.L_x_33548:
[----:B------:R-:W-:Y:S05]  /*d1a0*/  BSYNC B0 ;  /* 0x0000000000007941 */ /* 0x000fea0003800000 */
.L_x_33547:
        /* <DEDUP_REMOVED lines=9> */
.L_x_33543:
        /* <DEDUP_REMOVED lines=12> */
.L_x_33552:
[----:B------:R-:W-:Y:S02]  /*d300*/  IMAD.MOV.U32 R20, RZ, RZ, R14 ;  /* 0x000000ffff147224 */ /* 0x000fe400078e000e */
.L_x_33553:
[----:B------:R-:W-:Y:S05]  /*d310*/  BSYNC B0 ;  /* 0x0000000000007941 */ /* 0x000fea0003800000 */
.L_x_33551:
        /* <DEDUP_REMOVED lines=16> */
.L_x_33557:
[----:B------:R-:W-:Y:S05]  /*d420*/  BSYNC B1 ;  /* 0x0000000000017941 */ /* 0x000fea0003800000 */
.L_x_33556:
        /* <DEDUP_REMOVED lines=8> */
[----:B------:R-:W-:-:S03]  /*d4b0*/  MOV R21, RZ ;  /* 0x000000ff00157202 */ /* 0x000fc60000000f00 */
        /* <DEDUP_REMOVED lines=35> */
.L_x_33555:
[----:B------:R-:W-:Y:S05]  /*d6f0*/  BSYNC B0 ;  /* 0x0000000000007941 */ /* 0x000fea0003800000 */
.L_x_33554:
        /* <DEDUP_REMOVED lines=14> */
.L_x_33558:
        /* <DEDUP_REMOVED lines=12> */
.L_x_33561:
[----:B------:R-:W-:Y:S02]  /*d8a0*/  IMAD.MOV.U32 R7, RZ, RZ, R14 ;  /* 0x000000ffff077224 */ /* 0x000fe400078e000e */
.L_x_33562:
[----:B------:R-:W-:Y:S05]  /*d8b0*/  BSYNC B0 ;  /* 0x0000000000007941 */ /* 0x000fea0003800000 */
.L_x_33560:
        /* <DEDUP_REMOVED lines=16> */
.L_x_33566:
[----:B------:R-:W-:Y:S05]  /*d9c0*/  BSYNC B1 ;  /* 0x0000000000017941 */ /* 0x000fea0003800000 */
.L_x_33565:
        /* <DEDUP_REMOVED lines=44> */
.L_x_33564:
[----:B------:R-:W-:Y:S05]  /*dc90*/  BSYNC B0 ;  /* 0x0000000000007941 */ /* 0x000fea0003800000 */
.L_x_33563:
        /* <DEDUP_REMOVED lines=9> */
.L_x_33559:
        /* <DEDUP_REMOVED lines=12> */
.L_x_33568:
[----:B------:R-:W-:Y:S02]  /*ddf0*/  IMAD.MOV.U32 R16, RZ, RZ, R14 ;  /* 0x000000ffff107224 */ /* 0x000fe400078e000e */
.L_x_33569:
[----:B------:R-:W-:Y:S05]  /*de00*/  BSYNC B0 ;  /* 0x0000000000007941 */ /* 0x000fea0003800000 */
.L_x_33567:
        /* <DEDUP_REMOVED lines=16> */
.L_x_33573:
[----:B------:R-:W-:Y:S05]  /*df10*/  BSYNC B1 ;  /* 0x0000000000017941 */ /* 0x000fea0003800000 */
.L_x_33572:
        /* <DEDUP_REMOVED lines=44> */
.L_x_33571:
[----:B------:R-:W-:Y:S05]  /*e1e0*/  BSYNC B0 ;  /* 0x0000000000007941 */ /* 0x000fea0003800000 */
.L_x_33570:
        /* <DEDUP_REMOVED lines=14> */
.L_x_33574:
        /* <DEDUP_REMOVED lines=12> */
.L_x_33577:
[----:B------:R-:W-:Y:S02]  /*e390*/  IMAD.MOV.U32 R6, RZ, RZ, R14 ;  /* 0x000000ffff067224 */ /* 0x000fe400078e000e */
.L_x_33578:
[----:B------:R-:W-:Y:S05]  /*e3a0*/  BSYNC B0 ;  /* 0x0000000000007941 */ /* 0x000fea0003800000 */
.L_x_33576:
        /* <DEDUP_REMOVED lines=16> */
.L_x_33582:
[----:B------:R-:W-:Y:S05]  /*e4b0*/  BSYNC B1 ;  /* 0x0000000000017941 */ /* 0x000fea0003800000 */
.L_x_33581:
        /* <DEDUP_REMOVED lines=44> */
.L_x_33580:
[----:B------:R-:W-:Y:S05]  /*e780*/  BSYNC B0 ;  /* 0x0000000000007941 */ /* 0x000fea0003800000 */
.L_x_33579:
        /* <DEDUP_REMOVED lines=9> */
.L_x_33575:
        /* <DEDUP_REMOVED lines=12> */
.L_x_33584:
[----:B------:R-:W-:Y:S02]  /*e8e0*/  IMAD.MOV.U32 R16, RZ, RZ, R14 ;  /* 0x000000ffff107224 */ /* 0x000fe400078e000e */
.L_x_33585:
[----:B------:R-:W-:Y:S05]  /*e8f0*/  BSYNC B0 ;  /* 0x0000000000007941 */ /* 0x000fea0003800000 */
.L_x_33583:
        /* <DEDUP_REMOVED lines=16> */
.L_x_33589:
[----:B------:R-:W-:Y:S05]  /*ea00*/  BSYNC B1 ;  /* 0x0000000000017941 */ /* 0x000fea0003800000 */
.L_x_33588:
        /* <DEDUP_REMOVED lines=44> */
.L_x_33587:
[----:B------:R-:W-:Y:S05]  /*ecd0*/  BSYNC B0 ;  /* 0x0000000000007941 */ /* 0x000fea0003800000 */
.L_x_33586:
        /* <DEDUP_REMOVED lines=12> */
.L_x_33590:
        /* <DEDUP_REMOVED lines=12> */
.L_x_33593:
[----:B------:R-:W-:Y:S02]  /*ee60*/  MOV R5, R14 ;  /* 0x0000000e00057202 */ /* 0x000fe40000000f00 */
.L_x_33594:
[----:B------:R-:W-:Y:S05]  /*ee70*/  BSYNC B0 ;  /* 0x0000000000007941 */ /* 0x000fea0003800000 */
.L_x_33592:
        /* <DEDUP_REMOVED lines=16> */
.L_x_33598:
[----:B------:R-:W-:Y:S05]  /*ef80*/  BSYNC B1 ;  /* 0x0000000000017941 */ /* 0x000fea0003800000 */
.L_x_33597:
        /* <DEDUP_REMOVED lines=44> */
.L_x_33596:
[----:B------:R-:W-:Y:S05]  /*f250*/  BSYNC B0 ;  /* 0x0000000000007941 */ /* 0x000fea0003800000 */
.L_x_33595:
        /* <DEDUP_REMOVED lines=9> */
.L_x_33591:
        /* <DEDUP_REMOVED lines=12> */
.L_x_33600:
[----:B------:R-:W-:Y:S02]  /*f3b0*/  MOV R16, R14 ;  /* 0x0000000e00107202 */ /* 0x000fe40000000f00 */
.L_x_33601:
[----:B------:R-:W-:Y:S05]  /*f3c0*/  BSYNC B0 ;  /* 0x0000000000007941 */ /* 0x000fea0003800000 */
.L_x_33599:
        /* <DEDUP_REMOVED lines=16> */
.L_x_33605:
[----:B------:R-:W-:Y:S05]  /*f4d0*/  BSYNC B1 ;  /* 0x0000000000017941 */ /* 0x000fea0003800000 */
.L_x_33604:
        /* <DEDUP_REMOVED lines=44> */
.L_x_33603:
[----:B------:R-:W-:Y:S05]  /*f7a0*/  BSYNC B0 ;  /* 0x0000000000007941 */ /* 0x000fea0003800000 */
.L_x_33602:
        /* <DEDUP_REMOVED lines=12> */
.L_x_33606:
        /* <DEDUP_REMOVED lines=12> */
.L_x_33609:
[----:B------:R-:W-:Y:S02]  /*f930*/  IMAD.MOV.U32 R4, RZ, RZ, R14 ;  /* 0x000000ffff047224 */ /* 0x000fe400078e000e */
.L_x_33610:
[----:B------:R-:W-:Y:S05]  /*f940*/  BSYNC B0 ;  /* 0x0000000000007941 */ /* 0x000fea0003800000 */
.L_x_33608:
        /* <DEDUP_REMOVED lines=16> */
.L_x_33614:
[----:B------:R-:W-:Y:S05]  /*fa50*/  BSYNC B1 ;  /* 0x0000000000017941 */ /* 0x000fea0003800000 */
.L_x_33613:
        /* <DEDUP_REMOVED lines=44> */
.L_x_33612:
[----:B------:R-:W-:Y:S05]  /*fd20*/  BSYNC B0 ;  /* 0x0000000000007941 */ /* 0x000fea0003800000 */
.L_x_33611:
        /* <DEDUP_REMOVED lines=9> */
.L_x_33607:
        /* <DEDUP_REMOVED lines=12> */
.L_x_33616:
[----:B------:R-:W-:Y:S02]  /*fe80*/  IMAD.MOV.U32 R22, RZ, RZ, R14 ;  /* 0x000000ffff167224 */ /* 0x000fe400078e000e */
.L_x_33617:
[----:B------:R-:W-:Y:S05]  /*fe90*/  BSYNC B0 ;  /* 0x0000000000007941 */ /* 0x000fea0003800000 */
.L_x_33615:
        /* <DEDUP_REMOVED lines=16> */
.L_x_33621:
[----:B------:R-:W-:Y:S05]  /*ffa0*/  BSYNC B1 ;  /* 0x0000000000017941 */ /* 0x000fea0003800000 */
.L_x_33620:
        /* <DEDUP_REMOVED lines=44> */
.L_x_33619:
[----:B------:R-:W-:Y:S05]  /*10270*/  BSYNC B0 ;  /* 0x0000000000007941 */ /* 0x000fea0003800000 */
.L_x_33618:
        /* <DEDUP_REMOVED lines=12> */
.L_x_33622:
        /* <DEDUP_REMOVED lines=12> */
.L_x_33625:
[----:B------:R-:W-:Y:S02]  /*10400*/  IMAD.MOV.U32 R3, RZ, RZ, R14 ;  /* 0x000000ffff037224 */ /* 0x000fe400078e000e */
.L_x_33626:
[----:B------:R-:W-:Y:S05]  /*10410*/  BSYNC B0 ;  /* 0x0000000000007941 */ /* 0x000fea0003800000 */
.L_x_33624:
        /* <DEDUP_REMOVED lines=16> */
.L_x_33630:
[----:B------:R-:W-:Y:S05]  /*10520*/  BSYNC B1 ;  /* 0x0000000000017941 */ /* 0x000fea0003800000 */
.L_x_33629:
        /* <DEDUP_REMOVED lines=44> */
.L_x_33628:
[----:B------:R-:W-:Y:S05]  /*107f0*/  BSYNC B0 ;  /* 0x0000000000007941 */ /* 0x000fea0003800000 */
.L_x_33627:
        /* <DEDUP_REMOVED lines=9> */
.L_x_33623:
        /* <DEDUP_REMOVED lines=12> */
.L_x_33632:
[----:B------:R-:W-:Y:S02]  /*10950*/  IMAD.MOV.U32 R18, RZ, RZ, R14 ;  /* 0x000000ffff127224 */ /* 0x000fe400078e000e */
.L_x_33633:
[----:B------:R-:W-:Y:S05]  /*10960*/  BSYNC B0 ;  /* 0x0000000000007941 */ /* 0x000fea0003800000 */
.L_x_33631:
        /* <DEDUP_REMOVED lines=16> */
.L_x_33637:
[----:B------:R-:W-:Y:S05]  /*10a70*/  BSYNC B1 ;  /* 0x0000000000017941 */ /* 0x000fea0003800000 */
.L_x_33636:
        /* <DEDUP_REMOVED lines=44> */
.L_x_33635:
[----:B------:R-:W-:Y:S05]  /*10d40*/  BSYNC B0 ;  /* 0x0000000000007941 */ /* 0x000fea0003800000 */
.L_x_33634:
        /* <DEDUP_REMOVED lines=12> */
.L_x_33638:
        /* <DEDUP_REMOVED lines=12> */
.L_x_33641:
[----:B------:R-:W-:Y:S02]  /*10ed0*/  IMAD.MOV.U32 R2, RZ, RZ, R14 ;  /* 0x000000ffff027224 */ /* 0x000fe400078e000e */
.L_x_33642:
[----:B------:R-:W-:Y:S05]  /*10ee0*/  BSYNC B0 ;  /* 0x0000000000007941 */ /* 0x000fea0003800000 */
.L_x_33640:
        /* <DEDUP_REMOVED lines=16> */
.L_x_33646:
[----:B------:R-:W-:Y:S05]  /*10ff0*/  BSYNC B1 ;  /* 0x0000000000017941 */ /* 0x000fea0003800000 */
.L_x_33645:
        /* <DEDUP_REMOVED lines=44> */
.L_x_33644:
[----:B------:R-:W-:Y:S05]  /*112c0*/  BSYNC B0 ;  /* 0x0000000000007941 */ /* 0x000fea0003800000 */
.L_x_33643:
        /* <DEDUP_REMOVED lines=9> */
.L_x_33639:
        /* <DEDUP_REMOVED lines=12> */
.L_x_33648:
[----:B------:R-:W-:Y:S02]  /*11420*/  IMAD.MOV.U32 R16, RZ, RZ, R14 ;  /* 0x000000ffff107224 */ /* 0x000fe400078e000e */
.L_x_33649:
[----:B------:R-:W-:Y:S05]  /*11430*/  BSYNC B0 ;  /* 0x0000000000007941 */ /* 0x000fea0003800000 */
.L_x_33647:
        /* <DEDUP_REMOVED lines=16> */
.L_x_33653:
[----:B------:R-:W-:Y:S05]  /*11540*/  BSYNC B1 ;  /* 0x0000000000017941 */ /* 0x000fea0003800000 */
.L_x_33652:
        /* <DEDUP_REMOVED lines=44> */
.L_x_33651:
[----:B------:R-:W-:Y:S05]  /*11810*/  BSYNC B0 ;  /* 0x0000000000007941 */ /* 0x000fea0003800000 */
.L_x_33650:
        /* <DEDUP_REMOVED lines=13> */
.L_x_33654:
        /* <DEDUP_REMOVED lines=12> */
.L_x_33657:
[----:B------:R-:W-:Y:S02]  /*119b0*/  IMAD.MOV.U32 R0, RZ, RZ, R14 ;  /* 0x000000ffff007224 */ /* 0x000fe400078e000e */
.L_x_33658:
[----:B------:R-:W-:Y:S05]  /*119c0*/  BSYNC B0 ;  /* 0x0000000000007941 */ /* 0x000fea0003800000 */
.L_x_33656:
        /* <DEDUP_REMOVED lines=19> */
.L_x_33662:
[----:B------:R-:W-:Y:S05]  /*11b00*/  BSYNC B1 ;  /* 0x0000000000017941 */ /* 0x000fea0003800000 */
.L_x_33661:
        /* <DEDUP_REMOVED lines=44> */
.L_x_33660:
[----:B------:R-:W-:Y:S05]  /*11dd0*/  BSYNC B0 ;  /* 0x0000000000007941 */ /* 0x000fea0003800000 */
.L_x_33659:
        /* <DEDUP_REMOVED lines=9> */
.L_x_33655:
        /* <DEDUP_REMOVED lines=46> */
.L_x_33663:
        /* <DEDUP_REMOVED lines=19> */
.L_x_33665:
[----:B------:R-:W-:Y:S02]  /*12280*/  IMAD.MOV.U32 R24, RZ, RZ, R14 ;  /* 0x000000ffff187224 */ /* 0x000fe400078e000e */
.L_x_33666:
[----:B------:R-:W-:Y:S05]  /*12290*/  BSYNC B0 ;  /* 0x0000000000007941 */ /* 0x000fea0003800000 */
.L_x_33664:
        /* <DEDUP_REMOVED lines=16> */
.L_x_33670:
[----:B------:R-:W-:Y:S05]  /*123a0*/  BSYNC B1 ;  /* 0x0000000000017941 */ /* 0x000fea0003800000 */
.L_x_33669:
        /* <DEDUP_REMOVED lines=44> */
.L_x_33668:
[----:B------:R-:W-:Y:S05]  /*12670*/  BSYNC B0 ;  /* 0x0000000000007941 */ /* 0x000fea0003800000 */
.L_x_33667:
        /* <DEDUP_REMOVED lines=15> */
.L_x_33671:
        /* <DEDUP_REMOVED lines=12> */
.L_x_33674:
[----:B------:R-:W-:Y:S02]  /*12830*/  IMAD.MOV.U32 R8, RZ, RZ, R14 ;  /* 0x000000ffff087224 */ /* 0x000fe400078e000e */
.L_x_33675:
[----:B------:R-:W-:Y:S05]  /*12840*/  BSYNC B0 ;  /* 0x0000000000007941 */ /* 0x000fea0003800000 */
.L_x_33673:
        /* <DEDUP_REMOVED lines=16> */
.L_x_33679:
[----:B------:R-:W-:Y:S05]  /*12950*/  BSYNC B1 ;  /* 0x0000000000017941 */ /* 0x000fea0003800000 */
.L_x_33678:
        /* <DEDUP_REMOVED lines=44> */
.L_x_33677:
[----:B------:R-:W-:Y:S05]  /*12c20*/  BSYNC B0 ;  /* 0x0000000000007941 */ /* 0x000fea0003800000 */
.L_x_33676:
        /* <DEDUP_REMOVED lines=9> */
.L_x_33672:
        /* <DEDUP_REMOVED lines=12> */
.L_x_33681:
[----:B------:R-:W-:Y:S02]  /*12d80*/  IMAD.MOV.U32 R20, RZ, RZ, R14 ;  /* 0x000000ffff147224 */ /* 0x000fe400078e000e */
.L_x_33682:
[----:B------:R-:W-:Y:S05]  /*12d90*/  BSYNC B0 ;  /* 0x0000000000007941 */ /* 0x000fea0003800000 */
.L_x_33680:
        /* <DEDUP_REMOVED lines=16> */
.L_x_33686:
[----:B------:R-:W-:Y:S05]  /*12ea0*/  BSYNC B1 ;  /* 0x0000000000017941 */ /* 0x000fea0003800000 */
.L_x_33685:
        /* <DEDUP_REMOVED lines=44> */
.L_x_33684:
[----:B------:R-:W-:Y:S05]  /*13170*/  BSYNC B0 ;  /* 0x0000000000007941 */ /* 0x000fea0003800000 */
.L_x_33683:
        /* <DEDUP_REMOVED lines=14> */
.L_x_33687:
        /* <DEDUP_REMOVED lines=12> */
.L_x_33690:
[----:B------:R-:W-:Y:S02]  /*13320*/  IMAD.MOV.U32 R7, RZ, RZ, R14 ;  /* 0x000000ffff077224 */ /* 0x000fe400078e000e */
.L_x_33691:
[----:B------:R-:W-:Y:S05]  /*13330*/  BSYNC B0 ;  /* 0x0000000000007941 */ /* 0x000fea0003800000 */
.L_x_33689:
        /* <DEDUP_REMOVED lines=16> */
.L_x_33695:
[----:B------:R-:W-:Y:S05]  /*13440*/  BSYNC B1 ;  /* 0x0000000000017941 */ /* 0x000fea0003800000 */
.L_x_33694:
        /* <DEDUP_REMOVED lines=44> */
.L_x_33693:
[----:B------:R-:W-:Y:S05]  /*13710*/  BSYNC B0 ;  /* 0x0000000000007941 */ /* 0x000fea0003800000 */
.L_x_33692:
        /* <DEDUP_REMOVED lines=9> */
.L_x_33688:
        /* <DEDUP_REMOVED lines=12> */
.L_x_33697:
[----:B------:R-:W-:Y:S02]  /*13870*/  IMAD.MOV.U32 R16, RZ, RZ, R14 ;  /* 0x000000ffff107224 */ /* 0x000fe400078e000e */
.L_x_33698:
[----:B------:R-:W-:Y:S05]  /*13880*/  BSYNC B0 ;  /* 0x0000000000007941 */ /* 0x000fea0003800000 */
.L_x_33696:
        /* <DEDUP_REMOVED lines=16> */
.L_x_33702:
[----:B------:R-:W-:Y:S05]  /*13990*/  BSYNC B1 ;  /* 0x0000000000017941 */ /* 0x000fea0003800000 */
.L_x_33701:
        /* <DEDUP_REMOVED lines=44> */
.L_x_33700:
[----:B------:R-:W-:Y:S05]  /*13c60*/  BSYNC B0 ;  /* 0x0000000000007941 */ /* 0x000fea0003800000 */
.L_x_33699:
        /* <DEDUP_REMOVED lines=14> */
.L_x_33703:
        /* <DEDUP_REMOVED lines=12> */
.L_x_33706:
[----:B------:R-:W-:Y:S02]  /*13e10*/  MOV R6, R14 ;  /* 0x0000000e00067202 */ /* 0x000fe40000000f00 */
.L_x_33707:
[----:B------:R-:W-:Y:S05]  /*13e20*/  BSYNC B0 ;  /* 0x0000000000007941 */ /* 0x000fea0003800000 */
.L_x_33705:
        /* <DEDUP_REMOVED lines=16> */
.L_x_33711:
[----:B------:R-:W-:Y:S05]  /*13f30*/  BSYNC B1 ;  /* 0x0000000000017941 */ /* 0x000fea0003800000 */
.L_x_33710:
        /* <DEDUP_REMOVED lines=44> */
.L_x_33709:
[----:B------:R-:W-:Y:S05]  /*14200*/  BSYNC B0 ;  /* 0x0000000000007941 */ /* 0x000fea0003800000 */
.L_x_33708:
        /* <DEDUP_REMOVED lines=9> */
.L_x_33704:
        /* <DEDUP_REMOVED lines=12> */
.L_x_33713:
[----:B------:R-:W-:Y:S02]  /*14360*/  MOV R16, R14 ;  /* 0x0000000e00107202 */ /* 0x000fe40000000f00 */
.L_x_33714:
[----:B------:R-:W-:Y:S05]  /*14370*/  BSYNC B0 ;  /* 0x0000000000007941 */ /* 0x000fea0003800000 */
.L_x_33712:
        /* <DEDUP_REMOVED lines=16> */
.L_x_33718:
[----:B------:R-:W-:Y:S05]  /*14480*/  BSYNC B1 ;  /* 0x0000000000017941 */ /* 0x000fea0003800000 */
.L_x_33717:
        /* <DEDUP_REMOVED lines=44> */
.L_x_33716:
[----:B------:R-:W-:Y:S05]  /*14750*/  BSYNC B0 ;  /* 0x0000000000007941 */ /* 0x000fea0003800000 */
.L_x_33715:
        /* <DEDUP_REMOVED lines=12> */
.L_x_33719:
        /* <DEDUP_REMOVED lines=12> */
.L_x_33722:
[----:B------:R-:W-:Y:S02]  /*148e0*/  IMAD.MOV.U32 R5, RZ, RZ, R14 ;  /* 0x000000ffff057224 */ /* 0x000fe400078e000e */
.L_x_33723:
[----:B------:R-:W-:Y:S05]  /*148f0*/  BSYNC B0 ;  /* 0x0000000000007941 */ /* 0x000fea0003800000 */
.L_x_33721:
        /* <DEDUP_REMOVED lines=16> */
.L_x_33727:
[----:B------:R-:W-:Y:S05]  /*14a00*/  BSYNC B1 ;  /* 0x0000000000017941 */ /* 0x000fea0003800000 */
.L_x_33726:
        /* <DEDUP_REMOVED lines=44> */
.L_x_33725:
[----:B------:R-:W-:Y:S05]  /*14cd0*/  BSYNC B0 ;  /* 0x0000000000007941 */ /* 0x000fea0003800000 */
.L_x_33724:
        /* <DEDUP_REMOVED lines=9> */
.L_x_33720:
        /* <DEDUP_REMOVED lines=12> */
.L_x_33729:
[----:B------:R-:W-:Y:S02]  /*14e30*/  IMAD.MOV.U32 R16, RZ, RZ, R14 ;  /* 0x000000ffff107224 */ /* 0x000fe400078e000e */
.L_x_33730:
[----:B------:R-:W-:Y:S05]  /*14e40*/  BSYNC B0 ;  /* 0x0000000000007941 */ /* 0x000fea0003800000 */
.L_x_33728:
        /* <DEDUP_REMOVED lines=16> */
.L_x_33734:
[----:B------:R-:W-:Y:S05]  /*14f50*/  BSYNC B1 ;  /* 0x0000000000017941 */ /* 0x000fea0003800000 */
.L_x_33733:
        /* <DEDUP_REMOVED lines=44> */
.L_x_33732:
[----:B------:R-:W-:Y:S05]  /*15220*/  BSYNC B0 ;  /* 0x0000000000007941 */ /* 0x000fea0003800000 */
.L_x_33731:
        /* <DEDUP_REMOVED lines=12> */
.L_x_33735:
        /* <DEDUP_REMOVED lines=12> */
.L_x_33738:
[----:B------:R-:W-:Y:S02]  /*153b0*/  IMAD.MOV.U32 R4, RZ, RZ, R14 ;  /* 0x000000ffff047224 */ /* 0x000fe400078e000e */
.L_x_33739:
[----:B------:R-:W-:Y:S05]  /*153c0*/  BSYNC B0 ;  /* 0x0000000000007941 */ /* 0x000fea0003800000 */
.L_x_33737:
        /* <DEDUP_REMOVED lines=16> */
.L_x_33743:
[----:B------:R-:W-:Y:S05]  /*154d0*/  BSYNC B1 ;  /* 0x0000000000017941 */ /* 0x000fea0003800000 */
.L_x_33742:
        /* <DEDUP_REMOVED lines=44> */
.L_x_33741:
[----:B------:R-:W-:Y:S05]  /*157a0*/  BSYNC B0 ;  /* 0x0000000000007941 */ /* 0x000fea0003800000 */
.L_x_33740:
        /* <DEDUP_REMOVED lines=9> */
.L_x_33736:
        /* <DEDUP_REMOVED lines=12> */
.L_x_33745:
[----:B------:R-:W-:Y:S02]  /*15900*/  IMAD.MOV.U32 R22, RZ, RZ, R14 ;  /* 0x000000ffff167224 */ /* 0x000fe400078e000e */
.L_x_33746:
[----:B------:R-:W-:Y:S05]  /*15910*/  BSYNC B0 ;  /* 0x0000000000007941 */ /* 0x000fea0003800000 */
.L_x_33744:
        /* <DEDUP_REMOVED lines=16> */
.L_x_33750:
[----:B------:R-:W-:Y:S05]  /*15a20*/  BSYNC B1 ;  /* 0x0000000000017941 */ /* 0x000fea0003800000 */
.L_x_33749:
        /* <DEDUP_REMOVED lines=44> */
.L_x_33748:
[----:B------:R-:W-:Y:S05]  /*15cf0*/  BSYNC B0 ;  /* 0x0000000000007941 */ /* 0x000fea0003800000 */
.L_x_33747:
        /* <DEDUP_REMOVED lines=12> */
.L_x_33751:
        /* <DEDUP_REMOVED lines=12> */
.L_x_33754:
[----:B------:R-:W-:Y:S02]  /*15e80*/  IMAD.MOV.U32 R3, RZ, RZ, R14 ;  /* 0x000000ffff037224 */ /* 0x000fe400078e000e */
.L_x_33755:
[----:B------:R-:W-:Y:S05]  /*15e90*/  BSYNC B0 ;  /* 0x0000000000007941 */ /* 0x000fea0003800000 */
.L_x_33753:
        /* <DEDUP_REMOVED lines=16> */
.L_x_33759:
[----:B------:R-:W-:Y:S05]  /*15fa0*/  BSYNC B1 ;  /* 0x0000000000017941 */ /* 0x000fea0003800000 */
.L_x_33758:
        /* <DEDUP_REMOVED lines=44> */
.L_x_33757:
[----:B------:R-:W-:Y:S05]  /*16270*/  BSYNC B0 ;  /* 0x0000000000007941 */ /* 0x000fea0003800000 */
.L_x_33756:
        /* <DEDUP_REMOVED lines=9> */
.L_x_33752:
        /* <DEDUP_REMOVED lines=12> */
.L_x_33761:
[----:B------:R-:W-:Y:S02]  /*163d0*/  IMAD.MOV.U32 R18, RZ, RZ, R14 ;  /* 0x000000ffff127224 */ /* 0x000fe400078e000e */
.L_x_33762:
[----:B------:R-:W-:Y:S05]  /*163e0*/  BSYNC B0 ;  /* 0x0000000000007941 */ /* 0x000fea0003800000 */
.L_x_33760:
        /* <DEDUP_REMOVED lines=16> */
.L_x_33766:
[----:B------:R-:W-:Y:S05]  /*164f0*/  BSYNC B1 ;  /* 0x0000000000017941 */ /* 0x000fea0003800000 */
.L_x_33765:
        /* <DEDUP_REMOVED lines=44> */
.L_x_33764:
[----:B------:R-:W-:Y:S05]  /*167c0*/  BSYNC B0 ;  /* 0x0000000000007941 */ /* 0x000fea0003800000 */
.L_x_33763:
        /* <DEDUP_REMOVED lines=12> */
.L_x_33767:
        /* <DEDUP_REMOVED lines=12> */
.L_x_33770:
[----:B------:R-:W-:Y:S02]  /*16950*/  IMAD.MOV.U32 R2, RZ, RZ, R14 ;  /* 0x000000ffff027224 */ /* 0x000fe400078e000e */
.L_x_33771:
[----:B------:R-:W-:Y:S05]  /*16960*/  BSYNC B0 ;  /* 0x0000000000007941 */ /* 0x000fea0003800000 */
.L_x_33769:
        /* <DEDUP_REMOVED lines=16> */
.L_x_33775:
[----:B------:R-:W-:Y:S05]  /*16a70*/  BSYNC B1 ;  /* 0x0000000000017941 */ /* 0x000fea0003800000 */
.L_x_33774:
        /* <DEDUP_REMOVED lines=44> */
.L_x_33773:
[----:B------:R-:W-:Y:S05]  /*16d40*/  BSYNC B0 ;  /* 0x0000000000007941 */ /* 0x000fea0003800000 */
.L_x_33772:
        /* <DEDUP_REMOVED lines=9> */
.L_x_33768:
        /* <DEDUP_REMOVED lines=12> */
.L_x_33777:
[----:B------:R-:W-:Y:S02]  /*16ea0*/  IMAD.MOV.U32 R16, RZ, RZ, R14 ;  /* 0x000000ffff107224 */ /* 0x000fe400078e000e */
.L_x_33778:
[----:B------:R-:W-:Y:S05]  /*16eb0*/  BSYNC B0 ;  /* 0x0000000000007941 */ /* 0x000fea0003800000 */
.L_x_33776:
        /* <DEDUP_REMOVED lines=16> */
.L_x_33782:
[----:B------:R-:W-:Y:S05]  /*16fc0*/  BSYNC B1 ;  /* 0x0000000000017941 */ /* 0x000fea0003800000 */
.L_x_33781:
        /* <DEDUP_REMOVED lines=44> */
.L_x_33780:
[----:B------:R-:W-:Y:S05]  /*17290*/  BSYNC B0 ;  /* 0x0000000000007941 */ /* 0x000fea0003800000 */
.L_x_33779:
        /* <DEDUP_REMOVED lines=13> */
.L_x_33783:
        /* <DEDUP_REMOVED lines=12> */
.L_x_33786:
[----:B------:R-:W-:Y:S02]  /*17430*/  MOV R0, R14 ;  /* 0x0000000e00007202 */ /* 0x000fe40000000f00 */
.L_x_33787:
[----:B------:R-:W-:Y:S05]  /*17440*/  BSYNC B0 ;  /* 0x0000000000007941 */ /* 0x000fea0003800000 */
.L_x_33785:
        /* <DEDUP_REMOVED lines=19> */
.L_x_33791:
[----:B------:R-:W-:Y:S05]  /*17580*/  BSYNC B1 ;  /* 0x0000000000017941 */ /* 0x000fea0003800000 */
.L_x_33790:
        /* <DEDUP_REMOVED lines=44> */
.L_x_33789:
[----:B------:R-:W-:Y:S05]  /*17850*/  BSYNC B0 ;  /* 0x0000000000007941 */ /* 0x000fea0003800000 */
.L_x_33788:
        /* <DEDUP_REMOVED lines=9> */
.L_x_33784:
        /* <DEDUP_REMOVED lines=46> */
.L_x_33792:
        /* <DEDUP_REMOVED lines=19> */
.L_x_33794:
[----:B------:R-:W-:Y:S02]  /*17d00*/  IMAD.MOV.U32 R20, RZ, RZ, R14 ;  /* 0x000000ffff147224 */ /* 0x000fe400078e000e */
.L_x_33795:
[----:B------:R-:W-:Y:S05]  /*17d10*/  BSYNC B0 ;  /* 0x0000000000007941 */ /* 0x000fea0003800000 */
.L_x_33793:
        /* <DEDUP_REMOVED lines=16> */
.L_x_33799:
[----:B------:R-:W-:Y:S05]  /*17e20*/  BSYNC B1 ;  /* 0x0000000000017941 */ /* 0x000fea0003800000 */
.L_x_33798:
        /* <DEDUP_REMOVED lines=44> */
.L_x_33797:
[----:B------:R-:W-:Y:S05]  /*180f0*/  BSYNC B0 ;  /* 0x0000000000007941 */ /* 0x000fea0003800000 */
.L_x_33796:
        /* <DEDUP_REMOVED lines=15> */
.L_x_33800:
        /* <DEDUP_REMOVED lines=12> */
.L_x_33803:
[----:B------:R-:W-:Y:S02]  /*182b0*/  IMAD.MOV.U32 R8, RZ, RZ, R14 ;  /* 0x000000ffff087224 */ /* 0x000fe400078e000e */
.L_x_33804:
[----:B------:R-:W-:Y:S05]  /*182c0*/  BSYNC B0 ;  /* 0x0000000000007941 */ /* 0x000fea0003800000 */
.L_x_33802:
        /* <DEDUP_REMOVED lines=16> */
.L_x_33808:
[----:B------:R-:W-:Y:S05]  /*183d0*/  BSYNC B1 ;  /* 0x0000000000017941 */ /* 0x000fea0003800000 */
.L_x_33807:
        /* <DEDUP_REMOVED lines=44> */
.L_x_33806:
[----:B------:R-:W-:Y:S05]  /*186a0*/  BSYNC B0 ;  /* 0x0000000000007941 */ /* 0x000fea0003800000 */
.L_x_33805:
        /* <DEDUP_REMOVED lines=9> */
.L_x_33801:
        /* <DEDUP_REMOVED lines=12> */
.L_x_33810:
[----:B------:R-:W-:Y:S02]  /*18800*/  IMAD.MOV.U32 R24, RZ, RZ, R14 ;  /* 0x000000ffff187224 */ /* 0x000fe400078e000e */
.L_x_33811:
[----:B------:R-:W-:Y:S05]  /*18810*/  BSYNC B0 ;  /* 0x0000000000007941 */ /* 0x000fea0003800000 */
.L_x_33809:
        /* <DEDUP_REMOVED lines=16> */
.L_x_33815:
[----:B------:R-:W-:Y:S05]  /*18920*/  BSYNC B1 ;  /* 0x0000000000017941 */ /* 0x000fea0003800000 */
.L_x_33814:
        /* <DEDUP_REMOVED lines=44> */
.L_x_33813:
[----:B------:R-:W-:Y:S05]  /*18bf0*/  BSYNC B0 ;  /* 0x0000000000007941 */ /* 0x000fea0003800000 */
.L_x_33812:
        /* <DEDUP_REMOVED lines=14> */
.L_x_33816:
        /* <DEDUP_REMOVED lines=12> */
.L_x_33819:
[----:B------:R-:W-:Y:S02]  /*18da0*/  MOV R7, R14 ;  /* 0x0000000e00077202 */ /* 0x000fe40000000f00 */
.L_x_33820:
[----:B------:R-:W-:Y:S05]  /*18db0*/  BSYNC B0 ;  /* 0x0000000000007941 */ /* 0x000fea0003800000 */
.L_x_33818:
        /* <DEDUP_REMOVED lines=16> */
.L_x_33824:
[----:B------:R-:W-:Y:S05]  /*18ec0*/  BSYNC B1 ;  /* 0x0000000000017941 */ /* 0x000fea0003800000 */
.L_x_33823:
        /* <DEDUP_REMOVED lines=44> */
.L_x_33822:
[----:B------:R-:W-:Y:S05]  /*19190*/  BSYNC B0 ;  /* 0x0000000000007941 */ /* 0x000fea0003800000 */
.L_x_33821:
        /* <DEDUP_REMOVED lines=9> */
.L_x_33817:
        /* <DEDUP_REMOVED lines=12> */
.L_x_33826:
[----:B------:R-:W-:Y:S02]  /*192f0*/  MOV R16, R14 ;  /* 0x0000000e00107202 */ /* 0x000fe40000000f00 */
.L_x_33827:
[----:B------:R-:W-:Y:S05]  /*19300*/  BSYNC B0 ;  /* 0x0000000000007941 */ /* 0x000fea0003800000 */
.L_x_33825:
        /* <DEDUP_REMOVED lines=16> */
.L_x_33831:
[----:B------:R-:W-:Y:S05]  /*19410*/  BSYNC B1 ;  /* 0x0000000000017941 */ /* 0x000fea0003800000 */
.L_x_33830:
        /* <DEDUP_REMOVED lines=44> */
.L_x_33829:
[----:B------:R-:W-:Y:S05]  /*196e0*/  BSYNC B0 ;  /* 0x0000000000007941 */ /* 0x000fea0003800000 */
.L_x_33828:
        /* <DEDUP_REMOVED lines=14> */
.L_x_33832:
        /* <DEDUP_REMOVED lines=12> */
.L_x_33835:
[----:B------:R-:W-:Y:S02]  /*19890*/  IMAD.MOV.U32 R6, RZ, RZ, R14 ;  /* 0x000000ffff067224 */ /* 0x000fe400078e000e */
.L_x_33836:
[----:B------:R-:W-:Y:S05]  /*198a0*/  BSYNC B0 ;  /* 0x0000000000007941 */ /* 0x000fea0003800000 */
.L_x_33834:
        /* <DEDUP_REMOVED lines=16> */
.L_x_33840:
[----:B------:R-:W-:Y:S05]  /*199b0*/  BSYNC B1 ;  /* 0x0000000000017941 */ /* 0x000fea0003800000 */
.L_x_33839:
        /* <DEDUP_REMOVED lines=44> */
.L_x_33838:
[----:B------:R-:W-:Y:S05]  /*19c80*/  BSYNC B0 ;  /* 0x0000000000007941 */ /* 0x000fea0003800000 */
.L_x_33837:
        /* <DEDUP_REMOVED lines=9> */
.L_x_33833:
        /* <DEDUP_REMOVED lines=12> */
.L_x_33842:
[----:B------:R-:W-:Y:S02]  /*19de0*/  IMAD.MOV.U32 R16, RZ, RZ, R14 ;  /* 0x000000ffff107224 */ /* 0x000fe400078e000e */
.L_x_33843:
[----:B------:R-:W-:Y:S05]  /*19df0*/  BSYNC B0 ;  /* 0x0000000000007941 */ /* 0x000fea0003800000 */
.L_x_33841:
        /* <DEDUP_REMOVED lines=16> */
.L_x_33847:
[----:B------:R-:W-:Y:S05]  /*19f00*/  BSYNC B1 ;  /* 0x0000000000017941 */ /* 0x000fea0003800000 */
.L_x_33846:
        /* <DEDUP_REMOVED lines=44> */
.L_x_33845:
[----:B------:R-:W-:Y:S05]  /*1a1d0*/  BSYNC B0 ;  /* 0x0000000000007941 */ /* 0x000fea0003800000 */
.L_x_33844:
        /* <DEDUP_REMOVED lines=12> */
.L_x_33848:
        /* <DEDUP_REMOVED lines=12> */
.L_x_33851:
[----:B------:R-:W-:Y:S02]  /*1a360*/  IMAD.MOV.U32 R5, RZ, RZ, R14 ;  /* 0x000000ffff057224 */ /* 0x000fe400078e000e */
.L_x_33852:
[----:B------:R-:W-:Y:S05]  /*1a370*/  BSYNC B0 ;  /* 0x0000000000007941 */ /* 0x000fea0003800000 */
.L_x_33850:
        /* <DEDUP_REMOVED lines=16> */
.L_x_33856:
[----:B------:R-:W-:Y:S05]  /*1a480*/  BSYNC B1 ;  /* 0x0000000000017941 */ /* 0x000fea0003800000 */
.L_x_33855:
        /* <DEDUP_REMOVED lines=44> */
.L_x_33854:
[----:B------:R-:W-:Y:S05]  /*1a750*/  BSYNC B0 ;  /* 0x0000000000007941 */ /* 0x000fea0003800000 */
.L_x_33853:
        /* <DEDUP_REMOVED lines=9> */
.L_x_33849:
        /* <DEDUP_REMOVED lines=12> */
.L_x_33858:
[----:B------:R-:W-:Y:S02]  /*1a8b0*/  IMAD.MOV.U32 R22, RZ, RZ, R14 ;  /* 0x000000ffff167224 */ /* 0x000fe400078e000e */
.L_x_33859:
[----:B------:R-:W-:Y:S05]  /*1a8c0*/  BSYNC B0 ;  /* 0x0000000000007941 */ /* 0x000fea0003800000 */
.L_x_33857:
        /* <DEDUP_REMOVED lines=16> */
.L_x_33863:
[----:B------:R-:W-:Y:S05]  /*1a9d0*/  BSYNC B1 ;  /* 0x0000000000017941 */ /* 0x000fea0003800000 */
.L_x_33862:
        /* <DEDUP_REMOVED lines=44> */
.L_x_33861:
[----:B------:R-:W-:Y:S05]  /*1aca0*/  BSYNC B0 ;  /* 0x0000000000007941 */ /* 0x000fea0003800000 */
.L_x_33860:
        /* <DEDUP_REMOVED lines=12> */
.L_x_33864:
        /* <DEDUP_REMOVED lines=12> */
.L_x_33867:
[----:B------:R-:W-:Y:S02]  /*1ae30*/  IMAD.MOV.U32 R4, RZ, RZ, R14 ;  /* 0x000000ffff047224 */ /* 0x000fe400078e000e */
.L_x_33868:
[----:B------:R-:W-:Y:S05]  /*1ae40*/  BSYNC B0 ;  /* 0x0000000000007941 */ /* 0x000fea0003800000 */
.L_x_33866:
        /* <DEDUP_REMOVED lines=16> */
.L_x_33872:
[----:B------:R-:W-:Y:S05]  /*1af50*/  BSYNC B1 ;  /* 0x0000000000017941 */ /* 0x000fea0003800000 */
.L_x_33871:
        /* <DEDUP_REMOVED lines=44> */
.L_x_33870:
[----:B------:R-:W-:Y:S05]  /*1b220*/  BSYNC B0 ;  /* 0x0000000000007941 */ /* 0x000fea0003800000 */
.L_x_33869:
        /* <DEDUP_REMOVED lines=9> */
.L_x_33865:
        /* <DEDUP_REMOVED lines=12> */
.L_x_33874:
[----:B------:R-:W-:Y:S02]  /*1b380*/  IMAD.MOV.U32 R16, RZ, RZ, R14 ;  /* 0x000000ffff107224 */ /* 0x000fe400078e000e */
.L_x_33875:
[----:B------:R-:W-:Y:S05]  /*1b390*/  BSYNC B0 ;  /* 0x0000000000007941 */ /* 0x000fea0003800000 */
.L_x_33873:
        /* <DEDUP_REMOVED lines=16> */
.L_x_33879:
[----:B------:R-:W-:Y:S05]  /*1b4a0*/  BSYNC B1 ;  /* 0x0000000000017941 */ /* 0x000fea0003800000 */
.L_x_33878:
        /* <DEDUP_REMOVED lines=44> */
.L_x_33877:
[----:B------:R-:W-:Y:S05]  /*1b770*/  BSYNC B0 ;  /* 0x0000000000007941 */ /* 0x000fea0003800000 */
.L_x_33876:
        /* <DEDUP_REMOVED lines=12> */
.L_x_33880:
        /* <DEDUP_REMOVED lines=12> */
.L_x_33883:
[----:B------:R-:W-:Y:S02]  /*1b900*/  IMAD.MOV.U32 R3, RZ, RZ, R14 ;  /* 0x000000ffff037224 */ /* 0x000fe400078e000e */
.L_x_33884:
[----:B------:R-:W-:Y:S05]  /*1b910*/  BSYNC B0 ;  /* 0x0000000000007941 */ /* 0x000fea0003800000 */
.L_x_33882:
        /* <DEDUP_REMOVED lines=16> */
.L_x_33888:
[----:B------:R-:W-:Y:S05]  /*1ba20*/  BSYNC B1 ;  /* 0x0000000000017941 */ /* 0x000fea0003800000 */
.L_x_33887:
        /* <DEDUP_REMOVED lines=44> */
.L_x_33886:
[----:B------:R-:W-:Y:S05]  /*1bcf0*/  BSYNC B0 ;  /* 0x0000000000007941 */ /* 0x000fea0003800000 */
.L_x_33885:
        /* <DEDUP_REMOVED lines=9> */
.L_x_33881:
        /* <DEDUP_REMOVED lines=12> */
.L_x_33890:
[----:B------:R-:W-:Y:S02]  /*1be50*/  IMAD.MOV.U32 R16, RZ, RZ, R14 ;  /* 0x000000ffff107224 */ /* 0x000fe400078e000e */
.L_x_33891:
[----:B------:R-:W-:Y:S05]  /*1be60*/  BSYNC B0 ;  /* 0x0000000000007941 */ /* 0x000fea0003800000 */
.L_x_33889:
        /* <DEDUP_REMOVED lines=16> */
.L_x_33895:
[----:B------:R-:W-:Y:S05]  /*1bf70*/  BSYNC B1 ;  /* 0x0000000000017941 */ /* 0x000fea0003800000 */
.L_x_33894:
        /* <DEDUP_REMOVED lines=44> */
.L_x_33893:
[----:B------:R-:W-:Y:S05]  /*1c240*/  BSYNC B0 ;  /* 0x0000000000007941 */ /* 0x000fea0003800000 */
.L_x_33892:
        /* <DEDUP_REMOVED lines=12> */
.L_x_33896:
        /* <DEDUP_REMOVED lines=12> */
.L_x_33899:
[----:B------:R-:W-:Y:S02]  /*1c3d0*/  MOV R2, R14 ;  /* 0x0000000e00027202 */ /* 0x000fe40000000f00 */
.L_x_33900:
[----:B------:R-:W-:Y:S05]  /*1c3e0*/  BSYNC B0 ;  /* 0x0000000000007941 */ /* 0x000fea0003800000 */
.L_x_33898:
        /* <DEDUP_REMOVED lines=16> */
.L_x_33904:
[----:B------:R-:W-:Y:S05]  /*1c4f0*/  BSYNC B1 ;  /* 0x0000000000017941 */ /* 0x000fea0003800000 */
.L_x_33903:
        /* <DEDUP_REMOVED lines=44> */
.L_x_33902:
[----:B------:R-:W-:Y:S05]  /*1c7c0*/  BSYNC B0 ;  /* 0x0000000000007941 */ /* 0x000fea0003800000 */
.L_x_33901:
        /* <DEDUP_REMOVED lines=9> */
.L_x_33897:
        /* <DEDUP_REMOVED lines=12> */
.L_x_33906:
[----:B------:R-:W-:Y:S02]  /*1c920*/  MOV R18, R14 ;  /* 0x0000000e00127202 */ /* 0x000fe40000000f00 */
.L_x_33907:
[----:B------:R-:W-:Y:S05]  /*1c930*/  BSYNC B0 ;  /* 0x0000000000007941 */ /* 0x000fea0003800000 */
.L_x_33905:
        /* <DEDUP_REMOVED lines=16> */
.L_x_33911:
[----:B------:R-:W-:Y:S05]  /*1ca40*/  BSYNC B1 ;  /* 0x0000000000017941 */ /* 0x000fea0003800000 */
.L_x_33910:
        /* <DEDUP_REMOVED lines=44> */
.L_x_33909:
[----:B------:R-:W-:Y:S05]  /*1cd10*/  BSYNC B0 ;  /* 0x0000000000007941 */ /* 0x000fea0003800000 */
.L_x_33908:
        /* <DEDUP_REMOVED lines=13> */
.L_x_33912:
        /* <DEDUP_REMOVED lines=12> */
.L_x_33915:
[----:B------:R-:W-:Y:S02]  /*1ceb0*/  IMAD.MOV.U32 R0, RZ, RZ, R14 ;  /* 0x000000ffff007224 */ /* 0x000fe400078e000e */
.L_x_33916:
[----:B------:R-:W-:Y:S05]  /*1cec0*/  BSYNC B0 ;  /* 0x0000000000007941 */ /* 0x000fea0003800000 */
.L_x_33914:
        /* <DEDUP_REMOVED lines=19> */
.L_x_33920:
[----:B------:R-:W-:Y:S05]  /*1d000*/  BSYNC B1 ;  /* 0x0000000000017941 */ /* 0x000fea0003800000 */
.L_x_33919:
        /* <DEDUP_REMOVED lines=44> */
.L_x_33918:
[----:B------:R-:W-:Y:S05]  /*1d2d0*/  BSYNC B0 ;  /* 0x0000000000007941 */ /* 0x000fea0003800000 */
.L_x_33917:
        /* <DEDUP_REMOVED lines=9> */
.L_x_33913:
        /* <DEDUP_REMOVED lines=46> */
.L_x_33921:
        /* <DEDUP_REMOVED lines=19> */
.L_x_33923:
[----:B------:R-:W-:Y:S02]  /*1d780*/  IMAD.MOV.U32 R20, RZ, RZ, R14 ;  /* 0x000000ffff147224 */ /* 0x000fe400078e000e */
.L_x_33924:
[----:B------:R-:W-:Y:S05]  /*1d790*/  BSYNC B0 ;  /* 0x0000000000007941 */ /* 0x000fea0003800000 */
.L_x_33922:
        /* <DEDUP_REMOVED lines=16> */
.L_x_33928:
[----:B------:R-:W-:Y:S05]  /*1d8a0*/  BSYNC B1 ;  /* 0x0000000000017941 */ /* 0x000fea0003800000 */
.L_x_33927:
        /* <DEDUP_REMOVED lines=44> */
.L_x_33926:
[----:B------:R-:W-:Y:S05]  /*1db70*/  BSYNC B0 ;  /* 0x0000000000007941 */ /* 0x000fea0003800000 */
.L_x_33925:
        /* <DEDUP_REMOVED lines=15> */
.L_x_33929:
        /* <DEDUP_REMOVED lines=12> */
.L_x_33932:
[----:B------:R-:W-:Y:S02]  /*1dd30*/  MOV R8, R14 ;  /* 0x0000000e00087202 */ /* 0x000fe40000000f00 */
.L_x_33933:
[----:B------:R-:W-:Y:S05]  /*1dd40*/  BSYNC B0 ;  /* 0x0000000000007941 */ /* 0x000fea0003800000 */
.L_x_33931:
        /* <DEDUP_REMOVED lines=16> */
.L_x_33937:
[----:B------:R-:W-:Y:S05]  /*1de50*/  BSYNC B1 ;  /* 0x0000000000017941 */ /* 0x000fea0003800000 */
.L_x_33936:
        /* <DEDUP_REMOVED lines=44> */
.L_x_33935:
[----:B------:R-:W-:Y:S05]  /*1e120*/  BSYNC B0 ;  /* 0x0000000000007941 */ /* 0x000fea0003800000 */
.L_x_33934:
        /* <DEDUP_REMOVED lines=9> */
.L_x_33930:
        /* <DEDUP_REMOVED lines=12> */
.L_x_33939:
[----:B------:R-:W-:Y:S02]  /*1e280*/  MOV R21, R14 ;  /* 0x0000000e00157202 */ /* 0x000fe40000000f00 */
.L_x_33940:
[----:B------:R-:W-:Y:S05]  /*1e290*/  BSYNC B0 ;  /* 0x0000000000007941 */ /* 0x000fea0003800000 */
.L_x_33938:
        /* <DEDUP_REMOVED lines=16> */
.L_x_33944:
[----:B------:R-:W-:Y:S05]  /*1e3a0*/  BSYNC B1 ;  /* 0x0000000000017941 */ /* 0x000fea0003800000 */
.L_x_33943:
        /* <DEDUP_REMOVED lines=44> */
.L_x_33942:
[----:B------:R-:W-:Y:S05]  /*1e670*/  BSYNC B0 ;  /* 0x0000000000007941 */ /* 0x000fea0003800000 */
.L_x_33941:
        /* <DEDUP_REMOVED lines=14> */
.L_x_33945:
        /* <DEDUP_REMOVED lines=12> */
.L_x_33948:
[----:B------:R-:W-:Y:S02]  /*1e820*/  IMAD.MOV.U32 R7, RZ, RZ, R14 ;  /* 0x000000ffff077224 */ /* 0x000fe400078e000e */
.L_x_33949:
[----:B------:R-:W-:Y:S05]  /*1e830*/  BSYNC B0 ;  /* 0x0000000000007941 */ /* 0x000fea0003800000 */
.L_x_33947:
        /* <DEDUP_REMOVED lines=16> */
.L_x_33953:
[----:B------:R-:W-:Y:S05]  /*1e940*/  BSYNC B1 ;  /* 0x0000000000017941 */ /* 0x000fea0003800000 */
.L_x_33952:
        /* <DEDUP_REMOVED lines=44> */
.L_x_33951:
[----:B------:R-:W-:Y:S05]  /*1ec10*/  BSYNC B0 ;  /* 0x0000000000007941 */ /* 0x000fea0003800000 */
.L_x_33950:
        /* <DEDUP_REMOVED lines=9> */
.L_x_33946:
        /* <DEDUP_REMOVED lines=12> */
.L_x_33955:
[----:B------:R-:W-:Y:S02]  /*1ed70*/  IMAD.MOV.U32 R16, RZ, RZ, R14 ;  /* 0x000000ffff107224 */ /* 0x000fe400078e000e */
.L_x_33956:
[----:B------:R-:W-:Y:S05]  /*1ed80*/  BSYNC B0 ;  /* 0x0000000000007941 */ /* 0x000fea0003800000 */
.L_x_33954:
        /* <DEDUP_REMOVED lines=16> */
.L_x_33960:
[----:B------:R-:W-:Y:S05]  /*1ee90*/  BSYNC B1 ;  /* 0x0000000000017941 */ /* 0x000fea0003800000 */
.L_x_33959:
        /* <DEDUP_REMOVED lines=44> */
.L_x_33958:
[----:B------:R-:W-:Y:S05]  /*1f160*/  BSYNC B0 ;  /* 0x0000000000007941 */ /* 0x000fea0003800000 */
.L_x_33957:
        /* <DEDUP_REMOVED lines=14> */
.L_x_33961:
        /* <DEDUP_REMOVED lines=12> */
.L_x_33964:
[----:B------:R-:W-:Y:S02]  /*1f310*/  IMAD.MOV.U32 R6, RZ, RZ, R14 ;  /* 0x000000ffff067224 */ /* 0x000fe400078e000e */
.L_x_33965:
[----:B------:R-:W-:Y:S05]  /*1f320*/  BSYNC B0 ;  /* 0x0000000000007941 */ /* 0x000fea0003800000 */
.L_x_33963:
        /* <DEDUP_REMOVED lines=16> */
.L_x_33969:
[----:B------:R-:W-:Y:S05]  /*1f430*/  BSYNC B1 ;  /* 0x0000000000017941 */ /* 0x000fea0003800000 */
.L_x_33968:
        /* <DEDUP_REMOVED lines=44> */
.L_x_33967:
[----:B------:R-:W-:Y:S05]  /*1f700*/  BSYNC B0 ;  /* 0x0000000000007941 */ /* 0x000fea0003800000 */
.L_x_33966:
        /* <DEDUP_REMOVED lines=9> */
.L_x_33962:
        /* <DEDUP_REMOVED lines=12> */
.L_x_33971:
[----:B------:R-:W-:Y:S02]  /*1f860*/  IMAD.MOV.U32 R16, RZ, RZ, R14 ;  /* 0x000000ffff107224 */ /* 0x000fe400078e000e */
.L_x_33972:
[----:B------:R-:W-:Y:S05]  /*1f870*/  BSYNC B0 ;  /* 0x0000000000007941 */ /* 0x000fea0003800000 */
.L_x_33970:
        /* <DEDUP_REMOVED lines=16> */
.L_x_33976:
[----:B------:R-:W-:Y:S05]  /*1f980*/  BSYNC B1 ;  /* 0x0000000000017941 */ /* 0x000fea0003800000 */
.L_x_33975:
        /* <DEDUP_REMOVED lines=44> */
.L_x_33974:
[----:B------:R-:W-:Y:S05]  /*1fc50*/  BSYNC B0 ;  /* 0x0000000000007941 */ /* 0x000fea0003800000 */
.L_x_33973:
        /* <DEDUP_REMOVED lines=12> */
.L_x_33977:
        /* <DEDUP_REMOVED lines=12> */
.L_x_33980:
[----:B------:R-:W-:Y:S02]  /*1fde0*/  IMAD.MOV.U32 R5, RZ, RZ, R14 ;  /* 0x000000ffff057224 */ /* 0x000fe400078e000e */
.L_x_33981:
[----:B------:R-:W-:Y:S05]  /*1fdf0*/  BSYNC B0 ;  /* 0x0000000000007941 */ /* 0x000fea0003800000 */
.L_x_33979:
        /* <DEDUP_REMOVED lines=16> */
.L_x_33985:
[----:B------:R-:W-:Y:S05]  /*1ff00*/  BSYNC B1 ;  /* 0x0000000000017941 */ /* 0x000fea0003800000 */
.L_x_33984:
        /* <DEDUP_REMOVED lines=44> */
.L_x_33983:
[----:B------:R-:W-:Y:S05]  /*201d0*/  BSYNC B0 ;  /* 0x0000000000007941 */ /* 0x000fea0003800000 */
.L_x_33982:
        /* <DEDUP_REMOVED lines=9> */
.L_x_33978:
        /* <DEDUP_REMOVED lines=12> */
.L_x_33987:
[----:B------:R-:W-:Y:S02]  /*20330*/  IMAD.MOV.U32 R206, RZ, RZ, R14 ;  /* 0x000000ffffce7224 */ /* 0x000fe400078e000e */
.L_x_33988:
[----:B------:R-:W-:Y:S05]  /*20340*/  BSYNC B0 ;  /* 0x0000000000007941 */ /* 0x000fea0003800000 */
.L_x_33986:
        /* <DEDUP_REMOVED lines=16> */
.L_x_33992:
[----:B------:R-:W-:Y:S05]  /*20450*/  BSYNC B1 ;  /* 0x0000000000017941 */ /* 0x000fea0003800000 */
.L_x_33991:
        /* <DEDUP_REMOVED lines=44> */
.L_x_33990:
[----:B------:R-:W-:Y:S05]  /*20720*/  BSYNC B0 ;  /* 0x0000000000007941 */ /* 0x000fea0003800000 */
.L_x_33989:
        /* <DEDUP_REMOVED lines=12> */
.L_x_33993:
        /* <DEDUP_REMOVED lines=12> */
.L_x_33996:
[----:B------:R-:W-:Y:S02]  /*208b0*/  IMAD.MOV.U32 R4, RZ, RZ, R14 ;  /* 0x000000ffff047224 */ /* 0x000fe400078e000e */
.L_x_33997:
[----:B------:R-:W-:Y:S05]  /*208c0*/  BSYNC B0 ;  /* 0x0000000000007941 */ /* 0x000fea0003800000 */
.L_x_33995:
        /* <DEDUP_REMOVED lines=16> */
.L_x_34001:
[----:B------:R-:W-:Y:S05]  /*209d0*/  BSYNC B1 ;  /* 0x0000000000017941 */ /* 0x000fea0003800000 */
.L_x_34000:
        /* <DEDUP_REMOVED lines=44> */
.L_x_33999:
[----:B------:R-:W-:Y:S05]  /*20ca0*/  BSYNC B0 ;  /* 0x0000000000007941 */ /* 0x000fea0003800000 */
.L_x_33998:
        /* <DEDUP_REMOVED lines=9> */
.L_x_33994:
        /* <DEDUP_REMOVED lines=12> */
.L_x_34003:
[----:B------:R-:W-:Y:S02]  /*20e00*/  IMAD.MOV.U32 R17, RZ, RZ, R14 ;  /* 0x000000ffff117224 */ /* 0x000fe400078e000e */
.L_x_34004:
[----:B------:R-:W-:Y:S05]  /*20e10*/  BSYNC B0 ;  /* 0x0000000000007941 */ /* 0x000fea0003800000 */
.L_x_34002:
        /* <DEDUP_REMOVED lines=16> */
.L_x_34008:
[----:B------:R-:W-:Y:S05]  /*20f20*/  BSYNC B1 ;  /* 0x0000000000017941 */ /* 0x000fea0003800000 */
.L_x_34007:
        /* <DEDUP_REMOVED lines=44> */
.L_x_34006:
[----:B------:R-:W-:Y:S05]  /*211f0*/  BSYNC B0 ;  /* 0x0000000000007941 */ /* 0x000fea0003800000 */
.L_x_34005:
        /* <DEDUP_REMOVED lines=12> */
.L_x_34009:
        /* <DEDUP_REMOVED lines=12> */
.L_x_34012:
[----:B------:R-:W-:Y:S02]  /*21380*/  MOV R3, R14 ;  /* 0x0000000e00037202 */ /* 0x000fe40000000f00 */
.L_x_34013:
[----:B------:R-:W-:Y:S05]  /*21390*/  BSYNC B0 ;  /* 0x0000000000007941 */ /* 0x000fea0003800000 */
.L_x_34011:
        /* <DEDUP_REMOVED lines=16> */
.L_x_34017:
[----:B------:R-:W-:Y:S05]  /*214a0*/  BSYNC B1 ;  /* 0x0000000000017941 */ /* 0x000fea0003800000 */
.L_x_34016:
        /* <DEDUP_REMOVED lines=44> */
.L_x_34015:
[----:B------:R-:W-:Y:S05]  /*21770*/  BSYNC B0 ;  /* 0x0000000000007941 */ /* 0x000fea0003800000 */
.L_x_34014:
        /* <DEDUP_REMOVED lines=9> */
.L_x_34010:
        /* <DEDUP_REMOVED lines=12> */
.L_x_34019:
[----:B------:R-:W-:Y:S02]  /*218d0*/  MOV R18, R14 ;  /* 0x0000000e00127202 */ /* 0x000fe40000000f00 */
.L_x_34020:
[----:B------:R-:W-:Y:S05]  /*218e0*/  BSYNC B0 ;  /* 0x0000000000007941 */ /* 0x000fea0003800000 */
.L_x_34018:
        /* <DEDUP_REMOVED lines=16> */
.L_x_34024:
[----:B------:R-:W-:Y:S05]  /*219f0*/  BSYNC B1 ;  /* 0x0000000000017941 */ /* 0x000fea0003800000 */
.L_x_34023:
        /* <DEDUP_REMOVED lines=44> */
.L_x_34022:
[----:B------:R-:W-:Y:S05]  /*21cc0*/  BSYNC B0 ;  /* 0x0000000000007941 */ /* 0x000fea0003800000 */
.L_x_34021:
        /* <DEDUP_REMOVED lines=12> */
.L_x_34025:
        /* <DEDUP_REMOVED lines=12> */
.L_x_34028:
[----:B------:R-:W-:Y:S02]  /*21e50*/  IMAD.MOV.U32 R2, RZ, RZ, R14 ;  /* 0x000000ffff027224 */ /* 0x000fe400078e000e */
.L_x_34029:
[----:B------:R-:W-:Y:S05]  /*21e60*/  BSYNC B0 ;  /* 0x0000000000007941 */ /* 0x000fea0003800000 */
.L_x_34027:
        /* <DEDUP_REMOVED lines=16> */
.L_x_34033:
[----:B------:R-:W-:Y:S05]  /*21f70*/  BSYNC B1 ;  /* 0x0000000000017941 */ /* 0x000fea0003800000 */
.L_x_34032:
        /* <DEDUP_REMOVED lines=44> */
.L_x_34031:
[----:B------:R-:W-:Y:S05]  /*22240*/  BSYNC B0 ;  /* 0x0000000000007941 */ /* 0x000fea0003800000 */
.L_x_34030:
        /* <DEDUP_REMOVED lines=9> */
.L_x_34026:
        /* <DEDUP_REMOVED lines=12> */
.L_x_34035:
[----:B------:R-:W-:Y:S02]  /*223a0*/  IMAD.MOV.U32 R208, RZ, RZ, R14 ;  /* 0x000000ffffd07224 */ /* 0x000fe400078e000e */
.L_x_34036:
[----:B------:R-:W-:Y:S05]  /*223b0*/  BSYNC B0 ;  /* 0x0000000000007941 */ /* 0x000fea0003800000 */
.L_x_34034:
        /* <DEDUP_REMOVED lines=16> */
.L_x_34040:
[----:B------:R-:W-:Y:S05]  /*224c0*/  BSYNC B1 ;  /* 0x0000000000017941 */ /* 0x000fea0003800000 */
.L_x_34039:
        /* <DEDUP_REMOVED lines=44> */
.L_x_34038:
[----:B------:R-:W-:Y:S05]  /*22790*/  BSYNC B0 ;  /* 0x0000000000007941 */ /* 0x000fea0003800000 */
.L_x_34037:
        /* <DEDUP_REMOVED lines=13> */
.L_x_34041:
        /* <DEDUP_REMOVED lines=12> */
.L_x_34044:
[----:B------:R-:W-:Y:S02]  /*22930*/  IMAD.MOV.U32 R0, RZ, RZ, R14 ;  /* 0x000000ffff007224 */ /* 0x000fe400078e000e */
.L_x_34045:
[----:B------:R-:W-:Y:S05]  /*22940*/  BSYNC B0 ;  /* 0x0000000000007941 */ /* 0x000fea0003800000 */
.L_x_34043:
        /* <DEDUP_REMOVED lines=19> */
.L_x_34049:
[----:B------:R-:W-:Y:S05]  /*22a80*/  BSYNC B1 ;  /* 0x0000000000017941 */ /* 0x000fea0003800000 */
.L_x_34048:
        /* <DEDUP_REMOVED lines=44> */
.L_x_34047:
[----:B------:R-:W-:Y:S05]  /*22d50*/  BSYNC B0 ;  /* 0x0000000000007941 */ /* 0x000fea0003800000 */
.L_x_34046:
        /* <DEDUP_REMOVED lines=9> */
.L_x_34042:
        /* <DEDUP_REMOVED lines=46> */
.L_x_34050:
        /* <DEDUP_REMOVED lines=19> */
.L_x_34052:
[----:B------:R-:W-:Y:S02]  /*23200*/  MOV R225, R14 ;  /* 0x0000000e00e17202 */ /* 0x000fe40000000f00 */
.L_x_34053:
[----:B------:R-:W-:Y:S05]  /*23210*/  BSYNC B0 ;  /* 0x0000000000007941 */ /* 0x000fea0003800000 */
.L_x_34051:
        /* <DEDUP_REMOVED lines=16> */
.L_x_34057:
[----:B------:R-:W-:Y:S05]  /*23320*/  BSYNC B1 ;  /* 0x0000000000017941 */ /* 0x000fea0003800000 */
.L_x_34056:
        /* <DEDUP_REMOVED lines=44> */
.L_x_34055:
[----:B------:R-:W-:Y:S05]  /*235f0*/  BSYNC B0 ;  /* 0x0000000000007941 */ /* 0x000fea0003800000 */
.L_x_34054:
        /* <DEDUP_REMOVED lines=15> */
.L_x_34058:
        /* <DEDUP_REMOVED lines=12> */
.L_x_34061:
[----:B------:R-:W-:Y:S02]  /*237b0*/  IMAD.MOV.U32 R8, RZ, RZ, R14 ;  /* 0x000000ffff087224 */ /* 0x000fe400078e000e */
.L_x_34062:
[----:B------:R-:W-:Y:S05]  /*237c0*/  BSYNC B0 ;  /* 0x0000000000007941 */ /* 0x000fea0003800000 */
.L_x_34060:
        /* <DEDUP_REMOVED lines=16> */
.L_x_34066:
[----:B------:R-:W-:Y:S05]  /*238d0*/  BSYNC B1 ;  /* 0x0000000000017941 */ /* 0x000fea0003800000 */
.L_x_34065:
        /* <DEDUP_REMOVED lines=44> */
.L_x_34064:
[----:B------:R-:W-:Y:S05]  /*23ba0*/  BSYNC B0 ;  /* 0x0000000000007941 */ /* 0x000fea0003800000 */
.L_x_34063:
        /* <DEDUP_REMOVED lines=9> */
.L_x_34059:
        /* <DEDUP_REMOVED lines=12> */
.L_x_34068:
[----:B------:R-:W-:Y:S02]  /*23d00*/  IMAD.MOV.U32 R205, RZ, RZ, R14 ;  /* 0x000000ffffcd7224 */ /* 0x000fe400078e000e */
.L_x_34069:
[----:B------:R-:W-:Y:S05]  /*23d10*/  BSYNC B0 ;  /* 0x0000000000007941 */ /* 0x000fea0003800000 */
.L_x_34067:
        /* <DEDUP_REMOVED lines=16> */
.L_x_34073:
[----:B------:R-:W-:Y:S05]  /*23e20*/  BSYNC B1 ;  /* 0x0000000000017941 */ /* 0x000fea0003800000 */
.L_x_34072:
        /* <DEDUP_REMOVED lines=44> */
.L_x_34071:
[----:B------:R-:W-:Y:S05]  /*240f0*/  BSYNC B0 ;  /* 0x0000000000007941 */ /* 0x000fea0003800000 */
.L_x_34070:
        /* <DEDUP_REMOVED lines=14> */
.L_x_34074:
        /* <DEDUP_REMOVED lines=12> */
.L_x_34077:
[----:B------:R-:W-:Y:S02]  /*242a0*/  IMAD.MOV.U32 R7, RZ, RZ, R14 ;  /* 0x000000ffff077224 */ /* 0x000fe400078e000e */
.L_x_34078:
[----:B------:R-:W-:Y:S05]  /*242b0*/  BSYNC B0 ;  /* 0x0000000000007941 */ /* 0x000fea0003800000 */
.L_x_34076:
        /* <DEDUP_REMOVED lines=16> */
.L_x_34082:
[----:B------:R-:W-:Y:S05]  /*243c0*/  BSYNC B1 ;  /* 0x0000000000017941 */ /* 0x000fea0003800000 */
.L_x_34081:
        /* <DEDUP_REMOVED lines=44> */
.L_x_34080:
[----:B------:R-:W-:Y:S05]  /*24690*/  BSYNC B0 ;  /* 0x0000000000007941 */ /* 0x000fea0003800000 */
.L_x_34079:
        /* <DEDUP_REMOVED lines=9> */
.L_x_34075:
        /* <DEDUP_REMOVED lines=12> */
.L_x_34084:
[----:B------:R-:W-:Y:S02]  /*247f0*/  IMAD.MOV.U32 R206, RZ, RZ, R14 ;  /* 0x000000ffffce7224 */ /* 0x000fe400078e000e */
.L_x_34085:
[----:B------:R-:W-:Y:S05]  /*24800*/  BSYNC B0 ;  /* 0x0000000000007941 */ /* 0x000fea0003800000 */
.L_x_34083:
        /* <DEDUP_REMOVED lines=16> */
.L_x_34089:
[----:B------:R-:W-:Y:S05]  /*24910*/  BSYNC B1 ;  /* 0x0000000000017941 */ /* 0x000fea0003800000 */
.L_x_34088:
        /* <DEDUP_REMOVED lines=44> */
.L_x_34087:
[----:B------:R-:W-:Y:S05]  /*24be0*/  BSYNC B0 ;  /* 0x0000000000007941 */ /* 0x000fea0003800000 */
.L_x_34086:
        /* <DEDUP_REMOVED lines=14> */
.L_x_34090:
        /* <DEDUP_REMOVED lines=12> */
.L_x_34093:
[----:B------:R-:W-:Y:S02]  /*24d90*/  IMAD.MOV.U32 R6, RZ, RZ, R14 ;  /* 0x000000ffff067224 */ /* 0x000fe400078e000e */
.L_x_34094:
[----:B------:R-:W-:Y:S05]  /*24da0*/  BSYNC B0 ;  /* 0x0000000000007941 */ /* 0x000fea0003800000 */
.L_x_34092:
        /* <DEDUP_REMOVED lines=16> */
.L_x_34098:
[----:B------:R-:W-:Y:S05]  /*24eb0*/  BSYNC B1 ;  /* 0x0000000000017941 */ /* 0x000fea0003800000 */
.L_x_34097:
        /* <DEDUP_REMOVED lines=44> */
.L_x_34096:
[----:B------:R-:W-:Y:S05]  /*25180*/  BSYNC B0 ;  /* 0x0000000000007941 */ /* 0x000fea0003800000 */
.L_x_34095:
        /* <DEDUP_REMOVED lines=9> */
.L_x_34091:
        /* <DEDUP_REMOVED lines=12> */
.L_x_34100:
[----:B------:R-:W-:Y:S02]  /*252e0*/  IMAD.MOV.U32 R207, RZ, RZ, R14 ;  /* 0x000000ffffcf7224 */ /* 0x000fe400078e000e */
.L_x_34101:
[----:B------:R-:W-:Y:S05]  /*252f0*/  BSYNC B0 ;  /* 0x0000000000007941 */ /* 0x000fea0003800000 */
.L_x_34099:
        /* <DEDUP_REMOVED lines=16> */
.L_x_34105:
[----:B------:R-:W-:Y:S05]  /*25400*/  BSYNC B1 ;  /* 0x0000000000017941 */ /* 0x000fea0003800000 */
.L_x_34104:
        /* <DEDUP_REMOVED lines=44> */
.L_x_34103:
[----:B------:R-:W-:Y:S05]  /*256d0*/  BSYNC B0 ;  /* 0x0000000000007941 */ /* 0x000fea0003800000 */
.L_x_34102:
        /* <DEDUP_REMOVED lines=12> */
.L_x_34106:
        /* <DEDUP_REMOVED lines=12> */
.L_x_34109:
[----:B------:R-:W-:Y:S02]  /*25860*/  IMAD.MOV.U32 R5, RZ, RZ, R14 ;  /* 0x000000ffff057224 */ /* 0x000fe400078e000e */
.L_x_34110:
[----:B------:R-:W-:Y:S05]  /*25870*/  BSYNC B0 ;  /* 0x0000000000007941 */ /* 0x000fea0003800000 */
.L_x_34108:
        /* <DEDUP_REMOVED lines=16> */
.L_x_34114:
[----:B------:R-:W-:Y:S05]  /*25980*/  BSYNC B1 ;  /* 0x0000000000017941 */ /* 0x000fea0003800000 */
.L_x_34113:
        /* <DEDUP_REMOVED lines=44> */
.L_x_34112:
[----:B------:R-:W-:Y:S05]  /*25c50*/  BSYNC B0 ;  /* 0x0000000000007941 */ /* 0x000fea0003800000 */
.L_x_34111:
        /* <DEDUP_REMOVED lines=9> */
.L_x_34107:
        /* <DEDUP_REMOVED lines=12> */
.L_x_34116:
[----:B------:R-:W-:Y:S02]  /*25db0*/  IMAD.MOV.U32 R208, RZ, RZ, R14 ;  /* 0x000000ffffd07224 */ /* 0x000fe400078e000e */
.L_x_34117:
[----:B------:R-:W-:Y:S05]  /*25dc0*/  BSYNC B0 ;  /* 0x0000000000007941 */ /* 0x000fea0003800000 */
.L_x_34115:
        /* <DEDUP_REMOVED lines=16> */
.L_x_34121:
[----:B------:R-:W-:Y:S05]  /*25ed0*/  BSYNC B1 ;  /* 0x0000000000017941 */ /* 0x000fea0003800000 */
.L_x_34120:
        /* <DEDUP_REMOVED lines=44> */
.L_x_34119:
[----:B------:R-:W-:Y:S05]  /*261a0*/  BSYNC B0 ;  /* 0x0000000000007941 */ /* 0x000fea0003800000 */
.L_x_34118:
        /* <DEDUP_REMOVED lines=12> */
.L_x_34122:
        /* <DEDUP_REMOVED lines=12> */
.L_x_34125:
[----:B------:R-:W-:Y:S02]  /*26330*/  MOV R4, R14 ;  /* 0x0000000e00047202 */ /* 0x000fe40000000f00 */
.L_x_34126:
[----:B------:R-:W-:Y:S05]  /*26340*/  BSYNC B0 ;  /* 0x0000000000007941 */ /* 0x000fea0003800000 */
.L_x_34124:
        /* <DEDUP_REMOVED lines=16> */
.L_x_34130:
[----:B------:R-:W-:Y:S05]  /*26450*/  BSYNC B1 ;  /* 0x0000000000017941 */ /* 0x000fea0003800000 */
.L_x_34129:
        /* <DEDUP_REMOVED lines=44> */
.L_x_34128:
[----:B------:R-:W-:Y:S05]  /*26720*/  BSYNC B0 ;  /* 0x0000000000007941 */ /* 0x000fea0003800000 */
.L_x_34127:
        /* <DEDUP_REMOVED lines=9> */
.L_x_34123:
        /* <DEDUP_REMOVED lines=12> */
.L_x_34132:
[----:B------:R-:W-:Y:S02]  /*26880*/  MOV R209, R14 ;  /* 0x0000000e00d17202 */ /* 0x000fe40000000f00 */
.L_x_34133:
[----:B------:R-:W-:Y:S05]  /*26890*/  BSYNC B0 ;  /* 0x0000000000007941 */ /* 0x000fea0003800000 */
.L_x_34131:
        /* <DEDUP_REMOVED lines=16> */
.L_x_34137:
[----:B------:R-:W-:Y:S05]  /*269a0*/  BSYNC B1 ;  /* 0x0000000000017941 */ /* 0x000fea0003800000 */
.L_x_34136:
        /* <DEDUP_REMOVED lines=44> */
.L_x_34135:
[----:B------:R-:W-:Y:S05]  /*26c70*/  BSYNC B0 ;  /* 0x0000000000007941 */ /* 0x000fea0003800000 */
.L_x_34134:
        /* <DEDUP_REMOVED lines=12> */
.L_x_34138:
        /* <DEDUP_REMOVED lines=12> */
.L_x_34141:
[----:B------:R-:W-:Y:S02]  /*26e00*/  IMAD.MOV.U32 R3, RZ, RZ, R14 ;  /* 0x000000ffff037224 */ /* 0x000fe400078e000e */
.L_x_34142:
[----:B------:R-:W-:Y:S05]  /*26e10*/  BSYNC B0 ;  /* 0x0000000000007941 */ /* 0x000fea0003800000 */
.L_x_34140:
        /* <DEDUP_REMOVED lines=16> */
.L_x_34146:
[----:B------:R-:W-:Y:S05]  /*26f20*/  BSYNC B1 ;  /* 0x0000000000017941 */ /* 0x000fea0003800000 */
.L_x_34145:
        /* <DEDUP_REMOVED lines=44> */
.L_x_34144:
[----:B------:R-:W-:Y:S05]  /*271f0*/  BSYNC B0 ;  /* 0x0000000000007941 */ /* 0x000fea0003800000 */
.L_x_34143:
        /* <DEDUP_REMOVED lines=9> */
.L_x_34139:
        /* <DEDUP_REMOVED lines=12> */
.L_x_34148:
[----:B------:R-:W-:Y:S02]  /*27350*/  IMAD.MOV.U32 R210, RZ, RZ, R14 ;  /* 0x000000ffffd27224 */ /* 0x000fe400078e000e */
.L_x_34149:
[----:B------:R-:W-:Y:S05]  /*27360*/  BSYNC B0 ;  /* 0x0000000000007941 */ /* 0x000fea0003800000 */
.L_x_34147:
        /* <DEDUP_REMOVED lines=16> */
.L_x_34153:
[----:B------:R-:W-:Y:S05]  /*27470*/  BSYNC B1 ;  /* 0x0000000000017941 */ /* 0x000fea0003800000 */
.L_x_34152:
        /* <DEDUP_REMOVED lines=44> */
.L_x_34151:
[----:B------:R-:W-:Y:S05]  /*27740*/  BSYNC B0 ;  /* 0x0000000000007941 */ /* 0x000fea0003800000 */
.L_x_34150:
        /* <DEDUP_REMOVED lines=12> */
.L_x_34154:
        /* <DEDUP_REMOVED lines=12> */
.L_x_34157:
[----:B------:R-:W-:Y:S02]  /*278d0*/  IMAD.MOV.U32 R2, RZ, RZ, R14 ;  /* 0x000000ffff027224 */ /* 0x000fe400078e000e */
.L_x_34158:
[----:B------:R-:W-:Y:S05]  /*278e0*/  BSYNC B0 ;  /* 0x0000000000007941 */ /* 0x000fea0003800000 */
.L_x_34156:
        /* <DEDUP_REMOVED lines=16> */
.L_x_34162:
[----:B------:R-:W-:Y:S05]  /*279f0*/  BSYNC B1 ;  /* 0x0000000000017941 */ /* 0x000fea0003800000 */
.L_x_34161:
        /* <DEDUP_REMOVED lines=44> */
.L_x_34160:
[----:B------:R-:W-:Y:S05]  /*27cc0*/  BSYNC B0 ;  /* 0x0000000000007941 */ /* 0x000fea0003800000 */
.L_x_34159:
        /* <DEDUP_REMOVED lines=9> */
.L_x_34155:
        /* <DEDUP_REMOVED lines=12> */
.L_x_34164:
[----:B------:R-:W-:Y:S02]  /*27e20*/  IMAD.MOV.U32 R228, RZ, RZ, R14 ;  /* 0x000000ffffe47224 */ /* 0x000fe400078e000e */
.L_x_34165:
[----:B------:R-:W-:Y:S05]  /*27e30*/  BSYNC B0 ;  /* 0x0000000000007941 */ /* 0x000fea0003800000 */
.L_x_34163:
        /* <DEDUP_REMOVED lines=16> */
.L_x_34169:
[----:B------:R-:W-:Y:S05]  /*27f40*/  BSYNC B1 ;  /* 0x0000000000017941 */ /* 0x000fea0003800000 */
.L_x_34168:
        /* <DEDUP_REMOVED lines=44> */
.L_x_34167:
[----:B------:R-:W-:Y:S05]  /*28210*/  BSYNC B0 ;  /* 0x0000000000007941 */ /* 0x000fea0003800000 */
.L_x_34166:
        /* <DEDUP_REMOVED lines=13> */
.L_x_34170:
        /* <DEDUP_REMOVED lines=12> */
.L_x_34173:
[----:B------:R-:W-:Y:S02]  /*283b0*/  IMAD.MOV.U32 R0, RZ, RZ, R14 ;  /* 0x000000ffff007224 */ /* 0x000fe400078e000e */
.L_x_34174:
[----:B------:R-:W-:Y:S05]  /*283c0*/  BSYNC B0 ;  /* 0x0000000000007941 */ /* 0x000fea0003800000 */
.L_x_34172:
        /* <DEDUP_REMOVED lines=19> */
.L_x_34178:
[----:B------:R-:W-:Y:S05]  /*28500*/  BSYNC B1 ;  /* 0x0000000000017941 */ /* 0x000fea0003800000 */
.L_x_34177:
        /* <DEDUP_REMOVED lines=44> */
.L_x_34176:
[----:B------:R-:W-:Y:S05]  /*287d0*/  BSYNC B0 ;  /* 0x0000000000007941 */ /* 0x000fea0003800000 */
.L_x_34175:
        /* <DEDUP_REMOVED lines=9> */
.L_x_34171:
        /* <DEDUP_REMOVED lines=47> */
.L_x_34179:
        /* <DEDUP_REMOVED lines=64> */
.L_x_34184:
        /* <DEDUP_REMOVED lines=132> */
.L_x_34185:
        /* <DEDUP_REMOVED lines=13> */
[----:B------:R-:W-:-:S05]  /*29870*/  @!P1 IMAD.IADD R226, R230, 0x1, R227 ;  /* 0x00000001e6e29824 */ /* 0x000fca00078e02e3 */
[----:B------:R1:W-:Y:S02]  /*29880*/  @!P1 LDS.64 R224, [R226.X8] ;  /* 0x00000000e2e09984 */ /* 0x0003e40000008a00 */
[----:B-1----:R-:W-:Y:S02]  /*29890*/  IMAD.MOV.U32 R226, RZ, RZ, RZ ;  /* 0x000000ffffe27224 */ /* 0x002fe400078e00ff */
[----:B------:R-:W-:-:S04]  /*298a0*/  @!P1 IMAD.MOV.U32 R226, RZ, RZ, 0x700 ;  /* 0x00000700ffe29424 */ /* 0x000fc800078e00ff */
[----:B0-----:R0:W1:Y:S01]  /*298b0*/  I2F R231, R226 ;  /* 0x000000e200e77306 */ /* 0x0010620000201400 */
[----:B------:R-:W2:Y:S07]  /*298c0*/  SHFL.DOWN PT, R227, R226, 0x2, 0x1f ;  /* 0x08401f00e2e37f89 */ /* 0x000eae00000e0000 */
[----:B--2---:R2:W5:Y:S01]  /*298d0*/  I2F R230, R227 ;  /* 0x000000e300e67306 */ /* 0x0045620000201400 */
[----:B------:R-:W2:Y:S01]  /*298e0*/  SHFL.DOWN PT, R232, R224, 0x2, 0x1f ;  /* 0x08401f00e0e87f89 */ /* 0x000ea200000e0000 */
[----:B0-----:R-:W-:Y:S01]  /*298f0*/  IADD3 R226, R227, R226, RZ ;  /* 0x000000e2e3e27210 */ /* 0x001fe20007ffe0ff */
        /* <DEDUP_REMOVED lines=41> */
[----:B------:R-:W-:Y:S02]  /*29b90*/  FADD.FTZ R224, R226, R224 ;  /* 0x000000e0e2e07221 */ /* 0x000fe40000010000 */
[----:B------:R-:W-:-:S04]  /*29ba0*/  @!P0 IMAD.MOV.U32 R226, RZ, RZ, 0x4 ;  /* 0x00000004ffe28424 */ /* 0x000fc800078e00ff */
        /* <DEDUP_REMOVED lines=23> */
[----:B------:R-:W-:Y:S01]  /*29d20*/  F2FP.PACK_AB R61, R62, R61 ;  /* 0x0000003d3e3d723e */ /* 0x000fe200000000ff */
[----:B------:R-:W-:Y:S01]  /*29d30*/  FADD.FTZ R62, -R225, R58 ;  /* 0x0000003ae13e7221 */ /* 0x000fe20000010100 */
[----:B------:R-:W-:Y:S01]  /*29d40*/  F2FP.PACK_AB R60, R63, R60 ;  /* 0x0000003c3f3c723e */ /* 0x000fe200000000ff */
        /* <DEDUP_REMOVED lines=10> */
[----:B------:R-:W-:Y:S01]  /*29df0*/  FFMA.FTZ R57, R230, R235, R199 ;  /* 0x000000ebe6397223 */ /* 0x000fe200000100c7 */
[----:B------:R-:W-:Y:S02]  /*29e00*/  SHF.L.U32 R233, R10, 0x4, RZ ;  /* 0x000000040ae97819 */ /* 0x000fe400000006ff */
[----:B------:R-:W-:-:S02]  /*29e10*/  F2FP.PACK_AB R62, R63, R62 ;  /* 0x0000003e3f3e723e */ /* 0x000fc400000000ff */
[----:B------:R-:W-:Y:S02]  /*29e20*/  F2FP.PACK_AB R63, R57, R56 ;  /* 0x00000038393f723e */ /* 0x000fe400000000ff */
        /* <DEDUP_REMOVED lines=18> */
[----:B------:R-:W-:Y:S01]  /*29f50*/  F2FP.PACK_AB R57, R61, R57 ;  /* 0x000000393d39723e */ /* 0x000fe200000000ff */
[----:B------:R-:W-:Y:S02]  /*29f60*/  FFMA.FTZ R61, R63, R227, R145 ;  /* 0x000000e33f3d7223 */ /* 0x000fe40000010091 */
[----:B------:R-:W4:Y:S04]  /*29f70*/  LDL R227, [R1+0xd0] ;  /* 0x0000d00001e37983 */ /* 0x000f280000100800 */
[----:B------:R-:W4:Y:S01]  /*29f80*/  LDL R63, [R1+0xd8] ;  /* 0x0000d800013f7983 */ /* 0x000f220000100800 */
[----:B--2---:R-:W-:-:S03]  /*29f90*/  FFMA.FTZ R58, R232, R58, R141 ;  /* 0x0000003ae83a7223 */ /* 0x004fc6000001008d */
[----:B------:R-:W2:Y:S01]  /*29fa0*/  LDL R232, [R1+0xec] ;  /* 0x0000ec0001e87983 */ /* 0x000ea20000100800 */
[----:B---3--:R-:W-:Y:S01]  /*29fb0*/  FFMA.FTZ R59, R59, R234, R142 ;  /* 0x000000ea3b3b7223 */ /* 0x008fe2000001008e */
[----:B------:R-:W-:Y:S02]  /*29fc0*/  F2FP.PACK_AB R58, R58, R56 ;  /* 0x000000383a3a723e */ /* 0x000fe400000000ff */
[----:B------:R-:W3:Y:S01]  /*29fd0*/  LDL R234, [R1+0xe8] ;  /* 0x0000e80001ea7983 */ /* 0x000ee20000100800 */
[----:B------:R-:W-:-:S03]  /*29fe0*/  FFMA.FTZ R56, R62, R226, R144 ;  /* 0x000000e23e387223 */ /* 0x000fc60000010090 */
[----:B------:R-:W3:Y:S04]  /*29ff0*/  LDL R226, [R1+0xd4] ;  /* 0x0000d40001e27983 */ /* 0x000ee80000100800 */
[----:B------:R-:W3:Y:S01]  /*2a000*/  LDL R62, [R1+0xdc] ;  /* 0x0000dc00013e7983 */ /* 0x000ee20000100800 */
[----:B------:R-:W-:Y:S02]  /*2a010*/  F2FP.PACK_AB R59, R60, R59 ;  /* 0x0000003b3c3b723e */ /* 0x000fe400000000ff */
[----:B------:R-:W-:Y:S02]  /*2a020*/  IADD3 R60, P0, R233, c[0x0][0x210], RZ ;  /* 0x00008400e93c7a10 */ /* 0x000fe40007f1e0ff */
[----:B------:R-:W-:Y:S01]  /*2a030*/  F2FP.PACK_AB R56, R61, R56 ;  /* 0x000000383d38723e */ /* 0x000fe200000000ff */
        /* <DEDUP_REMOVED lines=21> */
[----:B------:R-:W-:Y:S01]  /*2a190*/  F2FP.PACK_AB R52, R53, R52 ;  /* 0x000000343534723e */ /* 0x000fe200000000ff */
        /* <DEDUP_REMOVED lines=10> */
[----:B------:R-:W-:Y:S01]  /*2a240*/  F2FP.PACK_AB R53, R54, R53 ;  /* 0x000000353635723e */ /* 0x000fe200000000ff */
[----:B------:R-:W-:-:S03]  /*2a250*/  IMAD.MOV.U32 R226, RZ, RZ, 0x10 ;  /* 0x00000010ffe27424 */ /* 0x000fc600078e00ff */
[----:B------:R-:W-:Y:S01]  /*2a260*/  F2FP.PACK_AB R54, R49, R48 ;  /* 0x000000303136723e */ /* 0x000fe200000000ff */
[----:B------:R-:W-:Y:S02]  /*2a270*/  FFMA.FTZ R48, R63, R50, R190 ;  /* 0x000000323f307223 */ /* 0x000fe400000100be */
[----:B------:R-:W-:Y:S01]  /*2a280*/  FFMA.FTZ R49, R62, R51, R191 ;  /* 0x000000333e317223 */ /* 0x000fe200000100bf */
[----:B------:R-:W3:Y:S04]  /*2a290*/  LDL R63, [R1+0xa8] ;  /* 0x0000a800013f7983 */ /* 0x000ee80000100800 */
[----:B------:R-:W-:Y:S01]  /*2a2a0*/  F2FP.PACK_AB R55, R49, R48 ;  /* 0x000000303137723e */ /* 0x000fe200000000ff */
        /* <DEDUP_REMOVED lines=24> */
[----:B------:R-:W-:Y:S01]  /*2a430*/  F2FP.PACK_AB R51, R51, R50 ;  /* 0x000000323333723e */ /* 0x000fe200000000ff */
[----:B------:R-:W-:Y:S01]  /*2a440*/  FFMA.FTZ R50, R234, R60, R132 ;  /* 0x0000003cea327223 */ /* 0x000fe20000010084 */
[----:B------:R-:W-:Y:S01]  /*2a450*/  F2FP.PACK_AB R49, R53, R49 ;  /* 0x000000313531723e */ /* 0x000fe200000000ff */
[C---:B------:R-:W-:Y:S01]  /*2a460*/  FADD.FTZ R40, -R225.reuse, R40 ;  /* 0x00000028e1287221 */ /* 0x040fe20000010100 */
[----:B------:R-:W-:Y:S01]  /*2a470*/  F2FP.PACK_AB R48, R54, R48 ;  /* 0x000000303630723e */ /* 0x000fe200000000ff */
[----:B------:R-:W-:Y:S01]  /*2a480*/  FADD.FTZ R41, -R225, R41 ;  /* 0x00000029e1297221 */ /* 0x000fe20000010100 */
[----:B------:R-:W-:Y:S01]  /*2a490*/  F2FP.PACK_AB R50, R52, R50 ;  /* 0x000000323432723e */ /* 0x000fe200000000ff */
        /* <DEDUP_REMOVED lines=14> */
[----:B------:R-:W-:Y:S01]  /*2a580*/  F2FP.PACK_AB R45, R46, R45 ;  /* 0x0000002d2e2d723e */ /* 0x000fe200000000ff */
        /* <DEDUP_REMOVED lines=8> */
[----:B------:R-:W-:Y:S01]  /*2a610*/  F2FP.PACK_AB R44, R47, R44 ;  /* 0x0000002c2f2c723e */ /* 0x000fe200000000ff */
[----:B------:R-:W4:Y:S01]  /*2a620*/  LDL R227, [R1+0x58] ;  /* 0x0000580001e37983 */ /* 0x000f220000100800 */
[----:B--2---:R-:W-:Y:S02]  /*2a630*/  FFMA.FTZ R47, R58, R43, R181 ;  /* 0x0000002b3a2f7223 */ /* 0x004fe400000100b5 */
[----:B---3--:R-:W-:Y:S02]  /*2a640*/  FFMA.FTZ R40, R57, R42, R182 ;  /* 0x0000002a39287223 */ /* 0x008fe400000100b6 */
[----:B-----5:R-:W-:Y:S02]  /*2a650*/  FFMA.FTZ R46, R59, R53, R180 ;  /* 0x000000353b2e7223 */ /* 0x020fe400000100b4 */
[----:B----4-:R-:W-:-:S03]  /*2a660*/  FFMA.FTZ R41, R55, R52, R183 ;  /* 0x0000003437297223 */ /* 0x010fc600000100b7 */
[----:B------:R-:W-:Y:S02]  /*2a670*/  F2FP.PACK_AB R46, R47, R46 ;  /* 0x0000002e2f2e723e */ /* 0x000fe400000000ff */
[----:B------:R-:W-:Y:S01]  /*2a680*/  F2FP.PACK_AB R47, R41, R40 ;  /* 0x00000028292f723e */ /* 0x000fe200000000ff */
        /* <DEDUP_REMOVED lines=67> */
[----:B------:R-:W-:Y:S01]  /*2aac0*/  F2FP.PACK_AB R16, R20, R16 ;  /* 0x000000101410723e */ /* 0x000fe200000000ff */
[----:B------:R-:W-:Y:S01]  /*2aad0*/  FFMA.FTZ R17, R17, R50, R130 ;  /* 0x0000003211117223 */ /* 0x000fe20000010082 */
[----:B------:R-:W-:Y:S01]  /*2aae0*/  F2FP.PACK_AB R18, R43, R18 ;  /* 0x000000122b12723e */ /* 0x000fe200000000ff */
[----:B------:R-:W-:Y:S01]  /*2aaf0*/  FMUL.FTZ R50, R224, R32 ;  /* 0x00000020e0327220 */ /* 0x000fe20000410000 */
[----:B------:R-:W-:Y:S01]  /*2ab00*/  F2FP.PACK_AB R19, R23, R19 ;  /* 0x000000131713723e */ /* 0x000fe200000000ff */
[----:B------:R-:W-:Y:S01]  /*2ab10*/  FFMA.FTZ R33, R230, R51, R173 ;  /* 0x00000033e6217223 */ /* 0x000fe200000100ad */
[----:B------:R-:W-:Y:S01]  /*2ab20*/  F2FP.PACK_AB R20, R22, R21 ;  /* 0x000000151614723e */ /* 0x000fe200000000ff */
[----:B------:R-:W-:Y:S01]  /*2ab30*/  FFMA.FTZ R22, R231, R50, R172 ;  /* 0x00000032e7167223 */ /* 0x000fe200000100ac */
[----:B------:R-:W3:Y:S01]  /*2ab40*/  LDL R234, [R1+0x34] ;  /* 0x0000340001ea7983 */ /* 0x000ee20000100800 */
[----:B------:R-:W-:-:S02]  /*2ab50*/  FFMA.FTZ R23, R227, R206, R174 ;  /* 0x000000cee3177223 */ /* 0x000fc400000100ae */
[----:B------:R-:W-:Y:S02]  /*2ab60*/  FFMA.FTZ R32, R217, R53, R175 ;  /* 0x00000035d9207223 */ /* 0x000fe400000100af */
[C---:B------:R-:W-:Y:S02]  /*2ab70*/  FMUL.FTZ R48, R224.reuse, R38 ;  /* 0x00000026e0307220 */ /* 0x040fe40000410000 */
[----:B------:R-:W-:Y:S01]  /*2ab80*/  FMUL.FTZ R49, R224, R39 ;  /* 0x00000027e0317220 */ /* 0x000fe20000410000 */
[----:B------:R-:W-:Y:S01]  /*2ab90*/  F2FP.PACK_AB R17, R42, R17 ;  /* 0x000000112a11723e */ /* 0x000fe200000000ff */
[C---:B------:R-:W-:Y:S01]  /*2aba0*/  FMUL.FTZ R43, R224.reuse, R45 ;  /* 0x0000002de02b7220 */ /* 0x040fe20000410000 */
[----:B------:R-:W-:Y:S01]  /*2abb0*/  F2FP.PACK_AB R22, R33, R22 ;  /* 0x000000162116723e */ /* 0x000fe200000000ff */
[----:B------:R-:W-:Y:S01]  /*2abc0*/  FMUL.FTZ R42, R224, R59 ;  /* 0x0000003be02a7220 */ /* 0x000fe20000410000 */
[----:B------:R-:W-:Y:S01]  /*2abd0*/  F2FP.PACK_AB R23, R32, R23 ;  /* 0x000000172017723e */ /* 0x000fe200000000ff */
        /* <DEDUP_REMOVED lines=15> */
[----:B------:R-:W-:Y:S01]  /*2acd0*/  F2FP.PACK_AB R21, R34, R21 ;  /* 0x000000152215723e */ /* 0x000fe200000000ff */
        /* <DEDUP_REMOVED lines=19> */
[----:B------:R-:W-:Y:S01]  /*2ae10*/  F2FP.PACK_AB R19, R57, R56 ;  /* 0x000000383913723e */ /* 0x000fe200000000ff */
[C---:B------:R-:W-:Y:S02]  /*2ae20*/  FMUL.FTZ R53, R224.reuse, R62 ;  /* 0x0000003ee0357220 */ /* 0x040fe40000410000 */
[----:B------:R-:W-:Y:S01]  /*2ae30*/  FMUL.FTZ R54, R224, R63 ;  /* 0x0000003fe0367220 */ /* 0x000fe20000410000 */
[----:B------:R-:W-:Y:S01]  /*2ae40*/  IADD3 R10, R10, 0x300, RZ ;  /* 0x000003000a0a7810 */ /* 0x000fe20007ffe0ff */
[----:B------:R-:W-:Y:S01]  /*2ae50*/  FMUL.FTZ R52, R224, R61 ;  /* 0x0000003de0347220 */ /* 0x000fe20000410000 */
[----:B------:R-:W-:Y:S01]  /*2ae60*/  IADD3 R229, R229, c[0x0][0x160], RZ ;  /* 0x00005800e5e57a10 */ /* 0x000fe20007ffe0ff */
[----:B--2---:R-:W-:Y:S02]  /*2ae70*/  FFMA.FTZ R18, R235, R50, R116 ;  /* 0x00000032eb127223 */ /* 0x004fe40000010074 */
[----:B---3--:R-:W-:-:S05]  /*2ae80*/  FFMA.FTZ R32, R234, R51, R117 ;  /* 0x00000033ea207223 */ /* 0x008fca0000010075 */
[----:B------:R-:W-:Y:S01]  /*2ae90*/  F2FP.PACK_AB R18, R32, R18 ;  /* 0x000000122012723e */ /* 0x000fe200000000ff */
[----:B----4-:R-:W-:Y:S02]  /*2aea0*/  FFMA.FTZ R20, R59, R37, R121 ;  /* 0x000000253b147223 */ /* 0x010fe40000010079 */
[----:B-----5:R-:W-:Y:S02]  /*2aeb0*/  FFMA.FTZ R16, R60, R36, R120 ;  /* 0x000000243c107223 */ /* 0x020fe40000010078 */
[----:B------:R-:W-:Y:S02]  /*2aec0*/  FFMA.FTZ R24, R233, R28, R168 ;  /* 0x0000001ce9187223 */ /* 0x000fe400000100a8 */
[----:B------:R-:W-:Y:S01]  /*2aed0*/  FFMA.FTZ R25, R232, R29, R169 ;  /* 0x0000001de8197223 */ /* 0x000fe200000100a9 */
[----:B------:R-:W-:Y:S01]  /*2aee0*/  F2FP.PACK_AB R16, R20, R16 ;  /* 0x000000101410723e */ /* 0x000fe200000000ff */
[----:B------:R-:W-:Y:S02]  /*2aef0*/  FFMA.FTZ R23, R215, R49, R123 ;  /* 0x00000031d7177223 */ /* 0x000fe4000001007b */
[----:B------:R-:W-:Y:S01]  /*2af00*/  FFMA.FTZ R17, R58, R48, R122 ;  /* 0x000000303a117223 */ /* 0x000fe2000001007a */
[----:B------:R-:W-:Y:S01]  /*2af10*/  F2FP.PACK_AB R20, R25, R24 ;  /* 0x000000181914723e */ /* 0x000fe200000000ff */
[----:B------:R-:W-:-:S03]  /*2af20*/  FFMA.FTZ R21, R231, R30, R170 ;  /* 0x0000001ee7157223 */ /* 0x000fc600000100aa */
[----:B------:R-:W-:Y:S01]  /*2af30*/  F2FP.PACK_AB R17, R23, R17 ;  /* 0x000000111711723e */ /* 0x000fe200000000ff */
[----:B------:R-:W-:Y:S02]  /*2af40*/  FFMA.FTZ R22, R230, R31, R171 ;  /* 0x0000001fe6167223 */ /* 0x000fe400000100ab */
[----:B------:R-:W-:-:S03]  /*2af50*/  FFMA.FTZ R25, R227, R30, R114 ;  /* 0x0000001ee3197223 */ /* 0x000fc60000010072 */
[----:B------:R-:W-:Y:S01]  /*2af60*/  F2FP.PACK_AB R21, R22, R21 ;  /* 0x000000151615723e */ /* 0x000fe200000000ff */
        /* <DEDUP_REMOVED lines=22> */
[----:B------:R-:W-:Y:S01]  /*2b0d0*/  FFMA.FTZ R36, R247, R43, R163 ;  /* 0x0000002bf7247223 */ /* 0x000fe200000100a3 */
[----:B------:R-:W-:Y:S02]  /*2b0e0*/  F2FP.PACK_AB R30, R33, R30 ;  /* 0x0000001e211e723e */ /* 0x000fe400000000ff */
[----:B------:R-:W-:Y:S01]  /*2b0f0*/  F2FP.PACK_AB R31, R32, R31 ;  /* 0x0000001f201f723e */ /* 0x000fe200000000ff */
[----:B------:R-:W-:Y:S01]  /*2b100*/  IMAD.WIDE.U32 R32, R216, R226, c[0x0][0x210] ;  /* 0x00008400d8207625 */ /* 0x000fe200078e00e2 */
[----:B------:R-:W-:-:S02]  /*2b110*/  F2FP.PACK_AB R28, R37, R28 ;  /* 0x0000001c251c723e */ /* 0x000fc400000000ff */
[----:B------:R-:W-:Y:S01]  /*2b120*/  F2FP.PACK_AB R29, R36, R29 ;  /* 0x0000001d241d723e */ /* 0x000fe200000000ff */
[----:B------:R-:W-:Y:S01]  /*2b130*/  IMAD.WIDE.U32 R36, R218, R226, c[0x0][0x208] ;  /* 0x00008200da247625 */ /* 0x000fe200078e00e2 */
[----:B------:R-:W-:Y:S01]  /*2b140*/  F2FP.PACK_AB R24, R48, R24 ;  /* 0x000000183018723e */ /* 0x000fe200000000ff */
        /* <DEDUP_REMOVED lines=11> */
[----:B------:R-:W-:Y:S01]  /*2b200*/  F2FP.PACK_AB R22, R20, R22 ;  /* 0x000000161416723e */ /* 0x000fe200000000ff */
[----:B------:R-:W-:Y:S01]  /*2b210*/  FFMA.FTZ R25, R88, R34, R152 ;  /* 0x0000002258197223 */ /* 0x000fe20000010098 */
[----:B------:R-:W-:Y:S01]  /*2b220*/  F2FP.PACK_AB R20, R17, R16 ;  /* 0x000000101114723e */ /* 0x000fe200000000ff */
[----:B------:R-:W-:Y:S01]  /*2b230*/  FFMA.FTZ R26, R89, R38, R153 ;  /* 0x00000026591a7223 */ /* 0x000fe20000010099 */
[----:B------:R-:W-:Y:S01]  /*2b240*/  F2FP.PACK_AB R17, R24, R19 ;  /* 0x000000131811723e */ /* 0x000fe200000000ff */
[----:B------:R-:W-:-:S02]  /*2b250*/  FFMA.FTZ R19, R86, R53, R150 ;  /* 0x0000003556137223 */ /* 0x000fc40000010096 */
[----:B------:R-:W-:Y:S01]  /*2b260*/  FFMA.FTZ R24, R87, R54, R151 ;  /* 0x0000003657187223 */ /* 0x000fe20000010097 */
[----:B------:R0:W-:Y:S01]  /*2b270*/  STG.E.128 [R50.64], R28 ;  /* 0x0000001c32007986 */ /* 0x0001e2000c101d06 */
[----:B------:R-:W-:Y:S01]  /*2b280*/  F2FP.PACK_AB R16, R26, R25 ;  /* 0x000000191a10723e */ /* 0x000fe200000000ff */
[----:B------:R-:W-:Y:S02]  /*2b290*/  FFMA.FTZ R18, R238, R40, R106 ;  /* 0x00000028ee127223 */ /* 0x000fe4000001006a */
[----:B------:R-:W-:Y:S01]  /*2b2a0*/  FFMA.FTZ R21, R239, R43, R107 ;  /* 0x0000002bef157223 */ /* 0x000fe2000001006b */
[----:B------:R-:W-:Y:S01]  /*2b2b0*/  F2FP.PACK_AB R19, R24, R19 ;  /* 0x000000131813723e */ /* 0x000fe200000000ff */
[----:B------:R-:W-:Y:S02]  /*2b2c0*/  FFMA.FTZ R26, R76, R45, R92 ;  /* 0x0000002d4c1a7223 */ /* 0x000fe4000001005c */
[----:B------:R-:W-:Y:S02]  /*2b2d0*/  FFMA.FTZ R27, R78, R53, R94 ;  /* 0x000000354e1b7223 */ /* 0x000fe4000001005e */
[----:B------:R-:W-:-:S02]  /*2b2e0*/  FFMA.FTZ R25, R79, R54, R95 ;  /* 0x000000364f197223 */ /* 0x000fc4000001005f */
[----:B------:R-:W-:Y:S01]  /*2b2f0*/  IMAD.SHL.U32 R24, R10, 0x10, RZ ;  /* 0x000000100a187824 */ /* 0x000fe200078e00ff */
[----:B------:R-:W-:Y:S01]  /*2b300*/  F2FP.PACK_AB R21, R21, R18 ;  /* 0x000000121515723e */ /* 0x000fe200000000ff */
[----:B0-----:R-:W-:Y:S01]  /*2b310*/  FFMA.FTZ R28, R77, R52, R93 ;  /* 0x000000344d1c7223 */ /* 0x001fe2000001005d */
[----:B------:R-:W-:Y:S01]  /*2b320*/  F2FP.PACK_AB R27, R25, R27 ;  /* 0x0000001b191b723e */ /* 0x000fe200000000ff */
[----:B------:R-:W-:Y:S01]  /*2b330*/  FFMA.FTZ R44, R222, R44, R102 ;  /* 0x0000002cde2c7223 */ /* 0x000fe20000010066 */
[----:B------:R-:W-:Y:S01]  /*2b340*/  IADD3 R30, P1, R24, c[0x0][0x210], RZ ;  /* 0x00008400181e7a10 */ /* 0x000fe20007f3e0ff */
[----:B------:R-:W-:Y:S01]  /*2b350*/  FFMA.FTZ R55, R223, R55, R103 ;  /* 0x00000037df377223 */ /* 0x000fe20000010067 */
[----:B------:R-:W-:Y:S01]  /*2b360*/  F2FP.PACK_AB R26, R28, R26 ;  /* 0x0000001a1c1a723e */ /* 0x000fe200000000ff */
        /* <DEDUP_REMOVED lines=8> */
[----:B------:R-:W-:Y:S01]  /*2b3f0*/  F2FP.PACK_AB R23, R55, R44 ;  /* 0x0000002c3717723e */ /* 0x000fe200000000ff */
[----:B------:R-:W-:Y:S01]  /*2b400*/  IMAD.WIDE.U32 R32, R219, R226, c[0x0][0x210] ;  /* 0x00008400db207625 */ /* 0x000fe200078e00e2 */
[----:B------:R-:W-:Y:S02]  /*2b410*/  F2FP.PACK_AB R18, R29, R18 ;  /* 0x000000121d12723e */ /* 0x000fe400000000ff */
[----:B------:R-:W-:Y:S02]  /*2b420*/  IADD3.X R29, R10, c[0x0][0x20c], RZ, P0, !PT ;  /* 0x000083000a1d7a10 */ /* 0x000fe400007fe4ff */
[----:B------:R-:W-:-:S02]  /*2b430*/  F2FP.PACK_AB R25, R24, R25 ;  /* 0x000000191819723e */ /* 0x000fc400000000ff */
[----:B------:R-:W-:Y:S02]  /*2b440*/  IADD3.X R31, R10, c[0x0][0x214], RZ, P1, !PT ;  /* 0x000085000a1f7a10 */ /* 0x000fe40000ffe4ff */
[----:B------:R-:W-:Y:S01]  /*2b450*/  F2FP.PACK_AB R24, R35, R34 ;  /* 0x000000222318723e */ /* 0x000fe200000000ff */
        /* <DEDUP_REMOVED lines=8> */
.L_x_34182:
[----:B------:R-:W-:Y:S05]  /*2b4e0*/  EXIT ;  /* 0x000000000000794d */ /* 0x000fea0003800000 */
.L_x_34180:
[----:B------:R-:W-:Y:S01]  /*2b4f0*/  HFMA2.MMA R233, -RZ, RZ, 0, 1.847743988037109375e-06 ;  /* 0x0000001fffe97435 */ /* 0x000fe200000001ff */
[----:B------:R-:W-:Y:S01]  /*2b500*/  IMAD.MOV.U32 R231, RZ, RZ, R224 ;  /* 0x000000ffffe77224 */ /* 0x000fe200078e00e0 */
[----:B------:R-:W-:Y:S01]  /*2b510*/  MOV R226, 0x2b550 ;  /* 0x0002b55000e27802 */ /* 0x000fe20000000f00 */
[----:B------:R-:W-:Y:S02]  /*2b520*/  IMAD.MOV.U32 R225, RZ, RZ, 0x1 ;  /* 0x00000001ffe17424 */ /* 0x000fe400078e00ff */
[----:B------:R-:W-:Y:S02]  /*2b530*/  IMAD.MOV.U32 R227, RZ, RZ, -0x1 ;  /* 0xffffffffffe37424 */ /* 0x000fe400078e00ff */
[----:B------:R-:W-:Y:S05]  /*2b540*/  CALL.REL.NOINC `($__internal_61_$__cuda_sm70_shflsync_bfly_p) ;  /* 0x00000ac000007944 */ /* 0x000fea0003c00000 */
[----:B-1----:R-:W-:Y:S05]  /*2b550*/  BRA `(.L_x_34184) ;  /* 0xffffda0000007947 */ /* 0x002fea000383ffff */
.L_x_34181:
[----:B------:R-:W-:Y:S01]  /*2b560*/  IMAD.MOV.U32 R231, RZ, RZ, R224 ;  /* 0x000000ffffe77224 */ /* 0x000fe200078e00e0 */
[----:B------:R-:W-:Y:S01]  /*2b570*/  MOV R227, 0xffffffff ;  /* 0xffffffff00e37802 */ /* 0x000fe20000000f00 */
[----:B------:R-:W-:Y:S01]  /*2b580*/  IMAD.MOV.U32 R225, RZ, RZ, 0x2 ;  /* 0x00000002ffe17424 */ /* 0x000fe200078e00ff */
[----:B------:R-:W-:Y:S01]  /*2b590*/  MOV R226, 0x2b5c0 ;  /* 0x0002b5c000e27802 */ /* 0x000fe20000000f00 */
[----:B------:R-:W-:Y:S02]  /*2b5a0*/  IMAD.MOV.U32 R233, RZ, RZ, 0x1f ;  /* 0x0000001fffe97424 */ /* 0x000fe400078e00ff */
[----:B------:R-:W-:Y:S05]  /*2b5b0*/  CALL.REL.NOINC `($__internal_61_$__cuda_sm70_shflsync_bfly_p) ;  /* 0x00000a5000007944 */ /* 0x000fea0003c00000 */
[----:B-1----:R-:W-:Y:S01]  /*2b5c0*/  FADD.FTZ R224, R224, R225 ;  /* 0x000000e1e0e07221 */ /* 0x002fe20000010000 */
[----:B------:R-:W-:Y:S01]  /*2b5d0*/  MOV R226, 0x2b630 ;  /* 0x0002b63000e27802 */ /* 0x000fe20000000f00 */
[----:B------:R-:W-:-:S02]  /*2b5e0*/  IMAD.MOV.U32 R225, RZ, RZ, 0x4 ;  /* 0x00000004ffe17424 */ /* 0x000fc400078e00ff */
[----:B------:R-:W-:Y:S02]  /*2b5f0*/  IMAD.MOV.U32 R233, RZ, RZ, 0x1f ;  /* 0x0000001fffe97424 */ /* 0x000fe400078e00ff */
[----:B------:R-:W-:Y:S02]  /*2b600*/  IMAD.MOV.U32 R227, RZ, RZ, -0x1 ;  /* 0xffffffffffe37424 */ /* 0x000fe400078e00ff */
[----:B------:R-:W-:Y:S02]  /*2b610*/  IMAD.MOV.U32 R231, RZ, RZ, R224 ;  /* 0x000000ffffe77224 */ /* 0x000fe400078e00e0 */
[----:B------:R-:W-:Y:S05]  /*2b620*/  CALL.REL.NOINC `($__internal_61_$__cuda_sm70_shflsync_bfly_p) ;  /* 0x000009e000007944 */ /* 0x000fea0003c00000 */
[----:B-1----:R-:W-:Y:S01]  /*2b630*/  FADD.FTZ R224, R224, R225 ;  /* 0x000000e1e0e07221 */ /* 0x002fe20000010000 */
[----:B------:R-:W-:Y:S01]  /*2b640*/  HFMA2.MMA R225, -RZ, RZ, 0, 4.76837158203125e-07 ;  /* 0x00000008ffe17435 */ /* 0x000fe200000001ff */
[----:B------:R-:W-:Y:S01]  /*2b650*/  IMAD.MOV.U32 R233, RZ, RZ, 0x1f ;  /* 0x0000001fffe97424 */ /* 0x000fe200078e00ff */
[----:B------:R-:W-:Y:S01]  /*2b660*/  MOV R226, 0x2b6a0 ;  /* 0x0002b6a000e27802 */ /* 0x000fe20000000f00 */
[----:B------:R-:W-:Y:S02]  /*2b670*/  IMAD.MOV.U32 R227, RZ, RZ, -0x1 ;  /* 0xffffffffffe37424 */ /* 0x000fe400078e00ff */
[----:B------:R-:W-:-:S02]  /*2b680*/  IMAD.MOV.U32 R231, RZ, RZ, R224 ;  /* 0x000000ffffe77224 */ /* 0x000fc400078e00e0 */
[----:B------:R-:W-:Y:S05]  /*2b690*/  CALL.REL.NOINC `($__internal_61_$__cuda_sm70_shflsync_bfly_p) ;  /* 0x0000097000007944 */ /* 0x000fea0003c00000 */
[----:B-1----:R-:W-:Y:S01]  /*2b6a0*/  FADD.FTZ R224, R224, R225 ;  /* 0x000000e1e0e07221 */ /* 0x002fe20000010000 */
[----:B------:R-:W-:Y:S01]  /*2b6b0*/  MOV R233, 0x1f ;  /* 0x0000001f00e97802 */ /* 0x000fe20000000f00 */
[----:B------:R-:W-:Y:S01]  /*2b6c0*/  IMAD.MOV.U32 R225, RZ, RZ, 0x10 ;  /* 0x00000010ffe17424 */ /* 0x000fe200078e00ff */
[----:B------:R-:W-:Y:S01]  /*2b6d0*/  MOV R226, 0x2b710 ;  /* 0x0002b71000e27802 */ /* 0x000fe20000000f00 */
[----:B------:R-:W-:-:S02]  /*2b6e0*/  IMAD.MOV.U32 R227, RZ, RZ, -0x1 ;  /* 0xffffffffffe37424 */ /* 0x000fc400078e00ff */
[----:B------:R-:W-:Y:S02]  /*2b6f0*/  IMAD.MOV.U32 R231, RZ, RZ, R224 ;  /* 0x000000ffffe77224 */ /* 0x000fe400078e00e0 */
[----:B------:R-:W-:Y:S05]  /*2b700*/  CALL.REL.NOINC `($__internal_61_$__cuda_sm70_shflsync_bfly_p) ;  /* 0x0000090000007944 */ /* 0x000fea0003c00000 */
        /* <DEDUP_REMOVED lines=118> */
[----:B------:R-:W-:Y:S05]  /*2be70*/  CALL.REL.NOINC `($__internal_61_$__cuda_sm70_shflsync_bfly_p) ;  /* 0x0000019000007944 */ /* 0x000fea0003c00000 */
[----:B-1----:R-:W-:Y:S01]  /*2be80*/  FADD.FTZ R231, R231, R225 ;  /* 0x000000e1e7e77221 */ /* 0x002fe20000010000 */
[----:B------:R-:W-:Y:S01]  /*2be90*/  MOV R226, 0x2bee0 ;  /* 0x0002bee000e27802 */ /* 0x000fe20000000f00 */
[----:B------:R-:W-:Y:S02]  /*2bea0*/  IMAD.MOV.U32 R225, RZ, RZ, 0x2 ;  /* 0x00000002ffe17424 */ /* 0x000fe400078e00ff */
[----:B------:R-:W-:Y:S02]  /*2beb0*/  IMAD.MOV.U32 R233, RZ, RZ, 0x1f ;  /* 0x0000001fffe97424 */ /* 0x000fe400078e00ff */
[----:B------:R-:W-:Y:S02]  /*2bec0*/  IMAD.MOV.U32 R227, RZ, RZ, -0x1 ;  /* 0xffffffffffe37424 */ /* 0x000fe400078e00ff */
[----:B------:R-:W-:Y:S05]  /*2bed0*/  CALL.REL.NOINC `($__internal_61_$__cuda_sm70_shflsync_bfly_p) ;  /* 0x0000013000007944 */ /* 0x000fea0003c00000 */
[----:B------:R-:W-:Y:S01]  /*2bee0*/  HFMA2.MMA R233, -RZ, RZ, 0, 1.847743988037109375e-06 ;  /* 0x0000001fffe97435 */ /* 0x000fe200000001ff */
[----:B-1----:R-:W-:Y:S01]  /*2bef0*/  FADD.FTZ R231, R231, R225 ;  /* 0x000000e1e7e77221 */ /* 0x002fe20000010000 */
[----:B------:R-:W-:Y:S01]  /*2bf00*/  MOV R226, 0x2bf40 ;  /* 0x0002bf4000e27802 */ /* 0x000fe20000000f00 */
[----:B------:R-:W-:-:S02]  /*2bf10*/  IMAD.MOV.U32 R225, RZ, RZ, 0x4 ;  /* 0x00000004ffe17424 */ /* 0x000fc400078e00ff */
[----:B------:R-:W-:Y:S02]  /*2bf20*/  IMAD.MOV.U32 R227, RZ, RZ, -0x1 ;  /* 0xffffffffffe37424 */ /* 0x000fe400078e00ff */
[----:B------:R-:W-:Y:S05]  /*2bf30*/  CALL.REL.NOINC `($__internal_61_$__cuda_sm70_shflsync_bfly_p) ;  /* 0x000000d000007944 */ /* 0x000fea0003c00000 */
[----:B-1----:R-:W-:Y:S01]  /*2bf40*/  FADD.FTZ R231, R231, R225 ;  /* 0x000000e1e7e77221 */ /* 0x002fe20000010000 */
[----:B------:R-:W-:Y:S01]  /*2bf50*/  MOV R226, 0x2bfa0 ;  /* 0x0002bfa000e27802 */ /* 0x000fe20000000f00 */
[----:B------:R-:W-:Y:S02]  /*2bf60*/  IMAD.MOV.U32 R225, RZ, RZ, 0x8 ;  /* 0x00000008ffe17424 */ /* 0x000fe400078e00ff */
[----:B------:R-:W-:Y:S02]  /*2bf70*/  IMAD.MOV.U32 R233, RZ, RZ, 0x1f ;  /* 0x0000001fffe97424 */ /* 0x000fe400078e00ff */
[----:B------:R-:W-:Y:S02]  /*2bf80*/  IMAD.MOV.U32 R227, RZ, RZ, -0x1 ;  /* 0xffffffffffe37424 */ /* 0x000fe400078e00ff */
[----:B------:R-:W-:Y:S05]  /*2bf90*/  CALL.REL.NOINC `($__internal_61_$__cuda_sm70_shflsync_bfly_p) ;  /* 0x0000007000007944 */ /* 0x000fea0003c00000 */
[----:B-1----:R-:W-:Y:S01]  /*2bfa0*/  FADD.FTZ R231, R231, R225 ;  /* 0x000000e1e7e77221 */ /* 0x002fe20000010000 */
[----:B------:R-:W-:Y:S01]  /*2bfb0*/  MOV R225, 0x10 ;  /* 0x0000001000e17802 */ /* 0x000fe20000000f00 */
[----:B------:R-:W-:Y:S01]  /*2bfc0*/  IMAD.MOV.U32 R233, RZ, RZ, 0x1f ;  /* 0x0000001fffe97424 */ /* 0x000fe200078e00ff */
[----:B------:R-:W-:Y:S01]  /*2bfd0*/  MOV R226, 0x2c000 ;  /* 0x0002c00000e27802 */ /* 0x000fe20000000f00 */
[----:B------:R-:W-:-:S02]  /*2bfe0*/  IMAD.MOV.U32 R227, RZ, RZ, -0x1 ;  /* 0xffffffffffe37424 */ /* 0x000fc400078e00ff */
[----:B------:R-:W-:Y:S05]  /*2bff0*/  CALL.REL.NOINC `($__internal_61_$__cuda_sm70_shflsync_bfly_p) ;  /* 0x0000001000007944 */ /* 0x000fea0003c00000 */
[----:B-1----:R-:W-:Y:S05]  /*2c000*/  BRA `(.L_x_34185) ;  /* 0xffffd79000007947 */ /* 0x002fea000383ffff */
        .weak           $__internal_61_$__cuda_sm70_shflsync_bfly_p
        .type           $__internal_61_$__cuda_sm70_shflsync_bfly_p,@function
        .size           $__internal_61_$__cuda_sm70_shflsync_bfly_p,(.L_x_41089 - $__internal_61_$__cuda_sm70_shflsync_bfly_p)
$__internal_61_$__cuda_sm70_shflsync_bfly_p:
[----:B------:R-:W-:Y:S04]  /*2c010*/  WARPSYNC R227 ;  /* 0x000000e300007348 */ /* 0x000fe80003800000 */
[----:B------:R0:W1:Y:S02]  /*2c020*/  SHFL.BFLY PT, R225, R231, R225, R233 ;  /* 0x0c0000e1e7e17389 */ /* 0x00006400000e00e9 */
[----:B0-----:R-:W-:-:S04]  /*2c030*/  IMAD.MOV.U32 R227, RZ, RZ, 0x0 ;  /* 0x00000000ffe37424 */ /* 0x001fc800078e00ff */
[----:B------:R-:W-:Y:S05]  /*2c040*/  RET.REL.NODEC R226 `(_ZN10layer_norm31ln_parallel_residual_fwd_kernelINS_13Kernel_traitsIf6__halffS2_fjLj7168ELj1ELj1ELj4ELj16ENS_18Kernel_traits_baseILj7168EfS2_fS2_fjLj128EEEEELb1ELb0ELb1EEEvNS_9FwdParamsE) ;  /* 0xfffd3fb0e2007950 */ /* 0x000fea0003c3ffff */
.L_x_34186:
        /* <DEDUP_REMOVED lines=11> */
.L_x_41089:


//--------------------- .text._ZN10layer_norm31ln_parallel_residual_fwd_kernelINS_13Kernel_traitsIf6__halffS2_fjLj7168ELj1ELj1ELj4ELj16ENS_18Kernel_traits_baseILj7168EfS2_fS2_fjLj128EEEEELb1ELb1ELb0EEEvNS_9FwdParamsE --------------------------
	.section	.text._ZN10layer_norm31ln_parallel_residual_fwd_kernelINS_13Kernel_traitsIf6__halffS2_fjLj7168ELj1ELj1ELj4ELj16ENS_18Kernel_traits_baseILj7168EfS2_fS2_fjLj128EEEEELb1ELb1ELb0EEEvNS_9FwdParamsE,"ax",@progbits
	.sectioninfo	@"SHI_REGISTERS=227"
	.align	128
        .global         _ZN10layer_norm31ln_parallel_residual_fwd_kernelINS_13Kernel_traitsIf6__halffS2_fjLj7168ELj1ELj1ELj4ELj16ENS_18Kernel_traits_baseILj7168EfS2_fS2_fjLj128EEEEELb1ELb1ELb0EEEvNS_9FwdParamsE
        .type           _ZN10layer_norm31ln_parallel_residual_fwd_kernelINS_13Kernel_traitsIf6__halffS2_fjLj7168ELj1ELj1ELj4ELj16ENS_18Kernel_traits_baseILj7168EfS2_fS2_fjLj128EEEEELb1ELb1ELb0EEEvNS_9FwdParamsE,@function
        .size           _ZN10layer_norm31ln_parallel_residual_fwd_kernelINS_13Kernel_traitsIf6__halffS2_fjLj7168ELj1ELj1ELj4ELj16ENS_18Kernel_traits_baseILj7168EfS2_fS2_fjLj128EEEEELb1ELb1ELb0EEEvNS_9FwdParamsE,(.L_x_41090 - _ZN10layer_norm31ln_parallel_residual_fwd_kernelINS_13Kernel_traitsIf6__halffS2_fjLj7168ELj1ELj1ELj4ELj16ENS_18Kernel_traits_baseILj7168EfS2_fS2_fjLj128EEEEELb1ELb1ELb0EEEvNS_9FwdParamsE)
        .other          _ZN10layer_norm31ln_parallel_residual_fwd_kernelINS_13Kernel_traitsIf6__halffS2_fjLj7168ELj1ELj1ELj4ELj16ENS_18Kernel_traits_baseILj7168EfS2_fS2_fjLj128EEEEELb1ELb1ELb0EEEvNS_9FwdParamsE,@"STO_CUDA_ENTRY STV_DEFAULT"
_ZN10layer_norm31ln_parallel_residual_fwd_kernelINS_13Kernel_traitsIf6__halffS2_fjLj7168ELj1ELj1ELj4ELj16ENS_18Kernel_traits_baseILj7168EfS2_fS2_fjLj128EEEEELb1ELb1ELb0EEEvNS_9FwdParamsE:
.text._ZN10layer_norm31ln_parallel_residual_fwd_kernelINS_13Kernel_traitsIf6__halffS2_fjLj7168ELj1ELj1ELj4ELj16ENS_18Kernel_traits_baseILj7168EfS2_fS2_fjLj128EEEEELb1ELb1ELb0EEEvNS_9FwdParamsE:
        /* <DEDUP_REMOVED lines=31> */
[----:B------:R-:W-:Y:S01]  /*01f0*/  MOV R0, c[0x0][0x168] ;  /* 0x00005a0000007a02 */ /* 0x000fe20000000f00 */
[----:B--2---:R-:W-:Y:S01]  /*0200*/  UIADD3 UR10, UR5, -0x4498517b, URZ ;  /* 0xbb67ae85050a7890 */ /* 0x004fe2000fffe03f */
[----:B------:R-:W-:Y:S01]  /*0210*/  LOP3.LUT R8, R5, UR5, RZ, 0x3c, !PT ;  /* 0x0000000505087c12 */ /* 0x000fe2000f8e3cff */
[----:B------:R-:W-:-:S02]  /*0220*/  UIADD3 UR12, UR5, 0x76cf5d0a, URZ ;  /* 0x76cf5d0a050c7890 */ /* 0x000fc4000fffe03f */
[----:B------:R-:W-:Y:S02]  /*0230*/  UIADD3 UR14, UR5, 0x32370b8f, URZ ;  /* 0x32370b8f050e7890 */ /* 0x000fe4000fffe03f */
[----:B------:R-:W-:Y:S01]  /*0240*/  IMAD.WIDE.U32 R8, R8, -0x326172a9, RZ ;  /* 0xcd9e8d5708087825 */ /* 0x000fe200078e00ff */
[----:B------:R-:W-:Y:S01]  /*0250*/  LOP3.LUT R7, R3, UR10, R4, 0x96, !PT ;  /* 0x0000000a03077c12 */ /* 0x000fe2000f8e9604 */
[----:B------:R-:W-:Y:S02]  /*0260*/  UIADD3 UR13, UR4, -0x255992d5, URZ ;  /* 0xdaa66d2b040d7890 */ /* 0x000fe4000fffe03f */
[----:B------:R-:W-:Y:S01]  /*0270*/  UIADD3 UR15, UR4, 0x78dde6e4, URZ ;  /* 0x78dde6e4040f7890 */ /* 0x000fe2000fffe03f */
[----:B------:R-:W-:Y:S01]  /*0280*/  LOP3.LUT R4, R9, UR9, R6, 0x96, !PT ;  /* 0x0000000909047c12 */ /* 0x000fe2000f8e9606 */
[----:B------:R-:W-:Y:S01]  /*0290*/  IMAD.WIDE.U32 R6, R7, -0x326172a9, RZ ;  /* 0xcd9e8d5707067825 */ /* 0x000fe200078e00ff */
[----:B------:R-:W-:Y:S02]  /*02a0*/  UIADD3 UR16, UR5, -0x126145ec, URZ ;  /* 0xed9eba1405107890 */ /* 0x000fe4000fffe03f */
[----:B------:R-:W-:Y:S01]  /*02b0*/  UIADD3 UR18, UR5, -0x56f99767, URZ ;  /* 0xa906689905127890 */ /* 0x000fe2000fffe03f */
[----:B------:R-:W-:Y:S01]  /*02c0*/  IMAD.WIDE.U32 R4, R4, -0x2daee0ad, RZ ;  /* 0xd2511f5304047825 */ /* 0x000fe200078e00ff */
[----:B------:R-:W-:Y:S01]  /*02d0*/  LOP3.LUT R3, R7, UR11, R8, 0x96, !PT ;  /* 0x0000000b07037c12 */ /* 0x000fe2000f8e9608 */
[----:B------:R-:W-:-:S02]  /*02e0*/  UIADD3 UR17, UR4, 0x1715609d, URZ ;  /* 0x1715609d04117890 */ /* 0x000fc4000fffe03f */
[----:B------:R-:W-:Y:S01]  /*02f0*/  UIADD3 UR19, UR4, -0x4ab325aa, URZ ;  /* 0xb54cda5604137890 */ /* 0x000fe2000fffe03f */
[----:B------:R-:W-:Y:S01]  /*0300*/  LOP3.LUT R8, R5, UR12, R2, 0x96, !PT ;  /* 0x0000000c05087c12 */ /* 0x000fe2000f8e9602 */
[----:B------:R-:W-:Y:S01]  /*0310*/  IMAD.WIDE.U32 R2, R3, -0x2daee0ad, RZ ;  /* 0xd2511f5303027825 */ /* 0x000fe200078e00ff */
[----:B------:R-:W-:Y:S02]  /*0320*/  UIADD3 UR20, UR5, 0x646e171e, URZ ;  /* 0x646e171e05147890 */ /* 0x000fe4000fffe03f */
[----:B------:R-:W-:Y:S01]  /*0330*/  UIADD3 UR21, UR4, 0x5384540f, URZ ;  /* 0x5384540f04157890 */ /* 0x000fe2000fffe03f */
[----:B------:R-:W-:Y:S01]  /*0340*/  IMAD.WIDE.U32 R8, R8, -0x326172a9, RZ ;  /* 0xcd9e8d5708087825 */ /* 0x000fe200078e00ff */
[----:B------:R-:W-:Y:S01]  /*0350*/  LOP3.LUT R7, R3, UR14, R4, 0x96, !PT ;  /* 0x0000000e03077c12 */ /* 0x000fe2000f8e9604 */
[----:B------:R-:W-:Y:S01]  /*0360*/  UIADD3 UR22, UR5, 0x1fd5c5a3, URZ ;  /* 0x1fd5c5a305167890 */ /* 0x000fe2000fffe03f */
        /* <DEDUP_REMOVED lines=47> */
.L_x_34188:
[----:B------:R-:W-:Y:S05]  /*0660*/  BSYNC B0 ;  /* 0x0000000000007941 */ /* 0x000fea0003800000 */
.L_x_34187:
        /* <DEDUP_REMOVED lines=17> */
.L_x_34190:
[----:B------:R-:W-:Y:S05]  /*0780*/  BSYNC B0 ;  /* 0x0000000000007941 */ /* 0x000fea0003800000 */
.L_x_34189:
        /* <DEDUP_REMOVED lines=17> */
.L_x_34192:
[----:B------:R-:W-:Y:S05]  /*08a0*/  BSYNC B0 ;  /* 0x0000000000007941 */ /* 0x000fea0003800000 */
.L_x_34191:
        /* <DEDUP_REMOVED lines=17> */
.L_x_34194:
[----:B------:R-:W-:Y:S05]  /*09c0*/  BSYNC B0 ;  /* 0x0000000000007941 */ /* 0x000fea0003800000 */
.L_x_34193:
        /* <DEDUP_REMOVED lines=17> */
.L_x_34196:
[----:B------:R-:W-:Y:S05]  /*0ae0*/  BSYNC B0 ;  /* 0x0000000000007941 */ /* 0x000fea0003800000 */
.L_x_34195:
        /* <DEDUP_REMOVED lines=25> */
.L_x_34198:
[----:B------:R-:W-:Y:S05]  /*0c80*/  BSYNC B0 ;  /* 0x0000000000007941 */ /* 0x000fea0003800000 */
.L_x_34197:
        /* <DEDUP_REMOVED lines=25> */
.L_x_34200:
[----:B------:R-:W-:Y:S05]  /*0e20*/  BSYNC B0 ;  /* 0x0000000000007941 */ /* 0x000fea0003800000 */
.L_x_34199:
        /* <DEDUP_REMOVED lines=24> */
[----:B------:R-:W-:-:S02]  /*0fb0*/  IMNMX R5, RZ, R5, !PT ;  /* 0x00000005ff057217 */ /* 0x000fc40007800200 */
[----:B------:R-:W-:Y:S01]  /*0fc0*/  IADD3 R3, R3, R2, RZ ;  /* 0x0000000203037210 */ /* 0x000fe20007ffe0ff */
[----:B------:R-:W-:Y:S01]  /*0fd0*/  IMAD R18, R11, -0x326172a9, RZ ;  /* 0xcd9e8d570b127824 */ /* 0x000fe200078e02ff */
[----:B------:R-:W-:Y:S01]  /*0fe0*/  IMNMX R5, R5, 0x20, PT ;  /* 0x0000002005057817 */ /* 0x000fe20003800200 */
[----:B------:R-:W-:Y:S01]  /*0ff0*/  IMAD.MOV.U32 R11, RZ, RZ, RZ ;  /* 0x000000ffff0b7224 */ /* 0x000fe200078e00ff */
[----:B------:R-:W-:Y:S01]  /*1000*/  LOP3.LUT R15, R15, UR25, R0, 0x96, !PT ;  /* 0x000000190f0f7c12 */ /* 0x000fe2000f8e9600 */
[----:B------:R-:W-:Y:S02]  /*1010*/  IMAD.SHL.U32 R3, R3, 0x8, RZ ;  /* 0x0000000803037824 */ /* 0x000fe400078e00ff */
[----:B------:R-:W-:-:S04]  /*1020*/  IMAD.IADD R5, R2, 0x1, R5 ;  /* 0x0000000102057824 */ /* 0x000fc800078e0205 */
[----:B------:R-:W0:Y:S01]  /*1030*/  I2F.U32 R3, R3 ;  /* 0x0000000300037306 */ /* 0x000e220000201000 */
[----:B------:R-:W-:-:S07]  /*1040*/  IMAD.SHL.U32 R19, R5, 0x8, RZ ;  /* 0x0000000805137824 */ /* 0x000fce00078e00ff */
[----:B0-----:R0:W1:Y:S02]  /*1050*/  MUFU.RCP R204, R3 ;  /* 0x0000000300cc7308 */ /* 0x0010640000001000 */
.L_x_35134:
        /* <DEDUP_REMOVED lines=37> */
.L_x_34204:
[----:B--2---:R-:W-:Y:S02]  /*12b0*/  IMAD.MOV.U32 R145, RZ, RZ, R18 ;  /* 0x000000ffff917224 */ /* 0x004fe400078e0012 */
.L_x_34205:
[----:B------:R-:W-:Y:S05]  /*12c0*/  BSYNC B1 ;  /* 0x0000000000017941 */ /* 0x000fea0003800000 */
.L_x_34203:
        /* <DEDUP_REMOVED lines=16> */
.L_x_34209:
[----:B------:R-:W-:Y:S05]  /*13d0*/  BSYNC B2 ;  /* 0x0000000000027941 */ /* 0x000fea0003800000 */
.L_x_34208:
        /* <DEDUP_REMOVED lines=42> */
[----:B------:R-:W-:Y:S02]  /*1680*/  LOP3.LUT R14, R13, UR26, R146, 0x96, !PT ;  /* 0x0000001a0d0e7c12 */ /* 0x000fe4000f8e9692 */
.L_x_34207:
[----:B------:R-:W-:Y:S05]  /*1690*/  BSYNC B1 ;  /* 0x0000000000017941 */ /* 0x000fea0003800000 */
.L_x_34206:
        /* <DEDUP_REMOVED lines=17> */
.L_x_34210:
        /* <DEDUP_REMOVED lines=12> */
.L_x_34213:
[----:B------:R-:W-:Y:S02]  /*1870*/  IMAD.MOV.U32 R13, RZ, RZ, R18 ;  /* 0x000000ffff0d7224 */ /* 0x000fe400078e0012 */
.L_x_34214:
[----:B------:R-:W-:Y:S05]  /*1880*/  BSYNC B1 ;  /* 0x0000000000017941 */ /* 0x000fea0003800000 */
.L_x_34212:
        /* <DEDUP_REMOVED lines=16> */
.L_x_34218:
[----:B------:R-:W-:Y:S05]  /*1990*/  BSYNC B2 ;  /* 0x0000000000027941 */ /* 0x000fea0003800000 */
.L_x_34217:
        /* <DEDUP_REMOVED lines=44> */
.L_x_34216:
[----:B------:R-:W-:Y:S05]  /*1c60*/  BSYNC B1 ;  /* 0x0000000000017941 */ /* 0x000fea0003800000 */
.L_x_34215:
[----:B------:R-:W2:Y:S01]  /*1c70*/  I2F.U32 R13, R13 ;  /* 0x0000000d000d7306 */ /* 0x000ea20000201000 */
[----:B------:R-:W-:-:S05]  /*1c80*/  HADD2.F32 R146, -RZ, R132.H0_H0 ;  /* 0x20000084ff927230 */ /* 0x000fca0000004100 */
[----:B------:R-:W-:Y:S02]  /*1c90*/  FMUL.FTZ R146, R146, c[0x0][0x1e8] ;  /* 0x00007a0092927a20 */ /* 0x000fe40000410000 */
[----:B--2---:R-:W-:-:S05]  /*1ca0*/  FFMA.FTZ R8, R13, R200, 1.1641532182693481445e-10 ;  /* 0x2f0000000d087423 */ /* 0x004fca00000100c8 */
[----:B------:R-:W-:-:S04]  /*1cb0*/  FSETP.GTU.FTZ.AND P2, PT, R8, c[0x0][0x1e4], PT ;  /* 0x0000790008007a0b */ /* 0x000fc80003f5c000 */
[----:B------:R-:W-:Y:S02]  /*1cc0*/  FSEL R147, R146, RZ, !P2 ;  /* 0x000000ff92937208 */ /* 0x000fe40005000000 */
[----:B------:R-:W-:-:S03]  /*1cd0*/  SEL R8, RZ, 0x1, P2 ;  /* 0x00000001ff087807 */ /* 0x000fc60001000000 */
[----:B------:R-:W-:-:S04]  /*1ce0*/  FADD.FTZ R144, R147, R144 ;  /* 0x0000009093907221 */ /* 0x000fc80000010000 */
[----:B------:R-:W-:Y:S02]  /*1cf0*/  @P0 FADD.FTZ R144, R136, R144 ;  /* 0x0000009088900221 */ /* 0x000fe40000010000 */
.L_x_34211:
        /* <DEDUP_REMOVED lines=12> */
.L_x_34220:
[----:B------:R-:W-:Y:S02]  /*1dc0*/  IMAD.MOV.U32 R13, RZ, RZ, R18 ;  /* 0x000000ffff0d7224 */ /* 0x000fe400078e0012 */
.L_x_34221:
[----:B------:R-:W-:Y:S05]  /*1dd0*/  BSYNC B1 ;  /* 0x0000000000017941 */ /* 0x000fea0003800000 */
.L_x_34219:
        /* <DEDUP_REMOVED lines=16> */
.L_x_34225:
[----:B------:R-:W-:Y:S05]  /*1ee0*/  BSYNC B2 ;  /* 0x0000000000027941 */ /* 0x000fea0003800000 */
.L_x_34224:
        /* <DEDUP_REMOVED lines=44> */
.L_x_34223:
[----:B------:R-:W-:Y:S05]  /*21b0*/  BSYNC B1 ;  /* 0x0000000000017941 */ /* 0x000fea0003800000 */
.L_x_34222:
        /* <DEDUP_REMOVED lines=14> */
.L_x_34226:
        /* <DEDUP_REMOVED lines=12> */
.L_x_34229:
[----:B------:R-:W-:Y:S02]  /*2360*/  IMAD.MOV.U32 R13, RZ, RZ, R18 ;  /* 0x000000ffff0d7224 */ /* 0x000fe400078e0012 */
.L_x_34230:
[----:B------:R-:W-:Y:S05]  /*2370*/  BSYNC B1 ;  /* 0x0000000000017941 */ /* 0x000fea0003800000 */
.L_x_34228:
        /* <DEDUP_REMOVED lines=16> */
.L_x_34234:
[----:B------:R-:W-:Y:S05]  /*2480*/  BSYNC B2 ;  /* 0x0000000000027941 */ /* 0x000fea0003800000 */
.L_x_34233:
        /* <DEDUP_REMOVED lines=44> */
.L_x_34232:
[----:B------:R-:W-:Y:S05]  /*2750*/  BSYNC B1 ;  /* 0x0000000000017941 */ /* 0x000fea0003800000 */
.L_x_34231:
[----:B------:R-:W2:Y:S01]  /*2760*/  I2F.U32 R7, R13 ;  /* 0x0000000d00077306 */ /* 0x000ea20000201000 */
[----:B------:R-:W-:-:S05]  /*2770*/  HADD2.F32 R146, -RZ, R132.H1_H1 ;  /* 0x30000084ff927230 */ /* 0x000fca0000004100 */
[----:B------:R-:W-:Y:S02]  /*2780*/  FMUL.FTZ R146, R146, c[0x0][0x1e8] ;  /* 0x00007a0092927a20 */ /* 0x000fe40000410000 */
[----:B--2---:R-:W-:-:S05]  /*2790*/  FFMA.FTZ R7, R7, R200, 1.1641532182693481445e-10 ;  /* 0x2f00000007077423 */ /* 0x004fca00000100c8 */
[----:B------:R-:W-:-:S04]  /*27a0*/  FSETP.GTU.FTZ.AND P2, PT, R7, c[0x0][0x1e4], PT ;  /* 0x0000790007007a0b */ /* 0x000fc80003f5c000 */
[----:B------:R-:W-:Y:S02]  /*27b0*/  FSEL R146, R146, RZ, !P2 ;  /* 0x000000ff92927208 */ /* 0x000fe40005000000 */
[----:B------:R-:W-:-:S03]  /*27c0*/  SEL R7, RZ, 0x1, P2 ;  /* 0x00000001ff077807 */ /* 0x000fc60001000000 */
[----:B------:R-:W-:-:S04]  /*27d0*/  FADD.FTZ R145, R146, R145 ;  /* 0x0000009192917221 */ /* 0x000fc80000010000 */
[----:B------:R-:W-:Y:S02]  /*27e0*/  @P0 FADD.FTZ R145, R137, R145 ;  /* 0x0000009189910221 */ /* 0x000fe40000010000 */
.L_x_34227:
        /* <DEDUP_REMOVED lines=12> */
.L_x_34236:
[----:B------:R-:W-:Y:S02]  /*28b0*/  IMAD.MOV.U32 R13, RZ, RZ, R18 ;  /* 0x000000ffff0d7224 */ /* 0x000fe400078e0012 */
.L_x_34237:
[----:B------:R-:W-:Y:S05]  /*28c0*/  BSYNC B1 ;  /* 0x0000000000017941 */ /* 0x000fea0003800000 */
.L_x_34235:
        /* <DEDUP_REMOVED lines=16> */
.L_x_34241:
[----:B------:R-:W-:Y:S05]  /*29d0*/  BSYNC B2 ;  /* 0x0000000000027941 */ /* 0x000fea0003800000 */
.L_x_34240:
        /* <DEDUP_REMOVED lines=44> */
.L_x_34239:
[----:B------:R-:W-:Y:S05]  /*2ca0*/  BSYNC B1 ;  /* 0x0000000000017941 */ /* 0x000fea0003800000 */
.L_x_34238:
        /* <DEDUP_REMOVED lines=14> */
.L_x_34242:
        /* <DEDUP_REMOVED lines=12> */
.L_x_34245:
[----:B------:R-:W-:Y:S02]  /*2e50*/  IMAD.MOV.U32 R13, RZ, RZ, R18 ;  /* 0x000000ffff0d7224 */ /* 0x000fe400078e0012 */
.L_x_34246:
[----:B------:R-:W-:Y:S05]  /*2e60*/  BSYNC B1 ;  /* 0x0000000000017941 */ /* 0x000fea0003800000 */
.L_x_34244:
        /* <DEDUP_REMOVED lines=16> */
.L_x_34250:
[----:B------:R-:W-:Y:S05]  /*2f70*/  BSYNC B2 ;  /* 0x0000000000027941 */ /* 0x000fea0003800000 */
.L_x_34249:
        /* <DEDUP_REMOVED lines=44> */
.L_x_34248:
[----:B------:R-:W-:Y:S05]  /*3240*/  BSYNC B1 ;  /* 0x0000000000017941 */ /* 0x000fea0003800000 */
.L_x_34247:
        /* <DEDUP_REMOVED lines=9> */
.L_x_34243:
        /* <DEDUP_REMOVED lines=12> */
.L_x_34252:
[----:B------:R-:W-:Y:S02]  /*33a0*/  IMAD.MOV.U32 R13, RZ, RZ, R18 ;  /* 0x000000ffff0d7224 */ /* 0x000fe400078e0012 */
.L_x_34253:
[----:B------:R-:W-:Y:S05]  /*33b0*/  BSYNC B1 ;  /* 0x0000000000017941 */ /* 0x000fea0003800000 */
.L_x_34251:
        /* <DEDUP_REMOVED lines=16> */
.L_x_34257:
[----:B------:R-:W-:Y:S05]  /*34c0*/  BSYNC B2 ;  /* 0x0000000000027941 */ /* 0x000fea0003800000 */
.L_x_34256:
        /* <DEDUP_REMOVED lines=44> */
.L_x_34255:
[----:B------:R-:W-:Y:S05]  /*3790*/  BSYNC B1 ;  /* 0x0000000000017941 */ /* 0x000fea0003800000 */
.L_x_34254:
        /* <DEDUP_REMOVED lines=14> */
.L_x_34258:
        /* <DEDUP_REMOVED lines=12> */
.L_x_34261:
[----:B------:R-:W-:Y:S02]  /*3940*/  IMAD.MOV.U32 R13, RZ, RZ, R18 ;  /* 0x000000ffff0d7224 */ /* 0x000fe400078e0012 */
.L_x_34262:
[----:B------:R-:W-:Y:S05]  /*3950*/  BSYNC B1 ;  /* 0x0000000000017941 */ /* 0x000fea0003800000 */
.L_x_34260:
        /* <DEDUP_REMOVED lines=16> */
.L_x_34266:
[----:B------:R-:W-:Y:S05]  /*3a60*/  BSYNC B2 ;  /* 0x0000000000027941 */ /* 0x000fea0003800000 */
.L_x_34265:
        /* <DEDUP_REMOVED lines=44> */
.L_x_34264:
[----:B------:R-:W-:Y:S05]  /*3d30*/  BSYNC B1 ;  /* 0x0000000000017941 */ /* 0x000fea0003800000 */
.L_x_34263:
        /* <DEDUP_REMOVED lines=9> */
.L_x_34259:
        /* <DEDUP_REMOVED lines=12> */
.L_x_34268:
[----:B------:R-:W-:Y:S02]  /*3e90*/  IMAD.MOV.U32 R13, RZ, RZ, R18 ;  /* 0x000000ffff0d7224 */ /* 0x000fe400078e0012 */
.L_x_34269:
[----:B------:R-:W-:Y:S05]  /*3ea0*/  BSYNC B1 ;  /* 0x0000000000017941 */ /* 0x000fea0003800000 */
.L_x_34267:
        /* <DEDUP_REMOVED lines=16> */
.L_x_34273:
[----:B------:R-:W-:Y:S05]  /*3fb0*/  BSYNC B2 ;  /* 0x0000000000027941 */ /* 0x000fea0003800000 */
.L_x_34272:
        /* <DEDUP_REMOVED lines=44> */
.L_x_34271:
[----:B------:R-:W-:Y:S05]  /*4280*/  BSYNC B1 ;  /* 0x0000000000017941 */ /* 0x000fea0003800000 */
.L_x_34270:
[----:B------:R-:W2:Y:S01]  /*4290*/  I2F.U32 R13, R13 ;  /* 0x0000000d000d7306 */ /* 0x000ea20000201000 */
[----:B------:R-:W-:-:S05]  /*42a0*/  HADD2.F32 R149, -RZ, R150.H0_H0 ;  /* 0x20000096ff957230 */ /* 0x000fca0000004100 */
        /* <DEDUP_REMOVED lines=10> */
.L_x_34274:
        /* <DEDUP_REMOVED lines=12> */
.L_x_34277:
[----:B------:R-:W-:Y:S02]  /*4410*/  IMAD.MOV.U32 R13, RZ, RZ, R18 ;  /* 0x000000ffff0d7224 */ /* 0x000fe400078e0012 */
.L_x_34278:
[----:B------:R-:W-:Y:S05]  /*4420*/  BSYNC B1 ;  /* 0x0000000000017941 */ /* 0x000fea0003800000 */
.L_x_34276:
        /* <DEDUP_REMOVED lines=16> */
.L_x_34282:
[----:B------:R-:W-:Y:S05]  /*4530*/  BSYNC B2 ;  /* 0x0000000000027941 */ /* 0x000fea0003800000 */
.L_x_34281:
        /* <DEDUP_REMOVED lines=44> */
.L_x_34280:
[----:B------:R-:W-:Y:S05]  /*4800*/  BSYNC B1 ;  /* 0x0000000000017941 */ /* 0x000fea0003800000 */
.L_x_34279:
        /* <DEDUP_REMOVED lines=9> */
.L_x_34275:
        /* <DEDUP_REMOVED lines=12> */
.L_x_34284:
[----:B------:R-:W-:Y:S02]  /*4960*/  IMAD.MOV.U32 R13, RZ, RZ, R18 ;  /* 0x000000ffff0d7224 */ /* 0x000fe400078e0012 */
.L_x_34285:
[----:B------:R-:W-:Y:S05]  /*4970*/  BSYNC B1 ;  /* 0x0000000000017941 */ /* 0x000fea0003800000 */
.L_x_34283:
        /* <DEDUP_REMOVED lines=16> */
.L_x_34289:
[----:B------:R-:W-:Y:S05]  /*4a80*/  BSYNC B2 ;  /* 0x0000000000027941 */ /* 0x000fea0003800000 */
.L_x_34288:
        /* <DEDUP_REMOVED lines=44> */
.L_x_34287:
[----:B------:R-:W-:Y:S05]  /*4d50*/  BSYNC B1 ;  /* 0x0000000000017941 */ /* 0x000fea0003800000 */
.L_x_34286:
        /* <DEDUP_REMOVED lines=12> */
.L_x_34290:
        /* <DEDUP_REMOVED lines=12> */
.L_x_34293:
[----:B------:R-:W-:Y:S02]  /*4ee0*/  MOV R13, R18 ;  /* 0x00000012000d7202 */ /* 0x000fe40000000f00 */
.L_x_34294:
[----:B------:R-:W-:Y:S05]  /*4ef0*/  BSYNC B1 ;  /* 0x0000000000017941 */ /* 0x000fea0003800000 */
.L_x_34292:
        /* <DEDUP_REMOVED lines=16> */
.L_x_34298:
[----:B------:R-:W-:Y:S05]  /*5000*/  BSYNC B2 ;  /* 0x0000000000027941 */ /* 0x000fea0003800000 */
.L_x_34297:
        /* <DEDUP_REMOVED lines=44> */
.L_x_34296:
[----:B------:R-:W-:Y:S05]  /*52d0*/  BSYNC B1 ;  /* 0x0000000000017941 */ /* 0x000fea0003800000 */
.L_x_34295:
[----:B0-----:R-:W0:Y:S01]  /*52e0*/  I2F.U32 R3, R13 ;  /* 0x0000000d00037306 */ /* 0x001e220000201000 */
        /* <DEDUP_REMOVED lines=8> */
.L_x_34291:
        /* <DEDUP_REMOVED lines=12> */
.L_x_34300:
[----:B------:R-:W-:Y:S02]  /*5430*/  IMAD.MOV.U32 R13, RZ, RZ, R18 ;  /* 0x000000ffff0d7224 */ /* 0x000fe400078e0012 */
.L_x_34301:
[----:B------:R-:W-:Y:S05]  /*5440*/  BSYNC B1 ;  /* 0x0000000000017941 */ /* 0x000fea0003800000 */
.L_x_34299:
        /* <DEDUP_REMOVED lines=16> */
.L_x_34305:
[----:B------:R-:W-:Y:S05]  /*5550*/  BSYNC B2 ;  /* 0x0000000000027941 */ /* 0x000fea0003800000 */
.L_x_34304:
        /* <DEDUP_REMOVED lines=44> */
.L_x_34303:
[----:B------:R-:W-:Y:S05]  /*5820*/  BSYNC B1 ;  /* 0x0000000000017941 */ /* 0x000fea0003800000 */
.L_x_34302:
        /* <DEDUP_REMOVED lines=12> */
.L_x_34306:
        /* <DEDUP_REMOVED lines=12> */
.L_x_34309:
[----:B------:R-:W-:Y:S02]  /*59b0*/  IMAD.MOV.U32 R13, RZ, RZ, R18 ;  /* 0x000000ffff0d7224 */ /* 0x000fe400078e0012 */
.L_x_34310:
[----:B------:R-:W-:Y:S05]  /*59c0*/  BSYNC B1 ;  /* 0x0000000000017941 */ /* 0x000fea0003800000 */
.L_x_34308:
        /* <DEDUP_REMOVED lines=16> */
.L_x_34314:
[----:B------:R-:W-:Y:S05]  /*5ad0*/  BSYNC B2 ;  /* 0x0000000000027941 */ /* 0x000fea0003800000 */
.L_x_34313:
        /* <DEDUP_REMOVED lines=44> */
.L_x_34312:
[----:B------:R-:W-:Y:S05]  /*5da0*/  BSYNC B1 ;  /* 0x0000000000017941 */ /* 0x000fea0003800000 */
.L_x_34311:
        /* <DEDUP_REMOVED lines=9> */
.L_x_34307:
        /* <DEDUP_REMOVED lines=12> */
.L_x_34316:
[----:B------:R-:W-:Y:S02]  /*5f00*/  IMAD.MOV.U32 R13, RZ, RZ, R18 ;  /* 0x000000ffff0d7224 */ /* 0x000fe400078e0012 */
.L_x_34317:
[----:B------:R-:W-:Y:S05]  /*5f10*/  BSYNC B1 ;  /* 0x0000000000017941 */ /* 0x000fea0003800000 */
.L_x_34315:
        /* <DEDUP_REMOVED lines=16> */
.L_x_34321:
[----:B------:R-:W-:Y:S05]  /*6020*/  BSYNC B2 ;  /* 0x0000000000027941 */ /* 0x000fea0003800000 */
.L_x_34320:
        /* <DEDUP_REMOVED lines=44> */
.L_x_34319:
[----:B------:R-:W-:Y:S05]  /*62f0*/  BSYNC B1 ;  /* 0x0000000000017941 */ /* 0x000fea0003800000 */
.L_x_34318:
        /* <DEDUP_REMOVED lines=12> */
.L_x_34322:
        /* <DEDUP_REMOVED lines=12> */
.L_x_34325:
[----:B------:R-:W-:Y:S02]  /*6480*/  IMAD.MOV.U32 R201, RZ, RZ, R18 ;  /* 0x000000ffffc97224 */ /* 0x000fe400078e0012 */
.L_x_34326:
[----:B------:R-:W-:Y:S05]  /*6490*/  BSYNC B1 ;  /* 0x0000000000017941 */ /* 0x000fea0003800000 */
.L_x_34324:
        /* <DEDUP_REMOVED lines=16> */
.L_x_34330:
[----:B------:R-:W-:Y:S05]  /*65a0*/  BSYNC B2 ;  /* 0x0000000000027941 */ /* 0x000fea0003800000 */
.L_x_34329:
        /* <DEDUP_REMOVED lines=43> */
.L_x_34328:
[----:B------:R-:W-:Y:S05]  /*6860*/  BSYNC B1 ;  /* 0x0000000000017941 */ /* 0x000fea0003800000 */
.L_x_34327:
        /* <DEDUP_REMOVED lines=9> */
.L_x_34323:
        /* <DEDUP_REMOVED lines=51> */
.L_x_34331:
[----:B--2---:R-:W-:Y:S02]  /*6c30*/  IADD3 R200, R9, 0x80, RZ ;  /* 0x0000008009c87810 */ /* 0x004fe40007ffe0ff */
.L_x_34202:
[----:B------:R-:W-:Y:S05]  /*6c40*/  BSYNC B0 ;  /* 0x0000000000007941 */ /* 0x000fea0003800000 */
.L_x_34201:
        /* <DEDUP_REMOVED lines=26> */
[----:B------:R-:W-:Y:S02]  /*6df0*/  ISETP.NE.AND P1, PT, R13, 0x3, PT ;  /* 0x000000030d00780c */ /* 0x000fe40003f25270 */
[----:B------:R-:W-:-:S11]  /*6e00*/  MOV R153, R15 ;  /* 0x0000000f00997202 */ /* 0x000fd60000000f00 */
[----:B------:R-:W-:Y:S05]  /*6e10*/  @P1 BRA `(.L_x_34336) ;  /* 0x0000003000001947 */ /* 0x000fea0003800000 */
[----:B------:R-:W-:Y:S01]  /*6e20*/  IMAD.MOV.U32 R153, RZ, RZ, R12 ;  /* 0x000000ffff997224 */ /* 0x000fe200078e000c */
[----:B------:R-:W-:Y:S05]  /*6e30*/  BRA `(.L_x_34336) ;  /* 0x0000001000007947 */ /* 0x000fea0003800000 */
.L_x_34335:
[----:B--2---:R-:W-:Y:S02]  /*6e40*/  IMAD.MOV.U32 R153, RZ, RZ, R18 ;  /* 0x000000ffff997224 */ /* 0x004fe400078e0012 */
.L_x_34336:
[----:B------:R-:W-:Y:S05]  /*6e50*/  BSYNC B1 ;  /* 0x0000000000017941 */ /* 0x000fea0003800000 */
.L_x_34334:
        /* <DEDUP_REMOVED lines=16> */
.L_x_34340:
[----:B------:R-:W-:Y:S05]  /*6f60*/  BSYNC B2 ;  /* 0x0000000000027941 */ /* 0x000fea0003800000 */
.L_x_34339:
        /* <DEDUP_REMOVED lines=43> */
.L_x_34338:
[----:B------:R-:W-:Y:S05]  /*7220*/  BSYNC B1 ;  /* 0x0000000000017941 */ /* 0x000fea0003800000 */
.L_x_34337:
[----:B------:R-:W2:Y:S01]  /*7230*/  I2F.U32 R152, R153 ;  /* 0x0000009900987306 */ /* 0x000ea20000201000 */
[----:B------:R-:W-:Y:S01]  /*7240*/  IMAD.MOV.U32 R201, RZ, RZ, 0x2f800000 ;  /* 0x2f800000ffc97424 */ /* 0x000fe200078e00ff */
[----:B------:R-:W-:Y:S01]  /*7250*/  ISETP.NE.U32.AND P1, PT, RZ, c[0x0][0x178], PT ;  /* 0x00005e00ff007a0c */ /* 0x000fe20003f25070 */
[----:B-----5:R-:W-:Y:S01]  /*7260*/  HADD2.F32 R13, -RZ, R156.H0_H0 ;  /* 0x2000009cff0d7230 */ /* 0x020fe20000004100 */
[----:B------:R-:W-:Y:S02]  /*7270*/  LOP3.LUT R209, R209, 0xfffffff7, RZ, 0xc0, !PT ;  /* 0xfffffff7d1d17812 */ /* 0x000fe400078ec0ff */
[----:B------:R-:W-:Y:S02]  /*7280*/  ISETP.NE.AND.EX P1, PT, RZ, c[0x0][0x17c], PT, P1 ;  /* 0x00005f00ff007a0c */ /* 0x000fe40003f25310 */
        /* <DEDUP_REMOVED lines=11> */
.L_x_34341:
        /* <DEDUP_REMOVED lines=12> */
.L_x_34344:
[----:B------:R-:W-:Y:S02]  /*7400*/  IMAD.MOV.U32 R13, RZ, RZ, R18 ;  /* 0x000000ffff0d7224 */ /* 0x000fe400078e0012 */
.L_x_34345:
[----:B------:R-:W-:Y:S05]  /*7410*/  BSYNC B1 ;  /* 0x0000000000017941 */ /* 0x000fea0003800000 */
.L_x_34343:
        /* <DEDUP_REMOVED lines=16> */
.L_x_34349:
[----:B------:R-:W-:Y:S05]  /*7520*/  BSYNC B2 ;  /* 0x0000000000027941 */ /* 0x000fea0003800000 */
.L_x_34348:
        /* <DEDUP_REMOVED lines=44> */
.L_x_34347:
[----:B------:R-:W-:Y:S05]  /*77f0*/  BSYNC B1 ;  /* 0x0000000000017941 */ /* 0x000fea0003800000 */
.L_x_34346:
        /* <DEDUP_REMOVED lines=9> */
.L_x_34342:
        /* <DEDUP_REMOVED lines=12> */
.L_x_34351:
[----:B------:R-:W-:Y:S02]  /*7950*/  IMAD.MOV.U32 R13, RZ, RZ, R18 ;  /* 0x000000ffff0d7224 */ /* 0x000fe400078e0012 */
.L_x_34352:
[----:B------:R-:W-:Y:S05]  /*7960*/  BSYNC B1 ;  /* 0x0000000000017941 */ /* 0x000fea0003800000 */
.L_x_34350:
        /* <DEDUP_REMOVED lines=16> */
.L_x_34356:
[----:B------:R-:W-:Y:S05]  /*7a70*/  BSYNC B2 ;  /* 0x0000000000027941 */ /* 0x000fea0003800000 */
.L_x_34355:
        /* <DEDUP_REMOVED lines=44> */
.L_x_34354:
[----:B------:R-:W-:Y:S05]  /*7d40*/  BSYNC B1 ;  /* 0x0000000000017941 */ /* 0x000fea0003800000 */
.L_x_34353:
        /* <DEDUP_REMOVED lines=14> */
.L_x_34357:
        /* <DEDUP_REMOVED lines=12> */
.L_x_34360:
[----:B------:R-:W-:Y:S02]  /*7ef0*/  MOV R13, R18 ;  /* 0x00000012000d7202 */ /* 0x000fe40000000f00 */
.L_x_34361:
[----:B------:R-:W-:Y:S05]  /*7f00*/  BSYNC B1 ;  /* 0x0000000000017941 */ /* 0x000fea0003800000 */
.L_x_34359:
        /* <DEDUP_REMOVED lines=16> */
.L_x_34365:
[----:B------:R-:W-:Y:S05]  /*8010*/  BSYNC B2 ;  /* 0x0000000000027941 */ /* 0x000fea0003800000 */
.L_x_34364:
        /* <DEDUP_REMOVED lines=44> */
.L_x_34363:
[----:B------:R-:W-:Y:S05]  /*82e0*/  BSYNC B1 ;  /* 0x0000000000017941 */ /* 0x000fea0003800000 */
.L_x_34362:
        /* <DEDUP_REMOVED lines=9> */
.L_x_34358:
        /* <DEDUP_REMOVED lines=12> */
.L_x_34367:
[----:B------:R-:W-:Y:S02]  /*8440*/  IMAD.MOV.U32 R13, RZ, RZ, R18 ;  /* 0x000000ffff0d7224 */ /* 0x000fe400078e0012 */
.L_x_34368:
[----:B------:R-:W-:Y:S05]  /*8450*/  BSYNC B1 ;  /* 0x0000000000017941 */ /* 0x000fea0003800000 */
.L_x_34366:
        /* <DEDUP_REMOVED lines=16> */
.L_x_34372:
[----:B------:R-:W-:Y:S05]  /*8560*/  BSYNC B2 ;  /* 0x0000000000027941 */ /* 0x000fea0003800000 */
.L_x_34371:
        /* <DEDUP_REMOVED lines=44> */
.L_x_34370:
[----:B------:R-:W-:Y:S05]  /*8830*/  BSYNC B1 ;  /* 0x0000000000017941 */ /* 0x000fea0003800000 */
.L_x_34369:
        /* <DEDUP_REMOVED lines=14> */
.L_x_34373:
        /* <DEDUP_REMOVED lines=12> */
.L_x_34376:
[----:B------:R-:W-:Y:S02]  /*89e0*/  IMAD.MOV.U32 R13, RZ, RZ, R18 ;  /* 0x000000ffff0d7224 */ /* 0x000fe400078e0012 */
.L_x_34377:
[----:B------:R-:W-:Y:S05]  /*89f0*/  BSYNC B1 ;  /* 0x0000000000017941 */ /* 0x000fea0003800000 */
.L_x_34375:
        /* <DEDUP_REMOVED lines=16> */
.L_x_34381:
[----:B------:R-:W-:Y:S05]  /*8b00*/  BSYNC B2 ;  /* 0x0000000000027941 */ /* 0x000fea0003800000 */
.L_x_34380:
        /* <DEDUP_REMOVED lines=44> */
.L_x_34379:
[----:B------:R-:W-:Y:S05]  /*8dd0*/  BSYNC B1 ;  /* 0x0000000000017941 */ /* 0x000fea0003800000 */
.L_x_34378:
        /* <DEDUP_REMOVED lines=9> */
.L_x_34374:
        /* <DEDUP_REMOVED lines=12> */
.L_x_34383:
[----:B------:R-:W-:Y:S02]  /*8f30*/  IMAD.MOV.U32 R13, RZ, RZ, R18 ;  /* 0x000000ffff0d7224 */ /* 0x000fe400078e0012 */
.L_x_34384:
[----:B------:R-:W-:Y:S05]  /*8f40*/  BSYNC B1 ;  /* 0x0000000000017941 */ /* 0x000fea0003800000 */
.L_x_34382:
        /* <DEDUP_REMOVED lines=16> */
.L_x_34388:
[----:B------:R-:W-:Y:S05]  /*9050*/  BSYNC B2 ;  /* 0x0000000000027941 */ /* 0x000fea0003800000 */
.L_x_34387:
        /* <DEDUP_REMOVED lines=44> */
.L_x_34386:
[----:B------:R-:W-:Y:S05]  /*9320*/  BSYNC B1 ;  /* 0x0000000000017941 */ /* 0x000fea0003800000 */
.L_x_34385:
        /* <DEDUP_REMOVED lines=14> */
.L_x_34389:
        /* <DEDUP_REMOVED lines=12> */
.L_x_34392:
[----:B------:R-:W-:Y:S02]  /*94d0*/  IMAD.MOV.U32 R13, RZ, RZ, R18 ;  /* 0x000000ffff0d7224 */ /* 0x000fe400078e0012 */
.L_x_34393:
[----:B------:R-:W-:Y:S05]  /*94e0*/  BSYNC B1 ;  /* 0x0000000000017941 */ /* 0x000fea0003800000 */
.L_x_34391:
        /* <DEDUP_REMOVED lines=16> */
.L_x_34397:
[----:B------:R-:W-:Y:S05]  /*95f0*/  BSYNC B2 ;  /* 0x0000000000027941 */ /* 0x000fea0003800000 */
.L_x_34396:
        /* <DEDUP_REMOVED lines=44> */
.L_x_34395:
[----:B------:R-:W-:Y:S05]  /*98c0*/  BSYNC B1 ;  /* 0x0000000000017941 */ /* 0x000fea0003800000 */
.L_x_34394:
        /* <DEDUP_REMOVED lines=9> */
.L_x_34390:
        /* <DEDUP_REMOVED lines=12> */
.L_x_34399:
[----:B------:R-:W-:Y:S02]  /*9a20*/  MOV R13, R18 ;  /* 0x00000012000d7202 */ /* 0x000fe40000000f00 */
.L_x_34400:
[----:B------:R-:W-:Y:S05]  /*9a30*/  BSYNC B1 ;  /* 0x0000000000017941 */ /* 0x000fea0003800000 */
.L_x_34398:
        /* <DEDUP_REMOVED lines=16> */
.L_x_34404:
[----:B------:R-:W-:Y:S05]  /*9b40*/  BSYNC B2 ;  /* 0x0000000000027941 */ /* 0x000fea0003800000 */
.L_x_34403:
        /* <DEDUP_REMOVED lines=44> */
.L_x_34402:
[----:B------:R-:W-:Y:S05]  /*9e10*/  BSYNC B1 ;  /* 0x0000000000017941 */ /* 0x000fea0003800000 */
.L_x_34401:
        /* <DEDUP_REMOVED lines=12> */
.L_x_34405:
        /* <DEDUP_REMOVED lines=12> */
.L_x_34408:
[----:B------:R-:W-:Y:S02]  /*9fa0*/  IMAD.MOV.U32 R13, RZ, RZ, R18 ;  /* 0x000000ffff0d7224 */ /* 0x000fe400078e0012 */
.L_x_34409:
[----:B------:R-:W-:Y:S05]  /*9fb0*/  BSYNC B1 ;  /* 0x0000000000017941 */ /* 0x000fea0003800000 */
.L_x_34407:
        /* <DEDUP_REMOVED lines=16> */
.L_x_34413:
[----:B------:R-:W-:Y:S05]  /*a0c0*/  BSYNC B2 ;  /* 0x0000000000027941 */ /* 0x000fea0003800000 */
.L_x_34412:
        /* <DEDUP_REMOVED lines=44> */
.L_x_34411:
[----:B------:R-:W-:Y:S05]  /*a390*/  BSYNC B1 ;  /* 0x0000000000017941 */ /* 0x000fea0003800000 */
.L_x_34410:
        /* <DEDUP_REMOVED lines=9> */
.L_x_34406:
        /* <DEDUP_REMOVED lines=12> */
.L_x_34415:
[----:B------:R-:W-:Y:S02]  /*a4f0*/  IMAD.MOV.U32 R13, RZ, RZ, R18 ;  /* 0x000000ffff0d7224 */ /* 0x000fe400078e0012 */
.L_x_34416:
[----:B------:R-:W-:Y:S05]  /*a500*/  BSYNC B1 ;  /* 0x0000000000017941 */ /* 0x000fea0003800000 */
.L_x_34414:
        /* <DEDUP_REMOVED lines=16> */
.L_x_34420:
[----:B------:R-:W-:Y:S05]  /*a610*/  BSYNC B2 ;  /* 0x0000000000027941 */ /* 0x000fea0003800000 */
.L_x_34419:
        /* <DEDUP_REMOVED lines=44> */
.L_x_34418:
[----:B------:R-:W-:Y:S05]  /*a8e0*/  BSYNC B1 ;  /* 0x0000000000017941 */ /* 0x000fea0003800000 */
.L_x_34417:
        /* <DEDUP_REMOVED lines=12> */
.L_x_34421:
        /* <DEDUP_REMOVED lines=12> */
.L_x_34424:
[----:B------:R-:W-:Y:S02]  /*aa70*/  IMAD.MOV.U32 R13, RZ, RZ, R18 ;  /* 0x000000ffff0d7224 */ /* 0x000fe400078e0012 */
.L_x_34425:
[----:B------:R-:W-:Y:S05]  /*aa80*/  BSYNC B1 ;  /* 0x0000000000017941 */ /* 0x000fea0003800000 */
.L_x_34423:
        /* <DEDUP_REMOVED lines=11> */
[----:B0-----:R-:W-:Y:S02]  /*ab40*/  @!P4 IADD3 R3, R11, 0x1, RZ ;  /* 0x000000010b03c810 */ /* 0x001fe40007ffe0ff */
[----:B------:R-:W-:Y:S02]  /*ab50*/  ISETP.NE.AND P5, PT, R207, RZ, !P4 ;  /* 0x000000ffcf00720c */ /* 0x000fe400067a5270 */
[----:B------:R-:W-:-:S11]  /*ab60*/  @!P4 MOV R205, RZ ;  /* 0x000000ff00cdc202 */ /* 0x000fd60000000f00 */
[----:B------:R-:W-:-:S04]  /*ab70*/  @P5 IMAD.MOV R3, RZ, RZ, R11 ;  /* 0x000000ffff035224 */ /* 0x000fc800078e020b */
[----:B------:R-:W-:Y:S02]  /*ab80*/  @!P4 IMAD.MOV.U32 R11, RZ, RZ, R3 ;  /* 0x000000ffff0bc224 */ /* 0x000fe400078e0003 */
.L_x_34429:
[----:B------:R-:W-:Y:S05]  /*ab90*/  BSYNC B2 ;  /* 0x0000000000027941 */ /* 0x000fea0003800000 */
.L_x_34428:
        /* <DEDUP_REMOVED lines=44> */
.L_x_34427:
[----:B------:R-:W-:Y:S05]  /*ae60*/  BSYNC B1 ;  /* 0x0000000000017941 */ /* 0x000fea0003800000 */
.L_x_34426:
[----:B------:R-:W2:Y:S01]  /*ae70*/  I2F.U32 R202, R13 ;  /* 0x0000000d00ca7306 */ /* 0x000ea20000201000 */
[----:B0-----:R-:W-:-:S05]  /*ae80*/  HADD2.F32 R3, -RZ, R134.H1_H1 ;  /* 0x30000086ff037230 */ /* 0x001fca0000004100 */
[----:B------:R-:W-:Y:S02]  /*ae90*/  FMUL.FTZ R3, R3, c[0x0][0x1e8] ;  /* 0x00007a0003037a20 */ /* 0x000fe40000410000 */
[----:B--2---:R-:W-:-:S05]  /*aea0*/  FFMA.FTZ R202, R202, R201, 1.1641532182693481445e-10 ;  /* 0x2f000000caca7423 */ /* 0x004fca00000100c9 */
[----:B------:R-:W-:-:S04]  /*aeb0*/  FSETP.GTU.FTZ.AND P4, PT, R202, c[0x0][0x1e4], PT ;  /* 0x00007900ca007a0b */ /* 0x000fc80003f9c000 */
[----:B------:R-:W-:Y:S02]  /*aec0*/  FSEL R202, R3, RZ, !P4 ;  /* 0x000000ff03ca7208 */ /* 0x000fe40006000000 */
[----:B------:R-:W-:-:S03]  /*aed0*/  SEL R3, RZ, 0x1, P4 ;  /* 0x00000001ff037807 */ /* 0x000fc60002000000 */
[----:B------:R-:W-:-:S04]  /*aee0*/  FADD.FTZ R157, R202, R157 ;  /* 0x0000009dca9d7221 */ /* 0x000fc80000010000 */
[----:B------:R-:W-:Y:S02]  /*aef0*/  @P0 FADD.FTZ R157, R141, R157 ;  /* 0x0000009d8d9d0221 */ /* 0x000fe40000010000 */
.L_x_34422:
        /* <DEDUP_REMOVED lines=12> */
.L_x_34431:
[----:B------:R-:W-:Y:S02]  /*afc0*/  IMAD.MOV.U32 R13, RZ, RZ, R18 ;  /* 0x000000ffff0d7224 */ /* 0x000fe400078e0012 */
.L_x_34432:
[----:B------:R-:W-:Y:S05]  /*afd0*/  BSYNC B1 ;  /* 0x0000000000017941 */ /* 0x000fea0003800000 */
.L_x_34430:
        /* <DEDUP_REMOVED lines=16> */
.L_x_34436:
[----:B------:R-:W-:Y:S05]  /*b0e0*/  BSYNC B2 ;  /* 0x0000000000027941 */ /* 0x000fea0003800000 */
.L_x_34435:
        /* <DEDUP_REMOVED lines=44> */
.L_x_34434:
[----:B------:R-:W-:Y:S05]  /*b3b0*/  BSYNC B1 ;  /* 0x0000000000017941 */ /* 0x000fea0003800000 */
.L_x_34433:
        /* <DEDUP_REMOVED lines=12> */
.L_x_34437:
        /* <DEDUP_REMOVED lines=12> */
.L_x_34440:
[----:B------:R-:W-:Y:S02]  /*b540*/  IMAD.MOV.U32 R13, RZ, RZ, R18 ;  /* 0x000000ffff0d7224 */ /* 0x000fe400078e0012 */
.L_x_34441:
[----:B------:R-:W-:Y:S05]  /*b550*/  BSYNC B1 ;  /* 0x0000000000017941 */ /* 0x000fea0003800000 */
.L_x_34439:
        /* <DEDUP_REMOVED lines=16> */
.L_x_34445:
[----:B------:R-:W-:Y:S05]  /*b660*/  BSYNC B2 ;  /* 0x0000000000027941 */ /* 0x000fea0003800000 */
.L_x_34444:
        /* <DEDUP_REMOVED lines=44> */
.L_x_34443:
[----:B------:R-:W-:Y:S05]  /*b930*/  BSYNC B1 ;  /* 0x0000000000017941 */ /* 0x000fea0003800000 */
.L_x_34442:
        /* <DEDUP_REMOVED lines=9> */
.L_x_34438:
        /* <DEDUP_REMOVED lines=12> */
.L_x_34447:
[----:B------:R-:W-:Y:S02]  /*ba90*/  IMAD.MOV.U32 R13, RZ, RZ, R18 ;  /* 0x000000ffff0d7224 */ /* 0x000fe400078e0012 */
.L_x_34448:
[----:B------:R-:W-:Y:S05]  /*baa0*/  BSYNC B1 ;  /* 0x0000000000017941 */ /* 0x000fea0003800000 */
.L_x_34446:
        /* <DEDUP_REMOVED lines=16> */
.L_x_34452:
[----:B------:R-:W-:Y:S05]  /*bbb0*/  BSYNC B2 ;  /* 0x0000000000027941 */ /* 0x000fea0003800000 */
.L_x_34451:
        /* <DEDUP_REMOVED lines=44> */
.L_x_34450:
[----:B------:R-:W-:Y:S05]  /*be80*/  BSYNC B1 ;  /* 0x0000000000017941 */ /* 0x000fea0003800000 */
.L_x_34449:
        /* <DEDUP_REMOVED lines=12> */
.L_x_34453:
        /* <DEDUP_REMOVED lines=12> */
.L_x_34456:
[----:B------:R-:W-:Y:S02]  /*c010*/  IMAD.MOV.U32 R202, RZ, RZ, R18 ;  /* 0x000000ffffca7224 */ /* 0x000fe400078e0012 */
.L_x_34457:
[----:B------:R-:W-:Y:S05]  /*c020*/  BSYNC B1 ;  /* 0x0000000000017941 */ /* 0x000fea0003800000 */
.L_x_34455:
        /* <DEDUP_REMOVED lines=16> */
.L_x_34461:
[----:B------:R-:W-:Y:S05]  /*c130*/  BSYNC B2 ;  /* 0x0000000000027941 */ /* 0x000fea0003800000 */
.L_x_34460:
        /* <DEDUP_REMOVED lines=43> */
.L_x_34459:
[----:B------:R-:W-:Y:S05]  /*c3f0*/  BSYNC B1 ;  /* 0x0000000000017941 */ /* 0x000fea0003800000 */
.L_x_34458:
        /* <DEDUP_REMOVED lines=9> */
.L_x_34454:
        /* <DEDUP_REMOVED lines=51> */
.L_x_34462:
[----:B------:R-:W-:Y:S02]  /*c7c0*/  IADD3 R200, R200, 0x80, RZ ;  /* 0x00000080c8c87810 */ /* 0x000fe40007ffe0ff */
.L_x_34333:
[----:B------:R-:W-:Y:S05]  /*c7d0*/  BSYNC B0 ;  /* 0x0000000000007941 */ /* 0x000fea0003800000 */
.L_x_34332:
        /* <DEDUP_REMOVED lines=31> */
.L_x_34466:
[----:B---3--:R-:W-:Y:S02]  /*c9d0*/  MOV R161, R18 ;  /* 0x0000001200a17202 */ /* 0x008fe40000000f00 */
.L_x_34467:
[----:B------:R-:W-:Y:S05]  /*c9e0*/  BSYNC B1 ;  /* 0x0000000000017941 */ /* 0x000fea0003800000 */
.L_x_34465:
        /* <DEDUP_REMOVED lines=16> */
.L_x_34471:
[----:B------:R-:W-:Y:S05]  /*caf0*/  BSYNC B2 ;  /* 0x0000000000027941 */ /* 0x000fea0003800000 */
.L_x_34470:
        /* <DEDUP_REMOVED lines=43> */
.L_x_34469:
[----:B------:R-:W-:Y:S05]  /*cdb0*/  BSYNC B1 ;  /* 0x0000000000017941 */ /* 0x000fea0003800000 */
.L_x_34468:
        /* <DEDUP_REMOVED lines=17> */
.L_x_34472:
        /* <DEDUP_REMOVED lines=12> */
.L_x_34475:
[----:B------:R-:W-:Y:S02]  /*cf90*/  IMAD.MOV.U32 R13, RZ, RZ, R18 ;  /* 0x000000ffff0d7224 */ /* 0x000fe400078e0012 */
.L_x_34476:
[----:B------:R-:W-:Y:S05]  /*cfa0*/  BSYNC B1 ;  /* 0x0000000000017941 */ /* 0x000fea0003800000 */
.L_x_34474:
        /* <DEDUP_REMOVED lines=16> */
.L_x_34480:
[----:B------:R-:W-:Y:S05]  /*d0b0*/  BSYNC B2 ;  /* 0x0000000000027941 */ /* 0x000fea0003800000 */
.L_x_34479:
        /* <DEDUP_REMOVED lines=44> */
.L_x_34478:
[----:B------:R-:W-:Y:S05]  /*d380*/  BSYNC B1 ;  /* 0x0000000000017941 */ /* 0x000fea0003800000 */
.L_x_34477:
        /* <DEDUP_REMOVED lines=9> */
.L_x_34473:
        /* <DEDUP_REMOVED lines=12> */
.L_x_34482:
[----:B------:R-:W-:Y:S02]  /*d4e0*/  IMAD.MOV.U32 R13, RZ, RZ, R18 ;  /* 0x000000ffff0d7224 */ /* 0x000fe400078e0012 */
.L_x_34483:
[----:B------:R-:W-:Y:S05]  /*d4f0*/  BSYNC B1 ;  /* 0x0000000000017941 */ /* 0x000fea0003800000 */
.L_x_34481:
        /* <DEDUP_REMOVED lines=16> */
.L_x_34487:
[----:B------:R-:W-:Y:S05]  /*d600*/  BSYNC B2 ;  /* 0x0000000000027941 */ /* 0x000fea0003800000 */
.L_x_34486:
        /* <DEDUP_REMOVED lines=44> */
.L_x_34485:
[----:B------:R-:W-:Y:S05]  /*d8d0*/  BSYNC B1 ;  /* 0x0000000000017941 */ /* 0x000fea0003800000 */
.L_x_34484:
        /* <DEDUP_REMOVED lines=14> */
.L_x_34488:
        /* <DEDUP_REMOVED lines=12> */
.L_x_34491:
[----:B------:R-:W-:Y:S02]  /*da80*/  IMAD.MOV.U32 R13, RZ, RZ, R18 ;  /* 0x000000ffff0d7224 */ /* 0x000fe400078e0012 */
.L_x_34492:
[----:B------:R-:W-:Y:S05]  /*da90*/  BSYNC B1 ;  /* 0x0000000000017941 */ /* 0x000fea0003800000 */
.L_x_34490:
        /* <DEDUP_REMOVED lines=16> */
.L_x_34496:
[----:B------:R-:W-:Y:S05]  /*dba0*/  BSYNC B2 ;  /* 0x0000000000027941 */ /* 0x000fea0003800000 */
.L_x_34495:
        /* <DEDUP_REMOVED lines=44> */
.L_x_34494:
[----:B------:R-:W-:Y:S05]  /*de70*/  BSYNC B1 ;  /* 0x0000000000017941 */ /* 0x000fea0003800000 */
.L_x_34493:
        /* <DEDUP_REMOVED lines=9> */
.L_x_34489:
        /* <DEDUP_REMOVED lines=12> */
.L_x_34498:
[----:B------:R-:W-:Y:S02]  /*dfd0*/  IMAD.MOV.U32 R13, RZ, RZ, R18 ;  /* 0x000000ffff0d7224 */ /* 0x000fe400078e0012 */
.L_x_34499:
[----:B------:R-:W-:Y:S05]  /*dfe0*/  BSYNC B1 ;  /* 0x0000000000017941 */ /* 0x000fea0003800000 */
.L_x_34497:
        /* <DEDUP_REMOVED lines=16> */
.L_x_34503:
[----:B------:R-:W-:Y:S05]  /*e0f0*/  BSYNC B2 ;  /* 0x0000000000027941 */ /* 0x000fea0003800000 */
.L_x_34502:
        /* <DEDUP_REMOVED lines=44> */
.L_x_34501:
[----:B------:R-:W-:Y:S05]  /*e3c0*/  BSYNC B1 ;  /* 0x0000000000017941 */ /* 0x000fea0003800000 */
.L_x_34500:
        /* <DEDUP_REMOVED lines=14> */
.L_x_34504:
        /* <DEDUP_REMOVED lines=12> */
.L_x_34507:
[----:B------:R-:W-:Y:S02]  /*e570*/  IMAD.MOV.U32 R13, RZ, RZ, R18 ;  /* 0x000000ffff0d7224 */ /* 0x000fe400078e0012 */
.L_x_34508:
[----:B------:R-:W-:Y:S05]  /*e580*/  BSYNC B1 ;  /* 0x0000000000017941 */ /* 0x000fea0003800000 */
.L_x_34506:
        /* <DEDUP_REMOVED lines=16> */
.L_x_34512:
[----:B------:R-:W-:Y:S05]  /*e690*/  BSYNC B2 ;  /* 0x0000000000027941 */ /* 0x000fea0003800000 */
.L_x_34511:
        /* <DEDUP_REMOVED lines=44> */
.L_x_34510:
[----:B------:R-:W-:Y:S05]  /*e960*/  BSYNC B1 ;  /* 0x0000000000017941 */ /* 0x000fea0003800000 */
.L_x_34509:
        /* <DEDUP_REMOVED lines=9> */
.L_x_34505:
        /* <DEDUP_REMOVED lines=12> */
.L_x_34514:
[----:B------:R-:W-:Y:S02]  /*eac0*/  IMAD.MOV.U32 R13, RZ, RZ, R18 ;  /* 0x000000ffff0d7224 */ /* 0x000fe400078e0012 */
.L_x_34515:
[----:B------:R-:W-:Y:S05]  /*ead0*/  BSYNC B1 ;  /* 0x0000000000017941 */ /* 0x000fea0003800000 */
.L_x_34513:
        /* <DEDUP_REMOVED lines=16> */
.L_x_34519:
[----:B------:R-:W-:Y:S05]  /*ebe0*/  BSYNC B2 ;  /* 0x0000000000027941 */ /* 0x000fea0003800000 */
.L_x_34518:
        /* <DEDUP_REMOVED lines=44> */
.L_x_34517:
[----:B------:R-:W-:Y:S05]  /*eeb0*/  BSYNC B1 ;  /* 0x0000000000017941 */ /* 0x000fea0003800000 */
.L_x_34516:
        /* <DEDUP_REMOVED lines=14> */
.L_x_34520:
        /* <DEDUP_REMOVED lines=12> */
.L_x_34523:
[----:B------:R-:W-:Y:S02]  /*f060*/  IMAD.MOV.U32 R13, RZ, RZ, R18 ;  /* 0x000000ffff0d7224 */ /* 0x000fe400078e0012 */
.L_x_34524:
[----:B------:R-:W-:Y:S05]  /*f070*/  BSYNC B1 ;  /* 0x0000000000017941 */ /* 0x000fea0003800000 */
.L_x_34522:
        /* <DEDUP_REMOVED lines=16> */
.L_x_34528:
[----:B------:R-:W-:Y:S05]  /*f180*/  BSYNC B2 ;  /* 0x0000000000027941 */ /* 0x000fea0003800000 */
.L_x_34527:
        /* <DEDUP_REMOVED lines=44> */
.L_x_34526:
[----:B------:R-:W-:Y:S05]  /*f450*/  BSYNC B1 ;  /* 0x0000000000017941 */ /* 0x000fea0003800000 */
.L_x_34525:
        /* <DEDUP_REMOVED lines=9> */
.L_x_34521:
        /* <DEDUP_REMOVED lines=12> */
.L_x_34530:
[----:B------:R-:W-:Y:S02]  /*f5b0*/  IMAD.MOV.U32 R13, RZ, RZ, R18 ;  /* 0x000000ffff0d7224 */ /* 0x000fe400078e0012 */
.L_x_34531:
[----:B------:R-:W-:Y:S05]  /*f5c0*/  BSYNC B1 ;  /* 0x0000000000017941 */ /* 0x000fea0003800000 */
.L_x_34529:
        /* <DEDUP_REMOVED lines=16> */
.L_x_34535:
[----:B------:R-:W-:Y:S05]  /*f6d0*/  BSYNC B2 ;  /* 0x0000000000027941 */ /* 0x000fea0003800000 */
.L_x_34534:
        /* <DEDUP_REMOVED lines=44> */
.L_x_34533:
[----:B------:R-:W-:Y:S05]  /*f9a0*/  BSYNC B1 ;  /* 0x0000000000017941 */ /* 0x000fea0003800000 */
.L_x_34532:
        /* <DEDUP_REMOVED lines=12> */
.L_x_34536:
        /* <DEDUP_REMOVED lines=12> */
.L_x_34539:
[----:B------:R-:W-:Y:S02]  /*fb30*/  IMAD.MOV.U32 R13, RZ, RZ, R18 ;  /* 0x000000ffff0d7224 */ /* 0x000fe400078e0012 */
.L_x_34540:
[----:B------:R-:W-:Y:S05]  /*fb40*/  BSYNC B1 ;  /* 0x0000000000017941 */ /* 0x000fea0003800000 */
.L_x_34538:
        /* <DEDUP_REMOVED lines=16> */
.L_x_34544:
[----:B------:R-:W-:Y:S05]  /*fc50*/  BSYNC B2 ;  /* 0x0000000000027941 */ /* 0x000fea0003800000 */
.L_x_34543:
        /* <DEDUP_REMOVED lines=44> */
.L_x_34542:
[----:B------:R-:W-:Y:S05]  /*ff20*/  BSYNC B1 ;  /* 0x0000000000017941 */ /* 0x000fea0003800000 */
.L_x_34541:
        /* <DEDUP_REMOVED lines=9> */
.L_x_34537:
        /* <DEDUP_REMOVED lines=12> */
.L_x_34546:
[----:B------:R-:W-:Y:S02]  /*10080*/  IMAD.MOV.U32 R13, RZ, RZ, R18 ;  /* 0x000000ffff0d7224 */ /* 0x000fe400078e0012 */
.L_x_34547:
[----:B------:R-:W-:Y:S05]  /*10090*/  BSYNC B1 ;  /* 0x0000000000017941 */ /* 0x000fea0003800000 */
.L_x_34545:
        /* <DEDUP_REMOVED lines=16> */
.L_x_34551:
[----:B------:R-:W-:Y:S05]  /*101a0*/  BSYNC B2 ;  /* 0x0000000000027941 */ /* 0x000fea0003800000 */
.L_x_34550:
        /* <DEDUP_REMOVED lines=44> */
.L_x_34549:
[----:B------:R-:W-:Y:S05]  /*10470*/  BSYNC B1 ;  /* 0x0000000000017941 */ /* 0x000fea0003800000 */
.L_x_34548:
[----:B------:R-:W2:Y:S01]  /*10480*/  I2F.U32 R210, R13 ;  /* 0x0000000d00d27306 */ /* 0x000ea20000201000 */
[----:B------:R-:W-:-:S05]  /*10490*/  HADD2.F32 R166, -RZ, R166.H1_H1 ;  /* 0x300000a6ffa67230 */ /* 0x000fca0000004100 */
        /* <DEDUP_REMOVED lines=10> */
.L_x_34552:
        /* <DEDUP_REMOVED lines=12> */
.L_x_34555:
[----:B------:R-:W-:Y:S02]  /*10600*/  IMAD.MOV.U32 R13, RZ, RZ, R18 ;  /* 0x000000ffff0d7224 */ /* 0x000fe400078e0012 */
.L_x_34556:
[----:B------:R-:W-:Y:S05]  /*10610*/  BSYNC B1 ;  /* 0x0000000000017941 */ /* 0x000fea0003800000 */
.L_x_34554:
        /* <DEDUP_REMOVED lines=16> */
.L_x_34560:
[----:B------:R-:W-:Y:S05]  /*10720*/  BSYNC B2 ;  /* 0x0000000000027941 */ /* 0x000fea0003800000 */
.L_x_34559:
        /* <DEDUP_REMOVED lines=44> */
.L_x_34558:
[----:B------:R-:W-:Y:S05]  /*109f0*/  BSYNC B1 ;  /* 0x0000000000017941 */ /* 0x000fea0003800000 */
.L_x_34557:
        /* <DEDUP_REMOVED lines=9> */
.L_x_34553:
        /* <DEDUP_REMOVED lines=12> */
.L_x_34562:
[----:B------:R-:W-:Y:S02]  /*10b50*/  IMAD.MOV.U32 R13, RZ, RZ, R18 ;  /* 0x000000ffff0d7224 */ /* 0x000fe400078e0012 */
.L_x_34563:
[----:B------:R-:W-:Y:S05]  /*10b60*/  BSYNC B1 ;  /* 0x0000000000017941 */ /* 0x000fea0003800000 */
.L_x_34561:
        /* <DEDUP_REMOVED lines=16> */
.L_x_34567:
[----:B------:R-:W-:Y:S05]  /*10c70*/  BSYNC B2 ;  /* 0x0000000000027941 */ /* 0x000fea0003800000 */
.L_x_34566:
        /* <DEDUP_REMOVED lines=44> */
.L_x_34565:
[----:B------:R-:W-:Y:S05]  /*10f40*/  BSYNC B1 ;  /* 0x0000000000017941 */ /* 0x000fea0003800000 */
.L_x_34564:
        /* <DEDUP_REMOVED lines=12> */
.L_x_34568:
        /* <DEDUP_REMOVED lines=12> */
.L_x_34571:
[----:B------:R-:W-:Y:S02]  /*110d0*/  MOV R13, R18 ;  /* 0x00000012000d7202 */ /* 0x000fe40000000f00 */
.L_x_34572:
[----:B------:R-:W-:Y:S05]  /*110e0*/  BSYNC B1 ;  /* 0x0000000000017941 */ /* 0x000fea0003800000 */
.L_x_34570:
        /* <DEDUP_REMOVED lines=16> */
.L_x_34576:
[----:B------:R-:W-:Y:S05]  /*111f0*/  BSYNC B2 ;  /* 0x0000000000027941 */ /* 0x000fea0003800000 */
.L_x_34575:
        /* <DEDUP_REMOVED lines=44> */
.L_x_34574:
[----:B------:R-:W-:Y:S05]  /*114c0*/  BSYNC B1 ;  /* 0x0000000000017941 */ /* 0x000fea0003800000 */
.L_x_34573:
        /* <DEDUP_REMOVED lines=9> */
.L_x_34569:
        /* <DEDUP_REMOVED lines=12> */
.L_x_34578:
[----:B------:R-:W-:Y:S02]  /*11620*/  IMAD.MOV.U32 R13, RZ, RZ, R18 ;  /* 0x000000ffff0d7224 */ /* 0x000fe400078e0012 */
.L_x_34579:
[----:B------:R-:W-:Y:S05]  /*11630*/  BSYNC B1 ;  /* 0x0000000000017941 */ /* 0x000fea0003800000 */
.L_x_34577:
        /* <DEDUP_REMOVED lines=16> */
.L_x_34583:
[----:B------:R-:W-:Y:S05]  /*11740*/  BSYNC B2 ;  /* 0x0000000000027941 */ /* 0x000fea0003800000 */
.L_x_34582:
        /* <DEDUP_REMOVED lines=44> */
.L_x_34581:
[----:B------:R-:W-:Y:S05]  /*11a10*/  BSYNC B1 ;  /* 0x0000000000017941 */ /* 0x000fea0003800000 */
.L_x_34580:
        /* <DEDUP_REMOVED lines=12> */
.L_x_34584:
        /* <DEDUP_REMOVED lines=12> */
.L_x_34587:
[----:B------:R-:W-:Y:S02]  /*11ba0*/  IMAD.MOV.U32 R202, RZ, RZ, R18 ;  /* 0x000000ffffca7224 */ /* 0x000fe400078e0012 */
.L_x_34588:
[----:B------:R-:W-:Y:S05]  /*11bb0*/  BSYNC B1 ;  /* 0x0000000000017941 */ /* 0x000fea0003800000 */
.L_x_34586:
        /* <DEDUP_REMOVED lines=16> */
.L_x_34592:
[----:B------:R-:W-:Y:S05]  /*11cc0*/  BSYNC B2 ;  /* 0x0000000000027941 */ /* 0x000fea0003800000 */
.L_x_34591:
        /* <DEDUP_REMOVED lines=43> */
.L_x_34590:
[----:B------:R-:W-:Y:S05]  /*11f80*/  BSYNC B1 ;  /* 0x0000000000017941 */ /* 0x000fea0003800000 */
.L_x_34589:
        /* <DEDUP_REMOVED lines=9> */
.L_x_34585:
        /* <DEDUP_REMOVED lines=51> */
.L_x_34593:
[----:B------:R-:W-:Y:S02]  /*12350*/  IADD3 R200, R200, 0x80, RZ ;  /* 0x00000080c8c87810 */ /* 0x000fe40007ffe0ff */
.L_x_34464:
[----:B------:R-:W-:Y:S05]  /*12360*/  BSYNC B0 ;  /* 0x0000000000007941 */ /* 0x000fea0003800000 */
.L_x_34463:
        /* <DEDUP_REMOVED lines=31> */
.L_x_34597:
[----:B---3--:R-:W-:Y:S02]  /*12560*/  IMAD.MOV.U32 R169, RZ, RZ, R18 ;  /* 0x000000ffffa97224 */ /* 0x008fe400078e0012 */
.L_x_34598:
[----:B------:R-:W-:Y:S05]  /*12570*/  BSYNC B1 ;  /* 0x0000000000017941 */ /* 0x000fea0003800000 */
.L_x_34596:
        /* <DEDUP_REMOVED lines=16> */
.L_x_34602:
[----:B------:R-:W-:Y:S05]  /*12680*/  BSYNC B2 ;  /* 0x0000000000027941 */ /* 0x000fea0003800000 */
.L_x_34601:
        /* <DEDUP_REMOVED lines=43> */
.L_x_34600:
[----:B------:R-:W-:Y:S05]  /*12940*/  BSYNC B1 ;  /* 0x0000000000017941 */ /* 0x000fea0003800000 */
.L_x_34599:
        /* <DEDUP_REMOVED lines=17> */
.L_x_34603:
        /* <DEDUP_REMOVED lines=12> */
.L_x_34606:
[----:B------:R-:W-:Y:S02]  /*12b20*/  IMAD.MOV.U32 R13, RZ, RZ, R18 ;  /* 0x000000ffff0d7224 */ /* 0x000fe400078e0012 */
.L_x_34607:
[----:B------:R-:W-:Y:S05]  /*12b30*/  BSYNC B1 ;  /* 0x0000000000017941 */ /* 0x000fea0003800000 */
.L_x_34605:
        /* <DEDUP_REMOVED lines=16> */
.L_x_34611:
[----:B------:R-:W-:Y:S05]  /*12c40*/  BSYNC B2 ;  /* 0x0000000000027941 */ /* 0x000fea0003800000 */
.L_x_34610:
        /* <DEDUP_REMOVED lines=44> */
.L_x_34609:
[----:B------:R-:W-:Y:S05]  /*12f10*/  BSYNC B1 ;  /* 0x0000000000017941 */ /* 0x000fea0003800000 */
.L_x_34608:
        /* <DEDUP_REMOVED lines=9> */
.L_x_34604:
        /* <DEDUP_REMOVED lines=12> */
.L_x_34613:
[----:B------:R-:W-:Y:S02]  /*13070*/  IMAD.MOV.U32 R13, RZ, RZ, R18 ;  /* 0x000000ffff0d7224 */ /* 0x000fe400078e0012 */
.L_x_34614:
[----:B------:R-:W-:Y:S05]  /*13080*/  BSYNC B1 ;  /* 0x0000000000017941 */ /* 0x000fea0003800000 */
.L_x_34612:
        /* <DEDUP_REMOVED lines=16> */
.L_x_34618:
[----:B------:R-:W-:Y:S05]  /*13190*/  BSYNC B2 ;  /* 0x0000000000027941 */ /* 0x000fea0003800000 */
.L_x_34617:
        /* <DEDUP_REMOVED lines=44> */
.L_x_34616:
[----:B------:R-:W-:Y:S05]  /*13460*/  BSYNC B1 ;  /* 0x0000000000017941 */ /* 0x000fea0003800000 */
.L_x_34615:
        /* <DEDUP_REMOVED lines=14> */
.L_x_34619:
        /* <DEDUP_REMOVED lines=12> */
.L_x_34622:
[----:B------:R-:W-:Y:S02]  /*13610*/  IMAD.MOV.U32 R13, RZ, RZ, R18 ;  /* 0x000000ffff0d7224 */ /* 0x000fe400078e0012 */
.L_x_34623:
[----:B------:R-:W-:Y:S05]  /*13620*/  BSYNC B1 ;  /* 0x0000000000017941 */ /* 0x000fea0003800000 */
.L_x_34621:
        /* <DEDUP_REMOVED lines=16> */
.L_x_34627:
[----:B------:R-:W-:Y:S05]  /*13730*/  BSYNC B2 ;  /* 0x0000000000027941 */ /* 0x000fea0003800000 */
.L_x_34626:
        /* <DEDUP_REMOVED lines=44> */
.L_x_34625:
[----:B------:R-:W-:Y:S05]  /*13a00*/  BSYNC B1 ;  /* 0x0000000000017941 */ /* 0x000fea0003800000 */
.L_x_34624:
        /* <DEDUP_REMOVED lines=9> */
.L_x_34620:
        /* <DEDUP_REMOVED lines=12> */
.L_x_34629:
[----:B------:R-:W-:Y:S02]  /*13b60*/  IMAD.MOV.U32 R13, RZ, RZ, R18 ;  /* 0x000000ffff0d7224 */ /* 0x000fe400078e0012 */
.L_x_34630:
[----:B------:R-:W-:Y:S05]  /*13b70*/  BSYNC B1 ;  /* 0x0000000000017941 */ /* 0x000fea0003800000 */
.L_x_34628:
        /* <DEDUP_REMOVED lines=16> */
.L_x_34634:
[----:B------:R-:W-:Y:S05]  /*13c80*/  BSYNC B2 ;  /* 0x0000000000027941 */ /* 0x000fea0003800000 */
.L_x_34633:
        /* <DEDUP_REMOVED lines=44> */
.L_x_34632:
[----:B------:R-:W-:Y:S05]  /*13f50*/  BSYNC B1 ;  /* 0x0000000000017941 */ /* 0x000fea0003800000 */
.L_x_34631:
        /* <DEDUP_REMOVED lines=14> */
.L_x_34635:
        /* <DEDUP_REMOVED lines=12> */
.L_x_34638:
[----:B------:R-:W-:Y:S02]  /*14100*/  MOV R13, R18 ;  /* 0x00000012000d7202 */ /* 0x000fe40000000f00 */
.L_x_34639:
[----:B------:R-:W-:Y:S05]  /*14110*/  BSYNC B1 ;  /* 0x0000000000017941 */ /* 0x000fea0003800000 */
.L_x_34637:
        /* <DEDUP_REMOVED lines=16> */
.L_x_34643:
[----:B------:R-:W-:Y:S05]  /*14220*/  BSYNC B2 ;  /* 0x0000000000027941 */ /* 0x000fea0003800000 */
.L_x_34642:
        /* <DEDUP_REMOVED lines=44> */
.L_x_34641:
[----:B------:R-:W-:Y:S05]  /*144f0*/  BSYNC B1 ;  /* 0x0000000000017941 */ /* 0x000fea0003800000 */
.L_x_34640:
        /* <DEDUP_REMOVED lines=9> */
.L_x_34636:
        /* <DEDUP_REMOVED lines=12> */
.L_x_34645:
[----:B------:R-:W-:Y:S02]  /*14650*/  IMAD.MOV.U32 R13, RZ, RZ, R18 ;  /* 0x000000ffff0d7224 */ /* 0x000fe400078e0012 */
.L_x_34646:
[----:B------:R-:W-:Y:S05]  /*14660*/  BSYNC B1 ;  /* 0x0000000000017941 */ /* 0x000fea0003800000 */
.L_x_34644:
        /* <DEDUP_REMOVED lines=16> */
.L_x_34650:
[----:B------:R-:W-:Y:S05]  /*14770*/  BSYNC B2 ;  /* 0x0000000000027941 */ /* 0x000fea0003800000 */
.L_x_34649:
        /* <DEDUP_REMOVED lines=44> */
.L_x_34648:
[----:B------:R-:W-:Y:S05]  /*14a40*/  BSYNC B1 ;  /* 0x0000000000017941 */ /* 0x000fea0003800000 */
.L_x_34647:
        /* <DEDUP_REMOVED lines=14> */
.L_x_34651:
        /* <DEDUP_REMOVED lines=12> */
.L_x_34654:
[----:B------:R-:W-:Y:S02]  /*14bf0*/  IMAD.MOV.U32 R13, RZ, RZ, R18 ;  /* 0x000000ffff0d7224 */ /* 0x000fe400078e0012 */
.L_x_34655:
[----:B------:R-:W-:Y:S05]  /*14c00*/  BSYNC B1 ;  /* 0x0000000000017941 */ /* 0x000fea0003800000 */
.L_x_34653:
        /* <DEDUP_REMOVED lines=16> */
.L_x_34659:
[----:B------:R-:W-:Y:S05]  /*14d10*/  BSYNC B2 ;  /* 0x0000000000027941 */ /* 0x000fea0003800000 */
.L_x_34658:
        /* <DEDUP_REMOVED lines=44> */
.L_x_34657:
[----:B------:R-:W-:Y:S05]  /*14fe0*/  BSYNC B1 ;  /* 0x0000000000017941 */ /* 0x000fea0003800000 */
.L_x_34656:
        /* <DEDUP_REMOVED lines=9> */
.L_x_34652:
        /* <DEDUP_REMOVED lines=12> */
.L_x_34661:
[----:B------:R-:W-:Y:S02]  /*15140*/  IMAD.MOV.U32 R13, RZ, RZ, R18 ;  /* 0x000000ffff0d7224 */ /* 0x000fe400078e0012 */
.L_x_34662:
[----:B------:R-:W-:Y:S05]  /*15150*/  BSYNC B1 ;  /* 0x0000000000017941 */ /* 0x000fea0003800000 */
.L_x_34660:
        /* <DEDUP_REMOVED lines=16> */
.L_x_34666:
[----:B------:R-:W-:Y:S05]  /*15260*/  BSYNC B2 ;  /* 0x0000000000027941 */ /* 0x000fea0003800000 */
.L_x_34665:
        /* <DEDUP_REMOVED lines=44> */
.L_x_34664:
[----:B------:R-:W-:Y:S05]  /*15530*/  BSYNC B1 ;  /* 0x0000000000017941 */ /* 0x000fea0003800000 */
.L_x_34663:
        /* <DEDUP_REMOVED lines=12> */
.L_x_34667:
        /* <DEDUP_REMOVED lines=12> */
.L_x_34670:
[----:B------:R-:W-:Y:S02]  /*156c0*/  IMAD.MOV.U32 R13, RZ, RZ, R18 ;  /* 0x000000ffff0d7224 */ /* 0x000fe400078e0012 */
.L_x_34671:
[----:B------:R-:W-:Y:S05]  /*156d0*/  BSYNC B1 ;  /* 0x0000000000017941 */ /* 0x000fea0003800000 */
.L_x_34669:
        /* <DEDUP_REMOVED lines=16> */
.L_x_34675:
[----:B------:R-:W-:Y:S05]  /*157e0*/  BSYNC B2 ;  /* 0x0000000000027941 */ /* 0x000fea0003800000 */
.L_x_34674:
        /* <DEDUP_REMOVED lines=44> */
.L_x_34673:
[----:B------:R-:W-:Y:S05]  /*15ab0*/  BSYNC B1 ;  /* 0x0000000000017941 */ /* 0x000fea0003800000 */
.L_x_34672:
        /* <DEDUP_REMOVED lines=9> */
.L_x_34668:
        /* <DEDUP_REMOVED lines=12> */
.L_x_34677:
[----:B------:R-:W-:Y:S02]  /*15c10*/  MOV R13, R18 ;  /* 0x00000012000d7202 */ /* 0x000fe40000000f00 */
.L_x_34678:
[----:B------:R-:W-:Y:S05]  /*15c20*/  BSYNC B1 ;  /* 0x0000000000017941 */ /* 0x000fea0003800000 */
.L_x_34676:
        /* <DEDUP_REMOVED lines=16> */
.L_x_34682:
[----:B------:R-:W-:Y:S05]  /*15d30*/  BSYNC B2 ;  /* 0x0000000000027941 */ /* 0x000fea0003800000 */
.L_x_34681:
        /* <DEDUP_REMOVED lines=44> */
.L_x_34680:
[----:B------:R-:W-:Y:S05]  /*16000*/  BSYNC B1 ;  /* 0x0000000000017941 */ /* 0x000fea0003800000 */
.L_x_34679:
        /* <DEDUP_REMOVED lines=12> */
.L_x_34683:
        /* <DEDUP_REMOVED lines=12> */
.L_x_34686:
[----:B------:R-:W-:Y:S02]  /*16190*/  IMAD.MOV.U32 R13, RZ, RZ, R18 ;  /* 0x000000ffff0d7224 */ /* 0x000fe400078e0012 */
.L_x_34687:
[----:B------:R-:W-:Y:S05]  /*161a0*/  BSYNC B1 ;  /* 0x0000000000017941 */ /* 0x000fea0003800000 */
.L_x_34685:
        /* <DEDUP_REMOVED lines=16> */
.L_x_34691:
[----:B------:R-:W-:Y:S05]  /*162b0*/  BSYNC B2 ;  /* 0x0000000000027941 */ /* 0x000fea0003800000 */
.L_x_34690:
[C---:B------:R-:W-:Y:S01]  /*162c0*/  IMAD.HI.U32 R12, R207.reuse, -0x326172a9, RZ ;  /* 0xcd9e8d57cf0c7827 */ /* 0x040fe200078e00ff */
[----:B------:R-:W-:Y:S01]  /*162d0*/  LOP3.LUT R14, R14, UR5, R11, 0x96, !PT ;  /* 0x000000050e0e7c12 */ /* 0x000fe2000f8e960b */
[----:B------:R-:W-:Y:S02]  /*162e0*/  HFMA2.MMA R174, -RZ, RZ, 0, 0 ;  /* 0x00000000ffae7435 */ /* 0x000fe400000001ff */
[----:B0-----:R-:W-:Y:S01]  /*162f0*/  IMAD R3, R207, -0x326172a9, RZ ;  /* 0xcd9e8d57cf037824 */ /* 0x001fe200078e02ff */
        /* <DEDUP_REMOVED lines=40> */
.L_x_34689:
[----:B------:R-:W-:Y:S05]  /*16580*/  BSYNC B1 ;  /* 0x0000000000017941 */ /* 0x000fea0003800000 */
.L_x_34688:
        /* <DEDUP_REMOVED lines=9> */
.L_x_34684:
        /* <DEDUP_REMOVED lines=12> */
.L_x_34693:
[----:B------:R-:W-:Y:S02]  /*166e0*/  IMAD.MOV.U32 R13, RZ, RZ, R18 ;  /* 0x000000ffff0d7224 */ /* 0x000fe400078e0012 */
.L_x_34694:
[----:B------:R-:W-:Y:S05]  /*166f0*/  BSYNC B1 ;  /* 0x0000000000017941 */ /* 0x000fea0003800000 */
.L_x_34692:
        /* <DEDUP_REMOVED lines=16> */
.L_x_34698:
[----:B------:R-:W-:Y:S05]  /*16800*/  BSYNC B2 ;  /* 0x0000000000027941 */ /* 0x000fea0003800000 */
.L_x_34697:
        /* <DEDUP_REMOVED lines=44> */
.L_x_34696:
[----:B------:R-:W-:Y:S05]  /*16ad0*/  BSYNC B1 ;  /* 0x0000000000017941 */ /* 0x000fea0003800000 */
.L_x_34695:
        /* <DEDUP_REMOVED lines=12> */
.L_x_34699:
        /* <DEDUP_REMOVED lines=12> */
.L_x_34702:
[----:B------:R-:W-:Y:S02]  /*16c60*/  IMAD.MOV.U32 R13, RZ, RZ, R18 ;  /* 0x000000ffff0d7224 */ /* 0x000fe400078e0012 */
.L_x_34703:
[----:B------:R-:W-:Y:S05]  /*16c70*/  BSYNC B1 ;  /* 0x0000000000017941 */ /* 0x000fea0003800000 */
.L_x_34701:
        /* <DEDUP_REMOVED lines=16> */
.L_x_34707:
[----:B------:R-:W-:Y:S05]  /*16d80*/  BSYNC B2 ;  /* 0x0000000000027941 */ /* 0x000fea0003800000 */
.L_x_34706:
        /* <DEDUP_REMOVED lines=44> */
.L_x_34705:
[----:B------:R-:W-:Y:S05]  /*17050*/  BSYNC B1 ;  /* 0x0000000000017941 */ /* 0x000fea0003800000 */
.L_x_34704:
        /* <DEDUP_REMOVED lines=9> */
.L_x_34700:
        /* <DEDUP_REMOVED lines=12> */
.L_x_34709:
[----:B------:R-:W-:Y:S02]  /*171b0*/  IMAD.MOV.U32 R13, RZ, RZ, R18 ;  /* 0x000000ffff0d7224 */ /* 0x000fe400078e0012 */
.L_x_34710:
[----:B------:R-:W-:Y:S05]  /*171c0*/  BSYNC B1 ;  /* 0x0000000000017941 */ /* 0x000fea0003800000 */
.L_x_34708:
        /* <DEDUP_REMOVED lines=16> */
.L_x_34714:
[----:B------:R-:W-:Y:S05]  /*172d0*/  BSYNC B2 ;  /* 0x0000000000027941 */ /* 0x000fea0003800000 */
.L_x_34713:
        /* <DEDUP_REMOVED lines=44> */
.L_x_34712:
[----:B------:R-:W-:Y:S05]  /*175a0*/  BSYNC B1 ;  /* 0x0000000000017941 */ /* 0x000fea0003800000 */
.L_x_34711:
        /* <DEDUP_REMOVED lines=12> */
.L_x_34715:
        /* <DEDUP_REMOVED lines=12> */
.L_x_34718:
[----:B------:R-:W-:Y:S02]  /*17730*/  IMAD.MOV.U32 R202, RZ, RZ, R18 ;  /* 0x000000ffffca7224 */ /* 0x000fe400078e0012 */
.L_x_34719:
[----:B------:R-:W-:Y:S05]  /*17740*/  BSYNC B1 ;  /* 0x0000000000017941 */ /* 0x000fea0003800000 */
.L_x_34717:
        /* <DEDUP_REMOVED lines=16> */
.L_x_34723:
[----:B------:R-:W-:Y:S05]  /*17850*/  BSYNC B2 ;  /* 0x0000000000027941 */ /* 0x000fea0003800000 */
.L_x_34722:
        /* <DEDUP_REMOVED lines=43> */
.L_x_34721:
[----:B------:R-:W-:Y:S05]  /*17b10*/  BSYNC B1 ;  /* 0x0000000000017941 */ /* 0x000fea0003800000 */
.L_x_34720:
        /* <DEDUP_REMOVED lines=9> */
.L_x_34716:
        /* <DEDUP_REMOVED lines=31> */
[----:B--2---:R-:W-:Y:S02]  /*17da0*/  SHF.L.U32 R210, R2, 0x10, RZ ;  /* 0x0000001002d27819 */ /* 0x004fe400000006ff */
[----:B------:R-:W-:-:S02]  /*17db0*/  LOP3.LUT R201, R0, 0xffff, RZ, 0xc0, !PT ;  /* 0x0000ffff00c97812 */ /* 0x000fc400078ec0ff */
[----:B------:R-:W-:Y:S02]  /*17dc0*/  LOP3.LUT R210, R210, 0xff0000, RZ, 0xc0, !PT ;  /* 0x00ff0000d2d27812 */ /* 0x000fe400078ec0ff */
[----:B------:R-:W-:Y:S02]  /*17dd0*/  PRMT R212, R3, 0x7104, RZ ;  /* 0x0000710403d47816 */ /* 0x000fe400000000ff */
[----:B------:R-:W-:Y:S02]  /*17de0*/  PRMT R201, R210, 0x4210, R201 ;  /* 0x00004210d2c97816 */ /* 0x000fe400000000c9 */
[----:B------:R-:W-:Y:S02]  /*17df0*/  LOP3.LUT R210, R5, 0xff, RZ, 0xc0, !PT ;  /* 0x000000ff05d27812 */ /* 0x000fe400078ec0ff */
[----:B------:R-:W-:Y:S02]  /*17e00*/  LOP3.LUT R213, R6, 0xff, RZ, 0xc0, !PT ;  /* 0x000000ff06d57812 */ /* 0x000fe400078ec0ff */
[----:B------:R-:W-:Y:S01]  /*17e10*/  LOP3.LUT R214, R7, 0xff, RZ, 0xc0, !PT ;  /* 0x000000ff07d67812 */ /* 0x000fe200078ec0ff */
[----:B------:R-:W-:Y:S01]  /*17e20*/  IMAD.WIDE.U32 R210, R210, 0x1000000, RZ ;  /* 0x01000000d2d27825 */ /* 0x000fe200078e00ff */
[----:B------:R-:W-:-:S02]  /*17e30*/  LOP3.LUT R201, R201, 0xff00, R212, 0xf8, !PT ;  /* 0x0000ff00c9c97812 */ /* 0x000fc400078ef8d4 */
[----:B------:R-:W-:Y:S01]  /*17e40*/  IADD3 R202, P0, R220, c[0x0][0x198], RZ ;  /* 0x00006600dcca7a10 */ /* 0x000fe20007f1e0ff */
[----:B------:R-:W-:Y:S01]  /*17e50*/  IMAD.WIDE.U32 R212, R213, 0x10000, RZ ;  /* 0x00010000d5d47825 */ /* 0x000fe200078e00ff */
[----:B------:R-:W-:Y:S02]  /*17e60*/  LOP3.LUT R201, R201, 0xff, R4, 0xf8, !PT ;  /* 0x000000ffc9c97812 */ /* 0x000fe400078ef804 */
[----:B------:R-:W-:Y:S01]  /*17e70*/  IADD3.X R203, R221, c[0x0][0x19c], RZ, P0, !PT ;  /* 0x00006700ddcb7a10 */ /* 0x000fe200007fe4ff */
[----:B------:R-:W-:Y:S01]  /*17e80*/  IMAD.WIDE.U32 R214, R214, 0x100, RZ ;  /* 0x00000100d6d67825 */ /* 0x000fe200078e00ff */
[----:B------:R-:W-:-:S04]  /*17e90*/  LOP3.LUT R201, R213, R201, R211, 0xfe, !PT ;  /* 0x000000c9d5c97212 */ /* 0x000fc800078efed3 */
[----:B------:R-:W-:Y:S02]  /*17ea0*/  LOP3.LUT R217, R214, R210, R212, 0xfe, !PT ;  /* 0x000000d2d6d97212 */ /* 0x000fe400078efed4 */
[----:B------:R-:W-:Y:S02]  /*17eb0*/  LOP3.LUT R211, R201, R215, RZ, 0xfc, !PT ;  /* 0x000000d7c9d37212 */ /* 0x000fe400078efcff */
[----:B------:R-:W-:-:S05]  /*17ec0*/  LOP3.LUT R210, R217, 0xff, R8, 0xf8, !PT ;  /* 0x000000ffd9d27812 */ /* 0x000fca00078ef808 */
[----:B------:R2:W-:Y:S02]  /*17ed0*/  STG.E.64 [R202.64], R210 ;  /* 0x000000d2ca007986 */ /* 0x0005e4000c101b06 */
.L_x_34724:
[----:B------:R-:W-:Y:S02]  /*17ee0*/  IADD3 R200, R200, 0x80, RZ ;  /* 0x00000080c8c87810 */ /* 0x000fe40007ffe0ff */
.L_x_34595:
[----:B------:R-:W-:Y:S05]  /*17ef0*/  BSYNC B0 ;  /* 0x0000000000007941 */ /* 0x000fea0003800000 */
.L_x_34594:
        /* <DEDUP_REMOVED lines=31> */
.L_x_34728:
[----:B---3--:R-:W-:Y:S02]  /*180f0*/  IMAD.MOV.U32 R177, RZ, RZ, R18 ;  /* 0x000000ffffb17224 */ /* 0x008fe400078e0012 */
.L_x_34729:
[----:B------:R-:W-:Y:S05]  /*18100*/  BSYNC B1 ;  /* 0x0000000000017941 */ /* 0x000fea0003800000 */
.L_x_34727:
        /* <DEDUP_REMOVED lines=16> */
.L_x_34733:
[----:B------:R-:W-:Y:S05]  /*18210*/  BSYNC B2 ;  /* 0x0000000000027941 */ /* 0x000fea0003800000 */
.L_x_34732:
        /* <DEDUP_REMOVED lines=41> */
[----:B------:R-:W-:Y:S01]  /*184b0*/  IMAD.MOV.U32 R202, RZ, RZ, RZ ;  /* 0x000000ffffca7224 */ /* 0x000fe200078e00ff */
[----:B------:R-:W-:Y:S02]  /*184c0*/  LOP3.LUT R14, R13, UR26, R178, 0x96, !PT ;  /* 0x0000001a0d0e7c12 */ /* 0x000fe4000f8e96b2 */
.L_x_34731:
[----:B------:R-:W-:Y:S05]  /*184d0*/  BSYNC B1 ;  /* 0x0000000000017941 */ /* 0x000fea0003800000 */
.L_x_34730:
[----:B------:R-:W2:Y:S01]  /*184e0*/  I2F.U32 R176, R177 ;  /* 0x000000b100b07306 */ /* 0x000ea20000201000 */
[----:B------:R-:W-:Y:S01]  /*184f0*/  IMAD.MOV.U32 R201, RZ, RZ, 0x2f800000 ;  /* 0x2f800000ffc97424 */ /* 0x000fe200078e00ff */
[----:B------:R-:W-:Y:S01]  /*18500*/  ISETP.NE.U32.AND P1, PT, RZ, c[0x0][0x178], PT ;  /* 0x00005e00ff007a0c */ /* 0x000fe20003f25070 */
[----:B-----5:R-:W-:Y:S01]  /*18510*/  HADD2.F32 R13, -RZ, R180.H0_H0 ;  /* 0x200000b4ff0d7230 */ /* 0x020fe20000004100 */
[----:B------:R-:W-:Y:S02]  /*18520*/  LOP3.LUT R209, R209, 0xfffffff7, RZ, 0xc0, !PT ;  /* 0xfffffff7d1d17812 */ /* 0x000fe400078ec0ff */
[----:B------:R-:W-:-:S02]  /*18530*/  ISETP.NE.AND.EX P1, PT, RZ, c[0x0][0x17c], PT, P1 ;  /* 0x00005f00ff007a0c */ /* 0x000fc40003f25310 */
        /* <DEDUP_REMOVED lines=11> */
.L_x_34734:
        /* <DEDUP_REMOVED lines=12> */
.L_x_34737:
[----:B------:R-:W-:Y:S02]  /*186b0*/  IMAD.MOV.U32 R13, RZ, RZ, R18 ;  /* 0x000000ffff0d7224 */ /* 0x000fe400078e0012 */
.L_x_34738:
[----:B------:R-:W-:Y:S05]  /*186c0*/  BSYNC B1 ;  /* 0x0000000000017941 */ /* 0x000fea0003800000 */
.L_x_34736:
        /* <DEDUP_REMOVED lines=16> */
.L_x_34742:
[----:B------:R-:W-:Y:S05]  /*187d0*/  BSYNC B2 ;  /* 0x0000000000027941 */ /* 0x000fea0003800000 */
.L_x_34741:
        /* <DEDUP_REMOVED lines=44> */
.L_x_34740:
[----:B------:R-:W-:Y:S05]  /*18aa0*/  BSYNC B1 ;  /* 0x0000000000017941 */ /* 0x000fea0003800000 */
.L_x_34739:
        /* <DEDUP_REMOVED lines=9> */
.L_x_34735:
        /* <DEDUP_REMOVED lines=12> */
.L_x_34744:
[----:B------:R-:W-:Y:S02]  /*18c00*/  MOV R13, R18 ;  /* 0x00000012000d7202 */ /* 0x000fe40000000f00 */
.L_x_34745:
[----:B------:R-:W-:Y:S05]  /*18c10*/  BSYNC B1 ;  /* 0x0000000000017941 */ /* 0x000fea0003800000 */
.L_x_34743:
        /* <DEDUP_REMOVED lines=16> */
.L_x_34749:
[----:B------:R-:W-:Y:S05]  /*18d20*/  BSYNC B2 ;  /* 0x0000000000027941 */ /* 0x000fea0003800000 */
.L_x_34748:
        /* <DEDUP_REMOVED lines=44> */
.L_x_34747:
[----:B------:R-:W-:Y:S05]  /*18ff0*/  BSYNC B1 ;  /* 0x0000000000017941 */ /* 0x000fea0003800000 */
.L_x_34746:
        /* <DEDUP_REMOVED lines=14> */
.L_x_34750:
        /* <DEDUP_REMOVED lines=12> */
.L_x_34753:
[----:B------:R-:W-:Y:S02]  /*191a0*/  IMAD.MOV.U32 R13, RZ, RZ, R18 ;  /* 0x000000ffff0d7224 */ /* 0x000fe400078e0012 */
.L_x_34754:
[----:B------:R-:W-:Y:S05]  /*191b0*/  BSYNC B1 ;  /* 0x0000000000017941 */ /* 0x000fea0003800000 */
.L_x_34752:
        /* <DEDUP_REMOVED lines=16> */
.L_x_34758:
[----:B------:R-:W-:Y:S05]  /*192c0*/  BSYNC B2 ;  /* 0x0000000000027941 */ /* 0x000fea0003800000 */
.L_x_34757:
        /* <DEDUP_REMOVED lines=44> */
.L_x_34756:
[----:B------:R-:W-:Y:S05]  /*19590*/  BSYNC B1 ;  /* 0x0000000000017941 */ /* 0x000fea0003800000 */
.L_x_34755:
        /* <DEDUP_REMOVED lines=9> */
.L_x_34751:
        /* <DEDUP_REMOVED lines=12> */
.L_x_34760:
[----:B------:R-:W-:Y:S02]  /*196f0*/  IMAD.MOV.U32 R13, RZ, RZ, R18 ;  /* 0x000000ffff0d7224 */ /* 0x000fe400078e0012 */
.L_x_34761:
[----:B------:R-:W-:Y:S05]  /*19700*/  BSYNC B1 ;  /* 0x0000000000017941 */ /* 0x000fea0003800000 */
.L_x_34759:
        /* <DEDUP_REMOVED lines=16> */
.L_x_34765:
[----:B------:R-:W-:Y:S05]  /*19810*/  BSYNC B2 ;  /* 0x0000000000027941 */ /* 0x000fea0003800000 */
.L_x_34764:
        /* <DEDUP_REMOVED lines=44> */
.L_x_34763:
[----:B------:R-:W-:Y:S05]  /*19ae0*/  BSYNC B1 ;  /* 0x0000000000017941 */ /* 0x000fea0003800000 */
.L_x_34762:
        /* <DEDUP_REMOVED lines=14> */
.L_x_34766:
        /* <DEDUP_REMOVED lines=12> */
.L_x_34769:
[----:B------:R-:W-:Y:S02]  /*19c90*/  IMAD.MOV.U32 R13, RZ, RZ, R18 ;  /* 0x000000ffff0d7224 */ /* 0x000fe400078e0012 */
.L_x_34770:
[----:B------:R-:W-:Y:S05]  /*19ca0*/  BSYNC B1 ;  /* 0x0000000000017941 */ /* 0x000fea0003800000 */
.L_x_34768:
        /* <DEDUP_REMOVED lines=16> */
.L_x_34774:
[----:B------:R-:W-:Y:S05]  /*19db0*/  BSYNC B2 ;  /* 0x0000000000027941 */ /* 0x000fea0003800000 */
.L_x_34773:
        /* <DEDUP_REMOVED lines=44> */
.L_x_34772:
[----:B------:R-:W-:Y:S05]  /*1a080*/  BSYNC B1 ;  /* 0x0000000000017941 */ /* 0x000fea0003800000 */
.L_x_34771:
        /* <DEDUP_REMOVED lines=9> */
.L_x_34767:
        /* <DEDUP_REMOVED lines=12> */
.L_x_34776:
[----:B------:R-:W-:Y:S02]  /*1a1e0*/  IMAD.MOV.U32 R13, RZ, RZ, R18 ;  /* 0x000000ffff0d7224 */ /* 0x000fe400078e0012 */
.L_x_34777:
[----:B------:R-:W-:Y:S05]  /*1a1f0*/  BSYNC B1 ;  /* 0x0000000000017941 */ /* 0x000fea0003800000 */
.L_x_34775:
        /* <DEDUP_REMOVED lines=16> */
.L_x_34781:
[----:B------:R-:W-:Y:S05]  /*1a300*/  BSYNC B2 ;  /* 0x0000000000027941 */ /* 0x000fea0003800000 */
.L_x_34780:
        /* <DEDUP_REMOVED lines=44> */
.L_x_34779:
[----:B------:R-:W-:Y:S05]  /*1a5d0*/  BSYNC B1 ;  /* 0x0000000000017941 */ /* 0x000fea0003800000 */
.L_x_34778:
        /* <DEDUP_REMOVED lines=14> */
.L_x_34782:
        /* <DEDUP_REMOVED lines=12> */
.L_x_34785:
[----:B------:R-:W-:Y:S02]  /*1a780*/  IMAD.MOV.U32 R13, RZ, RZ, R18 ;  /* 0x000000ffff0d7224 */ /* 0x000fe400078e0012 */
.L_x_34786:
[----:B------:R-:W-:Y:S05]  /*1a790*/  BSYNC B1 ;  /* 0x0000000000017941 */ /* 0x000fea0003800000 */
.L_x_34784:
        /* <DEDUP_REMOVED lines=16> */
.L_x_34790:
[----:B------:R-:W-:Y:S05]  /*1a8a0*/  BSYNC B2 ;  /* 0x0000000000027941 */ /* 0x000fea0003800000 */
.L_x_34789:
        /* <DEDUP_REMOVED lines=44> */
.L_x_34788:
[----:B------:R-:W-:Y:S05]  /*1ab70*/  BSYNC B1 ;  /* 0x0000000000017941 */ /* 0x000fea0003800000 */
.L_x_34787:
        /* <DEDUP_REMOVED lines=9> */
.L_x_34783:
        /* <DEDUP_REMOVED lines=12> */
.L_x_34792:
[----:B------:R-:W-:Y:S02]  /*1acd0*/  IMAD.MOV.U32 R13, RZ, RZ, R18 ;  /* 0x000000ffff0d7224 */ /* 0x000fe400078e0012 */
.L_x_34793:
[----:B------:R-:W-:Y:S05]  /*1ace0*/  BSYNC B1 ;  /* 0x0000000000017941 */ /* 0x000fea0003800000 */
.L_x_34791:
        /* <DEDUP_REMOVED lines=16> */
.L_x_34797:
[----:B------:R-:W-:Y:S05]  /*1adf0*/  BSYNC B2 ;  /* 0x0000000000027941 */ /* 0x000fea0003800000 */
.L_x_34796:
        /* <DEDUP_REMOVED lines=44> */
.L_x_34795:
[----:B------:R-:W-:Y:S05]  /*1b0c0*/  BSYNC B1 ;  /* 0x0000000000017941 */ /* 0x000fea0003800000 */
.L_x_34794:
        /* <DEDUP_REMOVED lines=12> */
.L_x_34798:
        /* <DEDUP_REMOVED lines=12> */
.L_x_34801:
[----:B------:R-:W-:Y:S02]  /*1b250*/  IMAD.MOV.U32 R13, RZ, RZ, R18 ;  /* 0x000000ffff0d7224 */ /* 0x000fe400078e0012 */
.L_x_34802:
[----:B------:R-:W-:Y:S05]  /*1b260*/  BSYNC B1 ;  /* 0x0000000000017941 */ /* 0x000fea0003800000 */
.L_x_34800:
        /* <DEDUP_REMOVED lines=16> */
.L_x_34806:
[----:B------:R-:W-:Y:S05]  /*1b370*/  BSYNC B2 ;  /* 0x0000000000027941 */ /* 0x000fea0003800000 */
.L_x_34805:
        /* <DEDUP_REMOVED lines=44> */
.L_x_34804:
[----:B------:R-:W-:Y:S05]  /*1b640*/  BSYNC B1 ;  /* 0x0000000000017941 */ /* 0x000fea0003800000 */
.L_x_34803:
        /* <DEDUP_REMOVED lines=9> */
.L_x_34799:
        /* <DEDUP_REMOVED lines=12> */
.L_x_34808:
[----:B------:R-:W-:Y:S02]  /*1b7a0*/  IMAD.MOV.U32 R13, RZ, RZ, R18 ;  /* 0x000000ffff0d7224 */ /* 0x000fe400078e0012 */
.L_x_34809:
[----:B------:R-:W-:Y:S05]  /*1b7b0*/  BSYNC B1 ;  /* 0x0000000000017941 */ /* 0x000fea0003800000 */
.L_x_34807:
        /* <DEDUP_REMOVED lines=16> */
.L_x_34813:
[----:B------:R-:W-:Y:S05]  /*1b8c0*/  BSYNC B2 ;  /* 0x0000000000027941 */ /* 0x000fea0003800000 */
.L_x_34812:
        /* <DEDUP_REMOVED lines=44> */
.L_x_34811:
[----:B------:R-:W-:Y:S05]  /*1bb90*/  BSYNC B1 ;  /* 0x0000000000017941 */ /* 0x000fea0003800000 */
.L_x_34810:
        /* <DEDUP_REMOVED lines=12> */
.L_x_34814:
        /* <DEDUP_REMOVED lines=12> */
.L_x_34817:
[----:B------:R-:W-:Y:S02]  /*1bd20*/  IMAD.MOV.U32 R13, RZ, RZ, R18 ;  /* 0x000000ffff0d7224 */ /* 0x000fe400078e0012 */
.L_x_34818:
[----:B------:R-:W-:Y:S05]  /*1bd30*/  BSYNC B1 ;  /* 0x0000000000017941 */ /* 0x000fea0003800000 */
.L_x_34816:
        /* <DEDUP_REMOVED lines=16> */
.L_x_34822:
[----:B------:R-:W-:Y:S05]  /*1be40*/  BSYNC B2 ;  /* 0x0000000000027941 */ /* 0x000fea0003800000 */
.L_x_34821:
        /* <DEDUP_REMOVED lines=44> */
.L_x_34820:
[----:B------:R-:W-:Y:S05]  /*1c110*/  BSYNC B1 ;  /* 0x0000000000017941 */ /* 0x000fea0003800000 */
.L_x_34819:
        /* <DEDUP_REMOVED lines=9> */
.L_x_34815:
        /* <DEDUP_REMOVED lines=12> */
.L_x_34824:
[----:B------:R-:W-:Y:S02]  /*1c270*/  IMAD.MOV.U32 R13, RZ, RZ, R18 ;  /* 0x000000ffff0d7224 */ /* 0x000fe400078e0012 */
.L_x_34825:
[----:B------:R-:W-:Y:S05]  /*1c280*/  BSYNC B1 ;  /* 0x0000000000017941 */ /* 0x000fea0003800000 */
.L_x_34823:
        /* <DEDUP_REMOVED lines=16> */
.L_x_34829:
[----:B------:R-:W-:Y:S05]  /*1c390*/  BSYNC B2 ;  /* 0x0000000000027941 */ /* 0x000fea0003800000 */
.L_x_34828:
        /* <DEDUP_REMOVED lines=44> */
.L_x_34827:
[----:B------:R-:W-:Y:S05]  /*1c660*/  BSYNC B1 ;  /* 0x0000000000017941 */ /* 0x000fea0003800000 */
.L_x_34826:
        /* <DEDUP_REMOVED lines=12> */
.L_x_34830:
        /* <DEDUP_REMOVED lines=12> */
.L_x_34833:
[----:B------:R-:W-:Y:S02]  /*1c7f0*/  IMAD.MOV.U32 R13, RZ, RZ, R18 ;  /* 0x000000ffff0d7224 */ /* 0x000fe400078e0012 */
.L_x_34834:
[----:B------:R-:W-:Y:S05]  /*1c800*/  BSYNC B1 ;  /* 0x0000000000017941 */ /* 0x000fea0003800000 */
.L_x_34832:
        /* <DEDUP_REMOVED lines=16> */
.L_x_34838:
[----:B------:R-:W-:Y:S05]  /*1c910*/  BSYNC B2 ;  /* 0x0000000000027941 */ /* 0x000fea0003800000 */
.L_x_34837:
        /* <DEDUP_REMOVED lines=44> */
.L_x_34836:
[----:B------:R-:W-:Y:S05]  /*1cbe0*/  BSYNC B1 ;  /* 0x0000000000017941 */ /* 0x000fea0003800000 */
.L_x_34835:
        /* <DEDUP_REMOVED lines=9> */
.L_x_34831:
        /* <DEDUP_REMOVED lines=12> */
.L_x_34840:
[----:B------:R-:W-:Y:S02]  /*1cd40*/  IMAD.MOV.U32 R13, RZ, RZ, R18 ;  /* 0x000000ffff0d7224 */ /* 0x000fe400078e0012 */
.L_x_34841:
[----:B------:R-:W-:Y:S05]  /*1cd50*/  BSYNC B1 ;  /* 0x0000000000017941 */ /* 0x000fea0003800000 */
.L_x_34839:
        /* <DEDUP_REMOVED lines=16> */
.L_x_34845:
[----:B------:R-:W-:Y:S05]  /*1ce60*/  BSYNC B2 ;  /* 0x0000000000027941 */ /* 0x000fea0003800000 */
.L_x_34844:
        /* <DEDUP_REMOVED lines=44> */
.L_x_34843:
[----:B------:R-:W-:Y:S05]  /*1d130*/  BSYNC B1 ;  /* 0x0000000000017941 */ /* 0x000fea0003800000 */
.L_x_34842:
        /* <DEDUP_REMOVED lines=12> */
.L_x_34846:
        /* <DEDUP_REMOVED lines=12> */
.L_x_34849:
[----:B------:R-:W-:Y:S02]  /*1d2c0*/  MOV R202, R18 ;  /* 0x0000001200ca7202 */ /* 0x000fe40000000f00 */
.L_x_34850:
[----:B------:R-:W-:Y:S05]  /*1d2d0*/  BSYNC B1 ;  /* 0x0000000000017941 */ /* 0x000fea0003800000 */
.L_x_34848:
        /* <DEDUP_REMOVED lines=16> */
.L_x_34854:
[----:B------:R-:W-:Y:S05]  /*1d3e0*/  BSYNC B2 ;  /* 0x0000000000027941 */ /* 0x000fea0003800000 */
.L_x_34853:
        /* <DEDUP_REMOVED lines=43> */
.L_x_34852:
[----:B------:R-:W-:Y:S05]  /*1d6a0*/  BSYNC B1 ;  /* 0x0000000000017941 */ /* 0x000fea0003800000 */
.L_x_34851:
        /* <DEDUP_REMOVED lines=9> */
.L_x_34847:
        /* <DEDUP_REMOVED lines=51> */
.L_x_34855:
[----:B------:R-:W-:Y:S02]  /*1da70*/  IADD3 R200, R200, 0x80, RZ ;  /* 0x00000080c8c87810 */ /* 0x000fe40007ffe0ff */
.L_x_34726:
[----:B------:R-:W-:Y:S05]  /*1da80*/  BSYNC B0 ;  /* 0x0000000000007941 */ /* 0x000fea0003800000 */
.L_x_34725:
        /* <DEDUP_REMOVED lines=31> */
.L_x_34859:
[----:B---3--:R-:W-:Y:S02]  /*1dc80*/  IMAD.MOV.U32 R185, RZ, RZ, R18 ;  /* 0x000000ffffb97224 */ /* 0x008fe400078e0012 */
.L_x_34860:
[----:B------:R-:W-:Y:S05]  /*1dc90*/  BSYNC B1 ;  /* 0x0000000000017941 */ /* 0x000fea0003800000 */
.L_x_34858:
        /* <DEDUP_REMOVED lines=16> */
.L_x_34864:
[----:B------:R-:W-:Y:S05]  /*1dda0*/  BSYNC B2 ;  /* 0x0000000000027941 */ /* 0x000fea0003800000 */
.L_x_34863:
        /* <DEDUP_REMOVED lines=43> */
.L_x_34862:
[----:B------:R-:W-:Y:S05]  /*1e060*/  BSYNC B1 ;  /* 0x0000000000017941 */ /* 0x000fea0003800000 */
.L_x_34861:
[----:B------:R-:W2:Y:S01]  /*1e070*/  I2F.U32 R184, R185 ;  /* 0x000000b900b87306 */ /* 0x000ea20000201000 */
[----:B------:R-:W-:Y:S01]  /*1e080*/  HFMA2.MMA R201, -RZ, RZ, 0.1171875, 0 ;  /* 0x2f800000ffc97435 */ /* 0x000fe200000001ff */
[----:B------:R-:W-:Y:S01]  /*1e090*/  ISETP.NE.U32.AND P1, PT, RZ, c[0x0][0x178], PT ;  /* 0x00005e00ff007a0c */ /* 0x000fe20003f25070 */
[----:B-----5:R-:W-:Y:S01]  /*1e0a0*/  HADD2.F32 R13, -RZ, R188.H0_H0 ;  /* 0x200000bcff0d7230 */ /* 0x020fe20000004100 */
[----:B------:R-:W-:Y:S02]  /*1e0b0*/  LOP3.LUT R209, R209, 0xfffffff7, RZ, 0xc0, !PT ;  /* 0xfffffff7d1d17812 */ /* 0x000fe400078ec0ff */
[----:B------:R-:W-:Y:S02]  /*1e0c0*/  ISETP.NE.AND.EX P1, PT, RZ, c[0x0][0x17c], PT, P1 ;  /* 0x00005f00ff007a0c */ /* 0x000fe40003f25310 */
[----:B------:R-:W-:-:S03]  /*1e0d0*/  FMUL.FTZ R13, R13, c[0x0][0x1e8] ;  /* 0x00007a000d0d7a20 */ /* 0x000fc60000410000 */
        /* <DEDUP_REMOVED lines=10> */
.L_x_34865:
        /* <DEDUP_REMOVED lines=12> */
.L_x_34868:
[----:B------:R-:W-:Y:S02]  /*1e240*/  IMAD.MOV.U32 R13, RZ, RZ, R18 ;  /* 0x000000ffff0d7224 */ /* 0x000fe400078e0012 */
.L_x_34869:
[----:B------:R-:W-:Y:S05]  /*1e250*/  BSYNC B1 ;  /* 0x0000000000017941 */ /* 0x000fea0003800000 */
.L_x_34867:
        /* <DEDUP_REMOVED lines=16> */
.L_x_34873:
[----:B------:R-:W-:Y:S05]  /*1e360*/  BSYNC B2 ;  /* 0x0000000000027941 */ /* 0x000fea0003800000 */
.L_x_34872:
        /* <DEDUP_REMOVED lines=44> */
.L_x_34871:
[----:B------:R-:W-:Y:S05]  /*1e630*/  BSYNC B1 ;  /* 0x0000000000017941 */ /* 0x000fea0003800000 */
.L_x_34870:
        /* <DEDUP_REMOVED lines=9> */
.L_x_34866:
        /* <DEDUP_REMOVED lines=12> */
.L_x_34875:
[----:B------:R-:W-:Y:S02]  /*1e790*/  IMAD.MOV.U32 R13, RZ, RZ, R18 ;  /* 0x000000ffff0d7224 */ /* 0x000fe400078e0012 */
.L_x_34876:
[----:B------:R-:W-:Y:S05]  /*1e7a0*/  BSYNC B1 ;  /* 0x0000000000017941 */ /* 0x000fea0003800000 */
.L_x_34874:
        /* <DEDUP_REMOVED lines=16> */
.L_x_34880:
[----:B------:R-:W-:Y:S05]  /*1e8b0*/  BSYNC B2 ;  /* 0x0000000000027941 */ /* 0x000fea0003800000 */
.L_x_34879:
        /* <DEDUP_REMOVED lines=44> */
.L_x_34878:
[----:B------:R-:W-:Y:S05]  /*1eb80*/  BSYNC B1 ;  /* 0x0000000000017941 */ /* 0x000fea0003800000 */
.L_x_34877:
        /* <DEDUP_REMOVED lines=14> */
.L_x_34881:
        /* <DEDUP_REMOVED lines=12> */
.L_x_34884:
[----:B------:R-:W-:Y:S02]  /*1ed30*/  IMAD.MOV.U32 R13, RZ, RZ, R18 ;  /* 0x000000ffff0d7224 */ /* 0x000fe400078e0012 */
.L_x_34885:
[----:B------:R-:W-:Y:S05]  /*1ed40*/  BSYNC B1 ;  /* 0x0000000000017941 */ /* 0x000fea0003800000 */
.L_x_34883:
        /* <DEDUP_REMOVED lines=16> */
.L_x_34889:
[----:B------:R-:W-:Y:S05]  /*1ee50*/  BSYNC B2 ;  /* 0x0000000000027941 */ /* 0x000fea0003800000 */
.L_x_34888:
        /* <DEDUP_REMOVED lines=44> */
.L_x_34887:
[----:B------:R-:W-:Y:S05]  /*1f120*/  BSYNC B1 ;  /* 0x0000000000017941 */ /* 0x000fea0003800000 */
.L_x_34886:
        /* <DEDUP_REMOVED lines=9> */
.L_x_34882:
        /* <DEDUP_REMOVED lines=12> */
.L_x_34891:
[----:B------:R-:W-:Y:S02]  /*1f280*/  IMAD.MOV.U32 R13, RZ, RZ, R18 ;  /* 0x000000ffff0d7224 */ /* 0x000fe400078e0012 */
.L_x_34892:
[----:B------:R-:W-:Y:S05]  /*1f290*/  BSYNC B1 ;  /* 0x0000000000017941 */ /* 0x000fea0003800000 */
.L_x_34890:
        /* <DEDUP_REMOVED lines=16> */
.L_x_34896:
[----:B------:R-:W-:Y:S05]  /*1f3a0*/  BSYNC B2 ;  /* 0x0000000000027941 */ /* 0x000fea0003800000 */
.L_x_34895:
        /* <DEDUP_REMOVED lines=44> */
.L_x_34894:
[----:B------:R-:W-:Y:S05]  /*1f670*/  BSYNC B1 ;  /* 0x0000000000017941 */ /* 0x000fea0003800000 */
.L_x_34893:
        /* <DEDUP_REMOVED lines=14> */
.L_x_34897:
        /* <DEDUP_REMOVED lines=12> */
.L_x_34900:
[----:B------:R-:W-:Y:S02]  /*1f820*/  IMAD.MOV.U32 R13, RZ, RZ, R18 ;  /* 0x000000ffff0d7224 */ /* 0x000fe400078e0012 */
.L_x_34901:
[----:B------:R-:W-:Y:S05]  /*1f830*/  BSYNC B1 ;  /* 0x0000000000017941 */ /* 0x000fea0003800000 */
.L_x_34899:
        /* <DEDUP_REMOVED lines=16> */
.L_x_34905:
[----:B------:R-:W-:Y:S05]  /*1f940*/  BSYNC B2 ;  /* 0x0000000000027941 */ /* 0x000fea0003800000 */
.L_x_34904:
        /* <DEDUP_REMOVED lines=44> */
.L_x_34903:
[----:B------:R-:W-:Y:S05]  /*1fc10*/  BSYNC B1 ;  /* 0x0000000000017941 */ /* 0x000fea0003800000 */
.L_x_34902:
        /* <DEDUP_REMOVED lines=9> */
.L_x_34898:
        /* <DEDUP_REMOVED lines=12> */
.L_x_34907:
[----:B------:R-:W-:Y:S02]  /*1fd70*/  IMAD.MOV.U32 R13, RZ, RZ, R18 ;  /* 0x000000ffff0d7224 */ /* 0x000fe400078e0012 */
.L_x_34908:
[----:B------:R-:W-:Y:S05]  /*1fd80*/  BSYNC B1 ;  /* 0x0000000000017941 */ /* 0x000fea0003800000 */
.L_x_34906:
        /* <DEDUP_REMOVED lines=16> */
.L_x_34912:
[----:B------:R-:W-:Y:S05]  /*1fe90*/  BSYNC B2 ;  /* 0x0000000000027941 */ /* 0x000fea0003800000 */
.L_x_34911:
        /* <DEDUP_REMOVED lines=44> */
.L_x_34910:
[----:B------:R-:W-:Y:S05]  /*20160*/  BSYNC B1 ;  /* 0x0000000000017941 */ /* 0x000fea0003800000 */
.L_x_34909:
        /* <DEDUP_REMOVED lines=14> */
.L_x_34913:
        /* <DEDUP_REMOVED lines=12> */
.L_x_34916:
[----:B------:R-:W-:Y:S02]  /*20310*/  MOV R13, R18 ;  /* 0x00000012000d7202 */ /* 0x000fe40000000f00 */
.L_x_34917:
[----:B------:R-:W-:Y:S05]  /*20320*/  BSYNC B1 ;  /* 0x0000000000017941 */ /* 0x000fea0003800000 */
.L_x_34915:
        /* <DEDUP_REMOVED lines=16> */
.L_x_34921:
[----:B------:R-:W-:Y:S05]  /*20430*/  BSYNC B2 ;  /* 0x0000000000027941 */ /* 0x000fea0003800000 */
.L_x_34920:
        /* <DEDUP_REMOVED lines=44> */
.L_x_34919:
[----:B------:R-:W-:Y:S05]  /*20700*/  BSYNC B1 ;  /* 0x0000000000017941 */ /* 0x000fea0003800000 */
.L_x_34918:
        /* <DEDUP_REMOVED lines=9> */
.L_x_34914:
        /* <DEDUP_REMOVED lines=12> */
.L_x_34923:
[----:B------:R-:W-:Y:S02]  /*20860*/  IMAD.MOV.U32 R13, RZ, RZ, R18 ;  /* 0x000000ffff0d7224 */ /* 0x000fe400078e0012 */
.L_x_34924:
[----:B------:R-:W-:Y:S05]  /*20870*/  BSYNC B1 ;  /* 0x0000000000017941 */ /* 0x000fea0003800000 */
.L_x_34922:
        /* <DEDUP_REMOVED lines=16> */
.L_x_34928:
[----:B------:R-:W-:Y:S05]  /*20980*/  BSYNC B2 ;  /* 0x0000000000027941 */ /* 0x000fea0003800000 */
.L_x_34927:
        /* <DEDUP_REMOVED lines=44> */
.L_x_34926:
[----:B------:R-:W-:Y:S05]  /*20c50*/  BSYNC B1 ;  /* 0x0000000000017941 */ /* 0x000fea0003800000 */
.L_x_34925:
        /* <DEDUP_REMOVED lines=12> */
.L_x_34929:
        /* <DEDUP_REMOVED lines=12> */
.L_x_34932:
[----:B------:R-:W-:Y:S02]  /*20de0*/  IMAD.MOV.U32 R13, RZ, RZ, R18 ;  /* 0x000000ffff0d7224 */ /* 0x000fe400078e0012 */
.L_x_34933:
[----:B------:R-:W-:Y:S05]  /*20df0*/  BSYNC B1 ;  /* 0x0000000000017941 */ /* 0x000fea0003800000 */
.L_x_34931:
        /* <DEDUP_REMOVED lines=16> */
.L_x_34937:
[----:B------:R-:W-:Y:S05]  /*20f00*/  BSYNC B2 ;  /* 0x0000000000027941 */ /* 0x000fea0003800000 */
.L_x_34936:
        /* <DEDUP_REMOVED lines=44> */
.L_x_34935:
[----:B------:R-:W-:Y:S05]  /*211d0*/  BSYNC B1 ;  /* 0x0000000000017941 */ /* 0x000fea0003800000 */
.L_x_34934:
        /* <DEDUP_REMOVED lines=9> */
.L_x_34930:
        /* <DEDUP_REMOVED lines=12> */
.L_x_34939:
[----:B------:R-:W-:Y:S02]  /*21330*/  IMAD.MOV.U32 R13, RZ, RZ, R18 ;  /* 0x000000ffff0d7224 */ /* 0x000fe400078e0012 */
.L_x_34940:
[----:B------:R-:W-:Y:S05]  /*21340*/  BSYNC B1 ;  /* 0x0000000000017941 */ /* 0x000fea0003800000 */
.L_x_34938:
        /* <DEDUP_REMOVED lines=16> */
.L_x_34944:
[----:B------:R-:W-:Y:S05]  /*21450*/  BSYNC B2 ;  /* 0x0000000000027941 */ /* 0x000fea0003800000 */
.L_x_34943:
        /* <DEDUP_REMOVED lines=44> */
.L_x_34942:
[----:B------:R-:W-:Y:S05]  /*21720*/  BSYNC B1 ;  /* 0x0000000000017941 */ /* 0x000fea0003800000 */
.L_x_34941:
        /* <DEDUP_REMOVED lines=12> */
.L_x_34945:
        /* <DEDUP_REMOVED lines=12> */
.L_x_34948:
[----:B------:R-:W-:Y:S02]  /*218b0*/  IMAD.MOV.U32 R13, RZ, RZ, R18 ;  /* 0x000000ffff0d7224 */ /* 0x000fe400078e0012 */
.L_x_34949:
[----:B------:R-:W-:Y:S05]  /*218c0*/  BSYNC B1 ;  /* 0x0000000000017941 */ /* 0x000fea0003800000 */
.L_x_34947:
        /* <DEDUP_REMOVED lines=16> */
.L_x_34953:
[----:B------:R-:W-:Y:S05]  /*219d0*/  BSYNC B2 ;  /* 0x0000000000027941 */ /* 0x000fea0003800000 */
.L_x_34952:
        /* <DEDUP_REMOVED lines=44> */
.L_x_34951:
[----:B------:R-:W-:Y:S05]  /*21ca0*/  BSYNC B1 ;  /* 0x0000000000017941 */ /* 0x000fea0003800000 */
.L_x_34950:
        /* <DEDUP_REMOVED lines=9> */
.L_x_34946:
        /* <DEDUP_REMOVED lines=12> */
.L_x_34955:
[----:B------:R-:W-:Y:S02]  /*21e00*/  MOV R13, R18 ;  /* 0x00000012000d7202 */ /* 0x000fe40000000f00 */
.L_x_34956:
[----:B------:R-:W-:Y:S05]  /*21e10*/  BSYNC B1 ;  /* 0x0000000000017941 */ /* 0x000fea0003800000 */
.L_x_34954:
        /* <DEDUP_REMOVED lines=16> */
.L_x_34960:
[----:B------:R-:W-:Y:S05]  /*21f20*/  BSYNC B2 ;  /* 0x0000000000027941 */ /* 0x000fea0003800000 */
.L_x_34959:
        /* <DEDUP_REMOVED lines=44> */
.L_x_34958:
[----:B------:R-:W-:Y:S05]  /*221f0*/  BSYNC B1 ;  /* 0x0000000000017941 */ /* 0x000fea0003800000 */
.L_x_34957:
        /* <DEDUP_REMOVED lines=12> */
.L_x_34961:
        /* <DEDUP_REMOVED lines=12> */
.L_x_34964:
[----:B------:R-:W-:Y:S02]  /*22380*/  IMAD.MOV.U32 R13, RZ, RZ, R18 ;  /* 0x000000ffff0d7224 */ /* 0x000fe400078e0012 */
.L_x_34965:
[----:B------:R-:W-:Y:S05]  /*22390*/  BSYNC B1 ;  /* 0x0000000000017941 */ /* 0x000fea0003800000 */
.L_x_34963:
        /* <DEDUP_REMOVED lines=16> */
.L_x_34969:
[----:B------:R-:W-:Y:S05]  /*224a0*/  BSYNC B2 ;  /* 0x0000000000027941 */ /* 0x000fea0003800000 */
.L_x_34968:
        /* <DEDUP_REMOVED lines=44> */
.L_x_34967:
[----:B------:R-:W-:Y:S05]  /*22770*/  BSYNC B1 ;  /* 0x0000000000017941 */ /* 0x000fea0003800000 */
.L_x_34966:
        /* <DEDUP_REMOVED lines=9> */
.L_x_34962:
        /* <DEDUP_REMOVED lines=12> */
.L_x_34971:
[----:B------:R-:W-:Y:S02]  /*228d0*/  IMAD.MOV.U32 R13, RZ, RZ, R18 ;  /* 0x000000ffff0d7224 */ /* 0x000fe400078e0012 */
.L_x_34972:
[----:B------:R-:W-:Y:S05]  /*228e0*/  BSYNC B1 ;  /* 0x0000000000017941 */ /* 0x000fea0003800000 */
.L_x_34970:
        /* <DEDUP_REMOVED lines=16> */
.L_x_34976:
[----:B------:R-:W-:Y:S05]  /*229f0*/  BSYNC B2 ;  /* 0x0000000000027941 */ /* 0x000fea0003800000 */
.L_x_34975:
        /* <DEDUP_REMOVED lines=44> */
.L_x_34974:
[----:B------:R-:W-:Y:S05]  /*22cc0*/  BSYNC B1 ;  /* 0x0000000000017941 */ /* 0x000fea0003800000 */
.L_x_34973:
        /* <DEDUP_REMOVED lines=12> */
.L_x_34977:
        /* <DEDUP_REMOVED lines=12> */
.L_x_34980:
[----:B------:R-:W-:Y:S02]  /*22e50*/  IMAD.MOV.U32 R202, RZ, RZ, R18 ;  /* 0x000000ffffca7224 */ /* 0x000fe400078e0012 */
.L_x_34981:
[----:B------:R-:W-:Y:S05]  /*22e60*/  BSYNC B1 ;  /* 0x0000000000017941 */ /* 0x000fea0003800000 */
.L_x_34979:
        /* <DEDUP_REMOVED lines=16> */
.L_x_34985:
[----:B------:R-:W-:Y:S05]  /*22f70*/  BSYNC B2 ;  /* 0x0000000000027941 */ /* 0x000fea0003800000 */
.L_x_34984:
        /* <DEDUP_REMOVED lines=43> */
.L_x_34983:
[----:B------:R-:W-:Y:S05]  /*23230*/  BSYNC B1 ;  /* 0x0000000000017941 */ /* 0x000fea0003800000 */
.L_x_34982:
        /* <DEDUP_REMOVED lines=9> */
.L_x_34978:
        /* <DEDUP_REMOVED lines=51> */
.L_x_34986:
[----:B------:R-:W-:Y:S02]  /*23600*/  IADD3 R200, R200, 0x80, RZ ;  /* 0x00000080c8c87810 */ /* 0x000fe40007ffe0ff */
.L_x_34857:
[----:B------:R-:W-:Y:S05]  /*23610*/  BSYNC B0 ;  /* 0x0000000000007941 */ /* 0x000fea0003800000 */
.L_x_34856:
        /* <DEDUP_REMOVED lines=31> */
.L_x_34990:
[----:B---3--:R-:W-:Y:S02]  /*23810*/  IMAD.MOV.U32 R193, RZ, RZ, R18 ;  /* 0x000000ffffc17224 */ /* 0x008fe400078e0012 */
.L_x_34991:
[----:B------:R-:W-:Y:S05]  /*23820*/  BSYNC B1 ;  /* 0x0000000000017941 */ /* 0x000fea0003800000 */
.L_x_34989:
        /* <DEDUP_REMOVED lines=16> */
.L_x_34995:
[----:B------:R-:W-:Y:S05]  /*23930*/  BSYNC B2 ;  /* 0x0000000000027941 */ /* 0x000fea0003800000 */
.L_x_34994:
        /* <DEDUP_REMOVED lines=43> */
.L_x_34993:
[----:B------:R-:W-:Y:S05]  /*23bf0*/  BSYNC B1 ;  /* 0x0000000000017941 */ /* 0x000fea0003800000 */
.L_x_34992:
        /* <DEDUP_REMOVED lines=17> */
.L_x_34996:
        /* <DEDUP_REMOVED lines=12> */
.L_x_34999:
[----:B------:R-:W-:Y:S02]  /*23dd0*/  IMAD.MOV.U32 R13, RZ, RZ, R18 ;  /* 0x000000ffff0d7224 */ /* 0x000fe400078e0012 */
.L_x_35000:
[----:B------:R-:W-:Y:S05]  /*23de0*/  BSYNC B1 ;  /* 0x0000000000017941 */ /* 0x000fea0003800000 */
.L_x_34998:
        /* <DEDUP_REMOVED lines=16> */
.L_x_35004:
[----:B------:R-:W-:Y:S05]  /*23ef0*/  BSYNC B2 ;  /* 0x0000000000027941 */ /* 0x000fea0003800000 */
.L_x_35003:
        /* <DEDUP_REMOVED lines=44> */
.L_x_35002:
[----:B------:R-:W-:Y:S05]  /*241c0*/  BSYNC B1 ;  /* 0x0000000000017941 */ /* 0x000fea0003800000 */
.L_x_35001:
        /* <DEDUP_REMOVED lines=9> */
.L_x_34997:
        /* <DEDUP_REMOVED lines=12> */
.L_x_35006:
[----:B------:R-:W-:Y:S02]  /*24320*/  IMAD.MOV.U32 R13, RZ, RZ, R18 ;  /* 0x000000ffff0d7224 */ /* 0x000fe400078e0012 */
.L_x_35007:
[----:B------:R-:W-:Y:S05]  /*24330*/  BSYNC B1 ;  /* 0x0000000000017941 */ /* 0x000fea0003800000 */
.L_x_35005:
        /* <DEDUP_REMOVED lines=16> */
.L_x_35011:
[----:B------:R-:W-:Y:S05]  /*24440*/  BSYNC B2 ;  /* 0x0000000000027941 */ /* 0x000fea0003800000 */
.L_x_35010:
        /* <DEDUP_REMOVED lines=44> */
.L_x_35009:
[----:B------:R-:W-:Y:S05]  /*24710*/  BSYNC B1 ;  /* 0x0000000000017941 */ /* 0x000fea0003800000 */
.L_x_35008:
        /* <DEDUP_REMOVED lines=14> */
.L_x_35012:
        /* <DEDUP_REMOVED lines=12> */
.L_x_35015:
[----:B------:R-:W-:Y:S02]  /*248c0*/  IMAD.MOV.U32 R13, RZ, RZ, R18 ;  /* 0x000000ffff0d7224 */ /* 0x000fe400078e0012 */
.L_x_35016:
[----:B------:R-:W-:Y:S05]  /*248d0*/  BSYNC B1 ;  /* 0x0000000000017941 */ /* 0x000fea0003800000 */
.L_x_35014:
        /* <DEDUP_REMOVED lines=16> */
.L_x_35020:
[----:B------:R-:W-:Y:S05]  /*249e0*/  BSYNC B2 ;  /* 0x0000000000027941 */ /* 0x000fea0003800000 */
.L_x_35019:
        /* <DEDUP_REMOVED lines=44> */
.L_x_35018:
[----:B------:R-:W-:Y:S05]  /*24cb0*/  BSYNC B1 ;  /* 0x0000000000017941 */ /* 0x000fea0003800000 */
.L_x_35017:
        /* <DEDUP_REMOVED lines=9> */
.L_x_35013:
        /* <DEDUP_REMOVED lines=12> */
.L_x_35022:
[----:B------:R-:W-:Y:S02]  /*24e10*/  MOV R13, R18 ;  /* 0x00000012000d7202 */ /* 0x000fe40000000f00 */
.L_x_35023:
[----:B------:R-:W-:Y:S05]  /*24e20*/  BSYNC B1 ;  /* 0x0000000000017941 */ /* 0x000fea0003800000 */
.L_x_35021:
        /* <DEDUP_REMOVED lines=16> */
.L_x_35027:
[----:B------:R-:W-:Y:S05]  /*24f30*/  BSYNC B2 ;  /* 0x0000000000027941 */ /* 0x000fea0003800000 */
.L_x_35026:
        /* <DEDUP_REMOVED lines=44> */
.L_x_35025:
[----:B------:R-:W-:Y:S05]  /*25200*/  BSYNC B1 ;  /* 0x0000000000017941 */ /* 0x000fea0003800000 */
.L_x_35024:
        /* <DEDUP_REMOVED lines=14> */
.L_x_35028:
        /* <DEDUP_REMOVED lines=12> */
.L_x_35031:
[----:B------:R-:W-:Y:S02]  /*253b0*/  IMAD.MOV.U32 R13, RZ, RZ, R18 ;  /* 0x000000ffff0d7224 */ /* 0x000fe400078e0012 */
.L_x_35032:
[----:B------:R-:W-:Y:S05]  /*253c0*/  BSYNC B1 ;  /* 0x0000000000017941 */ /* 0x000fea0003800000 */
.L_x_35030:
        /* <DEDUP_REMOVED lines=16> */
.L_x_35036:
[----:B------:R-:W-:Y:S05]  /*254d0*/  BSYNC B2 ;  /* 0x0000000000027941 */ /* 0x000fea0003800000 */
.L_x_35035:
        /* <DEDUP_REMOVED lines=44> */
.L_x_35034:
[----:B------:R-:W-:Y:S05]  /*257a0*/  BSYNC B1 ;  /* 0x0000000000017941 */ /* 0x000fea0003800000 */
.L_x_35033:
        /* <DEDUP_REMOVED lines=9> */
.L_x_35029:
        /* <DEDUP_REMOVED lines=12> */
.L_x_35038:
[----:B------:R-:W-:Y:S02]  /*25900*/  IMAD.MOV.U32 R13, RZ, RZ, R18 ;  /* 0x000000ffff0d7224 */ /* 0x000fe400078e0012 */
.L_x_35039:
[----:B------:R-:W-:Y:S05]  /*25910*/  BSYNC B1 ;  /* 0x0000000000017941 */ /* 0x000fea0003800000 */
.L_x_35037:
        /* <DEDUP_REMOVED lines=16> */
.L_x_35043:
[----:B------:R-:W-:Y:S05]  /*25a20*/  BSYNC B2 ;  /* 0x0000000000027941 */ /* 0x000fea0003800000 */
.L_x_35042:
        /* <DEDUP_REMOVED lines=44> */
.L_x_35041:
[----:B------:R-:W-:Y:S05]  /*25cf0*/  BSYNC B1 ;  /* 0x0000000000017941 */ /* 0x000fea0003800000 */
.L_x_35040:
        /* <DEDUP_REMOVED lines=14> */
.L_x_35044:
        /* <DEDUP_REMOVED lines=12> */
.L_x_35047:
[----:B------:R-:W-:Y:S02]  /*25ea0*/  IMAD.MOV.U32 R13, RZ, RZ, R18 ;  /* 0x000000ffff0d7224 */ /* 0x000fe400078e0012 */
.L_x_35048:
[----:B------:R-:W-:Y:S05]  /*25eb0*/  BSYNC B1 ;  /* 0x0000000000017941 */ /* 0x000fea0003800000 */
.L_x_35046:
        /* <DEDUP_REMOVED lines=16> */
.L_x_35052:
[----:B------:R-:W-:Y:S05]  /*25fc0*/  BSYNC B2 ;  /* 0x0000000000027941 */ /* 0x000fea0003800000 */
.L_x_35051:
        /* <DEDUP_REMOVED lines=44> */
.L_x_35050:
[----:B------:R-:W-:Y:S05]  /*26290*/  BSYNC B1 ;  /* 0x0000000000017941 */ /* 0x000fea0003800000 */
.L_x_35049:
        /* <DEDUP_REMOVED lines=9> */
.L_x_35045:
        /* <DEDUP_REMOVED lines=12> */
.L_x_35054:
[----:B------:R-:W-:Y:S02]  /*263f0*/  IMAD.MOV.U32 R13, RZ, RZ, R18 ;  /* 0x000000ffff0d7224 */ /* 0x000fe400078e0012 */
.L_x_35055:
[----:B------:R-:W-:Y:S05]  /*26400*/  BSYNC B1 ;  /* 0x0000000000017941 */ /* 0x000fea0003800000 */
.L_x_35053:
        /* <DEDUP_REMOVED lines=16> */
.L_x_35059:
[----:B------:R-:W-:Y:S05]  /*26510*/  BSYNC B2 ;  /* 0x0000000000027941 */ /* 0x000fea0003800000 */
.L_x_35058:
        /* <DEDUP_REMOVED lines=44> */
.L_x_35057:
[----:B------:R-:W-:Y:S05]  /*267e0*/  BSYNC B1 ;  /* 0x0000000000017941 */ /* 0x000fea0003800000 */
.L_x_35056:
        /* <DEDUP_REMOVED lines=12> */
.L_x_35060:
        /* <DEDUP_REMOVED lines=12> */
.L_x_35063:
[----:B------:R-:W-:Y:S02]  /*26970*/  IMAD.MOV.U32 R13, RZ, RZ, R18 ;  /* 0x000000ffff0d7224 */ /* 0x000fe400078e0012 */
.L_x_35064:
[----:B------:R-:W-:Y:S05]  /*26980*/  BSYNC B1 ;  /* 0x0000000000017941 */ /* 0x000fea0003800000 */
.L_x_35062:
        /* <DEDUP_REMOVED lines=16> */
.L_x_35068:
[----:B------:R-:W-:Y:S05]  /*26a90*/  BSYNC B2 ;  /* 0x0000000000027941 */ /* 0x000fea0003800000 */
.L_x_35067:
        /* <DEDUP_REMOVED lines=44> */
.L_x_35066:
[----:B------:R-:W-:Y:S05]  /*26d60*/  BSYNC B1 ;  /* 0x0000000000017941 */ /* 0x000fea0003800000 */
.L_x_35065:
        /* <DEDUP_REMOVED lines=9> */
.L_x_35061:
        /* <DEDUP_REMOVED lines=12> */
.L_x_35070:
[----:B------:R-:W-:Y:S02]  /*26ec0*/  IMAD.MOV.U32 R13, RZ, RZ, R18 ;  /* 0x000000ffff0d7224 */ /* 0x000fe400078e0012 */
.L_x_35071:
[----:B------:R-:W-:Y:S05]  /*26ed0*/  BSYNC B1 ;  /* 0x0000000000017941 */ /* 0x000fea0003800000 */
.L_x_35069:
        /* <DEDUP_REMOVED lines=16> */
.L_x_35075:
[----:B------:R-:W-:Y:S05]  /*26fe0*/  BSYNC B2 ;  /* 0x0000000000027941 */ /* 0x000fea0003800000 */
.L_x_35074:
        /* <DEDUP_REMOVED lines=44> */
.L_x_35073:
[----:B------:R-:W-:Y:S05]  /*272b0*/  BSYNC B1 ;  /* 0x0000000000017941 */ /* 0x000fea0003800000 */
.L_x_35072:
        /* <DEDUP_REMOVED lines=12> */
.L_x_35076:
        /* <DEDUP_REMOVED lines=12> */
.L_x_35079:
[----:B------:R-:W-:Y:S02]  /*27440*/  IMAD.MOV.U32 R13, RZ, RZ, R18 ;  /* 0x000000ffff0d7224 */ /* 0x000fe400078e0012 */
.L_x_35080:
[----:B------:R-:W-:Y:S05]  /*27450*/  BSYNC B1 ;  /* 0x0000000000017941 */ /* 0x000fea0003800000 */
.L_x_35078:
        /* <DEDUP_REMOVED lines=16> */
.L_x_35084:
[----:B------:R-:W-:Y:S05]  /*27560*/  BSYNC B2 ;  /* 0x0000000000027941 */ /* 0x000fea0003800000 */
.L_x_35083:
        /* <DEDUP_REMOVED lines=44> */
.L_x_35082:
[----:B------:R-:W-:Y:S05]  /*27830*/  BSYNC B1 ;  /* 0x0000000000017941 */ /* 0x000fea0003800000 */
.L_x_35081:
        /* <DEDUP_REMOVED lines=9> */
.L_x_35077:
        /* <DEDUP_REMOVED lines=12> */
.L_x_35086:
[----:B------:R-:W-:Y:S02]  /*27990*/  IMAD.MOV.U32 R13, RZ, RZ, R18 ;  /* 0x000000ffff0d7224 */ /* 0x000fe400078e0012 */
.L_x_35087:
[----:B------:R-:W-:Y:S05]  /*279a0*/  BSYNC B1 ;  /* 0x0000000000017941 */ /* 0x000fea0003800000 */
.L_x_35085:
        /* <DEDUP_REMOVED lines=16> */
.L_x_35091:
[----:B------:R-:W-:Y:S05]  /*27ab0*/  BSYNC B2 ;  /* 0x0000000000027941 */ /* 0x000fea0003800000 */
.L_x_35090:
        /* <DEDUP_REMOVED lines=44> */
.L_x_35089:
[----:B------:R-:W-:Y:S05]  /*27d80*/  BSYNC B1 ;  /* 0x0000000000017941 */ /* 0x000fea0003800000 */
.L_x_35088:
        /* <DEDUP_REMOVED lines=12> */
.L_x_35092:
        /* <DEDUP_REMOVED lines=12> */
.L_x_35095:
[----:B------:R-:W-:Y:S02]  /*27f10*/  IMAD.MOV.U32 R13, RZ, RZ, R18 ;  /* 0x000000ffff0d7224 */ /* 0x000fe400078e0012 */
.L_x_35096:
[----:B------:R-:W-:Y:S05]  /*27f20*/  BSYNC B1 ;  /* 0x0000000000017941 */ /* 0x000fea0003800000 */
.L_x_35094:
        /* <DEDUP_REMOVED lines=16> */
.L_x_35100:
[----:B------:R-:W-:Y:S05]  /*28030*/  BSYNC B2 ;  /* 0x0000000000027941 */ /* 0x000fea0003800000 */
.L_x_35099:
        /* <DEDUP_REMOVED lines=44> */
.L_x_35098:
[----:B------:R-:W-:Y:S05]  /*28300*/  BSYNC B1 ;  /* 0x0000000000017941 */ /* 0x000fea0003800000 */
.L_x_35097:
        /* <DEDUP_REMOVED lines=9> */
.L_x_35093:
        /* <DEDUP_REMOVED lines=12> */
.L_x_35102:
[----:B------:R-:W-:Y:S02]  /*28460*/  IMAD.MOV.U32 R13, RZ, RZ, R18 ;  /* 0x000000ffff0d7224 */ /* 0x000fe400078e0012 */
.L_x_35103:
[----:B------:R-:W-:Y:S05]  /*28470*/  BSYNC B1 ;  /* 0x0000000000017941 */ /* 0x000fea0003800000 */
.L_x_35101:
        /* <DEDUP_REMOVED lines=16> */
.L_x_35107:
[----:B------:R-:W-:Y:S05]  /*28580*/  BSYNC B2 ;  /* 0x0000000000027941 */ /* 0x000fea0003800000 */
.L_x_35106:
        /* <DEDUP_REMOVED lines=44> */
.L_x_35105:
[----:B------:R-:W-:Y:S05]  /*28850*/  BSYNC B1 ;  /* 0x0000000000017941 */ /* 0x000fea0003800000 */
.L_x_35104:
        /* <DEDUP_REMOVED lines=12> */
.L_x_35108:
        /* <DEDUP_REMOVED lines=12> */
.L_x_35111:
[----:B------:R-:W-:Y:S02]  /*289e0*/  IMAD.MOV.U32 R202, RZ, RZ, R18 ;  /* 0x000000ffffca7224 */ /* 0x000fe400078e0012 */
.L_x_35112:
[----:B------:R-:W-:Y:S05]  /*289f0*/  BSYNC B1 ;  /* 0x0000000000017941 */ /* 0x000fea0003800000 */
.L_x_35110:
        /* <DEDUP_REMOVED lines=16> */
.L_x_35116:
[----:B------:R-:W-:Y:S05]  /*28b00*/  BSYNC B2 ;  /* 0x0000000000027941 */ /* 0x000fea0003800000 */
.L_x_35115:
        /* <DEDUP_REMOVED lines=43> */
.L_x_35114:
[----:B------:R-:W-:Y:S05]  /*28dc0*/  BSYNC B1 ;  /* 0x0000000000017941 */ /* 0x000fea0003800000 */
.L_x_35113:
        /* <DEDUP_REMOVED lines=9> */
.L_x_35109:
        /* <DEDUP_REMOVED lines=51> */
.L_x_34988:
[----:B------:R-:W-:Y:S05]  /*29190*/  BSYNC B0 ;  /* 0x0000000000007941 */ /* 0x000fea0003800000 */
.L_x_34987:
        /* <DEDUP_REMOVED lines=70> */
.L_x_35135:
        /* <DEDUP_REMOVED lines=134> */
.L_x_35136:
        /* <DEDUP_REMOVED lines=13> */
[----:B------:R-:W-:Y:S01]  /*29f30*/  IMAD.MOV.U32 R202, RZ, RZ, RZ ;  /* 0x000000ffffca7224 */ /* 0x000fe200078e00ff */
[----:B------:R-:W-:Y:S01]  /*29f40*/  @!P0 MOV R202, R19 ;  /* 0x0000001300ca8202 */ /* 0x000fe20000000f00 */
[----:B------:R-:W-:Y:S03]  /*29f50*/  BSSY B0, `(.L_x_35119) ;  /* 0x0000055000007945 */ /* 0x000fe60003800000 */
[----:B------:R-:W-:Y:S01]  /*29f60*/  I2F R217, R202 ;  /* 0x000000ca00d97306 */ /* 0x000fe20000201400 */
[----:B------:R-:W1:Y:S04]  /*29f70*/  SHFL.DOWN PT, R203, R202, 0x2, 0x1f ;  /* 0x08401f00cacb7f89 */ /* 0x000e6800000e0000 */
[----:B------:R-:W-:Y:S01]  /*29f80*/  @!P0 LDS.64 R200, [R213.X8] ;  /* 0x00000000d5c88984 */ /* 0x000fe20000008a00 */
[----:B------:R-:W-:Y:S01]  /*29f90*/  ISETP.NE.AND P0, PT, RZ, UR8, PT ;  /* 0x00000008ff007c0c */ /* 0x000fe2000bf05270 */
[----:B-1----:R-:W-:Y:S01]  /*29fa0*/  IMAD.IADD R210, R203, 0x1, R202 ;  /* 0x00000001cbd27824 */ /* 0x002fe200078e02ca */
[----:B------:R-:W-:Y:S04]  /*29fb0*/  I2F R216, R203 ;  /* 0x000000cb00d87306 */ /* 0x000fe80000201400 */
[----:B------:R-:W1:Y:S04]  /*29fc0*/  SHFL.DOWN PT, R219, R210, 0x1, 0x1f ;  /* 0x08201f00d2db7f89 */ /* 0x000e6800000e0000 */
[----:B------:R-:W2:Y:S08]  /*29fd0*/  I2F R212, R210 ;  /* 0x000000d200d47306 */ /* 0x000eb00000201400 */
[----:B--2---:R-:W-:Y:S01]  /*29fe0*/  MUFU.RCP R214, R212 ;  /* 0x000000d400d67308 */ /* 0x004fe20000001000 */
[----:B-1----:R-:W-:Y:S01]  /*29ff0*/  IMAD.IADD R220, R210, 0x1, R219 ;  /* 0x00000001d2dc7824 */ /* 0x002fe200078e02db */
[----:B------:R-:W1:Y:S06]  /*2a000*/  SHFL.DOWN PT, R215, R200, 0x2, 0x1f ;  /* 0x08401f00c8d77f89 */ /* 0x000e6c00000e0000 */
[----:B------:R-:W-:Y:S08]  /*2a010*/  I2F R219, R219 ;  /* 0x000000db00db7306 */ /* 0x000ff00000201400 */
[----:B------:R-:W2:Y:S01]  /*2a020*/  I2F R220, R220 ;  /* 0x000000dc00dc7306 */ /* 0x000ea20000201400 */
[----:B-1----:R-:W-:-:S07]  /*2a030*/  FMUL.FTZ R213, R215, R216 ;  /* 0x000000d8d7d57220 */ /* 0x002fce0000410000 */
[----:B--2---:R-:W1:Y:S01]  /*2a040*/  MUFU.RCP R221, R220 ;  /* 0x000000dc00dd7308 */ /* 0x004e620000001000 */
[----:B------:R-:W-:Y:S02]  /*2a050*/  FFMA.FTZ R213, R217, R200, R213 ;  /* 0x000000c8d9d57223 */ /* 0x000fe400000100d5 */
        /* <DEDUP_REMOVED lines=36> */
[--C-:B--2---:R-:W-:Y:S02]  /*2a2a0*/  FADD.FTZ R201, R144, -R210.reuse ;  /* 0x800000d290c97221 */ /* 0x104fe40000010000 */
[--C-:B------:R-:W-:Y:S02]  /*2a2b0*/  FADD.FTZ R203, R145, -R210.reuse ;  /* 0x800000d291cb7221 */ /* 0x100fe40000010000 */
[--C-:B------:R-:W-:Y:S02]  /*2a2c0*/  FADD.FTZ R211, R146, -R210.reuse ;  /* 0x800000d292d37221 */ /* 0x100fe40000010000 */
[----:B------:R-:W-:-:S02]  /*2a2d0*/  FADD.FTZ R213, R147, -R210 ;  /* 0x800000d293d57221 */ /* 0x000fc40000010000 */
[--C-:B------:R-:W-:Y:S02]  /*2a2e0*/  FADD.FTZ R215, R148, -R210.reuse ;  /* 0x800000d294d77221 */ /* 0x100fe40000010000 */
[--C-:B------:R-:W-:Y:S02]  /*2a2f0*/  FADD.FTZ R217, R149, -R210.reuse ;  /* 0x800000d295d97221 */ /* 0x100fe40000010000 */
[--C-:B------:R-:W-:Y:S02]  /*2a300*/  FADD.FTZ R219, R150, -R210.reuse ;  /* 0x800000d296db7221 */ /* 0x100fe40000010000 */
[----:B------:R-:W-:Y:S02]  /*2a310*/  FADD.FTZ R221, R151, -R210 ;  /* 0x800000d297dd7221 */ /* 0x000fe40000010000 */
        /* <DEDUP_REMOVED lines=8> */
[----:B-----5:R-:W-:Y:S02]  /*2a3a0*/  FFMA.FTZ R200, R28, R201, R20 ;  /* 0x000000c91cc87223 */ /* 0x020fe40000010014 */
[----:B------:R-:W-:Y:S02]  /*2a3b0*/  FFMA.FTZ R201, R29, R202, R21 ;  /* 0x000000ca1dc97223 */ /* 0x000fe40000010015 */
        /* <DEDUP_REMOVED lines=9> */
[----:B------:R-:W-:-:S03]  /*2a450*/  IMAD.MOV.U32 R216, RZ, RZ, 0x10 ;  /* 0x00000010ffd87424 */ /* 0x000fc600078e00ff */
[----:B------:R-:W-:Y:S01]  /*2a460*/  F2FP.PACK_AB R203, R218, R219 ;  /* 0x000000dbdacb723e */ /* 0x000fe200000000ff */
[C---:B------:R-:W-:Y:S01]  /*2a470*/  IMAD.WIDE.U32 R214, R9.reuse, R216, c[0x0][0x208] ;  /* 0x0000820009d67625 */ /* 0x040fe200078e00d8 */
[----:B------:R-:W-:-:S04]  /*2a480*/  IADD3 R9, R9, 0x80, RZ ;  /* 0x0000008009097810 */ /* 0x000fc80007ffe0ff */
[----:B------:R1:W-:Y:S03]  /*2a490*/  STG.E.128 [R214.64], R200 ;  /* 0x000000c8d6007986 */ /* 0x0003e6000c101d06 */
.L_x_35120:
[----:B------:R-:W-:Y:S05]  /*2a4a0*/  BSYNC B0 ;  /* 0x0000000000007941 */ /* 0x000fea0003800000 */
.L_x_35119:
        /* <DEDUP_REMOVED lines=35> */
.L_x_35122:
[----:B------:R-:W-:Y:S05]  /*2a6e0*/  BSYNC B0 ;  /* 0x0000000000007941 */ /* 0x000fea0003800000 */
.L_x_35121:
[----:B------:R-:W-:Y:S01]  /*2a6f0*/  LOP3.LUT P0, RZ, R209, 0x400, RZ, 0xc0, !PT ;  /* 0x00000400d1ff7812 */ /* 0x000fe2000780c0ff */
[----:B------:R-:W-:-:S12]  /*2a700*/  BSSY B0, `(.L_x_35123) ;  /* 0x0000022000007945 */ /* 0x000fd80003800000 */
[----:B------:R-:W-:Y:S05]  /*2a710*/  @!P0 BRA `(.L_x_35124) ;  /* 0x0000020000008947 */ /* 0x000fea0003800000 */
[--C-:B------:R-:W-:Y:S02]  /*2a720*/  FADD.FTZ R217, R165, -R210.reuse ;  /* 0x800000d2a5d97221 */ /* 0x100fe40000010000 */
[--C-:B-12---:R-:W-:Y:S02]  /*2a730*/  FADD.FTZ R201, R160, -R210.reuse ;  /* 0x800000d2a0c97221 */ /* 0x106fe40000010000 */
        /* <DEDUP_REMOVED lines=9> */
[----:B-----5:R-:W-:Y:S01]  /*2a7d0*/  FFMA.FTZ R203, R65, R216, R57 ;  /* 0x000000d841cb7223 */ /* 0x020fe20000010039 */
        /* <DEDUP_REMOVED lines=20> */
.L_x_35124:
[----:B------:R-:W-:Y:S05]  /*2a920*/  BSYNC B0 ;  /* 0x0000000000007941 */ /* 0x000fea0003800000 */
.L_x_35123:
        /* <DEDUP_REMOVED lines=35> */
.L_x_35126:
[----:B------:R-:W-:Y:S05]  /*2ab60*/  BSYNC B0 ;  /* 0x0000000000007941 */ /* 0x000fea0003800000 */
.L_x_35125:
        /* <DEDUP_REMOVED lines=35> */
.L_x_35128:
[----:B------:R-:W-:Y:S05]  /*2ada0*/  BSYNC B0 ;  /* 0x0000000000007941 */ /* 0x000fea0003800000 */
.L_x_35127:
        /* <DEDUP_REMOVED lines=35> */
.L_x_35130:
[----:B------:R-:W-:Y:S05]  /*2afe0*/  BSYNC B0 ;  /* 0x0000000000007941 */ /* 0x000fea0003800000 */
.L_x_35129:
        /* <DEDUP_REMOVED lines=28> */
[----:B------:R-:W-:-:S02]  /*2b1b0*/  FFMA.FTZ R214, R129, R214, R121 ;  /* 0x000000d681d67223 */ /* 0x000fc40000010079 */
[----:B------:R-:W-:Y:S01]  /*2b1c0*/  IMAD.MOV.U32 R216, RZ, RZ, 0x10 ;  /* 0x00000010ffd87424 */ /* 0x000fe200078e00ff */
[----:B------:R-:W-:Y:S02]  /*2b1d0*/  F2FP.PACK_AB R203, R212, R203 ;  /* 0x000000cbd4cb723e */ /* 0x000fe400000000ff */
[----:B------:R-:W-:Y:S01]  /*2b1e0*/  F2FP.PACK_AB R202, R214, R215 ;  /* 0x000000d7d6ca723e */ /* 0x000fe200000000ff */
[----:B------:R-:W-:-:S05]  /*2b1f0*/  IMAD.WIDE.U32 R210, R9, R216, c[0x0][0x208] ;  /* 0x0000820009d27625 */ /* 0x000fca00078e00d8 */
[----:B------:R1:W-:Y:S02]  /*2b200*/  STG.E.128 [R210.64], R200 ;  /* 0x000000c8d2007986 */ /* 0x0003e4000c101d06 */
.L_x_35132:
[----:B------:R-:W-:Y:S05]  /*2b210*/  BSYNC B0 ;  /* 0x0000000000007941 */ /* 0x000fea0003800000 */
.L_x_35131:
[----:B------:R-:W-:Y:S02]  /*2b220*/  LOP3.LUT P0, RZ, R10, 0xff, RZ, 0xc0, !PT ;  /* 0x000000ff0aff7812 */ /* 0x000fe4000780c0ff */
[----:B------:R-:W-:Y:S02]  /*2b230*/  IADD3 R208, R208, c[0x0][0x160], RZ ;  /* 0x00005800d0d07a10 */ /* 0x000fe40007ffe0ff */
[----:B------:R-:W-:Y:S02]  /*2b240*/  SEL R10, RZ, 0x1, P0 ;  /* 0x00000001ff0a7807 */ /* 0x000fe40000000000 */
[----:B------:R-:W-:-:S13]  /*2b250*/  ISETP.GE.AND P0, PT, R208, c[0x0][0x164], PT ;  /* 0x00005900d0007a0c */ /* 0x000fda0003f06270 */
[----:B012--5:R-:W-:Y:S01]  /*2b260*/  @P0 CALL.REL.NOINC `(.L_x_35133) ;  /* 0x0000001000000944 */ /* 0x027fe20003c00000 */
[----:B------:R-:W-:Y:S05]  /*2b270*/  BRA `(.L_x_35134) ;  /* 0xfffd5de000007947 */ /* 0x000fea000383ffff */
.L_x_35133:
[----:B------:R-:W-:Y:S05]  /*2b280*/  EXIT ;  /* 0x000000000000794d */ /* 0x000fea0003800000 */
.L_x_35117:
[----:B------:R-:W-:Y:S01]  /*2b290*/  IMAD.MOV.U32 R214, RZ, RZ, 0x1 ;  /* 0x00000001ffd67424 */ /* 0x000fe200078e00ff */
[----:B------:R-:W-:Y:S01]  /*2b2a0*/  MOV R210, 0x2b2e0 ;  /* 0x0002b2e000d27802 */ /* 0x000fe20000000f00 */
[----:B------:R-:W-:Y:S02]  /*2b2b0*/  IMAD.MOV.U32 R203, RZ, RZ, 0x1f ;  /* 0x0000001fffcb7424 */ /* 0x000fe400078e00ff */
[----:B------:R-:W-:Y:S02]  /*2b2c0*/  IMAD.MOV.U32 R212, RZ, RZ, -0x1 ;  /* 0xffffffffffd47424 */ /* 0x000fe400078e00ff */
[----:B01---5:R-:W-:Y:S05]  /*2b2d0*/  CALL.REL.NOINC `($__internal_62_$__cuda_sm70_shflsync_bfly_p) ;  /* 0x00000ad000007944 */ /* 0x023fea0003c00000 */
[----:B-1----:R-:W-:Y:S01]  /*2b2e0*/  MOV R202, R214 ;  /* 0x000000d600ca7202 */ /* 0x002fe20000000f00 */
[----:B0-----:R-:W-:Y:S05]  /*2b2f0*/  BRA `(.L_x_35135) ;  /* 0xffffe30000007947 */ /* 0x001fea000383ffff */
.L_x_35118:
[----:B--2---:R-:W-:Y:S01]  /*2b300*/  IMAD.MOV.U32 R201, RZ, RZ, R213 ;  /* 0x000000ffffc97224 */ /* 0x004fe200078e00d5 */
[----:B------:R-:W-:Y:S01]  /*2b310*/  MOV R210, 0x2b360 ;  /* 0x0002b36000d27802 */ /* 0x000fe20000000f00 */
[----:B------:R-:W-:Y:S02]  /*2b320*/  IMAD.MOV.U32 R214, RZ, RZ, 0x2 ;  /* 0x00000002ffd67424 */ /* 0x000fe400078e00ff */
[----:B------:R-:W-:Y:S02]  /*2b330*/  IMAD.MOV.U32 R203, RZ, RZ, 0x1f ;  /* 0x0000001fffcb7424 */ /* 0x000fe400078e00ff */
[----:B------:R-:W-:-:S02]  /*2b340*/  IMAD.MOV.U32 R212, RZ, RZ, -0x1 ;  /* 0xffffffffffd47424 */ /* 0x000fc400078e00ff */
[----:B01---5:R-:W-:Y:S05]  /*2b350*/  CALL.REL.NOINC `($__internal_62_$__cuda_sm70_shflsync_bfly_p) ;  /* 0x00000a5000007944 */ /* 0x023fea0003c00000 */
[----:B01----:R-:W-:Y:S01]  /*2b360*/  FADD.FTZ R201, R213, R214 ;  /* 0x000000d6d5c97221 */ /* 0x003fe20000010000 */
[----:B------:R-:W-:Y:S01]  /*2b370*/  MOV R210, 0x2b3c0 ;  /* 0x0002b3c000d27802 */ /* 0x000fe20000000f00 */
[----:B------:R-:W-:-:S02]  /*2b380*/  IMAD.MOV.U32 R214, RZ, RZ, 0x4 ;  /* 0x00000004ffd67424 */ /* 0x000fc400078e00ff */
[----:B------:R-:W-:Y:S02]  /*2b390*/  IMAD.MOV.U32 R203, RZ, RZ, 0x1f ;  /* 0x0000001fffcb7424 */ /* 0x000fe400078e00ff */
[----:B------:R-:W-:Y:S02]  /*2b3a0*/  IMAD.MOV.U32 R212, RZ, RZ, -0x1 ;  /* 0xffffffffffd47424 */ /* 0x000fe400078e00ff */
[----:B------:R-:W-:Y:S05]  /*2b3b0*/  CALL.REL.NOINC `($__internal_62_$__cuda_sm70_shflsync_bfly_p) ;  /* 0x000009f000007944 */ /* 0x000fea0003c00000 */
[----:B01----:R-:W-:Y:S01]  /*2b3c0*/  FADD.FTZ R201, R201, R214 ;  /* 0x000000d6c9c97221 */ /* 0x003fe20000010000 */
[----:B------:R-:W-:Y:S01]  /*2b3d0*/  HFMA2.MMA R214, -RZ, RZ, 0, 4.76837158203125e-07 ;  /* 0x00000008ffd67435 */ /* 0x000fe200000001ff */
[----:B------:R-:W-:Y:S01]  /*2b3e0*/  IMAD.MOV.U32 R203, RZ, RZ, 0x1f ;  /* 0x0000001fffcb7424 */ /* 0x000fe200078e00ff */
[----:B------:R-:W-:Y:S01]  /*2b3f0*/  MOV R210, 0x2b420 ;  /* 0x0002b42000d27802 */ /* 0x000fe20000000f00 */
[----:B------:R-:W-:-:S03]  /*2b400*/  IMAD.MOV.U32 R212, RZ, RZ, -0x1 ;  /* 0xffffffffffd47424 */ /* 0x000fc600078e00ff */
[----:B------:R-:W-:Y:S05]  /*2b410*/  CALL.REL.NOINC `($__internal_62_$__cuda_sm70_shflsync_bfly_p) ;  /* 0x0000099000007944 */ /* 0x000fea0003c00000 */
[----:B01----:R-:W-:Y:S01]  /*2b420*/  FADD.FTZ R201, R201, R214 ;  /* 0x000000d6c9c97221 */ /* 0x003fe20000010000 */
[----:B------:R-:W-:Y:S01]  /*2b430*/  MOV R210, 0x2b480 ;  /* 0x0002b48000d27802 */ /* 0x000fe20000000f00 */
[----:B------:R-:W-:Y:S02]  /*2b440*/  IMAD.MOV.U32 R214, RZ, RZ, 0x10 ;  /* 0x00000010ffd67424 */ /* 0x000fe400078e00ff */
[----:B------:R-:W-:-:S02]  /*2b450*/  IMAD.MOV.U32 R203, RZ, RZ, 0x1f ;  /* 0x0000001fffcb7424 */ /* 0x000fc400078e00ff */
[----:B------:R-:W-:Y:S02]  /*2b460*/  IMAD.MOV.U32 R212, RZ, RZ, -0x1 ;  /* 0xffffffffffd47424 */ /* 0x000fe400078e00ff */
[----:B------:R-:W-:Y:S05]  /*2b470*/  CALL.REL.NOINC `($__internal_62_$__cuda_sm70_shflsync_bfly_p) ;  /* 0x0000093000007944 */ /* 0x000fea0003c00000 */
        /* <DEDUP_REMOVED lines=120> */
[----:B------:R-:W-:Y:S05]  /*2bc00*/  CALL.REL.NOINC `($__internal_62_$__cuda_sm70_shflsync_bfly_p) ;  /* 0x000001a000007944 */ /* 0x000fea0003c00000 */
[----:B01----:R-:W-:Y:S01]  /*2bc10*/  FADD.FTZ R201, R201, R214 ;  /* 0x000000d6c9c97221 */ /* 0x003fe20000010000 */
[----:B------:R-:W-:Y:S01]  /*2bc20*/  MOV R210, 0x2bc70 ;  /* 0x0002bc7000d27802 */ /* 0x000fe20000000f00 */
[----:B------:R-:W-:Y:S02]  /*2bc30*/  IMAD.MOV.U32 R214, RZ, RZ, 0x2 ;  /* 0x00000002ffd67424 */ /* 0x000fe400078e00ff */
[----:B------:R-:W-:Y:S02]  /*2bc40*/  IMAD.MOV.U32 R203, RZ, RZ, 0x1f ;  /* 0x0000001fffcb7424 */ /* 0x000fe400078e00ff */
[----:B------:R-:W-:Y:S02]  /*2bc50*/  IMAD.MOV.U32 R212, RZ, RZ, -0x1 ;  /* 0xffffffffffd47424 */ /* 0x000fe400078e00ff */
[----:B------:R-:W-:Y:S05]  /*2bc60*/  CALL.REL.NOINC `($__internal_62_$__cuda_sm70_shflsync_bfly_p) ;  /* 0x0000014000007944 */ /* 0x000fea0003c00000 */
[----:B01----:R-:W-:Y:S01]  /*2bc70*/  FADD.FTZ R201, R201, R214 ;  /* 0x000000d6c9c97221 */ /* 0x003fe20000010000 */
[----:B------:R-:W-:Y:S01]  /*2bc80*/  MOV R210, 0x2bcd0 ;  /* 0x0002bcd000d27802 */ /* 0x000fe20000000f00 */
[----:B------:R-:W-:-:S02]  /*2bc90*/  IMAD.MOV.U32 R214, RZ, RZ, 0x4 ;  /* 0x00000004ffd67424 */ /* 0x000fc400078e00ff */
[----:B------:R-:W-:Y:S02]  /*2bca0*/  IMAD.MOV.U32 R203, RZ, RZ, 0x1f ;  /* 0x0000001fffcb7424 */ /* 0x000fe400078e00ff */
[----:B------:R-:W-:Y:S02]  /*2bcb0*/  IMAD.MOV.U32 R212, RZ, RZ, -0x1 ;  /* 0xffffffffffd47424 */ /* 0x000fe400078e00ff */
[----:B------:R-:W-:Y:S05]  /*2bcc0*/  CALL.REL.NOINC `($__internal_62_$__cuda_sm70_shflsync_bfly_p) ;  /* 0x000000e000007944 */ /* 0x000fea0003c00000 */
[----:B0-----:R-:W-:Y:S01]  /*2bcd0*/  HFMA2.MMA R203, -RZ, RZ, 0, 1.847743988037109375e-06 ;  /* 0x0000001fffcb7435 */ /* 0x001fe200000001ff */
[----:B-1----:R-:W-:Y:S01]  /*2bce0*/  FADD.FTZ R201, R201, R214 ;  /* 0x000000d6c9c97221 */ /* 0x002fe20000010000 */
[----:B------:R-:W-:Y:S01]  /*2bcf0*/  MOV R210, 0x2bd30 ;  /* 0x0002bd3000d27802 */ /* 0x000fe20000000f00 */
[----:B------:R-:W-:Y:S02]  /*2bd00*/  IMAD.MOV.U32 R214, RZ, RZ, 0x8 ;  /* 0x00000008ffd67424 */ /* 0x000fe400078e00ff */
[----:B------:R-:W-:Y:S02]  /*2bd10*/  IMAD.MOV.U32 R212, RZ, RZ, -0x1 ;  /* 0xffffffffffd47424 */ /* 0x000fe400078e00ff */
[----:B------:R-:W-:Y:S05]  /*2bd20*/  CALL.REL.NOINC `($__internal_62_$__cuda_sm70_shflsync_bfly_p) ;  /* 0x0000008000007944 */ /* 0x000fea0003c00000 */
[----:B-1----:R-:W-:Y:S01]  /*2bd30*/  FADD.FTZ R213, R201, R214 ;  /* 0x000000d6c9d57221 */ /* 0x002fe20000010000 */
[----:B------:R-:W-:Y:S01]  /*2bd40*/  MOV R210, 0x2bda0 ;  /* 0x0002bda000d27802 */ /* 0x000fe20000000f00 */
[----:B------:R-:W-:Y:S02]  /*2bd50*/  IMAD.MOV.U32 R214, RZ, RZ, 0x10 ;  /* 0x00000010ffd67424 */ /* 0x000fe400078e00ff */
[----:B0-----:R-:W-:-:S02]  /*2bd60*/  IMAD.MOV.U32 R203, RZ, RZ, 0x1f ;  /* 0x0000001fffcb7424 */ /* 0x001fc400078e00ff */
[----:B------:R-:W-:Y:S02]  /*2bd70*/  IMAD.MOV.U32 R212, RZ, RZ, -0x1 ;  /* 0xffffffffffd47424 */ /* 0x000fe400078e00ff */
[----:B------:R-:W-:Y:S02]  /*2bd80*/  IMAD.MOV.U32 R201, RZ, RZ, R213 ;  /* 0x000000ffffc97224 */ /* 0x000fe400078e00d5 */
[----:B------:R-:W-:Y:S05]  /*2bd90*/  CALL.REL.NOINC `($__internal_62_$__cuda_sm70_shflsync_bfly_p) ;  /* 0x0000001000007944 */ /* 0x000fea0003c00000 */
[----:B01----:R-:W-:Y:S05]  /*2bda0*/  BRA `(.L_x_35136) ;  /* 0xffffe0b000007947 */ /* 0x003fea000383ffff */
        .weak           $__internal_62_$__cuda_sm70_shflsync_bfly_p
        .type           $__internal_62_$__cuda_sm70_shflsync_bfly_p,@function
        .size           $__internal_62_$__cuda_sm70_shflsync_bfly_p,(.L_x_41090 - $__internal_62_$__cuda_sm70_shflsync_bfly_p)
$__internal_62_$__cuda_sm70_shflsync_bfly_p:
[----:B------:R-:W-:Y:S01]  /*2bdb0*/  IMAD.MOV.U32 R211, RZ, RZ, 0x0 ;  /* 0x00000000ffd37424 */ /* 0x000fe200078e00ff */
[----:B------:R-:W-:Y:S04]  /*2bdc0*/  WARPSYNC R212 ;  /* 0x000000d400007348 */ /* 0x000fe80003800000 */
[----:B------:R0:W1:Y:S01]  /*2bdd0*/  SHFL.BFLY PT, R214, R201, R214, R203 ;  /* 0x0c0000d6c9d67389 */ /* 0x00006200000e00cb */
[----:B------:R-:W-:Y:S05]  /*2bde0*/  RET.REL.NODEC R210 `(_ZN10layer_norm31ln_parallel_residual_fwd_kernelINS_13Kernel_traitsIf6__halffS2_fjLj7168ELj1ELj1ELj4ELj16ENS_18Kernel_traits_baseILj7168EfS2_fS2_fjLj128EEEEELb1ELb1ELb0EEEvNS_9FwdParamsE) ;  /* 0xfffd4210d2007950 */ /* 0x000fea0003c3ffff */
.L_x_35137:
        /* <DEDUP_REMOVED lines=9> */
.L_x_41090:


//--------------------- .text._ZN10layer_norm31ln_parallel_residual_fwd_kernelINS_13Kernel_traitsIf6__halffS2_fjLj7168ELj1ELj1ELj4ELj16ENS_18Kernel_traits_baseILj7168EfS2_fS2_fjLj128EEEEELb1ELb1ELb1EEEvNS_9FwdParamsE --------------------------
	.section	.text._ZN10layer_norm31ln_parallel_residual_fwd_kernelINS_13Kernel_traitsIf6__halffS2_fjLj7168ELj1ELj1ELj4ELj16ENS_18Kernel_traits_baseILj7168EfS2_fS2_fjLj128EEEEELb1ELb1ELb1EEEvNS_9FwdParamsE,"ax",@progbits
	.sectioninfo	@"SHI_REGISTERS=235"
	.align	128
        .global         _ZN10layer_norm31ln_parallel_residual_fwd_kernelINS_13Kernel_traitsIf6__halffS2_fjLj7168ELj1ELj1ELj4ELj16ENS_18Kernel_traits_baseILj7168EfS2_fS2_fjLj128EEEEELb1ELb1ELb1EEEvNS_9FwdParamsE
        .type           _ZN10layer_norm31ln_parallel_residual_fwd_kernelINS_13Kernel_traitsIf6__halffS2_fjLj7168ELj1ELj1ELj4ELj16ENS_18Kernel_traits_baseILj7168EfS2_fS2_fjLj128EEEEELb1ELb1ELb1EEEvNS_9FwdParamsE,@function
        .size           _ZN10layer_norm31ln_parallel_residual_fwd_kernelINS_13Kernel_traitsIf6__halffS2_fjLj7168ELj1ELj1ELj4ELj16ENS_18Kernel_traits_baseILj7168EfS2_fS2_fjLj128EEEEELb1ELb1ELb1EEEvNS_9FwdParamsE,(.L_x_41091 - _ZN10layer_norm31ln_parallel_residual_fwd_kernelINS_13Kernel_traitsIf6__halffS2_fjLj7168ELj1ELj1ELj4ELj16ENS_18Kernel_traits_baseILj7168EfS2_fS2_fjLj128EEEEELb1ELb1ELb1EEEvNS_9FwdParamsE)
        .other          _ZN10layer_norm31ln_parallel_residual_fwd_kernelINS_13Kernel_traitsIf6__halffS2_fjLj7168ELj1ELj1ELj4ELj16ENS_18Kernel_traits_baseILj7168EfS2_fS2_fjLj128EEEEELb1ELb1ELb1EEEvNS_9FwdParamsE,@"STO_CUDA_ENTRY STV_DEFAULT"
_ZN10layer_norm31ln_parallel_residual_fwd_kernelINS_13Kernel_traitsIf6__halffS2_fjLj7168ELj1ELj1ELj4ELj16ENS_18Kernel_traits_baseILj7168EfS2_fS2_fjLj128EEEEELb1ELb1ELb1EEEvNS_9FwdParamsE:
.text._ZN10layer_norm31ln_parallel_residual_fwd_kernelINS_13Kernel_traitsIf6__halffS2_fjLj7168ELj1ELj1ELj4ELj16ENS_18Kernel_traits_baseILj7168EfS2_fS2_fjLj128EEEEELb1ELb1ELb1EEEvNS_9FwdParamsE:
        /* <DEDUP_REMOVED lines=145> */
[----:B------:R-:W-:Y:S01]  /*0910*/  LOP3.LUT R206, R206, 0x3, RZ, 0xc0, !PT ;  /* 0x00000003cece7812 */ /* 0x000fe200078ec0ff */
[----:B------:R-:W-:Y:S01]  /*0920*/  IMAD.HI.U32 R3, R186, -0x326172a9, RZ ;  /* 0xcd9e8d57ba037827 */ /* 0x000fe200078e00ff */
[----:B------:R-:W-:-:S03]  /*0930*/  ULDC.U8 UR8, c[0x0][0x1f0] ;  /* 0x00007c0000087ab9 */ /* 0x000fc60000000000 */
[----:B------:R-:W-:Y:S01]  /*0940*/  IMAD.WIDE.U32 R182, R182, -0x2daee0ad, RZ ;  /* 0xd2511f53b6b67825 */ /* 0x000fe200078e00ff */
[----:B------:R-:W-:-:S03]  /*0950*/  LOP3.LUT R3, R3, UR25, R2, 0x96, !PT ;  /* 0x0000001903037c12 */ /* 0x000fc6000f8e9602 */
[----:B------:R-:W-:Y:S01]  /*0960*/  IMAD.MOV.U32 R2, RZ, RZ, 0x1 ;  /* 0x00000001ff027424 */ /* 0x000fe200078e00ff */
[----:B------:R-:W-:Y:S01]  /*0970*/  LOP3.LUT R180, R183, UR26, R119, 0x96, !PT ;  /* 0x0000001ab7b47c12 */ /* 0x000fe2000f8e9677 */
[----:B------:R-:W-:Y:S01]  /*0980*/  IMAD R186, R186, -0x326172a9, RZ ;  /* 0xcd9e8d57baba7824 */ /* 0x000fe200078e02ff */
[----:B------:R-:W-:Y:S01]  /*0990*/  MOV R183, R118 ;  /* 0x0000007600b77202 */ /* 0x000fe20000000f00 */
[----:B-1----:R-:W-:Y:S02]  /*09a0*/  IMAD.MOV.U32 R185, RZ, RZ, RZ ;  /* 0x000000ffffb97224 */ /* 0x002fe400078e00ff */
.L_x_36044:
        /* <DEDUP_REMOVED lines=33> */
.L_x_35139:
[----:B0-----:R-:W-:Y:S02]  /*0bc0*/  IMAD.MOV.U32 R136, RZ, RZ, R186 ;  /* 0x000000ffff887224 */ /* 0x001fe400078e00ba */
.L_x_35140:
[----:B------:R-:W-:Y:S05]  /*0bd0*/  BSYNC B0 ;  /* 0x0000000000007941 */ /* 0x000fea0003800000 */
.L_x_35138:
        /* <DEDUP_REMOVED lines=16> */
.L_x_35144:
[----:B------:R-:W-:Y:S05]  /*0ce0*/  BSYNC B1 ;  /* 0x0000000000017941 */ /* 0x000fea0003800000 */
.L_x_35143:
        /* <DEDUP_REMOVED lines=44> */
.L_x_35142:
[----:B------:R-:W-:Y:S05]  /*0fb0*/  BSYNC B0 ;  /* 0x0000000000007941 */ /* 0x000fea0003800000 */
.L_x_35141:
        /* <DEDUP_REMOVED lines=18> */
.L_x_35145:
        /* <DEDUP_REMOVED lines=12> */
.L_x_35148:
[----:B------:R-:W-:Y:S02]  /*11a0*/  IMAD.MOV.U32 R139, RZ, RZ, R186 ;  /* 0x000000ffff8b7224 */ /* 0x000fe400078e00ba */
.L_x_35149:
[----:B------:R-:W-:Y:S05]  /*11b0*/  BSYNC B0 ;  /* 0x0000000000007941 */ /* 0x000fea0003800000 */
.L_x_35147:
        /* <DEDUP_REMOVED lines=16> */
.L_x_35153:
[----:B------:R-:W-:Y:S05]  /*12c0*/  BSYNC B1 ;  /* 0x0000000000017941 */ /* 0x000fea0003800000 */
.L_x_35152:
        /* <DEDUP_REMOVED lines=44> */
.L_x_35151:
[----:B------:R-:W-:Y:S05]  /*1590*/  BSYNC B0 ;  /* 0x0000000000007941 */ /* 0x000fea0003800000 */
.L_x_35150:
        /* <DEDUP_REMOVED lines=9> */
.L_x_35146:
        /* <DEDUP_REMOVED lines=12> */
.L_x_35155:
[----:B------:R-:W-:Y:S02]  /*16f0*/  MOV R139, R186 ;  /* 0x000000ba008b7202 */ /* 0x000fe40000000f00 */
.L_x_35156:
[----:B------:R-:W-:Y:S05]  /*1700*/  BSYNC B0 ;  /* 0x0000000000007941 */ /* 0x000fea0003800000 */
.L_x_35154:
        /* <DEDUP_REMOVED lines=16> */
.L_x_35160:
[----:B------:R-:W-:Y:S05]  /*1810*/  BSYNC B1 ;  /* 0x0000000000017941 */ /* 0x000fea0003800000 */
.L_x_35159:
        /* <DEDUP_REMOVED lines=44> */
.L_x_35158:
[----:B------:R-:W-:Y:S05]  /*1ae0*/  BSYNC B0 ;  /* 0x0000000000007941 */ /* 0x000fea0003800000 */
.L_x_35157:
        /* <DEDUP_REMOVED lines=13> */
.L_x_35161:
        /* <DEDUP_REMOVED lines=12> */
.L_x_35164:
[----:B------:R-:W-:Y:S02]  /*1c80*/  MOV R128, R186 ;  /* 0x000000ba00807202 */ /* 0x000fe40000000f00 */
.L_x_35165:
[----:B------:R-:W-:Y:S05]  /*1c90*/  BSYNC B0 ;  /* 0x0000000000007941 */ /* 0x000fea0003800000 */
.L_x_35163:
        /* <DEDUP_REMOVED lines=16> */
.L_x_35169:
[----:B------:R-:W-:Y:S05]  /*1da0*/  BSYNC B1 ;  /* 0x0000000000017941 */ /* 0x000fea0003800000 */
.L_x_35168:
        /* <DEDUP_REMOVED lines=44> */
.L_x_35167:
[----:B------:R-:W-:Y:S05]  /*2070*/  BSYNC B0 ;  /* 0x0000000000007941 */ /* 0x000fea0003800000 */
.L_x_35166:
        /* <DEDUP_REMOVED lines=9> */
.L_x_35162:
        /* <DEDUP_REMOVED lines=12> */
.L_x_35171:
[----:B------:R-:W-:Y:S02]  /*21d0*/  IMAD.MOV.U32 R140, RZ, RZ, R186 ;  /* 0x000000ffff8c7224 */ /* 0x000fe400078e00ba */
.L_x_35172:
[----:B------:R-:W-:Y:S05]  /*21e0*/  BSYNC B0 ;  /* 0x0000000000007941 */ /* 0x000fea0003800000 */
.L_x_35170:
        /* <DEDUP_REMOVED lines=16> */
.L_x_35176:
[----:B------:R-:W-:Y:S05]  /*22f0*/  BSYNC B1 ;  /* 0x0000000000017941 */ /* 0x000fea0003800000 */
.L_x_35175:
        /* <DEDUP_REMOVED lines=44> */
.L_x_35174:
[----:B------:R-:W-:Y:S05]  /*25c0*/  BSYNC B0 ;  /* 0x0000000000007941 */ /* 0x000fea0003800000 */
.L_x_35173:
        /* <DEDUP_REMOVED lines=13> */
.L_x_35177:
        /* <DEDUP_REMOVED lines=12> */
.L_x_35180:
[----:B------:R-:W-:Y:S02]  /*2760*/  IMAD.MOV.U32 R143, RZ, RZ, R186 ;  /* 0x000000ffff8f7224 */ /* 0x000fe400078e00ba */
.L_x_35181:
[----:B------:R-:W-:Y:S05]  /*2770*/  BSYNC B0 ;  /* 0x0000000000007941 */ /* 0x000fea0003800000 */
.L_x_35179:
        /* <DEDUP_REMOVED lines=16> */
.L_x_35185:
[----:B------:R-:W-:Y:S05]  /*2880*/  BSYNC B1 ;  /* 0x0000000000017941 */ /* 0x000fea0003800000 */
.L_x_35184:
        /* <DEDUP_REMOVED lines=44> */
.L_x_35183:
[----:B------:R-:W-:Y:S05]  /*2b50*/  BSYNC B0 ;  /* 0x0000000000007941 */ /* 0x000fea0003800000 */
.L_x_35182:
        /* <DEDUP_REMOVED lines=9> */
.L_x_35178:
        /* <DEDUP_REMOVED lines=12> */
.L_x_35187:
[----:B------:R-:W-:Y:S02]  /*2cb0*/  IMAD.MOV.U32 R143, RZ, RZ, R186 ;  /* 0x000000ffff8f7224 */ /* 0x000fe400078e00ba */
.L_x_35188:
[----:B------:R-:W-:Y:S05]  /*2cc0*/  BSYNC B0 ;  /* 0x0000000000007941 */ /* 0x000fea0003800000 */
.L_x_35186:
        /* <DEDUP_REMOVED lines=16> */
.L_x_35192:
[----:B------:R-:W-:Y:S05]  /*2dd0*/  BSYNC B1 ;  /* 0x0000000000017941 */ /* 0x000fea0003800000 */
.L_x_35191:
        /* <DEDUP_REMOVED lines=44> */
.L_x_35190:
[----:B------:R-:W-:Y:S05]  /*30a0*/  BSYNC B0 ;  /* 0x0000000000007941 */ /* 0x000fea0003800000 */
.L_x_35189:
        /* <DEDUP_REMOVED lines=12> */
.L_x_35193:
        /* <DEDUP_REMOVED lines=12> */
.L_x_35196:
[----:B------:R-:W-:Y:S02]  /*3230*/  IMAD.MOV.U32 R140, RZ, RZ, R186 ;  /* 0x000000ffff8c7224 */ /* 0x000fe400078e00ba */
.L_x_35197:
[----:B------:R-:W-:Y:S05]  /*3240*/  BSYNC B0 ;  /* 0x0000000000007941 */ /* 0x000fea0003800000 */
.L_x_35195:
        /* <DEDUP_REMOVED lines=16> */
.L_x_35201:
[----:B------:R-:W-:Y:S05]  /*3350*/  BSYNC B1 ;  /* 0x0000000000017941 */ /* 0x000fea0003800000 */
.L_x_35200:
        /* <DEDUP_REMOVED lines=44> */
.L_x_35199:
[----:B------:R-:W-:Y:S05]  /*3620*/  BSYNC B0 ;  /* 0x0000000000007941 */ /* 0x000fea0003800000 */
.L_x_35198:
        /* <DEDUP_REMOVED lines=9> */
.L_x_35194:
        /* <DEDUP_REMOVED lines=12> */
.L_x_35203:
[----:B------:R-:W-:Y:S02]  /*3780*/  MOV R140, R186 ;  /* 0x000000ba008c7202 */ /* 0x000fe40000000f00 */
.L_x_35204:
[----:B------:R-:W-:Y:S05]  /*3790*/  BSYNC B0 ;  /* 0x0000000000007941 */ /* 0x000fea0003800000 */
.L_x_35202:
        /* <DEDUP_REMOVED lines=16> */
.L_x_35208:
[----:B------:R-:W-:Y:S05]  /*38a0*/  BSYNC B1 ;  /* 0x0000000000017941 */ /* 0x000fea0003800000 */
.L_x_35207:
        /* <DEDUP_REMOVED lines=44> */
.L_x_35206:
[----:B------:R-:W-:Y:S05]  /*3b70*/  BSYNC B0 ;  /* 0x0000000000007941 */ /* 0x000fea0003800000 */
.L_x_35205:
        /* <DEDUP_REMOVED lines=12> */
.L_x_35209:
        /* <DEDUP_REMOVED lines=12> */
.L_x_35212:
[----:B------:R-:W-:Y:S02]  /*3d00*/  MOV R143, R186 ;  /* 0x000000ba008f7202 */ /* 0x000fe40000000f00 */
.L_x_35213:
[----:B------:R-:W-:Y:S05]  /*3d10*/  BSYNC B0 ;  /* 0x0000000000007941 */ /* 0x000fea0003800000 */
.L_x_35211:
        /* <DEDUP_REMOVED lines=16> */
.L_x_35217:
[----:B------:R-:W-:Y:S05]  /*3e20*/  BSYNC B1 ;  /* 0x0000000000017941 */ /* 0x000fea0003800000 */
.L_x_35216:
        /* <DEDUP_REMOVED lines=44> */
.L_x_35215:
[----:B------:R-:W-:Y:S05]  /*40f0*/  BSYNC B0 ;  /* 0x0000000000007941 */ /* 0x000fea0003800000 */
.L_x_35214:
        /* <DEDUP_REMOVED lines=9> */
.L_x_35210:
        /* <DEDUP_REMOVED lines=12> */
.L_x_35219:
[----:B------:R-:W-:Y:S02]  /*4250*/  IMAD.MOV.U32 R143, RZ, RZ, R186 ;  /* 0x000000ffff8f7224 */ /* 0x000fe400078e00ba */
.L_x_35220:
[----:B------:R-:W-:Y:S05]  /*4260*/  BSYNC B0 ;  /* 0x0000000000007941 */ /* 0x000fea0003800000 */
.L_x_35218:
        /* <DEDUP_REMOVED lines=16> */
.L_x_35224:
[----:B------:R-:W-:Y:S05]  /*4370*/  BSYNC B1 ;  /* 0x0000000000017941 */ /* 0x000fea0003800000 */
.L_x_35223:
        /* <DEDUP_REMOVED lines=44> */
.L_x_35222:
[----:B------:R-:W-:Y:S05]  /*4640*/  BSYNC B0 ;  /* 0x0000000000007941 */ /* 0x000fea0003800000 */
.L_x_35221:
        /* <DEDUP_REMOVED lines=12> */
.L_x_35225:
        /* <DEDUP_REMOVED lines=12> */
.L_x_35228:
[----:B------:R-:W-:Y:S02]  /*47d0*/  IMAD.MOV.U32 R143, RZ, RZ, R186 ;  /* 0x000000ffff8f7224 */ /* 0x000fe400078e00ba */
.L_x_35229:
[----:B------:R-:W-:Y:S05]  /*47e0*/  BSYNC B0 ;  /* 0x0000000000007941 */ /* 0x000fea0003800000 */
.L_x_35227:
        /* <DEDUP_REMOVED lines=16> */
.L_x_35233:
[----:B------:R-:W-:Y:S05]  /*48f0*/  BSYNC B1 ;  /* 0x0000000000017941 */ /* 0x000fea0003800000 */
.L_x_35232:
        /* <DEDUP_REMOVED lines=44> */
.L_x_35231:
[----:B------:R-:W-:Y:S05]  /*4bc0*/  BSYNC B0 ;  /* 0x0000000000007941 */ /* 0x000fea0003800000 */
.L_x_35230:
        /* <DEDUP_REMOVED lines=9> */
.L_x_35226:
        /* <DEDUP_REMOVED lines=12> */
.L_x_35235:
[----:B------:R-:W-:Y:S02]  /*4d20*/  IMAD.MOV.U32 R143, RZ, RZ, R186 ;  /* 0x000000ffff8f7224 */ /* 0x000fe400078e00ba */
.L_x_35236:
[----:B------:R-:W-:Y:S05]  /*4d30*/  BSYNC B0 ;  /* 0x0000000000007941 */ /* 0x000fea0003800000 */
.L_x_35234:
        /* <DEDUP_REMOVED lines=16> */
.L_x_35240:
[----:B------:R-:W-:Y:S05]  /*4e40*/  BSYNC B1 ;  /* 0x0000000000017941 */ /* 0x000fea0003800000 */
.L_x_35239:
        /* <DEDUP_REMOVED lines=44> */
.L_x_35238:
[----:B------:R-:W-:Y:S05]  /*5110*/  BSYNC B0 ;  /* 0x0000000000007941 */ /* 0x000fea0003800000 */
.L_x_35237:
        /* <DEDUP_REMOVED lines=12> */
.L_x_35241:
        /* <DEDUP_REMOVED lines=12> */
.L_x_35244:
[----:B------:R-:W-:Y:S02]  /*52a0*/  IMAD.MOV.U32 R143, RZ, RZ, R186 ;  /* 0x000000ffff8f7224 */ /* 0x000fe400078e00ba */
.L_x_35245:
[----:B------:R-:W-:Y:S05]  /*52b0*/  BSYNC B0 ;  /* 0x0000000000007941 */ /* 0x000fea0003800000 */
.L_x_35243:
        /* <DEDUP_REMOVED lines=16> */
.L_x_35249:
[----:B------:R-:W-:Y:S05]  /*53c0*/  BSYNC B1 ;  /* 0x0000000000017941 */ /* 0x000fea0003800000 */
.L_x_35248:
        /* <DEDUP_REMOVED lines=44> */
.L_x_35247:
[----:B------:R-:W-:Y:S05]  /*5690*/  BSYNC B0 ;  /* 0x0000000000007941 */ /* 0x000fea0003800000 */
.L_x_35246:
        /* <DEDUP_REMOVED lines=9> */
.L_x_35242:
        /* <DEDUP_REMOVED lines=12> */
.L_x_35251:
[----:B------:R-:W-:Y:S02]  /*57f0*/  MOV R143, R186 ;  /* 0x000000ba008f7202 */ /* 0x000fe40000000f00 */
.L_x_35252:
[----:B------:R-:W-:Y:S05]  /*5800*/  BSYNC B0 ;  /* 0x0000000000007941 */ /* 0x000fea0003800000 */
.L_x_35250:
        /* <DEDUP_REMOVED lines=16> */
.L_x_35256:
[----:B------:R-:W-:Y:S05]  /*5910*/  BSYNC B1 ;  /* 0x0000000000017941 */ /* 0x000fea0003800000 */
.L_x_35255:
        /* <DEDUP_REMOVED lines=44> */
.L_x_35254:
[----:B------:R-:W-:Y:S05]  /*5be0*/  BSYNC B0 ;  /* 0x0000000000007941 */ /* 0x000fea0003800000 */
.L_x_35253:
        /* <DEDUP_REMOVED lines=13> */
.L_x_35257:
        /* <DEDUP_REMOVED lines=12> */
.L_x_35260:
[----:B------:R-:W-:Y:S02]  /*5d80*/  MOV R143, R186 ;  /* 0x000000ba008f7202 */ /* 0x000fe40000000f00 */
.L_x_35261:
[----:B------:R-:W-:Y:S05]  /*5d90*/  BSYNC B0 ;  /* 0x0000000000007941 */ /* 0x000fea0003800000 */
.L_x_35259:
        /* <DEDUP_REMOVED lines=18> */
.L_x_35265:
[----:B------:R-:W-:Y:S05]  /*5ec0*/  BSYNC B1 ;  /* 0x0000000000017941 */ /* 0x000fea0003800000 */
.L_x_35264:
        /* <DEDUP_REMOVED lines=43> */
.L_x_35263:
[----:B------:R-:W-:Y:S05]  /*6180*/  BSYNC B0 ;  /* 0x0000000000007941 */ /* 0x000fea0003800000 */
.L_x_35262:
        /* <DEDUP_REMOVED lines=9> */
.L_x_35258:
[----:B------:R-:W-:Y:S01]  /*6220*/  SEL R133, RZ, 0x10000, P4 ;  /* 0x00010000ff857807 */ /* 0x000fe20002000000 */
[----:B------:R-:W-:Y:S01]  /*6230*/  @P0 IMAD.MOV.U32 R143, RZ, RZ, 0x20 ;  /* 0x00000020ff8f0424 */ /* 0x000fe200078e00ff */
[----:B------:R-:W-:Y:S02]  /*6240*/  SEL R132, RZ, 0x100, P3 ;  /* 0x00000100ff847807 */ /* 0x000fe40001800000 */
        /* <DEDUP_REMOVED lines=10> */
[----:B------:R-:W-:Y:S01]  /*62f0*/  SHF.L.U32 R147, R200, 0x3, RZ ;  /* 0x00000003c8937819 */ /* 0x000fe200000006ff */
[----:B------:R-:W-:Y:S01]  /*6300*/  IMAD.WIDE.U32 R136, R136, 0x10000, RZ ;  /* 0x0001000088887825 */ /* 0x000fe200078e00ff */
[----:B------:R-:W-:-:S02]  /*6310*/  LOP3.LUT R133, R135, R132, R133, 0xfe, !PT ;  /* 0x0000008487857212 */ /* 0x000fc400078efe85 */
[----:B------:R-:W-:Y:S01]  /*6320*/  LEA R132, P1, R200, c[0x0][0x188], 0x5 ;  /* 0x00006200c8847a11 */ /* 0x000fe200078228ff */
[----:B------:R-:W-:Y:S01]  /*6330*/  IMAD.WIDE.U32 R138, R138, 0x100, RZ ;  /* 0x000001008a8a7825 */ /* 0x000fe200078e00ff */
[----:B------:R-:W-:Y:S02]  /*6340*/  SHF.R.U32.HI R148, RZ, 0x1d, R200 ;  /* 0x0000001dff947819 */ /* 0x000fe400000116c8 */
[----:B------:R-:W-:Y:S02]  /*6350*/  LOP3.LUT P6, RZ, R210, 0x20, RZ, 0xc0, !PT ;  /* 0x00000020d2ff7812 */ /* 0x000fe400078cc0ff */
[----:B------:R-:W-:Y:S02]  /*6360*/  LOP3.LUT R137, R139, R133, R137, 0xfe, !PT ;  /* 0x000000858b897212 */ /* 0x000fe400078efe89 */
[----:B------:R-:W-:Y:S02]  /*6370*/  LOP3.LUT R136, R138, R134, R136, 0xfe, !PT ;  /* 0x000000868a887212 */ /* 0x000fe400078efe88 */
[----:B------:R-:W-:-:S02]  /*6380*/  LEA.HI.X R133, R200, c[0x0][0x18c], RZ, 0x5, P1 ;  /* 0x00006300c8857a11 */ /* 0x000fc400008f2cff */
[----:B------:R-:W-:Y:S02]  /*6390*/  SEL R139, RZ, 0x1, P5 ;  /* 0x00000001ff8b7807 */ /* 0x000fe40002800000 */
[----:B------:R-:W-:Y:S01]  /*63a0*/  IADD3 R134, P1, R147, c[0x0][0x190], RZ ;  /* 0x0000640093867a10 */ /* 0x000fe20007f3e0ff */
[----:B------:R0:W-:Y:S01]  /*63b0*/  STG.E.128 [R132.64], R124 ;  /* 0x0000007c84007986 */ /* 0x0001e2000c101d06 */
[----:B------:R-:W-:Y:S02]  /*63c0*/  LOP3.LUT R136, R136, R139, RZ, 0xfc, !PT ;  /* 0x0000008b88887212 */ /* 0x000fe400078efcff */
[----:B------:R-:W-:Y:S01]  /*63d0*/  IADD3.X R135, R148, c[0x0][0x194], RZ, P1, !PT ;  /* 0x0000650094877a10 */ /* 0x000fe20000ffe4ff */
[----:B------:R0:W-:Y:S01]  /*63e0*/  STG.E.128 [R132.64+0x10], R128 ;  /* 0x0000108084007986 */ /* 0x0001e2000c101d06 */
[----:B------:R-:W-:-:S03]  /*63f0*/  IADD3 R202, R200, 0x80, RZ ;  /* 0x00000080c8ca7810 */ /* 0x000fc60007ffe0ff */
[----:B------:R0:W-:Y:S02]  /*6400*/  STG.E.64 [R134.64], R136 ;  /* 0x0000008886007986 */ /* 0x0001e4000c101b06 */
[----:B------:R-:W-:-:S04]  /*6410*/  @P0 IMAD.WIDE.U32 R142, R202, R143, c[0x0][0x180] ;  /* 0x00006000ca8e0625 */ /* 0x000fc800078e008f */
        /* <DEDUP_REMOVED lines=23> */
.L_x_35266:
        /* <DEDUP_REMOVED lines=16> */
.L_x_35268:
[----:B-1----:R-:W-:Y:S02]  /*6690*/  MOV R144, R186 ;  /* 0x000000ba00907202 */ /* 0x002fe40000000f00 */
.L_x_35269:
[----:B------:R-:W-:Y:S05]  /*66a0*/  BSYNC B0 ;  /* 0x0000000000007941 */ /* 0x000fea0003800000 */
.L_x_35267:
        /* <DEDUP_REMOVED lines=16> */
.L_x_35273:
[----:B------:R-:W-:Y:S05]  /*67b0*/  BSYNC B1 ;  /* 0x0000000000017941 */ /* 0x000fea0003800000 */
.L_x_35272:
        /* <DEDUP_REMOVED lines=44> */
.L_x_35271:
[----:B------:R-:W-:Y:S05]  /*6a80*/  BSYNC B0 ;  /* 0x0000000000007941 */ /* 0x000fea0003800000 */
.L_x_35270:
        /* <DEDUP_REMOVED lines=15> */
.L_x_35274:
        /* <DEDUP_REMOVED lines=12> */
.L_x_35277:
[----:B------:R-:W-:Y:S02]  /*6c40*/  MOV R146, R186 ;  /* 0x000000ba00927202 */ /* 0x000fe40000000f00 */
.L_x_35278:
[----:B------:R-:W-:Y:S05]  /*6c50*/  BSYNC B0 ;  /* 0x0000000000007941 */ /* 0x000fea0003800000 */
.L_x_35276:
        /* <DEDUP_REMOVED lines=16> */
.L_x_35282:
[----:B------:R-:W-:Y:S05]  /*6d60*/  BSYNC B1 ;  /* 0x0000000000017941 */ /* 0x000fea0003800000 */
.L_x_35281:
        /* <DEDUP_REMOVED lines=44> */
.L_x_35280:
[----:B------:R-:W-:Y:S05]  /*7030*/  BSYNC B0 ;  /* 0x0000000000007941 */ /* 0x000fea0003800000 */
.L_x_35279:
        /* <DEDUP_REMOVED lines=9> */
.L_x_35275:
        /* <DEDUP_REMOVED lines=12> */
.L_x_35284:
[----:B------:R-:W-:Y:S02]  /*7190*/  IMAD.MOV.U32 R146, RZ, RZ, R186 ;  /* 0x000000ffff927224 */ /* 0x000fe400078e00ba */
.L_x_35285:
[----:B------:R-:W-:Y:S05]  /*71a0*/  BSYNC B0 ;  /* 0x0000000000007941 */ /* 0x000fea0003800000 */
.L_x_35283:
        /* <DEDUP_REMOVED lines=16> */
.L_x_35289:
[----:B------:R-:W-:Y:S05]  /*72b0*/  BSYNC B1 ;  /* 0x0000000000017941 */ /* 0x000fea0003800000 */
.L_x_35288:
        /* <DEDUP_REMOVED lines=44> */
.L_x_35287:
[----:B------:R-:W-:Y:S05]  /*7580*/  BSYNC B0 ;  /* 0x0000000000007941 */ /* 0x000fea0003800000 */
.L_x_35286:
        /* <DEDUP_REMOVED lines=13> */
.L_x_35290:
        /* <DEDUP_REMOVED lines=12> */
.L_x_35293:
[----:B------:R-:W-:Y:S02]  /*7720*/  IMAD.MOV.U32 R136, RZ, RZ, R186 ;  /* 0x000000ffff887224 */ /* 0x000fe400078e00ba */
.L_x_35294:
[----:B------:R-:W-:Y:S05]  /*7730*/  BSYNC B0 ;  /* 0x0000000000007941 */ /* 0x000fea0003800000 */
.L_x_35292:
        /* <DEDUP_REMOVED lines=16> */
.L_x_35298:
[----:B------:R-:W-:Y:S05]  /*7840*/  BSYNC B1 ;  /* 0x0000000000017941 */ /* 0x000fea0003800000 */
.L_x_35297:
        /* <DEDUP_REMOVED lines=44> */
.L_x_35296:
[----:B------:R-:W-:Y:S05]  /*7b10*/  BSYNC B0 ;  /* 0x0000000000007941 */ /* 0x000fea0003800000 */
.L_x_35295:
        /* <DEDUP_REMOVED lines=9> */
.L_x_35291:
        /* <DEDUP_REMOVED lines=12> */
.L_x_35300:
[----:B------:R-:W-:Y:S02]  /*7c70*/  IMAD.MOV.U32 R136, RZ, RZ, R186 ;  /* 0x000000ffff887224 */ /* 0x000fe400078e00ba */
.L_x_35301:
[----:B------:R-:W-:Y:S05]  /*7c80*/  BSYNC B0 ;  /* 0x0000000000007941 */ /* 0x000fea0003800000 */
.L_x_35299:
        /* <DEDUP_REMOVED lines=16> */
.L_x_35305:
[----:B------:R-:W-:Y:S05]  /*7d90*/  BSYNC B1 ;  /* 0x0000000000017941 */ /* 0x000fea0003800000 */
.L_x_35304:
        /* <DEDUP_REMOVED lines=44> */
.L_x_35303:
[----:B------:R-:W-:Y:S05]  /*8060*/  BSYNC B0 ;  /* 0x0000000000007941 */ /* 0x000fea0003800000 */
.L_x_35302:
        /* <DEDUP_REMOVED lines=13> */
.L_x_35306:
        /* <DEDUP_REMOVED lines=12> */
.L_x_35309:
[----:B------:R-:W-:Y:S02]  /*8200*/  IMAD.MOV.U32 R150, RZ, RZ, R186 ;  /* 0x000000ffff967224 */ /* 0x000fe400078e00ba */
.L_x_35310:
[----:B------:R-:W-:Y:S05]  /*8210*/  BSYNC B0 ;  /* 0x0000000000007941 */ /* 0x000fea0003800000 */
.L_x_35308:
        /* <DEDUP_REMOVED lines=16> */
.L_x_35314:
[----:B------:R-:W-:Y:S05]  /*8320*/  BSYNC B1 ;  /* 0x0000000000017941 */ /* 0x000fea0003800000 */
.L_x_35313:
        /* <DEDUP_REMOVED lines=44> */
.L_x_35312:
[----:B------:R-:W-:Y:S05]  /*85f0*/  BSYNC B0 ;  /* 0x0000000000007941 */ /* 0x000fea0003800000 */
.L_x_35311:
        /* <DEDUP_REMOVED lines=9> */
.L_x_35307:
        /* <DEDUP_REMOVED lines=12> */
.L_x_35316:
[----:B------:R-:W-:Y:S02]  /*8750*/  MOV R150, R186 ;  /* 0x000000ba00967202 */ /* 0x000fe40000000f00 */
.L_x_35317:
[----:B------:R-:W-:Y:S05]  /*8760*/  BSYNC B0 ;  /* 0x0000000000007941 */ /* 0x000fea0003800000 */
.L_x_35315:
        /* <DEDUP_REMOVED lines=16> */
.L_x_35321:
[----:B------:R-:W-:Y:S05]  /*8870*/  BSYNC B1 ;  /* 0x0000000000017941 */ /* 0x000fea0003800000 */
.L_x_35320:
        /* <DEDUP_REMOVED lines=44> */
.L_x_35319:
[----:B------:R-:W-:Y:S05]  /*8b40*/  BSYNC B0 ;  /* 0x0000000000007941 */ /* 0x000fea0003800000 */
.L_x_35318:
        /* <DEDUP_REMOVED lines=12> */
.L_x_35322:
        /* <DEDUP_REMOVED lines=12> */
.L_x_35325:
[----:B------:R-:W-:Y:S02]  /*8cd0*/  MOV R146, R186 ;  /* 0x000000ba00927202 */ /* 0x000fe40000000f00 */
.L_x_35326:
[----:B------:R-:W-:Y:S05]  /*8ce0*/  BSYNC B0 ;  /* 0x0000000000007941 */ /* 0x000fea0003800000 */
.L_x_35324:
        /* <DEDUP_REMOVED lines=16> */
.L_x_35330:
[----:B------:R-:W-:Y:S05]  /*8df0*/  BSYNC B1 ;  /* 0x0000000000017941 */ /* 0x000fea0003800000 */
.L_x_35329:
        /* <DEDUP_REMOVED lines=44> */
.L_x_35328:
[----:B------:R-:W-:Y:S05]  /*90c0*/  BSYNC B0 ;  /* 0x0000000000007941 */ /* 0x000fea0003800000 */
.L_x_35327:
        /* <DEDUP_REMOVED lines=9> */
.L_x_35323:
        /* <DEDUP_REMOVED lines=12> */
.L_x_35332:
[----:B------:R-:W-:Y:S02]  /*9220*/  IMAD.MOV.U32 R146, RZ, RZ, R186 ;  /* 0x000000ffff927224 */ /* 0x000fe400078e00ba */
.L_x_35333:
[----:B------:R-:W-:Y:S05]  /*9230*/  BSYNC B0 ;  /* 0x0000000000007941 */ /* 0x000fea0003800000 */
.L_x_35331:
        /* <DEDUP_REMOVED lines=16> */
.L_x_35337:
[----:B------:R-:W-:Y:S05]  /*9340*/  BSYNC B1 ;  /* 0x0000000000017941 */ /* 0x000fea0003800000 */
.L_x_35336:
        /* <DEDUP_REMOVED lines=44> */
.L_x_35335:
[----:B------:R-:W-:Y:S05]  /*9610*/  BSYNC B0 ;  /* 0x0000000000007941 */ /* 0x000fea0003800000 */
.L_x_35334:
        /* <DEDUP_REMOVED lines=12> */
.L_x_35338:
        /* <DEDUP_REMOVED lines=12> */
.L_x_35341:
[----:B------:R-:W-:Y:S02]  /*97a0*/  IMAD.MOV.U32 R150, RZ, RZ, R186 ;  /* 0x000000ffff967224 */ /* 0x000fe400078e00ba */
.L_x_35342:
[----:B------:R-:W-:Y:S05]  /*97b0*/  BSYNC B0 ;  /* 0x0000000000007941 */ /* 0x000fea0003800000 */
.L_x_35340:
        /* <DEDUP_REMOVED lines=16> */
.L_x_35346:
[----:B------:R-:W-:Y:S05]  /*98c0*/  BSYNC B1 ;  /* 0x0000000000017941 */ /* 0x000fea0003800000 */
.L_x_35345:
        /* <DEDUP_REMOVED lines=44> */
.L_x_35344:
[----:B------:R-:W-:Y:S05]  /*9b90*/  BSYNC B0 ;  /* 0x0000000000007941 */ /* 0x000fea0003800000 */
.L_x_35343:
        /* <DEDUP_REMOVED lines=9> */
.L_x_35339:
        /* <DEDUP_REMOVED lines=12> */
.L_x_35348:
[----:B------:R-:W-:Y:S02]  /*9cf0*/  IMAD.MOV.U32 R150, RZ, RZ, R186 ;  /* 0x000000ffff967224 */ /* 0x000fe400078e00ba */
.L_x_35349:
[----:B------:R-:W-:Y:S05]  /*9d00*/  BSYNC B0 ;  /* 0x0000000000007941 */ /* 0x000fea0003800000 */
.L_x_35347:
        /* <DEDUP_REMOVED lines=16> */
.L_x_35353:
[----:B------:R-:W-:Y:S05]  /*9e10*/  BSYNC B1 ;  /* 0x0000000000017941 */ /* 0x000fea0003800000 */
.L_x_35352:
        /* <DEDUP_REMOVED lines=44> */
.L_x_35351:
[----:B------:R-:W-:Y:S05]  /*a0e0*/  BSYNC B0 ;  /* 0x0000000000007941 */ /* 0x000fea0003800000 */
.L_x_35350:
        /* <DEDUP_REMOVED lines=12> */
.L_x_35354:
        /* <DEDUP_REMOVED lines=12> */
.L_x_35357:
[----:B------:R-:W-:Y:S02]  /*a270*/  IMAD.MOV.U32 R150, RZ, RZ, R186 ;  /* 0x000000ffff967224 */ /* 0x000fe400078e00ba */
.L_x_35358:
[----:B------:R-:W-:Y:S05]  /*a280*/  BSYNC B0 ;  /* 0x0000000000007941 */ /* 0x000fea0003800000 */
.L_x_35356:
        /* <DEDUP_REMOVED lines=16> */
.L_x_35362:
[----:B------:R-:W-:Y:S05]  /*a390*/  BSYNC B1 ;  /* 0x0000000000017941 */ /* 0x000fea0003800000 */
.L_x_35361:
        /* <DEDUP_REMOVED lines=44> */
.L_x_35360:
[----:B------:R-:W-:Y:S05]  /*a660*/  BSYNC B0 ;  /* 0x0000000000007941 */ /* 0x000fea0003800000 */
.L_x_35359:
        /* <DEDUP_REMOVED lines=9> */
.L_x_35355:
        /* <DEDUP_REMOVED lines=12> */
.L_x_35364:
[----:B------:R-:W-:Y:S02]  /*a7c0*/  MOV R150, R186 ;  /* 0x000000ba00967202 */ /* 0x000fe40000000f00 */
.L_x_35365:
[----:B------:R-:W-:Y:S05]  /*a7d0*/  BSYNC B0 ;  /* 0x0000000000007941 */ /* 0x000fea0003800000 */
.L_x_35363:
        /* <DEDUP_REMOVED lines=16> */
.L_x_35369:
[----:B------:R-:W-:Y:S05]  /*a8e0*/  BSYNC B1 ;  /* 0x0000000000017941 */ /* 0x000fea0003800000 */
.L_x_35368:
        /* <DEDUP_REMOVED lines=44> */
.L_x_35367:
[----:B------:R-:W-:Y:S05]  /*abb0*/  BSYNC B0 ;  /* 0x0000000000007941 */ /* 0x000fea0003800000 */
.L_x_35366:
        /* <DEDUP_REMOVED lines=12> */
.L_x_35370:
        /* <DEDUP_REMOVED lines=12> */
.L_x_35373:
[----:B------:R-:W-:Y:S02]  /*ad40*/  MOV R150, R186 ;  /* 0x000000ba00967202 */ /* 0x000fe40000000f00 */
.L_x_35374:
[----:B------:R-:W-:Y:S05]  /*ad50*/  BSYNC B0 ;  /* 0x0000000000007941 */ /* 0x000fea0003800000 */
.L_x_35372:
        /* <DEDUP_REMOVED lines=16> */
.L_x_35378:
[----:B------:R-:W-:Y:S05]  /*ae60*/  BSYNC B1 ;  /* 0x0000000000017941 */ /* 0x000fea0003800000 */
.L_x_35377:
        /* <DEDUP_REMOVED lines=44> */
.L_x_35376:
[----:B------:R-:W-:Y:S05]  /*b130*/  BSYNC B0 ;  /* 0x0000000000007941 */ /* 0x000fea0003800000 */
.L_x_35375:
        /* <DEDUP_REMOVED lines=9> */
.L_x_35371:
        /* <DEDUP_REMOVED lines=12> */
.L_x_35380:
[----:B------:R-:W-:Y:S02]  /*b290*/  IMAD.MOV.U32 R150, RZ, RZ, R186 ;  /* 0x000000ffff967224 */ /* 0x000fe400078e00ba */
.L_x_35381:
[----:B------:R-:W-:Y:S05]  /*b2a0*/  BSYNC B0 ;  /* 0x0000000000007941 */ /* 0x000fea0003800000 */
.L_x_35379:
        /* <DEDUP_REMOVED lines=16> */
.L_x_35385:
[----:B------:R-:W-:Y:S05]  /*b3b0*/  BSYNC B1 ;  /* 0x0000000000017941 */ /* 0x000fea0003800000 */
.L_x_35384:
        /* <DEDUP_REMOVED lines=44> */
.L_x_35383:
[----:B------:R-:W-:Y:S05]  /*b680*/  BSYNC B0 ;  /* 0x0000000000007941 */ /* 0x000fea0003800000 */
.L_x_35382:
        /* <DEDUP_REMOVED lines=13> */
.L_x_35386:
        /* <DEDUP_REMOVED lines=12> */
.L_x_35389:
[----:B------:R-:W-:Y:S02]  /*b820*/  IMAD.MOV.U32 R150, RZ, RZ, R186 ;  /* 0x000000ffff967224 */ /* 0x000fe400078e00ba */
.L_x_35390:
[----:B------:R-:W-:Y:S05]  /*b830*/  BSYNC B0 ;  /* 0x0000000000007941 */ /* 0x000fea0003800000 */
.L_x_35388:
        /* <DEDUP_REMOVED lines=18> */
.L_x_35394:
[----:B------:R-:W-:Y:S05]  /*b960*/  BSYNC B1 ;  /* 0x0000000000017941 */ /* 0x000fea0003800000 */
.L_x_35393:
        /* <DEDUP_REMOVED lines=43> */
.L_x_35392:
[----:B------:R-:W-:Y:S05]  /*bc20*/  BSYNC B0 ;  /* 0x0000000000007941 */ /* 0x000fea0003800000 */
.L_x_35391:
        /* <DEDUP_REMOVED lines=9> */
.L_x_35387:
[----:B------:R-:W-:Y:S01]  /*bcc0*/  SEL R141, RZ, 0x10000, P4 ;  /* 0x00010000ff8d7807 */ /* 0x000fe20002000000 */
[----:B------:R-:W-:Y:S01]  /*bcd0*/  IMAD.MOV.U32 R212, RZ, RZ, 0x20 ;  /* 0x00000020ffd47424 */ /* 0x000fe200078e00ff */
        /* <DEDUP_REMOVED lines=30> */
[----:B0-----:R-:W-:Y:S02]  /*bec0*/  SHF.L.U32 R141, R198, 0x10, RZ ;  /* 0x00000010c68d7819 */ /* 0x001fe400000006ff */
[----:B------:R-:W-:Y:S02]  /*bed0*/  LOP3.LUT R140, R187, 0xffff, RZ, 0xc0, !PT ;  /* 0x0000ffffbb8c7812 */ /* 0x000fe400078ec0ff */
[----:B------:R-:W-:-:S02]  /*bee0*/  LOP3.LUT R141, R141, 0xff0000, RZ, 0xc0, !PT ;  /* 0x00ff00008d8d7812 */ /* 0x000fc400078ec0ff */
[----:B------:R-:W-:Y:S02]  /*bef0*/  PRMT R143, R197, 0x7104, RZ ;  /* 0x00007104c58f7816 */ /* 0x000fe400000000ff */
        /* <DEDUP_REMOVED lines=15> */
.L_x_35395:
        /* <DEDUP_REMOVED lines=16> */
.L_x_35397:
[----:B-1----:R-:W-:Y:S02]  /*c0f0*/  IMAD.MOV.U32 R153, RZ, RZ, R186 ;  /* 0x000000ffff997224 */ /* 0x002fe400078e00ba */
.L_x_35398:
[----:B------:R-:W-:Y:S05]  /*c100*/  BSYNC B0 ;  /* 0x0000000000007941 */ /* 0x000fea0003800000 */
.L_x_35396:
        /* <DEDUP_REMOVED lines=16> */
.L_x_35402:
[----:B------:R-:W-:Y:S05]  /*c210*/  BSYNC B1 ;  /* 0x0000000000017941 */ /* 0x000fea0003800000 */
.L_x_35401:
        /* <DEDUP_REMOVED lines=44> */
.L_x_35400:
[----:B------:R-:W-:Y:S05]  /*c4e0*/  BSYNC B0 ;  /* 0x0000000000007941 */ /* 0x000fea0003800000 */
.L_x_35399:
        /* <DEDUP_REMOVED lines=15> */
.L_x_35403:
        /* <DEDUP_REMOVED lines=12> */
.L_x_35406:
[----:B------:R-:W-:Y:S02]  /*c6a0*/  IMAD.MOV.U32 R154, RZ, RZ, R186 ;  /* 0x000000ffff9a7224 */ /* 0x000fe400078e00ba */
.L_x_35407:
[----:B------:R-:W-:Y:S05]  /*c6b0*/  BSYNC B0 ;  /* 0x0000000000007941 */ /* 0x000fea0003800000 */
.L_x_35405:
        /* <DEDUP_REMOVED lines=16> */
.L_x_35411:
[----:B------:R-:W-:Y:S05]  /*c7c0*/  BSYNC B1 ;  /* 0x0000000000017941 */ /* 0x000fea0003800000 */
.L_x_35410:
        /* <DEDUP_REMOVED lines=44> */
.L_x_35409:
[----:B------:R-:W-:Y:S05]  /*ca90*/  BSYNC B0 ;  /* 0x0000000000007941 */ /* 0x000fea0003800000 */
.L_x_35408:
        /* <DEDUP_REMOVED lines=9> */
.L_x_35404:
        /* <DEDUP_REMOVED lines=12> */
.L_x_35413:
[----:B------:R-:W-:Y:S02]  /*cbf0*/  IMAD.MOV.U32 R154, RZ, RZ, R186 ;  /* 0x000000ffff9a7224 */ /* 0x000fe400078e00ba */
.L_x_35414:
[----:B------:R-:W-:Y:S05]  /*cc00*/  BSYNC B0 ;  /* 0x0000000000007941 */ /* 0x000fea0003800000 */
.L_x_35412:
        /* <DEDUP_REMOVED lines=16> */
.L_x_35418:
[----:B------:R-:W-:Y:S05]  /*cd10*/  BSYNC B1 ;  /* 0x0000000000017941 */ /* 0x000fea0003800000 */
.L_x_35417:
        /* <DEDUP_REMOVED lines=44> */
.L_x_35416:
[----:B------:R-:W-:Y:S05]  /*cfe0*/  BSYNC B0 ;  /* 0x0000000000007941 */ /* 0x000fea0003800000 */
.L_x_35415:
        /* <DEDUP_REMOVED lines=14> */
.L_x_35419:
        /* <DEDUP_REMOVED lines=12> */
.L_x_35422:
[----:B------:R-:W-:Y:S02]  /*d190*/  IMAD.MOV.U32 R144, RZ, RZ, R186 ;  /* 0x000000ffff907224 */ /* 0x000fe400078e00ba */
.L_x_35423:
[----:B------:R-:W-:Y:S05]  /*d1a0*/  BSYNC B0 ;  /* 0x0000000000007941 */ /* 0x000fea0003800000 */
.L_x_35421:
        /* <DEDUP_REMOVED lines=16> */
.L_x_35427:
[----:B------:R-:W-:Y:S05]  /*d2b0*/  BSYNC B1 ;  /* 0x0000000000017941 */ /* 0x000fea0003800000 */
.L_x_35426:
        /* <DEDUP_REMOVED lines=44> */
.L_x_35425:
[----:B------:R-:W-:Y:S05]  /*d580*/  BSYNC B0 ;  /* 0x0000000000007941 */ /* 0x000fea0003800000 */
.L_x_35424:
        /* <DEDUP_REMOVED lines=9> */
.L_x_35420:
        /* <DEDUP_REMOVED lines=12> */
.L_x_35429:
[----:B------:R-:W-:Y:S02]  /*d6e0*/  IMAD.MOV.U32 R144, RZ, RZ, R186 ;  /* 0x000000ffff907224 */ /* 0x000fe400078e00ba */
.L_x_35430:
[----:B------:R-:W-:Y:S05]  /*d6f0*/  BSYNC B0 ;  /* 0x0000000000007941 */ /* 0x000fea0003800000 */
.L_x_35428:
        /* <DEDUP_REMOVED lines=16> */
.L_x_35434:
[----:B------:R-:W-:Y:S05]  /*d800*/  BSYNC B1 ;  /* 0x0000000000017941 */ /* 0x000fea0003800000 */
.L_x_35433:
        /* <DEDUP_REMOVED lines=44> */
.L_x_35432:
[----:B------:R-:W-:Y:S05]  /*dad0*/  BSYNC B0 ;  /* 0x0000000000007941 */ /* 0x000fea0003800000 */
.L_x_35431:
        /* <DEDUP_REMOVED lines=14> */
.L_x_35435:
        /* <DEDUP_REMOVED lines=12> */
.L_x_35438:
[----:B------:R-:W-:Y:S02]  /*dc80*/  MOV R156, R186 ;  /* 0x000000ba009c7202 */ /* 0x000fe40000000f00 */
.L_x_35439:
[----:B------:R-:W-:Y:S05]  /*dc90*/  BSYNC B0 ;  /* 0x0000000000007941 */ /* 0x000fea0003800000 */
.L_x_35437:
        /* <DEDUP_REMOVED lines=16> */
.L_x_35443:
[----:B------:R-:W-:Y:S05]  /*dda0*/  BSYNC B1 ;  /* 0x0000000000017941 */ /* 0x000fea0003800000 */
.L_x_35442:
        /* <DEDUP_REMOVED lines=44> */
.L_x_35441:
[----:B------:R-:W-:Y:S05]  /*e070*/  BSYNC B0 ;  /* 0x0000000000007941 */ /* 0x000fea0003800000 */
.L_x_35440:
        /* <DEDUP_REMOVED lines=9> */
.L_x_35436:
        /* <DEDUP_REMOVED lines=12> */
.L_x_35445:
[----:B------:R-:W-:Y:S02]  /*e1d0*/  MOV R156, R186 ;  /* 0x000000ba009c7202 */ /* 0x000fe40000000f00 */
.L_x_35446:
[----:B------:R-:W-:Y:S05]  /*e1e0*/  BSYNC B0 ;  /* 0x0000000000007941 */ /* 0x000fea0003800000 */
.L_x_35444:
        /* <DEDUP_REMOVED lines=16> */
.L_x_35450:
[----:B------:R-:W-:Y:S05]  /*e2f0*/  BSYNC B1 ;  /* 0x0000000000017941 */ /* 0x000fea0003800000 */
.L_x_35449:
        /* <DEDUP_REMOVED lines=44> */
.L_x_35448:
[----:B------:R-:W-:Y:S05]  /*e5c0*/  BSYNC B0 ;  /* 0x0000000000007941 */ /* 0x000fea0003800000 */
.L_x_35447:
        /* <DEDUP_REMOVED lines=12> */
.L_x_35451:
        /* <DEDUP_REMOVED lines=12> */
.L_x_35454:
[----:B------:R-:W-:Y:S02]  /*e750*/  IMAD.MOV.U32 R154, RZ, RZ, R186 ;  /* 0x000000ffff9a7224 */ /* 0x000fe400078e00ba */
.L_x_35455:
[----:B------:R-:W-:Y:S05]  /*e760*/  BSYNC B0 ;  /* 0x0000000000007941 */ /* 0x000fea0003800000 */
.L_x_35453:
        /* <DEDUP_REMOVED lines=16> */
.L_x_35459:
[----:B------:R-:W-:Y:S05]  /*e870*/  BSYNC B1 ;  /* 0x0000000000017941 */ /* 0x000fea0003800000 */
.L_x_35458:
        /* <DEDUP_REMOVED lines=44> */
.L_x_35457:
[----:B------:R-:W-:Y:S05]  /*eb40*/  BSYNC B0 ;  /* 0x0000000000007941 */ /* 0x000fea0003800000 */
.L_x_35456:
        /* <DEDUP_REMOVED lines=9> */
.L_x_35452:
        /* <DEDUP_REMOVED lines=12> */
.L_x_35461:
[----:B------:R-:W-:Y:S02]  /*eca0*/  IMAD.MOV.U32 R154, RZ, RZ, R186 ;  /* 0x000000ffff9a7224 */ /* 0x000fe400078e00ba */
.L_x_35462:
[----:B------:R-:W-:Y:S05]  /*ecb0*/  BSYNC B0 ;  /* 0x0000000000007941 */ /* 0x000fea0003800000 */
.L_x_35460:
        /* <DEDUP_REMOVED lines=16> */
.L_x_35466:
[----:B------:R-:W-:Y:S05]  /*edc0*/  BSYNC B1 ;  /* 0x0000000000017941 */ /* 0x000fea0003800000 */
.L_x_35465:
        /* <DEDUP_REMOVED lines=44> */
.L_x_35464:
[----:B------:R-:W-:Y:S05]  /*f090*/  BSYNC B0 ;  /* 0x0000000000007941 */ /* 0x000fea0003800000 */
.L_x_35463:
        /* <DEDUP_REMOVED lines=12> */
.L_x_35467:
        /* <DEDUP_REMOVED lines=12> */
.L_x_35470:
[----:B------:R-:W-:Y:S02]  /*f220*/  IMAD.MOV.U32 R156, RZ, RZ, R186 ;  /* 0x000000ffff9c7224 */ /* 0x000fe400078e00ba */
.L_x_35471:
[----:B------:R-:W-:Y:S05]  /*f230*/  BSYNC B0 ;  /* 0x0000000000007941 */ /* 0x000fea0003800000 */
.L_x_35469:
        /* <DEDUP_REMOVED lines=16> */
.L_x_35475:
[----:B------:R-:W-:Y:S05]  /*f340*/  BSYNC B1 ;  /* 0x0000000000017941 */ /* 0x000fea0003800000 */
.L_x_35474:
        /* <DEDUP_REMOVED lines=44> */
.L_x_35473:
[----:B------:R-:W-:Y:S05]  /*f610*/  BSYNC B0 ;  /* 0x0000000000007941 */ /* 0x000fea0003800000 */
.L_x_35472:
        /* <DEDUP_REMOVED lines=9> */
.L_x_35468:
        /* <DEDUP_REMOVED lines=12> */
.L_x_35477:
[----:B------:R-:W-:Y:S02]  /*f770*/  IMAD.MOV.U32 R156, RZ, RZ, R186 ;  /* 0x000000ffff9c7224 */ /* 0x000fe400078e00ba */
.L_x_35478:
[----:B------:R-:W-:Y:S05]  /*f780*/  BSYNC B0 ;  /* 0x0000000000007941 */ /* 0x000fea0003800000 */
.L_x_35476:
        /* <DEDUP_REMOVED lines=16> */
.L_x_35482:
[----:B------:R-:W-:Y:S05]  /*f890*/  BSYNC B1 ;  /* 0x0000000000017941 */ /* 0x000fea0003800000 */
.L_x_35481:
        /* <DEDUP_REMOVED lines=44> */
.L_x_35480:
[----:B------:R-:W-:Y:S05]  /*fb60*/  BSYNC B0 ;  /* 0x0000000000007941 */ /* 0x000fea0003800000 */
.L_x_35479:
        /* <DEDUP_REMOVED lines=12> */
.L_x_35483:
        /* <DEDUP_REMOVED lines=12> */
.L_x_35486:
[----:B------:R-:W-:Y:S02]  /*fcf0*/  IMAD.MOV.U32 R156, RZ, RZ, R186 ;  /* 0x000000ffff9c7224 */ /* 0x000fe400078e00ba */
.L_x_35487:
[----:B------:R-:W-:Y:S05]  /*fd00*/  BSYNC B0 ;  /* 0x0000000000007941 */ /* 0x000fea0003800000 */
.L_x_35485:
        /* <DEDUP_REMOVED lines=16> */
.L_x_35491:
[----:B------:R-:W-:Y:S05]  /*fe10*/  BSYNC B1 ;  /* 0x0000000000017941 */ /* 0x000fea0003800000 */
.L_x_35490:
        /* <DEDUP_REMOVED lines=44> */
.L_x_35489:
[----:B------:R-:W-:Y:S05]  /*100e0*/  BSYNC B0 ;  /* 0x0000000000007941 */ /* 0x000fea0003800000 */
.L_x_35488:
        /* <DEDUP_REMOVED lines=9> */
.L_x_35484:
        /* <DEDUP_REMOVED lines=12> */
.L_x_35493:
[----:B------:R-:W-:Y:S02]  /*10240*/  IMAD.MOV.U32 R156, RZ, RZ, R186 ;  /* 0x000000ffff9c7224 */ /* 0x000fe400078e00ba */
.L_x_35494:
[----:B------:R-:W-:Y:S05]  /*10250*/  BSYNC B0 ;  /* 0x0000000000007941 */ /* 0x000fea0003800000 */
.L_x_35492:
        /* <DEDUP_REMOVED lines=16> */
.L_x_35498:
[----:B------:R-:W-:Y:S05]  /*10360*/  BSYNC B1 ;  /* 0x0000000000017941 */ /* 0x000fea0003800000 */
.L_x_35497:
        /* <DEDUP_REMOVED lines=44> */
.L_x_35496:
[----:B------:R-:W-:Y:S05]  /*10630*/  BSYNC B0 ;  /* 0x0000000000007941 */ /* 0x000fea0003800000 */
.L_x_35495:
        /* <DEDUP_REMOVED lines=12> */
.L_x_35499:
        /* <DEDUP_REMOVED lines=12> */
.L_x_35502:
[----:B------:R-:W-:Y:S02]  /*107c0*/  IMAD.MOV.U32 R156, RZ, RZ, R186 ;  /* 0x000000ffff9c7224 */ /* 0x000fe400078e00ba */
.L_x_35503:
[----:B------:R-:W-:Y:S05]  /*107d0*/  BSYNC B0 ;  /* 0x0000000000007941 */ /* 0x000fea0003800000 */
.L_x_35501:
        /* <DEDUP_REMOVED lines=16> */
.L_x_35507:
[----:B------:R-:W-:Y:S05]  /*108e0*/  BSYNC B1 ;  /* 0x0000000000017941 */ /* 0x000fea0003800000 */
.L_x_35506:
        /* <DEDUP_REMOVED lines=44> */
.L_x_35505:
[----:B------:R-:W-:Y:S05]  /*10bb0*/  BSYNC B0 ;  /* 0x0000000000007941 */ /* 0x000fea0003800000 */
.L_x_35504:
        /* <DEDUP_REMOVED lines=9> */
.L_x_35500:
        /* <DEDUP_REMOVED lines=12> */
.L_x_35509:
[----:B------:R-:W-:Y:S02]  /*10d10*/  IMAD.MOV.U32 R156, RZ, RZ, R186 ;  /* 0x000000ffff9c7224 */ /* 0x000fe400078e00ba */
.L_x_35510:
[----:B------:R-:W-:Y:S05]  /*10d20*/  BSYNC B0 ;  /* 0x0000000000007941 */ /* 0x000fea0003800000 */
.L_x_35508:
        /* <DEDUP_REMOVED lines=16> */
.L_x_35514:
[----:B------:R-:W-:Y:S05]  /*10e30*/  BSYNC B1 ;  /* 0x0000000000017941 */ /* 0x000fea0003800000 */
.L_x_35513:
        /* <DEDUP_REMOVED lines=44> */
.L_x_35512:
[----:B------:R-:W-:Y:S05]  /*11100*/  BSYNC B0 ;  /* 0x0000000000007941 */ /* 0x000fea0003800000 */
.L_x_35511:
        /* <DEDUP_REMOVED lines=13> */
.L_x_35515:
        /* <DEDUP_REMOVED lines=12> */
.L_x_35518:
[----:B------:R-:W-:Y:S02]  /*112a0*/  MOV R156, R186 ;  /* 0x000000ba009c7202 */ /* 0x000fe40000000f00 */
.L_x_35519:
[----:B------:R-:W-:Y:S05]  /*112b0*/  BSYNC B0 ;  /* 0x0000000000007941 */ /* 0x000fea0003800000 */
.L_x_35517:
        /* <DEDUP_REMOVED lines=18> */
.L_x_35523:
[----:B------:R-:W-:Y:S05]  /*113e0*/  BSYNC B1 ;  /* 0x0000000000017941 */ /* 0x000fea0003800000 */
.L_x_35522:
        /* <DEDUP_REMOVED lines=43> */
.L_x_35521:
[----:B------:R-:W-:Y:S05]  /*116a0*/  BSYNC B0 ;  /* 0x0000000000007941 */ /* 0x000fea0003800000 */
.L_x_35520:
        /* <DEDUP_REMOVED lines=9> */
.L_x_35516:
        /* <DEDUP_REMOVED lines=49> */
.L_x_35524:
        /* <DEDUP_REMOVED lines=16> */
.L_x_35526:
[----:B-1----:R-:W-:Y:S02]  /*11b50*/  MOV R161, R186 ;  /* 0x000000ba00a17202 */ /* 0x002fe40000000f00 */
.L_x_35527:
[----:B------:R-:W-:Y:S05]  /*11b60*/  BSYNC B0 ;  /* 0x0000000000007941 */ /* 0x000fea0003800000 */
.L_x_35525:
        /* <DEDUP_REMOVED lines=16> */
.L_x_35531:
[----:B------:R-:W-:Y:S05]  /*11c70*/  BSYNC B1 ;  /* 0x0000000000017941 */ /* 0x000fea0003800000 */
.L_x_35530:
        /* <DEDUP_REMOVED lines=44> */
.L_x_35529:
[----:B------:R-:W-:Y:S05]  /*11f40*/  BSYNC B0 ;  /* 0x0000000000007941 */ /* 0x000fea0003800000 */
.L_x_35528:
        /* <DEDUP_REMOVED lines=15> */
.L_x_35532:
        /* <DEDUP_REMOVED lines=12> */
.L_x_35535:
[----:B------:R-:W-:Y:S02]  /*12100*/  IMAD.MOV.U32 R162, RZ, RZ, R186 ;  /* 0x000000ffffa27224 */ /* 0x000fe400078e00ba */
.L_x_35536:
[----:B------:R-:W-:Y:S05]  /*12110*/  BSYNC B0 ;  /* 0x0000000000007941 */ /* 0x000fea0003800000 */
.L_x_35534:
        /* <DEDUP_REMOVED lines=16> */
.L_x_35540:
[----:B------:R-:W-:Y:S05]  /*12220*/  BSYNC B1 ;  /* 0x0000000000017941 */ /* 0x000fea0003800000 */
.L_x_35539:
        /* <DEDUP_REMOVED lines=44> */
.L_x_35538:
[----:B------:R-:W-:Y:S05]  /*124f0*/  BSYNC B0 ;  /* 0x0000000000007941 */ /* 0x000fea0003800000 */
.L_x_35537:
        /* <DEDUP_REMOVED lines=9> */
.L_x_35533:
        /* <DEDUP_REMOVED lines=12> */
.L_x_35542:
[----:B------:R-:W-:Y:S02]  /*12650*/  IMAD.MOV.U32 R162, RZ, RZ, R186 ;  /* 0x000000ffffa27224 */ /* 0x000fe400078e00ba */
.L_x_35543:
[----:B------:R-:W-:Y:S05]  /*12660*/  BSYNC B0 ;  /* 0x0000000000007941 */ /* 0x000fea0003800000 */
.L_x_35541:
        /* <DEDUP_REMOVED lines=16> */
.L_x_35547:
[----:B------:R-:W-:Y:S05]  /*12770*/  BSYNC B1 ;  /* 0x0000000000017941 */ /* 0x000fea0003800000 */
.L_x_35546:
        /* <DEDUP_REMOVED lines=44> */
.L_x_35545:
[----:B------:R-:W-:Y:S05]  /*12a40*/  BSYNC B0 ;  /* 0x0000000000007941 */ /* 0x000fea0003800000 */
.L_x_35544:
        /* <DEDUP_REMOVED lines=14> */
.L_x_35548:
        /* <DEDUP_REMOVED lines=12> */
.L_x_35551:
[----:B------:R-:W-:Y:S02]  /*12bf0*/  IMAD.MOV.U32 R152, RZ, RZ, R186 ;  /* 0x000000ffff987224 */ /* 0x000fe400078e00ba */
.L_x_35552:
[----:B------:R-:W-:Y:S05]  /*12c00*/  BSYNC B0 ;  /* 0x0000000000007941 */ /* 0x000fea0003800000 */
.L_x_35550:
        /* <DEDUP_REMOVED lines=16> */
.L_x_35556:
[----:B------:R-:W-:Y:S05]  /*12d10*/  BSYNC B1 ;  /* 0x0000000000017941 */ /* 0x000fea0003800000 */
.L_x_35555:
        /* <DEDUP_REMOVED lines=44> */
.L_x_35554:
[----:B------:R-:W-:Y:S05]  /*12fe0*/  BSYNC B0 ;  /* 0x0000000000007941 */ /* 0x000fea0003800000 */
.L_x_35553:
        /* <DEDUP_REMOVED lines=9> */
.L_x_35549:
        /* <DEDUP_REMOVED lines=12> */
.L_x_35558:
[----:B------:R-:W-:Y:S02]  /*13140*/  IMAD.MOV.U32 R152, RZ, RZ, R186 ;  /* 0x000000ffff987224 */ /* 0x000fe400078e00ba */
.L_x_35559:
[----:B------:R-:W-:Y:S05]  /*13150*/  BSYNC B0 ;  /* 0x0000000000007941 */ /* 0x000fea0003800000 */
.L_x_35557:
        /* <DEDUP_REMOVED lines=16> */
.L_x_35563:
[----:B------:R-:W-:Y:S05]  /*13260*/  BSYNC B1 ;  /* 0x0000000000017941 */ /* 0x000fea0003800000 */
.L_x_35562:
        /* <DEDUP_REMOVED lines=44> */
.L_x_35561:
[----:B------:R-:W-:Y:S05]  /*13530*/  BSYNC B0 ;  /* 0x0000000000007941 */ /* 0x000fea0003800000 */
.L_x_35560:
        /* <DEDUP_REMOVED lines=14> */
.L_x_35564:
        /* <DEDUP_REMOVED lines=12> */
.L_x_35567:
[----:B------:R-:W-:Y:S02]  /*136e0*/  IMAD.MOV.U32 R164, RZ, RZ, R186 ;  /* 0x000000ffffa47224 */ /* 0x000fe400078e00ba */
.L_x_35568:
[----:B------:R-:W-:Y:S05]  /*136f0*/  BSYNC B0 ;  /* 0x0000000000007941 */ /* 0x000fea0003800000 */
.L_x_35566:
        /* <DEDUP_REMOVED lines=16> */
.L_x_35572:
[----:B------:R-:W-:Y:S05]  /*13800*/  BSYNC B1 ;  /* 0x0000000000017941 */ /* 0x000fea0003800000 */
.L_x_35571:
        /* <DEDUP_REMOVED lines=44> */
.L_x_35570:
[----:B------:R-:W-:Y:S05]  /*13ad0*/  BSYNC B0 ;  /* 0x0000000000007941 */ /* 0x000fea0003800000 */
.L_x_35569:
        /* <DEDUP_REMOVED lines=9> */
.L_x_35565:
        /* <DEDUP_REMOVED lines=12> */
.L_x_35574:
[----:B------:R-:W-:Y:S02]  /*13c30*/  IMAD.MOV.U32 R164, RZ, RZ, R186 ;  /* 0x000000ffffa47224 */ /* 0x000fe400078e00ba */
.L_x_35575:
[----:B------:R-:W-:Y:S05]  /*13c40*/  BSYNC B0 ;  /* 0x0000000000007941 */ /* 0x000fea0003800000 */
.L_x_35573:
        /* <DEDUP_REMOVED lines=16> */
.L_x_35579:
[----:B------:R-:W-:Y:S05]  /*13d50*/  BSYNC B1 ;  /* 0x0000000000017941 */ /* 0x000fea0003800000 */
.L_x_35578:
        /* <DEDUP_REMOVED lines=44> */
.L_x_35577:
[----:B------:R-:W-:Y:S05]  /*14020*/  BSYNC B0 ;  /* 0x0000000000007941 */ /* 0x000fea0003800000 */
.L_x_35576:
        /* <DEDUP_REMOVED lines=12> */
.L_x_35580:
        /* <DEDUP_REMOVED lines=12> */
.L_x_35583:
[----:B------:R-:W-:Y:S02]  /*141b0*/  IMAD.MOV.U32 R162, RZ, RZ, R186 ;  /* 0x000000ffffa27224 */ /* 0x000fe400078e00ba */
.L_x_35584:
[----:B------:R-:W-:Y:S05]  /*141c0*/  BSYNC B0 ;  /* 0x0000000000007941 */ /* 0x000fea0003800000 */
.L_x_35582:
        /* <DEDUP_REMOVED lines=16> */
.L_x_35588:
[----:B------:R-:W-:Y:S05]  /*142d0*/  BSYNC B1 ;  /* 0x0000000000017941 */ /* 0x000fea0003800000 */
.L_x_35587:
        /* <DEDUP_REMOVED lines=44> */
.L_x_35586:
[----:B------:R-:W-:Y:S05]  /*145a0*/  BSYNC B0 ;  /* 0x0000000000007941 */ /* 0x000fea0003800000 */
.L_x_35585:
        /* <DEDUP_REMOVED lines=9> */
.L_x_35581:
        /* <DEDUP_REMOVED lines=12> */
.L_x_35590:
[----:B------:R-:W-:Y:S02]  /*14700*/  IMAD.MOV.U32 R162, RZ, RZ, R186 ;  /* 0x000000ffffa27224 */ /* 0x000fe400078e00ba */
.L_x_35591:
[----:B------:R-:W-:Y:S05]  /*14710*/  BSYNC B0 ;  /* 0x0000000000007941 */ /* 0x000fea0003800000 */
.L_x_35589:
        /* <DEDUP_REMOVED lines=16> */
.L_x_35595:
[----:B------:R-:W-:Y:S05]  /*14820*/  BSYNC B1 ;  /* 0x0000000000017941 */ /* 0x000fea0003800000 */
.L_x_35594:
        /* <DEDUP_REMOVED lines=44> */
.L_x_35593:
[----:B------:R-:W-:Y:S05]  /*14af0*/  BSYNC B0 ;  /* 0x0000000000007941 */ /* 0x000fea0003800000 */
.L_x_35592:
        /* <DEDUP_REMOVED lines=12> */
.L_x_35596:
        /* <DEDUP_REMOVED lines=12> */
.L_x_35599:
[----:B------:R-:W-:Y:S02]  /*14c80*/  MOV R164, R186 ;  /* 0x000000ba00a47202 */ /* 0x000fe40000000f00 */
.L_x_35600:
[----:B------:R-:W-:Y:S05]  /*14c90*/  BSYNC B0 ;  /* 0x0000000000007941 */ /* 0x000fea0003800000 */
.L_x_35598:
        /* <DEDUP_REMOVED lines=16> */
.L_x_35604:
[----:B------:R-:W-:Y:S05]  /*14da0*/  BSYNC B1 ;  /* 0x0000000000017941 */ /* 0x000fea0003800000 */
.L_x_35603:
        /* <DEDUP_REMOVED lines=44> */
.L_x_35602:
[----:B------:R-:W-:Y:S05]  /*15070*/  BSYNC B0 ;  /* 0x0000000000007941 */ /* 0x000fea0003800000 */
.L_x_35601:
        /* <DEDUP_REMOVED lines=9> */
.L_x_35597:
        /* <DEDUP_REMOVED lines=12> */
.L_x_35606:
[----:B------:R-:W-:Y:S02]  /*151d0*/  MOV R164, R186 ;  /* 0x000000ba00a47202 */ /* 0x000fe40000000f00 */
.L_x_35607:
[----:B------:R-:W-:Y:S05]  /*151e0*/  BSYNC B0 ;  /* 0x0000000000007941 */ /* 0x000fea0003800000 */
.L_x_35605:
        /* <DEDUP_REMOVED lines=16> */
.L_x_35611:
[----:B------:R-:W-:Y:S05]  /*152f0*/  BSYNC B1 ;  /* 0x0000000000017941 */ /* 0x000fea0003800000 */
.L_x_35610:
        /* <DEDUP_REMOVED lines=44> */
.L_x_35609:
[----:B------:R-:W-:Y:S05]  /*155c0*/  BSYNC B0 ;  /* 0x0000000000007941 */ /* 0x000fea0003800000 */
.L_x_35608:
        /* <DEDUP_REMOVED lines=12> */
.L_x_35612:
        /* <DEDUP_REMOVED lines=12> */
.L_x_35615:
[----:B------:R-:W-:Y:S02]  /*15750*/  IMAD.MOV.U32 R164, RZ, RZ, R186 ;  /* 0x000000ffffa47224 */ /* 0x000fe400078e00ba */
.L_x_35616:
[----:B------:R-:W-:Y:S05]  /*15760*/  BSYNC B0 ;  /* 0x0000000000007941 */ /* 0x000fea0003800000 */
.L_x_35614:
        /* <DEDUP_REMOVED lines=16> */
.L_x_35620:
[----:B------:R-:W-:Y:S05]  /*15870*/  BSYNC B1 ;  /* 0x0000000000017941 */ /* 0x000fea0003800000 */
.L_x_35619:
        /* <DEDUP_REMOVED lines=44> */
.L_x_35618:
[----:B------:R-:W-:Y:S05]  /*15b40*/  BSYNC B0 ;  /* 0x0000000000007941 */ /* 0x000fea0003800000 */
.L_x_35617:
        /* <DEDUP_REMOVED lines=9> */
.L_x_35613:
        /* <DEDUP_REMOVED lines=12> */
.L_x_35622:
[----:B------:R-:W-:Y:S02]  /*15ca0*/  IMAD.MOV.U32 R164, RZ, RZ, R186 ;  /* 0x000000ffffa47224 */ /* 0x000fe400078e00ba */
.L_x_35623:
[----:B------:R-:W-:Y:S05]  /*15cb0*/  BSYNC B0 ;  /* 0x0000000000007941 */ /* 0x000fea0003800000 */
.L_x_35621:
        /* <DEDUP_REMOVED lines=16> */
.L_x_35627:
[----:B------:R-:W-:Y:S05]  /*15dc0*/  BSYNC B1 ;  /* 0x0000000000017941 */ /* 0x000fea0003800000 */
.L_x_35626:
        /* <DEDUP_REMOVED lines=44> */
.L_x_35625:
[----:B------:R-:W-:Y:S05]  /*16090*/  BSYNC B0 ;  /* 0x0000000000007941 */ /* 0x000fea0003800000 */
.L_x_35624:
        /* <DEDUP_REMOVED lines=12> */
.L_x_35628:
        /* <DEDUP_REMOVED lines=12> */
.L_x_35631:
[----:B------:R-:W-:Y:S02]  /*16220*/  IMAD.MOV.U32 R164, RZ, RZ, R186 ;  /* 0x000000ffffa47224 */ /* 0x000fe400078e00ba */
.L_x_35632:
[----:B------:R-:W-:Y:S05]  /*16230*/  BSYNC B0 ;  /* 0x0000000000007941 */ /* 0x000fea0003800000 */
.L_x_35630:
        /* <DEDUP_REMOVED lines=16> */
.L_x_35636:
[----:B------:R-:W-:Y:S05]  /*16340*/  BSYNC B1 ;  /* 0x0000000000017941 */ /* 0x000fea0003800000 */
.L_x_35635:
        /* <DEDUP_REMOVED lines=44> */
.L_x_35634:
[----:B------:R-:W-:Y:S05]  /*16610*/  BSYNC B0 ;  /* 0x0000000000007941 */ /* 0x000fea0003800000 */
.L_x_35633:
        /* <DEDUP_REMOVED lines=9> */
.L_x_35629:
        /* <DEDUP_REMOVED lines=12> */
.L_x_35638:
[----:B------:R-:W-:Y:S02]  /*16770*/  IMAD.MOV.U32 R164, RZ, RZ, R186 ;  /* 0x000000ffffa47224 */ /* 0x000fe400078e00ba */
.L_x_35639:
[----:B------:R-:W-:Y:S05]  /*16780*/  BSYNC B0 ;  /* 0x0000000000007941 */ /* 0x000fea0003800000 */
.L_x_35637:
        /* <DEDUP_REMOVED lines=16> */
.L_x_35643:
[----:B------:R-:W-:Y:S05]  /*16890*/  BSYNC B1 ;  /* 0x0000000000017941 */ /* 0x000fea0003800000 */
.L_x_35642:
        /* <DEDUP_REMOVED lines=44> */
.L_x_35641:
[----:B------:R-:W-:Y:S05]  /*16b60*/  BSYNC B0 ;  /* 0x0000000000007941 */ /* 0x000fea0003800000 */
.L_x_35640:
        /* <DEDUP_REMOVED lines=13> */
.L_x_35644:
        /* <DEDUP_REMOVED lines=12> */
.L_x_35647:
[----:B------:R-:W-:Y:S02]  /*16d00*/  IMAD.MOV.U32 R164, RZ, RZ, R186 ;  /* 0x000000ffffa47224 */ /* 0x000fe400078e00ba */
.L_x_35648:
[----:B------:R-:W-:Y:S05]  /*16d10*/  BSYNC B0 ;  /* 0x0000000000007941 */ /* 0x000fea0003800000 */
.L_x_35646:
        /* <DEDUP_REMOVED lines=18> */
.L_x_35652:
[----:B------:R-:W-:Y:S05]  /*16e40*/  BSYNC B1 ;  /* 0x0000000000017941 */ /* 0x000fea0003800000 */
.L_x_35651:
        /* <DEDUP_REMOVED lines=43> */
.L_x_35650:
[----:B------:R-:W-:Y:S05]  /*17100*/  BSYNC B0 ;  /* 0x0000000000007941 */ /* 0x000fea0003800000 */
.L_x_35649:
        /* <DEDUP_REMOVED lines=9> */
.L_x_35645:
        /* <DEDUP_REMOVED lines=49> */
.L_x_35653:
        /* <DEDUP_REMOVED lines=16> */
.L_x_35655:
[----:B-1----:R-:W-:Y:S02]  /*175b0*/  IMAD.MOV.U32 R169, RZ, RZ, R186 ;  /* 0x000000ffffa97224 */ /* 0x002fe400078e00ba */
.L_x_35656:
[----:B------:R-:W-:Y:S05]  /*175c0*/  BSYNC B0 ;  /* 0x0000000000007941 */ /* 0x000fea0003800000 */
.L_x_35654:
        /* <DEDUP_REMOVED lines=16> */
.L_x_35660:
[----:B------:R-:W-:Y:S05]  /*176d0*/  BSYNC B1 ;  /* 0x0000000000017941 */ /* 0x000fea0003800000 */
.L_x_35659:
        /* <DEDUP_REMOVED lines=44> */
.L_x_35658:
[----:B------:R-:W-:Y:S05]  /*179a0*/  BSYNC B0 ;  /* 0x0000000000007941 */ /* 0x000fea0003800000 */
.L_x_35657:
        /* <DEDUP_REMOVED lines=15> */
.L_x_35661:
        /* <DEDUP_REMOVED lines=12> */
.L_x_35664:
[----:B------:R-:W-:Y:S02]  /*17b60*/  IMAD.MOV.U32 R170, RZ, RZ, R186 ;  /* 0x000000ffffaa7224 */ /* 0x000fe400078e00ba */
.L_x_35665:
[----:B------:R-:W-:Y:S05]  /*17b70*/  BSYNC B0 ;  /* 0x0000000000007941 */ /* 0x000fea0003800000 */
.L_x_35663:
        /* <DEDUP_REMOVED lines=16> */
.L_x_35669:
[----:B------:R-:W-:Y:S05]  /*17c80*/  BSYNC B1 ;  /* 0x0000000000017941 */ /* 0x000fea0003800000 */
.L_x_35668:
        /* <DEDUP_REMOVED lines=44> */
.L_x_35667:
[----:B------:R-:W-:Y:S05]  /*17f50*/  BSYNC B0 ;  /* 0x0000000000007941 */ /* 0x000fea0003800000 */
.L_x_35666:
        /* <DEDUP_REMOVED lines=9> */
.L_x_35662:
        /* <DEDUP_REMOVED lines=12> */
.L_x_35671:
[----:B------:R-:W-:Y:S02]  /*180b0*/  IMAD.MOV.U32 R170, RZ, RZ, R186 ;  /* 0x000000ffffaa7224 */ /* 0x000fe400078e00ba */
.L_x_35672:
[----:B------:R-:W-:Y:S05]  /*180c0*/  BSYNC B0 ;  /* 0x0000000000007941 */ /* 0x000fea0003800000 */
.L_x_35670:
        /* <DEDUP_REMOVED lines=16> */
.L_x_35676:
[----:B------:R-:W-:Y:S05]  /*181d0*/  BSYNC B1 ;  /* 0x0000000000017941 */ /* 0x000fea0003800000 */
.L_x_35675:
        /* <DEDUP_REMOVED lines=44> */
.L_x_35674:
[----:B------:R-:W-:Y:S05]  /*184a0*/  BSYNC B0 ;  /* 0x0000000000007941 */ /* 0x000fea0003800000 */
.L_x_35673:
        /* <DEDUP_REMOVED lines=14> */
.L_x_35677:
        /* <DEDUP_REMOVED lines=12> */
.L_x_35680:
[----:B------:R-:W-:Y:S02]  /*18650*/  MOV R160, R186 ;  /* 0x000000ba00a07202 */ /* 0x000fe40000000f00 */
.L_x_35681:
[----:B------:R-:W-:Y:S05]  /*18660*/  BSYNC B0 ;  /* 0x0000000000007941 */ /* 0x000fea0003800000 */
.L_x_35679:
        /* <DEDUP_REMOVED lines=16> */
.L_x_35685:
[----:B------:R-:W-:Y:S05]  /*18770*/  BSYNC B1 ;  /* 0x0000000000017941 */ /* 0x000fea0003800000 */
.L_x_35684:
        /* <DEDUP_REMOVED lines=44> */
.L_x_35683:
[----:B------:R-:W-:Y:S05]  /*18a40*/  BSYNC B0 ;  /* 0x0000000000007941 */ /* 0x000fea0003800000 */
.L_x_35682:
        /* <DEDUP_REMOVED lines=9> */
.L_x_35678:
        /* <DEDUP_REMOVED lines=12> */
.L_x_35687:
[----:B------:R-:W-:Y:S02]  /*18ba0*/  MOV R170, R186 ;  /* 0x000000ba00aa7202 */ /* 0x000fe40000000f00 */
.L_x_35688:
[----:B------:R-:W-:Y:S05]  /*18bb0*/  BSYNC B0 ;  /* 0x0000000000007941 */ /* 0x000fea0003800000 */
.L_x_35686:
        /* <DEDUP_REMOVED lines=16> */
.L_x_35692:
[----:B------:R-:W-:Y:S05]  /*18cc0*/  BSYNC B1 ;  /* 0x0000000000017941 */ /* 0x000fea0003800000 */
.L_x_35691:
        /* <DEDUP_REMOVED lines=44> */
.L_x_35690:
[----:B------:R-:W-:Y:S05]  /*18f90*/  BSYNC B0 ;  /* 0x0000000000007941 */ /* 0x000fea0003800000 */
.L_x_35689:
        /* <DEDUP_REMOVED lines=14> */
.L_x_35693:
        /* <DEDUP_REMOVED lines=12> */
.L_x_35696:
[----:B------:R-:W-:Y:S02]  /*19140*/  IMAD.MOV.U32 R173, RZ, RZ, R186 ;  /* 0x000000ffffad7224 */ /* 0x000fe400078e00ba */
.L_x_35697:
[----:B------:R-:W-:Y:S05]  /*19150*/  BSYNC B0 ;  /* 0x0000000000007941 */ /* 0x000fea0003800000 */
.L_x_35695:
        /* <DEDUP_REMOVED lines=16> */
.L_x_35701:
[----:B------:R-:W-:Y:S05]  /*19260*/  BSYNC B1 ;  /* 0x0000000000017941 */ /* 0x000fea0003800000 */
.L_x_35700:
        /* <DEDUP_REMOVED lines=44> */
.L_x_35699:
[----:B------:R-:W-:Y:S05]  /*19530*/  BSYNC B0 ;  /* 0x0000000000007941 */ /* 0x000fea0003800000 */
.L_x_35698:
        /* <DEDUP_REMOVED lines=9> */
.L_x_35694:
        /* <DEDUP_REMOVED lines=12> */
.L_x_35703:
[----:B------:R-:W-:Y:S02]  /*19690*/  IMAD.MOV.U32 R160, RZ, RZ, R186 ;  /* 0x000000ffffa07224 */ /* 0x000fe400078e00ba */
.L_x_35704:
[----:B------:R-:W-:Y:S05]  /*196a0*/  BSYNC B0 ;  /* 0x0000000000007941 */ /* 0x000fea0003800000 */
.L_x_35702:
        /* <DEDUP_REMOVED lines=16> */
.L_x_35708:
[----:B------:R-:W-:Y:S05]  /*197b0*/  BSYNC B1 ;  /* 0x0000000000017941 */ /* 0x000fea0003800000 */
.L_x_35707:
        /* <DEDUP_REMOVED lines=44> */
.L_x_35706:
[----:B------:R-:W-:Y:S05]  /*19a80*/  BSYNC B0 ;  /* 0x0000000000007941 */ /* 0x000fea0003800000 */
.L_x_35705:
        /* <DEDUP_REMOVED lines=12> */
.L_x_35709:
        /* <DEDUP_REMOVED lines=12> */
.L_x_35712:
[----:B------:R-:W-:Y:S02]  /*19c10*/  IMAD.MOV.U32 R170, RZ, RZ, R186 ;  /* 0x000000ffffaa7224 */ /* 0x000fe400078e00ba */
.L_x_35713:
[----:B------:R-:W-:Y:S05]  /*19c20*/  BSYNC B0 ;  /* 0x0000000000007941 */ /* 0x000fea0003800000 */
.L_x_35711:
        /* <DEDUP_REMOVED lines=16> */
.L_x_35717:
[----:B------:R-:W-:Y:S05]  /*19d30*/  BSYNC B1 ;  /* 0x0000000000017941 */ /* 0x000fea0003800000 */
.L_x_35716:
        /* <DEDUP_REMOVED lines=44> */
.L_x_35715:
[----:B------:R-:W-:Y:S05]  /*1a000*/  BSYNC B0 ;  /* 0x0000000000007941 */ /* 0x000fea0003800000 */
.L_x_35714:
        /* <DEDUP_REMOVED lines=9> */
.L_x_35710:
        /* <DEDUP_REMOVED lines=12> */
.L_x_35719:
[----:B------:R-:W-:Y:S02]  /*1a160*/  IMAD.MOV.U32 R161, RZ, RZ, R186 ;  /* 0x000000ffffa17224 */ /* 0x000fe400078e00ba */
.L_x_35720:
[----:B------:R-:W-:Y:S05]  /*1a170*/  BSYNC B0 ;  /* 0x0000000000007941 */ /* 0x000fea0003800000 */
.L_x_35718:
        /* <DEDUP_REMOVED lines=16> */
.L_x_35724:
[----:B------:R-:W-:Y:S05]  /*1a280*/  BSYNC B1 ;  /* 0x0000000000017941 */ /* 0x000fea0003800000 */
.L_x_35723:
        /* <DEDUP_REMOVED lines=44> */
.L_x_35722:
[----:B------:R-:W-:Y:S05]  /*1a550*/  BSYNC B0 ;  /* 0x0000000000007941 */ /* 0x000fea0003800000 */
.L_x_35721:
        /* <DEDUP_REMOVED lines=12> */
.L_x_35725:
        /* <DEDUP_REMOVED lines=12> */
.L_x_35728:
[----:B------:R-:W-:Y:S02]  /*1a6e0*/  IMAD.MOV.U32 R161, RZ, RZ, R186 ;  /* 0x000000ffffa17224 */ /* 0x000fe400078e00ba */
.L_x_35729:
[----:B------:R-:W-:Y:S05]  /*1a6f0*/  BSYNC B0 ;  /* 0x0000000000007941 */ /* 0x000fea0003800000 */
.L_x_35727:
        /* <DEDUP_REMOVED lines=16> */
.L_x_35733:
[----:B------:R-:W-:Y:S05]  /*1a800*/  BSYNC B1 ;  /* 0x0000000000017941 */ /* 0x000fea0003800000 */
.L_x_35732:
        /* <DEDUP_REMOVED lines=44> */
.L_x_35731:
[----:B------:R-:W-:Y:S05]  /*1aad0*/  BSYNC B0 ;  /* 0x0000000000007941 */ /* 0x000fea0003800000 */
.L_x_35730:
        /* <DEDUP_REMOVED lines=9> */
.L_x_35726:
        /* <DEDUP_REMOVED lines=12> */
.L_x_35735:
[----:B------:R-:W-:Y:S02]  /*1ac30*/  IMAD.MOV.U32 R164, RZ, RZ, R186 ;  /* 0x000000ffffa47224 */ /* 0x000fe400078e00ba */
.L_x_35736:
[----:B------:R-:W-:Y:S05]  /*1ac40*/  BSYNC B0 ;  /* 0x0000000000007941 */ /* 0x000fea0003800000 */
.L_x_35734:
        /* <DEDUP_REMOVED lines=16> */
.L_x_35740:
[----:B------:R-:W-:Y:S05]  /*1ad50*/  BSYNC B1 ;  /* 0x0000000000017941 */ /* 0x000fea0003800000 */
.L_x_35739:
        /* <DEDUP_REMOVED lines=44> */
.L_x_35738:
[----:B------:R-:W-:Y:S05]  /*1b020*/  BSYNC B0 ;  /* 0x0000000000007941 */ /* 0x000fea0003800000 */
.L_x_35737:
        /* <DEDUP_REMOVED lines=12> */
.L_x_35741:
        /* <DEDUP_REMOVED lines=12> */
.L_x_35744:
[----:B------:R-:W-:Y:S02]  /*1b1b0*/  IMAD.MOV.U32 R162, RZ, RZ, R186 ;  /* 0x000000ffffa27224 */ /* 0x000fe400078e00ba */
.L_x_35745:
[----:B------:R-:W-:Y:S05]  /*1b1c0*/  BSYNC B0 ;  /* 0x0000000000007941 */ /* 0x000fea0003800000 */
.L_x_35743:
        /* <DEDUP_REMOVED lines=16> */
.L_x_35749:
[----:B------:R-:W-:Y:S05]  /*1b2d0*/  BSYNC B1 ;  /* 0x0000000000017941 */ /* 0x000fea0003800000 */
.L_x_35748:
        /* <DEDUP_REMOVED lines=44> */
.L_x_35747:
[----:B------:R-:W-:Y:S05]  /*1b5a0*/  BSYNC B0 ;  /* 0x0000000000007941 */ /* 0x000fea0003800000 */
.L_x_35746:
        /* <DEDUP_REMOVED lines=9> */
.L_x_35742:
        /* <DEDUP_REMOVED lines=12> */
.L_x_35751:
[----:B------:R-:W-:Y:S02]  /*1b700*/  IMAD.MOV.U32 R164, RZ, RZ, R186 ;  /* 0x000000ffffa47224 */ /* 0x000fe400078e00ba */
.L_x_35752:
[----:B------:R-:W-:Y:S05]  /*1b710*/  BSYNC B0 ;  /* 0x0000000000007941 */ /* 0x000fea0003800000 */
.L_x_35750:
        /* <DEDUP_REMOVED lines=16> */
.L_x_35756:
[----:B------:R-:W-:Y:S05]  /*1b820*/  BSYNC B1 ;  /* 0x0000000000017941 */ /* 0x000fea0003800000 */
.L_x_35755:
        /* <DEDUP_REMOVED lines=44> */
.L_x_35754:
[----:B------:R-:W-:Y:S05]  /*1baf0*/  BSYNC B0 ;  /* 0x0000000000007941 */ /* 0x000fea0003800000 */
.L_x_35753:
        /* <DEDUP_REMOVED lines=12> */
.L_x_35757:
        /* <DEDUP_REMOVED lines=12> */
.L_x_35760:
[----:B------:R-:W-:Y:S02]  /*1bc80*/  MOV R164, R186 ;  /* 0x000000ba00a47202 */ /* 0x000fe40000000f00 */
.L_x_35761:
[----:B------:R-:W-:Y:S05]  /*1bc90*/  BSYNC B0 ;  /* 0x0000000000007941 */ /* 0x000fea0003800000 */
.L_x_35759:
        /* <DEDUP_REMOVED lines=16> */
.L_x_35765:
[----:B------:R-:W-:Y:S05]  /*1bda0*/  BSYNC B1 ;  /* 0x0000000000017941 */ /* 0x000fea0003800000 */
.L_x_35764:
        /* <DEDUP_REMOVED lines=44> */
.L_x_35763:
[----:B------:R-:W-:Y:S05]  /*1c070*/  BSYNC B0 ;  /* 0x0000000000007941 */ /* 0x000fea0003800000 */
.L_x_35762:
        /* <DEDUP_REMOVED lines=9> */
.L_x_35758:
        /* <DEDUP_REMOVED lines=12> */
.L_x_35767:
[----:B------:R-:W-:Y:S02]  /*1c1d0*/  MOV R164, R186 ;  /* 0x000000ba00a47202 */ /* 0x000fe40000000f00 */
.L_x_35768:
[----:B------:R-:W-:Y:S05]  /*1c1e0*/  BSYNC B0 ;  /* 0x0000000000007941 */ /* 0x000fea0003800000 */
.L_x_35766:
        /* <DEDUP_REMOVED lines=16> */
.L_x_35772:
[----:B------:R-:W-:Y:S05]  /*1c2f0*/  BSYNC B1 ;  /* 0x0000000000017941 */ /* 0x000fea0003800000 */
.L_x_35771:
        /* <DEDUP_REMOVED lines=44> */
.L_x_35770:
[----:B------:R-:W-:Y:S05]  /*1c5c0*/  BSYNC B0 ;  /* 0x0000000000007941 */ /* 0x000fea0003800000 */
.L_x_35769:
        /* <DEDUP_REMOVED lines=13> */
.L_x_35773:
        /* <DEDUP_REMOVED lines=12> */
.L_x_35776:
[----:B------:R-:W-:Y:S02]  /*1c760*/  IMAD.MOV.U32 R164, RZ, RZ, R186 ;  /* 0x000000ffffa47224 */ /* 0x000fe400078e00ba */
.L_x_35777:
[----:B------:R-:W-:Y:S05]  /*1c770*/  BSYNC B0 ;  /* 0x0000000000007941 */ /* 0x000fea0003800000 */
.L_x_35775:
        /* <DEDUP_REMOVED lines=18> */
.L_x_35781:
[----:B------:R-:W-:Y:S05]  /*1c8a0*/  BSYNC B1 ;  /* 0x0000000000017941 */ /* 0x000fea0003800000 */
.L_x_35780:
        /* <DEDUP_REMOVED lines=43> */
.L_x_35779:
[----:B------:R-:W-:Y:S05]  /*1cb60*/  BSYNC B0 ;  /* 0x0000000000007941 */ /* 0x000fea0003800000 */
.L_x_35778:
        /* <DEDUP_REMOVED lines=9> */
.L_x_35774:
        /* <DEDUP_REMOVED lines=49> */
.L_x_35782:
        /* <DEDUP_REMOVED lines=16> */
.L_x_35784:
[----:B-1----:R-:W-:Y:S02]  /*1d010*/  IMAD.MOV.U32 R165, RZ, RZ, R186 ;  /* 0x000000ffffa57224 */ /* 0x002fe400078e00ba */
.L_x_35785:
[----:B------:R-:W-:Y:S05]  /*1d020*/  BSYNC B0 ;  /* 0x0000000000007941 */ /* 0x000fea0003800000 */
.L_x_35783:
        /* <DEDUP_REMOVED lines=16> */
.L_x_35789:
[----:B------:R-:W-:Y:S05]  /*1d130*/  BSYNC B1 ;  /* 0x0000000000017941 */ /* 0x000fea0003800000 */
.L_x_35788:
        /* <DEDUP_REMOVED lines=44> */
.L_x_35787:
[----:B------:R-:W-:Y:S05]  /*1d400*/  BSYNC B0 ;  /* 0x0000000000007941 */ /* 0x000fea0003800000 */
.L_x_35786:
        /* <DEDUP_REMOVED lines=15> */
.L_x_35790:
        /* <DEDUP_REMOVED lines=12> */
.L_x_35793:
[----:B------:R-:W-:Y:S02]  /*1d5c0*/  IMAD.MOV.U32 R165, RZ, RZ, R186 ;  /* 0x000000ffffa57224 */ /* 0x000fe400078e00ba */
.L_x_35794:
[----:B------:R-:W-:Y:S05]  /*1d5d0*/  BSYNC B0 ;  /* 0x0000000000007941 */ /* 0x000fea0003800000 */
.L_x_35792:
        /* <DEDUP_REMOVED lines=16> */
.L_x_35798:
[----:B------:R-:W-:Y:S05]  /*1d6e0*/  BSYNC B1 ;  /* 0x0000000000017941 */ /* 0x000fea0003800000 */
.L_x_35797:
        /* <DEDUP_REMOVED lines=44> */
.L_x_35796:
[----:B------:R-:W-:Y:S05]  /*1d9b0*/  BSYNC B0 ;  /* 0x0000000000007941 */ /* 0x000fea0003800000 */
.L_x_35795:
        /* <DEDUP_REMOVED lines=9> */
.L_x_35791:
        /* <DEDUP_REMOVED lines=12> */
.L_x_35800:
[----:B------:R-:W-:Y:S02]  /*1db10*/  IMAD.MOV.U32 R166, RZ, RZ, R186 ;  /* 0x000000ffffa67224 */ /* 0x000fe400078e00ba */
.L_x_35801:
[----:B------:R-:W-:Y:S05]  /*1db20*/  BSYNC B0 ;  /* 0x0000000000007941 */ /* 0x000fea0003800000 */
.L_x_35799:
        /* <DEDUP_REMOVED lines=16> */
.L_x_35805:
[----:B------:R-:W-:Y:S05]  /*1dc30*/  BSYNC B1 ;  /* 0x0000000000017941 */ /* 0x000fea0003800000 */
.L_x_35804:
[C---:B------:R-:W-:Y:S01]  /*1dc40*/  IMAD.HI.U32 R3, R181.reuse, -0x326172a9, RZ ;  /* 0xcd9e8d57b5037827 */ /* 0x040fe200078e00ff */
        /* <DEDUP_REMOVED lines=43> */
.L_x_35803:
[----:B------:R-:W-:Y:S05]  /*1df00*/  BSYNC B0 ;  /* 0x0000000000007941 */ /* 0x000fea0003800000 */
.L_x_35802:
        /* <DEDUP_REMOVED lines=14> */
.L_x_35806:
        /* <DEDUP_REMOVED lines=12> */
.L_x_35809:
[----:B------:R-:W-:Y:S02]  /*1e0b0*/  IMAD.MOV.U32 R166, RZ, RZ, R186 ;  /* 0x000000ffffa67224 */ /* 0x000fe400078e00ba */
.L_x_35810:
[----:B------:R-:W-:Y:S05]  /*1e0c0*/  BSYNC B0 ;  /* 0x0000000000007941 */ /* 0x000fea0003800000 */
.L_x_35808:
        /* <DEDUP_REMOVED lines=16> */
.L_x_35814:
[----:B------:R-:W-:Y:S05]  /*1e1d0*/  BSYNC B1 ;  /* 0x0000000000017941 */ /* 0x000fea0003800000 */
.L_x_35813:
        /* <DEDUP_REMOVED lines=44> */
.L_x_35812:
[----:B------:R-:W-:Y:S05]  /*1e4a0*/  BSYNC B0 ;  /* 0x0000000000007941 */ /* 0x000fea0003800000 */
.L_x_35811:
        /* <DEDUP_REMOVED lines=9> */
.L_x_35807:
        /* <DEDUP_REMOVED lines=12> */
.L_x_35816:
[----:B------:R-:W-:Y:S02]  /*1e600*/  IMAD.MOV.U32 R167, RZ, RZ, R186 ;  /* 0x000000ffffa77224 */ /* 0x000fe400078e00ba */
.L_x_35817:
[----:B------:R-:W-:Y:S05]  /*1e610*/  BSYNC B0 ;  /* 0x0000000000007941 */ /* 0x000fea0003800000 */
.L_x_35815:
        /* <DEDUP_REMOVED lines=16> */
.L_x_35821:
[----:B------:R-:W-:Y:S05]  /*1e720*/  BSYNC B1 ;  /* 0x0000000000017941 */ /* 0x000fea0003800000 */
.L_x_35820:
        /* <DEDUP_REMOVED lines=44> */
.L_x_35819:
[----:B------:R-:W-:Y:S05]  /*1e9f0*/  BSYNC B0 ;  /* 0x0000000000007941 */ /* 0x000fea0003800000 */
.L_x_35818:
        /* <DEDUP_REMOVED lines=14> */
.L_x_35822:
        /* <DEDUP_REMOVED lines=12> */
.L_x_35825:
[----:B------:R-:W-:Y:S02]  /*1eba0*/  IMAD.MOV.U32 R167, RZ, RZ, R186 ;  /* 0x000000ffffa77224 */ /* 0x000fe400078e00ba */
.L_x_35826:
[----:B------:R-:W-:Y:S05]  /*1ebb0*/  BSYNC B0 ;  /* 0x0000000000007941 */ /* 0x000fea0003800000 */
.L_x_35824:
        /* <DEDUP_REMOVED lines=16> */
.L_x_35830:
[----:B------:R-:W-:Y:S05]  /*1ecc0*/  BSYNC B1 ;  /* 0x0000000000017941 */ /* 0x000fea0003800000 */
.L_x_35829:
        /* <DEDUP_REMOVED lines=44> */
.L_x_35828:
[----:B------:R-:W-:Y:S05]  /*1ef90*/  BSYNC B0 ;  /* 0x0000000000007941 */ /* 0x000fea0003800000 */
.L_x_35827:
        /* <DEDUP_REMOVED lines=9> */
.L_x_35823:
        /* <DEDUP_REMOVED lines=12> */
.L_x_35832:
[----:B------:R-:W-:Y:S02]  /*1f0f0*/  IMAD.MOV.U32 R168, RZ, RZ, R186 ;  /* 0x000000ffffa87224 */ /* 0x000fe400078e00ba */
.L_x_35833:
[----:B------:R-:W-:Y:S05]  /*1f100*/  BSYNC B0 ;  /* 0x0000000000007941 */ /* 0x000fea0003800000 */
.L_x_35831:
        /* <DEDUP_REMOVED lines=16> */
.L_x_35837:
[----:B------:R-:W-:Y:S05]  /*1f210*/  BSYNC B1 ;  /* 0x0000000000017941 */ /* 0x000fea0003800000 */
.L_x_35836:
        /* <DEDUP_REMOVED lines=44> */
.L_x_35835:
[----:B------:R-:W-:Y:S05]  /*1f4e0*/  BSYNC B0 ;  /* 0x0000000000007941 */ /* 0x000fea0003800000 */
.L_x_35834:
        /* <DEDUP_REMOVED lines=12> */
.L_x_35838:
        /* <DEDUP_REMOVED lines=12> */
.L_x_35841:
[----:B------:R-:W-:Y:S02]  /*1f670*/  MOV R168, R186 ;  /* 0x000000ba00a87202 */ /* 0x000fe40000000f00 */
.L_x_35842:
[----:B------:R-:W-:Y:S05]  /*1f680*/  BSYNC B0 ;  /* 0x0000000000007941 */ /* 0x000fea0003800000 */
.L_x_35840:
        /* <DEDUP_REMOVED lines=16> */
.L_x_35846:
[----:B------:R-:W-:Y:S05]  /*1f790*/  BSYNC B1 ;  /* 0x0000000000017941 */ /* 0x000fea0003800000 */
.L_x_35845:
        /* <DEDUP_REMOVED lines=44> */
.L_x_35844:
[----:B------:R-:W-:Y:S05]  /*1fa60*/  BSYNC B0 ;  /* 0x0000000000007941 */ /* 0x000fea0003800000 */
.L_x_35843:
        /* <DEDUP_REMOVED lines=9> */
.L_x_35839:
        /* <DEDUP_REMOVED lines=12> */
.L_x_35848:
[----:B------:R-:W-:Y:S02]  /*1fbc0*/  MOV R169, R186 ;  /* 0x000000ba00a97202 */ /* 0x000fe40000000f00 */
.L_x_35849:
[----:B------:R-:W-:Y:S05]  /*1fbd0*/  BSYNC B0 ;  /* 0x0000000000007941 */ /* 0x000fea0003800000 */
.L_x_35847:
        /* <DEDUP_REMOVED lines=16> */
.L_x_35853:
[----:B------:R-:W-:Y:S05]  /*1fce0*/  BSYNC B1 ;  /* 0x0000000000017941 */ /* 0x000fea0003800000 */
.L_x_35852:
        /* <DEDUP_REMOVED lines=44> */
.L_x_35851:
[----:B------:R-:W-:Y:S05]  /*1ffb0*/  BSYNC B0 ;  /* 0x0000000000007941 */ /* 0x000fea0003800000 */
.L_x_35850:
        /* <DEDUP_REMOVED lines=12> */
.L_x_35854:
        /* <DEDUP_REMOVED lines=12> */
.L_x_35857:
[----:B------:R-:W-:Y:S02]  /*20140*/  IMAD.MOV.U32 R169, RZ, RZ, R186 ;  /* 0x000000ffffa97224 */ /* 0x000fe400078e00ba */
.L_x_35858:
[----:B------:R-:W-:Y:S05]  /*20150*/  BSYNC B0 ;  /* 0x0000000000007941 */ /* 0x000fea0003800000 */
.L_x_35856:
        /* <DEDUP_REMOVED lines=16> */
.L_x_35862:
[----:B------:R-:W-:Y:S05]  /*20260*/  BSYNC B1 ;  /* 0x0000000000017941 */ /* 0x000fea0003800000 */
.L_x_35861:
        /* <DEDUP_REMOVED lines=44> */
.L_x_35860:
[----:B------:R-:W-:Y:S05]  /*20530*/  BSYNC B0 ;  /* 0x0000000000007941 */ /* 0x000fea0003800000 */
.L_x_35859:
        /* <DEDUP_REMOVED lines=9> */
.L_x_35855:
        /* <DEDUP_REMOVED lines=12> */
.L_x_35864:
[----:B------:R-:W-:Y:S02]  /*20690*/  IMAD.MOV.U32 R173, RZ, RZ, R186 ;  /* 0x000000ffffad7224 */ /* 0x000fe400078e00ba */
.L_x_35865:
[----:B------:R-:W-:Y:S05]  /*206a0*/  BSYNC B0 ;  /* 0x0000000000007941 */ /* 0x000fea0003800000 */
.L_x_35863:
        /* <DEDUP_REMOVED lines=16> */
.L_x_35869:
[----:B------:R-:W-:Y:S05]  /*207b0*/  BSYNC B1 ;  /* 0x0000000000017941 */ /* 0x000fea0003800000 */
.L_x_35868:
        /* <DEDUP_REMOVED lines=44> */
.L_x_35867:
[----:B------:R-:W-:Y:S05]  /*20a80*/  BSYNC B0 ;  /* 0x0000000000007941 */ /* 0x000fea0003800000 */
.L_x_35866:
        /* <DEDUP_REMOVED lines=12> */
.L_x_35870:
        /* <DEDUP_REMOVED lines=12> */
.L_x_35873:
[----:B------:R-:W-:Y:S02]  /*20c10*/  IMAD.MOV.U32 R170, RZ, RZ, R186 ;  /* 0x000000ffffaa7224 */ /* 0x000fe400078e00ba */
.L_x_35874:
[----:B------:R-:W-:Y:S05]  /*20c20*/  BSYNC B0 ;  /* 0x0000000000007941 */ /* 0x000fea0003800000 */
.L_x_35872:
        /* <DEDUP_REMOVED lines=16> */
.L_x_35878:
[----:B------:R-:W-:Y:S05]  /*20d30*/  BSYNC B1 ;  /* 0x0000000000017941 */ /* 0x000fea0003800000 */
.L_x_35877:
        /* <DEDUP_REMOVED lines=44> */
.L_x_35876:
[----:B------:R-:W-:Y:S05]  /*21000*/  BSYNC B0 ;  /* 0x0000000000007941 */ /* 0x000fea0003800000 */
.L_x_35875:
        /* <DEDUP_REMOVED lines=9> */
.L_x_35871:
        /* <DEDUP_REMOVED lines=12> */
.L_x_35880:
[----:B------:R-:W-:Y:S02]  /*21160*/  IMAD.MOV.U32 R173, RZ, RZ, R186 ;  /* 0x000000ffffad7224 */ /* 0x000fe400078e00ba */
.L_x_35881:
[----:B------:R-:W-:Y:S05]  /*21170*/  BSYNC B0 ;  /* 0x0000000000007941 */ /* 0x000fea0003800000 */
.L_x_35879:
        /* <DEDUP_REMOVED lines=16> */
.L_x_35885:
[----:B------:R-:W-:Y:S05]  /*21280*/  BSYNC B1 ;  /* 0x0000000000017941 */ /* 0x000fea0003800000 */
.L_x_35884:
        /* <DEDUP_REMOVED lines=44> */
.L_x_35883:
[----:B------:R-:W-:Y:S05]  /*21550*/  BSYNC B0 ;  /* 0x0000000000007941 */ /* 0x000fea0003800000 */
.L_x_35882:
        /* <DEDUP_REMOVED lines=12> */
.L_x_35886:
        /* <DEDUP_REMOVED lines=12> */
.L_x_35889:
[----:B------:R-:W-:Y:S02]  /*216e0*/  IMAD.MOV.U32 R173, RZ, RZ, R186 ;  /* 0x000000ffffad7224 */ /* 0x000fe400078e00ba */
.L_x_35890:
[----:B------:R-:W-:Y:S05]  /*216f0*/  BSYNC B0 ;  /* 0x0000000000007941 */ /* 0x000fea0003800000 */
.L_x_35888:
        /* <DEDUP_REMOVED lines=16> */
.L_x_35894:
[----:B------:R-:W-:Y:S05]  /*21800*/  BSYNC B1 ;  /* 0x0000000000017941 */ /* 0x000fea0003800000 */
.L_x_35893:
        /* <DEDUP_REMOVED lines=44> */
.L_x_35892:
[----:B------:R-:W-:Y:S05]  /*21ad0*/  BSYNC B0 ;  /* 0x0000000000007941 */ /* 0x000fea0003800000 */
.L_x_35891:
        /* <DEDUP_REMOVED lines=9> */
.L_x_35887:
        /* <DEDUP_REMOVED lines=12> */
.L_x_35896:
[----:B------:R-:W-:Y:S02]  /*21c30*/  IMAD.MOV.U32 R173, RZ, RZ, R186 ;  /* 0x000000ffffad7224 */ /* 0x000fe400078e00ba */
.L_x_35897:
[----:B------:R-:W-:Y:S05]  /*21c40*/  BSYNC B0 ;  /* 0x0000000000007941 */ /* 0x000fea0003800000 */
.L_x_35895:
        /* <DEDUP_REMOVED lines=16> */
.L_x_35901:
[----:B------:R-:W-:Y:S05]  /*21d50*/  BSYNC B1 ;  /* 0x0000000000017941 */ /* 0x000fea0003800000 */
.L_x_35900:
        /* <DEDUP_REMOVED lines=44> */
.L_x_35899:
[----:B------:R-:W-:Y:S05]  /*22020*/  BSYNC B0 ;  /* 0x0000000000007941 */ /* 0x000fea0003800000 */
.L_x_35898:
        /* <DEDUP_REMOVED lines=13> */
.L_x_35902:
        /* <DEDUP_REMOVED lines=12> */
.L_x_35905:
[----:B------:R-:W-:Y:S02]  /*221c0*/  IMAD.MOV.U32 R173, RZ, RZ, R186 ;  /* 0x000000ffffad7224 */ /* 0x000fe400078e00ba */
.L_x_35906:
[----:B------:R-:W-:Y:S05]  /*221d0*/  BSYNC B0 ;  /* 0x0000000000007941 */ /* 0x000fea0003800000 */
.L_x_35904:
        /* <DEDUP_REMOVED lines=18> */
.L_x_35910:
[----:B------:R-:W-:Y:S05]  /*22300*/  BSYNC B1 ;  /* 0x0000000000017941 */ /* 0x000fea0003800000 */
.L_x_35909:
        /* <DEDUP_REMOVED lines=44> */
.L_x_35908:
[----:B------:R-:W-:Y:S05]  /*225d0*/  BSYNC B0 ;  /* 0x0000000000007941 */ /* 0x000fea0003800000 */
.L_x_35907:
        /* <DEDUP_REMOVED lines=9> */
.L_x_35903:
        /* <DEDUP_REMOVED lines=49> */
.L_x_35911:
        /* <DEDUP_REMOVED lines=16> */
.L_x_35913:
[----:B-1----:R-:W-:Y:S02]  /*22a80*/  IMAD.MOV.U32 R173, RZ, RZ, R186 ;  /* 0x000000ffffad7224 */ /* 0x002fe400078e00ba */
.L_x_35914:
[----:B------:R-:W-:Y:S05]  /*22a90*/  BSYNC B0 ;  /* 0x0000000000007941 */ /* 0x000fea0003800000 */
.L_x_35912:
        /* <DEDUP_REMOVED lines=16> */
.L_x_35918:
[----:B------:R-:W-:Y:S05]  /*22ba0*/  BSYNC B1 ;  /* 0x0000000000017941 */ /* 0x000fea0003800000 */
.L_x_35917:
        /* <DEDUP_REMOVED lines=44> */
.L_x_35916:
[----:B------:R-:W-:Y:S05]  /*22e70*/  BSYNC B0 ;  /* 0x0000000000007941 */ /* 0x000fea0003800000 */
.L_x_35915:
        /* <DEDUP_REMOVED lines=15> */
.L_x_35919:
        /* <DEDUP_REMOVED lines=12> */
.L_x_35922:
[----:B------:R-:W-:Y:S02]  /*23030*/  IMAD.MOV.U32 R173, RZ, RZ, R186 ;  /* 0x000000ffffad7224 */ /* 0x000fe400078e00ba */
.L_x_35923:
[----:B------:R-:W-:Y:S05]  /*23040*/  BSYNC B0 ;  /* 0x0000000000007941 */ /* 0x000fea0003800000 */
.L_x_35921:
        /* <DEDUP_REMOVED lines=16> */
.L_x_35927:
[----:B------:R-:W-:Y:S05]  /*23150*/  BSYNC B1 ;  /* 0x0000000000017941 */ /* 0x000fea0003800000 */
.L_x_35926:
        /* <DEDUP_REMOVED lines=41> */
[----:B------:R-:W-:Y:S01]  /*233f0*/  MOV R186, R218 ;  /* 0x000000da00ba7202 */ /* 0x000fe20000000f00 */
[----:B------:R-:W-:Y:S01]  /*23400*/  IMAD.MOV.U32 R182, RZ, RZ, R214 ;  /* 0x000000ffffb67224 */ /* 0x000fe200078e00d6 */
[----:B------:R-:W-:Y:S02]  /*23410*/  LOP3.LUT R180, R215, UR26, R174, 0x96, !PT ;  /* 0x0000001ad7b47c12 */ /* 0x000fe4000f8e96ae */
.L_x_35925:
[----:B------:R-:W-:Y:S05]  /*23420*/  BSYNC B0 ;  /* 0x0000000000007941 */ /* 0x000fea0003800000 */
.L_x_35924:
        /* <DEDUP_REMOVED lines=9> */
.L_x_35920:
        /* <DEDUP_REMOVED lines=12> */
.L_x_35929:
[----:B------:R-:W-:Y:S02]  /*23580*/  IMAD.MOV.U32 R174, RZ, RZ, R186 ;  /* 0x000000ffffae7224 */ /* 0x000fe400078e00ba */
.L_x_35930:
[----:B------:R-:W-:Y:S05]  /*23590*/  BSYNC B0 ;  /* 0x0000000000007941 */ /* 0x000fea0003800000 */
.L_x_35928:
        /* <DEDUP_REMOVED lines=16> */
.L_x_35934:
[----:B------:R-:W-:Y:S05]  /*236a0*/  BSYNC B1 ;  /* 0x0000000000017941 */ /* 0x000fea0003800000 */
.L_x_35933:
        /* <DEDUP_REMOVED lines=44> */
.L_x_35932:
[----:B------:R-:W-:Y:S05]  /*23970*/  BSYNC B0 ;  /* 0x0000000000007941 */ /* 0x000fea0003800000 */
.L_x_35931:
        /* <DEDUP_REMOVED lines=14> */
.L_x_35935:
        /* <DEDUP_REMOVED lines=12> */
.L_x_35938:
[----:B------:R-:W-:Y:S02]  /*23b20*/  IMAD.MOV.U32 R174, RZ, RZ, R186 ;  /* 0x000000ffffae7224 */ /* 0x000fe400078e00ba */
.L_x_35939:
[----:B------:R-:W-:Y:S05]  /*23b30*/  BSYNC B0 ;  /* 0x0000000000007941 */ /* 0x000fea0003800000 */
.L_x_35937:
        /* <DEDUP_REMOVED lines=16> */
.L_x_35943:
[----:B------:R-:W-:Y:S05]  /*23c40*/  BSYNC B1 ;  /* 0x0000000000017941 */ /* 0x000fea0003800000 */
.L_x_35942:
        /* <DEDUP_REMOVED lines=44> */
.L_x_35941:
[----:B------:R-:W-:Y:S05]  /*23f10*/  BSYNC B0 ;  /* 0x0000000000007941 */ /* 0x000fea0003800000 */
.L_x_35940:
        /* <DEDUP_REMOVED lines=9> */
.L_x_35936:
        /* <DEDUP_REMOVED lines=12> */
.L_x_35945:
[----:B------:R-:W-:Y:S02]  /*24070*/  IMAD.MOV.U32 R175, RZ, RZ, R186 ;  /* 0x000000ffffaf7224 */ /* 0x000fe400078e00ba */
.L_x_35946:
[----:B------:R-:W-:Y:S05]  /*24080*/  BSYNC B0 ;  /* 0x0000000000007941 */ /* 0x000fea0003800000 */
.L_x_35944:
        /* <DEDUP_REMOVED lines=16> */
.L_x_35950:
[----:B------:R-:W-:Y:S05]  /*24190*/  BSYNC B1 ;  /* 0x0000000000017941 */ /* 0x000fea0003800000 */
.L_x_35949:
        /* <DEDUP_REMOVED lines=44> */
.L_x_35948:
[----:B------:R-:W-:Y:S05]  /*24460*/  BSYNC B0 ;  /* 0x0000000000007941 */ /* 0x000fea0003800000 */
.L_x_35947:
        /* <DEDUP_REMOVED lines=14> */
.L_x_35951:
        /* <DEDUP_REMOVED lines=12> */
.L_x_35954:
[----:B------:R-:W-:Y:S02]  /*24610*/  MOV R175, R186 ;  /* 0x000000ba00af7202 */ /* 0x000fe40000000f00 */
.L_x_35955:
[----:B------:R-:W-:Y:S05]  /*24620*/  BSYNC B0 ;  /* 0x0000000000007941 */ /* 0x000fea0003800000 */
.L_x_35953:
        /* <DEDUP_REMOVED lines=16> */
.L_x_35959:
[----:B------:R-:W-:Y:S05]  /*24730*/  BSYNC B1 ;  /* 0x0000000000017941 */ /* 0x000fea0003800000 */
.L_x_35958:
        /* <DEDUP_REMOVED lines=44> */
.L_x_35957:
[----:B------:R-:W-:Y:S05]  /*24a00*/  BSYNC B0 ;  /* 0x0000000000007941 */ /* 0x000fea0003800000 */
.L_x_35956:
        /* <DEDUP_REMOVED lines=9> */
.L_x_35952:
        /* <DEDUP_REMOVED lines=12> */
.L_x_35961:
[----:B------:R-:W-:Y:S02]  /*24b60*/  MOV R176, R186 ;  /* 0x000000ba00b07202 */ /* 0x000fe40000000f00 */
.L_x_35962:
[----:B------:R-:W-:Y:S05]  /*24b70*/  BSYNC B0 ;  /* 0x0000000000007941 */ /* 0x000fea0003800000 */
.L_x_35960:
        /* <DEDUP_REMOVED lines=16> */
.L_x_35966:
[----:B------:R-:W-:Y:S05]  /*24c80*/  BSYNC B1 ;  /* 0x0000000000017941 */ /* 0x000fea0003800000 */
.L_x_35965:
        /* <DEDUP_REMOVED lines=44> */
.L_x_35964:
[----:B------:R-:W-:Y:S05]  /*24f50*/  BSYNC B0 ;  /* 0x0000000000007941 */ /* 0x000fea0003800000 */
.L_x_35963:
        /* <DEDUP_REMOVED lines=12> */
.L_x_35967:
        /* <DEDUP_REMOVED lines=12> */
.L_x_35970:
[----:B------:R-:W-:Y:S02]  /*250e0*/  IMAD.MOV.U32 R176, RZ, RZ, R186 ;  /* 0x000000ffffb07224 */ /* 0x000fe400078e00ba */
.L_x_35971:
[----:B------:R-:W-:Y:S05]  /*250f0*/  BSYNC B0 ;  /* 0x0000000000007941 */ /* 0x000fea0003800000 */
.L_x_35969:
        /* <DEDUP_REMOVED lines=16> */
.L_x_35975:
[----:B------:R-:W-:Y:S05]  /*25200*/  BSYNC B1 ;  /* 0x0000000000017941 */ /* 0x000fea0003800000 */
.L_x_35974:
        /* <DEDUP_REMOVED lines=44> */
.L_x_35973:
[----:B------:R-:W-:Y:S05]  /*254d0*/  BSYNC B0 ;  /* 0x0000000000007941 */ /* 0x000fea0003800000 */
.L_x_35972:
        /* <DEDUP_REMOVED lines=9> */
.L_x_35968:
        /* <DEDUP_REMOVED lines=12> */
.L_x_35977:
[----:B------:R-:W-:Y:S02]  /*25630*/  IMAD.MOV.U32 R177, RZ, RZ, R186 ;  /* 0x000000ffffb17224 */ /* 0x000fe400078e00ba */
.L_x_35978:
[----:B------:R-:W-:Y:S05]  /*25640*/  BSYNC B0 ;  /* 0x0000000000007941 */ /* 0x000fea0003800000 */
.L_x_35976:
        /* <DEDUP_REMOVED lines=16> */
.L_x_35982:
[----:B------:R-:W-:Y:S05]  /*25750*/  BSYNC B1 ;  /* 0x0000000000017941 */ /* 0x000fea0003800000 */
.L_x_35981:
        /* <DEDUP_REMOVED lines=44> */
.L_x_35980:
[----:B------:R-:W-:Y:S05]  /*25a20*/  BSYNC B0 ;  /* 0x0000000000007941 */ /* 0x000fea0003800000 */
.L_x_35979:
        /* <DEDUP_REMOVED lines=12> */
.L_x_35983:
        /* <DEDUP_REMOVED lines=12> */
.L_x_35986:
[----:B------:R-:W-:Y:S02]  /*25bb0*/  IMAD.MOV.U32 R177, RZ, RZ, R186 ;  /* 0x000000ffffb17224 */ /* 0x000fe400078e00ba */
.L_x_35987:
[----:B------:R-:W-:Y:S05]  /*25bc0*/  BSYNC B0 ;  /* 0x0000000000007941 */ /* 0x000fea0003800000 */
.L_x_35985:
        /* <DEDUP_REMOVED lines=16> */
.L_x_35991:
[----:B------:R-:W-:Y:S05]  /*25cd0*/  BSYNC B1 ;  /* 0x0000000000017941 */ /* 0x000fea0003800000 */
.L_x_35990:
        /* <DEDUP_REMOVED lines=44> */
.L_x_35989:
[----:B------:R-:W-:Y:S05]  /*25fa0*/  BSYNC B0 ;  /* 0x0000000000007941 */ /* 0x000fea0003800000 */
.L_x_35988:
        /* <DEDUP_REMOVED lines=9> */
.L_x_35984:
        /* <DEDUP_REMOVED lines=12> */
.L_x_35993:
[----:B------:R-:W-:Y:S02]  /*26100*/  IMAD.MOV.U32 R206, RZ, RZ, R186 ;  /* 0x000000ffffce7224 */ /* 0x000fe400078e00ba */
.L_x_35994:
[----:B------:R-:W-:Y:S05]  /*26110*/  BSYNC B0 ;  /* 0x0000000000007941 */ /* 0x000fea0003800000 */
.L_x_35992:
        /* <DEDUP_REMOVED lines=16> */
.L_x_35998:
[----:B------:R-:W-:Y:S05]  /*26220*/  BSYNC B1 ;  /* 0x0000000000017941 */ /* 0x000fea0003800000 */
.L_x_35997:
        /* <DEDUP_REMOVED lines=44> */
.L_x_35996:
[----:B------:R-:W-:Y:S05]  /*264f0*/  BSYNC B0 ;  /* 0x0000000000007941 */ /* 0x000fea0003800000 */
.L_x_35995:
        /* <DEDUP_REMOVED lines=12> */
.L_x_35999:
        /* <DEDUP_REMOVED lines=12> */
.L_x_36002:
[----:B------:R-:W-:Y:S02]  /*26680*/  IMAD.MOV.U32 R178, RZ, RZ, R186 ;  /* 0x000000ffffb27224 */ /* 0x000fe400078e00ba */
.L_x_36003:
[----:B------:R-:W-:Y:S05]  /*26690*/  BSYNC B0 ;  /* 0x0000000000007941 */ /* 0x000fea0003800000 */
.L_x_36001:
        /* <DEDUP_REMOVED lines=16> */
.L_x_36007:
[----:B------:R-:W-:Y:S05]  /*267a0*/  BSYNC B1 ;  /* 0x0000000000017941 */ /* 0x000fea0003800000 */
.L_x_36006:
        /* <DEDUP_REMOVED lines=44> */
.L_x_36005:
[----:B------:R-:W-:Y:S05]  /*26a70*/  BSYNC B0 ;  /* 0x0000000000007941 */ /* 0x000fea0003800000 */
.L_x_36004:
        /* <DEDUP_REMOVED lines=9> */
.L_x_36000:
        /* <DEDUP_REMOVED lines=12> */
.L_x_36009:
[----:B------:R-:W-:Y:S02]  /*26bd0*/  IMAD.MOV.U32 R206, RZ, RZ, R186 ;  /* 0x000000ffffce7224 */ /* 0x000fe400078e00ba */
.L_x_36010:
[----:B------:R-:W-:Y:S05]  /*26be0*/  BSYNC B0 ;  /* 0x0000000000007941 */ /* 0x000fea0003800000 */
.L_x_36008:
        /* <DEDUP_REMOVED lines=16> */
.L_x_36014:
[----:B------:R-:W-:Y:S05]  /*26cf0*/  BSYNC B1 ;  /* 0x0000000000017941 */ /* 0x000fea0003800000 */
.L_x_36013:
        /* <DEDUP_REMOVED lines=44> */
.L_x_36012:
[----:B------:R-:W-:Y:S05]  /*26fc0*/  BSYNC B0 ;  /* 0x0000000000007941 */ /* 0x000fea0003800000 */
.L_x_36011:
        /* <DEDUP_REMOVED lines=12> */
.L_x_36015:
        /* <DEDUP_REMOVED lines=12> */
.L_x_36018:
[----:B------:R-:W-:Y:S02]  /*27150*/  IMAD.MOV.U32 R206, RZ, RZ, R186 ;  /* 0x000000ffffce7224 */ /* 0x000fe400078e00ba */
.L_x_36019:
[----:B------:R-:W-:Y:S05]  /*27160*/  BSYNC B0 ;  /* 0x0000000000007941 */ /* 0x000fea0003800000 */
.L_x_36017:
        /* <DEDUP_REMOVED lines=16> */
.L_x_36023:
[----:B------:R-:W-:Y:S05]  /*27270*/  BSYNC B1 ;  /* 0x0000000000017941 */ /* 0x000fea0003800000 */
.L_x_36022:
        /* <DEDUP_REMOVED lines=44> */
.L_x_36021:
[----:B------:R-:W-:Y:S05]  /*27540*/  BSYNC B0 ;  /* 0x0000000000007941 */ /* 0x000fea0003800000 */
.L_x_36020:
        /* <DEDUP_REMOVED lines=9> */
.L_x_36016:
        /* <DEDUP_REMOVED lines=12> */
.L_x_36025:
[----:B------:R-:W-:Y:S02]  /*276a0*/  IMAD.MOV.U32 R206, RZ, RZ, R186 ;  /* 0x000000ffffce7224 */ /* 0x000fe400078e00ba */
.L_x_36026:
[----:B------:R-:W-:Y:S05]  /*276b0*/  BSYNC B0 ;  /* 0x0000000000007941 */ /* 0x000fea0003800000 */
.L_x_36024:
        /* <DEDUP_REMOVED lines=16> */
.L_x_36030:
[----:B------:R-:W-:Y:S05]  /*277c0*/  BSYNC B1 ;  /* 0x0000000000017941 */ /* 0x000fea0003800000 */
.L_x_36029:
        /* <DEDUP_REMOVED lines=44> */
.L_x_36028:
[----:B------:R-:W-:Y:S05]  /*27a90*/  BSYNC B0 ;  /* 0x0000000000007941 */ /* 0x000fea0003800000 */
.L_x_36027:
        /* <DEDUP_REMOVED lines=13> */
.L_x_36031:
        /* <DEDUP_REMOVED lines=12> */
.L_x_36034:
[----:B------:R-:W-:Y:S02]  /*27c30*/  MOV R211, R186 ;  /* 0x000000ba00d37202 */ /* 0x000fe40000000f00 */
.L_x_36035:
[----:B------:R-:W-:Y:S05]  /*27c40*/  BSYNC B0 ;  /* 0x0000000000007941 */ /* 0x000fea0003800000 */
.L_x_36033:
        /* <DEDUP_REMOVED lines=18> */
.L_x_36039:
[----:B------:R-:W-:Y:S05]  /*27d70*/  BSYNC B1 ;  /* 0x0000000000017941 */ /* 0x000fea0003800000 */
.L_x_36038:
        /* <DEDUP_REMOVED lines=43> */
.L_x_36037:
[----:B------:R-:W-:Y:S05]  /*28030*/  BSYNC B0 ;  /* 0x0000000000007941 */ /* 0x000fea0003800000 */
.L_x_36036:
        /* <DEDUP_REMOVED lines=9> */
.L_x_36032:
        /* <DEDUP_REMOVED lines=104> */
.L_x_36040:
[----:B0-----:R-:W-:Y:S01]  /*28750*/  @!P1 IADD3 R207, R207, 0x4, RZ ;  /* 0x00000004cfcf9810 */ /* 0x001fe20007ffe0ff */
[----:B------:R-:W-:Y:S01]  /*28760*/  FADD.FTZ R211, R218, R179 ;  /* 0x000000b3dad37221 */ /* 0x000fe20000010000 */
[----:B------:R-:W-:Y:S05]  /*28770*/  BRA.DIV ~URZ, `(.L_x_36041) ;  /* 0x00001a227f007947 */ /* 0x000fea000b800000 */
[----:B------:R0:W1:Y:S02]  /*28780*/  SHFL.BFLY PT, R208, R211, 0x1, 0x1f ;  /* 0x0c201f00d3d07f89 */ /* 0x00006400000e0000 */
.L_x_36045:
        /* <DEDUP_REMOVED lines=132> */
.L_x_36046:
        /* <DEDUP_REMOVED lines=56> */
[----:B------:R-:W-:Y:S02]  /*29350*/  FADD.FTZ R208, -R207, R124 ;  /* 0x0000007ccfd07221 */ /* 0x000fe40000010100 */
[----:B------:R-:W-:-:S02]  /*29360*/  IMAD.MOV.U32 R124, RZ, RZ, c[0x0][0x1e0] ;  /* 0x00007800ff7c7624 */ /* 0x000fc400078e00ff */
[----:B------:R-:W-:Y:S02]  /*29370*/  FADD.FTZ R126, -R207, R126 ;  /* 0x0000007ecf7e7221 */ /* 0x000fe40000010100 */
[----:B0-----:R-:W-:Y:S02]  /*29380*/  FMUL.FTZ R211, R211, R211 ;  /* 0x000000d3d3d37220 */ /* 0x001fe40000410000 */
[C---:B------:R-:W-:Y:S02]  /*29390*/  FADD.FTZ R127, -R207.reuse, R127 ;  /* 0x0000007fcf7f7221 */ /* 0x040fe40000010100 */
[----:B------:R-:W-:Y:S01]  /*293a0*/  FADD.FTZ R128, -R207, R128 ;  /* 0x00000080cf807221 */ /* 0x000fe20000010100 */
[----:B------:R-:W-:Y:S01]  /*293b0*/  FSEL R211, R211, RZ, P1 ;  /* 0x000000ffd3d37208 */ /* 0x000fe20000800000 */
[C---:B------:R-:W-:Y:S01]  /*293c0*/  FADD.FTZ R129, -R207.reuse, R129 ;  /* 0x00000081cf817221 */ /* 0x040fe20000010100 */
[----:B------:R-:W-:Y:S01]  /*293d0*/  LOP3.LUT P1, RZ, R2, 0xff, RZ, 0xc0, !PT ;  /* 0x000000ff02ff7812 */ /* 0x000fe2000782c0ff */
[----:B-1----:R-:W-:-:S02]  /*293e0*/  FADD.FTZ R214, -R207, R169 ;  /* 0x000000a9cfd67221 */ /* 0x002fc40000010100 */
[C---:B------:R-:W-:Y:S01]  /*293f0*/  FADD.FTZ R212, -R207.reuse, R167 ;  /* 0x000000a7cfd47221 */ /* 0x040fe20000010100 */
[----:B------:R-:W-:Y:S01]  /*29400*/  SEL R2, RZ, 0x1, P1 ;  /* 0x00000001ff027807 */ /* 0x000fe20000800000 */
[C---:B------:R-:W-:Y:S02]  /*29410*/  FADD.FTZ R132, -R207.reuse, R132 ;  /* 0x00000084cf847221 */ /* 0x040fe40000010100 */
[C---:B------:R-:W-:Y:S02]  /*29420*/  FADD.FTZ R131, -R207.reuse, R131 ;  /* 0x00000083cf837221 */ /* 0x040fe40000010100 */
[----:B------:R-:W-:Y:S02]  /*29430*/  FADD.FTZ R135, -R207, R135 ;  /* 0x00000087cf877221 */ /* 0x000fe40000010100 */
[----:B--2---:R-:W-:Y:S02]  /*29440*/  FFMA.FTZ R124, R125, R124, c[0x0][0x228] ;  /* 0x00008a007d7c7623 */ /* 0x004fe4000001007c */
[----:B------:R-:W-:-:S02]  /*29450*/  FADD.FTZ R134, -R207, R134 ;  /* 0x00000086cf867221 */ /* 0x000fc40000010100 */
[----:B------:R-:W-:Y:S01]  /*29460*/  FADD.FTZ R211, R124, R211 ;  /* 0x000000d37cd37221 */ /* 0x000fe20000010000 */
[----:B------:R-:W-:Y:S01]  /*29470*/  @!P0 MOV R124, 0x4 ;  /* 0x00000004007c8802 */ /* 0x000fe20000000f00 */
[C---:B------:R-:W-:Y:S02]  /*29480*/  FADD.FTZ R136, -R207.reuse, R136 ;  /* 0x00000088cf887221 */ /* 0x040fe40000010100 */
        /* <DEDUP_REMOVED lines=36> */
[----:B------:R-:W-:Y:S01]  /*296d0*/  F2FP.PACK_AB R124, R149, R124 ;  /* 0x0000007c957c723e */ /* 0x000fe200000000ff */
        /* <DEDUP_REMOVED lines=11> */
[----:B------:R-:W-:Y:S01]  /*29790*/  F2FP.PACK_AB R126, R167, R148 ;  /* 0x00000094a77e723e */ /* 0x000fe200000000ff */
[----:B------:R-:W-:Y:S02]  /*297a0*/  FMUL.FTZ R141, R211, R144 ;  /* 0x00000090d38d7220 */ /* 0x000fe40000410000 */
[C---:B------:R-:W-:Y:S01]  /*297b0*/  FADD.FTZ R150, -R207.reuse, R150 ;  /* 0x00000096cf967221 */ /* 0x040fe20000010100 */
[----:B------:R-:W-:Y:S01]  /*297c0*/  F2FP.PACK_AB R129, R132, R129 ;  /* 0x000000818481723e */ /* 0x000fe200000000ff */
        /* <DEDUP_REMOVED lines=15> */
[----:B------:R-:W-:Y:S01]  /*298c0*/  F2FP.PACK_AB R128, R149, R128 ;  /* 0x000000809580723e */ /* 0x000fe200000000ff */
[----:B------:R-:W-:Y:S02]  /*298d0*/  FFMA.FTZ R135, R73, R228, R17 ;  /* 0x000000e449877223 */ /* 0x000fe40000010011 */
[----:B------:R-:W-:Y:S02]  /*298e0*/  FFMA.FTZ R132, R76, R133, R20 ;  /* 0x000000854c847223 */ /* 0x000fe40000010014 */
[----:B------:R-:W-:Y:S01]  /*298f0*/  FFMA.FTZ R141, R80, R141, R24 ;  /* 0x0000008d508d7223 */ /* 0x000fe20000010018 */
[----:B------:R-:W-:Y:S01]  /*29900*/  F2FP.PACK_AB R130, R135, R130 ;  /* 0x000000828782723e */ /* 0x000fe200000000ff */
[----:B------:R-:W-:-:S02]  /*29910*/  FFMA.FTZ R148, R81, R144, R25 ;  /* 0x0000009051947223 */ /* 0x000fc40000010019 */
[----:B------:R-:W-:Y:S02]  /*29920*/  FADD.FTZ R154, -R207, R154 ;  /* 0x0000009acf9a7221 */ /* 0x000fe40000010100 */
        /* <DEDUP_REMOVED lines=8> */
[----:B------:R-:W-:Y:S01]  /*299b0*/  LEA R140, P0, R200, c[0x0][0x208], 0x4 ;  /* 0x00008200c88c7a11 */ /* 0x000fe200078020ff */
[----:B------:R-:W-:Y:S01]  /*299c0*/  FADD.FTZ R155, -R207, R155 ;  /* 0x0000009bcf9b7221 */ /* 0x000fe20000010100 */
[----:B------:R-:W-:Y:S01]  /*299d0*/  F2FP.PACK_AB R135, R232, R145 ;  /* 0x00000091e887723e */ /* 0x000fe200000000ff */
[----:B------:R-:W-:Y:S01]  /*299e0*/  FMUL.FTZ R159, R211, R160 ;  /* 0x000000a0d39f7220 */ /* 0x000fe20000410000 */
[----:B------:R-:W-:Y:S01]  /*299f0*/  F2FP.PACK_AB R133, R144, R133 ;  /* 0x000000859085723e */ /* 0x000fe200000000ff */
[----:B------:R-:W-:Y:S02]  /*29a00*/  FFMA.FTZ R131, R74, R173, R18 ;  /* 0x000000ad4a837223 */ /* 0x000fe40000010012 */
[----:B------:R-:W-:Y:S02]  /*29a10*/  FFMA.FTZ R230, R75, R230, R19 ;  /* 0x000000e64be67223 */ /* 0x000fe40000010013 */
[----:B------:R-:W-:-:S02]  /*29a20*/  FADD.FTZ R153, -R207, R153 ;  /* 0x00000099cf997221 */ /* 0x000fc40000010100 */
[----:B------:R-:W-:Y:S01]  /*29a30*/  FFMA.FTZ R139, R77, R134, R21 ;  /* 0x000000864d8b7223 */ /* 0x000fe20000010015 */
[----:B------:R-:W-:Y:S01]  /*29a40*/  F2FP.PACK_AB R134, R148, R141 ;  /* 0x0000008d9486723e */ /* 0x000fe200000000ff */
[----:B------:R-:W-:Y:S01]  /*29a50*/  IMAD.MOV.U32 R160, RZ, RZ, 0x10 ;  /* 0x00000010ffa07424 */ /* 0x000fe200078e00ff */
[----:B------:R-:W-:Y:S01]  /*29a60*/  LEA.HI.X R141, R200, c[0x0][0x20c], RZ, 0x4, P0 ;  /* 0x00008300c88d7a11 */ /* 0x000fe200000f24ff */
[C---:B------:R-:W-:Y:S01]  /*29a70*/  FADD.FTZ R158, -R207.reuse, R158 ;  /* 0x0000009ecf9e7221 */ /* 0x040fe20000010100 */
[----:B------:R-:W-:Y:S01]  /*29a80*/  F2FP.PACK_AB R131, R230, R131 ;  /* 0x00000083e683723e */ /* 0x000fe200000000ff */
[----:B------:R-:W-:Y:S01]  /*29a90*/  FADD.FTZ R220, -R207, R175 ;  /* 0x000000afcfdc7221 */ /* 0x000fe20000010100 */
[----:B------:R-:W-:Y:S01]  /*29aa0*/  F2FP.PACK_AB R132, R139, R132 ;  /* 0x000000848b84723e */ /* 0x000fe200000000ff */
        /* <DEDUP_REMOVED lines=29> */
[----:B------:R-:W-:Y:S01]  /*29c80*/  F2FP.PACK_AB R139, R154, R139 ;  /* 0x0000008b9a8b723e */ /* 0x000fe200000000ff */
        /* <DEDUP_REMOVED lines=17> */
[----:B------:R-:W-:Y:S01]  /*29da0*/  F2FP.PACK_AB R130, R133, R130 ;  /* 0x000000828582723e */ /* 0x000fe200000000ff */
        /* <DEDUP_REMOVED lines=62> */
.L_x_36043:
[----:B------:R-:W-:Y:S05]  /*2a190*/  EXIT ;  /* 0x000000000000794d */ /* 0x000fea0003800000 */
.L_x_36041:
[----:B------:R-:W-:Y:S01]  /*2a1a0*/  IMAD.MOV.U32 R216, RZ, RZ, 0x1 ;  /* 0x00000001ffd87424 */ /* 0x000fe200078e00ff */
[----:B------:R-:W-:Y:S01]  /*2a1b0*/  MOV R212, 0x2a1f0 ;  /* 0x0002a1f000d47802 */ /* 0x000fe20000000f00 */
[----:B------:R-:W-:-:S02]  /*2a1c0*/  IMAD.MOV.U32 R209, RZ, RZ, 0x1f ;  /* 0x0000001fffd17424 */ /* 0x000fc400078e00ff */
[----:B------:R-:W-:Y:S02]  /*2a1d0*/  IMAD.MOV.U32 R214, RZ, RZ, -0x1 ;  /* 0xffffffffffd67424 */ /* 0x000fe400078e00ff */
[----:B------:R-:W-:Y:S05]  /*2a1e0*/  CALL.REL.NOINC `($__internal_63_$__cuda_sm70_shflsync_bfly_p) ;  /* 0x00000a9000007944 */ /* 0x000fea0003c00000 */
[----:B-1----:R-:W-:Y:S01]  /*2a1f0*/  MOV R208, R216 ;  /* 0x000000d800d07202 */ /* 0x002fe20000000f00 */
[----:B0-----:R-:W-:Y:S05]  /*2a200*/  BRA `(.L_x_36045) ;  /* 0xffffe58000007947 */ /* 0x001fea000383ffff */
.L_x_36042:
[----:B------:R-:W-:Y:S01]  /*2a210*/  IMAD.MOV.U32 R216, RZ, RZ, 0x2 ;  /* 0x00000002ffd87424 */ /* 0x000fe200078e00ff */
[----:B------:R-:W-:Y:S01]  /*2a220*/  MOV R212, 0x2a260 ;  /* 0x0002a26000d47802 */ /* 0x000fe20000000f00 */
[----:B------:R-:W-:Y:S02]  /*2a230*/  IMAD.MOV.U32 R209, RZ, RZ, 0x1f ;  /* 0x0000001fffd17424 */ /* 0x000fe400078e00ff */
[----:B------:R-:W-:Y:S02]  /*2a240*/  IMAD.MOV.U32 R214, RZ, RZ, -0x1 ;  /* 0xffffffffffd67424 */ /* 0x000fe400078e00ff */
[----:B------:R-:W-:Y:S05]  /*2a250*/  CALL.REL.NOINC `($__internal_63_$__cuda_sm70_shflsync_bfly_p) ;  /* 0x00000a2000007944 */ /* 0x000fea0003c00000 */
[----:B0-----:R-:W-:Y:S01]  /*2a260*/  HFMA2.MMA R209, -RZ, RZ, 0, 1.847743988037109375e-06 ;  /* 0x0000001fffd17435 */ /* 0x001fe200000001ff */
[----:B-1----:R-:W-:Y:S01]  /*2a270*/  FADD.FTZ R211, R211, R216 ;  /* 0x000000d8d3d37221 */ /* 0x002fe20000010000 */
[----:B------:R-:W-:Y:S01]  /*2a280*/  MOV R212, 0x2a2c0 ;  /* 0x0002a2c000d47802 */ /* 0x000fe20000000f00 */
[----:B------:R-:W-:Y:S02]  /*2a290*/  IMAD.MOV.U32 R216, RZ, RZ, 0x4 ;  /* 0x00000004ffd87424 */ /* 0x000fe400078e00ff */
[----:B------:R-:W-:-:S02]  /*2a2a0*/  IMAD.MOV.U32 R214, RZ, RZ, -0x1 ;  /* 0xffffffffffd67424 */ /* 0x000fc400078e00ff */
[----:B------:R-:W-:Y:S05]  /*2a2b0*/  CALL.REL.NOINC `($__internal_63_$__cuda_sm70_shflsync_bfly_p) ;  /* 0x000009c000007944 */ /* 0x000fea0003c00000 */
[----:B01----:R-:W-:Y:S01]  /*2a2c0*/  FADD.FTZ R211, R211, R216 ;  /* 0x000000d8d3d37221 */ /* 0x003fe20000010000 */
[----:B------:R-:W-:Y:S01]  /*2a2d0*/  MOV R212, 0x2a320 ;  /* 0x0002a32000d47802 */ /* 0x000fe20000000f00 */
[----:B------:R-:W-:-:S02]  /*2a2e0*/  IMAD.MOV.U32 R216, RZ, RZ, 0x8 ;  /* 0x00000008ffd87424 */ /* 0x000fc400078e00ff */
[----:B------:R-:W-:Y:S02]  /*2a2f0*/  IMAD.MOV.U32 R209, RZ, RZ, 0x1f ;  /* 0x0000001fffd17424 */ /* 0x000fe400078e00ff */
[----:B------:R-:W-:Y:S02]  /*2a300*/  IMAD.MOV.U32 R214, RZ, RZ, -0x1 ;  /* 0xffffffffffd67424 */ /* 0x000fe400078e00ff */
[----:B------:R-:W-:Y:S05]  /*2a310*/  CALL.REL.NOINC `($__internal_63_$__cuda_sm70_shflsync_bfly_p) ;  /* 0x0000096000007944 */ /* 0x000fea0003c00000 */
[----:B01----:R-:W-:Y:S01]  /*2a320*/  FADD.FTZ R211, R211, R216 ;  /* 0x000000d8d3d37221 */ /* 0x003fe20000010000 */
[----:B------:R-:W-:Y:S01]  /*2a330*/  MOV R216, 0x10 ;  /* 0x0000001000d87802 */ /* 0x000fe20000000f00 */
[----:B------:R-:W-:Y:S01]  /*2a340*/  IMAD.MOV.U32 R209, RZ, RZ, 0x1f ;  /* 0x0000001fffd17424 */ /* 0x000fe200078e00ff */
[----:B------:R-:W-:Y:S01]  /*2a350*/  MOV R212, 0x2a380 ;  /* 0x0002a38000d47802 */ /* 0x000fe20000000f00 */
[----:B------:R-:W-:Y:S02]  /*2a360*/  IMAD.MOV.U32 R214, RZ, RZ, -0x1 ;  /* 0xffffffffffd67424 */ /* 0x000fe400078e00ff */
[----:B------:R-:W-:Y:S05]  /*2a370*/  CALL.REL.NOINC `($__internal_63_$__cuda_sm70_shflsync_bfly_p) ;  /* 0x0000090000007944 */ /* 0x000fea0003c00000 */
        /* <DEDUP_REMOVED lines=118> */
[----:B------:R-:W-:Y:S05]  /*2aae0*/  CALL.REL.NOINC `($__internal_63_$__cuda_sm70_shflsync_bfly_p) ;  /* 0x0000019000007944 */ /* 0x000fea0003c00000 */
[----:B01----:R-:W-:Y:S01]  /*2aaf0*/  FADD.FTZ R211, R211, R216 ;  /* 0x000000d8d3d37221 */ /* 0x003fe20000010000 */
[----:B------:R-:W-:Y:S01]  /*2ab00*/  MOV R212, 0x2ab50 ;  /* 0x0002ab5000d47802 */ /* 0x000fe20000000f00 */
[----:B------:R-:W-:Y:S02]  /*2ab10*/  IMAD.MOV.U32 R216, RZ, RZ, 0x2 ;  /* 0x00000002ffd87424 */ /* 0x000fe400078e00ff */
[----:B------:R-:W-:Y:S02]  /*2ab20*/  IMAD.MOV.U32 R209, RZ, RZ, 0x1f ;  /* 0x0000001fffd17424 */ /* 0x000fe400078e00ff */
[----:B------:R-:W-:Y:S02]  /*2ab30*/  IMAD.MOV.U32 R214, RZ, RZ, -0x1 ;  /* 0xffffffffffd67424 */ /* 0x000fe400078e00ff */
[----:B------:R-:W-:Y:S05]  /*2ab40*/  CALL.REL.NOINC `($__internal_63_$__cuda_sm70_shflsync_bfly_p) ;  /* 0x0000013000007944 */ /* 0x000fea0003c00000 */
[----:B0-----:R-:W-:Y:S01]  /*2ab50*/  HFMA2.MMA R209, -RZ, RZ, 0, 1.847743988037109375e-06 ;  /* 0x0000001fffd17435 */ /* 0x001fe200000001ff */
[----:B-1----:R-:W-:Y:S01]  /*2ab60*/  FADD.FTZ R211, R211, R216 ;  /* 0x000000d8d3d37221 */ /* 0x002fe20000010000 */
[----:B------:R-:W-:Y:S01]  /*2ab70*/  MOV R212, 0x2abb0 ;  /* 0x0002abb000d47802 */ /* 0x000fe20000000f00 */
[----:B------:R-:W-:-:S02]  /*2ab80*/  IMAD.MOV.U32 R216, RZ, RZ, 0x4 ;  /* 0x00000004ffd87424 */ /* 0x000fc400078e00ff */
[----:B------:R-:W-:Y:S02]  /*2ab90*/  IMAD.MOV.U32 R214, RZ, RZ, -0x1 ;  /* 0xffffffffffd67424 */ /* 0x000fe400078e00ff */
[----:B------:R-:W-:Y:S05]  /*2aba0*/  CALL.REL.NOINC `($__internal_63_$__cuda_sm70_shflsync_bfly_p) ;  /* 0x000000d000007944 */ /* 0x000fea0003c00000 */
[----:B01----:R-:W-:Y:S01]  /*2abb0*/  FADD.FTZ R211, R211, R216 ;  /* 0x000000d8d3d37221 */ /* 0x003fe20000010000 */
[----:B------:R-:W-:Y:S01]  /*2abc0*/  MOV R212, 0x2ac10 ;  /* 0x0002ac1000d47802 */ /* 0x000fe20000000f00 */
[----:B------:R-:W-:Y:S02]  /*2abd0*/  IMAD.MOV.U32 R216, RZ, RZ, 0x8 ;  /* 0x00000008ffd87424 */ /* 0x000fe400078e00ff */
[----:B------:R-:W-:Y:S02]  /*2abe0*/  IMAD.MOV.U32 R209, RZ, RZ, 0x1f ;  /* 0x0000001fffd17424 */ /* 0x000fe400078e00ff */
[----:B------:R-:W-:Y:S02]  /*2abf0*/  IMAD.MOV.U32 R214, RZ, RZ, -0x1 ;  /* 0xffffffffffd67424 */ /* 0x000fe400078e00ff */
[----:B------:R-:W-:Y:S05]  /*2ac00*/  CALL.REL.NOINC `($__internal_63_$__cuda_sm70_shflsync_bfly_p) ;  /* 0x0000007000007944 */ /* 0x000fea0003c00000 */
[----:B01----:R-:W-:Y:S01]  /*2ac10*/  FADD.FTZ R211, R211, R216 ;  /* 0x000000d8d3d37221 */ /* 0x003fe20000010000 */
[----:B------:R-:W-:Y:S01]  /*2ac20*/  MOV R216, 0x10 ;  /* 0x0000001000d87802 */ /* 0x000fe20000000f00 */
[----:B------:R-:W-:Y:S01]  /*2ac30*/  IMAD.MOV.U32 R209, RZ, RZ, 0x1f ;  /* 0x0000001fffd17424 */ /* 0x000fe200078e00ff */
[----:B------:R-:W-:Y:S01]  /*2ac40*/  MOV R212, 0x2ac70 ;  /* 0x0002ac7000d47802 */ /* 0x000fe20000000f00 */
[----:B------:R-:W-:-:S02]  /*2ac50*/  IMAD.MOV.U32 R214, RZ, RZ, -0x1 ;  /* 0xffffffffffd67424 */ /* 0x000fc400078e00ff */
[----:B------:R-:W-:Y:S05]  /*2ac60*/  CALL.REL.NOINC `($__internal_63_$__cuda_sm70_shflsync_bfly_p) ;  /* 0x0000001000007944 */ /* 0x000fea0003c00000 */
[----:B01----:R-:W-:Y:S05]  /*2ac70*/  BRA `(.L_x_36046) ;  /* 0xffffe35000007947 */ /* 0x003fea000383ffff */
        .weak           $__internal_63_$__cuda_sm70_shflsync_bfly_p
        .type           $__internal_63_$__cuda_sm70_shflsync_bfly_p,@function
        .size           $__internal_63_$__cuda_sm70_shflsync_bfly_p,(.L_x_41091 - $__internal_63_$__cuda_sm70_shflsync_bfly_p)
$__internal_63_$__cuda_sm70_shflsync_bfly_p:
[----:B------:R-:W-:Y:S01]  /*2ac80*/  IMAD.MOV.U32 R213, RZ, RZ, 0x0 ;  /* 0x00000000ffd57424 */ /* 0x000fe200078e00ff */
[----:B------:R-:W-:Y:S04]  /*2ac90*/  WARPSYNC R214 ;  /* 0x000000d600007348 */ /* 0x000fe80003800000 */
[----:B------:R0:W1:Y:S01]  /*2aca0*/  SHFL.BFLY PT, R216, R211, R216, R209 ;  /* 0x0c0000d8d3d87389 */ /* 0x00006200000e00d1 */
[----:B------:R-:W-:Y:S05]  /*2acb0*/  RET.REL.NODEC R212 `(_ZN10layer_norm31ln_parallel_residual_fwd_kernelINS_13Kernel_traitsIf6__halffS2_fjLj7168ELj1ELj1ELj4ELj16ENS_18Kernel_traits_baseILj7168EfS2_fS2_fjLj128EEEEELb1ELb1ELb1EEEvNS_9FwdParamsE) ;  /* 0xfffd5340d4007950 */ /* 0x000fea0003c3ffff */
.L_x_36047:
        /* <DEDUP_REMOVED lines=12> */
.L_x_41091:


//--------------------- .text._ZN10layer_norm31ln_parallel_residual_fwd_kernelINS_13Kernel_traitsI6__halfffffjLj7168ELj1ELj1ELj8ELj16ENS_18Kernel_traits_baseILj7168ES2_ffffjLj256EEEEELb0ELb0ELb0EEEvNS_9FwdParamsE --------------------------
	.section	.text._ZN10layer_norm31ln_parallel_residual_fwd_kernelINS_13Kernel_traitsI6__halfffffjLj7168ELj1ELj1ELj8ELj16ENS_18Kernel_traits_baseILj7168ES2_ffffjLj256EEEEELb0ELb0ELb0EEEvNS_9FwdParamsE,"ax",@progbits
	.sectioninfo	@"SHI_REGISTERS=178"
	.align	128
        .global         _ZN10layer_norm31ln_parallel_residual_fwd_kernelINS_13Kernel_traitsI6__halfffffjLj7168ELj1ELj1ELj8ELj16ENS_18Kernel_traits_baseILj7168ES2_ffffjLj256EEEEELb0ELb0ELb0EEEvNS_9FwdParamsE
        .type           _ZN10layer_norm31ln_parallel_residual_fwd_kernelINS_13Kernel_traitsI6__halfffffjLj7168ELj1ELj1ELj8ELj16ENS_18Kernel_traits_baseILj7168ES2_ffffjLj256EEEEELb0ELb0ELb0EEEvNS_9FwdParamsE,@function
        .size           _ZN10layer_norm31ln_parallel_residual_fwd_kernelINS_13Kernel_traitsI6__halfffffjLj7168ELj1ELj1ELj8ELj16ENS_18Kernel_traits_baseILj7168ES2_ffffjLj256EEEEELb0ELb0ELb0EEEvNS_9FwdParamsE,(.L_x_41092 - _ZN10layer_norm31ln_parallel_residual_fwd_kernelINS_13Kernel_traitsI6__halfffffjLj7168ELj1ELj1ELj8ELj16ENS_18Kernel_traits_baseILj7168ES2_ffffjLj256EEEEELb0ELb0ELb0EEEvNS_9FwdParamsE)
        .other          _ZN10layer_norm31ln_parallel_residual_fwd_kernelINS_13Kernel_traitsI6__halfffffjLj7168ELj1ELj1ELj8ELj16ENS_18Kernel_traits_baseILj7168ES2_ffffjLj256EEEEELb0ELb0ELb0EEEvNS_9FwdParamsE,@"STO_CUDA_ENTRY STV_DEFAULT"
_ZN10layer_norm31ln_parallel_residual_fwd_kernelINS_13Kernel_traitsI6__halfffffjLj7168ELj1ELj1ELj8ELj16ENS_18Kernel_traits_baseILj7168ES2_ffffjLj256EEEEELb0ELb0ELb0EEEvNS_9FwdParamsE:
.text._ZN10layer_norm31ln_parallel_residual_fwd_kernelINS_13Kernel_traitsI6__halfffffjLj7168ELj1ELj1ELj8ELj16ENS_18Kernel_traits_baseILj7168ES2_ffffjLj256EEEEELb0ELb0ELb0EEEvNS_9FwdParamsE:
[----:B------:R-:W-:Y:S02]  /*0000*/  MOV R1, c[0x0][0x28] ;  /* 0x00000a0000017a02 */ /* 0x000fe40000000f00 */
        /* <DEDUP_REMOVED lines=12> */
[----:B------:R-:W-:Y:S02]  /*00d0*/  ISETP.GE.U32.AND P4, PT, R2, 0x400, PT ;  /* 0x000004000200780c */ /* 0x000fe40003f86070 */
[----:B------:R-:W-:Y:S02]  /*00e0*/  P2R R4, PR, RZ, 0x40 ;  /* 0x00000040ff047803 */ /* 0x000fe40000000000 */
[----:B------:R-:W-:-:S02]  /*00f0*/  P2R R4, PR, RZ, 0x20 ;  /* 0x00000020ff047803 */ /* 0x000fc40000000000 */
[----:B------:R-:W-:Y:S01]  /*0100*/  P2R R4, PR, RZ, 0x10 ;  /* 0x00000010ff047803 */ /* 0x000fe20000000000 */
[----:B------:R-:W-:Y:S05]  /*0110*/  @!P1 BRA `(.L_x_36049) ;  /* 0x0000015000009947 */ /* 0x000fea0003800000 */
[----:B------:R-:W-:Y:S01]  /*0120*/  ISETP.NE.U32.AND P0, PT, RZ, c[0x0][0x218], PT ;  /* 0x00008600ff007a0c */ /* 0x000fe20003f05070 */
[----:B------:R-:W-:Y:S01]  /*0130*/  IMAD.MOV.U32 R9, RZ, RZ, 0x8 ;  /* 0x00000008ff097424 */ /* 0x000fe200078e00ff */
        /* <DEDUP_REMOVED lines=8> */
[----:B------:R-:W-:Y:S02]  /*01c0*/  IMAD.WIDE.U32 R8, R64, R9, c[0x0][0x1b0] ;  /* 0x00006c0040087625 */ /* 0x000fe400078e0009 */
[----:B------:R0:W5:Y:S01]  /*01d0*/  @P0 LDG.E.64 R4, [R10.64] ;  /* 0x000000040a040981 */ /* 0x000162000c1e1b00 */
[C---:B------:R-:W-:Y:S02]  /*01e0*/  @P2 IADD3.X R15, R13.reuse, c[0x0][0x224], RZ, P3, !PT ;  /* 0x000089000d0f2a10 */ /* 0x040fe40001ffe4ff */
[----:B------:R-:W-:Y:S01]  /*01f0*/  IADD3 R12, P3, R12, c[0x0][0x1b8], RZ ;  /* 0x00006e000c0c7a10 */ /* 0x000fe20007f7e0ff */
[----:B------:R0:W5:Y:S03]  /*0200*/  LDG.E.64 R40, [R8.64] ;  /* 0x0000000408287981 */ /* 0x000166000c1e1b00 */
[----:B------:R-:W-:Y:S01]  /*0210*/  IADD3.X R13, R13, c[0x0][0x1bc], RZ, P3, !PT ;  /* 0x00006f000d0d7a10 */ /* 0x000fe20001ffe4ff */
[----:B------:R0:W5:Y:S04]  /*0220*/  @P2 LDG.E.64 R6, [R14.64] ;  /* 0x000000040e062981 */ /* 0x000168000c1e1b00 */
[----:B------:R0:W5:Y:S01]  /*0230*/  LDG.E.64 R42, [R12.64] ;  /* 0x000000040c2a7981 */ /* 0x000162000c1e1b00 */
[----:B------:R-:W-:Y:S01]  /*0240*/  LOP3.LUT R64, R64, 0x100, RZ, 0xfc, !PT ;  /* 0x0000010040407812 */ /* 0x000fe200078efcff */
[----:B------:R-:W-:Y:S01]  /*0250*/  @!P0 CS2R R4, SRZ ;  /* 0x0000000000048805 */ /* 0x000fe2000001ff00 */
[----:B------:R-:W-:-:S02]  /*0260*/  @!P2 CS2R R6, SRZ ;  /* 0x000000000006a805 */ /* 0x000fc4000001ff00 */
.L_x_36049:
[----:B0-----:R-:W-:Y:S05]  /*0270*/  BSYNC B0 ;  /* 0x0000000000007941 */ /* 0x001fea0003800000 */
.L_x_36048:
[----:B------:R-:W-:Y:S01]  /*0280*/  BSSY B0, `(.L_x_36050) ;  /* 0x0000017000007945 */ /* 0x000fe20003800000 */
[----:B------:R-:W-:Y:S05]  /*0290*/  @!P6 BRA `(.L_x_36051) ;  /* 0x000001500000e947 */ /* 0x000fea0003800000 */
[----:B------:R-:W-:Y:S01]  /*02a0*/  ISETP.NE.U32.AND P0, PT, RZ, c[0x0][0x218], PT ;  /* 0x00008600ff007a0c */ /* 0x000fe20003f05070 */
[----:B------:R-:W-:Y:S01]  /*02b0*/  IMAD.MOV.U32 R19, RZ, RZ, 0x8 ;  /* 0x00000008ff137424 */ /* 0x000fe200078e00ff */
[----:B------:R-:W-:-:S02]  /*02c0*/  ISETP.NE.U32.AND P2, PT, RZ, c[0x0][0x220], PT ;  /* 0x00008800ff007a0c */ /* 0x000fc40003f45070 */
        /* <DEDUP_REMOVED lines=15> */
[----:B------:R-:W-:Y:S01]  /*03c0*/  IADD3 R64, R64, 0x100, RZ ;  /* 0x0000010040407810 */ /* 0x000fe20007ffe0ff */
[----:B------:R-:W-:Y:S01]  /*03d0*/  @!P0 CS2R R8, SRZ ;  /* 0x0000000000088805 */ /* 0x000fe2000001ff00 */
[----:B------:R-:W-:-:S02]  /*03e0*/  @!P2 CS2R R10, SRZ ;  /* 0x00000000000aa805 */ /* 0x000fc4000001ff00 */
.L_x_36051:
[----:B0-----:R-:W-:Y:S05]  /*03f0*/  BSYNC B0 ;  /* 0x0000000000007941 */ /* 0x001fea0003800000 */
.L_x_36050:
        /* <DEDUP_REMOVED lines=23> */
.L_x_36053:
[----:B0-----:R-:W-:Y:S05]  /*0570*/  BSYNC B0 ;  /* 0x0000000000007941 */ /* 0x001fea0003800000 */
.L_x_36052:
        /* <DEDUP_REMOVED lines=23> */
.L_x_36055:
[----:B0-----:R-:W-:Y:S05]  /*06f0*/  BSYNC B0 ;  /* 0x0000000000007941 */ /* 0x001fea0003800000 */
.L_x_36054:
[----:B------:R-:W-:Y:S01]  /*0700*/  ISETP.GE.U32.AND P0, PT, R2, 0x500, PT ;  /* 0x000005000200780c */ /* 0x000fe20003f06070 */
[----:B------:R-:W-:Y:S03]  /*0710*/  BSSY B0, `(.L_x_36056) ;  /* 0x0000018000007945 */ /* 0x000fe60003800000 */
[----:B------:R-:W-:-:S09]  /*0720*/  P2R R20, PR, RZ, 0x1 ;  /* 0x00000001ff147803 */ /* 0x000fd20000000000 */
[----:B------:R-:W-:Y:S05]  /*0730*/  @!P0 BRA `(.L_x_36057) ;  /* 0x0000015000008947 */ /* 0x000fea0003800000 */
[----:B------:R-:W-:Y:S01]  /*0740*/  ISETP.NE.U32.AND P2, PT, RZ, c[0x0][0x218], PT ;  /* 0x00008600ff007a0c */ /* 0x000fe20003f45070 */
[----:B------:R-:W-:Y:S01]  /*0750*/  IMAD.MOV.U32 R31, RZ, RZ, 0x8 ;  /* 0x00000008ff1f7424 */ /* 0x000fe200078e00ff */
[C---:B------:R-:W-:Y:S02]  /*0760*/  SHF.L.U32 R26, R64.reuse, 0x3, RZ ;  /* 0x00000003401a7819 */ /* 0x040fe400000006ff */
[----:B------:R-:W-:Y:S02]  /*0770*/  ISETP.NE.AND.EX P2, PT, RZ, c[0x0][0x21c], PT, P2 ;  /* 0x00008700ff007a0c */ /* 0x000fe40003f45320 */
[----:B------:R-:W-:-:S11]  /*0780*/  SHF.L.U64.HI R20, R64, 0x3, RZ ;  /* 0x0000000340147819 */ /* 0x000fd600000102ff */
[----:B------:R-:W-:-:S04]  /*0790*/  @P2 LEA R24, P0, R64, c[0x0][0x218], 0x3 ;  /* 0x0000860040182a11 */ /* 0x000fc800078018ff */
[----:B------:R-:W-:Y:S02]  /*07a0*/  @P2 LEA.HI.X R25, R64, c[0x0][0x21c], RZ, 0x3, P0 ;  /* 0x0000870040192a11 */ /* 0x000fe400000f1cff */
[----:B------:R-:W-:-:S04]  /*07b0*/  ISETP.NE.U32.AND P0, PT, RZ, c[0x0][0x220], PT ;  /* 0x00008800ff007a0c */ /* 0x000fc80003f05070 */
[----:B------:R-:W-:Y:S01]  /*07c0*/  ISETP.NE.AND.EX P0, PT, RZ, c[0x0][0x224], PT, P0 ;  /* 0x00008900ff007a0c */ /* 0x000fe20003f05300 */
[----:B------:R-:W-:-:S05]  /*07d0*/  IMAD.WIDE.U32 R30, R64, R31, c[0x0][0x1b0] ;  /* 0x00006c00401e7625 */ /* 0x000fca00078e001f */
[----:B------:R0:W5:Y:S07]  /*07e0*/  LDG.E.64 R60, [R30.64] ;  /* 0x000000041e3c7981 */ /* 0x00016e000c1e1b00 */
[----:B------:R-:W-:-:S04]  /*07f0*/  @P0 IADD3 R28, P3, R26, c[0x0][0x220], RZ ;  /* 0x000088001a1c0a10 */ /* 0x000fc80007f7e0ff */
[----:B------:R-:W-:Y:S02]  /*0800*/  @P0 IADD3.X R29, R20, c[0x0][0x224], RZ, P3, !PT ;  /* 0x00008900141d0a10 */ /* 0x000fe40001ffe4ff */
[----:B------:R-:W-:-:S03]  /*0810*/  IADD3 R26, P3, R26, c[0x0][0x1b8], RZ ;  /* 0x00006e001a1a7a10 */ /* 0x000fc60007f7e0ff */
[----:B------:R0:W5:Y:S01]  /*0820*/  @P0 LDG.E.64 R22, [R28.64] ;  /* 0x000000041c160981 */ /* 0x000162000c1e1b00 */
[----:B------:R-:W-:-:S03]  /*0830*/  IADD3.X R27, R20, c[0x0][0x1bc], RZ, P3, !PT ;  /* 0x00006f00141b7a10 */ /* 0x000fc60001ffe4ff */
[----:B------:R0:W5:Y:S04]  /*0840*/  @P2 LDG.E.64 R20, [R24.64] ;  /* 0x0000000418142981 */ /* 0x000168000c1e1b00 */
[----:B------:R0:W5:Y:S01]  /*0850*/  LDG.E.64 R50, [R26.64] ;  /* 0x000000041a327981 */ /* 0x000162000c1e1b00 */
[----:B------:R-:W-:Y:S01]  /*0860*/  IADD3 R64, R64, 0x100, RZ ;  /* 0x0000010040407810 */ /* 0x000fe20007ffe0ff */
[----:B------:R-:W-:Y:S01]  /*0870*/  @!P0 CS2R R22, SRZ ;  /* 0x0000000000168805 */ /* 0x000fe2000001ff00 */
[----:B------:R-:W-:Y:S02]  /*0880*/  @!P2 CS2R R20, SRZ ;  /* 0x000000000014a805 */ /* 0x000fe4000001ff00 */
.L_x_36057:
[----:B0-----:R-:W-:Y:S05]  /*0890*/  BSYNC B0 ;  /* 0x0000000000007941 */ /* 0x001fea0003800000 */
.L_x_36056:
[----:B------:R-:W-:Y:S01]  /*08a0*/  ISETP.GE.U32.AND P0, PT, R2, 0x600, PT ;  /* 0x000006000200780c */ /* 0x000fe20003f06070 */
[----:B------:R-:W-:Y:S03]  /*08b0*/  BSSY B0, `(.L_x_36058) ;  /* 0x0000018000007945 */ /* 0x000fe60003800000 */
[----:B------:R-:W-:-:S09]  /*08c0*/  P2R R24, PR, RZ, 0x1 ;  /* 0x00000001ff187803 */ /* 0x000fd20000000000 */
[----:B------:R-:W-:Y:S05]  /*08d0*/  @!P0 BRA `(.L_x_36059) ;  /* 0x0000015000008947 */ /* 0x000fea0003800000 */
[C---:B------:R-:W-:Y:S02]  /*08e0*/  SHF.L.U32 R32, R64.reuse, 0x3, RZ ;  /* 0x0000000340207819 */ /* 0x040fe400000006ff */
[----:B------:R-:W-:Y:S02]  /*08f0*/  SHF.L.U64.HI R24, R64, 0x3, RZ ;  /* 0x0000000340187819 */ /* 0x000fe400000102ff */
[----:B------:R-:W-:-:S04]  /*0900*/  IADD3 R30, P0, R32, c[0x0][0x1b8], RZ ;  /* 0x00006e00201e7a10 */ /* 0x000fc80007f1e0ff */
[----:B------:R-:W-:Y:S02]  /*0910*/  IADD3.X R31, R24, c[0x0][0x1bc], RZ, P0, !PT ;  /* 0x00006f00181f7a10 */ /* 0x000fe400007fe4ff */
[----:B------:R-:W-:Y:S01]  /*0920*/  ISETP.NE.U32.AND P0, PT, RZ, c[0x0][0x218], PT ;  /* 0x00008600ff007a0c */ /* 0x000fe20003f05070 */
[----:B------:R-:W-:Y:S02]  /*0930*/  IMAD.MOV.U32 R35, RZ, RZ, 0x8 ;  /* 0x00000008ff237424 */ /* 0x000fe400078e00ff */
[----:B------:R0:W5:Y:S01]  /*0940*/  LDG.E.64 R52, [R30.64] ;  /* 0x000000041e347981 */ /* 0x000162000c1e1b00 */
[----:B------:R-:W-:-:S13]  /*0950*/  ISETP.NE.AND.EX P0, PT, RZ, c[0x0][0x21c], PT, P0 ;  /* 0x00008700ff007a0c */ /* 0x000fda0003f05300 */
        /* <DEDUP_REMOVED lines=8> */
[----:B------:R0:W5:Y:S04]  /*09e0*/  @P0 LDG.E.64 R24, [R28.64] ;  /* 0x000000041c180981 */ /* 0x000168000c1e1b00 */
[----:B------:R0:W5:Y:S01]  /*09f0*/  @P2 LDG.E.64 R26, [R32.64] ;  /* 0x00000004201a2981 */ /* 0x000162000c1e1b00 */
[----:B------:R-:W-:Y:S01]  /*0a00*/  IADD3 R64, R64, 0x100, RZ ;  /* 0x0000010040407810 */ /* 0x000fe20007ffe0ff */
[----:B------:R-:W-:Y:S01]  /*0a10*/  @!P0 CS2R R24, SRZ ;  /* 0x0000000000188805 */ /* 0x000fe2000001ff00 */
[----:B------:R-:W-:Y:S02]  /*0a20*/  @!P2 CS2R R26, SRZ ;  /* 0x00000000001aa805 */ /* 0x000fe4000001ff00 */
.L_x_36059:
[----:B0-----:R-:W-:Y:S05]  /*0a30*/  BSYNC B0 ;  /* 0x0000000000007941 */ /* 0x001fea0003800000 */
.L_x_36058:
[----:B------:R-:W-:Y:S01]  /*0a40*/  ISETP.GE.U32.AND P0, PT, R2, 0x700, PT ;  /* 0x000007000200780c */ /* 0x000fe20003f06070 */
[----:B------:R-:W-:Y:S03]  /*0a50*/  BSSY B0, `(.L_x_36060) ;  /* 0x0000017000007945 */ /* 0x000fe60003800000 */
[----:B------:R-:W-:-:S09]  /*0a60*/  P2R R28, PR, RZ, 0x1 ;  /* 0x00000001ff1c7803 */ /* 0x000fd20000000000 */
[----:B------:R-:W-:Y:S05]  /*0a70*/  @!P0 BRA `(.L_x_36061) ;  /* 0x0000014000008947 */ /* 0x000fea0003800000 */
[----:B------:R-:W-:Y:S02]  /*0a80*/  SHF.L.U32 R38, R64, 0x3, RZ ;  /* 0x0000000340267819 */ /* 0x000fe400000006ff */
[----:B------:R-:W-:Y:S02]  /*0a90*/  SHF.R.U32.HI R28, RZ, 0x1d, R64 ;  /* 0x0000001dff1c7819 */ /* 0x000fe40000011640 */
[----:B------:R-:W-:-:S04]  /*0aa0*/  IADD3 R36, P0, R38, c[0x0][0x1b8], RZ ;  /* 0x00006e0026247a10 */ /* 0x000fc80007f1e0ff */
[----:B------:R-:W-:Y:S02]  /*0ab0*/  IADD3.X R37, R28, c[0x0][0x1bc], RZ, P0, !PT ;  /* 0x00006f001c257a10 */ /* 0x000fe400007fe4ff */
[----:B------:R-:W-:-:S04]  /*0ac0*/  ISETP.NE.U32.AND P0, PT, RZ, c[0x0][0x218], PT ;  /* 0x00008600ff007a0c */ /* 0x000fc80003f05070 */
[----:B------:R-:W-:Y:S01]  /*0ad0*/  ISETP.NE.AND.EX P0, PT, RZ, c[0x0][0x21c], PT, P0 ;  /* 0x00008700ff007a0c */ /* 0x000fe20003f05300 */
[----:B------:R-:W-:Y:S01]  /*0ae0*/  IMAD.MOV.U32 R33, RZ, RZ, 0x8 ;  /* 0x00000008ff217424 */ /* 0x000fe200078e00ff */
[----:B------:R-:W5:Y:S11]  /*0af0*/  LDG.E.64 R36, [R36.64] ;  /* 0x0000000424247981 */ /* 0x000f76000c1e1b00 */
[----:B------:R-:W-:-:S04]  /*0b00*/  @P0 LEA R34, P2, R64, c[0x0][0x218], 0x3 ;  /* 0x0000860040220a11 */ /* 0x000fc800078418ff */
[----:B------:R-:W-:Y:S02]  /*0b10*/  @P0 LEA.HI.X R35, R64, c[0x0][0x21c], RZ, 0x3, P2 ;  /* 0x0000870040230a11 */ /* 0x000fe400010f1cff */
[----:B------:R-:W-:-:S04]  /*0b20*/  ISETP.NE.U32.AND P2, PT, RZ, c[0x0][0x220], PT ;  /* 0x00008800ff007a0c */ /* 0x000fc80003f45070 */
[----:B------:R-:W-:Y:S01]  /*0b30*/  ISETP.NE.AND.EX P2, PT, RZ, c[0x0][0x224], PT, P2 ;  /* 0x00008900ff007a0c */ /* 0x000fe20003f45320 */
[----:B------:R-:W-:-:S06]  /*0b40*/  IMAD.WIDE.U32 R32, R64, R33, c[0x0][0x1b0] ;  /* 0x00006c0040207625 */ /* 0x000fcc00078e0021 */
[----:B------:R-:W5:Y:S06]  /*0b50*/  LDG.E.64 R32, [R32.64] ;  /* 0x0000000420207981 */ /* 0x000f6c000c1e1b00 */
[----:B------:R-:W-:-:S04]  /*0b60*/  @P2 IADD3 R38, P3, R38, c[0x0][0x220], RZ ;  /* 0x0000880026262a10 */ /* 0x000fc80007f7e0ff */
[----:B------:R-:W-:Y:S02]  /*0b70*/  @P2 IADD3.X R39, R28, c[0x0][0x224], RZ, P3, !PT ;  /* 0x000089001c272a10 */ /* 0x000fe40001ffe4ff */
[----:B------:R0:W5:Y:S04]  /*0b80*/  @P0 LDG.E.64 R28, [R34.64] ;  /* 0x00000004221c0981 */ /* 0x000168000c1e1b00 */
[----:B------:R0:W5:Y:S01]  /*0b90*/  @P2 LDG.E.64 R30, [R38.64] ;  /* 0x00000004261e2981 */ /* 0x000162000c1e1b00 */
[----:B------:R-:W-:Y:S01]  /*0ba0*/  @!P0 CS2R R28, SRZ ;  /* 0x00000000001c8805 */ /* 0x000fe2000001ff00 */
[----:B------:R-:W-:Y:S02]  /*0bb0*/  @!P2 CS2R R30, SRZ ;  /* 0x00000000001ea805 */ /* 0x000fe4000001ff00 */
.L_x_36061:
[----:B0-----:R-:W-:Y:S05]  /*0bc0*/  BSYNC B0 ;  /* 0x0000000000007941 */ /* 0x001fea0003800000 */
.L_x_36060:
[----:B------:R-:W0:Y:S01]  /*0bd0*/  S2UR UR6, SR_CTAID.X ;  /* 0x00000000000679c3 */ /* 0x000e220000002500 */
[----:B------:R-:W-:Y:S01]  /*0be0*/  MOV R35, c[0x0][0x180] ;  /* 0x0000600000237a02 */ /* 0x000fe20000000f00 */
[----:B------:R-:W-:-:S03]  /*0bf0*/  IMAD.MOV.U32 R38, RZ, RZ, c[0x0][0x184] ;  /* 0x00006100ff267624 */ /* 0x000fc600078e00ff */
[----:B------:R-:W-:-:S04]  /*0c00*/  LOP3.LUT P0, RZ, R35, c[0x0][0x178], RZ, 0xfc, !PT ;  /* 0x00005e0023ff7a12 */ /* 0x000fc8000780fcff */
[----:B------:R-:W-:Y:S02]  /*0c10*/  LOP3.LUT P0, RZ, R38, c[0x0][0x17c], RZ, 0xfc, P0 ;  /* 0x00005f0026ff7a12 */ /* 0x000fe4000000fcff */
[----:B0-----:R-:W-:-:S04]  /*0c20*/  LEA.HI R34, R0, UR6, RZ, 0x18 ;  /* 0x0000000600227c11 */ /* 0x001fc8000f8fc0ff */
[----:B------:R-:W-:-:S13]  /*0c30*/  ISETP.GE.AND P2, PT, R34, c[0x0][0x164], PT ;  /* 0x0000590022007a0c */ /* 0x000fda0003f46270 */
[----:B------:R-:W-:Y:S05]  /*0c40*/  @P2 EXIT ;  /* 0x000000000000294d */ /* 0x000fea0003800000 */
[----:B------:R-:W-:Y:S01]  /*0c50*/  SHF.R.S32.HI R3, RZ, 0x2, R3 ;  /* 0x00000002ff037819 */ /* 0x000fe20000011403 */
[----:B-----5:R-:W-:Y:S01]  /*0c60*/  IMAD.MOV.U32 R128, RZ, RZ, R32 ;  /* 0x000000ffff807224 */ /* 0x020fe200078e0020 */
[----:B------:R-:W-:Y:S01]  /*0c70*/  SHF.R.U64 R129, R32, 0x10, R33 ;  /* 0x0000001020817819 */ /* 0x000fe20000001221 */
[----:B------:R-:W-:Y:S01]  /*0c80*/  IMAD.MOV.U32 R65, RZ, RZ, R41 ;  /* 0x000000ffff417224 */ /* 0x000fe200078e0029 */
[C---:B------:R-:W-:Y:S01]  /*0c90*/  LOP3.LUT R35, R0.reuse, 0xe0, RZ, 0xc0, !PT ;  /* 0x000000e000237812 */ /* 0x040fe200078ec0ff */
[----:B------:R-:W-:Y:S01]  /*0ca0*/  IMAD.MOV.U32 R67, RZ, RZ, R57 ;  /* 0x000000ffff437224 */ /* 0x000fe200078e0039 */
[----:B------:R-:W-:Y:S01]  /*0cb0*/  LOP3.LUT R32, R3, 0xff, RZ, 0xc0, !PT ;  /* 0x000000ff03207812 */ /* 0x000fe200078ec0ff */
[----:B------:R-:W-:Y:S01]  /*0cc0*/  IMAD.MOV.U32 R103, RZ, RZ, R47 ;  /* 0x000000ffff677224 */ /* 0x000fe200078e002f */
[----:B------:R-:W-:Y:S01]  /*0cd0*/  SHF.L.U32 R38, R0, 0x5, RZ ;  /* 0x0000000500267819 */ /* 0x000fe200000006ff */
[----:B------:R-:W-:Y:S01]  /*0ce0*/  IMAD.MOV.U32 R107, RZ, RZ, R59 ;  /* 0x000000ffff6b7224 */ /* 0x000fe200078e003b */
[----:B------:R-:W-:Y:S01]  /*0cf0*/  SHF.R.U32.HI R3, RZ, 0x3, R3 ;  /* 0x00000003ff037819 */ /* 0x000fe20000011603 */
[----:B------:R-:W-:Y:S01]  /*0d00*/  IMAD.IADD R35, R32, 0x1, -R35 ;  /* 0x0000000120237824 */ /* 0x000fe200078e0a23 */
[----:B------:R-:W-:Y:S01]  /*0d10*/  LOP3.LUT R39, R38, 0x3e0, RZ, 0xc0, !PT ;  /* 0x000003e026277812 */ /* 0x000fe200078ec0ff */
[----:B------:R-:W-:Y:S01]  /*0d20*/  IMAD.MOV.U32 R111, RZ, RZ, R49 ;  /* 0x000000ffff6f7224 */ /* 0x000fe200078e0031 */
[----:B------:R-:W-:Y:S01]  /*0d30*/  MOV R124, R52 ;  /* 0x00000034007c7202 */ /* 0x000fe20000000f00 */
[----:B------:R-:W-:Y:S01]  /*0d40*/  IMAD.MOV.U32 R115, RZ, RZ, R61 ;  /* 0x000000ffff737224 */ /* 0x000fe200078e003d */
[----:B------:R-:W-:Y:S01]  /*0d50*/  IMNMX R35, RZ, R35, !PT ;  /* 0x00000023ff237217 */ /* 0x000fe20007800200 */
[----:B------:R-:W-:Y:S01]  /*0d60*/  IMAD.MOV.U32 R119, RZ, RZ, R51 ;  /* 0x000000ffff777224 */ /* 0x000fe200078e0033 */
[----:B------:R-:W-:Y:S01]  /*0d70*/  IADD3 R39, R32, -R39, RZ ;  /* 0x8000002720277210 */ /* 0x000fe20007ffe0ff */
[----:B------:R-:W-:Y:S01]  /*0d80*/  IMAD.MOV.U32 R123, RZ, RZ, R63 ;  /* 0x000000ffff7b7224 */ /* 0x000fe200078e003f */
[----:B------:R-:W-:Y:S01]  /*0d90*/  LOP3.LUT R32, R3, 0x1fffffe0, RZ, 0xc0, !PT ;  /* 0x1fffffe003207812 */ /* 0x000fe200078ec0ff */
[----:B------:R-:W-:Y:S01]  /*0da0*/  HADD2.F32 R3, -RZ, R4.H0_H0 ;  /* 0x20000004ff037230 */ /* 0x000fe20000004100 */
[----:B------:R-:W-:Y:S01]  /*0db0*/  IMNMX R35, R35, 0x20, PT ;  /* 0x0000002023237817 */ /* 0x000fe20003800200 */
[--C-:B------:R-:W-:Y:S01]  /*0dc0*/  IMAD.MOV.U32 R127, RZ, RZ, R53.reuse ;  /* 0x000000ffff7f7224 */ /* 0x100fe200078e0035 */
[----:B------:R-:W-:Y:S01]  /*0dd0*/  SHF.R.U64 R125, R52, 0x10, R53 ;  /* 0x00000010347d7819 */ /* 0x000fe20000001235 */
[----:B------:R-:W-:Y:S01]  /*0de0*/  IMAD.MOV.U32 R132, RZ, RZ, R36 ;  /* 0x000000ffff847224 */ /* 0x000fe200078e0024 */
[--C-:B------:R-:W-:Y:S01]  /*0df0*/  SHF.R.U64 R136, R4, 0x10, R5.reuse ;  /* 0x0000001004887819 */ /* 0x100fe20000001205 */
[----:B------:R-:W-:Y:S01]  /*0e00*/  IMAD.IADD R52, R35, 0x1, R32 ;  /* 0x0000000123347824 */ /* 0x000fe200078e0220 */
[----:B------:R-:W-:Y:S01]  /*0e10*/  SHF.R.U32.HI R137, RZ, 0x10, R5 ;  /* 0x00000010ff897819 */ /* 0x000fe20000011605 */
[----:B------:R-:W-:Y:S01]  /*0e20*/  HADD2.F32 R4, -RZ, R5.H0_H0 ;  /* 0x20000005ff047230 */ /* 0x000fe20000004100 */
[--C-:B------:R-:W-:Y:S01]  /*0e30*/  SHF.R.U64 R138, R6, 0x10, R7.reuse ;  /* 0x00000010068a7819 */ /* 0x100fe20000001207 */
[----:B------:R-:W-:Y:S01]  /*0e40*/  IMAD.SHL.U32 R52, R52, 0x4, RZ ;  /* 0x0000000434347824 */ /* 0x000fe200078e00ff */
[----:B------:R-:W-:Y:S01]  /*0e50*/  HADD2.F32 R5, -RZ, R6.H0_H0 ;  /* 0x20000006ff057230 */ /* 0x000fe20000004100 */
[----:B------:R-:W-:Y:S01]  /*0e60*/  SHF.R.U32.HI R139, RZ, 0x10, R7 ;  /* 0x00000010ff8b7819 */ /* 0x000fe20000011607 */
[----:B------:R-:W-:Y:S01]  /*0e70*/  HADD2.F32 R6, -RZ, R7.H0_H0 ;  /* 0x20000007ff067230 */ /* 0x000fe20000004100 */
[--C-:B------:R-:W-:Y:S01]  /*0e80*/  SHF.R.U64 R140, R8, 0x10, R9.reuse ;  /* 0x00000010088c7819 */ /* 0x100fe20000001209 */
[----:B------:R-:W-:Y:S01]  /*0e90*/  HADD2.F32 R7, -RZ, R8.H0_H0 ;  /* 0x20000008ff077230 */ /* 0x000fe20000004100 */
[----:B------:R-:W0:Y:S01]  /*0ea0*/  I2F.U32 R52, R52 ;  /* 0x0000003400347306 */ /* 0x000e220000201000 */
[----:B------:R-:W-:Y:S01]  /*0eb0*/  SHF.R.U32.HI R141, RZ, 0x10, R9 ;  /* 0x00000010ff8d7819 */ /* 0x000fe20000011609 */
[----:B------:R-:W-:Y:S01]  /*0ec0*/  HADD2.F32 R8, -RZ, R9.H0_H0 ;  /* 0x20000009ff087230 */ /* 0x000fe20000004100 */
[--C-:B------:R-:W-:Y:S01]  /*0ed0*/  SHF.R.U64 R142, R10, 0x10, R11.reuse ;  /* 0x000000100a8e7819 */ /* 0x100fe2000000120b */
[----:B------:R-:W-:Y:S01]  /*0ee0*/  HADD2.F32 R9, -RZ, R10.H0_H0 ;  /* 0x2000000aff097230 */ /* 0x000fe20000004100 */
        /* <DEDUP_REMOVED lines=20> */
[----:B------:R-:W-:Y:S01]  /*1030*/  IMNMX R39, RZ, R39, !PT ;  /* 0x00000027ff277217 */ /* 0x000fe20007800200 */
[----:B------:R-:W-:Y:S01]  /*1040*/  HADD2.F32 R20, -RZ, R21.H0_H0 ;  /* 0x20000015ff147230 */ /* 0x000fe20000004100 */
[----:B------:R-:W-:Y:S01]  /*1050*/  SHF.R.U32.HI R157, RZ, 0x10, R21 ;  /* 0x00000010ff9d7819 */ /* 0x000fe20000011615 */
[----:B0-----:R0:W1:Y:S01]  /*1060*/  MUFU.RCP R161, R52 ;  /* 0x0000003400a17308 */ /* 0x0010620000001000 */
[--C-:B------:R-:W-:Y:S01]  /*1070*/  SHF.R.U64 R158, R22, 0x10, R23.reuse ;  /* 0x00000010169e7819 */ /* 0x100fe20000001217 */
[----:B------:R-:W-:Y:S01]  /*1080*/  HADD2.F32 R21, -RZ, R22.H0_H0 ;  /* 0x20000016ff157230 */ /* 0x000fe20000004100 */
[----:B------:R-:W-:Y:S01]  /*1090*/  SHF.R.U32.HI R159, RZ, 0x10, R23 ;  /* 0x00000010ff9f7819 */ /* 0x000fe20000011617 */
[----:B------:R-:W-:Y:S01]  /*10a0*/  HADD2.F32 R22, -RZ, R23.H0_H0 ;  /* 0x20000017ff167230 */ /* 0x000fe20000004100 */
[----:B------:R-:W-:Y:S01]  /*10b0*/  SHF.R.U64 R160, R24, 0x10, R25 ;  /* 0x0000001018a07819 */ /* 0x000fe20000001219 */
[----:B------:R-:W-:Y:S01]  /*10c0*/  HADD2.F32 R23, -RZ, R24.H0_H0 ;  /* 0x20000018ff177230 */ /* 0x000fe20000004100 */
[----:B------:R-:W-:Y:S01]  /*10d0*/  MOV R64, R40 ;  /* 0x0000002800407202 */ /* 0x000fe20000000f00 */
[----:B------:R-:W-:Y:S01]  /*10e0*/  HADD2.F32 R24, -RZ, R25.H0_H0 ;  /* 0x20000019ff187230 */ /* 0x000fe20000004100 */
[--C-:B------:R-:W-:Y:S01]  /*10f0*/  SHF.R.U64 R76, R40, 0x10, R41.reuse ;  /* 0x00000010284c7819 */ /* 0x100fe20000001229 */
[----:B------:R-:W-:Y:S01]  /*1100*/  HFMA2.MMA R168, -RZ, RZ, 0, 5.9604644775390625e-08 ;  /* 0x00000001ffa87435 */ /* 0x000fe200000001ff */
[----:B------:R-:W-:Y:S01]  /*1110*/  SHF.R.U32.HI R74, RZ, 0x10, R41 ;  /* 0x00000010ff4a7819 */ /* 0x000fe20000011629 */
[----:B------:R-:W-:Y:S01]  /*1120*/  IMAD.MOV.U32 R41, RZ, RZ, R43 ;  /* 0x000000ffff297224 */ /* 0x000fe200078e002b */
[----:B------:R-:W-:Y:S01]  /*1130*/  IMNMX R39, R39, 0x20, PT ;  /* 0x0000002027277817 */ /* 0x000fe20003800200 */
[----:B------:R-:W-:Y:S01]  /*1140*/  HADD2.F32 R35, -RZ, R65.H0_H0 ;  /* 0x20000041ff237230 */ /* 0x000fe20000004100 */
[----:B------:R-:W-:Y:S01]  /*1150*/  SHF.R.U32.HI R163, RZ, 0x10, R25 ;  /* 0x00000010ffa37819 */ /* 0x000fe20000011619 */
[----:B------:R-:W-:Y:S01]  /*1160*/  HADD2.F32 R25, -RZ, R26.H0_H0 ;  /* 0x2000001aff197230 */ /* 0x000fe20000004100 */
[----:B------:R-:W-:Y:S01]  /*1170*/  MOV R40, R42 ;  /* 0x0000002a00287202 */ /* 0x000fe20000000f00 */
[----:B------:R-:W-:Y:S01]  /*1180*/  HADD2.F32 R103, -RZ, R103.H0_H0 ;  /* 0x20000067ff677230 */ /* 0x000fe20000004100 */
[--C-:B------:R-:W-:Y:S01]  /*1190*/  SHF.R.U64 R75, R42, 0x10, R43.reuse ;  /* 0x000000102a4b7819 */ /* 0x100fe2000000122b */
[----:B------:R-:W-:Y:S01]  /*11a0*/  HADD2.F32 R107, -RZ, R107.H0_H0 ;  /* 0x2000006bff6b7230 */ /* 0x000fe20000004100 */
[----:B------:R-:W-:Y:S01]  /*11b0*/  SHF.R.U32.HI R73, RZ, 0x10, R43 ;  /* 0x00000010ff497819 */ /* 0x000fe2000001162b */
[----:B------:R-:W-:Y:S01]  /*11c0*/  IMAD.MOV.U32 R43, RZ, RZ, R55 ;  /* 0x000000ffff2b7224 */ /* 0x000fe200078e0037 */
[----:B------:R-:W-:Y:S01]  /*11d0*/  SHF.R.U64 R162, R26, 0x10, R27 ;  /* 0x000000101aa27819 */ /* 0x000fe2000000121b */
[----:B------:R-:W-:Y:S01]  /*11e0*/  HADD2.F32 R26, -RZ, R27.H0_H0 ;  /* 0x2000001bff1a7230 */ /* 0x000fe20000004100 */
[----:B------:R-:W-:Y:S01]  /*11f0*/  MOV R42, R54 ;  /* 0x00000036002a7202 */ /* 0x000fe20000000f00 */
[----:B------:R-:W-:Y:S01]  /*1200*/  HADD2.F32 R38, -RZ, R73.H0_H0 ;  /* 0x20000049ff267230 */ /* 0x000fe20000004100 */
[--C-:B------:R-:W-:Y:S01]  /*1210*/  SHF.R.U64 R72, R54, 0x10, R55.reuse ;  /* 0x0000001036487819 */ /* 0x100fe20000001237 */
[----:B------:R-:W-:Y:S01]  /*1220*/  HADD2.F32 R43, -RZ, R43.H0_H0 ;  /* 0x2000002bff2b7230 */ /* 0x000fe20000004100 */
[----:B------:R-:W-:Y:S01]  /*1230*/  SHF.R.U32.HI R70, RZ, 0x10, R55 ;  /* 0x00000010ff467819 */ /* 0x000fe20000011637 */
[----:B------:R-:W-:Y:S01]  /*1240*/  IMAD.MOV.U32 R55, RZ, RZ, R45 ;  /* 0x000000ffff377224 */ /* 0x000fe200078e002d */
[----:B------:R-:W-:Y:S01]  /*1250*/  MOV R66, R56 ;  /* 0x0000003800427202 */ /* 0x000fe20000000f00 */
[----:B------:R-:W-:Y:S01]  /*1260*/  HADD2.F32 R111, -RZ, R111.H0_H0 ;  /* 0x2000006fff6f7230 */ /* 0x000fe20000004100 */
[----:B------:R-:W-:Y:S01]  /*1270*/  SHF.R.U64 R68, R56, 0x10, R57 ;  /* 0x0000001038447819 */ /* 0x000fe20000001239 */
        /* <DEDUP_REMOVED lines=51> */
[----:B------:R-:W-:Y:S01]  /*15b0*/  SHF.R.U32.HI R130, RZ, 0x10, R33 ;  /* 0x00000010ff827819 */ /* 0x000fe20000011621 */
[----:B------:R-:W-:Y:S01]  /*15c0*/  HADD2.F32 R33, -RZ, R76.H0_H0 ;  /* 0x2000004cff217230 */ /* 0x000fe20000004100 */
[--C-:B------:R-:W-:Y:S01]  /*15d0*/  SHF.R.U64 R133, R36, 0x10, R37.reuse ;  /* 0x0000001024857819 */ /* 0x100fe20000001225 */
[----:B------:R-:W-:Y:S01]  /*15e0*/  HADD2.F32 R36, -RZ, R40.H0_H0 ;  /* 0x20000028ff247230 */ /* 0x000fe20000004100 */
[----:B------:R-:W-:Y:S01]  /*15f0*/  MOV R135, R37 ;  /* 0x0000002500877202 */ /* 0x000fe20000000f00 */
        /* <DEDUP_REMOVED lines=10> */
[----:B------:R-:W-:Y:S01]  /*16a0*/  IMAD.MOV.U32 R31, RZ, RZ, R34 ;  /* 0x000000ffff1f7224 */ /* 0x000fe200078e0022 */
[----:B------:R-:W-:Y:S01]  /*16b0*/  IADD3 R170, R32, R39, RZ ;  /* 0x0000002720aa7210 */ /* 0x000fe20007ffe0ff */
[----:B------:R-:W-:Y:S01]  /*16c0*/  HADD2.F32 R39, -RZ, R41.H0_H0 ;  /* 0x20000029ff277230 */ /* 0x000fe20000004100 */
[----:B------:R-:W-:Y:S01]  /*16d0*/  ULDC.U8 UR6, c[0x0][0x1f0] ;  /* 0x00007c0000067ab9 */ /* 0x000fe20000000000 */
[----:B------:R-:W-:Y:S01]  /*16e0*/  HADD2.F32 R32, -RZ, R64.H0_H0 ;  /* 0x20000040ff207230 */ /* 0x000fe20000004100 */
[----:B------:R-:W-:Y:S01]  /*16f0*/  SHF.L.U32 R170, R170, 0x2, RZ ;  /* 0x00000002aaaa7819 */ /* 0x000fe200000006ff */
        /* <DEDUP_REMOVED lines=46> */
[----:B01----:R-:W-:Y:S02]  /*19e0*/  HADD2.F32 R169, -RZ, R169.H0_H0 ;  /* 0x200000a9ffa97230 */ /* 0x003fe40000004100 */
.L_x_36205:
        /* <DEDUP_REMOVED lines=16> */
[----:B------:R-:W-:-:S06]  /*1af0*/  IMAD.WIDE.U32 R56, R171, R56, c[0x0][0x170] ;  /* 0x00005c00ab387625 */ /* 0x000fcc00078e0038 */
[C---:B------:R-:W-:Y:S01]  /*1b00*/  @P2 LEA R92, P4, R171.reuse, c[0x0][0x180], 0x4 ;  /* 0x00006000ab5c2a11 */ /* 0x040fe200078820ff */
[----:B------:R-:W5:Y:S03]  /*1b10*/  LDG.E.128 R56, [R56.64] ;  /* 0x0000000438387981 */ /* 0x000f66000c1e1d00 */
[----:B------:R-:W-:-:S05]  /*1b20*/  @P2 LEA.HI.X R93, R171, c[0x0][0x184], RZ, 0x4, P4 ;  /* 0x00006100ab5d2a11 */ /* 0x000fca00020f24ff */
[----:B------:R0:W5:Y:S01]  /*1b30*/  @P2 LDG.E.128 R60, [R92.64] ;  /* 0x000000045c3c2981 */ /* 0x000162000c1e1d00 */
[----:B------:R-:W-:-:S04]  /*1b40*/  ISETP.NE.U32.AND P3, PT, RZ, c[0x0][0x178], PT ;  /* 0x00005e00ff007a0c */ /* 0x000fc80003f65070 */
[----:B------:R-:W-:-:S13]  /*1b50*/  ISETP.NE.AND.EX P3, PT, RZ, c[0x0][0x17c], PT, P3 ;  /* 0x00005f00ff007a0c */ /* 0x000fda0003f65330 */
[----:B------:R-:W-:Y:S05]  /*1b60*/  @P3 BRA `(.L_x_36064) ;  /* 0x0000007000003947 */ /* 0x000fea0003800000 */
[----:B0-----:R-:W-:-:S04]  /*1b70*/  ISETP.NE.U32.AND P4, PT, RZ, c[0x0][0x180], PT ;  /* 0x00006000ff007a0c */ /* 0x001fc80003f85070 */
[----:B------:R-:W-:-:S13]  /*1b80*/  ISETP.NE.AND.EX P4, PT, RZ, c[0x0][0x184], PT, P4 ;  /* 0x00006100ff007a0c */ /* 0x000fda0003f85340 */
[----:B------:R-:W-:Y:S05]  /*1b90*/  @P4 BRA `(.L_x_36065) ;  /* 0x0000002000004947 */ /* 0x000fea0003800000 */
[----:B------:R-:W-:Y:S05]  /*1ba0*/  @P0 BRA `(.L_x_36066) ;  /* 0x0000005000000947 */ /* 0x000fea0003800000 */
[----:B------:R-:W-:Y:S05]  /*1bb0*/  BRA `(.L_x_36067) ;  /* 0x0000005000007947 */ /* 0x000fea0003800000 */
.L_x_36065:
[----:B-----5:R-:W-:Y:S01]  /*1bc0*/  FADD.FTZ R56, R60, R56 ;  /* 0x000000383c387221 */ /* 0x020fe20000010000 */
[----:B------:R-:W-:Y:S05]  /*1bd0*/  BRA `(.L_x_36066) ;  /* 0x0000002000007947 */ /* 0x000fea0003800000 */
.L_x_36064:
[----:B0----5:R-:W-:-:S04]  /*1be0*/  FADD.FTZ R56, R52, R56 ;  /* 0x0000003834387221 */ /* 0x021fc80000010000 */
[----:B------:R-:W-:-:S04]  /*1bf0*/  @P2 FADD.FTZ R56, R60, R56 ;  /* 0x000000383c382221 */ /* 0x000fc80000010000 */
.L_x_36066:
[----:B-----5:R-:W-:-:S03]  /*1c00*/  IMAD.MOV.U32 R64, RZ, RZ, R56 ;  /* 0x000000ffff407224 */ /* 0x020fc600078e0038 */
.L_x_36067:
[----:B------:R-:W-:Y:S05]  /*1c10*/  @P3 BRA `(.L_x_36068) ;  /* 0x0000007000003947 */ /* 0x000fea0003800000 */
[----:B------:R-:W-:-:S04]  /*1c20*/  ISETP.NE.U32.AND P4, PT, RZ, c[0x0][0x180], PT ;  /* 0x00006000ff007a0c */ /* 0x000fc80003f85070 */
[----:B------:R-:W-:-:S13]  /*1c30*/  ISETP.NE.AND.EX P4, PT, RZ, c[0x0][0x184], PT, P4 ;  /* 0x00006100ff007a0c */ /* 0x000fda0003f85340 */
[----:B------:R-:W-:Y:S05]  /*1c40*/  @P4 BRA `(.L_x_36069) ;  /* 0x0000002000004947 */ /* 0x000fea0003800000 */
[----:B------:R-:W-:Y:S05]  /*1c50*/  @P0 BRA `(.L_x_36070) ;  /* 0x0000005000000947 */ /* 0x000fea0003800000 */
[----:B------:R-:W-:Y:S05]  /*1c60*/  BRA `(.L_x_36071) ;  /* 0x0000005000007947 */ /* 0x000fea0003800000 */
.L_x_36069:
[----:B-----5:R-:W-:Y:S01]  /*1c70*/  FADD.FTZ R57, R61, R57 ;  /* 0x000000393d397221 */ /* 0x020fe20000010000 */
[----:B------:R-:W-:Y:S05]  /*1c80*/  BRA `(.L_x_36070) ;  /* 0x0000002000007947 */ /* 0x000fea0003800000 */
.L_x_36068:
[----:B-----5:R-:W-:-:S04]  /*1c90*/  FADD.FTZ R57, R53, R57 ;  /* 0x0000003935397221 */ /* 0x020fc80000010000 */
[----:B------:R-:W-:-:S05]  /*1ca0*/  @P2 FADD.FTZ R57, R61, R57 ;  /* 0x000000393d392221 */ /* 0x000fca0000010000 */
.L_x_36070:
[----:B-----5:R-:W-:Y:S02]  /*1cb0*/  MOV R65, R57 ;  /* 0x0000003900417202 */ /* 0x020fe40000000f00 */
.L_x_36071:
[----:B------:R-:W-:Y:S05]  /*1cc0*/  @P3 BRA `(.L_x_36072) ;  /* 0x0000007000003947 */ /* 0x000fea0003800000 */
[----:B------:R-:W-:-:S04]  /*1cd0*/  ISETP.NE.U32.AND P4, PT, RZ, c[0x0][0x180], PT ;  /* 0x00006000ff007a0c */ /* 0x000fc80003f85070 */
[----:B------:R-:W-:-:S13]  /*1ce0*/  ISETP.NE.AND.EX P4, PT, RZ, c[0x0][0x184], PT, P4 ;  /* 0x00006100ff007a0c */ /* 0x000fda0003f85340 */
[----:B------:R-:W-:Y:S05]  /*1cf0*/  @P4 BRA `(.L_x_36073) ;  /* 0x0000002000004947 */ /* 0x000fea0003800000 */
[----:B------:R-:W-:Y:S05]  /*1d00*/  @P0 BRA `(.L_x_36074) ;  /* 0x0000005000000947 */ /* 0x000fea0003800000 */
[----:B------:R-:W-:Y:S05]  /*1d10*/  BRA `(.L_x_36075) ;  /* 0x0000005000007947 */ /* 0x000fea0003800000 */
.L_x_36073:
[----:B-----5:R-:W-:Y:S01]  /*1d20*/  FADD.FTZ R58, R62, R58 ;  /* 0x0000003a3e3a7221 */ /* 0x020fe20000010000 */
[----:B------:R-:W-:Y:S05]  /*1d30*/  BRA `(.L_x_36074) ;  /* 0x0000002000007947 */ /* 0x000fea0003800000 */
.L_x_36072:
[----:B-----5:R-:W-:-:S04]  /*1d40*/  FADD.FTZ R58, R54, R58 ;  /* 0x0000003a363a7221 */ /* 0x020fc80000010000 */
[----:B------:R-:W-:-:S05]  /*1d50*/  @P2 FADD.FTZ R58, R62, R58 ;  /* 0x0000003a3e3a2221 */ /* 0x000fca0000010000 */
.L_x_36074:
[----:B-----5:R-:W-:Y:S02]  /*1d60*/  MOV R66, R58 ;  /* 0x0000003a00427202 */ /* 0x020fe40000000f00 */
.L_x_36075:
[----:B------:R-:W-:Y:S05]  /*1d70*/  @P3 BRA `(.L_x_36076) ;  /* 0x0000007000003947 */ /* 0x000fea0003800000 */
[----:B------:R-:W-:-:S04]  /*1d80*/  ISETP.NE.U32.AND P2, PT, RZ, c[0x0][0x180], PT ;  /* 0x00006000ff007a0c */ /* 0x000fc80003f45070 */
[----:B------:R-:W-:-:S13]  /*1d90*/  ISETP.NE.AND.EX P2, PT, RZ, c[0x0][0x184], PT, P2 ;  /* 0x00006100ff007a0c */ /* 0x000fda0003f45320 */
[----:B------:R-:W-:Y:S05]  /*1da0*/  @P2 BRA `(.L_x_36077) ;  /* 0x0000002000002947 */ /* 0x000fea0003800000 */
[----:B------:R-:W-:Y:S05]  /*1db0*/  @P0 BRA `(.L_x_36078) ;  /* 0x0000005000000947 */ /* 0x000fea0003800000 */
[----:B------:R-:W-:Y:S05]  /*1dc0*/  BRA `(.L_x_36079) ;  /* 0x0000005000007947 */ /* 0x000fea0003800000 */
.L_x_36077:
[----:B-----5:R-:W-:Y:S01]  /*1dd0*/  FADD.FTZ R59, R63, R59 ;  /* 0x0000003b3f3b7221 */ /* 0x020fe20000010000 */
[----:B------:R-:W-:Y:S05]  /*1de0*/  BRA `(.L_x_36078) ;  /* 0x0000002000007947 */ /* 0x000fea0003800000 */
.L_x_36076:
[----:B-----5:R-:W-:-:S04]  /*1df0*/  FADD.FTZ R59, R55, R59 ;  /* 0x0000003b373b7221 */ /* 0x020fc80000010000 */
[----:B------:R-:W-:-:S04]  /*1e00*/  @P2 FADD.FTZ R59, R63, R59 ;  /* 0x0000003b3f3b2221 */ /* 0x000fc80000010000 */
.L_x_36078:
[----:B-----5:R-:W-:-:S03]  /*1e10*/  IMAD.MOV.U32 R67, RZ, RZ, R59 ;  /* 0x000000ffff437224 */ /* 0x020fc600078e003b */
.L_x_36079:
[C---:B------:R-:W-:Y:S02]  /*1e20*/  @P0 LEA R92, P2, R171.reuse, c[0x0][0x188], 0x4 ;  /* 0x00006200ab5c0a11 */ /* 0x040fe400078420ff */
[C---:B------:R-:W-:Y:S02]  /*1e30*/  IADD3 R96, R171.reuse, 0x100, RZ ;  /* 0x00000100ab607810 */ /* 0x040fe40007ffe0ff */
[----:B------:R-:W-:-:S05]  /*1e40*/  @P0 LEA.HI.X R93, R171, c[0x0][0x18c], RZ, 0x4, P2 ;  /* 0x00006300ab5d0a11 */ /* 0x000fca00010f24ff */
[----:B------:R0:W-:Y:S04]  /*1e50*/  @P0 STG.E.128 [R92.64], R64 ;  /* 0x000000405c000986 */ /* 0x0001e8000c101d04 */
.L_x_36063:
[----:B------:R-:W-:Y:S05]  /*1e60*/  BSYNC B0 ;  /* 0x0000000000007941 */ /* 0x000fea0003800000 */
.L_x_36062:
[----:B------:R-:W-:Y:S01]  /*1e70*/  ISETP.GE.U32.AND P2, PT, R2, 0x200, PT ;  /* 0x000002000200780c */ /* 0x000fe20003f46070 */
[----:B------:R-:W-:-:S12]  /*1e80*/  BSSY B0, `(.L_x_36080) ;  /* 0x0000041000007945 */ /* 0x000fd80003800000 */
[----:B------:R-:W-:Y:S05]  /*1e90*/  @!P2 BRA `(.L_x_36081) ;  /* 0x000003f00000a947 */ /* 0x000fea0003800000 */
[----:B------:R-:W-:-:S04]  /*1ea0*/  ISETP.NE.U32.AND P3, PT, RZ, c[0x0][0x178], PT ;  /* 0x00005e00ff007a0c */ /* 0x000fc80003f65070 */
[----:B------:R-:W-:-:S13]  /*1eb0*/  ISETP.NE.AND.EX P3, PT, RZ, c[0x0][0x17c], PT, P3 ;  /* 0x00005f00ff007a0c */ /* 0x000fda0003f65330 */
[----:B------:R-:W-:-:S04]  /*1ec0*/  @P3 LEA R94, P2, R96, c[0x0][0x178], 0x4 ;  /* 0x00005e00605e3a11 */ /* 0x000fc800078420ff */
[----:B------:R-:W-:Y:S02]  /*1ed0*/  @P3 LEA.HI.X R95, R96, c[0x0][0x17c], RZ, 0x4, P2 ;  /* 0x00005f00605f3a11 */ /* 0x000fe400010f24ff */
[----:B------:R-:W-:Y:S01]  /*1ee0*/  ISETP.NE.U32.AND P2, PT, RZ, c[0x0][0x180], PT ;  /* 0x00006000ff007a0c */ /* 0x000fe20003f45070 */
[----:B------:R-:W-:Y:S02]  /*1ef0*/  HFMA2.MMA R69, -RZ, RZ, 0, 9.5367431640625e-07 ;  /* 0x00000010ff457435 */ /* 0x000fe400000001ff */
[----:B-----5:R1:W5:Y:S01]  /*1f00*/  @P3 LDG.E.128 R52, [R94.64] ;  /* 0x000000045e343981 */ /* 0x020362000c1e1d00 */
[----:B------:R-:W-:-:S07]  /*1f10*/  ISETP.NE.AND.EX P2, PT, RZ, c[0x0][0x184], PT, P2 ;  /* 0x00006100ff007a0c */ /* 0x000fce0003f45320 */
[----:B------:R-:W-:-:S06]  /*1f20*/  IMAD.WIDE.U32 R68, R96, R69, c[0x0][0x170] ;  /* 0x00005c0060447625 */ /* 0x000fcc00078e0045 */
[C---:B0-----:R-:W-:Y:S01]  /*1f30*/  @P2 LEA R92, P4, R96.reuse, c[0x0][0x180], 0x4 ;  /* 0x00006000605c2a11 */ /* 0x041fe200078820ff */
[----:B------:R-:W5:Y:S03]  /*1f40*/  LDG.E.128 R68, [R68.64] ;  /* 0x0000000444447981 */ /* 0x000f66000c1e1d00 */
[----:B------:R-:W-:-:S05]  /*1f50*/  @P2 LEA.HI.X R93, R96, c[0x0][0x184], RZ, 0x4, P4 ;  /* 0x00006100605d2a11 */ /* 0x000fca00020f24ff */
[----:B------:R1:W5:Y:S01]  /*1f60*/  @P2 LDG.E.128 R60, [R92.64] ;  /* 0x000000045c3c2981 */ /* 0x000362000c1e1d00 */
[----:B------:R-:W-:-:S04]  /*1f70*/  ISETP.NE.U32.AND P3, PT, RZ, c[0x0][0x178], PT ;  /* 0x00005e00ff007a0c */ /* 0x000fc80003f65070 */
[----:B------:R-:W-:-:S13]  /*1f80*/  ISETP.NE.AND.EX P3, PT, RZ, c[0x0][0x17c], PT, P3 ;  /* 0x00005f00ff007a0c */ /* 0x000fda0003f65330 */
[----:B------:R-:W-:Y:S05]  /*1f90*/  @P3 BRA `(.L_x_36082) ;  /* 0x0000007000003947 */ /* 0x000fea0003800000 */
[----:B-1----:R-:W-:-:S04]  /*1fa0*/  ISETP.NE.U32.AND P4, PT, RZ, c[0x0][0x180], PT ;  /* 0x00006000ff007a0c */ /* 0x002fc80003f85070 */
[----:B------:R-:W-:-:S13]  /*1fb0*/  ISETP.NE.AND.EX P4, PT, RZ, c[0x0][0x184], PT, P4 ;  /* 0x00006100ff007a0c */ /* 0x000fda0003f85340 */
[----:B------:R-:W-:Y:S05]  /*1fc0*/  @P4 BRA `(.L_x_36083) ;  /* 0x0000002000004947 */ /* 0x000fea0003800000 */
[----:B------:R-:W-:Y:S05]  /*1fd0*/  @P0 BRA `(.L_x_36084) ;  /* 0x0000005000000947 */ /* 0x000fea0003800000 */
[----:B------:R-:W-:Y:S05]  /*1fe0*/  BRA `(.L_x_36085) ;  /* 0x0000005000007947 */ /* 0x000fea0003800000 */
.L_x_36083:
[----:B-----5:R-:W-:Y:S01]  /*1ff0*/  FADD.FTZ R68, R60, R68 ;  /* 0x000000443c447221 */ /* 0x020fe20000010000 */
[----:B------:R-:W-:Y:S05]  /*2000*/  BRA `(.L_x_36084) ;  /* 0x0000002000007947 */ /* 0x000fea0003800000 */
.L_x_36082:
[----:B-1---5:R-:W-:-:S04]  /*2010*/  FADD.FTZ R68, R52, R68 ;  /* 0x0000004434447221 */ /* 0x022fc80000010000 */
[----:B------:R-:W-:-:S05]  /*2020*/  @P2 FADD.FTZ R68, R60, R68 ;  /* 0x000000443c442221 */ /* 0x000fca0000010000 */
.L_x_36084:
[----:B-----5:R-:W-:Y:S02]  /*2030*/  MOV R64, R68 ;  /* 0x0000004400407202 */ /* 0x020fe40000000f00 */
.L_x_36085:
[----:B------:R-:W-:Y:S05]  /*2040*/  @P3 BRA `(.L_x_36086) ;  /* 0x0000007000003947 */ /* 0x000fea0003800000 */
[----:B------:R-:W-:-:S04]  /*2050*/  ISETP.NE.U32.AND P4, PT, RZ, c[0x0][0x180], PT ;  /* 0x00006000ff007a0c */ /* 0x000fc80003f85070 */
[----:B------:R-:W-:-:S13]  /*2060*/  ISETP.NE.AND.EX P4, PT, RZ, c[0x0][0x184], PT, P4 ;  /* 0x00006100ff007a0c */ /* 0x000fda0003f85340 */
[----:B------:R-:W-:Y:S05]  /*2070*/  @P4 BRA `(.L_x_36087) ;  /* 0x0000002000004947 */ /* 0x000fea0003800000 */
[----:B------:R-:W-:Y:S05]  /*2080*/  @P0 BRA `(.L_x_36088) ;  /* 0x0000005000000947 */ /* 0x000fea0003800000 */
[----:B------:R-:W-:Y:S05]  /*2090*/  BRA `(.L_x_36089) ;  /* 0x0000005000007947 */ /* 0x000fea0003800000 */
.L_x_36087:
[----:B-----5:R-:W-:Y:S01]  /*20a0*/  FADD.FTZ R69, R61, R69 ;  /* 0x000000453d457221 */ /* 0x020fe20000010000 */
[----:B------:R-:W-:Y:S05]  /*20b0*/  BRA `(.L_x_36088) ;  /* 0x0000002000007947 */ /* 0x000fea0003800000 */
.L_x_36086:
[----:B-----5:R-:W-:-:S04]  /*20c0*/  FADD.FTZ R69, R53, R69 ;  /* 0x0000004535457221 */ /* 0x020fc80000010000 */
[----:B------:R-:W-:-:S04]  /*20d0*/  @P2 FADD.FTZ R69, R61, R69 ;  /* 0x000000453d452221 */ /* 0x000fc80000010000 */
.L_x_36088:
[----:B-----5:R-:W-:-:S03]  /*20e0*/  IMAD.MOV.U32 R65, RZ, RZ, R69 ;  /* 0x000000ffff417224 */ /* 0x020fc600078e0045 */
.L_x_36089:
[----:B------:R-:W-:Y:S05]  /*20f0*/  @P3 BRA `(.L_x_36090) ;  /* 0x0000007000003947 */ /* 0x000fea0003800000 */
[----:B------:R-:W-:-:S04]  /*2100*/  ISETP.NE.U32.AND P4, PT, RZ, c[0x0][0x180], PT ;  /* 0x00006000ff007a0c */ /* 0x000fc80003f85070 */
[----:B------:R-:W-:-:S13]  /*2110*/  ISETP.NE.AND.EX P4, PT, RZ, c[0x0][0x184], PT, P4 ;  /* 0x00006100ff007a0c */ /* 0x000fda0003f85340 */
[----:B------:R-:W-:Y:S05]  /*2120*/  @P4 BRA `(.L_x_36091) ;  /* 0x0000002000004947 */ /* 0x000fea0003800000 */
[----:B------:R-:W-:Y:S05]  /*2130*/  @P0 BRA `(.L_x_36092) ;  /* 0x0000005000000947 */ /* 0x000fea0003800000 */
[----:B------:R-:W-:Y:S05]  /*2140*/  BRA `(.L_x_36093) ;  /* 0x0000005000007947 */ /* 0x000fea0003800000 */
.L_x_36091:
[----:B-----5:R-:W-:Y:S01]  /*2150*/  FADD.FTZ R70, R62, R70 ;  /* 0x000000463e467221 */ /* 0x020fe20000010000 */
[----:B------:R-:W-:Y:S05]  /*2160*/  BRA `(.L_x_36092) ;  /* 0x0000002000007947 */ /* 0x000fea0003800000 */
.L_x_36090:
[----:B-----5:R-:W-:-:S04]  /*2170*/  FADD.FTZ R70, R54, R70 ;  /* 0x0000004636467221 */ /* 0x020fc80000010000 */
[----:B------:R-:W-:-:S05]  /*2180*/  @P2 FADD.FTZ R70, R62, R70 ;  /* 0x000000463e462221 */ /* 0x000fca0000010000 */
.L_x_36092:
[----:B-----5:R-:W-:Y:S02]  /*2190*/  MOV R66, R70 ;  /* 0x0000004600427202 */ /* 0x020fe40000000f00 */
.L_x_36093:
[----:B------:R-:W-:Y:S05]  /*21a0*/  @P3 BRA `(.L_x_36094) ;  /* 0x0000007000003947 */ /* 0x000fea0003800000 */
[----:B------:R-:W-:-:S04]  /*21b0*/  ISETP.NE.U32.AND P2, PT, RZ, c[0x0][0x180], PT ;  /* 0x00006000ff007a0c */ /* 0x000fc80003f45070 */
[----:B------:R-:W-:-:S13]  /*21c0*/  ISETP.NE.AND.EX P2, PT, RZ, c[0x0][0x184], PT, P2 ;  /* 0x00006100ff007a0c */ /* 0x000fda0003f45320 */
[----:B------:R-:W-:Y:S05]  /*21d0*/  @P2 BRA `(.L_x_36095) ;  /* 0x0000002000002947 */ /* 0x000fea0003800000 */
[----:B------:R-:W-:Y:S05]  /*21e0*/  @P0 BRA `(.L_x_36096) ;  /* 0x0000005000000947 */ /* 0x000fea0003800000 */
[----:B------:R-:W-:Y:S05]  /*21f0*/  BRA `(.L_x_36097) ;  /* 0x0000005000007947 */ /* 0x000fea0003800000 */
.L_x_36095:
[----:B-----5:R-:W-:Y:S01]  /*2200*/  FADD.FTZ R71, R63, R71 ;  /* 0x000000473f477221 */ /* 0x020fe20000010000 */
[----:B------:R-:W-:Y:S05]  /*2210*/  BRA `(.L_x_36096) ;  /* 0x0000002000007947 */ /* 0x000fea0003800000 */
.L_x_36094:
[----:B-----5:R-:W-:-:S04]  /*2220*/  FADD.FTZ R71, R55, R71 ;  /* 0x0000004737477221 */ /* 0x020fc80000010000 */
[----:B------:R-:W-:-:S05]  /*2230*/  @P2 FADD.FTZ R71, R63, R71 ;  /* 0x000000473f472221 */ /* 0x000fca0000010000 */
.L_x_36096:
[----:B-----5:R-:W-:Y:S02]  /*2240*/  MOV R67, R71 ;  /* 0x0000004700437202 */ /* 0x020fe40000000f00 */
.L_x_36097:
[----:B------:R-:W-:-:S04]  /*2250*/  @P0 LEA R92, P2, R96, c[0x0][0x188], 0x4 ;  /* 0x00006200605c0a11 */ /* 0x000fc800078420ff */
[C---:B------:R-:W-:Y:S02]  /*2260*/  @P0 LEA.HI.X R93, R96.reuse, c[0x0][0x18c], RZ, 0x4, P2 ;  /* 0x00006300605d0a11 */ /* 0x040fe400010f24ff */
[----:B------:R-:W-:-:S03]  /*2270*/  IADD3 R96, R96, 0x100, RZ ;  /* 0x0000010060607810 */ /* 0x000fc60007ffe0ff */
[----:B------:R0:W-:Y:S04]  /*2280*/  @P0 STG.E.128 [R92.64], R64 ;  /* 0x000000405c000986 */ /* 0x0001e8000c101d04 */
.L_x_36081:
[----:B------:R-:W-:Y:S05]  /*2290*/  BSYNC B0 ;  /* 0x0000000000007941 */ /* 0x000fea0003800000 */
.L_x_36080:
        /* <DEDUP_REMOVED lines=8> */
[----:B------:R-:W-:Y:S02]  /*2320*/  IMAD.MOV.U32 R73, RZ, RZ, 0x10 ;  /* 0x00000010ff497424 */ /* 0x000fe400078e00ff */
[----:B-----5:R1:W5:Y:S01]  /*2330*/  @P3 LDG.E.128 R52, [R94.64] ;  /* 0x000000045e343981 */ /* 0x020362000c1e1d00 */
[----:B------:R-:W-:Y:S01]  /*2340*/  ISETP.NE.AND.EX P2, PT, RZ, c[0x0][0x184], PT, P2 ;  /* 0x00006100ff007a0c */ /* 0x000fe20003f45320 */
[----:B------:R-:W-:-:S06]  /*2350*/  IMAD.WIDE.U32 R72, R96, R73, c[0x0][0x170] ;  /* 0x00005c0060487625 */ /* 0x000fcc00078e0049 */
[----:B------:R-:W5:Y:S06]  /*2360*/  LDG.E.128 R72, [R72.64] ;  /* 0x0000000448487981 */ /* 0x000f6c000c1e1d00 */
[----:B0-----:R-:W-:-:S04]  /*2370*/  @P2 LEA R92, P4, R96, c[0x0][0x180], 0x4 ;  /* 0x00006000605c2a11 */ /* 0x001fc800078820ff */
        /* <DEDUP_REMOVED lines=10> */
.L_x_36101:
[----:B-----5:R-:W-:Y:S01]  /*2420*/  FADD.FTZ R72, R60, R72 ;  /* 0x000000483c487221 */ /* 0x020fe20000010000 */
[----:B------:R-:W-:Y:S05]  /*2430*/  BRA `(.L_x_36102) ;  /* 0x0000002000007947 */ /* 0x000fea0003800000 */
.L_x_36100:
[----:B-1---5:R-:W-:-:S04]  /*2440*/  FADD.FTZ R72, R52, R72 ;  /* 0x0000004834487221 */ /* 0x022fc80000010000 */
[----:B------:R-:W-:-:S05]  /*2450*/  @P2 FADD.FTZ R72, R60, R72 ;  /* 0x000000483c482221 */ /* 0x000fca0000010000 */
.L_x_36102:
[----:B-----5:R-:W-:Y:S02]  /*2460*/  MOV R64, R72 ;  /* 0x0000004800407202 */ /* 0x020fe40000000f00 */
.L_x_36103:
[----:B------:R-:W-:Y:S05]  /*2470*/  @P3 BRA `(.L_x_36104) ;  /* 0x0000007000003947 */ /* 0x000fea0003800000 */
[----:B------:R-:W-:-:S04]  /*2480*/  ISETP.NE.U32.AND P4, PT, RZ, c[0x0][0x180], PT ;  /* 0x00006000ff007a0c */ /* 0x000fc80003f85070 */
[----:B------:R-:W-:-:S13]  /*2490*/  ISETP.NE.AND.EX P4, PT, RZ, c[0x0][0x184], PT, P4 ;  /* 0x00006100ff007a0c */ /* 0x000fda0003f85340 */
[----:B------:R-:W-:Y:S05]  /*24a0*/  @P4 BRA `(.L_x_36105) ;  /* 0x0000002000004947 */ /* 0x000fea0003800000 */
[----:B------:R-:W-:Y:S05]  /*24b0*/  @P0 BRA `(.L_x_36106) ;  /* 0x0000005000000947 */ /* 0x000fea0003800000 */
[----:B------:R-:W-:Y:S05]  /*24c0*/  BRA `(.L_x_36107) ;  /* 0x0000005000007947 */ /* 0x000fea0003800000 */
.L_x_36105:
[----:B-----5:R-:W-:Y:S01]  /*24d0*/  FADD.FTZ R73, R61, R73 ;  /* 0x000000493d497221 */ /* 0x020fe20000010000 */
[----:B------:R-:W-:Y:S05]  /*24e0*/  BRA `(.L_x_36106) ;  /* 0x0000002000007947 */ /* 0x000fea0003800000 */
.L_x_36104:
[----:B-----5:R-:W-:-:S04]  /*24f0*/  FADD.FTZ R73, R53, R73 ;  /* 0x0000004935497221 */ /* 0x020fc80000010000 */
[----:B------:R-:W-:-:S05]  /*2500*/  @P2 FADD.FTZ R73, R61, R73 ;  /* 0x000000493d492221 */ /* 0x000fca0000010000 */
.L_x_36106:
[----:B-----5:R-:W-:Y:S02]  /*2510*/  MOV R65, R73 ;  /* 0x0000004900417202 */ /* 0x020fe40000000f00 */
.L_x_36107:
[----:B------:R-:W-:Y:S05]  /*2520*/  @P3 BRA `(.L_x_36108) ;  /* 0x0000007000003947 */ /* 0x000fea0003800000 */
[----:B------:R-:W-:-:S04]  /*2530*/  ISETP.NE.U32.AND P4, PT, RZ, c[0x0][0x180], PT ;  /* 0x00006000ff007a0c */ /* 0x000fc80003f85070 */
[----:B------:R-:W-:-:S13]  /*2540*/  ISETP.NE.AND.EX P4, PT, RZ, c[0x0][0x184], PT, P4 ;  /* 0x00006100ff007a0c */ /* 0x000fda0003f85340 */
[----:B------:R-:W-:Y:S05]  /*2550*/  @P4 BRA `(.L_x_36109) ;  /* 0x0000002000004947 */ /* 0x000fea0003800000 */
[----:B------:R-:W-:Y:S05]  /*2560*/  @P0 BRA `(.L_x_36110) ;  /* 0x0000005000000947 */ /* 0x000fea0003800000 */
[----:B------:R-:W-:Y:S05]  /*2570*/  BRA `(.L_x_36111) ;  /* 0x0000005000007947 */ /* 0x000fea0003800000 */
.L_x_36109:
[----:B-----5:R-:W-:Y:S01]  /*2580*/  FADD.FTZ R74, R62, R74 ;  /* 0x0000004a3e4a7221 */ /* 0x020fe20000010000 */
[----:B------:R-:W-:Y:S05]  /*2590*/  BRA `(.L_x_36110) ;  /* 0x0000002000007947 */ /* 0x000fea0003800000 */
.L_x_36108:
[----:B-----5:R-:W-:-:S04]  /*25a0*/  FADD.FTZ R74, R54, R74 ;  /* 0x0000004a364a7221 */ /* 0x020fc80000010000 */
[----:B------:R-:W-:-:S04]  /*25b0*/  @P2 FADD.FTZ R74, R62, R74 ;  /* 0x0000004a3e4a2221 */ /* 0x000fc80000010000 */
.L_x_36110:
[----:B-----5:R-:W-:-:S03]  /*25c0*/  IMAD.MOV.U32 R66, RZ, RZ, R74 ;  /* 0x000000ffff427224 */ /* 0x020fc600078e004a */
.L_x_36111:
[----:B------:R-:W-:Y:S05]  /*25d0*/  @P3 BRA `(.L_x_36112) ;  /* 0x0000007000003947 */ /* 0x000fea0003800000 */
[----:B------:R-:W-:-:S04]  /*25e0*/  ISETP.NE.U32.AND P2, PT, RZ, c[0x0][0x180], PT ;  /* 0x00006000ff007a0c */ /* 0x000fc80003f45070 */
[----:B------:R-:W-:-:S13]  /*25f0*/  ISETP.NE.AND.EX P2, PT, RZ, c[0x0][0x184], PT, P2 ;  /* 0x00006100ff007a0c */ /* 0x000fda0003f45320 */
[----:B------:R-:W-:Y:S05]  /*2600*/  @P2 BRA `(.L_x_36113) ;  /* 0x0000002000002947 */ /* 0x000fea0003800000 */
[----:B------:R-:W-:Y:S05]  /*2610*/  @P0 BRA `(.L_x_36114) ;  /* 0x0000005000000947 */ /* 0x000fea0003800000 */
[----:B------:R-:W-:Y:S05]  /*2620*/  BRA `(.L_x_36115) ;  /* 0x0000005000007947 */ /* 0x000fea0003800000 */
.L_x_36113:
[----:B-----5:R-:W-:Y:S01]  /*2630*/  FADD.FTZ R75, R63, R75 ;  /* 0x0000004b3f4b7221 */ /* 0x020fe20000010000 */
[----:B------:R-:W-:Y:S05]  /*2640*/  BRA `(.L_x_36114) ;  /* 0x0000002000007947 */ /* 0x000fea0003800000 */
.L_x_36112:
[----:B-----5:R-:W-:-:S04]  /*2650*/  FADD.FTZ R75, R55, R75 ;  /* 0x0000004b374b7221 */ /* 0x020fc80000010000 */
[----:B------:R-:W-:-:S05]  /*2660*/  @P2 FADD.FTZ R75, R63, R75 ;  /* 0x0000004b3f4b2221 */ /* 0x000fca0000010000 */
.L_x_36114:
[----:B-----5:R-:W-:Y:S02]  /*2670*/  MOV R67, R75 ;  /* 0x0000004b00437202 */ /* 0x020fe40000000f00 */
.L_x_36115:
[----:B------:R-:W-:-:S04]  /*2680*/  @P0 LEA R92, P2, R96, c[0x0][0x188], 0x4 ;  /* 0x00006200605c0a11 */ /* 0x000fc800078420ff */
[C---:B------:R-:W-:Y:S02]  /*2690*/  @P0 LEA.HI.X R93, R96.reuse, c[0x0][0x18c], RZ, 0x4, P2 ;  /* 0x00006300605d0a11 */ /* 0x040fe400010f24ff */
[----:B------:R-:W-:-:S03]  /*26a0*/  IADD3 R96, R96, 0x100, RZ ;  /* 0x0000010060607810 */ /* 0x000fc60007ffe0ff */
[----:B------:R0:W-:Y:S04]  /*26b0*/  @P0 STG.E.128 [R92.64], R64 ;  /* 0x000000405c000986 */ /* 0x0001e8000c101d04 */
.L_x_36099:
[----:B------:R-:W-:Y:S05]  /*26c0*/  BSYNC B0 ;  /* 0x0000000000007941 */ /* 0x000fea0003800000 */
.L_x_36098:
        /* <DEDUP_REMOVED lines=24> */
.L_x_36119:
[----:B-----5:R-:W-:Y:S01]  /*2850*/  FADD.FTZ R76, R60, R76 ;  /* 0x0000004c3c4c7221 */ /* 0x020fe20000010000 */
[----:B------:R-:W-:Y:S05]  /*2860*/  BRA `(.L_x_36120) ;  /* 0x0000002000007947 */ /* 0x000fea0003800000 */
.L_x_36118:
[----:B-1---5:R-:W-:-:S04]  /*2870*/  FADD.FTZ R76, R52, R76 ;  /* 0x0000004c344c7221 */ /* 0x022fc80000010000 */
[----:B------:R-:W-:-:S04]  /*2880*/  @P2 FADD.FTZ R76, R60, R76 ;  /* 0x0000004c3c4c2221 */ /* 0x000fc80000010000 */
.L_x_36120:
[----:B-----5:R-:W-:-:S03]  /*2890*/  IMAD.MOV.U32 R64, RZ, RZ, R76 ;  /* 0x000000ffff407224 */ /* 0x020fc600078e004c */
.L_x_36121:
[----:B------:R-:W-:Y:S05]  /*28a0*/  @P3 BRA `(.L_x_36122) ;  /* 0x0000007000003947 */ /* 0x000fea0003800000 */
[----:B------:R-:W-:-:S04]  /*28b0*/  ISETP.NE.U32.AND P4, PT, RZ, c[0x0][0x180], PT ;  /* 0x00006000ff007a0c */ /* 0x000fc80003f85070 */
[----:B------:R-:W-:-:S13]  /*28c0*/  ISETP.NE.AND.EX P4, PT, RZ, c[0x0][0x184], PT, P4 ;  /* 0x00006100ff007a0c */ /* 0x000fda0003f85340 */
[----:B------:R-:W-:Y:S05]  /*28d0*/  @P4 BRA `(.L_x_36123) ;  /* 0x0000002000004947 */ /* 0x000fea0003800000 */
[----:B------:R-:W-:Y:S05]  /*28e0*/  @P0 BRA `(.L_x_36124) ;  /* 0x0000005000000947 */ /* 0x000fea0003800000 */
[----:B------:R-:W-:Y:S05]  /*28f0*/  BRA `(.L_x_36125) ;  /* 0x0000005000007947 */ /* 0x000fea0003800000 */
.L_x_36123:
[----:B-----5:R-:W-:Y:S01]  /*2900*/  FADD.FTZ R77, R61, R77 ;  /* 0x0000004d3d4d7221 */ /* 0x020fe20000010000 */
[----:B------:R-:W-:Y:S05]  /*2910*/  BRA `(.L_x_36124) ;  /* 0x0000002000007947 */ /* 0x000fea0003800000 */
.L_x_36122:
[----:B-----5:R-:W-:-:S04]  /*2920*/  FADD.FTZ R77, R53, R77 ;  /* 0x0000004d354d7221 */ /* 0x020fc80000010000 */
[----:B------:R-:W-:-:S05]  /*2930*/  @P2 FADD.FTZ R77, R61, R77 ;  /* 0x0000004d3d4d2221 */ /* 0x000fca0000010000 */
.L_x_36124:
[----:B-----5:R-:W-:Y:S02]  /*2940*/  MOV R65, R77 ;  /* 0x0000004d00417202 */ /* 0x020fe40000000f00 */
.L_x_36125:
[----:B------:R-:W-:Y:S05]  /*2950*/  @P3 BRA `(.L_x_36126) ;  /* 0x0000007000003947 */ /* 0x000fea0003800000 */
[----:B------:R-:W-:-:S04]  /*2960*/  ISETP.NE.U32.AND P4, PT, RZ, c[0x0][0x180], PT ;  /* 0x00006000ff007a0c */ /* 0x000fc80003f85070 */
[----:B------:R-:W-:-:S13]  /*2970*/  ISETP.NE.AND.EX P4, PT, RZ, c[0x0][0x184], PT, P4 ;  /* 0x00006100ff007a0c */ /* 0x000fda0003f85340 */
[----:B------:R-:W-:Y:S05]  /*2980*/  @P4 BRA `(.L_x_36127) ;  /* 0x0000002000004947 */ /* 0x000fea0003800000 */
[----:B------:R-:W-:Y:S05]  /*2990*/  @P0 BRA `(.L_x_36128) ;  /* 0x0000005000000947 */ /* 0x000fea0003800000 */
[----:B------:R-:W-:Y:S05]  /*29a0*/  BRA `(.L_x_36129) ;  /* 0x0000005000007947 */ /* 0x000fea0003800000 */
.L_x_36127:
[----:B-----5:R-:W-:Y:S01]  /*29b0*/  FADD.FTZ R78, R62, R78 ;  /* 0x0000004e3e4e7221 */ /* 0x020fe20000010000 */
[----:B------:R-:W-:Y:S05]  /*29c0*/  BRA `(.L_x_36128) ;  /* 0x0000002000007947 */ /* 0x000fea0003800000 */
.L_x_36126:
[----:B-----5:R-:W-:-:S04]  /*29d0*/  FADD.FTZ R78, R54, R78 ;  /* 0x0000004e364e7221 */ /* 0x020fc80000010000 */
[----:B------:R-:W-:-:S05]  /*29e0*/  @P2 FADD.FTZ R78, R62, R78 ;  /* 0x0000004e3e4e2221 */ /* 0x000fca0000010000 */
.L_x_36128:
[----:B-----5:R-:W-:Y:S02]  /*29f0*/  MOV R66, R78 ;  /* 0x0000004e00427202 */ /* 0x020fe40000000f00 */
.L_x_36129:
[----:B------:R-:W-:Y:S05]  /*2a00*/  @P3 BRA `(.L_x_36130) ;  /* 0x0000007000003947 */ /* 0x000fea0003800000 */
[----:B------:R-:W-:-:S04]  /*2a10*/  ISETP.NE.U32.AND P2, PT, RZ, c[0x0][0x180], PT ;  /* 0x00006000ff007a0c */ /* 0x000fc80003f45070 */
[----:B------:R-:W-:-:S13]  /*2a20*/  ISETP.NE.AND.EX P2, PT, RZ, c[0x0][0x184], PT, P2 ;  /* 0x00006100ff007a0c */ /* 0x000fda0003f45320 */
[----:B------:R-:W-:Y:S05]  /*2a30*/  @P2 BRA `(.L_x_36131) ;  /* 0x0000002000002947 */ /* 0x000fea0003800000 */
[----:B------:R-:W-:Y:S05]  /*2a40*/  @P0 BRA `(.L_x_36132) ;  /* 0x0000005000000947 */ /* 0x000fea0003800000 */
[----:B------:R-:W-:Y:S05]  /*2a50*/  BRA `(.L_x_36133) ;  /* 0x0000005000007947 */ /* 0x000fea0003800000 */
.L_x_36131:
[----:B-----5:R-:W-:Y:S01]  /*2a60*/  FADD.FTZ R79, R63, R79 ;  /* 0x0000004f3f4f7221 */ /* 0x020fe20000010000 */
[----:B------:R-:W-:Y:S05]  /*2a70*/  BRA `(.L_x_36132) ;  /* 0x0000002000007947 */ /* 0x000fea0003800000 */
.L_x_36130:
[----:B-----5:R-:W-:-:S04]  /*2a80*/  FADD.FTZ R79, R55, R79 ;  /* 0x0000004f374f7221 */ /* 0x020fc80000010000 */
[----:B------:R-:W-:-:S04]  /*2a90*/  @P2 FADD.FTZ R79, R63, R79 ;  /* 0x0000004f3f4f2221 */ /* 0x000fc80000010000 */
.L_x_36132:
[----:B-----5:R-:W-:-:S03]  /*2aa0*/  IMAD.MOV.U32 R67, RZ, RZ, R79 ;  /* 0x000000ffff437224 */ /* 0x020fc600078e004f */
.L_x_36133:
[----:B------:R-:W-:-:S04]  /*2ab0*/  @P0 LEA R92, P2, R96, c[0x0][0x188], 0x4 ;  /* 0x00006200605c0a11 */ /* 0x000fc800078420ff */
[C---:B------:R-:W-:Y:S02]  /*2ac0*/  @P0 LEA.HI.X R93, R96.reuse, c[0x0][0x18c], RZ, 0x4, P2 ;  /* 0x00006300605d0a11 */ /* 0x040fe400010f24ff */
[----:B------:R-:W-:-:S03]  /*2ad0*/  IADD3 R96, R96, 0x100, RZ ;  /* 0x0000010060607810 */ /* 0x000fc60007ffe0ff */
[----:B------:R0:W-:Y:S04]  /*2ae0*/  @P0 STG.E.128 [R92.64], R64 ;  /* 0x000000405c000986 */ /* 0x0001e8000c101d04 */
.L_x_36117:
[----:B------:R-:W-:Y:S05]  /*2af0*/  BSYNC B0 ;  /* 0x0000000000007941 */ /* 0x000fea0003800000 */
.L_x_36116:
        /* <DEDUP_REMOVED lines=24> */
.L_x_36137:
[----:B-----5:R-:W-:Y:S01]  /*2c80*/  FADD.FTZ R80, R60, R80 ;  /* 0x000000503c507221 */ /* 0x020fe20000010000 */
[----:B------:R-:W-:Y:S05]  /*2c90*/  BRA `(.L_x_36138) ;  /* 0x0000002000007947 */ /* 0x000fea0003800000 */
.L_x_36136:
[----:B-1---5:R-:W-:-:S04]  /*2ca0*/  FADD.FTZ R80, R52, R80 ;  /* 0x0000005034507221 */ /* 0x022fc80000010000 */
[----:B------:R-:W-:-:S05]  /*2cb0*/  @P2 FADD.FTZ R80, R60, R80 ;  /* 0x000000503c502221 */ /* 0x000fca0000010000 */
.L_x_36138:
[----:B-----5:R-:W-:Y:S02]  /*2cc0*/  MOV R64, R80 ;  /* 0x0000005000407202 */ /* 0x020fe40000000f00 */
.L_x_36139:
[----:B------:R-:W-:Y:S05]  /*2cd0*/  @P3 BRA `(.L_x_36140) ;  /* 0x0000007000003947 */ /* 0x000fea0003800000 */
[----:B------:R-:W-:-:S04]  /*2ce0*/  ISETP.NE.U32.AND P4, PT, RZ, c[0x0][0x180], PT ;  /* 0x00006000ff007a0c */ /* 0x000fc80003f85070 */
[----:B------:R-:W-:-:S13]  /*2cf0*/  ISETP.NE.AND.EX P4, PT, RZ, c[0x0][0x184], PT, P4 ;  /* 0x00006100ff007a0c */ /* 0x000fda0003f85340 */
[----:B------:R-:W-:Y:S05]  /*2d00*/  @P4 BRA `(.L_x_36141) ;  /* 0x0000002000004947 */ /* 0x000fea0003800000 */
[----:B------:R-:W-:Y:S05]  /*2d10*/  @P0 BRA `(.L_x_36142) ;  /* 0x0000005000000947 */ /* 0x000fea0003800000 */
[----:B------:R-:W-:Y:S05]  /*2d20*/  BRA `(.L_x_36143) ;  /* 0x0000005000007947 */ /* 0x000fea0003800000 */
.L_x_36141:
[----:B-----5:R-:W-:Y:S01]  /*2d30*/  FADD.FTZ R81, R61, R81 ;  /* 0x000000513d517221 */ /* 0x020fe20000010000 */
[----:B------:R-:W-:Y:S05]  /*2d40*/  BRA `(.L_x_36142) ;  /* 0x0000002000007947 */ /* 0x000fea0003800000 */
.L_x_36140:
[----:B-----5:R-:W-:-:S04]  /*2d50*/  FADD.FTZ R81, R53, R81 ;  /* 0x0000005135517221 */ /* 0x020fc80000010000 */
[----:B------:R-:W-:-:S04]  /*2d60*/  @P2 FADD.FTZ R81, R61, R81 ;  /* 0x000000513d512221 */ /* 0x000fc80000010000 */
.L_x_36142:
[----:B-----5:R-:W-:-:S03]  /*2d70*/  IMAD.MOV.U32 R65, RZ, RZ, R81 ;  /* 0x000000ffff417224 */ /* 0x020fc600078e0051 */
.L_x_36143:
[----:B------:R-:W-:Y:S05]  /*2d80*/  @P3 BRA `(.L_x_36144) ;  /* 0x0000007000003947 */ /* 0x000fea0003800000 */
[----:B------:R-:W-:-:S04]  /*2d90*/  ISETP.NE.U32.AND P4, PT, RZ, c[0x0][0x180], PT ;  /* 0x00006000ff007a0c */ /* 0x000fc80003f85070 */
[----:B------:R-:W-:-:S13]  /*2da0*/  ISETP.NE.AND.EX P4, PT, RZ, c[0x0][0x184], PT, P4 ;  /* 0x00006100ff007a0c */ /* 0x000fda0003f85340 */
[----:B------:R-:W-:Y:S05]  /*2db0*/  @P4 BRA `(.L_x_36145) ;  /* 0x0000002000004947 */ /* 0x000fea0003800000 */
[----:B------:R-:W-:Y:S05]  /*2dc0*/  @P0 BRA `(.L_x_36146) ;  /* 0x0000005000000947 */ /* 0x000fea0003800000 */
[----:B------:R-:W-:Y:S05]  /*2dd0*/  BRA `(.L_x_36147) ;  /* 0x0000005000007947 */ /* 0x000fea0003800000 */
.L_x_36145:
[----:B-----5:R-:W-:Y:S01]  /*2de0*/  FADD.FTZ R82, R62, R82 ;  /* 0x000000523e527221 */ /* 0x020fe20000010000 */
[----:B------:R-:W-:Y:S05]  /*2df0*/  BRA `(.L_x_36146) ;  /* 0x0000002000007947 */ /* 0x000fea0003800000 */
.L_x_36144:
[----:B-----5:R-:W-:-:S04]  /*2e00*/  FADD.FTZ R82, R54, R82 ;  /* 0x0000005236527221 */ /* 0x020fc80000010000 */
[----:B------:R-:W-:-:S05]  /*2e10*/  @P2 FADD.FTZ R82, R62, R82 ;  /* 0x000000523e522221 */ /* 0x000fca0000010000 */
.L_x_36146:
[----:B-----5:R-:W-:Y:S02]  /*2e20*/  MOV R66, R82 ;  /* 0x0000005200427202 */ /* 0x020fe40000000f00 */
.L_x_36147:
[----:B------:R-:W-:Y:S05]  /*2e30*/  @P3 BRA `(.L_x_36148) ;  /* 0x0000007000003947 */ /* 0x000fea0003800000 */
[----:B------:R-:W-:-:S04]  /*2e40*/  ISETP.NE.U32.AND P2, PT, RZ, c[0x0][0x180], PT ;  /* 0x00006000ff007a0c */ /* 0x000fc80003f45070 */
[----:B------:R-:W-:-:S13]  /*2e50*/  ISETP.NE.AND.EX P2, PT, RZ, c[0x0][0x184], PT, P2 ;  /* 0x00006100ff007a0c */ /* 0x000fda0003f45320 */
[----:B------:R-:W-:Y:S05]  /*2e60*/  @P2 BRA `(.L_x_36149) ;  /* 0x0000002000002947 */ /* 0x000fea0003800000 */
[----:B------:R-:W-:Y:S05]  /*2e70*/  @P0 BRA `(.L_x_36150) ;  /* 0x0000005000000947 */ /* 0x000fea0003800000 */
[----:B------:R-:W-:Y:S05]  /*2e80*/  BRA `(.L_x_36151) ;  /* 0x0000005000007947 */ /* 0x000fea0003800000 */
.L_x_36149:
[----:B-----5:R-:W-:Y:S01]  /*2e90*/  FADD.FTZ R83, R63, R83 ;  /* 0x000000533f537221 */ /* 0x020fe20000010000 */
[----:B------:R-:W-:Y:S05]  /*2ea0*/  BRA `(.L_x_36150) ;  /* 0x0000002000007947 */ /* 0x000fea0003800000 */
.L_x_36148:
[----:B-----5:R-:W-:-:S04]  /*2eb0*/  FADD.FTZ R83, R55, R83 ;  /* 0x0000005337537221 */ /* 0x020fc80000010000 */
[----:B------:R-:W-:-:S05]  /*2ec0*/  @P2 FADD.FTZ R83, R63, R83 ;  /* 0x000000533f532221 */ /* 0x000fca0000010000 */
.L_x_36150:
[----:B-----5:R-:W-:Y:S02]  /*2ed0*/  MOV R67, R83 ;  /* 0x0000005300437202 */ /* 0x020fe40000000f00 */
.L_x_36151:
[----:B------:R-:W-:-:S04]  /*2ee0*/  @P0 LEA R92, P2, R96, c[0x0][0x188], 0x4 ;  /* 0x00006200605c0a11 */ /* 0x000fc800078420ff */
[C---:B------:R-:W-:Y:S02]  /*2ef0*/  @P0 LEA.HI.X R93, R96.reuse, c[0x0][0x18c], RZ, 0x4, P2 ;  /* 0x00006300605d0a11 */ /* 0x040fe400010f24ff */
[----:B------:R-:W-:-:S03]  /*2f00*/  IADD3 R96, R96, 0x100, RZ ;  /* 0x0000010060607810 */ /* 0x000fc60007ffe0ff */
[----:B------:R0:W-:Y:S04]  /*2f10*/  @P0 STG.E.128 [R92.64], R64 ;  /* 0x000000405c000986 */ /* 0x0001e8000c101d04 */
.L_x_36135:
[----:B------:R-:W-:Y:S05]  /*2f20*/  BSYNC B0 ;  /* 0x0000000000007941 */ /* 0x000fea0003800000 */
.L_x_36134:
        /* <DEDUP_REMOVED lines=24> */
.L_x_36155:
[----:B-----5:R-:W-:Y:S01]  /*30b0*/  FADD.FTZ R84, R60, R84 ;  /* 0x000000543c547221 */ /* 0x020fe20000010000 */
[----:B------:R-:W-:Y:S05]  /*30c0*/  BRA `(.L_x_36156) ;  /* 0x0000002000007947 */ /* 0x000fea0003800000 */
.L_x_36154:
[----:B-1---5:R-:W-:-:S04]  /*30d0*/  FADD.FTZ R84, R52, R84 ;  /* 0x0000005434547221 */ /* 0x022fc80000010000 */
[----:B------:R-:W-:-:S05]  /*30e0*/  @P2 FADD.FTZ R84, R60, R84 ;  /* 0x000000543c542221 */ /* 0x000fca0000010000 */
.L_x_36156:
[----:B-----5:R-:W-:Y:S02]  /*30f0*/  MOV R64, R84 ;  /* 0x0000005400407202 */ /* 0x020fe40000000f00 */
.L_x_36157:
[----:B------:R-:W-:Y:S05]  /*3100*/  @P3 BRA `(.L_x_36158) ;  /* 0x0000007000003947 */ /* 0x000fea0003800000 */
[----:B------:R-:W-:-:S04]  /*3110*/  ISETP.NE.U32.AND P4, PT, RZ, c[0x0][0x180], PT ;  /* 0x00006000ff007a0c */ /* 0x000fc80003f85070 */
[----:B------:R-:W-:-:S13]  /*3120*/  ISETP.NE.AND.EX P4, PT, RZ, c[0x0][0x184], PT, P4 ;  /* 0x00006100ff007a0c */ /* 0x000fda0003f85340 */
[----:B------:R-:W-:Y:S05]  /*3130*/  @P4 BRA `(.L_x_36159) ;  /* 0x0000002000004947 */ /* 0x000fea0003800000 */
[----:B------:R-:W-:Y:S05]  /*3140*/  @P0 BRA `(.L_x_36160) ;  /* 0x0000005000000947 */ /* 0x000fea0003800000 */
[----:B------:R-:W-:Y:S05]  /*3150*/  BRA `(.L_x_36161) ;  /* 0x0000005000007947 */ /* 0x000fea0003800000 */
.L_x_36159:
[----:B-----5:R-:W-:Y:S01]  /*3160*/  FADD.FTZ R85, R61, R85 ;  /* 0x000000553d557221 */ /* 0x020fe20000010000 */
[----:B------:R-:W-:Y:S05]  /*3170*/  BRA `(.L_x_36160) ;  /* 0x0000002000007947 */ /* 0x000fea0003800000 */
.L_x_36158:
[----:B-----5:R-:W-:-:S04]  /*3180*/  FADD.FTZ R85, R53, R85 ;  /* 0x0000005535557221 */ /* 0x020fc80000010000 */
[----:B------:R-:W-:-:S05]  /*3190*/  @P2 FADD.FTZ R85, R61, R85 ;  /* 0x000000553d552221 */ /* 0x000fca0000010000 */
.L_x_36160:
[----:B-----5:R-:W-:Y:S02]  /*31a0*/  MOV R65, R85 ;  /* 0x0000005500417202 */ /* 0x020fe40000000f00 */
.L_x_36161:
[----:B------:R-:W-:Y:S05]  /*31b0*/  @P3 BRA `(.L_x_36162) ;  /* 0x0000007000003947 */ /* 0x000fea0003800000 */
[----:B------:R-:W-:-:S04]  /*31c0*/  ISETP.NE.U32.AND P4, PT, RZ, c[0x0][0x180], PT ;  /* 0x00006000ff007a0c */ /* 0x000fc80003f85070 */
[----:B------:R-:W-:-:S13]  /*31d0*/  ISETP.NE.AND.EX P4, PT, RZ, c[0x0][0x184], PT, P4 ;  /* 0x00006100ff007a0c */ /* 0x000fda0003f85340 */
[----:B------:R-:W-:Y:S05]  /*31e0*/  @P4 BRA `(.L_x_36163) ;  /* 0x0000002000004947 */ /* 0x000fea0003800000 */
[----:B------:R-:W-:Y:S05]  /*31f0*/  @P0 BRA `(.L_x_36164) ;  /* 0x0000005000000947 */ /* 0x000fea0003800000 */
[----:B------:R-:W-:Y:S05]  /*3200*/  BRA `(.L_x_36165) ;  /* 0x0000005000007947 */ /* 0x000fea0003800000 */
.L_x_36163:
[----:B-----5:R-:W-:Y:S01]  /*3210*/  FADD.FTZ R86, R62, R86 ;  /* 0x000000563e567221 */ /* 0x020fe20000010000 */
[----:B------:R-:W-:Y:S05]  /*3220*/  BRA `(.L_x_36164) ;  /* 0x0000002000007947 */ /* 0x000fea0003800000 */
.L_x_36162:
[----:B-----5:R-:W-:-:S04]  /*3230*/  FADD.FTZ R86, R54, R86 ;  /* 0x0000005636567221 */ /* 0x020fc80000010000 */
[----:B------:R-:W-:-:S04]  /*3240*/  @P2 FADD.FTZ R86, R62, R86 ;  /* 0x000000563e562221 */ /* 0x000fc80000010000 */
.L_x_36164:
[----:B-----5:R-:W-:-:S03]  /*3250*/  IMAD.MOV.U32 R66, RZ, RZ, R86 ;  /* 0x000000ffff427224 */ /* 0x020fc600078e0056 */
.L_x_36165:
[----:B------:R-:W-:Y:S05]  /*3260*/  @P3 BRA `(.L_x_36166) ;  /* 0x0000007000003947 */ /* 0x000fea0003800000 */
[----:B------:R-:W-:-:S04]  /*3270*/  ISETP.NE.U32.AND P2, PT, RZ, c[0x0][0x180], PT ;  /* 0x00006000ff007a0c */ /* 0x000fc80003f45070 */
[----:B------:R-:W-:-:S13]  /*3280*/  ISETP.NE.AND.EX P2, PT, RZ, c[0x0][0x184], PT, P2 ;  /* 0x00006100ff007a0c */ /* 0x000fda0003f45320 */
[----:B------:R-:W-:Y:S05]  /*3290*/  @P2 BRA `(.L_x_36167) ;  /* 0x0000002000002947 */ /* 0x000fea0003800000 */
[----:B------:R-:W-:Y:S05]  /*32a0*/  @P0 BRA `(.L_x_36168) ;  /* 0x0000005000000947 */ /* 0x000fea0003800000 */
[----:B------:R-:W-:Y:S05]  /*32b0*/  BRA `(.L_x_36169) ;  /* 0x0000005000007947 */ /* 0x000fea0003800000 */
.L_x_36167:
[----:B-----5:R-:W-:Y:S01]  /*32c0*/  FADD.FTZ R87, R63, R87 ;  /* 0x000000573f577221 */ /* 0x020fe20000010000 */
[----:B------:R-:W-:Y:S05]  /*32d0*/  BRA `(.L_x_36168) ;  /* 0x0000002000007947 */ /* 0x000fea0003800000 */
.L_x_36166:
[----:B-----5:R-:W-:-:S04]  /*32e0*/  FADD.FTZ R87, R55, R87 ;  /* 0x0000005737577221 */ /* 0x020fc80000010000 */
[----:B------:R-:W-:-:S05]  /*32f0*/  @P2 FADD.FTZ R87, R63, R87 ;  /* 0x000000573f572221 */ /* 0x000fca0000010000 */
.L_x_36168:
[----:B-----5:R-:W-:Y:S02]  /*3300*/  MOV R67, R87 ;  /* 0x0000005700437202 */ /* 0x020fe40000000f00 */
.L_x_36169:
[----:B------:R-:W-:-:S04]  /*3310*/  @P0 LEA R92, P2, R96, c[0x0][0x188], 0x4 ;  /* 0x00006200605c0a11 */ /* 0x000fc800078420ff */
[C---:B------:R-:W-:Y:S02]  /*3320*/  @P0 LEA.HI.X R93, R96.reuse, c[0x0][0x18c], RZ, 0x4, P2 ;  /* 0x00006300605d0a11 */ /* 0x040fe400010f24ff */
[----:B------:R-:W-:-:S03]  /*3330*/  IADD3 R96, R96, 0x100, RZ ;  /* 0x0000010060607810 */ /* 0x000fc60007ffe0ff */
[----:B------:R0:W-:Y:S04]  /*3340*/  @P0 STG.E.128 [R92.64], R64 ;  /* 0x000000405c000986 */ /* 0x0001e8000c101d04 */
.L_x_36153:
[----:B------:R-:W-:Y:S05]  /*3350*/  BSYNC B0 ;  /* 0x0000000000007941 */ /* 0x000fea0003800000 */
.L_x_36152:
        /* <DEDUP_REMOVED lines=24> */
.L_x_36173:
[----:B-----5:R-:W-:Y:S01]  /*34e0*/  FADD.FTZ R88, R60, R88 ;  /* 0x000000583c587221 */ /* 0x020fe20000010000 */
[----:B------:R-:W-:Y:S05]  /*34f0*/  BRA `(.L_x_36174) ;  /* 0x0000002000007947 */ /* 0x000fea0003800000 */
.L_x_36172:
[----:B-1---5:R-:W-:-:S04]  /*3500*/  FADD.FTZ R88, R52, R88 ;  /* 0x0000005834587221 */ /* 0x022fc80000010000 */
[----:B------:R-:W-:-:S04]  /*3510*/  @P2 FADD.FTZ R88, R60, R88 ;  /* 0x000000583c582221 */ /* 0x000fc80000010000 */
.L_x_36174:
[----:B-----5:R-:W-:-:S03]  /*3520*/  IMAD.MOV.U32 R64, RZ, RZ, R88 ;  /* 0x000000ffff407224 */ /* 0x020fc600078e0058 */
.L_x_36175:
[----:B------:R-:W-:Y:S05]  /*3530*/  @P3 BRA `(.L_x_36176) ;  /* 0x0000007000003947 */ /* 0x000fea0003800000 */
[----:B------:R-:W-:-:S04]  /*3540*/  ISETP.NE.U32.AND P4, PT, RZ, c[0x0][0x180], PT ;  /* 0x00006000ff007a0c */ /* 0x000fc80003f85070 */
[----:B------:R-:W-:-:S13]  /*3550*/  ISETP.NE.AND.EX P4, PT, RZ, c[0x0][0x184], PT, P4 ;  /* 0x00006100ff007a0c */ /* 0x000fda0003f85340 */
[----:B------:R-:W-:Y:S05]  /*3560*/  @P4 BRA `(.L_x_36177) ;  /* 0x0000002000004947 */ /* 0x000fea0003800000 */
[----:B------:R-:W-:Y:S05]  /*3570*/  @P0 BRA `(.L_x_36178) ;  /* 0x0000005000000947 */ /* 0x000fea0003800000 */
[----:B------:R-:W-:Y:S05]  /*3580*/  BRA `(.L_x_36179) ;  /* 0x0000005000007947 */ /* 0x000fea0003800000 */
.L_x_36177:
[----:B-----5:R-:W-:Y:S01]  /*3590*/  FADD.FTZ R89, R61, R89 ;  /* 0x000000593d597221 */ /* 0x020fe20000010000 */
[----:B------:R-:W-:Y:S05]  /*35a0*/  BRA `(.L_x_36178) ;  /* 0x0000002000007947 */ /* 0x000fea0003800000 */
.L_x_36176:
[----:B-----5:R-:W-:-:S04]  /*35b0*/  FADD.FTZ R89, R53, R89 ;  /* 0x0000005935597221 */ /* 0x020fc80000010000 */
[----:B------:R-:W-:-:S05]  /*35c0*/  @P2 FADD.FTZ R89, R61, R89 ;  /* 0x000000593d592221 */ /* 0x000fca0000010000 */
.L_x_36178:
[----:B-----5:R-:W-:Y:S02]  /*35d0*/  MOV R65, R89 ;  /* 0x0000005900417202 */ /* 0x020fe40000000f00 */
.L_x_36179:
[----:B------:R-:W-:Y:S05]  /*35e0*/  @P3 BRA `(.L_x_36180) ;  /* 0x0000007000003947 */ /* 0x000fea0003800000 */
[----:B------:R-:W-:-:S04]  /*35f0*/  ISETP.NE.U32.AND P4, PT, RZ, c[0x0][0x180], PT ;  /* 0x00006000ff007a0c */ /* 0x000fc80003f85070 */
[----:B------:R-:W-:-:S13]  /*3600*/  ISETP.NE.AND.EX P4, PT, RZ, c[0x0][0x184], PT, P4 ;  /* 0x00006100ff007a0c */ /* 0x000fda0003f85340 */
[----:B------:R-:W-:Y:S05]  /*3610*/  @P4 BRA `(.L_x_36181) ;  /* 0x0000002000004947 */ /* 0x000fea0003800000 */
[----:B------:R-:W-:Y:S05]  /*3620*/  @P0 BRA `(.L_x_36182) ;  /* 0x0000005000000947 */ /* 0x000fea0003800000 */
[----:B------:R-:W-:Y:S05]  /*3630*/  BRA `(.L_x_36183) ;  /* 0x0000005000007947 */ /* 0x000fea0003800000 */
.L_x_36181:
[----:B-----5:R-:W-:Y:S01]  /*3640*/  FADD.FTZ R90, R62, R90 ;  /* 0x0000005a3e5a7221 */ /* 0x020fe20000010000 */
[----:B------:R-:W-:Y:S05]  /*3650*/  BRA `(.L_x_36182) ;  /* 0x0000002000007947 */ /* 0x000fea0003800000 */
.L_x_36180:
[----:B-----5:R-:W-:-:S04]  /*3660*/  FADD.FTZ R90, R54, R90 ;  /* 0x0000005a365a7221 */ /* 0x020fc80000010000 */
[----:B------:R-:W-:-:S05]  /*3670*/  @P2 FADD.FTZ R90, R62, R90 ;  /* 0x0000005a3e5a2221 */ /* 0x000fca0000010000 */
.L_x_36182:
[----:B-----5:R-:W-:Y:S02]  /*3680*/  MOV R66, R90 ;  /* 0x0000005a00427202 */ /* 0x020fe40000000f00 */
.L_x_36183:
[----:B------:R-:W-:Y:S05]  /*3690*/  @P3 BRA `(.L_x_36184) ;  /* 0x0000007000003947 */ /* 0x000fea0003800000 */
[----:B------:R-:W-:-:S04]  /*36a0*/  ISETP.NE.U32.AND P2, PT, RZ, c[0x0][0x180], PT ;  /* 0x00006000ff007a0c */ /* 0x000fc80003f45070 */
[----:B------:R-:W-:-:S13]  /*36b0*/  ISETP.NE.AND.EX P2, PT, RZ, c[0x0][0x184], PT, P2 ;  /* 0x00006100ff007a0c */ /* 0x000fda0003f45320 */
[----:B------:R-:W-:Y:S05]  /*36c0*/  @P2 BRA `(.L_x_36185) ;  /* 0x0000002000002947 */ /* 0x000fea0003800000 */
[----:B------:R-:W-:Y:S05]  /*36d0*/  @P0 BRA `(.L_x_36186) ;  /* 0x0000005000000947 */ /* 0x000fea0003800000 */
[----:B------:R-:W-:Y:S05]  /*36e0*/  BRA `(.L_x_36187) ;  /* 0x0000005000007947 */ /* 0x000fea0003800000 */
.L_x_36185:
[----:B-----5:R-:W-:Y:S01]  /*36f0*/  FADD.FTZ R91, R63, R91 ;  /* 0x0000005b3f5b7221 */ /* 0x020fe20000010000 */
[----:B------:R-:W-:Y:S05]  /*3700*/  BRA `(.L_x_36186) ;  /* 0x0000002000007947 */ /* 0x000fea0003800000 */
.L_x_36184:
[----:B-----5:R-:W-:-:S04]  /*3710*/  FADD.FTZ R91, R55, R91 ;  /* 0x0000005b375b7221 */ /* 0x020fc80000010000 */
[----:B------:R-:W-:-:S04]  /*3720*/  @P2 FADD.FTZ R91, R63, R91 ;  /* 0x0000005b3f5b2221 */ /* 0x000fc80000010000 */
.L_x_36186:
[----:B-----5:R-:W-:-:S03]  /*3730*/  IMAD.MOV.U32 R67, RZ, RZ, R91 ;  /* 0x000000ffff437224 */ /* 0x020fc600078e005b */
.L_x_36187:
[----:B------:R-:W-:-:S04]  /*3740*/  @P0 LEA R92, P2, R96, c[0x0][0x188], 0x4 ;  /* 0x00006200605c0a11 */ /* 0x000fc800078420ff */
[----:B------:R-:W-:-:S05]  /*3750*/  @P0 LEA.HI.X R93, R96, c[0x0][0x18c], RZ, 0x4, P2 ;  /* 0x00006300605d0a11 */ /* 0x000fca00010f24ff */
[----:B------:R0:W-:Y:S04]  /*3760*/  @P0 STG.E.128 [R92.64], R64 ;  /* 0x000000405c000986 */ /* 0x0001e8000c101d04 */
.L_x_36171:
[----:B------:R-:W-:Y:S05]  /*3770*/  BSYNC B0 ;  /* 0x0000000000007941 */ /* 0x000fea0003800000 */
.L_x_36170:
[----:B0----5:R-:W-:Y:S01]  /*3780*/  FADD.FTZ R92, RZ, R56 ;  /* 0x00000038ff5c7221 */ /* 0x021fe20000010000 */
        /* <DEDUP_REMOVED lines=10> */
[----:B------:R-:W-:Y:S02]  /*3830*/  ISETP.GT.U32.AND P6, PT, R2, 0x6ff, PT ;  /* 0x000006ff0200780c */ /* 0x000fe40003fc4070 */
[----:B------:R-:W-:Y:S02]  /*3840*/  FSEL R93, R92, RZ, P1 ;  /* 0x000000ff5c5d7208 */ /* 0x000fe40000800000 */
[----:B------:R-:W-:Y:S02]  /*3850*/  @!P2 IADD3 R96, R96, 0x8, RZ ;  /* 0x000000086060a810 */ /* 0x000fe40007ffe0ff */
[----:B------:R-:W-:Y:S01]  /*3860*/  ISETP.GT.U32.AND P2, PT, R2, 0x2ff, PT ;  /* 0x000002ff0200780c */ /* 0x000fe20003f44070 */
        /* <DEDUP_REMOVED lines=8> */
[----:B------:R-:W-:-:S04]  /*38f0*/  @P2 FADD.FTZ R93, R75, R92 ;  /* 0x0000005c4b5d2221 */ /* 0x000fc80000010000 */
        /* <DEDUP_REMOVED lines=15> */
[----:B------:R-:W-:Y:S01]  /*39f0*/  @P6 FADD.FTZ R93, R91, R92 ;  /* 0x0000005c5b5d6221 */ /* 0x000fe20000010000 */
[----:B------:R-:W-:Y:S05]  /*3a00*/  BRA.DIV ~URZ, `(.L_x_36188) ;  /* 0x000016327f007947 */ /* 0x000fea000b800000 */
[----:B------:R0:W1:Y:S02]  /*3a10*/  SHFL.BFLY PT, R92, R93, 0x1, 0x1f ;  /* 0x0c201f005d5c7f89 */ /* 0x00006400000e0000 */
.L_x_36206:
[----:B01----:R-:W-:Y:S01]  /*3a20*/  FADD.FTZ R93, R93, R92 ;  /* 0x0000005c5d5d7221 */ /* 0x003fe20000010000 */
[----:B------:R-:W-:Y:S05]  /*3a30*/  BRA.DIV ~URZ, `(.L_x_36189) ;  /* 0x000016727f007947 */ /* 0x000fea000b800000 */
[----:B------:R-:W0:Y:S01]  /*3a40*/  SHFL.BFLY PT, R92, R93, 0x2, 0x1f ;  /* 0x0c401f005d5c7f89 */ /* 0x000e2200000e0000 */
        /* <DEDUP_REMOVED lines=20> */
[----:B------:R-:W-:Y:S01]  /*3b90*/  FADD.FTZ R95, R70, -R92 ;  /* 0x8000005c465f7221 */ /* 0x000fe20000010000 */
[----:B------:R-:W-:-:S05]  /*3ba0*/  FSEL R97, R97, RZ, P1 ;  /* 0x000000ff61617208 */ /* 0x000fca0000800000 */
[----:B------:R-:W-:-:S04]  /*3bb0*/  FFMA.FTZ R94, R94, R94, R97 ;  /* 0x0000005e5e5e7223 */ /* 0x000fc80000010061 */
[----:B------:R-:W-:Y:S02]  /*3bc0*/  FFMA.FTZ R94, R93, R93, R94 ;  /* 0x0000005d5d5e7223 */ /* 0x000fe4000001005e */
[----:B------:R-:W-:Y:S02]  /*3bd0*/  FADD.FTZ R93, R71, -R92 ;  /* 0x8000005c475d7221 */ /* 0x000fe40000010000 */
[----:B------:R-:W-:Y:S02]  /*3be0*/  FFMA.FTZ R94, R95, R95, R94 ;  /* 0x0000005f5f5e7223 */ /* 0x000fe4000001005e */
[----:B------:R-:W-:Y:S02]  /*3bf0*/  FADD.FTZ R95, R74, -R92 ;  /* 0x8000005c4a5f7221 */ /* 0x000fe40000010000 */
[----:B------:R-:W-:Y:S01]  /*3c00*/  @P0 FFMA.FTZ R97, R93, R93, R94 ;  /* 0x0000005d5d610223 */ /* 0x000fe2000001005e */
[----:B------:R-:W-:Y:S01]  /*3c10*/  ISETP.NE.AND P0, PT, R99, RZ, PT ;  /* 0x000000ff6300720c */ /* 0x000fe20003f05270 */
[----:B------:R-:W-:-:S02]  /*3c20*/  FADD.FTZ R94, R72, -R92 ;  /* 0x8000005c485e7221 */ /* 0x000fc40000010000 */
[----:B------:R-:W-:Y:S02]  /*3c30*/  FADD.FTZ R93, R73, -R92 ;  /* 0x8000005c495d7221 */ /* 0x000fe40000010000 */
[----:B------:R-:W-:-:S04]  /*3c40*/  FFMA.FTZ R94, R94, R94, R97 ;  /* 0x0000005e5e5e7223 */ /* 0x000fc80000010061 */
[----:B------:R-:W-:Y:S02]  /*3c50*/  FFMA.FTZ R94, R93, R93, R94 ;  /* 0x0000005d5d5e7223 */ /* 0x000fe4000001005e */
[----:B------:R-:W-:Y:S02]  /*3c60*/  FADD.FTZ R93, R75, -R92 ;  /* 0x8000005c4b5d7221 */ /* 0x000fe40000010000 */
[----:B------:R-:W-:Y:S02]  /*3c70*/  FFMA.FTZ R94, R95, R95, R94 ;  /* 0x0000005f5f5e7223 */ /* 0x000fe4000001005e */
[----:B------:R-:W-:Y:S02]  /*3c80*/  FADD.FTZ R95, R78, -R92 ;  /* 0x8000005c4e5f7221 */ /* 0x000fe40000010000 */
[----:B------:R-:W-:Y:S02]  /*3c90*/  @P2 FFMA.FTZ R97, R93, R93, R94 ;  /* 0x0000005d5d612223 */ /* 0x000fe4000001005e */
        /* <DEDUP_REMOVED lines=40> */
.L_x_36207:
[----:B------:R-:W-:Y:S01]  /*3f20*/  LOP3.LUT P2, RZ, R0, 0x1f, RZ, 0xc0, !PT ;  /* 0x0000001f00ff7812 */ /* 0x000fe2000784c0ff */
[----:B-1----:R-:W-:Y:S01]  /*3f30*/  FADD.FTZ R93, R148, R99 ;  /* 0x00000063945d7221 */ /* 0x002fe20000010000 */
[----:B------:R-:W-:Y:S01]  /*3f40*/  SHF.R.U32.HI R95, RZ, 0x5, R0 ;  /* 0x00000005ff5f7819 */ /* 0x000fe20000011600 */
[----:B------:R-:W-:Y:S01]  /*3f50*/  WARPSYNC 0xffffffff ;  /* 0xffffffff00007948 */ /* 0x000fe20003800000 */
[----:B------:R-:W-:Y:S02]  /*3f60*/  LOP3.LUT R97, R0, 0x1f, RZ, 0xc0, !PT ;  /* 0x0000001f00617812 */ /* 0x000fe400078ec0ff */
[----:B------:R-:W-:-:S07]  /*3f70*/  LOP3.LUT R95, R95, 0x7, RZ, 0xc0, !PT ;  /* 0x000000075f5f7812 */ /* 0x000fce00078ec0ff */
[----:B------:R-:W-:-:S05]  /*3f80*/  @!P2 IADD3 R94, R96, R95, RZ ;  /* 0x0000005f605ea210 */ /* 0x000fca0007ffe0ff */
[----:B------:R1:W-:Y:S01]  /*3f90*/  @!P2 STS.64 [R94.X8], R92 ;  /* 0x0000005c5e00a388 */ /* 0x0003e20000008a00 */
[----:B------:R-:W-:-:S11]  /*3fa0*/  ISETP.GT.U32.AND P2, PT, R97, 0x7, PT ;  /* 0x000000076100780c */ /* 0x000fd60003f44070 */
[----:B------:R-:W-:Y:S01]  /*3fb0*/  BAR.SYNC.DEFER_BLOCKING 0x0 ;  /* 0x0000000000007b1d */ /* 0x000fe20000010000 */
[----:B-1----:R-:W-:Y:S01]  /*3fc0*/  CS2R R92, SRZ ;  /* 0x00000000005c7805 */ /* 0x002fe2000001ff00 */
[----:B------:R-:W-:Y:S01]  /*3fd0*/  @!P2 IADD3 R96, R96, R97, RZ ;  /* 0x000000616060a210 */ /* 0x000fe20007ffe0ff */
[----:B------:R-:W-:Y:S01]  /*3fe0*/  IMAD.MOV.U32 R94, RZ, RZ, RZ ;  /* 0x000000ffff5e7224 */ /* 0x000fe200078e00ff */
[----:B------:R-:W-:Y:S02]  /*3ff0*/  @!P2 MOV R94, R170 ;  /* 0x000000aa005ea202 */ /* 0x000fe40000000f00 */
[----:B------:R-:W-:Y:S01]  /*4000*/  LOP3.LUT P3, RZ, R95, 0x1f, R0, 0xf8, !PT ;  /* 0x0000001f5fff7812 */ /* 0x000fe2000786f800 */
[----:B------:R-:W-:Y:S01]  /*4010*/  BSSY B0, `(.L_x_36190) ;  /* 0x000005a000007945 */ /* 0x000fe20003800000 */
[----:B------:R-:W-:Y:S01]  /*4020*/  I2F R150, R94 ;  /* 0x0000005e00967306 */ /* 0x000fe20000201400 */
[----:B------:R-:W1:Y:S04]  /*4030*/  SHFL.DOWN PT, R97, R94, 0x4, 0x1f ;  /* 0x08801f005e617f89 */ /* 0x000e6800000e0000 */
[----:B------:R2:W-:Y:S01]  /*4040*/  @!P2 LDS.64 R92, [R96.X8] ;  /* 0x00000000605ca984 */ /* 0x0005e20000008a00 */
[----:B------:R-:W-:-:S02]  /*4050*/  ISETP.NE.AND P2, PT, RZ, UR6, PT ;  /* 0x00000006ff007c0c */ /* 0x000fc4000bf45270 */
[----:B-1----:R-:W-:Y:S01]  /*4060*/  IADD3 R148, R97, R94, RZ ;  /* 0x0000005e61947210 */ /* 0x002fe20007ffe0ff */
[----:B------:R-:W-:Y:S04]  /*4070*/  I2F R172, R97 ;  /* 0x0000006100ac7306 */ /* 0x000fe80000201400 */
[----:B------:R-:W1:Y:S04]  /*4080*/  SHFL.DOWN PT, R173, R148, 0x2, 0x1f ;  /* 0x08401f0094ad7f89 */ /* 0x000e6800000e0000 */
[----:B------:R-:W2:Y:S08]  /*4090*/  I2F R149, R148 ;  /* 0x0000009400957306 */ /* 0x000eb00000201400 */
[----:B--2---:R-:W2:Y:S01]  /*40a0*/  MUFU.RCP R96, R149 ;  /* 0x0000009500607308 */ /* 0x004ea20000001000 */
[----:B-1----:R-:W-:Y:S01]  /*40b0*/  IMAD.IADD R174, R148, 0x1, R173 ;  /* 0x0000000194ae7824 */ /* 0x002fe200078e02ad */
[----:B0-----:R-:W0:Y:S06]  /*40c0*/  SHFL.DOWN PT, R99, R92, 0x4, 0x1f ;  /* 0x08801f005c637f89 */ /* 0x001e2c00000e0000 */
[----:B------:R-:W1:Y:S01]  /*40d0*/  I2F R148, R174 ;  /* 0x000000ae00947306 */ /* 0x000e620000201400 */
[----:B------:R-:W3:Y:S07]  /*40e0*/  SHFL.DOWN PT, R98, R93, 0x4, 0x1f ;  /* 0x08801f005d627f89 */ /* 0x000eee00000e0000 */
[----:B------:R-:W4:Y:S01]  /*40f0*/  I2F R173, R173 ;  /* 0x000000ad00ad7306 */ /* 0x000f220000201400 */
[----:B0-----:R-:W-:-:S02]  /*4100*/  FMUL.FTZ R151, R99, R172 ;  /* 0x000000ac63977220 */ /* 0x001fc40000410000 */
[----:B------:R-:W-:Y:S02]  /*4110*/  FADD.FTZ R99, -R99, R92 ;  /* 0x0000005c63637221 */ /* 0x000fe40000010100 */
[----:B------:R-:W-:Y:S02]  /*4120*/  FFMA.FTZ R151, R150, R92, R151 ;  /* 0x0000005c96977223 */ /* 0x000fe40000010097 */
[----:B------:R-:W-:Y:S02]  /*4130*/  FMUL.FTZ R99, R99, R99 ;  /* 0x0000006363637220 */ /* 0x000fe40000410000 */
[----:B--2---:R-:W-:Y:S02]  /*4140*/  FMUL.FTZ R92, R96, R151 ;  /* 0x00000097605c7220 */ /* 0x004fe40000410000 */
[----:B------:R-:W-:Y:S01]  /*4150*/  FMUL.FTZ R99, R99, R150 ;  /* 0x0000009663637220 */ /* 0x000fe20000410000 */
[----:B------:R-:W-:Y:S01]  /*4160*/  SHFL.DOWN PT, R151, R174, 0x1, 0x1f ;  /* 0x08201f00ae977f89 */ /* 0x000fe200000e0000 */
[----:B---3--:R-:W-:-:S02]  /*4170*/  FADD.FTZ R93, R98, R93 ;  /* 0x0000005d625d7221 */ /* 0x008fc40000010000 */
[----:B------:R-:W-:Y:S01]  /*4180*/  FMUL.FTZ R99, R99, R172 ;  /* 0x000000ac63637220 */ /* 0x000fe20000410000 */
[----:B------:R-:W4:Y:S03]  /*4190*/  SHFL.DOWN PT, R97, R92, 0x2, 0x1f ;  /* 0x08401f005c617f89 */ /* 0x000f2600000e0000 */
[----:B------:R-:W-:Y:S02]  /*41a0*/  FFMA.FTZ R93, R96, R99, R93 ;  /* 0x00000063605d7223 */ /* 0x000fe4000001005d */
[----:B-1----:R-:W0:Y:S03]  /*41b0*/  MUFU.RCP R96, R148 ;  /* 0x0000009400607308 */ /* 0x002e260000001000 */
[----:B------:R-:W1:Y:S01]  /*41c0*/  SHFL.DOWN PT, R94, R93, 0x2, 0x1f ;  /* 0x08401f005d5e7f89 */ /* 0x000e6200000e0000 */
[----:B----4-:R-:W-:-:S02]  /*41d0*/  FMUL.FTZ R98, R97, R173 ;  /* 0x000000ad61627220 */ /* 0x010fc40000410000 */
[----:B------:R-:W-:Y:S02]  /*41e0*/  FADD.FTZ R97, R92, -R97 ;  /* 0x800000615c617221 */ /* 0x000fe40000010000 */
[----:B------:R-:W-:Y:S01]  /*41f0*/  FFMA.FTZ R99, R149, R92, R98 ;  /* 0x0000005c95637223 */ /* 0x000fe20000010062 */
[----:B------:R-:W-:Y:S01]  /*4200*/  IADD3 R98, R174, R151, RZ ;  /* 0x00000097ae627210 */ /* 0x000fe20007ffe0ff */
[----:B------:R-:W-:Y:S01]  /*4210*/  FMUL.FTZ R92, R97, R97 ;  /* 0x00000061615c7220 */ /* 0x000fe20000410000 */
[----:B------:R-:W-:Y:S01]  /*4220*/  I2F R151, R151 ;  /* 0x0000009700977306 */ /* 0x000fe20000201400 */
[----:B0-----:R-:W-:Y:S02]  /*4230*/  FMUL.FTZ R99, R96, R99 ;  /* 0x0000006360637220 */ /* 0x001fe40000410000 */
[----:B------:R-:W-:Y:S02]  /*4240*/  FMUL.FTZ R92, R149, R92 ;  /* 0x0000005c955c7220 */ /* 0x000fe40000410000 */
[----:B-1----:R-:W-:-:S02]  /*4250*/  FADD.FTZ R97, R93, R94 ;  /* 0x0000005e5d617221 */ /* 0x002fc40000010000 */
[----:B------:R-:W0:Y:S01]  /*4260*/  SHFL.DOWN PT, R94, R99, 0x1, 0x1f ;  /* 0x08201f00635e7f89 */ /* 0x000e2200000e0000 */
[----:B------:R-:W-:Y:S01]  /*4270*/  FMUL.FTZ R92, R92, R173 ;  /* 0x000000ad5c5c7220 */ /* 0x000fe20000410000 */
[----:B------:R-:W1:Y:S03]  /*4280*/  I2F R98, R98 ;  /* 0x0000006200627306 */ /* 0x000e660000201400 */
[----:B------:R-:W-:-:S05]  /*4290*/  FFMA.FTZ R92, R96, R92, R97 ;  /* 0x0000005c605c7223 */ /* 0x000fca0000010061 */
[----:B------:R-:W2:Y:S01]  /*42a0*/  SHFL.DOWN PT, R93, R92, 0x1, 0x1f ;  /* 0x08201f005c5d7f89 */ /* 0x000ea200000e0000 */
[----:B-1----:R-:W1:Y:S01]  /*42b0*/  MUFU.RCP R96, R98 ;  /* 0x0000006200607308 */ /* 0x002e620000001000 */
[----:B0-----:R-:W-:Y:S02]  /*42c0*/  FADD.FTZ R97, R99, -R94 ;  /* 0x8000005e63617221 */ /* 0x001fe40000010000 */
[----:B------:R-:W-:Y:S02]  /*42d0*/  FMUL.FTZ R94, R94, R151 ;  /* 0x000000975e5e7220 */ /* 0x000fe40000410000 */
[----:B------:R-:W-:Y:S02]  /*42e0*/  FMUL.FTZ R97, R97, R97 ;  /* 0x0000006161617220 */ /* 0x000fe40000410000 */
[C---:B------:R-:W-:Y:S01]  /*42f0*/  FFMA.FTZ R149, R148.reuse, R99, R94 ;  /* 0x0000006394957223 */ /* 0x040fe2000001005e */
[----:B------:R-:W-:Y:S01]  /*4300*/  MOV R94, c[0x0][0x1e0] ;  /* 0x00007800005e7a02 */ /* 0x000fe20000000f00 */
[----:B------:R-:W-:-:S02]  /*4310*/  FMUL.FTZ R97, R148, R97 ;  /* 0x0000006194617220 */ /* 0x000fc40000410000 */
[----:B-1----:R-:W-:Y:S02]  /*4320*/  FMUL.FTZ R149, R96, R149 ;  /* 0x0000009560957220 */ /* 0x002fe40000410000 */
[----:B--2---:R-:W-:Y:S02]  /*4330*/  FADD.FTZ R93, R92, R93 ;  /* 0x0000005d5c5d7221 */ /* 0x004fe40000010000 */
[----:B------:R-:W-:Y:S01]  /*4340*/  FMUL.FTZ R97, R97, R151 ;  /* 0x0000009761617220 */ /* 0x000fe20000410000 */
[----:B------:R-:W0:Y:S03]  /*4350*/  SHFL.IDX PT, R173, R149, RZ, 0x1f ;  /* 0x00001fff95ad7589 */ /* 0x000e2600000e0000 */
[----:B------:R-:W-:-:S06]  /*4360*/  FFMA.FTZ R93, R96, R97, R93 ;  /* 0x00000061605d7223 */ /* 0x000fcc000001005d */
[----:B------:R-:W1:Y:S01]  /*4370*/  SHFL.IDX PT, R93, R93, RZ, 0x1f ;  /* 0x00001fff5d5d7589 */ /* 0x000e6200000e0000 */
[----:B0-----:R-:W-:-:S05]  /*4380*/  FMUL.FTZ R92, R173, R173 ;  /* 0x000000adad5c7220 */ /* 0x001fca0000410000 */
[----:B------:R-:W-:Y:S01]  /*4390*/  FSEL R97, R92, RZ, P2 ;  /* 0x000000ff5c617208 */ /* 0x000fe20001000000 */
[----:B-1----:R-:W-:Y:S01]  /*43a0*/  FFMA.FTZ R92, R93, R94, c[0x0][0x228] ;  /* 0x00008a005d5c7623 */ /* 0x002fe2000001005e */
[----:B------:R-:W-:-:S03]  /*43b0*/  @!P3 MOV R94, 0x4 ;  /* 0x00000004005eb802 */ /* 0x000fc60000000f00 */
[----:B------:R-:W-:Y:S02]  /*43c0*/  FADD.FTZ R97, R92, R97 ;  /* 0x000000615c617221 */ /* 0x000fe40000010000 */
[----:B------:R-:W-:Y:S02]  /*43d0*/  @!P3 IMAD.MOV.U32 R92, RZ, RZ, 0x4 ;  /* 0x00000004ff5cb424 */ /* 0x000fe400078e00ff */
[----:B------:R-:W0:Y:S01]  /*43e0*/  MUFU.RSQ R175, R97 ;  /* 0x0000006100af7308 */ /* 0x000e220000001400 */
[----:B------:R-:W-:-:S04]  /*43f0*/  @!P3 IMAD.WIDE R94, R31, R94, c[0x0][0x1a8] ;  /* 0x00006a001f5eb625 */ /* 0x000fc800078e025e */
[----:B------:R-:W-:-:S05]  /*4400*/  @!P3 IMAD.WIDE R92, R31, R92, c[0x0][0x1a0] ;  /* 0x000068001f5cb625 */ /* 0x000fca00078e025c */
[----:B------:R1:W-:Y:S04]  /*4410*/  @!P3 STG.E [R92.64], R173 ;  /* 0x000000ad5c00b986 */ /* 0x0003e8000c101904 */
[----:B0-----:R1:W-:Y:S01]  /*4420*/  @!P3 STG.E [R94.64], R175 ;  /* 0x000000af5e00b986 */ /* 0x0013e2000c101904 */
[----:B------:R-:W-:Y:S05]  /*4430*/  @!P1 BRA `(.L_x_36191) ;  /* 0x0000017000009947 */ /* 0x000fea0003800000 */
[----:B-1----:R-:W-:Y:S01]  /*4440*/  FSEL R92, R173, RZ, !P2 ;  /* 0x000000ffad5c7208 */ /* 0x002fe20005000000 */
[----:B------:R-:W-:-:S04]  /*4450*/  HFMA2.MMA R150, -RZ, RZ, 0, 9.5367431640625e-07 ;  /* 0x00000010ff967435 */ /* 0x000fc800000001ff */
[--C-:B------:R-:W-:Y:S02]  /*4460*/  FADD.FTZ R94, R56, -R92.reuse ;  /* 0x8000005c385e7221 */ /* 0x100fe40000010000 */
[--C-:B------:R-:W-:Y:S02]  /*4470*/  FADD.FTZ R98, R57, -R92.reuse ;  /* 0x8000005c39627221 */ /* 0x100fe40000010000 */
[--C-:B------:R-:W-:Y:S02]  /*4480*/  FADD.FTZ R96, R59, -R92.reuse ;  /* 0x8000005c3b607221 */ /* 0x100fe40000010000 */
[----:B------:R-:W-:Y:S02]  /*4490*/  FADD.FTZ R92, R58, -R92 ;  /* 0x8000005c3a5c7221 */ /* 0x000fe40000010000 */
[C---:B------:R-:W-:Y:S02]  /*44a0*/  FMUL.FTZ R99, R175.reuse, R96 ;  /* 0x00000060af637220 */ /* 0x040fe40000410000 */
[----:B------:R-:W-:-:S02]  /*44b0*/  FMUL.FTZ R92, R175, R92 ;  /* 0x0000005caf5c7220 */ /* 0x000fc40000410000 */
[C---:B------:R-:W-:Y:S02]  /*44c0*/  FMUL.FTZ R96, R175.reuse, R94 ;  /* 0x0000005eaf607220 */ /* 0x040fe40000410000 */
[----:B------:R-:W-:Y:S02]  /*44d0*/  FMUL.FTZ R97, R175, R98 ;  /* 0x00000062af617220 */ /* 0x000fe40000410000 */
[-C--:B------:R-:W-:Y:S02]  /*44e0*/  FFMA.FTZ R94, R35, R92.reuse, R4 ;  /* 0x0000005c235e7223 */ /* 0x080fe40000010004 */
[----:B------:R-:W-:Y:S02]  /*44f0*/  FFMA.FTZ R98, R39, R92, R6 ;  /* 0x0000005c27627223 */ /* 0x000fe40000010006 */
[----:B------:R-:W-:-:S04]  /*4500*/  IMAD.WIDE.U32 R148, R171, R150, c[0x0][0x208] ;  /* 0x00008200ab947625 */ /* 0x000fc800078e0096 */
[----:B------:R-:W-:Y:S02]  /*4510*/  FFMA.FTZ R95, R34, R99, R137 ;  /* 0x00000063225f7223 */ /* 0x000fe40000010089 */
[----:B------:R-:W-:Y:S02]  /*4520*/  FFMA.FTZ R93, R33, R97, R136 ;  /* 0x00000061215d7223 */ /* 0x000fe40000010088 */
[----:B------:R-:W-:Y:S02]  /*4530*/  FFMA.FTZ R92, R32, R96, R3 ;  /* 0x00000060205c7223 */ /* 0x000fe40000010003 */
[C---:B------:R-:W-:Y:S01]  /*4540*/  IMAD.WIDE.U32 R150, R171.reuse, R150, c[0x0][0x210] ;  /* 0x00008400ab967625 */ /* 0x040fe200078e0096 */
[----:B------:R-:W-:Y:S02]  /*4550*/  IADD3 R171, R171, 0x100, RZ ;  /* 0x00000100abab7810 */ /* 0x000fe40007ffe0ff */
[----:B------:R0:W-:Y:S01]  /*4560*/  STG.E.128 [R148.64], R92 ;  /* 0x0000005c94007986 */ /* 0x0001e2000c101d04 */
[----:B------:R-:W-:-:S02]  /*4570*/  FFMA.FTZ R99, R38, R99, R139 ;  /* 0x0000006326637223 */ /* 0x000fc4000001008b */
[----:B------:R-:W-:Y:S02]  /*4580*/  FFMA.FTZ R97, R37, R97, R138 ;  /* 0x0000006125617223 */ /* 0x000fe4000001008a */
[----:B------:R-:W-:-:S05]  /*4590*/  FFMA.FTZ R96, R36, R96, R5 ;  /* 0x0000006024607223 */ /* 0x000fca0000010005 */
[----:B------:R0:W-:Y:S02]  /*45a0*/  STG.E.128 [R150.64], R96 ;  /* 0x0000006096007986 */ /* 0x0001e4000c101d04 */
.L_x_36191:
[----:B------:R-:W-:Y:S05]  /*45b0*/  BSYNC B0 ;  /* 0x0000000000007941 */ /* 0x000fea0003800000 */
.L_x_36190:
[----:B------:R-:W-:Y:S01]  /*45c0*/  ISETP.GE.U32.AND P3, PT, R2, 0x200, PT ;  /* 0x000002000200780c */ /* 0x000fe20003f66070 */
[----:B------:R-:W-:-:S12]  /*45d0*/  BSSY B0, `(.L_x_36192) ;  /* 0x0000019000007945 */ /* 0x000fd80003800000 */
[----:B------:R-:W-:Y:S05]  /*45e0*/  @!P3 BRA `(.L_x_36193) ;  /* 0x000001700000b947 */ /* 0x000fea0003800000 */
[----:B0-----:R-:W-:Y:S01]  /*45f0*/  FSEL R98, R173, RZ, !P2 ;  /* 0x000000ffad627208 */ /* 0x001fe20005000000 */
[----:B------:R-:W-:-:S04]  /*4600*/  IMAD.MOV.U32 R150, RZ, RZ, 0x10 ;  /* 0x00000010ff967424 */ /* 0x000fc800078e00ff */
[--C-:B-1----:R-:W-:Y:S02]  /*4610*/  FADD.FTZ R92, R68, -R98.reuse ;  /* 0x80000062445c7221 */ /* 0x102fe40000010000 */
[--C-:B------:R-:W-:Y:S02]  /*4620*/  FADD.FTZ R94, R69, -R98.reuse ;  /* 0x80000062455e7221 */ /* 0x100fe40000010000 */
[--C-:B------:R-:W-:Y:S02]  /*4630*/  FADD.FTZ R96, R71, -R98.reuse ;  /* 0x8000006247607221 */ /* 0x100fe40000010000 */
[----:B------:R-:W-:Y:S02]  /*4640*/  FADD.FTZ R98, R70, -R98 ;  /* 0x8000006246627221 */ /* 0x000fe40000010000 */
[C---:B------:R-:W-:Y:S02]  /*4650*/  FMUL.FTZ R99, R175.reuse, R96 ;  /* 0x00000060af637220 */ /* 0x040fe40000410000 */
[----:B------:R-:W-:-:S02]  /*4660*/  FMUL.FTZ R96, R175, R92 ;  /* 0x0000005caf607220 */ /* 0x000fc40000410000 */
[C---:B------:R-:W-:Y:S02]  /*4670*/  FMUL.FTZ R98, R175.reuse, R98 ;  /* 0x00000062af627220 */ /* 0x040fe40000410000 */
[----:B------:R-:W-:Y:S02]  /*4680*/  FMUL.FTZ R97, R175, R94 ;  /* 0x0000005eaf617220 */ /* 0x000fe40000410000 */
[----:B------:R-:W-:-:S04]  /*4690*/  IMAD.WIDE.U32 R148, R171, R150, c[0x0][0x208] ;  /* 0x00008200ab947625 */ /* 0x000fc800078e0096 */
[----:B------:R-:W-:Y:S02]  /*46a0*/  FFMA.FTZ R95, R42, R99, R141 ;  /* 0x000000632a5f7223 */ /* 0x000fe4000001008d */
        /* <DEDUP_REMOVED lines=8> */
[----:B------:R-:W-:Y:S02]  /*4730*/  FFMA.FTZ R97, R45, R97, R142 ;  /* 0x000000612d617223 */ /* 0x000fe4000001008e */
[----:B------:R-:W-:-:S05]  /*4740*/  FFMA.FTZ R96, R44, R96, R9 ;  /* 0x000000602c607223 */ /* 0x000fca0000010009 */
[----:B------:R0:W-:Y:S02]  /*4750*/  STG.E.128 [R150.64], R96 ;  /* 0x0000006096007986 */ /* 0x0001e4000c101d04 */
.L_x_36193:
[----:B------:R-:W-:Y:S05]  /*4760*/  BSYNC B0 ;  /* 0x0000000000007941 */ /* 0x000fea0003800000 */
.L_x_36192:
[----:B------:R-:W-:Y:S01]  /*4770*/  ISETP.GE.U32.AND P3, PT, R2, 0x300, PT ;  /* 0x000003000200780c */ /* 0x000fe20003f66070 */
[----:B------:R-:W-:-:S12]  /*4780*/  BSSY B0, `(.L_x_36194) ;  /* 0x0000019000007945 */ /* 0x000fd80003800000 */
[----:B------:R-:W-:Y:S05]  /*4790*/  @!P3 BRA `(.L_x_36195) ;  /* 0x000001700000b947 */ /* 0x000fea0003800000 */
[----:B0-----:R-:W-:Y:S02]  /*47a0*/  FSEL R98, R173, RZ, !P2 ;  /* 0x000000ffad627208 */ /* 0x001fe40005000000 */
[----:B------:R-:W-:-:S03]  /*47b0*/  MOV R150, 0x10 ;  /* 0x0000001000967802 */ /* 0x000fc60000000f00 */
        /* <DEDUP_REMOVED lines=21> */
.L_x_36195:
[----:B------:R-:W-:Y:S05]  /*4910*/  BSYNC B0 ;  /* 0x0000000000007941 */ /* 0x000fea0003800000 */
.L_x_36194:
[----:B------:R-:W-:Y:S01]  /*4920*/  ISETP.GE.U32.AND P3, PT, R2, 0x400, PT ;  /* 0x000004000200780c */ /* 0x000fe20003f66070 */
[----:B------:R-:W-:-:S12]  /*4930*/  BSSY B0, `(.L_x_36196) ;  /* 0x0000019000007945 */ /* 0x000fd80003800000 */
[----:B------:R-:W-:Y:S05]  /*4940*/  @!P3 BRA `(.L_x_36197) ;  /* 0x000001700000b947 */ /* 0x000fea0003800000 */
[----:B0-----:R-:W-:Y:S01]  /*4950*/  FSEL R98, R173, RZ, !P2 ;  /* 0x000000ffad627208 */ /* 0x001fe20005000000 */
[----:B------:R-:W-:-:S04]  /*4960*/  HFMA2.MMA R150, -RZ, RZ, 0, 9.5367431640625e-07 ;  /* 0x00000010ff967435 */ /* 0x000fc800000001ff */
        /* <DEDUP_REMOVED lines=21> */
.L_x_36197:
[----:B------:R-:W-:Y:S05]  /*4ac0*/  BSYNC B0 ;  /* 0x0000000000007941 */ /* 0x000fea0003800000 */
.L_x_36196:
        /* <DEDUP_REMOVED lines=26> */
.L_x_36199:
[----:B------:R-:W-:Y:S05]  /*4c70*/  BSYNC B0 ;  /* 0x0000000000007941 */ /* 0x000fea0003800000 */
.L_x_36198:
        /* <DEDUP_REMOVED lines=26> */
.L_x_36201:
[----:B------:R-:W-:Y:S05]  /*4e20*/  BSYNC B0 ;  /* 0x0000000000007941 */ /* 0x000fea0003800000 */
.L_x_36200:
        /* <DEDUP_REMOVED lines=18> */
[----:B------:R-:W-:-:S03]  /*4f50*/  IMAD.WIDE.U32 R150, R171, R150, c[0x0][0x210] ;  /* 0x00008400ab967625 */ /* 0x000fc600078e0096 */
[----:B------:R0:W-:Y:S01]  /*4f60*/  STG.E.128 [R148.64], R92 ;  /* 0x0000005c94007986 */ /* 0x0001e2000c101d04 */
[----:B------:R-:W-:Y:S02]  /*4f70*/  FFMA.FTZ R99, R134, R99, R169 ;  /* 0x0000006386637223 */ /* 0x000fe400000100a9 */
[----:B------:R-:W-:Y:S02]  /*4f80*/  FFMA.FTZ R98, R135, R98, R30 ;  /* 0x0000006287627223 */ /* 0x000fe4000001001e */
[----:B------:R-:W-:Y:S02]  /*4f90*/  FFMA.FTZ R97, R133, R97, R166 ;  /* 0x0000006185617223 */ /* 0x000fe400000100a6 */
[----:B------:R-:W-:-:S05]  /*4fa0*/  FFMA.FTZ R96, R132, R96, R29 ;  /* 0x0000006084607223 */ /* 0x000fca000001001d */
[----:B------:R0:W-:Y:S02]  /*4fb0*/  STG.E.128 [R150.64], R96 ;  /* 0x0000006096007986 */ /* 0x0001e4000c101d04 */
.L_x_36203:
[----:B------:R-:W-:Y:S05]  /*4fc0*/  BSYNC B0 ;  /* 0x0000000000007941 */ /* 0x000fea0003800000 */
.L_x_36202:
[----:B------:R-:W-:Y:S02]  /*4fd0*/  LOP3.LUT P2, RZ, R168, 0xff, RZ, 0xc0, !PT ;  /* 0x000000ffa8ff7812 */ /* 0x000fe4000784c0ff */
[----:B------:R-:W-:Y:S02]  /*4fe0*/  IADD3 R31, R31, c[0x0][0x160], RZ ;  /* 0x000058001f1f7a10 */ /* 0x000fe40007ffe0ff */
[----:B------:R-:W-:Y:S02]  /*4ff0*/  SEL R168, RZ, 0x1, P2 ;  /* 0x00000001ffa87807 */ /* 0x000fe40001000000 */
[----:B------:R-:W-:-:S13]  /*5000*/  ISETP.GE.AND P2, PT, R31, c[0x0][0x164], PT ;  /* 0x000059001f007a0c */ /* 0x000fda0003f46270 */
[----:B01----:R-:W-:Y:S01]  /*5010*/  @P2 CALL.REL.NOINC `(.L_x_36204) ;  /* 0x0000001000002944 */ /* 0x003fe20003c00000 */
[----:B------:R-:W-:Y:S05]  /*5020*/  BRA `(.L_x_36205) ;  /* 0xffffc9c000007947 */ /* 0x000fea000383ffff */
.L_x_36204:
[----:B------:R-:W-:Y:S05]  /*5030*/  EXIT ;  /* 0x000000000000794d */ /* 0x000fea0003800000 */
.L_x_36188:
[----:B------:R-:W-:Y:S01]  /*5040*/  IMAD.MOV.U32 R148, RZ, RZ, 0x1 ;  /* 0x00000001ff947424 */ /* 0x000fe200078e00ff */
[----:B------:R-:W-:Y:S02]  /*5050*/  MOV R97, 0x1f ;  /* 0x0000001f00617802 */ /* 0x000fe40000000f00 */
[----:B------:R-:W-:Y:S02]  /*5060*/  MOV R98, 0xffffffff ;  /* 0xffffffff00627802 */ /* 0x000fe40000000f00 */
[----:B------:R-:W-:Y:S02]  /*5070*/  MOV R94, 0x5090 ;  /* 0x00005090005e7802 */ /* 0x000fe40000000f00 */
[----:B------:R-:W-:Y:S05]  /*5080*/  CALL.REL.NOINC `($__internal_64_$__cuda_sm70_shflsync_bfly_p) ;  /* 0x0000076000007944 */ /* 0x000fea0003c00000 */
[----:B-1----:R-:W-:Y:S01]  /*5090*/  IMAD.MOV.U32 R92, RZ, RZ, R148 ;  /* 0x000000ffff5c7224 */ /* 0x002fe200078e0094 */
[----:B0-----:R-:W-:Y:S05]  /*50a0*/  BRA `(.L_x_36206) ;  /* 0xffffe97000007947 */ /* 0x001fea000383ffff */
.L_x_36189:
[----:B------:R-:W-:Y:S01]  /*50b0*/  HFMA2.MMA R148, -RZ, RZ, 0, 1.1920928955078125e-07 ;  /* 0x00000002ff947435 */ /* 0x000fe200000001ff */
[----:B------:R-:W-:Y:S01]  /*50c0*/  MOV R97, 0x1f ;  /* 0x0000001f00617802 */ /* 0x000fe20000000f00 */
[----:B------:R-:W-:Y:S01]  /*50d0*/  IMAD.MOV.U32 R98, RZ, RZ, -0x1 ;  /* 0xffffffffff627424 */ /* 0x000fe200078e00ff */
[----:B------:R-:W-:-:S03]  /*50e0*/  MOV R94, 0x5100 ;  /* 0x00005100005e7802 */ /* 0x000fc60000000f00 */
[----:B------:R-:W-:Y:S05]  /*50f0*/  CALL.REL.NOINC `($__internal_64_$__cuda_sm70_shflsync_bfly_p) ;  /* 0x000006f000007944 */ /* 0x000fea0003c00000 */
[----:B01----:R-:W-:Y:S01]  /*5100*/  FADD.FTZ R93, R93, R148 ;  /* 0x000000945d5d7221 */ /* 0x003fe20000010000 */
[----:B------:R-:W-:Y:S01]  /*5110*/  HFMA2.MMA R148, -RZ, RZ, 0, 2.384185791015625e-07 ;  /* 0x00000004ff947435 */ /* 0x000fe200000001ff */
[----:B------:R-:W-:Y:S01]  /*5120*/  MOV R97, 0x1f ;  /* 0x0000001f00617802 */ /* 0x000fe20000000f00 */
[----:B------:R-:W-:Y:S01]  /*5130*/  IMAD.MOV.U32 R98, RZ, RZ, -0x1 ;  /* 0xffffffffff627424 */ /* 0x000fe200078e00ff */
[----:B------:R-:W-:-:S03]  /*5140*/  MOV R94, 0x5160 ;  /* 0x00005160005e7802 */ /* 0x000fc60000000f00 */
[----:B------:R-:W-:Y:S05]  /*5150*/  CALL.REL.NOINC `($__internal_64_$__cuda_sm70_shflsync_bfly_p) ;  /* 0x0000069000007944 */ /* 0x000fea0003c00000 */
[----:B01----:R-:W-:Y:S01]  /*5160*/  FADD.FTZ R93, R93, R148 ;  /* 0x000000945d5d7221 */ /* 0x003fe20000010000 */
[----:B------:R-:W-:Y:S01]  /*5170*/  HFMA2.MMA R148, -RZ, RZ, 0, 4.76837158203125e-07 ;  /* 0x00000008ff947435 */ /* 0x000fe200000001ff */
[----:B------:R-:W-:Y:S01]  /*5180*/  MOV R97, 0x1f ;  /* 0x0000001f00617802 */ /* 0x000fe20000000f00 */
[----:B------:R-:W-:Y:S01]  /*5190*/  IMAD.MOV.U32 R98, RZ, RZ, -0x1 ;  /* 0xffffffffff627424 */ /* 0x000fe200078e00ff */
[----:B------:R-:W-:-:S03]  /*51a0*/  MOV R94, 0x51c0 ;  /* 0x000051c0005e7802 */ /* 0x000fc60000000f00 */
[----:B------:R-:W-:Y:S05]  /*51b0*/  CALL.REL.NOINC `($__internal_64_$__cuda_sm70_shflsync_bfly_p) ;  /* 0x0000063000007944 */ /* 0x000fea0003c00000 */
[----:B01----:R-:W-:Y:S01]  /*51c0*/  FADD.FTZ R93, R93, R148 ;  /* 0x000000945d5d7221 */ /* 0x003fe20000010000 */
[----:B------:R-:W-:Y:S01]  /*51d0*/  HFMA2.MMA R148, -RZ, RZ, 0, 9.5367431640625e-07 ;  /* 0x00000010ff947435 */ /* 0x000fe200000001ff */
[----:B------:R-:W-:Y:S01]  /*51e0*/  MOV R97, 0x1f ;  /* 0x0000001f00617802 */ /* 0x000fe20000000f00 */
[----:B------:R-:W-:Y:S01]  /*51f0*/  IMAD.MOV.U32 R98, RZ, RZ, -0x1 ;  /* 0xffffffffff627424 */ /* 0x000fe200078e00ff */
[----:B------:R-:W-:-:S03]  /*5200*/  MOV R94, 0x5220 ;  /* 0x00005220005e7802 */ /* 0x000fc60000000f00 */
[----:B------:R-:W-:Y:S05]  /*5210*/  CALL.REL.NOINC `($__internal_64_$__cuda_sm70_shflsync_bfly_p) ;  /* 0x000005d000007944 */ /* 0x000fea0003c00000 */
[----:B-1----:R-:W-:Y:S01]  /*5220*/  FADD.FTZ R92, R93, R148 ;  /* 0x000000945d5c7221 */ /* 0x002fe20000010000 */
[----:B------:R-:W-:Y:S01]  /*5230*/  P2R R99, PR, RZ, 0x1 ;  /* 0x00000001ff637803 */ /* 0x000fe20000000000 */
[----:B------:R-:W-:Y:S01]  /*5240*/  HFMA2.MMA R148, -RZ, RZ, 0, 5.9604644775390625e-08 ;  /* 0x00000001ff947435 */ /* 0x000fe200000001ff */
[----:B------:R-:W-:Y:S01]  /*5250*/  ISETP.GT.U32.AND P0, PT, R2, 0x1ff, PT ;  /* 0x000001ff0200780c */ /* 0x000fe20003f04070 */
        /* <DEDUP_REMOVED lines=58> */
[----:B------:R-:W-:Y:S01]  /*5600*/  FFMA.FTZ R94, R97, R97, R94 ;  /* 0x00000061615e7223 */ /* 0x000fe2000001005e */
[----:B------:R-:W-:-:S03]  /*5610*/  MOV R97, 0x1f ;  /* 0x0000001f00617802 */ /* 0x000fc60000000f00 */
[----:B------:R-:W-:Y:S01]  /*5620*/  @P6 FFMA.FTZ R93, R95, R95, R94 ;  /* 0x0000005f5f5d6223 */ /* 0x000fe2000001005e */
[----:B------:R-:W-:Y:S02]  /*5630*/  MOV R94, 0x5650 ;  /* 0x00005650005e7802 */ /* 0x000fe40000000f00 */
[----:B------:R-:W-:Y:S05]  /*5640*/  CALL.REL.NOINC `($__internal_64_$__cuda_sm70_shflsync_bfly_p) ;  /* 0x000001a000007944 */ /* 0x000fea0003c00000 */
[----:B01----:R-:W-:Y:S01]  /*5650*/  FADD.FTZ R93, R93, R148 ;  /* 0x000000945d5d7221 */ /* 0x003fe20000010000 */
        /* <DEDUP_REMOVED lines=17> */
[----:B-1----:R-:W-:Y:S01]  /*5770*/  FADD.FTZ R99, R93, R148 ;  /* 0x000000945d637221 */ /* 0x002fe20000010000 */
[----:B------:R-:W-:Y:S01]  /*5780*/  HFMA2.MMA R148, -RZ, RZ, 0, 9.5367431640625e-07 ;  /* 0x00000010ff947435 */ /* 0x000fe200000001ff */
[----:B0-----:R-:W-:Y:S01]  /*5790*/  MOV R97, 0x1f ;  /* 0x0000001f00617802 */ /* 0x001fe20000000f00 */
[----:B------:R-:W-:Y:S01]  /*57a0*/  IMAD.MOV.U32 R98, RZ, RZ, -0x1 ;  /* 0xffffffffff627424 */ /* 0x000fe200078e00ff */
[----:B------:R-:W-:-:S02]  /*57b0*/  MOV R94, 0x57e0 ;  /* 0x000057e0005e7802 */ /* 0x000fc40000000f00 */
[----:B------:R-:W-:Y:S02]  /*57c0*/  MOV R93, R99 ;  /* 0x00000063005d7202 */ /* 0x000fe40000000f00 */
[----:B------:R-:W-:Y:S05]  /*57d0*/  CALL.REL.NOINC `($__internal_64_$__cuda_sm70_shflsync_bfly_p) ;  /* 0x0000001000007944 */ /* 0x000fea0003c00000 */
[----:B01----:R-:W-:Y:S05]  /*57e0*/  BRA `(.L_x_36207) ;  /* 0xffffe73000007947 */ /* 0x003fea000383ffff */
        .weak           $__internal_64_$__cuda_sm70_shflsync_bfly_p
        .type           $__internal_64_$__cuda_sm70_shflsync_bfly_p,@function
        .size           $__internal_64_$__cuda_sm70_shflsync_bfly_p,(.L_x_41092 - $__internal_64_$__cuda_sm70_shflsync_bfly_p)
$__internal_64_$__cuda_sm70_shflsync_bfly_p:
[----:B------:R-:W-:Y:S01]  /*57f0*/  HFMA2.MMA R95, -RZ, RZ, 0, 0 ;  /* 0x00000000ff5f7435 */ /* 0x000fe200000001ff */
[----:B------:R-:W-:Y:S04]  /*5800*/  WARPSYNC R98 ;  /* 0x0000006200007348 */ /* 0x000fe80003800000 */
[----:B------:R0:W1:Y:S01]  /*5810*/  SHFL.BFLY PT, R148, R93, R148, R97 ;  /* 0x0c0000945d947389 */ /* 0x00006200000e0061 */
[----:B------:R-:W-:Y:S05]  /*5820*/  RET.REL.NODEC R94 `(_ZN10layer_norm31ln_parallel_residual_fwd_kernelINS_13Kernel_traitsI6__halfffffjLj7168ELj1ELj1ELj8ELj16ENS_18Kernel_traits_baseILj7168ES2_ffffjLj256EEEEELb0ELb0ELb0EEEvNS_9FwdParamsE) ;  /* 0xffffa7d05e007950 */ /* 0x000fea0003c3ffff */
.L_x_36208:
        /* <DEDUP_REMOVED lines=13> */
.L_x_41092:


//--------------------- .text._ZN10layer_norm31ln_parallel_residual_fwd_kernelINS_13Kernel_traitsI6__halfffffjLj7168ELj1ELj1ELj8ELj16ENS_18Kernel_traits_baseILj7168ES2_ffffjLj256EEEEELb0ELb0ELb1EEEvNS_9FwdParamsE --------------------------
	.section	.text._ZN10layer_norm31ln_parallel_residual_fwd_kernelINS_13Kernel_traitsI6__halfffffjLj7168ELj1ELj1ELj8ELj16ENS_18Kernel_traits_baseILj7168ES2_ffffjLj256EEEEELb0ELb0ELb1EEEvNS_9FwdParamsE,"ax",@progbits
	.sectioninfo	@"SHI_REGISTERS=194"
	.align	128
        .global         _ZN10layer_norm31ln_parallel_residual_fwd_kernelINS_13Kernel_traitsI6__halfffffjLj7168ELj1ELj1ELj8ELj16ENS_18Kernel_traits_baseILj7168ES2_ffffjLj256EEEEELb0ELb0ELb1EEEvNS_9FwdParamsE
        .type           _ZN10layer_norm31ln_parallel_residual_fwd_kernelINS_13Kernel_traitsI6__halfffffjLj7168ELj1ELj1ELj8ELj16ENS_18Kernel_traits_baseILj7168ES2_ffffjLj256EEEEELb0ELb0ELb1EEEvNS_9FwdParamsE,@function
        .size           _ZN10layer_norm31ln_parallel_residual_fwd_kernelINS_13Kernel_traitsI6__halfffffjLj7168ELj1ELj1ELj8ELj16ENS_18Kernel_traits_baseILj7168ES2_ffffjLj256EEEEELb0ELb0ELb1EEEvNS_9FwdParamsE,(.L_x_41093 - _ZN10layer_norm31ln_parallel_residual_fwd_kernelINS_13Kernel_traitsI6__halfffffjLj7168ELj1ELj1ELj8ELj16ENS_18Kernel_traits_baseILj7168ES2_ffffjLj256EEEEELb0ELb0ELb1EEEvNS_9FwdParamsE)
        .other          _ZN10layer_norm31ln_parallel_residual_fwd_kernelINS_13Kernel_traitsI6__halfffffjLj7168ELj1ELj1ELj8ELj16ENS_18Kernel_traits_baseILj7168ES2_ffffjLj256EEEEELb0ELb0ELb1EEEvNS_9FwdParamsE,@"STO_CUDA_ENTRY STV_DEFAULT"
_ZN10layer_norm31ln_parallel_residual_fwd_kernelINS_13Kernel_traitsI6__halfffffjLj7168ELj1ELj1ELj8ELj16ENS_18Kernel_traits_baseILj7168ES2_ffffjLj256EEEEELb0ELb0ELb1EEEvNS_9FwdParamsE:
.text._ZN10layer_norm31ln_parallel_residual_fwd_kernelINS_13Kernel_traitsI6__halfffffjLj7168ELj1ELj1ELj8ELj16ENS_18Kernel_traits_baseILj7168ES2_ffffjLj256EEEEELb0ELb0ELb1EEEvNS_9FwdParamsE:
[----:B------:R-:W-:Y:S02]  /*0000*/  MOV R1, c[0x0][0x28] ;  /* 0x00000a0000017a02 */ /* 0x000fe40000000f00 */
[----:B------:R-:W0:Y:S01]  /*0010*/  S2R R98, SR_TID.X ;  /* 0x0000000000627919 */ /* 0x000e220000002100 */
[----:B------:R-:W-:Y:S01]  /*0020*/  ISETP.NE.U32.AND P1, PT, RZ, c[0x0][0x218], PT ;  /* 0x00008600ff007a0c */ /* 0x000fe20003f25070 */
[----:B------:R-:W-:Y:S01]  /*0030*/  ULDC.64 UR4, c[0x0][0x118] ;  /* 0x0000460000047ab9 */ /* 0x000fe20000000a00 */
[----:B------:R-:W-:Y:S02]  /*0040*/  ISETP.NE.U32.AND P2, PT, RZ, c[0x0][0x220], PT ;  /* 0x00008800ff007a0c */ /* 0x000fe40003f45070 */
[----:B------:R-:W-:Y:S02]  /*0050*/  ISETP.NE.AND.EX P1, PT, RZ, c[0x0][0x21c], PT, P1 ;  /* 0x00008700ff007a0c */ /* 0x000fe40003f25310 */
[----:B------:R-:W-:Y:S02]  /*0060*/  ISETP.NE.AND.EX P2, PT, RZ, c[0x0][0x224], PT, P2 ;  /* 0x00008900ff007a0c */ /* 0x000fe40003f45320 */
[C---:B0-----:R-:W-:Y:S02]  /*0070*/  SHF.L.U32 R2, R98.reuse, 0x3, RZ ;  /* 0x0000000362027819 */ /* 0x041fe400000006ff */
[----:B------:R-:W-:-:S02]  /*0080*/  LOP3.LUT R0, R98, 0xff, RZ, 0xc0, !PT ;  /* 0x000000ff62007812 */ /* 0x000fc400078ec0ff */
[----:B------:R-:W-:Y:S02]  /*0090*/  LOP3.LUT R2, R2, 0x7f8, RZ, 0xc0, !PT ;  /* 0x000007f802027812 */ /* 0x000fe400078ec0ff */
[----:B------:R-:W-:Y:S02]  /*00a0*/  SHF.L.U32 R8, R0, 0x3, RZ ;  /* 0x0000000300087819 */ /* 0x000fe400000006ff */
[----:B------:R-:W-:Y:S02]  /*00b0*/  IADD3 R4, P0, R2, c[0x0][0x218], RZ ;  /* 0x0000860002047a10 */ /* 0x000fe40007f1e0ff */
[----:B------:R-:W-:Y:S02]  /*00c0*/  IADD3 R6, P3, R8, c[0x0][0x220], RZ ;  /* 0x0000880008067a10 */ /* 0x000fe40007f7e0ff */
[----:B------:R-:W-:Y:S02]  /*00d0*/  IADD3.X R5, RZ, c[0x0][0x21c], RZ, P0, !PT ;  /* 0x00008700ff057a10 */ /* 0x000fe400007fe4ff */
[----:B------:R-:W-:-:S03]  /*00e0*/  IADD3.X R7, RZ, c[0x0][0x224], RZ, P3, !PT ;  /* 0x00008900ff077a10 */ /* 0x000fc60001ffe4ff */
[----:B------:R0:W5:Y:S04]  /*00f0*/  @P1 LDG.E.64 R36, [R4.64] ;  /* 0x0000000404241981 */ /* 0x000168000c1e1b00 */
[----:B------:R0:W5:Y:S04]  /*0100*/  @P2 LDG.E.64 R34, [R6.64] ;  /* 0x0000000406222981 */ /* 0x000168000c1e1b00 */
[----:B------:R0:W5:Y:S04]  /*0110*/  @P1 LDG.E.64 R32, [R4.64+0x800] ;  /* 0x0008000404201981 */ /* 0x000168000c1e1b00 */
[----:B------:R0:W5:Y:S04]  /*0120*/  @P2 LDG.E.64 R30, [R6.64+0x800] ;  /* 0x00080004061e2981 */ /* 0x000168000c1e1b00 */
[----:B------:R0:W5:Y:S04]  /*0130*/  @P1 LDG.E.64 R10, [R4.64+0x1000] ;  /* 0x00100004040a1981 */ /* 0x000168000c1e1b00 */
[----:B------:R0:W5:Y:S04]  /*0140*/  @P2 LDG.E.64 R12, [R6.64+0x1000] ;  /* 0x00100004060c2981 */ /* 0x000168000c1e1b00 */
[----:B------:R0:W5:Y:S04]  /*0150*/  @P1 LDG.E.64 R14, [R4.64+0x1800] ;  /* 0x00180004040e1981 */ /* 0x000168000c1e1b00 */
[----:B------:R0:W5:Y:S01]  /*0160*/  @P2 LDG.E.64 R16, [R6.64+0x1800] ;  /* 0x0018000406102981 */ /* 0x000162000c1e1b00 */
[----:B------:R-:W1:Y:S03]  /*0170*/  S2UR UR6, SR_CTAID.X ;  /* 0x00000000000679c3 */ /* 0x000e660000002500 */
[----:B------:R0:W5:Y:S04]  /*0180*/  @P1 LDG.E.64 R18, [R4.64+0x2000] ;  /* 0x0020000404121981 */ /* 0x000168000c1e1b00 */
[----:B------:R0:W5:Y:S04]  /*0190*/  @P2 LDG.E.64 R20, [R6.64+0x2000] ;  /* 0x0020000406142981 */ /* 0x000168000c1e1b00 */
[----:B------:R0:W5:Y:S04]  /*01a0*/  @P1 LDG.E.64 R22, [R4.64+0x2800] ;  /* 0x0028000404161981 */ /* 0x000168000c1e1b00 */
[----:B------:R0:W5:Y:S01]  /*01b0*/  @P2 LDG.E.64 R24, [R6.64+0x2800] ;  /* 0x0028000406182981 */ /* 0x000162000c1e1b00 */
[----:B------:R-:W-:-:S03]  /*01c0*/  IADD3 R2, P3, R2, c[0x0][0x1b0], RZ ;  /* 0x00006c0002027a10 */ /* 0x000fc60007f7e0ff */
[----:B------:R0:W5:Y:S04]  /*01d0*/  @P1 LDG.E.64 R26, [R4.64+0x3000] ;  /* 0x00300004041a1981 */ /* 0x000168000c1e1b00 */
[----:B------:R0:W5:Y:S01]  /*01e0*/  @P2 LDG.E.64 R28, [R6.64+0x3000] ;  /* 0x00300004061c2981 */ /* 0x000162000c1e1b00 */
[----:B-1----:R-:W-:-:S04]  /*01f0*/  LEA.HI R98, R98, UR6, RZ, 0x18 ;  /* 0x0000000662627c11 */ /* 0x002fc8000f8fc0ff */
[----:B------:R-:W-:Y:S02]  /*0200*/  ISETP.GE.AND P0, PT, R98, c[0x0][0x164], PT ;  /* 0x0000590062007a0c */ /* 0x000fe40003f06270 */
[----:B------:R-:W-:-:S11]  /*0210*/  IADD3.X R3, RZ, c[0x0][0x1b4], RZ, P3, !PT ;  /* 0x00006d00ff037a10 */ /* 0x000fd60001ffe4ff */
[----:B------:R-:W-:Y:S05]  /*0220*/  @P0 EXIT ;  /* 0x000000000000094d */ /* 0x000fea0003800000 */
[----:B0-----:R-:W-:Y:S01]  /*0230*/  IADD3 R4, P0, R8, c[0x0][0x1b8], RZ ;  /* 0x00006e0008047a10 */ /* 0x001fe20007f1e0ff */
[----:B------:R0:W2:Y:S03]  /*0240*/  LDG.E.64 R44, [R2.64+0x1800] ;  /* 0x00180004022c7981 */ /* 0x0000a6000c1e1b00 */
[----:B------:R-:W-:Y:S01]  /*0250*/  IADD3.X R5, RZ, c[0x0][0x1bc], RZ, P0, !PT ;  /* 0x00006f00ff057a10 */ /* 0x000fe200007fe4ff */
[----:B------:R0:W3:Y:S04]  /*0260*/  LDG.E.64 R38, [R2.64] ;  /* 0x0000000402267981 */ /* 0x0000e8000c1e1b00 */
[----:B------:R0:W4:Y:S04]  /*0270*/  LDG.E.64 R40, [R2.64+0x800] ;  /* 0x0008000402287981 */ /* 0x000128000c1e1b00 */
[----:B------:R0:W4:Y:S04]  /*0280*/  LDG.E.64 R42, [R2.64+0x1000] ;  /* 0x00100004022a7981 */ /* 0x000128000c1e1b00 */
[----:B------:R0:W4:Y:S04]  /*0290*/  LDG.E.64 R60, [R2.64+0x2000] ;  /* 0x00200004023c7981 */ /* 0x000128000c1e1b00 */
[----:B------:R0:W4:Y:S04]  /*02a0*/  LDG.E.64 R62, [R2.64+0x2800] ;  /* 0x00280004023e7981 */ /* 0x000128000c1e1b00 */
[----:B------:R0:W4:Y:S04]  /*02b0*/  LDG.E.64 R64, [R2.64+0x3000] ;  /* 0x0030000402407981 */ /* 0x000128000c1e1b00 */
[----:B------:R1:W4:Y:S04]  /*02c0*/  LDG.E.64 R46, [R4.64] ;  /* 0x00000004042e7981 */ /* 0x000328000c1e1b00 */
[----:B------:R1:W4:Y:S04]  /*02d0*/  LDG.E.64 R48, [R4.64+0x800] ;  /* 0x0008000404307981 */ /* 0x000328000c1e1b00 */
[----:B------:R1:W4:Y:S04]  /*02e0*/  LDG.E.64 R50, [R4.64+0x1000] ;  /* 0x0010000404327981 */ /* 0x000328000c1e1b00 */
[----:B------:R1:W4:Y:S04]  /*02f0*/  LDG.E.64 R52, [R4.64+0x1800] ;  /* 0x0018000404347981 */ /* 0x000328000c1e1b00 */
[----:B------:R1:W4:Y:S04]  /*0300*/  LDG.E.64 R54, [R4.64+0x2000] ;  /* 0x0020000404367981 */ /* 0x000328000c1e1b00 */
[----:B------:R1:W4:Y:S04]  /*0310*/  LDG.E.64 R58, [R4.64+0x2800] ;  /* 0x00280004043a7981 */ /* 0x000328000c1e1b00 */
[----:B------:R1:W4:Y:S01]  /*0320*/  LDG.E.64 R56, [R4.64+0x3000] ;  /* 0x0030000404387981 */ /* 0x000322000c1e1b00 */
[----:B-----5:R-:W-:Y:S01]  /*0330*/  @!P1 CS2R R36, SRZ ;  /* 0x0000000000249805 */ /* 0x020fe2000001ff00 */
        /* <DEDUP_REMOVED lines=14> */
[----:B------:R-:W-:Y:S01]  /*0420*/  LOP3.LUT P0, RZ, R6, c[0x0][0x178], RZ, 0xfc, !PT ;  /* 0x00005e0006ff7a12 */ /* 0x000fe2000780fcff */
[----:B0-----:R-:W-:Y:S01]  /*0430*/  HADD2.F32 R2, -RZ, R36.H0_H0 ;  /* 0x20000024ff027230 */ /* 0x001fe20000004100 */
[----:B------:R-:W-:Y:S01]  /*0440*/  MOV R6, c[0x0][0x184] ;  /* 0x0000610000067a02 */ /* 0x000fe20000000f00 */
[----:B------:R-:W-:Y:S01]  /*0450*/  HADD2.F32 R3, -RZ, R37.H0_H0 ;  /* 0x20000025ff037230 */ /* 0x000fe20000004100 */
[----:B------:R-:W-:-:S02]  /*0460*/  SHF.R.U64 R99, R36, 0x10, R37 ;  /* 0x0000001024637819 */ /* 0x000fc40000001225 */
[----:B------:R-:W-:Y:S02]  /*0470*/  SHF.R.U32.HI R101, RZ, 0x10, R37 ;  /* 0x00000010ff657819 */ /* 0x000fe40000011625 */
[--C-:B------:R-:W-:Y:S02]  /*0480*/  SHF.R.U64 R100, R34, 0x10, R35.reuse ;  /* 0x0000001022647819 */ /* 0x100fe40000001223 */
[----:B------:R-:W-:Y:S02]  /*0490*/  SHF.R.U32.HI R102, RZ, 0x10, R35 ;  /* 0x00000010ff667819 */ /* 0x000fe40000011623 */
[--C-:B------:R-:W-:Y:S02]  /*04a0*/  SHF.R.U64 R103, R32, 0x10, R33.reuse ;  /* 0x0000001020677819 */ /* 0x100fe40000001221 */
[----:B------:R-:W-:Y:S02]  /*04b0*/  SHF.R.U32.HI R105, RZ, 0x10, R33 ;  /* 0x00000010ff697819 */ /* 0x000fe40000011621 */
        /* <DEDUP_REMOVED lines=21> */
[----:B------:R-:W-:Y:S01]  /*0610*/  SHF.R.U32.HI R126, RZ, 0x10, R29 ;  /* 0x00000010ff7e7819 */ /* 0x000fe2000001161d */
[----:B-1----:R-:W-:Y:S01]  /*0620*/  HADD2.F32 R4, -RZ, R34.H0_H0 ;  /* 0x20000022ff047230 */ /* 0x002fe20000004100 */
[----:B------:R-:W-:Y:S01]  /*0630*/  LOP3.LUT P0, RZ, R6, c[0x0][0x17c], RZ, 0xfc, P0 ;  /* 0x00005f0006ff7a12 */ /* 0x000fe2000000fcff */
[----:B------:R-:W-:Y:S01]  /*0640*/  HADD2.F32 R5, -RZ, R35.H0_H0 ;  /* 0x20000023ff057230 */ /* 0x000fe20000004100 */
[----:B------:R-:W-:Y:S01]  /*0650*/  HFMA2.MMA R127, -RZ, RZ, 0, 5.9604644775390625e-08 ;  /* 0x00000001ff7f7435 */ /* 0x000fe200000001ff */
        /* <DEDUP_REMOVED lines=51> */
[----:B------:R-:W-:Y:S01]  /*0990*/  HADD2.F32 R126, -RZ, R126.H0_H0 ;  /* 0x2000007eff7e7230 */ /* 0x000fe20000004100 */
[----:B------:R-:W-:Y:S01]  /*09a0*/  ULDC.U8 UR6, c[0x0][0x1f0] ;  /* 0x00007c0000067ab9 */ /* 0x000fe20000000000 */
[--C-:B--2---:R-:W-:Y:S01]  /*09b0*/  SHF.R.U64 R140, R44, 0x10, R45.reuse ;  /* 0x000000102c8c7819 */ /* 0x104fe2000000122d */
[----:B------:R-:W-:Y:S01]  /*09c0*/  HADD2.F32 R37, -RZ, R44.H0_H0 ;  /* 0x2000002cff257230 */ /* 0x000fe20000004100 */
[----:B------:R-:W-:Y:S01]  /*09d0*/  SHF.R.U32.HI R142, RZ, 0x10, R45 ;  /* 0x00000010ff8e7819 */ /* 0x000fe2000001162d */
[----:B------:R-:W-:Y:S01]  /*09e0*/  HADD2.F32 R36, -RZ, R45.H0_H0 ;  /* 0x2000002dff247230 */ /* 0x000fe20000004100 */
[--C-:B---3--:R-:W-:Y:S02]  /*09f0*/  SHF.R.U64 R128, R38, 0x10, R39.reuse ;  /* 0x0000001026807819 */ /* 0x108fe40000001227 */
[----:B------:R-:W-:-:S02]  /*0a00*/  SHF.R.U32.HI R130, RZ, 0x10, R39 ;  /* 0x00000010ff827819 */ /* 0x000fc40000011627 */
[--C-:B----4-:R-:W-:Y:S02]  /*0a10*/  SHF.R.U64 R132, R40, 0x10, R41.reuse ;  /* 0x0000001028847819 */ /* 0x110fe40000001229 */
[----:B------:R-:W-:Y:S02]  /*0a20*/  SHF.R.U32.HI R134, RZ, 0x10, R41 ;  /* 0x00000010ff867819 */ /* 0x000fe40000011629 */
[--C-:B------:R-:W-:Y:S02]  /*0a30*/  SHF.R.U64 R136, R42, 0x10, R43.reuse ;  /* 0x000000102a887819 */ /* 0x100fe4000000122b */
[----:B------:R-:W-:Y:S02]  /*0a40*/  SHF.R.U32.HI R138, RZ, 0x10, R43 ;  /* 0x00000010ff8a7819 */ /* 0x000fe4000001162b */
[--C-:B------:R-:W-:Y:S02]  /*0a50*/  SHF.R.U64 R144, R60, 0x10, R61.reuse ;  /* 0x000000103c907819 */ /* 0x100fe4000000123d */
[----:B------:R-:W-:-:S02]  /*0a60*/  SHF.R.U32.HI R146, RZ, 0x10, R61 ;  /* 0x00000010ff927819 */ /* 0x000fc4000001163d */
[--C-:B------:R-:W-:Y:S02]  /*0a70*/  SHF.R.U64 R148, R62, 0x10, R63.reuse ;  /* 0x000000103e947819 */ /* 0x100fe4000000123f */
[----:B------:R-:W-:Y:S02]  /*0a80*/  SHF.R.U32.HI R150, RZ, 0x10, R63 ;  /* 0x00000010ff967819 */ /* 0x000fe4000001163f */
[--C-:B------:R-:W-:Y:S02]  /*0a90*/  SHF.R.U64 R152, R64, 0x10, R65.reuse ;  /* 0x0000001040987819 */ /* 0x100fe40000001241 */
[----:B------:R-:W-:Y:S02]  /*0aa0*/  SHF.R.U32.HI R154, RZ, 0x10, R65 ;  /* 0x00000010ff9a7819 */ /* 0x000fe40000011641 */
        /* <DEDUP_REMOVED lines=68> */
.L_x_36324:
[----:B------:R-:W-:Y:S01]  /*0ef0*/  ISETP.NE.U32.AND P1, PT, RZ, c[0x0][0x178], PT ;  /* 0x00005e00ff007a0c */ /* 0x000fe20003f25070 */
[----:B------:R-:W-:Y:S01]  /*0f00*/  IMAD R56, R98, c[0x0][0x168], RZ ;  /* 0x00005a0062387a24 */ /* 0x000fe200078e02ff */
[----:B------:R-:W-:Y:S02]  /*0f10*/  ISETP.NE.U32.AND P2, PT, RZ, c[0x0][0x180], PT ;  /* 0x00006000ff007a0c */ /* 0x000fe40003f45070 */
[----:B------:R-:W-:-:S02]  /*0f20*/  ISETP.NE.AND.EX P1, PT, RZ, c[0x0][0x17c], PT, P1 ;  /* 0x00005f00ff007a0c */ /* 0x000fc40003f25310 */
[----:B------:R-:W-:Y:S02]  /*0f30*/  ISETP.NE.AND.EX P2, PT, RZ, c[0x0][0x184], PT, P2 ;  /* 0x00006100ff007a0c */ /* 0x000fe40003f45320 */
[----:B------:R-:W-:Y:S02]  /*0f40*/  SHF.R.S32.HI R57, RZ, 0x1f, R56 ;  /* 0x0000001fff397819 */ /* 0x000fe40000011438 */
[----:B------:R-:W-:Y:S02]  /*0f50*/  MOV R165, 0x10 ;  /* 0x0000001000a57802 */ /* 0x000fe40000000f00 */
[----:B------:R-:W-:-:S04]  /*0f60*/  LEA.HI R57, R57, R56, RZ, 0x2 ;  /* 0x0000003839397211 */ /* 0x000fc800078f10ff */
[----:B------:R-:W-:-:S04]  /*0f70*/  LEA.HI.SX32 R163, R57, R0, 0x1e ;  /* 0x0000000039a37211 */ /* 0x000fc800078ff2ff */
        /* <DEDUP_REMOVED lines=16> */
.L_x_36210:
[----:B-----5:R-:W-:Y:S01]  /*1080*/  FADD.FTZ R56, R64, R56 ;  /* 0x0000003840387221 */ /* 0x020fe20000010000 */
[----:B------:R-:W-:Y:S05]  /*1090*/  BRA `(.L_x_36211) ;  /* 0x0000002000007947 */ /* 0x000fea0003800000 */
.L_x_36209:
[----:B0----5:R-:W-:-:S04]  /*10a0*/  FADD.FTZ R56, R60, R56 ;  /* 0x000000383c387221 */ /* 0x021fc80000010000 */
[----:B------:R-:W-:-:S05]  /*10b0*/  @P2 FADD.FTZ R56, R64, R56 ;  /* 0x0000003840382221 */ /* 0x000fca0000010000 */
.L_x_36211:
[----:B-----5:R-:W-:Y:S02]  /*10c0*/  MOV R68, R56 ;  /* 0x0000003800447202 */ /* 0x020fe40000000f00 */
.L_x_36212:
[----:B------:R-:W-:Y:S05]  /*10d0*/  @P3 BRA `(.L_x_36213) ;  /* 0x0000007000003947 */ /* 0x000fea0003800000 */
[----:B------:R-:W-:-:S04]  /*10e0*/  ISETP.NE.U32.AND P4, PT, RZ, c[0x0][0x180], PT ;  /* 0x00006000ff007a0c */ /* 0x000fc80003f85070 */
[----:B------:R-:W-:-:S13]  /*10f0*/  ISETP.NE.AND.EX P4, PT, RZ, c[0x0][0x184], PT, P4 ;  /* 0x00006100ff007a0c */ /* 0x000fda0003f85340 */
[----:B------:R-:W-:Y:S05]  /*1100*/  @P4 BRA `(.L_x_36214) ;  /* 0x0000002000004947 */ /* 0x000fea0003800000 */
[----:B------:R-:W-:Y:S05]  /*1110*/  @P0 BRA `(.L_x_36215) ;  /* 0x0000005000000947 */ /* 0x000fea0003800000 */
[----:B------:R-:W-:Y:S05]  /*1120*/  BRA `(.L_x_36216) ;  /* 0x0000005000007947 */ /* 0x000fea0003800000 */
.L_x_36214:
[----:B-----5:R-:W-:Y:S01]  /*1130*/  FADD.FTZ R57, R65, R57 ;  /* 0x0000003941397221 */ /* 0x020fe20000010000 */
[----:B------:R-:W-:Y:S05]  /*1140*/  BRA `(.L_x_36215) ;  /* 0x0000002000007947 */ /* 0x000fea0003800000 */
.L_x_36213:
[----:B-----5:R-:W-:-:S04]  /*1150*/  FADD.FTZ R57, R61, R57 ;  /* 0x000000393d397221 */ /* 0x020fc80000010000 */
[----:B------:R-:W-:-:S05]  /*1160*/  @P2 FADD.FTZ R57, R65, R57 ;  /* 0x0000003941392221 */ /* 0x000fca0000010000 */
.L_x_36215:
[----:B-----5:R-:W-:Y:S02]  /*1170*/  MOV R69, R57 ;  /* 0x0000003900457202 */ /* 0x020fe40000000f00 */
.L_x_36216:
[----:B------:R-:W-:Y:S05]  /*1180*/  @P3 BRA `(.L_x_36217) ;  /* 0x0000007000003947 */ /* 0x000fea0003800000 */
[----:B------:R-:W-:-:S04]  /*1190*/  ISETP.NE.U32.AND P4, PT, RZ, c[0x0][0x180], PT ;  /* 0x00006000ff007a0c */ /* 0x000fc80003f85070 */
[----:B------:R-:W-:-:S13]  /*11a0*/  ISETP.NE.AND.EX P4, PT, RZ, c[0x0][0x184], PT, P4 ;  /* 0x00006100ff007a0c */ /* 0x000fda0003f85340 */
[----:B------:R-:W-:Y:S05]  /*11b0*/  @P4 BRA `(.L_x_36218) ;  /* 0x0000002000004947 */ /* 0x000fea0003800000 */
[----:B------:R-:W-:Y:S05]  /*11c0*/  @P0 BRA `(.L_x_36219) ;  /* 0x0000005000000947 */ /* 0x000fea0003800000 */
[----:B------:R-:W-:Y:S05]  /*11d0*/  BRA `(.L_x_36220) ;  /* 0x0000005000007947 */ /* 0x000fea0003800000 */
.L_x_36218:
[----:B-----5:R-:W-:Y:S01]  /*11e0*/  FADD.FTZ R58, R66, R58 ;  /* 0x0000003a423a7221 */ /* 0x020fe20000010000 */
[----:B------:R-:W-:Y:S05]  /*11f0*/  BRA `(.L_x_36219) ;  /* 0x0000002000007947 */ /* 0x000fea0003800000 */
.L_x_36217:
[----:B-----5:R-:W-:-:S04]  /*1200*/  FADD.FTZ R58, R62, R58 ;  /* 0x0000003a3e3a7221 */ /* 0x020fc80000010000 */
[----:B------:R-:W-:-:S05]  /*1210*/  @P2 FADD.FTZ R58, R66, R58 ;  /* 0x0000003a423a2221 */ /* 0x000fca0000010000 */
.L_x_36219:
[----:B-----5:R-:W-:Y:S02]  /*1220*/  MOV R70, R58 ;  /* 0x0000003a00467202 */ /* 0x020fe40000000f00 */
.L_x_36220:
[----:B------:R-:W-:Y:S05]  /*1230*/  @P3 BRA `(.L_x_36221) ;  /* 0x0000007000003947 */ /* 0x000fea0003800000 */
[----:B------:R-:W-:-:S04]  /*1240*/  ISETP.NE.U32.AND P4, PT, RZ, c[0x0][0x180], PT ;  /* 0x00006000ff007a0c */ /* 0x000fc80003f85070 */
[----:B------:R-:W-:-:S13]  /*1250*/  ISETP.NE.AND.EX P4, PT, RZ, c[0x0][0x184], PT, P4 ;  /* 0x00006100ff007a0c */ /* 0x000fda0003f85340 */
[----:B------:R-:W-:Y:S05]  /*1260*/  @P4 BRA `(.L_x_36222) ;  /* 0x0000002000004947 */ /* 0x000fea0003800000 */
[----:B------:R-:W-:Y:S05]  /*1270*/  @P0 BRA `(.L_x_36223) ;  /* 0x0000005000000947 */ /* 0x000fea0003800000 */
[----:B------:R-:W-:Y:S05]  /*1280*/  BRA `(.L_x_36224) ;  /* 0x0000005000007947 */ /* 0x000fea0003800000 */
.L_x_36222:
[----:B-----5:R-:W-:Y:S01]  /*1290*/  FADD.FTZ R59, R67, R59 ;  /* 0x0000003b433b7221 */ /* 0x020fe20000010000 */
[----:B------:R-:W-:Y:S05]  /*12a0*/  BRA `(.L_x_36223) ;  /* 0x0000002000007947 */ /* 0x000fea0003800000 */
.L_x_36221:
[----:B-----5:R-:W-:-:S04]  /*12b0*/  FADD.FTZ R59, R63, R59 ;  /* 0x0000003b3f3b7221 */ /* 0x020fc80000010000 */
[----:B------:R-:W-:-:S05]  /*12c0*/  @P2 FADD.FTZ R59, R67, R59 ;  /* 0x0000003b433b2221 */ /* 0x000fca0000010000 */
.L_x_36223:
[----:B-----5:R-:W-:Y:S02]  /*12d0*/  MOV R71, R59 ;  /* 0x0000003b00477202 */ /* 0x020fe40000000f00 */
.L_x_36224:
        /* <DEDUP_REMOVED lines=9> */
[----:B------:R-:W5:Y:S01]  /*1370*/  LDG.E.128 R72, [R72.64] ;  /* 0x0000000448487981 */ /* 0x000f62000c1e1d00 */
[----:B------:R-:W-:Y:S05]  /*1380*/  @P3 BRA `(.L_x_36225) ;  /* 0x0000007000003947 */ /* 0x000fea0003800000 */
[----:B------:R-:W-:-:S04]  /*1390*/  ISETP.NE.U32.AND P4, PT, RZ, c[0x0][0x180], PT ;  /* 0x00006000ff007a0c */ /* 0x000fc80003f85070 */
[----:B------:R-:W-:-:S13]  /*13a0*/  ISETP.NE.AND.EX P4, PT, RZ, c[0x0][0x184], PT, P4 ;  /* 0x00006100ff007a0c */ /* 0x000fda0003f85340 */
[----:B------:R-:W-:Y:S05]  /*13b0*/  @P4 BRA `(.L_x_36226) ;  /* 0x0000002000004947 */ /* 0x000fea0003800000 */
[----:B------:R-:W-:Y:S05]  /*13c0*/  @P0 BRA `(.L_x_36227) ;  /* 0x0000005000000947 */ /* 0x000fea0003800000 */
[----:B------:R-:W-:Y:S05]  /*13d0*/  BRA `(.L_x_36228) ;  /* 0x0000005000007947 */ /* 0x000fea0003800000 */
.L_x_36226:
[----:B-----5:R-:W-:Y:S01]  /*13e0*/  FADD.FTZ R72, R64, R72 ;  /* 0x0000004840487221 */ /* 0x020fe20000010000 */
[----:B------:R-:W-:Y:S05]  /*13f0*/  BRA `(.L_x_36227) ;  /* 0x0000002000007947 */ /* 0x000fea0003800000 */
.L_x_36225:
[----:B-----5:R-:W-:-:S04]  /*1400*/  FADD.FTZ R72, R60, R72 ;  /* 0x000000483c487221 */ /* 0x020fc80000010000 */
[----:B------:R-:W-:-:S05]  /*1410*/  @P2 FADD.FTZ R72, R64, R72 ;  /* 0x0000004840482221 */ /* 0x000fca0000010000 */
.L_x_36227:
[----:B0----5:R-:W-:Y:S02]  /*1420*/  MOV R68, R72 ;  /* 0x0000004800447202 */ /* 0x021fe40000000f00 */
.L_x_36228:
[----:B------:R-:W-:Y:S05]  /*1430*/  @P3 BRA `(.L_x_36229) ;  /* 0x0000007000003947 */ /* 0x000fea0003800000 */
[----:B------:R-:W-:-:S04]  /*1440*/  ISETP.NE.U32.AND P4, PT, RZ, c[0x0][0x180], PT ;  /* 0x00006000ff007a0c */ /* 0x000fc80003f85070 */
[----:B------:R-:W-:-:S13]  /*1450*/  ISETP.NE.AND.EX P4, PT, RZ, c[0x0][0x184], PT, P4 ;  /* 0x00006100ff007a0c */ /* 0x000fda0003f85340 */
[----:B------:R-:W-:Y:S05]  /*1460*/  @P4 BRA `(.L_x_36230) ;  /* 0x0000002000004947 */ /* 0x000fea0003800000 */
[----:B------:R-:W-:Y:S05]  /*1470*/  @P0 BRA `(.L_x_36231) ;  /* 0x0000005000000947 */ /* 0x000fea0003800000 */
[----:B------:R-:W-:Y:S05]  /*1480*/  BRA `(.L_x_36232) ;  /* 0x0000005000007947 */ /* 0x000fea0003800000 */
.L_x_36230:
[----:B-----5:R-:W-:Y:S01]  /*1490*/  FADD.FTZ R73, R65, R73 ;  /* 0x0000004941497221 */ /* 0x020fe20000010000 */
[----:B------:R-:W-:Y:S05]  /*14a0*/  BRA `(.L_x_36231) ;  /* 0x0000002000007947 */ /* 0x000fea0003800000 */
.L_x_36229:
[----:B-----5:R-:W-:-:S04]  /*14b0*/  FADD.FTZ R73, R61, R73 ;  /* 0x000000493d497221 */ /* 0x020fc80000010000 */
[----:B------:R-:W-:-:S05]  /*14c0*/  @P2 FADD.FTZ R73, R65, R73 ;  /* 0x0000004941492221 */ /* 0x000fca0000010000 */
.L_x_36231:
[----:B0----5:R-:W-:Y:S02]  /*14d0*/  MOV R69, R73 ;  /* 0x0000004900457202 */ /* 0x021fe40000000f00 */
.L_x_36232:
[----:B------:R-:W-:Y:S05]  /*14e0*/  @P3 BRA `(.L_x_36233) ;  /* 0x0000007000003947 */ /* 0x000fea0003800000 */
[----:B------:R-:W-:-:S04]  /*14f0*/  ISETP.NE.U32.AND P4, PT, RZ, c[0x0][0x180], PT ;  /* 0x00006000ff007a0c */ /* 0x000fc80003f85070 */
[----:B------:R-:W-:-:S13]  /*1500*/  ISETP.NE.AND.EX P4, PT, RZ, c[0x0][0x184], PT, P4 ;  /* 0x00006100ff007a0c */ /* 0x000fda0003f85340 */
[----:B------:R-:W-:Y:S05]  /*1510*/  @P4 BRA `(.L_x_36234) ;  /* 0x0000002000004947 */ /* 0x000fea0003800000 */
[----:B------:R-:W-:Y:S05]  /*1520*/  @P0 BRA `(.L_x_36235) ;  /* 0x0000005000000947 */ /* 0x000fea0003800000 */
[----:B------:R-:W-:Y:S05]  /*1530*/  BRA `(.L_x_36236) ;  /* 0x0000005000007947 */ /* 0x000fea0003800000 */
.L_x_36234:
[----:B-----5:R-:W-:Y:S01]  /*1540*/  FADD.FTZ R74, R66, R74 ;  /* 0x0000004a424a7221 */ /* 0x020fe20000010000 */
[----:B------:R-:W-:Y:S05]  /*1550*/  BRA `(.L_x_36235) ;  /* 0x0000002000007947 */ /* 0x000fea0003800000 */
.L_x_36233:
[----:B-----5:R-:W-:-:S04]  /*1560*/  FADD.FTZ R74, R62, R74 ;  /* 0x0000004a3e4a7221 */ /* 0x020fc80000010000 */
[----:B------:R-:W-:-:S05]  /*1570*/  @P2 FADD.FTZ R74, R66, R74 ;  /* 0x0000004a424a2221 */ /* 0x000fca0000010000 */
.L_x_36235:
[----:B0----5:R-:W-:Y:S02]  /*1580*/  MOV R70, R74 ;  /* 0x0000004a00467202 */ /* 0x021fe40000000f00 */
.L_x_36236:
[----:B------:R-:W-:Y:S05]  /*1590*/  @P3 BRA `(.L_x_36237) ;  /* 0x0000007000003947 */ /* 0x000fea0003800000 */
[----:B------:R-:W-:-:S04]  /*15a0*/  ISETP.NE.U32.AND P4, PT, RZ, c[0x0][0x180], PT ;  /* 0x00006000ff007a0c */ /* 0x000fc80003f85070 */
[----:B------:R-:W-:-:S13]  /*15b0*/  ISETP.NE.AND.EX P4, PT, RZ, c[0x0][0x184], PT, P4 ;  /* 0x00006100ff007a0c */ /* 0x000fda0003f85340 */
[----:B------:R-:W-:Y:S05]  /*15c0*/  @P4 BRA `(.L_x_36238) ;  /* 0x0000002000004947 */ /* 0x000fea0003800000 */
[----:B------:R-:W-:Y:S05]  /*15d0*/  @P0 BRA `(.L_x_36239) ;  /* 0x0000005000000947 */ /* 0x000fea0003800000 */
[----:B------:R-:W-:Y:S05]  /*15e0*/  BRA `(.L_x_36240) ;  /* 0x0000005000007947 */ /* 0x000fea0003800000 */
.L_x_36238:
[----:B-----5:R-:W-:Y:S01]  /*15f0*/  FADD.FTZ R75, R67, R75 ;  /* 0x0000004b434b7221 */ /* 0x020fe20000010000 */
[----:B------:R-:W-:Y:S05]  /*1600*/  BRA `(.L_x_36239) ;  /* 0x0000002000007947 */ /* 0x000fea0003800000 */
.L_x_36237:
[----:B-----5:R-:W-:-:S04]  /*1610*/  FADD.FTZ R75, R63, R75 ;  /* 0x0000004b3f4b7221 */ /* 0x020fc80000010000 */
[----:B------:R-:W-:-:S05]  /*1620*/  @P2 FADD.FTZ R75, R67, R75 ;  /* 0x0000004b434b2221 */ /* 0x000fca0000010000 */
.L_x_36239:
[----:B0----5:R-:W-:Y:S02]  /*1630*/  MOV R71, R75 ;  /* 0x0000004b00477202 */ /* 0x021fe40000000f00 */
.L_x_36240:
[----:B------:R-:W-:Y:S01]  /*1640*/  IADD3 R168, R163, 0x200, RZ ;  /* 0x00000200a3a87810 */ /* 0x000fe20007ffe0ff */
[----:B------:R-:W-:-:S04]  /*1650*/  @P0 IMAD.WIDE.U32 R84, R162, R165, c[0x0][0x188] ;  /* 0x00006200a2540625 */ /* 0x000fc800078e00a5 */
[CC--:B0-----:R-:W-:Y:S01]  /*1660*/  IMAD.WIDE.U32 R76, R168.reuse, R165.reuse, c[0x0][0x170] ;  /* 0x00005c00a84c7625 */ /* 0x0c1fe200078e00a5 */
[----:B------:R0:W-:Y:S03]  /*1670*/  @P0 STG.E.128 [R84.64], R68 ;  /* 0x0000004454000986 */ /* 0x0001e6000c101d04 */
[CC--:B------:R-:W-:Y:S02]  /*1680*/  @P1 IMAD.WIDE.U32 R82, R168.reuse, R165.reuse, c[0x0][0x178] ;  /* 0x00005e00a8521625 */ /* 0x0c0fe400078e00a5 */
[----:B------:R-:W5:Y:S02]  /*1690*/  LDG.E.128 R76, [R76.64] ;  /* 0x000000044c4c7981 */ /* 0x000f64000c1e1d00 */
[----:B------:R-:W-:Y:S02]  /*16a0*/  @P2 IMAD.WIDE.U32 R80, R168, R165, c[0x0][0x180] ;  /* 0x00006000a8502625 */ /* 0x000fe400078e00a5 */
[----:B-----5:R0:W5:Y:S04]  /*16b0*/  @P1 LDG.E.128 R60, [R82.64] ;  /* 0x00000004523c1981 */ /* 0x020168000c1e1d00 */
[----:B------:R0:W5:Y:S01]  /*16c0*/  @P2 LDG.E.128 R64, [R80.64] ;  /* 0x0000000450402981 */ /* 0x000162000c1e1d00 */
[----:B------:R-:W-:Y:S05]  /*16d0*/  @P3 BRA `(.L_x_36241) ;  /* 0x0000007000003947 */ /* 0x000fea0003800000 */
[----:B------:R-:W-:-:S04]  /*16e0*/  ISETP.NE.U32.AND P4, PT, RZ, c[0x0][0x180], PT ;  /* 0x00006000ff007a0c */ /* 0x000fc80003f85070 */
[----:B------:R-:W-:-:S13]  /*16f0*/  ISETP.NE.AND.EX P4, PT, RZ, c[0x0][0x184], PT, P4 ;  /* 0x00006100ff007a0c */ /* 0x000fda0003f85340 */
[----:B------:R-:W-:Y:S05]  /*1700*/  @P4 BRA `(.L_x_36242) ;  /* 0x0000002000004947 */ /* 0x000fea0003800000 */
[----:B------:R-:W-:Y:S05]  /*1710*/  @P0 BRA `(.L_x_36243) ;  /* 0x0000005000000947 */ /* 0x000fea0003800000 */
[----:B------:R-:W-:Y:S05]  /*1720*/  BRA `(.L_x_36244) ;  /* 0x0000005000007947 */ /* 0x000fea0003800000 */
.L_x_36242:
[----:B-----5:R-:W-:Y:S01]  /*1730*/  FADD.FTZ R76, R64, R76 ;  /* 0x0000004c404c7221 */ /* 0x020fe20000010000 */
[----:B------:R-:W-:Y:S05]  /*1740*/  BRA `(.L_x_36243) ;  /* 0x0000002000007947 */ /* 0x000fea0003800000 */
.L_x_36241:
[----:B-----5:R-:W-:-:S04]  /*1750*/  FADD.FTZ R76, R60, R76 ;  /* 0x0000004c3c4c7221 */ /* 0x020fc80000010000 */
[----:B------:R-:W-:-:S05]  /*1760*/  @P2 FADD.FTZ R76, R64, R76 ;  /* 0x0000004c404c2221 */ /* 0x000fca0000010000 */
.L_x_36243:
[----:B0-----:R-:W-:Y:S02]  /*1770*/  MOV R68, R76 ;  /* 0x0000004c00447202 */ /* 0x001fe40000000f00 */
.L_x_36244:
[----:B------:R-:W-:Y:S05]  /*1780*/  @P3 BRA `(.L_x_36245) ;  /* 0x0000007000003947 */ /* 0x000fea0003800000 */
[----:B------:R-:W-:-:S04]  /*1790*/  ISETP.NE.U32.AND P4, PT, RZ, c[0x0][0x180], PT ;  /* 0x00006000ff007a0c */ /* 0x000fc80003f85070 */
[----:B------:R-:W-:-:S13]  /*17a0*/  ISETP.NE.AND.EX P4, PT, RZ, c[0x0][0x184], PT, P4 ;  /* 0x00006100ff007a0c */ /* 0x000fda0003f85340 */
[----:B------:R-:W-:Y:S05]  /*17b0*/  @P4 BRA `(.L_x_36246) ;  /* 0x0000002000004947 */ /* 0x000fea0003800000 */
[----:B------:R-:W-:Y:S05]  /*17c0*/  @P0 BRA `(.L_x_36247) ;  /* 0x0000005000000947 */ /* 0x000fea0003800000 */
[----:B------:R-:W-:Y:S05]  /*17d0*/  BRA `(.L_x_36248) ;  /* 0x0000005000007947 */ /* 0x000fea0003800000 */
.L_x_36246:
[----:B-----5:R-:W-:Y:S01]  /*17e0*/  FADD.FTZ R77, R65, R77 ;  /* 0x0000004d414d7221 */ /* 0x020fe20000010000 */
[----:B------:R-:W-:Y:S05]  /*17f0*/  BRA `(.L_x_36247) ;  /* 0x0000002000007947 */ /* 0x000fea0003800000 */
.L_x_36245:
[----:B-----5:R-:W-:-:S04]  /*1800*/  FADD.FTZ R77, R61, R77 ;  /* 0x0000004d3d4d7221 */ /* 0x020fc80000010000 */
[----:B------:R-:W-:-:S05]  /*1810*/  @P2 FADD.FTZ R77, R65, R77 ;  /* 0x0000004d414d2221 */ /* 0x000fca0000010000 */
.L_x_36247:
[----:B0-----:R-:W-:Y:S02]  /*1820*/  MOV R69, R77 ;  /* 0x0000004d00457202 */ /* 0x001fe40000000f00 */
.L_x_36248:
[----:B------:R-:W-:Y:S05]  /*1830*/  @P3 BRA `(.L_x_36249) ;  /* 0x0000007000003947 */ /* 0x000fea0003800000 */
[----:B------:R-:W-:-:S04]  /*1840*/  ISETP.NE.U32.AND P4, PT, RZ, c[0x0][0x180], PT ;  /* 0x00006000ff007a0c */ /* 0x000fc80003f85070 */
[----:B------:R-:W-:-:S13]  /*1850*/  ISETP.NE.AND.EX P4, PT, RZ, c[0x0][0x184], PT, P4 ;  /* 0x00006100ff007a0c */ /* 0x000fda0003f85340 */
[----:B------:R-:W-:Y:S05]  /*1860*/  @P4 BRA `(.L_x_36250) ;  /* 0x0000002000004947 */ /* 0x000fea0003800000 */
[----:B------:R-:W-:Y:S05]  /*1870*/  @P0 BRA `(.L_x_36251) ;  /* 0x0000005000000947 */ /* 0x000fea0003800000 */
[----:B------:R-:W-:Y:S05]  /*1880*/  BRA `(.L_x_36252) ;  /* 0x0000005000007947 */ /* 0x000fea0003800000 */
.L_x_36250:
[----:B-----5:R-:W-:Y:S01]  /*1890*/  FADD.FTZ R78, R66, R78 ;  /* 0x0000004e424e7221 */ /* 0x020fe20000010000 */
[----:B------:R-:W-:Y:S05]  /*18a0*/  BRA `(.L_x_36251) ;  /* 0x0000002000007947 */ /* 0x000fea0003800000 */
.L_x_36249:
[----:B-----5:R-:W-:-:S04]  /*18b0*/  FADD.FTZ R78, R62, R78 ;  /* 0x0000004e3e4e7221 */ /* 0x020fc80000010000 */
[----:B------:R-:W-:-:S05]  /*18c0*/  @P2 FADD.FTZ R78, R66, R78 ;  /* 0x0000004e424e2221 */ /* 0x000fca0000010000 */
.L_x_36251:
[----:B0-----:R-:W-:Y:S02]  /*18d0*/  MOV R70, R78 ;  /* 0x0000004e00467202 */ /* 0x001fe40000000f00 */
.L_x_36252:
[----:B------:R-:W-:Y:S05]  /*18e0*/  @P3 BRA `(.L_x_36253) ;  /* 0x0000007000003947 */ /* 0x000fea0003800000 */
[----:B------:R-:W-:-:S04]  /*18f0*/  ISETP.NE.U32.AND P4, PT, RZ, c[0x0][0x180], PT ;  /* 0x00006000ff007a0c */ /* 0x000fc80003f85070 */
[----:B------:R-:W-:-:S13]  /*1900*/  ISETP.NE.AND.EX P4, PT, RZ, c[0x0][0x184], PT, P4 ;  /* 0x00006100ff007a0c */ /* 0x000fda0003f85340 */
[----:B------:R-:W-:Y:S05]  /*1910*/  @P4 BRA `(.L_x_36254) ;  /* 0x0000002000004947 */ /* 0x000fea0003800000 */
[----:B------:R-:W-:Y:S05]  /*1920*/  @P0 BRA `(.L_x_36255) ;  /* 0x0000005000000947 */ /* 0x000fea0003800000 */
[----:B------:R-:W-:Y:S05]  /*1930*/  BRA `(.L_x_36256) ;  /* 0x0000005000007947 */ /* 0x000fea0003800000 */
.L_x_36254:
[----:B-----5:R-:W-:Y:S01]  /*1940*/  FADD.FTZ R79, R67, R79 ;  /* 0x0000004f434f7221 */ /* 0x020fe20000010000 */
[----:B------:R-:W-:Y:S05]  /*1950*/  BRA `(.L_x_36255) ;  /* 0x0000002000007947 */ /* 0x000fea0003800000 */
.L_x_36253:
[----:B-----5:R-:W-:-:S04]  /*1960*/  FADD.FTZ R79, R63, R79 ;  /* 0x0000004f3f4f7221 */ /* 0x020fc80000010000 */
[----:B------:R-:W-:-:S05]  /*1970*/  @P2 FADD.FTZ R79, R67, R79 ;  /* 0x0000004f434f2221 */ /* 0x000fca0000010000 */
.L_x_36255:
[----:B0-----:R-:W-:Y:S02]  /*1980*/  MOV R71, R79 ;  /* 0x0000004f00477202 */ /* 0x001fe40000000f00 */
.L_x_36256:
        /* <DEDUP_REMOVED lines=15> */
.L_x_36258:
[----:B-----5:R-:W-:Y:S01]  /*1a80*/  FADD.FTZ R80, R64, R80 ;  /* 0x0000005040507221 */ /* 0x020fe20000010000 */
[----:B------:R-:W-:Y:S05]  /*1a90*/  BRA `(.L_x_36259) ;  /* 0x0000002000007947 */ /* 0x000fea0003800000 */
.L_x_36257:
[----:B-----5:R-:W-:-:S04]  /*1aa0*/  FADD.FTZ R80, R60, R80 ;  /* 0x000000503c507221 */ /* 0x020fc80000010000 */
[----:B------:R-:W-:-:S05]  /*1ab0*/  @P2 FADD.FTZ R80, R64, R80 ;  /* 0x0000005040502221 */ /* 0x000fca0000010000 */
.L_x_36259:
[----:B0-----:R-:W-:Y:S02]  /*1ac0*/  MOV R68, R80 ;  /* 0x0000005000447202 */ /* 0x001fe40000000f00 */
.L_x_36260:
[----:B------:R-:W-:Y:S05]  /*1ad0*/  @P3 BRA `(.L_x_36261) ;  /* 0x0000007000003947 */ /* 0x000fea0003800000 */
[----:B------:R-:W-:-:S04]  /*1ae0*/  ISETP.NE.U32.AND P4, PT, RZ, c[0x0][0x180], PT ;  /* 0x00006000ff007a0c */ /* 0x000fc80003f85070 */
[----:B------:R-:W-:-:S13]  /*1af0*/  ISETP.NE.AND.EX P4, PT, RZ, c[0x0][0x184], PT, P4 ;  /* 0x00006100ff007a0c */ /* 0x000fda0003f85340 */
[----:B------:R-:W-:Y:S05]  /*1b00*/  @P4 BRA `(.L_x_36262) ;  /* 0x0000002000004947 */ /* 0x000fea0003800000 */
[----:B------:R-:W-:Y:S05]  /*1b10*/  @P0 BRA `(.L_x_36263) ;  /* 0x0000005000000947 */ /* 0x000fea0003800000 */
[----:B------:R-:W-:Y:S05]  /*1b20*/  BRA `(.L_x_36264) ;  /* 0x0000005000007947 */ /* 0x000fea0003800000 */
.L_x_36262:
[----:B-----5:R-:W-:Y:S01]  /*1b30*/  FADD.FTZ R81, R65, R81 ;  /* 0x0000005141517221 */ /* 0x020fe20000010000 */
[----:B------:R-:W-:Y:S05]  /*1b40*/  BRA `(.L_x_36263) ;  /* 0x0000002000007947 */ /* 0x000fea0003800000 */
.L_x_36261:
[----:B-----5:R-:W-:-:S04]  /*1b50*/  FADD.FTZ R81, R61, R81 ;  /* 0x000000513d517221 */ /* 0x020fc80000010000 */
[----:B------:R-:W-:-:S05]  /*1b60*/  @P2 FADD.FTZ R81, R65, R81 ;  /* 0x0000005141512221 */ /* 0x000fca0000010000 */
.L_x_36263:
[----:B0-----:R-:W-:Y:S02]  /*1b70*/  MOV R69, R81 ;  /* 0x0000005100457202 */ /* 0x001fe40000000f00 */
.L_x_36264:
[----:B------:R-:W-:Y:S05]  /*1b80*/  @P3 BRA `(.L_x_36265) ;  /* 0x0000007000003947 */ /* 0x000fea0003800000 */
[----:B------:R-:W-:-:S04]  /*1b90*/  ISETP.NE.U32.AND P4, PT, RZ, c[0x0][0x180], PT ;  /* 0x00006000ff007a0c */ /* 0x000fc80003f85070 */
[----:B------:R-:W-:-:S13]  /*1ba0*/  ISETP.NE.AND.EX P4, PT, RZ, c[0x0][0x184], PT, P4 ;  /* 0x00006100ff007a0c */ /* 0x000fda0003f85340 */
[----:B------:R-:W-:Y:S05]  /*1bb0*/  @P4 BRA `(.L_x_36266) ;  /* 0x0000002000004947 */ /* 0x000fea0003800000 */
[----:B------:R-:W-:Y:S05]  /*1bc0*/  @P0 BRA `(.L_x_36267) ;  /* 0x0000005000000947 */ /* 0x000fea0003800000 */
[----:B------:R-:W-:Y:S05]  /*1bd0*/  BRA `(.L_x_36268) ;  /* 0x0000005000007947 */ /* 0x000fea0003800000 */
.L_x_36266:
[----:B-----5:R-:W-:Y:S01]  /*1be0*/  FADD.FTZ R82, R66, R82 ;  /* 0x0000005242527221 */ /* 0x020fe20000010000 */
[----:B------:R-:W-:Y:S05]  /*1bf0*/  BRA `(.L_x_36267) ;  /* 0x0000002000007947 */ /* 0x000fea0003800000 */
.L_x_36265:
[----:B-----5:R-:W-:-:S04]  /*1c00*/  FADD.FTZ R82, R62, R82 ;  /* 0x000000523e527221 */ /* 0x020fc80000010000 */
[----:B------:R-:W-:-:S05]  /*1c10*/  @P2 FADD.FTZ R82, R66, R82 ;  /* 0x0000005242522221 */ /* 0x000fca0000010000 */
.L_x_36267:
[----:B0-----:R-:W-:Y:S02]  /*1c20*/  MOV R70, R82 ;  /* 0x0000005200467202 */ /* 0x001fe40000000f00 */
.L_x_36268:
[----:B------:R-:W-:Y:S05]  /*1c30*/  @P3 BRA `(.L_x_36269) ;  /* 0x0000007000003947 */ /* 0x000fea0003800000 */
[----:B------:R-:W-:-:S04]  /*1c40*/  ISETP.NE.U32.AND P4, PT, RZ, c[0x0][0x180], PT ;  /* 0x00006000ff007a0c */ /* 0x000fc80003f85070 */
[----:B------:R-:W-:-:S13]  /*1c50*/  ISETP.NE.AND.EX P4, PT, RZ, c[0x0][0x184], PT, P4 ;  /* 0x00006100ff007a0c */ /* 0x000fda0003f85340 */
[----:B------:R-:W-:Y:S05]  /*1c60*/  @P4 BRA `(.L_x_36270) ;  /* 0x0000002000004947 */ /* 0x000fea0003800000 */
[----:B------:R-:W-:Y:S05]  /*1c70*/  @P0 BRA `(.L_x_36271) ;  /* 0x0000005000000947 */ /* 0x000fea0003800000 */
[----:B------:R-:W-:Y:S05]  /*1c80*/  BRA `(.L_x_36272) ;  /* 0x0000005000007947 */ /* 0x000fea0003800000 */
.L_x_36270:
[----:B-----5:R-:W-:Y:S01]  /*1c90*/  FADD.FTZ R83, R67, R83 ;  /* 0x0000005343537221 */ /* 0x020fe20000010000 */
[----:B------:R-:W-:Y:S05]  /*1ca0*/  BRA `(.L_x_36271) ;  /* 0x0000002000007947 */ /* 0x000fea0003800000 */
.L_x_36269:
[----:B-----5:R-:W-:-:S04]  /*1cb0*/  FADD.FTZ R83, R63, R83 ;  /* 0x000000533f537221 */ /* 0x020fc80000010000 */
[----:B------:R-:W-:-:S05]  /*1cc0*/  @P2 FADD.FTZ R83, R67, R83 ;  /* 0x0000005343532221 */ /* 0x000fca0000010000 */
.L_x_36271:
[----:B0-----:R-:W-:Y:S02]  /*1cd0*/  MOV R71, R83 ;  /* 0x0000005300477202 */ /* 0x001fe40000000f00 */
.L_x_36272:
        /* <DEDUP_REMOVED lines=15> */
.L_x_36274:
[----:B-----5:R-:W-:Y:S01]  /*1dd0*/  FADD.FTZ R84, R64, R84 ;  /* 0x0000005440547221 */ /* 0x020fe20000010000 */
[----:B------:R-:W-:Y:S05]  /*1de0*/  BRA `(.L_x_36275) ;  /* 0x0000002000007947 */ /* 0x000fea0003800000 */
.L_x_36273:
[----:B-----5:R-:W-:-:S04]  /*1df0*/  FADD.FTZ R84, R60, R84 ;  /* 0x000000543c547221 */ /* 0x020fc80000010000 */
[----:B------:R-:W-:-:S05]  /*1e00*/  @P2 FADD.FTZ R84, R64, R84 ;  /* 0x0000005440542221 */ /* 0x000fca0000010000 */
.L_x_36275:
[----:B0-----:R-:W-:Y:S02]  /*1e10*/  MOV R68, R84 ;  /* 0x0000005400447202 */ /* 0x001fe40000000f00 */
.L_x_36276:
[----:B------:R-:W-:Y:S05]  /*1e20*/  @P3 BRA `(.L_x_36277) ;  /* 0x0000007000003947 */ /* 0x000fea0003800000 */
[----:B------:R-:W-:-:S04]  /*1e30*/  ISETP.NE.U32.AND P4, PT, RZ, c[0x0][0x180], PT ;  /* 0x00006000ff007a0c */ /* 0x000fc80003f85070 */
[----:B------:R-:W-:-:S13]  /*1e40*/  ISETP.NE.AND.EX P4, PT, RZ, c[0x0][0x184], PT, P4 ;  /* 0x00006100ff007a0c */ /* 0x000fda0003f85340 */
[----:B------:R-:W-:Y:S05]  /*1e50*/  @P4 BRA `(.L_x_36278) ;  /* 0x0000002000004947 */ /* 0x000fea0003800000 */
[----:B------:R-:W-:Y:S05]  /*1e60*/  @P0 BRA `(.L_x_36279) ;  /* 0x0000005000000947 */ /* 0x000fea0003800000 */
[----:B------:R-:W-:Y:S05]  /*1e70*/  BRA `(.L_x_36280) ;  /* 0x0000005000007947 */ /* 0x000fea0003800000 */
.L_x_36278:
[----:B-----5:R-:W-:Y:S01]  /*1e80*/  FADD.FTZ R85, R65, R85 ;  /* 0x0000005541557221 */ /* 0x020fe20000010000 */
[----:B------:R-:W-:Y:S05]  /*1e90*/  BRA `(.L_x_36279) ;  /* 0x0000002000007947 */ /* 0x000fea0003800000 */
.L_x_36277:
[----:B-----5:R-:W-:-:S04]  /*1ea0*/  FADD.FTZ R85, R61, R85 ;  /* 0x000000553d557221 */ /* 0x020fc80000010000 */
[----:B------:R-:W-:-:S05]  /*1eb0*/  @P2 FADD.FTZ R85, R65, R85 ;  /* 0x0000005541552221 */ /* 0x000fca0000010000 */
.L_x_36279:
[----:B0-----:R-:W-:Y:S02]  /*1ec0*/  MOV R69, R85 ;  /* 0x0000005500457202 */ /* 0x001fe40000000f00 */
.L_x_36280:
[----:B------:R-:W-:Y:S05]  /*1ed0*/  @P3 BRA `(.L_x_36281) ;  /* 0x0000007000003947 */ /* 0x000fea0003800000 */
[----:B------:R-:W-:-:S04]  /*1ee0*/  ISETP.NE.U32.AND P4, PT, RZ, c[0x0][0x180], PT ;  /* 0x00006000ff007a0c */ /* 0x000fc80003f85070 */
[----:B------:R-:W-:-:S13]  /*1ef0*/  ISETP.NE.AND.EX P4, PT, RZ, c[0x0][0x184], PT, P4 ;  /* 0x00006100ff007a0c */ /* 0x000fda0003f85340 */
[----:B------:R-:W-:Y:S05]  /*1f00*/  @P4 BRA `(.L_x_36282) ;  /* 0x0000002000004947 */ /* 0x000fea0003800000 */
[----:B------:R-:W-:Y:S05]  /*1f10*/  @P0 BRA `(.L_x_36283) ;  /* 0x0000005000000947 */ /* 0x000fea0003800000 */
[----:B------:R-:W-:Y:S05]  /*1f20*/  BRA `(.L_x_36284) ;  /* 0x0000005000007947 */ /* 0x000fea0003800000 */
.L_x_36282:
[----:B-----5:R-:W-:Y:S01]  /*1f30*/  FADD.FTZ R86, R66, R86 ;  /* 0x0000005642567221 */ /* 0x020fe20000010000 */
[----:B------:R-:W-:Y:S05]  /*1f40*/  BRA `(.L_x_36283) ;  /* 0x0000002000007947 */ /* 0x000fea0003800000 */
.L_x_36281:
[----:B-----5:R-:W-:-:S04]  /*1f50*/  FADD.FTZ R86, R62, R86 ;  /* 0x000000563e567221 */ /* 0x020fc80000010000 */
[----:B------:R-:W-:-:S05]  /*1f60*/  @P2 FADD.FTZ R86, R66, R86 ;  /* 0x0000005642562221 */ /* 0x000fca0000010000 */
.L_x_36283:
[----:B0-----:R-:W-:Y:S02]  /*1f70*/  MOV R70, R86 ;  /* 0x0000005600467202 */ /* 0x001fe40000000f00 */
.L_x_36284:
[----:B------:R-:W-:Y:S05]  /*1f80*/  @P3 BRA `(.L_x_36285) ;  /* 0x0000007000003947 */ /* 0x000fea0003800000 */
[----:B------:R-:W-:-:S04]  /*1f90*/  ISETP.NE.U32.AND P4, PT, RZ, c[0x0][0x180], PT ;  /* 0x00006000ff007a0c */ /* 0x000fc80003f85070 */
[----:B------:R-:W-:-:S13]  /*1fa0*/  ISETP.NE.AND.EX P4, PT, RZ, c[0x0][0x184], PT, P4 ;  /* 0x00006100ff007a0c */ /* 0x000fda0003f85340 */
[----:B------:R-:W-:Y:S05]  /*1fb0*/  @P4 BRA `(.L_x_36286) ;  /* 0x0000002000004947 */ /* 0x000fea0003800000 */
[----:B------:R-:W-:Y:S05]  /*1fc0*/  @P0 BRA `(.L_x_36287) ;  /* 0x0000005000000947 */ /* 0x000fea0003800000 */
[----:B------:R-:W-:Y:S05]  /*1fd0*/  BRA `(.L_x_36288) ;  /* 0x0000005000007947 */ /* 0x000fea0003800000 */
.L_x_36286:
[----:B-----5:R-:W-:Y:S01]  /*1fe0*/  FADD.FTZ R87, R67, R87 ;  /* 0x0000005743577221 */ /* 0x020fe20000010000 */
[----:B------:R-:W-:Y:S05]  /*1ff0*/  BRA `(.L_x_36287) ;  /* 0x0000002000007947 */ /* 0x000fea0003800000 */
.L_x_36285:
[----:B-----5:R-:W-:-:S04]  /*2000*/  FADD.FTZ R87, R63, R87 ;  /* 0x000000573f577221 */ /* 0x020fc80000010000 */
[----:B------:R-:W-:-:S05]  /*2010*/  @P2 FADD.FTZ R87, R67, R87 ;  /* 0x0000005743572221 */ /* 0x000fca0000010000 */
.L_x_36287:
[----:B0-----:R-:W-:Y:S02]  /*2020*/  MOV R71, R87 ;  /* 0x0000005700477202 */ /* 0x001fe40000000f00 */
.L_x_36288:
        /* <DEDUP_REMOVED lines=15> */
.L_x_36290:
[----:B-----5:R-:W-:Y:S01]  /*2120*/  FADD.FTZ R88, R64, R88 ;  /* 0x0000005840587221 */ /* 0x020fe20000010000 */
[----:B------:R-:W-:Y:S05]  /*2130*/  BRA `(.L_x_36291) ;  /* 0x0000002000007947 */ /* 0x000fea0003800000 */
.L_x_36289:
[----:B-----5:R-:W-:-:S04]  /*2140*/  FADD.FTZ R88, R60, R88 ;  /* 0x000000583c587221 */ /* 0x020fc80000010000 */
[----:B------:R-:W-:-:S05]  /*2150*/  @P2 FADD.FTZ R88, R64, R88 ;  /* 0x0000005840582221 */ /* 0x000fca0000010000 */
.L_x_36291:
[----:B0-----:R-:W-:Y:S02]  /*2160*/  MOV R68, R88 ;  /* 0x0000005800447202 */ /* 0x001fe40000000f00 */
.L_x_36292:
[----:B------:R-:W-:Y:S05]  /*2170*/  @P3 BRA `(.L_x_36293) ;  /* 0x0000007000003947 */ /* 0x000fea0003800000 */
[----:B------:R-:W-:-:S04]  /*2180*/  ISETP.NE.U32.AND P4, PT, RZ, c[0x0][0x180], PT ;  /* 0x00006000ff007a0c */ /* 0x000fc80003f85070 */
[----:B------:R-:W-:-:S13]  /*2190*/  ISETP.NE.AND.EX P4, PT, RZ, c[0x0][0x184], PT, P4 ;  /* 0x00006100ff007a0c */ /* 0x000fda0003f85340 */
[----:B------:R-:W-:Y:S05]  /*21a0*/  @P4 BRA `(.L_x_36294) ;  /* 0x0000002000004947 */ /* 0x000fea0003800000 */
[----:B------:R-:W-:Y:S05]  /*21b0*/  @P0 BRA `(.L_x_36295) ;  /* 0x0000005000000947 */ /* 0x000fea0003800000 */
[----:B------:R-:W-:Y:S05]  /*21c0*/  BRA `(.L_x_36296) ;  /* 0x0000005000007947 */ /* 0x000fea0003800000 */
.L_x_36294:
[----:B-----5:R-:W-:Y:S01]  /*21d0*/  FADD.FTZ R89, R65, R89 ;  /* 0x0000005941597221 */ /* 0x020fe20000010000 */
[----:B------:R-:W-:Y:S05]  /*21e0*/  BRA `(.L_x_36295) ;  /* 0x0000002000007947 */ /* 0x000fea0003800000 */
.L_x_36293:
[----:B-----5:R-:W-:-:S04]  /*21f0*/  FADD.FTZ R89, R61, R89 ;  /* 0x000000593d597221 */ /* 0x020fc80000010000 */
[----:B------:R-:W-:-:S05]  /*2200*/  @P2 FADD.FTZ R89, R65, R89 ;  /* 0x0000005941592221 */ /* 0x000fca0000010000 */
.L_x_36295:
[----:B0-----:R-:W-:Y:S02]  /*2210*/  MOV R69, R89 ;  /* 0x0000005900457202 */ /* 0x001fe40000000f00 */
.L_x_36296:
[----:B------:R-:W-:Y:S05]  /*2220*/  @P3 BRA `(.L_x_36297) ;  /* 0x0000007000003947 */ /* 0x000fea0003800000 */
[----:B------:R-:W-:-:S04]  /*2230*/  ISETP.NE.U32.AND P4, PT, RZ, c[0x0][0x180], PT ;  /* 0x00006000ff007a0c */ /* 0x000fc80003f85070 */
[----:B------:R-:W-:-:S13]  /*2240*/  ISETP.NE.AND.EX P4, PT, RZ, c[0x0][0x184], PT, P4 ;  /* 0x00006100ff007a0c */ /* 0x000fda0003f85340 */
[----:B------:R-:W-:Y:S05]  /*2250*/  @P4 BRA `(.L_x_36298) ;  /* 0x0000002000004947 */ /* 0x000fea0003800000 */
[----:B------:R-:W-:Y:S05]  /*2260*/  @P0 BRA `(.L_x_36299) ;  /* 0x0000005000000947 */ /* 0x000fea0003800000 */
[----:B------:R-:W-:Y:S05]  /*2270*/  BRA `(.L_x_36300) ;  /* 0x0000005000007947 */ /* 0x000fea0003800000 */
.L_x_36298:
[----:B-----5:R-:W-:Y:S01]  /*2280*/  FADD.FTZ R90, R66, R90 ;  /* 0x0000005a425a7221 */ /* 0x020fe20000010000 */
[----:B------:R-:W-:Y:S05]  /*2290*/  BRA `(.L_x_36299) ;  /* 0x0000002000007947 */ /* 0x000fea0003800000 */
.L_x_36297:
[----:B-----5:R-:W-:-:S04]  /*22a0*/  FADD.FTZ R90, R62, R90 ;  /* 0x0000005a3e5a7221 */ /* 0x020fc80000010000 */
[----:B------:R-:W-:-:S05]  /*22b0*/  @P2 FADD.FTZ R90, R66, R90 ;  /* 0x0000005a425a2221 */ /* 0x000fca0000010000 */
.L_x_36299:
[----:B0-----:R-:W-:Y:S02]  /*22c0*/  MOV R70, R90 ;  /* 0x0000005a00467202 */ /* 0x001fe40000000f00 */
.L_x_36300:
[----:B------:R-:W-:Y:S05]  /*22d0*/  @P3 BRA `(.L_x_36301) ;  /* 0x0000007000003947 */ /* 0x000fea0003800000 */
[----:B------:R-:W-:-:S04]  /*22e0*/  ISETP.NE.U32.AND P4, PT, RZ, c[0x0][0x180], PT ;  /* 0x00006000ff007a0c */ /* 0x000fc80003f85070 */
[----:B------:R-:W-:-:S13]  /*22f0*/  ISETP.NE.AND.EX P4, PT, RZ, c[0x0][0x184], PT, P4 ;  /* 0x00006100ff007a0c */ /* 0x000fda0003f85340 */
[----:B------:R-:W-:Y:S05]  /*2300*/  @P4 BRA `(.L_x_36302) ;  /* 0x0000002000004947 */ /* 0x000fea0003800000 */
[----:B------:R-:W-:Y:S05]  /*2310*/  @P0 BRA `(.L_x_36303) ;  /* 0x0000005000000947 */ /* 0x000fea0003800000 */
[----:B------:R-:W-:Y:S05]  /*2320*/  BRA `(.L_x_36304) ;  /* 0x0000005000007947 */ /* 0x000fea0003800000 */
.L_x_36302:
[----:B-----5:R-:W-:Y:S01]  /*2330*/  FADD.FTZ R91, R67, R91 ;  /* 0x0000005b435b7221 */ /* 0x020fe20000010000 */
[----:B------:R-:W-:Y:S05]  /*2340*/  BRA `(.L_x_36303) ;  /* 0x0000002000007947 */ /* 0x000fea0003800000 */
.L_x_36301:
[----:B-----5:R-:W-:-:S04]  /*2350*/  FADD.FTZ R91, R63, R91 ;  /* 0x0000005b3f5b7221 */ /* 0x020fc80000010000 */
[----:B------:R-:W-:-:S05]  /*2360*/  @P2 FADD.FTZ R91, R67, R91 ;  /* 0x0000005b435b2221 */ /* 0x000fca0000010000 */
.L_x_36303:
[----:B0-----:R-:W-:Y:S02]  /*2370*/  MOV R71, R91 ;  /* 0x0000005b00477202 */ /* 0x001fe40000000f00 */
.L_x_36304:
[----:B------:R-:W-:Y:S01]  /*2380*/  IADD3 R170, R163, 0x600, RZ ;  /* 0x00000600a3aa7810 */ /* 0x000fe20007ffe0ff */
[----:B0-----:R-:W-:-:S04]  /*2390*/  @P0 IMAD.WIDE.U32 R156, R167, R165, c[0x0][0x188] ;  /* 0x00006200a79c0625 */ /* 0x001fc800078e00a5 */
[CC--:B------:R-:W-:Y:S01]  /*23a0*/  IMAD.WIDE.U32 R92, R170.reuse, R165.reuse, c[0x0][0x170] ;  /* 0x00005c00aa5c7625 */ /* 0x0c0fe200078e00a5 */
        /* <DEDUP_REMOVED lines=12> */
.L_x_36306:
[----:B-----5:R-:W-:Y:S01]  /*2470*/  FADD.FTZ R92, R64, R92 ;  /* 0x0000005c405c7221 */ /* 0x020fe20000010000 */
[----:B------:R-:W-:Y:S05]  /*2480*/  BRA `(.L_x_36307) ;  /* 0x0000002000007947 */ /* 0x000fea0003800000 */
.L_x_36305:
[----:B-----5:R-:W-:-:S04]  /*2490*/  FADD.FTZ R92, R60, R92 ;  /* 0x0000005c3c5c7221 */ /* 0x020fc80000010000 */
[----:B------:R-:W-:-:S05]  /*24a0*/  @P2 FADD.FTZ R92, R64, R92 ;  /* 0x0000005c405c2221 */ /* 0x000fca0000010000 */
.L_x_36307:
[----:B0-----:R-:W-:Y:S02]  /*24b0*/  MOV R68, R92 ;  /* 0x0000005c00447202 */ /* 0x001fe40000000f00 */
.L_x_36308:
[----:B------:R-:W-:Y:S05]  /*24c0*/  @P3 BRA `(.L_x_36309) ;  /* 0x0000007000003947 */ /* 0x000fea0003800000 */
[----:B------:R-:W-:-:S04]  /*24d0*/  ISETP.NE.U32.AND P1, PT, RZ, c[0x0][0x180], PT ;  /* 0x00006000ff007a0c */ /* 0x000fc80003f25070 */
[----:B------:R-:W-:-:S13]  /*24e0*/  ISETP.NE.AND.EX P1, PT, RZ, c[0x0][0x184], PT, P1 ;  /* 0x00006100ff007a0c */ /* 0x000fda0003f25310 */
[----:B------:R-:W-:Y:S05]  /*24f0*/  @P1 BRA `(.L_x_36310) ;  /* 0x0000002000001947 */ /* 0x000fea0003800000 */
[----:B------:R-:W-:Y:S05]  /*2500*/  @P0 BRA `(.L_x_36311) ;  /* 0x0000005000000947 */ /* 0x000fea0003800000 */
[----:B------:R-:W-:Y:S05]  /*2510*/  BRA `(.L_x_36312) ;  /* 0x0000005000007947 */ /* 0x000fea0003800000 */
.L_x_36310:
[----:B-----5:R-:W-:Y:S01]  /*2520*/  FADD.FTZ R93, R65, R93 ;  /* 0x0000005d415d7221 */ /* 0x020fe20000010000 */
[----:B------:R-:W-:Y:S05]  /*2530*/  BRA `(.L_x_36311) ;  /* 0x0000002000007947 */ /* 0x000fea0003800000 */
.L_x_36309:
[----:B-----5:R-:W-:-:S04]  /*2540*/  FADD.FTZ R93, R61, R93 ;  /* 0x0000005d3d5d7221 */ /* 0x020fc80000010000 */
[----:B------:R-:W-:-:S05]  /*2550*/  @P2 FADD.FTZ R93, R65, R93 ;  /* 0x0000005d415d2221 */ /* 0x000fca0000010000 */
.L_x_36311:
[----:B0-----:R-:W-:Y:S02]  /*2560*/  MOV R69, R93 ;  /* 0x0000005d00457202 */ /* 0x001fe40000000f00 */
.L_x_36312:
[----:B------:R-:W-:Y:S05]  /*2570*/  @P3 BRA `(.L_x_36313) ;  /* 0x0000007000003947 */ /* 0x000fea0003800000 */
[----:B------:R-:W-:-:S04]  /*2580*/  ISETP.NE.U32.AND P1, PT, RZ, c[0x0][0x180], PT ;  /* 0x00006000ff007a0c */ /* 0x000fc80003f25070 */
[----:B------:R-:W-:-:S13]  /*2590*/  ISETP.NE.AND.EX P1, PT, RZ, c[0x0][0x184], PT, P1 ;  /* 0x00006100ff007a0c */ /* 0x000fda0003f25310 */
[----:B------:R-:W-:Y:S05]  /*25a0*/  @P1 BRA `(.L_x_36314) ;  /* 0x0000002000001947 */ /* 0x000fea0003800000 */
[----:B------:R-:W-:Y:S05]  /*25b0*/  @P0 BRA `(.L_x_36315) ;  /* 0x0000005000000947 */ /* 0x000fea0003800000 */
[----:B------:R-:W-:Y:S05]  /*25c0*/  BRA `(.L_x_36316) ;  /* 0x0000005000007947 */ /* 0x000fea0003800000 */
.L_x_36314:
[----:B-----5:R-:W-:Y:S01]  /*25d0*/  FADD.FTZ R94, R66, R94 ;  /* 0x0000005e425e7221 */ /* 0x020fe20000010000 */
[----:B------:R-:W-:Y:S05]  /*25e0*/  BRA `(.L_x_36315) ;  /* 0x0000002000007947 */ /* 0x000fea0003800000 */
.L_x_36313:
[----:B-----5:R-:W-:-:S04]  /*25f0*/  FADD.FTZ R94, R62, R94 ;  /* 0x0000005e3e5e7221 */ /* 0x020fc80000010000 */
[----:B------:R-:W-:-:S05]  /*2600*/  @P2 FADD.FTZ R94, R66, R94 ;  /* 0x0000005e425e2221 */ /* 0x000fca0000010000 */
.L_x_36315:
[----:B0-----:R-:W-:Y:S02]  /*2610*/  MOV R70, R94 ;  /* 0x0000005e00467202 */ /* 0x001fe40000000f00 */
.L_x_36316:
[----:B------:R-:W-:Y:S05]  /*2620*/  @P3 BRA `(.L_x_36317) ;  /* 0x0000007000003947 */ /* 0x000fea0003800000 */
[----:B------:R-:W-:-:S04]  /*2630*/  ISETP.NE.U32.AND P1, PT, RZ, c[0x0][0x180], PT ;  /* 0x00006000ff007a0c */ /* 0x000fc80003f25070 */
[----:B------:R-:W-:-:S13]  /*2640*/  ISETP.NE.AND.EX P1, PT, RZ, c[0x0][0x184], PT, P1 ;  /* 0x00006100ff007a0c */ /* 0x000fda0003f25310 */
[----:B------:R-:W-:Y:S05]  /*2650*/  @P1 BRA `(.L_x_36318) ;  /* 0x0000002000001947 */ /* 0x000fea0003800000 */
[----:B------:R-:W-:Y:S05]  /*2660*/  @P0 BRA `(.L_x_36319) ;  /* 0x0000005000000947 */ /* 0x000fea0003800000 */
[----:B------:R-:W-:Y:S05]  /*2670*/  BRA `(.L_x_36320) ;  /* 0x0000005000007947 */ /* 0x000fea0003800000 */
.L_x_36318:
[----:B-----5:R-:W-:Y:S01]  /*2680*/  FADD.FTZ R95, R67, R95 ;  /* 0x0000005f435f7221 */ /* 0x020fe20000010000 */
[----:B------:R-:W-:Y:S05]  /*2690*/  BRA `(.L_x_36319) ;  /* 0x0000002000007947 */ /* 0x000fea0003800000 */
.L_x_36317:
[----:B-----5:R-:W-:-:S04]  /*26a0*/  FADD.FTZ R95, R63, R95 ;  /* 0x0000005f3f5f7221 */ /* 0x020fc80000010000 */
[----:B------:R-:W-:-:S05]  /*26b0*/  @P2 FADD.FTZ R95, R67, R95 ;  /* 0x0000005f435f2221 */ /* 0x000fca0000010000 */
.L_x_36319:
[----:B0-----:R-:W-:Y:S02]  /*26c0*/  MOV R71, R95 ;  /* 0x0000005f00477202 */ /* 0x001fe40000000f00 */
.L_x_36320:
        /* <DEDUP_REMOVED lines=38> */
.L_x_36325:
        /* <DEDUP_REMOVED lines=10> */
[----:B------:R-:W-:-:S04]  /*29d0*/  FMUL.FTZ R156, R156, 0.0011160714784637093544 ;  /* 0x3a9249259c9c7820 */ /* 0x000fc80000410000 */
        /* <DEDUP_REMOVED lines=65> */
.L_x_36326:
[----:B------:R-:W2:Y:S01]  /*2df0*/  S2R R177, SR_TID.X ;  /* 0x0000000000b17919 */ /* 0x000ea20000002100 */
[----:B------:R-:W-:Y:S01]  /*2e00*/  @!P1 SHF.R.U32.HI R158, RZ, 0x5, R160 ;  /* 0x00000005ff9e9819 */ /* 0x000fe200000116a0 */
[----:B-1----:R-:W-:Y:S01]  /*2e10*/  FADD.FTZ R157, R165, R172 ;  /* 0x000000aca59d7221 */ /* 0x002fe20000010000 */
[----:B------:R-:W-:Y:S02]  /*2e20*/  WARPSYNC 0xffffffff ;  /* 0xffffffff00007948 */ /* 0x000fe40003800000 */
[----:B------:R-:W-:-:S04]  /*2e30*/  @!P1 LOP3.LUT R158, R158, 0x7, RZ, 0xc0, !PT ;  /* 0x000000079e9e9812 */ /* 0x000fc800078ec0ff */
[----:B------:R-:W-:Y:S02]  /*2e40*/  @!P1 IADD3 R160, R161, R158, RZ ;  /* 0x0000009ea1a09210 */ /* 0x000fe40007ffe0ff */
[----:B------:R-:W-:-:S03]  /*2e50*/  CS2R R158, SRZ ;  /* 0x00000000009e7805 */ /* 0x000fc6000001ff00 */
[----:B------:R-:W-:Y:S01]  /*2e60*/  @!P1 STS.64 [R160.X8], R156 ;  /* 0x0000009ca0009388 */ /* 0x000fe20000008a00 */
[----:B--2---:R-:W-:-:S03]  /*2e70*/  LOP3.LUT R164, R177, 0x1f, RZ, 0xc0, !PT ;  /* 0x0000001fb1a47812 */ /* 0x004fc600078ec0ff */
[----:B------:R-:W-:Y:S01]  /*2e80*/  BAR.SYNC.DEFER_BLOCKING 0x0 ;  /* 0x0000000000007b1d */ /* 0x000fe20000010000 */
[----:B------:R-:W-:-:S13]  /*2e90*/  ISETP.GT.U32.AND P2, PT, R164, 0x7, PT ;  /* 0x00000007a400780c */ /* 0x000fda0003f44070 */
[----:B------:R-:W-:Y:S01]  /*2ea0*/  @!P2 IADD3 R164, R161, R164, RZ ;  /* 0x000000a4a1a4a210 */ /* 0x000fe20007ffe0ff */
[----:B------:R-:W-:-:S06]  /*2eb0*/  HFMA2.MMA R161, -RZ, RZ, 0, 0 ;  /* 0x00000000ffa17435 */ /* 0x000fcc00000001ff */
[----:B------:R-:W-:Y:S01]  /*2ec0*/  @!P2 MOV R161, 0x380 ;  /* 0x0000038000a1a802 */ /* 0x000fe20000000f00 */
[----:B------:R-:W-:Y:S01]  /*2ed0*/  @!P2 LDS.64 R158, [R164.X8] ;  /* 0x00000000a49ea984 */ /* 0x000fe20000008a00 */
[----:B------:R-:W-:Y:S02]  /*2ee0*/  ISETP.NE.AND P2, PT, RZ, UR6, PT ;  /* 0x00000006ff007c0c */ /* 0x000fe4000bf45270 */
[----:B------:R-:W-:Y:S01]  /*2ef0*/  I2F R174, R161 ;  /* 0x000000a100ae7306 */ /* 0x000fe20000201400 */
[----:B0-----:R-:W0:Y:S02]  /*2f00*/  SHFL.DOWN PT, R172, R161, 0x4, 0x1f ;  /* 0x08801f00a1ac7f89 */ /* 0x001e2400000e0000 */
[----:B0-----:R-:W-:-:S05]  /*2f10*/  IADD3 R171, R172, R161, RZ ;  /* 0x000000a1acab7210 */ /* 0x001fca0007ffe0ff */
[----:B------:R-:W-:Y:S01]  /*2f20*/  I2F R172, R172 ;  /* 0x000000ac00ac7306 */ /* 0x000fe20000201400 */
[----:B------:R-:W0:Y:S07]  /*2f30*/  SHFL.DOWN PT, R176, R171, 0x2, 0x1f ;  /* 0x08401f00abb07f89 */ /* 0x000e2e00000e0000 */
[----:B------:R-:W1:Y:S01]  /*2f40*/  I2F R173, R171 ;  /* 0x000000ab00ad7306 */ /* 0x000e620000201400 */
[----:B------:R-:W2:Y:S04]  /*2f50*/  SHFL.DOWN PT, R165, R158, 0x4, 0x1f ;  /* 0x08801f009ea57f89 */ /* 0x000ea800000e0000 */
[----:B------:R-:W3:Y:S03]  /*2f60*/  SHFL.DOWN PT, R156, R159, 0x4, 0x1f ;  /* 0x08801f009f9c7f89 */ /* 0x000ee600000e0000 */
[----:B-1----:R-:W1:Y:S01]  /*2f70*/  MUFU.RCP R157, R173 ;  /* 0x000000ad009d7308 */ /* 0x002e620000001000 */
[----:B0-----:R-:W-:-:S05]  /*2f80*/  IADD3 R164, R171, R176, RZ ;  /* 0x000000b0aba47210 */ /* 0x001fca0007ffe0ff */
[----:B------:R-:W0:Y:S02]  /*2f90*/  SHFL.DOWN PT, R171, R164, 0x1, 0x1f ;  /* 0x08201f00a4ab7f89 */ /* 0x000e2400000e0000 */
[----:B------:R-:W-:Y:S01]  /*2fa0*/  I2F R176, R176 ;  /* 0x000000b000b07306 */ /* 0x000fe20000201400 */
[C---:B--2---:R-:W-:Y:S02]  /*2fb0*/  FMUL.FTZ R175, R165.reuse, R172 ;  /* 0x000000aca5af7220 */ /* 0x044fe40000410000 */
[----:B------:R-:W-:Y:S02]  /*2fc0*/  FADD.FTZ R165, -R165, R158 ;  /* 0x0000009ea5a57221 */ /* 0x000fe40000010100 */
[----:B------:R-:W-:Y:S02]  /*2fd0*/  FFMA.FTZ R160, R174, R158, R175 ;  /* 0x0000009eaea07223 */ /* 0x000fe400000100af */
[----:B------:R-:W-:Y:S01]  /*2fe0*/  FMUL.FTZ R165, R165, R165 ;  /* 0x000000a5a5a57220 */ /* 0x000fe20000410000 */
[----:B------:R-:W2:Y:S01]  /*2ff0*/  I2F R175, R164 ;  /* 0x000000a400af7306 */ /* 0x000ea20000201400 */
[----:B-1----:R-:W-:-:S02]  /*3000*/  FMUL.FTZ R160, R157, R160 ;  /* 0x000000a09da07220 */ /* 0x002fc40000410000 */
[----:B------:R-:W-:Y:S02]  /*3010*/  FMUL.FTZ R165, R165, R174 ;  /* 0x000000aea5a57220 */ /* 0x000fe40000410000 */
[----:B---3--:R-:W-:Y:S01]  /*3020*/  FADD.FTZ R156, R156, R159 ;  /* 0x0000009f9c9c7221 */ /* 0x008fe20000010000 */
[----:B------:R-:W1:Y:S01]  /*3030*/  SHFL.DOWN PT, R161, R160, 0x2, 0x1f ;  /* 0x08401f00a0a17f89 */ /* 0x000e6200000e0000 */
[----:B------:R-:W-:-:S04]  /*3040*/  FMUL.FTZ R165, R165, R172 ;  /* 0x000000aca5a57220 */ /* 0x000fc80000410000 */
[----:B------:R-:W-:Y:S01]  /*3050*/  FFMA.FTZ R156, R157, R165, R156 ;  /* 0x000000a59d9c7223 */ /* 0x000fe2000001009c */
[----:B0-----:R-:W-:Y:S01]  /*3060*/  IADD3 R165, R164, R171, RZ ;  /* 0x000000aba4a57210 */ /* 0x001fe20007ffe0ff */
[----:B--2---:R-:W0:Y:S03]  /*3070*/  MUFU.RCP R158, R175 ;  /* 0x000000af009e7308 */ /* 0x004e260000001000 */
[----:B------:R-:W2:Y:S01]  /*3080*/  SHFL.DOWN PT, R157, R156, 0x2, 0x1f ;  /* 0x08401f009c9d7f89 */ /* 0x000ea200000e0000 */
[----:B------:R-:W-:-:S04]  /*3090*/  SHF.R.U32.HI R164, RZ, 0x5, R177 ;  /* 0x00000005ffa47819 */ /* 0x000fc800000116b1 */
[----:B------:R-:W-:Y:S01]  /*30a0*/  LOP3.LUT R164, R164, 0x7, RZ, 0xc0, !PT ;  /* 0x00000007a4a47812 */ /* 0x000fe200078ec0ff */
[----:B------:R-:W3:Y:S03]  /*30b0*/  I2F R165, R165 ;  /* 0x000000a500a57306 */ /* 0x000ee60000201400 */
[----:B------:R-:W-:Y:S01]  /*30c0*/  LOP3.LUT P1, RZ, R164, 0x1f, R177, 0xf8, !PT ;  /* 0x0000001fa4ff7812 */ /* 0x000fe2000782f8b1 */
[----:B-1----:R-:W-:-:S04]  /*30d0*/  FMUL.FTZ R159, R161, R176 ;  /* 0x000000b0a19f7220 */ /* 0x002fc80000410000 */
[----:B------:R-:W1:Y:S01]  /*30e0*/  I2F R171, R171 ;  /* 0x000000ab00ab7306 */ /* 0x000e620000201400 */
[C---:B------:R-:W-:Y:S02]  /*30f0*/  FFMA.FTZ R159, R173.reuse, R160, R159 ;  /* 0x000000a0ad9f7223 */ /* 0x040fe4000001009f */
[----:B------:R-:W-:Y:S02]  /*3100*/  FADD.FTZ R160, R160, -R161 ;  /* 0x800000a1a0a07221 */ /* 0x000fe40000010000 */
[----:B0-----:R-:W-:Y:S02]  /*3110*/  FMUL.FTZ R172, R158, R159 ;  /* 0x0000009f9eac7220 */ /* 0x001fe40000410000 */
[----:B------:R-:W-:Y:S02]  /*3120*/  FMUL.FTZ R160, R160, R160 ;  /* 0x000000a0a0a07220 */ /* 0x000fe40000410000 */
[----:B--2---:R-:W-:Y:S01]  /*3130*/  FADD.FTZ R157, R156, R157 ;  /* 0x0000009d9c9d7221 */ /* 0x004fe20000010000 */
[----:B------:R-:W1:Y:S01]  /*3140*/  SHFL.DOWN PT, R159, R172, 0x1, 0x1f ;  /* 0x08201f00ac9f7f89 */ /* 0x000e6200000e0000 */
[----:B------:R-:W-:-:S04]  /*3150*/  FMUL.FTZ R160, R173, R160 ;  /* 0x000000a0ada07220 */ /* 0x000fc80000410000 */
[----:B------:R-:W-:-:S04]  /*3160*/  FMUL.FTZ R160, R160, R176 ;  /* 0x000000b0a0a07220 */ /* 0x000fc80000410000 */
[----:B------:R-:W-:Y:S02]  /*3170*/  FFMA.FTZ R157, R158, R160, R157 ;  /* 0x000000a09e9d7223 */ /* 0x000fe4000001009d */
[----:B---3--:R-:W0:Y:S03]  /*3180*/  MUFU.RCP R158, R165 ;  /* 0x000000a5009e7308 */ /* 0x008e260000001000 */
[----:B------:R-:W2:Y:S01]  /*3190*/  SHFL.DOWN PT, R156, R157, 0x1, 0x1f ;  /* 0x08201f009d9c7f89 */ /* 0x000ea200000e0000 */
[----:B-1----:R-:W-:Y:S02]  /*31a0*/  FMUL.FTZ R160, R159, R171 ;  /* 0x000000ab9fa07220 */ /* 0x002fe40000410000 */
[----:B------:R-:W-:Y:S02]  /*31b0*/  FADD.FTZ R159, R172, -R159 ;  /* 0x8000009fac9f7221 */ /* 0x000fe40000010000 */
[----:B------:R-:W-:-:S02]  /*31c0*/  FFMA.FTZ R161, R175, R172, R160 ;  /* 0x000000acafa17223 */ /* 0x000fc400000100a0 */
[----:B------:R-:W-:Y:S02]  /*31d0*/  FMUL.FTZ R160, R159, R159 ;  /* 0x0000009f9fa07220 */ /* 0x000fe40000410000 */
[----:B0-----:R-:W-:Y:S02]  /*31e0*/  FMUL.FTZ R161, R158, R161 ;  /* 0x000000a19ea17220 */ /* 0x001fe40000410000 */
[----:B------:R-:W-:-:S03]  /*31f0*/  FMUL.FTZ R160, R175, R160 ;  /* 0x000000a0afa07220 */ /* 0x000fc60000410000 */
[----:B------:R-:W0:Y:S01]  /*3200*/  SHFL.IDX PT, R173, R161, RZ, 0x1f ;  /* 0x00001fffa1ad7589 */ /* 0x000e2200000e0000 */
[----:B--2---:R-:W-:Y:S02]  /*3210*/  FADD.FTZ R157, R157, R156 ;  /* 0x0000009c9d9d7221 */ /* 0x004fe40000010000 */
[----:B------:R-:W-:-:S04]  /*3220*/  FMUL.FTZ R160, R160, R171 ;  /* 0x000000aba0a07220 */ /* 0x000fc80000410000 */
[----:B------:R-:W-:Y:S01]  /*3230*/  FFMA.FTZ R160, R158, R160, R157 ;  /* 0x000000a09ea07223 */ /* 0x000fe2000001009d */
[----:B------:R-:W-:-:S04]  /*3240*/  @!P1 MOV R157, 0x4 ;  /* 0x00000004009d9802 */ /* 0x000fc80000000f00 */
[----:B------:R-:W1:Y:S01]  /*3250*/  SHFL.IDX PT, R171, R160, RZ, 0x1f ;  /* 0x00001fffa0ab7589 */ /* 0x000e6200000e0000 */
[----:B------:R-:W-:Y:S01]  /*3260*/  @!P1 IMAD.WIDE R156, R98, R157, c[0x0][0x1a0] ;  /* 0x00006800629c9625 */ /* 0x000fe200078e029d */
[----:B0-----:R-:W-:-:S04]  /*3270*/  FSEL R158, R173, RZ, !P2 ;  /* 0x000000ffad9e7208 */ /* 0x001fc80005000000 */
[----:B------:R0:W-:Y:S01]  /*3280*/  @!P1 STG.E [R156.64], R173 ;  /* 0x000000ad9c009986 */ /* 0x0001e2000c101904 */
[C---:B------:R-:W-:Y:S02]  /*3290*/  FADD.FTZ R161, -R158.reuse, R57 ;  /* 0x000000399ea17221 */ /* 0x040fe40000010100 */
[C---:B------:R-:W-:Y:S01]  /*32a0*/  FADD.FTZ R159, -R158.reuse, R56 ;  /* 0x000000389e9f7221 */ /* 0x040fe20000010100 */
[----:B------:R-:W-:Y:S01]  /*32b0*/  MOV R56, c[0x0][0x1e0] ;  /* 0x0000780000387a02 */ /* 0x000fe20000000f00 */
[----:B------:R-:W-:Y:S02]  /*32c0*/  FMUL.FTZ R57, R173, R173 ;  /* 0x000000adad397220 */ /* 0x000fe40000410000 */
[C---:B------:R-:W-:Y:S01]  /*32d0*/  FADD.FTZ R165, -R158.reuse, R59 ;  /* 0x0000003b9ea57221 */ /* 0x040fe20000010100 */
[----:B------:R-:W-:Y:S01]  /*32e0*/  @!P1 MOV R59, 0x4 ;  /* 0x00000004003b9802 */ /* 0x000fe20000000f00 */
[----:B-1----:R-:W-:Y:S01]  /*32f0*/  FFMA.FTZ R56, R171, R56, c[0x0][0x228] ;  /* 0x00008a00ab387623 */ /* 0x002fe20000010038 */
[----:B------:R-:W-:Y:S01]  /*3300*/  FSEL R57, R57, RZ, P2 ;  /* 0x000000ff39397208 */ /* 0x000fe20001000000 */
[C---:B------:R-:W-:Y:S01]  /*3310*/  FADD.FTZ R164, -R158.reuse, R58 ;  /* 0x0000003a9ea47221 */ /* 0x040fe20000010100 */
[----:B------:R-:W-:Y:S01]  /*3320*/  HFMA2.MMA R171, -RZ, RZ, 0, 9.5367431640625e-07 ;  /* 0x00000010ffab7435 */ /* 0x000fe200000001ff */
[----:B------:R-:W-:Y:S01]  /*3330*/  FADD.FTZ R172, -R158, R73 ;  /* 0x000000499eac7221 */ /* 0x000fe20000010100 */
[----:B------:R-:W-:Y:S01]  /*3340*/  SHF.L.U32 R73, R163, 0x4, RZ ;  /* 0x00000004a3497819 */ /* 0x000fe200000006ff */
[----:B------:R-:W-:-:S02]  /*3350*/  FADD.FTZ R56, R56, R57 ;  /* 0x0000003938387221 */ /* 0x000fc40000010000 */
[C---:B------:R-:W-:Y:S01]  /*3360*/  @!P1 IMAD.WIDE R58, R98.reuse, R59, c[0x0][0x1a8] ;  /* 0x00006a00623a9625 */ /* 0x040fe200078e023b */
[----:B------:R-:W-:Y:S01]  /*3370*/  IADD3 R98, R98, c[0x0][0x160], RZ ;  /* 0x0000580062627a10 */ /* 0x000fe20007ffe0ff */
[----:B------:R-:W1:Y:S02]  /*3380*/  MUFU.RSQ R191, R56 ;  /* 0x0000003800bf7308 */ /* 0x000e640000001400 */
[C---:B------:R-:W-:Y:S02]  /*3390*/  FADD.FTZ R57, -R158.reuse, R80 ;  /* 0x000000509e397221 */ /* 0x040fe40000010100 */
[C---:B------:R-:W-:Y:S02]  /*33a0*/  FADD.FTZ R80, -R158.reuse, R81 ;  /* 0x000000519e507221 */ /* 0x040fe40000010100 */
[C---:B------:R-:W-:Y:S01]  /*33b0*/  FADD.FTZ R160, -R158.reuse, R72 ;  /* 0x000000489ea07221 */ /* 0x040fe20000010100 */
[----:B------:R-:W-:Y:S01]  /*33c0*/  IADD3 R72, P2, R73, c[0x0][0x208], RZ ;  /* 0x0000820049487a10 */ /* 0x000fe20007f5e0ff */
[----:B------:R-:W-:-:S02]  /*33d0*/  FADD.FTZ R74, -R158, R74 ;  /* 0x0000004a9e4a7221 */ /* 0x000fc40000010100 */
[C---:B------:R-:W-:Y:S02]  /*33e0*/  FADD.FTZ R75, -R158.reuse, R75 ;  /* 0x0000004b9e4b7221 */ /* 0x040fe40000010100 */
[C---:B------:R-:W-:Y:S02]  /*33f0*/  FADD.FTZ R76, -R158.reuse, R76 ;  /* 0x0000004c9e4c7221 */ /* 0x040fe40000010100 */
[C---:B------:R-:W-:Y:S02]  /*3400*/  FADD.FTZ R77, -R158.reuse, R77 ;  /* 0x0000004d9e4d7221 */ /* 0x040fe40000010100 */
[C---:B------:R-:W-:Y:S01]  /*3410*/  FADD.FTZ R78, -R158.reuse, R78 ;  /* 0x0000004e9e4e7221 */ /* 0x040fe20000010100 */
[----:B-1----:R1:W-:Y:S01]  /*3420*/  @!P1 STG.E [R58.64], R191 ;  /* 0x000000bf3a009986 */ /* 0x0023e2000c101904 */
[C---:B------:R-:W-:Y:S01]  /*3430*/  FADD.FTZ R79, -R158.reuse, R79 ;  /* 0x0000004f9e4f7221 */ /* 0x040fe20000010100 */
[----:B------:R-:W-:Y:S01]  /*3440*/  IADD3 R56, P1, R73, c[0x0][0x210], RZ ;  /* 0x0000840049387a10 */ /* 0x000fe20007f3e0ff */
[----:B------:R-:W-:-:S02]  /*3450*/  FADD.FTZ R81, -R158, R82 ;  /* 0x000000529e517221 */ /* 0x000fc40000010100 */
[C---:B0-----:R-:W-:Y:S02]  /*3460*/  FADD.FTZ R156, -R158.reuse, R83 ;  /* 0x000000539e9c7221 */ /* 0x041fe40000010100 */
        /* <DEDUP_REMOVED lines=11> */
[----:B------:R-:W-:Y:S01]  /*3520*/  FADD.FTZ R158, -R158, R95 ;  /* 0x0000005f9e9e7221 */ /* 0x000fe20000010100 */
[----:B------:R-:W-:Y:S01]  /*3530*/  SHF.R.U32.HI R95, RZ, 0x1c, R163 ;  /* 0x0000001cff5f7819 */ /* 0x000fe200000116a3 */
[C---:B------:R-:W-:Y:S02]  /*3540*/  FMUL.FTZ R159, R191.reuse, R159 ;  /* 0x0000009fbf9f7220 */ /* 0x040fe40000410000 */
[----:B------:R-:W-:Y:S01]  /*3550*/  FMUL.FTZ R161, R191, R161 ;  /* 0x000000a1bfa17220 */ /* 0x000fe20000410000 */
[----:B------:R-:W-:Y:S01]  /*3560*/  IADD3.X R73, R95, c[0x0][0x20c], RZ, P2, !PT ;  /* 0x000083005f497a10 */ /* 0x000fe200017fe4ff */
[----:B------:R-:W-:Y:S01]  /*3570*/  FMUL.FTZ R82, R191, R164 ;  /* 0x000000a4bf527220 */ /* 0x000fe20000410000 */
[----:B------:R-:W-:Y:S01]  /*3580*/  LOP3.LUT P2, RZ, R127, 0xff, RZ, 0xc0, !PT ;  /* 0x000000ff7fff7812 */ /* 0x000fe2000784c0ff */
[C---:B------:R-:W-:Y:S02]  /*3590*/  FMUL.FTZ R83, R191.reuse, R165 ;  /* 0x000000a5bf537220 */ /* 0x040fe40000410000 */
[C---:B------:R-:W-:Y:S01]  /*35a0*/  FMUL.FTZ R173, R191.reuse, R76 ;  /* 0x0000004cbfad7220 */ /* 0x040fe20000410000 */
[----:B------:R-:W-:Y:S01]  /*35b0*/  SEL R127, RZ, 0x1, P2 ;  /* 0x00000001ff7f7807 */ /* 0x000fe20001000000 */
[----:B------:R-:W-:-:S02]  /*35c0*/  FMUL.FTZ R174, R191, R77 ;  /* 0x0000004dbfae7220 */ /* 0x000fc40000410000 */
[C---:B------:R-:W-:Y:S02]  /*35d0*/  FMUL.FTZ R175, R191.reuse, R78 ;  /* 0x0000004ebfaf7220 */ /* 0x040fe40000410000 */
[C---:B-1----:R-:W-:Y:S02]  /*35e0*/  FMUL.FTZ R58, R191.reuse, R79 ;  /* 0x0000004fbf3a7220 */ /* 0x042fe40000410000 */
[----:B------:R-:W-:Y:S01]  /*35f0*/  FMUL.FTZ R176, R191, R57 ;  /* 0x00000039bfb07220 */ /* 0x000fe20000410000 */
[----:B------:R-:W-:Y:S01]  /*3600*/  IADD3.X R57, R95, c[0x0][0x214], RZ, P1, !PT ;  /* 0x000085005f397a10 */ /* 0x000fe20000ffe4ff */
[C---:B------:R-:W-:Y:S01]  /*3610*/  FMUL.FTZ R177, R191.reuse, R80 ;  /* 0x00000050bfb17220 */ /* 0x040fe20000410000 */
[----:B------:R-:W-:Y:S01]  /*3620*/  ISETP.GE.AND P1, PT, R98, c[0x0][0x164], PT ;  /* 0x0000590062007a0c */ /* 0x000fe20003f26270 */
[----:B------:R-:W-:Y:S02]  /*3630*/  FMUL.FTZ R178, R191, R81 ;  /* 0x00000051bfb27220 */ /* 0x000fe40000410000 */
[----:B------:R-:W-:-:S02]  /*3640*/  FFMA.FTZ R79, R130, R83, R101 ;  /* 0x00000053824f7223 */ /* 0x000fc40000010065 */
[----:B------:R-:W-:Y:S02]  /*3650*/  FFMA.FTZ R78, R30, R82, R3 ;  /* 0x000000521e4e7223 */ /* 0x000fe40000010003 */
[----:B------:R-:W-:Y:S02]  /*3660*/  FFMA.FTZ R77, R128, R161, R99 ;  /* 0x000000a1804d7223 */ /* 0x000fe40000010063 */
[----:B------:R-:W-:Y:S02]  /*3670*/  FFMA.FTZ R76, R31, R159, R2 ;  /* 0x0000009f1f4c7223 */ /* 0x000fe40000010002 */
[C---:B------:R-:W-:Y:S02]  /*3680*/  FMUL.FTZ R160, R191.reuse, R160 ;  /* 0x000000a0bfa07220 */ /* 0x040fe40000410000 */
[C---:B------:R-:W-:Y:S01]  /*3690*/  FMUL.FTZ R172, R191.reuse, R172 ;  /* 0x000000acbfac7220 */ /* 0x040fe20000410000 */
[----:B------:R-:W-:Y:S01]  /*36a0*/  STG.E.128 [R72.64], R76 ;  /* 0x0000004c48007986 */ /* 0x000fe2000c101d04 */
[----:B------:R-:W-:-:S02]  /*36b0*/  FMUL.FTZ R74, R191, R74 ;  /* 0x0000004abf4a7220 */ /* 0x000fc40000410000 */
[----:B------:R-:W-:Y:S02]  /*36c0*/  FMUL.FTZ R75, R191, R75 ;  /* 0x0000004bbf4b7220 */ /* 0x000fe40000410000 */
[----:B------:R-:W-:Y:S02]  /*36d0*/  FFMA.FTZ R83, R131, R83, R102 ;  /* 0x0000005383537223 */ /* 0x000fe40000010066 */
[----:B------:R-:W-:Y:S02]  /*36e0*/  FFMA.FTZ R82, R44, R82, R5 ;  /* 0x000000522c527223 */ /* 0x000fe40000010005 */
[----:B------:R-:W-:Y:S02]  /*36f0*/  FFMA.FTZ R81, R129, R161, R100 ;  /* 0x000000a181517223 */ /* 0x000fe40000010064 */
[----:B------:R-:W-:Y:S02]  /*3700*/  FFMA.FTZ R80, R45, R159, R4 ;  /* 0x0000009f2d507223 */ /* 0x000fe40000010004 */
[----:B------:R-:W-:-:S02]  /*3710*/  FMUL.FTZ R180, R191, R84 ;  /* 0x00000054bfb47220 */ /* 0x000fc40000410000 */
        /* <DEDUP_REMOVED lines=9> */
[----:B------:R-:W-:-:S04]  /*37b0*/  IMAD.WIDE.U32 R164, R162, R171, c[0x0][0x208] ;  /* 0x00008200a2a47625 */ /* 0x000fc800078e00ab */
[-C--:B------:R-:W-:Y:S02]  /*37c0*/  FFMA.FTZ R87, R134, R75.reuse, R105 ;  /* 0x0000004b86577223 */ /* 0x080fe40000010069 */
[----:B------:R-:W-:Y:S02]  /*37d0*/  FFMA.FTZ R91, R135, R75, R106 ;  /* 0x0000004b875b7223 */ /* 0x000fe4000001006a */
[----:B------:R-:W-:Y:S02]  /*37e0*/  FFMA.FTZ R86, R32, R74, R7 ;  /* 0x0000004a20567223 */ /* 0x000fe40000010007 */
[----:B------:R-:W-:Y:S02]  /*37f0*/  FFMA.FTZ R85, R132, R172, R103 ;  /* 0x000000ac84557223 */ /* 0x000fe40000010067 */
[----:B------:R-:W-:Y:S02]  /*3800*/  FFMA.FTZ R84, R33, R160, R6 ;  /* 0x000000a021547223 */ /* 0x000fe40000010006 */
[----:B------:R-:W-:-:S02]  /*3810*/  FMUL.FTZ R188, R191, R92 ;  /* 0x0000005cbfbc7220 */ /* 0x000fc40000410000 */
[----:B------:R-:W-:Y:S01]  /*3820*/  FMUL.FTZ R189, R191, R93 ;  /* 0x0000005dbfbd7220 */ /* 0x000fe20000410000 */
[----:B------:R1:W-:Y:S01]  /*3830*/  STG.E.128 [R164.64], R84 ;  /* 0x00000054a4007986 */ /* 0x0003e2000c101d04 */
[----:B------:R-:W-:-:S04]  /*3840*/  IMAD.WIDE.U32 R162, R162, R171, c[0x0][0x210] ;  /* 0x00008400a2a27625 */ /* 0x000fc800078e00ab */
[----:B------:R-:W-:Y:S02]  /*3850*/  FFMA.FTZ R90, R46, R74, R9 ;  /* 0x0000004a2e5a7223 */ /* 0x000fe40000010009 */
[----:B------:R-:W-:Y:S02]  /*3860*/  FFMA.FTZ R89, R133, R172, R104 ;  /* 0x000000ac85597223 */ /* 0x000fe40000010068 */
[----:B------:R-:W-:Y:S02]  /*3870*/  FFMA.FTZ R88, R47, R160, R8 ;  /* 0x000000a02f587223 */ /* 0x000fe40000010008 */
[-C--:B------:R-:W-:Y:S02]  /*3880*/  FFMA.FTZ R59, R138, R58.reuse, R109 ;  /* 0x0000003a8a3b7223 */ /* 0x080fe4000001006d */
[----:B------:R-:W-:Y:S01]  /*3890*/  FFMA.FTZ R75, R139, R58, R110 ;  /* 0x0000003a8b4b7223 */ /* 0x000fe2000001006e */
[----:B------:R2:W-:Y:S01]  /*38a0*/  STG.E.128 [R162.64], R88 ;  /* 0x00000058a2007986 */ /* 0x0005e2000c101d04 */
[----:B------:R-:W-:-:S02]  /*38b0*/  FMUL.FTZ R190, R191, R94 ;  /* 0x0000005ebfbe7220 */ /* 0x000fc40000410000 */
[----:B------:R-:W-:-:S04]  /*38c0*/  IMAD.WIDE.U32 R92, R168, R171, c[0x0][0x208] ;  /* 0x00008200a85c7625 */ /* 0x000fc800078e00ab */
[----:B------:R-:W-:Y:S02]  /*38d0*/  FFMA.FTZ R58, R34, R175, R11 ;  /* 0x000000af223a7223 */ /* 0x000fe4000001000b */
[----:B0-----:R-:W-:Y:S02]  /*38e0*/  FFMA.FTZ R57, R136, R174, R107 ;  /* 0x000000ae88397223 */ /* 0x001fe4000001006b */
[----:B------:R-:W-:Y:S02]  /*38f0*/  FFMA.FTZ R56, R35, R173, R10 ;  /* 0x000000ad23387223 */ /* 0x000fe4000001000a */
[----:B------:R-:W-:-:S03]  /*3900*/  IMAD.WIDE.U32 R94, R168, R171, c[0x0][0x210] ;  /* 0x00008400a85e7625 */ /* 0x000fc600078e00ab */
[----:B------:R0:W-:Y:S01]  /*3910*/  STG.E.128 [R92.64], R56 ;  /* 0x000000385c007986 */ /* 0x0001e2000c101d04 */
[----:B------:R-:W-:Y:S02]  /*3920*/  FFMA.FTZ R74, R48, R175, R13 ;  /* 0x000000af304a7223 */ /* 0x000fe4000001000d */
[----:B------:R-:W-:Y:S02]  /*3930*/  FFMA.FTZ R73, R137, R174, R108 ;  /* 0x000000ae89497223 */ /* 0x000fe4000001006c */
[----:B------:R-:W-:Y:S02]  /*3940*/  FFMA.FTZ R72, R49, R173, R12 ;  /* 0x000000ad31487223 */ /* 0x000fe4000001000c */
[----:B------:R-:W-:Y:S02]  /*3950*/  FMUL.FTZ R191, R191, R158 ;  /* 0x0000009ebfbf7220 */ /* 0x000fe40000410000 */
[----:B------:R-:W-:Y:S01]  /*3960*/  IMAD.WIDE.U32 R156, R169, R171, c[0x0][0x208] ;  /* 0x00008200a99c7625 */ /* 0x000fe200078e00ab */
[----:B------:R3:W-:Y:S03]  /*3970*/  STG.E.128 [R94.64], R72 ;  /* 0x000000485e007986 */ /* 0x0007e6000c101d04 */
[----:B------:R-:W-:-:S02]  /*3980*/  FFMA.FTZ R79, R142, R179, R113 ;  /* 0x000000b38e4f7223 */ /* 0x000fc40000010071 */
        /* <DEDUP_REMOVED lines=8> */
[----:B------:R-:W-:Y:S02]  /*3a10*/  FFMA.FTZ R80, R51, R176, R16 ;  /* 0x000000b033507223 */ /* 0x000fe40000010010 */
[----:B------:R-:W-:-:S03]  /*3a20*/  IMAD.WIDE.U32 R160, R166, R171, c[0x0][0x208] ;  /* 0x00008200a6a07625 */ /* 0x000fc600078e00ab */
[----:B------:R0:W-:Y:S01]  /*3a30*/  STG.E.128 [R158.64], R80 ;  /* 0x000000509e007986 */ /* 0x0001e2000c101d04 */
[----:B-1----:R-:W-:Y:S02]  /*3a40*/  FFMA.FTZ R87, R146, R183, R117 ;  /* 0x000000b792577223 */ /* 0x002fe40000010075 */
[----:B------:R-:W-:Y:S02]  /*3a50*/  FFMA.FTZ R86, R38, R182, R19 ;  /* 0x000000b626567223 */ /* 0x000fe40000010013 */
[----:B------:R-:W-:Y:S02]  /*3a60*/  FFMA.FTZ R85, R144, R181, R115 ;  /* 0x000000b590557223 */ /* 0x000fe40000010073 */
[----:B------:R-:W-:Y:S02]  /*3a70*/  FFMA.FTZ R84, R39, R180, R18 ;  /* 0x000000b427547223 */ /* 0x000fe40000010012 */
[----:B--2---:R-:W-:-:S03]  /*3a80*/  IMAD.WIDE.U32 R162, R166, R171, c[0x0][0x210] ;  /* 0x00008400a6a27625 */ /* 0x004fc600078e00ab */
[----:B------:R1:W-:Y:S01]  /*3a90*/  STG.E.128 [R160.64], R84 ;  /* 0x00000054a0007986 */ /* 0x0003e2000c101d04 */
[----:B------:R-:W-:Y:S02]  /*3aa0*/  FFMA.FTZ R91, R147, R183, R118 ;  /* 0x000000b7935b7223 */ /* 0x000fe40000010076 */
[----:B------:R-:W-:Y:S02]  /*3ab0*/  FFMA.FTZ R90, R52, R182, R21 ;  /* 0x000000b6345a7223 */ /* 0x000fe40000010015 */
[----:B------:R-:W-:Y:S02]  /*3ac0*/  FFMA.FTZ R89, R145, R181, R116 ;  /* 0x000000b591597223 */ /* 0x000fe40000010074 */
[----:B------:R-:W-:Y:S02]  /*3ad0*/  FFMA.FTZ R88, R53, R180, R20 ;  /* 0x000000b435587223 */ /* 0x000fe40000010014 */
[----:B------:R-:W-:-:S03]  /*3ae0*/  IMAD.WIDE.U32 R164, R167, R171, c[0x0][0x208] ;  /* 0x00008200a7a47625 */ /* 0x000fc600078e00ab */
[----:B------:R1:W-:Y:S01]  /*3af0*/  STG.E.128 [R162.64], R88 ;  /* 0x00000058a2007986 */ /* 0x0003e2000c101d04 */
[----:B0-----:R-:W-:Y:S02]  /*3b00*/  FFMA.FTZ R59, R150, R187, R121 ;  /* 0x000000bb963b7223 */ /* 0x001fe40000010079 */
[----:B------:R-:W-:Y:S02]  /*3b10*/  FFMA.FTZ R58, R40, R186, R23 ;  /* 0x000000ba283a7223 */ /* 0x000fe40000010017 */
[----:B------:R-:W-:Y:S02]  /*3b20*/  FFMA.FTZ R57, R148, R185, R119 ;  /* 0x000000b994397223 */ /* 0x000fe40000010077 */
[----:B------:R-:W-:Y:S02]  /*3b30*/  FFMA.FTZ R56, R41, R184, R22 ;  /* 0x000000b829387223 */ /* 0x000fe40000010016 */
[----:B------:R-:W-:-:S03]  /*3b40*/  IMAD.WIDE.U32 R166, R167, R171, c[0x0][0x210] ;  /* 0x00008400a7a67625 */ /* 0x000fc600078e00ab */
[----:B------:R1:W-:Y:S01]  /*3b50*/  STG.E.128 [R164.64], R56 ;  /* 0x00000038a4007986 */ /* 0x0003e2000c101d04 */
[----:B---3--:R-:W-:Y:S02]  /*3b60*/  FFMA.FTZ R75, R151, R187, R122 ;  /* 0x000000bb974b7223 */ /* 0x008fe4000001007a */
[----:B------:R-:W-:Y:S02]  /*3b70*/  FFMA.FTZ R74, R54, R186, R25 ;  /* 0x000000ba364a7223 */ /* 0x000fe40000010019 */
[----:B------:R-:W-:Y:S02]  /*3b80*/  FFMA.FTZ R73, R149, R185, R120 ;  /* 0x000000b995497223 */ /* 0x000fe40000010078 */
[----:B------:R-:W-:Y:S02]  /*3b90*/  FFMA.FTZ R72, R55, R184, R24 ;  /* 0x000000b837487223 */ /* 0x000fe40000010018 */
[----:B------:R-:W-:-:S03]  /*3ba0*/  IMAD.WIDE.U32 R168, R170, R171, c[0x0][0x208] ;  /* 0x00008200aaa87625 */ /* 0x000fc600078e00ab */
[----:B------:R1:W-:Y:S01]  /*3bb0*/  STG.E.128 [R166.64], R72 ;  /* 0x00000048a6007986 */ /* 0x0003e2000c101d04 */
[----:B----4-:R-:W-:Y:S02]  /*3bc0*/  FFMA.FTZ R79, R154, R191, R125 ;  /* 0x000000bf9a4f7223 */ /* 0x010fe4000001007d */
        /* <DEDUP_REMOVED lines=10> */
[----:B-1---5:R-:W-:Y:S01]  /*3c70*/  @P1 CALL.REL.NOINC `(.L_x_36323) ;  /* 0x0000001000001944 */ /* 0x022fe20003c00000 */
[----:B------:R-:W-:Y:S05]  /*3c80*/  BRA `(.L_x_36324) ;  /* 0xffffd26000007947 */ /* 0x000fea000383ffff */
.L_x_36323:
[----:B------:R-:W-:Y:S05]  /*3c90*/  EXIT ;  /* 0x000000000000794d */ /* 0x000fea0003800000 */
.L_x_36321:
[----:B0-----:R-:W-:Y:S01]  /*3ca0*/  HFMA2.MMA R157, -RZ, RZ, 0, 1.847743988037109375e-06 ;  /* 0x0000001fff9d7435 */ /* 0x001fe200000001ff */
[----:B------:R-:W-:Y:S02]  /*3cb0*/  MOV R165, 0x1 ;  /* 0x0000000100a57802 */ /* 0x000fe40000000f00 */
[----:B------:R-:W-:Y:S02]  /*3cc0*/  MOV R164, 0xffffffff ;  /* 0xffffffff00a47802 */ /* 0x000fe40000000f00 */
[----:B------:R-:W-:Y:S02]  /*3cd0*/  MOV R158, 0x3cf0 ;  /* 0x00003cf0009e7802 */ /* 0x000fe40000000f00 */
[----:B-----5:R-:W-:Y:S05]  /*3ce0*/  CALL.REL.NOINC `($__internal_65_$__cuda_sm70_shflsync_bfly_p) ;  /* 0x0000071000007944 */ /* 0x020fea0003c00000 */
[----:B-1----:R-:W-:Y:S01]  /*3cf0*/  MOV R156, R165 ;  /* 0x000000a5009c7202 */ /* 0x002fe20000000f00 */
[----:B0-----:R-:W-:Y:S05]  /*3d00*/  BRA `(.L_x_36325) ;  /* 0xffffec2000007947 */ /* 0x001fea000383ffff */
.L_x_36322:
[----:B------:R-:W-:Y:S01]  /*3d10*/  HFMA2.MMA R165, -RZ, RZ, 0, 1.1920928955078125e-07 ;  /* 0x00000002ffa57435 */ /* 0x000fe200000001ff */
[----:B------:R-:W-:Y:S02]  /*3d20*/  MOV R157, 0x1f ;  /* 0x0000001f009d7802 */ /* 0x000fe40000000f00 */
[----:B------:R-:W-:-:S02]  /*3d30*/  MOV R164, 0xffffffff ;  /* 0xffffffff00a47802 */ /* 0x000fc40000000f00 */
[----:B------:R-:W-:Y:S02]  /*3d40*/  MOV R158, 0x3d60 ;  /* 0x00003d60009e7802 */ /* 0x000fe40000000f00 */
[----:B-----5:R-:W-:Y:S05]  /*3d50*/  CALL.REL.NOINC `($__internal_65_$__cuda_sm70_shflsync_bfly_p) ;  /* 0x000006a000007944 */ /* 0x020fea0003c00000 */
[----:B01----:R-:W-:Y:S01]  /*3d60*/  FADD.FTZ R172, R172, R165 ;  /* 0x000000a5acac7221 */ /* 0x003fe20000010000 */
[----:B------:R-:W-:Y:S01]  /*3d70*/  HFMA2.MMA R165, -RZ, RZ, 0, 2.384185791015625e-07 ;  /* 0x00000004ffa57435 */ /* 0x000fe200000001ff */
[----:B------:R-:W-:Y:S02]  /*3d80*/  MOV R157, 0x1f ;  /* 0x0000001f009d7802 */ /* 0x000fe40000000f00 */
[----:B------:R-:W-:Y:S02]  /*3d90*/  MOV R164, 0xffffffff ;  /* 0xffffffff00a47802 */ /* 0x000fe40000000f00 */
[----:B------:R-:W-:Y:S02]  /*3da0*/  MOV R158, 0x3dc0 ;  /* 0x00003dc0009e7802 */ /* 0x000fe40000000f00 */
[----:B------:R-:W-:Y:S05]  /*3db0*/  CALL.REL.NOINC `($__internal_65_$__cuda_sm70_shflsync_bfly_p) ;  /* 0x0000064000007944 */ /* 0x000fea0003c00000 */
[----:B01----:R-:W-:Y:S01]  /*3dc0*/  FADD.FTZ R172, R172, R165 ;  /* 0x000000a5acac7221 */ /* 0x003fe20000010000 */
[----:B------:R-:W-:Y:S01]  /*3dd0*/  HFMA2.MMA R165, -RZ, RZ, 0, 4.76837158203125e-07 ;  /* 0x00000008ffa57435 */ /* 0x000fe200000001ff */
[----:B------:R-:W-:Y:S02]  /*3de0*/  MOV R157, 0x1f ;  /* 0x0000001f009d7802 */ /* 0x000fe40000000f00 */
[----:B------:R-:W-:-:S02]  /*3df0*/  MOV R164, 0xffffffff ;  /* 0xffffffff00a47802 */ /* 0x000fc40000000f00 */
[----:B------:R-:W-:Y:S02]  /*3e00*/  MOV R158, 0x3e20 ;  /* 0x00003e20009e7802 */ /* 0x000fe40000000f00 */
[----:B------:R-:W-:Y:S05]  /*3e10*/  CALL.REL.NOINC `($__internal_65_$__cuda_sm70_shflsync_bfly_p) ;  /* 0x000005e000007944 */ /* 0x000fea0003c00000 */
[----:B01----:R-:W-:Y:S01]  /*3e20*/  FADD.FTZ R172, R172, R165 ;  /* 0x000000a5acac7221 */ /* 0x003fe20000010000 */
[----:B------:R-:W-:Y:S01]  /*3e30*/  HFMA2.MMA R165, -RZ, RZ, 0, 9.5367431640625e-07 ;  /* 0x00000010ffa57435 */ /* 0x000fe200000001ff */
[----:B------:R-:W-:Y:S02]  /*3e40*/  MOV R157, 0x1f ;  /* 0x0000001f009d7802 */ /* 0x000fe40000000f00 */
[----:B------:R-:W-:Y:S02]  /*3e50*/  MOV R164, 0xffffffff ;  /* 0xffffffff00a47802 */ /* 0x000fe40000000f00 */
[----:B------:R-:W-:Y:S02]  /*3e60*/  MOV R158, 0x3e80 ;  /* 0x00003e80009e7802 */ /* 0x000fe40000000f00 */
[----:B------:R-:W-:Y:S05]  /*3e70*/  CALL.REL.NOINC `($__internal_65_$__cuda_sm70_shflsync_bfly_p) ;  /* 0x0000058000007944 */ /* 0x000fea0003c00000 */
[----:B-1----:R-:W-:Y:S01]  /*3e80*/  FADD.FTZ R156, R172, R165 ;  /* 0x000000a5ac9c7221 */ /* 0x002fe20000010000 */
[----:B------:R-:W-:-:S03]  /*3e90*/  HFMA2.MMA R165, -RZ, RZ, 0, 5.9604644775390625e-08 ;  /* 0x00000001ffa57435 */ /* 0x000fc600000001ff */
[----:B------:R-:W-:-:S04]  /*3ea0*/  FMUL.FTZ R156, R156, 0.0011160714784637093544 ;  /* 0x3a9249259c9c7820 */ /* 0x000fc80000410000 */
        /* <DEDUP_REMOVED lines=54> */
[----:B------:R-:W-:Y:S01]  /*4210*/  FFMA.FTZ R157, R164, R164, R157 ;  /* 0x000000a4a49d7223 */ /* 0x000fe2000001009d */
[----:B------:R-:W-:-:S03]  /*4220*/  MOV R164, 0xffffffff ;  /* 0xffffffff00a47802 */ /* 0x000fc60000000f00 */
[----:B------:R-:W-:Y:S01]  /*4230*/  FFMA.FTZ R172, R158, R158, R157 ;  /* 0x0000009e9eac7223 */ /* 0x000fe2000001009d */
[----:B------:R-:W-:Y:S02]  /*4240*/  MOV R157, 0x1f ;  /* 0x0000001f009d7802 */ /* 0x000fe40000000f00 */
[----:B------:R-:W-:Y:S02]  /*4250*/  MOV R158, 0x4270 ;  /* 0x00004270009e7802 */ /* 0x000fe40000000f00 */
[----:B------:R-:W-:Y:S05]  /*4260*/  CALL.REL.NOINC `($__internal_65_$__cuda_sm70_shflsync_bfly_p) ;  /* 0x0000019000007944 */ /* 0x000fea0003c00000 */
[----:B01----:R-:W-:Y:S01]  /*4270*/  FADD.FTZ R172, R172, R165 ;  /* 0x000000a5acac7221 */ /* 0x003fe20000010000 */
[----:B------:R-:W-:Y:S01]  /*4280*/  HFMA2.MMA R165, -RZ, RZ, 0, 1.1920928955078125e-07 ;  /* 0x00000002ffa57435 */ /* 0x000fe200000001ff */
[----:B------:R-:W-:Y:S02]  /*4290*/  MOV R157, 0x1f ;  /* 0x0000001f009d7802 */ /* 0x000fe40000000f00 */
[----:B------:R-:W-:Y:S02]  /*42a0*/  MOV R164, 0xffffffff ;  /* 0xffffffff00a47802 */ /* 0x000fe40000000f00 */
[----:B------:R-:W-:Y:S02]  /*42b0*/  MOV R158, 0x42d0 ;  /* 0x000042d0009e7802 */ /* 0x000fe40000000f00 */
[----:B------:R-:W-:Y:S05]  /*42c0*/  CALL.REL.NOINC `($__internal_65_$__cuda_sm70_shflsync_bfly_p) ;  /* 0x0000013000007944 */ /* 0x000fea0003c00000 */
[----:B01----:R-:W-:Y:S01]  /*42d0*/  FADD.FTZ R172, R172, R165 ;  /* 0x000000a5acac7221 */ /* 0x003fe20000010000 */
[----:B------:R-:W-:Y:S01]  /*42e0*/  HFMA2.MMA R165, -RZ, RZ, 0, 2.384185791015625e-07 ;  /* 0x00000004ffa57435 */ /* 0x000fe200000001ff */
[----:B------:R-:W-:-:S02]  /*42f0*/  MOV R157, 0x1f ;  /* 0x0000001f009d7802 */ /* 0x000fc40000000f00 */
[----:B------:R-:W-:Y:S02]  /*4300*/  MOV R164, 0xffffffff ;  /* 0xffffffff00a47802 */ /* 0x000fe40000000f00 */
[----:B------:R-:W-:Y:S02]  /*4310*/  MOV R158, 0x4330 ;  /* 0x00004330009e7802 */ /* 0x000fe40000000f00 */
[----:B------:R-:W-:Y:S05]  /*4320*/  CALL.REL.NOINC `($__internal_65_$__cuda_sm70_shflsync_bfly_p) ;  /* 0x000000d000007944 */ /* 0x000fea0003c00000 */
[----:B01----:R-:W-:Y:S01]  /*4330*/  FADD.FTZ R172, R172, R165 ;  /* 0x000000a5acac7221 */ /* 0x003fe20000010000 */
[----:B------:R-:W-:Y:S01]  /*4340*/  HFMA2.MMA R165, -RZ, RZ, 0, 4.76837158203125e-07 ;  /* 0x00000008ffa57435 */ /* 0x000fe200000001ff */
[----:B------:R-:W-:Y:S02]  /*4350*/  MOV R157, 0x1f ;  /* 0x0000001f009d7802 */ /* 0x000fe40000000f00 */
[----:B------:R-:W-:Y:S02]  /*4360*/  MOV R164, 0xffffffff ;  /* 0xffffffff00a47802 */ /* 0x000fe40000000f00 */
[----:B------:R-:W-:Y:S02]  /*4370*/  MOV R158, 0x4390 ;  /* 0x00004390009e7802 */ /* 0x000fe40000000f00 */
[----:B------:R-:W-:Y:S05]  /*4380*/  CALL.REL.NOINC `($__internal_65_$__cuda_sm70_shflsync_bfly_p) ;  /* 0x0000007000007944 */ /* 0x000fea0003c00000 */
[----:B01----:R-:W-:Y:S01]  /*4390*/  FADD.FTZ R172, R172, R165 ;  /* 0x000000a5acac7221 */ /* 0x003fe20000010000 */
[----:B------:R-:W-:Y:S01]  /*43a0*/  HFMA2.MMA R165, -RZ, RZ, 0, 9.5367431640625e-07 ;  /* 0x00000010ffa57435 */ /* 0x000fe200000001ff */
[----:B------:R-:W-:-:S02]  /*43b0*/  MOV R157, 0x1f ;  /* 0x0000001f009d7802 */ /* 0x000fc40000000f00 */
[----:B------:R-:W-:Y:S02]  /*43c0*/  MOV R164, 0xffffffff ;  /* 0xffffffff00a47802 */ /* 0x000fe40000000f00 */
[----:B------:R-:W-:Y:S02]  /*43d0*/  MOV R158, 0x43f0 ;  /* 0x000043f0009e7802 */ /* 0x000fe40000000f00 */
[----:B------:R-:W-:Y:S05]  /*43e0*/  CALL.REL.NOINC `($__internal_65_$__cuda_sm70_shflsync_bfly_p) ;  /* 0x0000001000007944 */ /* 0x000fea0003c00000 */
[----:B01----:R-:W-:Y:S05]  /*43f0*/  BRA `(.L_x_36326) ;  /* 0xffffe9f000007947 */ /* 0x003fea000383ffff */
        .weak           $__internal_65_$__cuda_sm70_shflsync_bfly_p
        .type           $__internal_65_$__cuda_sm70_shflsync_bfly_p,@function
        .size           $__internal_65_$__cuda_sm70_shflsync_bfly_p,(.L_x_41093 - $__internal_65_$__cuda_sm70_shflsync_bfly_p)
$__internal_65_$__cuda_sm70_shflsync_bfly_p:
[----:B------:R-:W-:Y:S01]  /*4400*/  HFMA2.MMA R159, -RZ, RZ, 0, 0 ;  /* 0x00000000ff9f7435 */ /* 0x000fe200000001ff */
[----:B------:R-:W-:Y:S04]  /*4410*/  WARPSYNC R164 ;  /* 0x000000a400007348 */ /* 0x000fe80003800000 */
[----:B------:R0:W1:Y:S01]  /*4420*/  SHFL.BFLY PT, R165, R172, R165, R157 ;  /* 0x0c0000a5aca57389 */ /* 0x00006200000e009d */
[----:B------:R-:W-:Y:S05]  /*4430*/  RET.REL.NODEC R158 `(_ZN10layer_norm31ln_parallel_residual_fwd_kernelINS_13Kernel_traitsI6__halfffffjLj7168ELj1ELj1ELj8ELj16ENS_18Kernel_traits_baseILj7168ES2_ffffjLj256EEEEELb0ELb0ELb1EEEvNS_9FwdParamsE) ;  /* 0xffffbbc09e007950 */ /* 0x000fea0003c3ffff */
.L_x_36327:
        /* <DEDUP_REMOVED lines=12> */
.L_x_41093:


//--------------------- .text._ZN10layer_norm31ln_parallel_residual_fwd_kernelINS_13Kernel_traitsI6__halfffffjLj7168ELj1ELj1ELj8ELj16ENS_18Kernel_traits_baseILj7168ES2_ffffjLj256EEEEELb0ELb1ELb0EEEvNS_9FwdParamsE --------------------------
	.section	.text._ZN10layer_norm31ln_parallel_residual_fwd_kernelINS_13Kernel_traitsI6__halfffffjLj7168ELj1ELj1ELj8ELj16ENS_18Kernel_traits_baseILj7168ES2_ffffjLj256EEEEELb0ELb1ELb0EEEvNS_9FwdParamsE,"ax",@progbits
	.sectioninfo	@"SHI_REGISTERS=128"
	.align	128
        .global         _ZN10layer_norm31ln_parallel_residual_fwd_kernelINS_13Kernel_traitsI6__halfffffjLj7168ELj1ELj1ELj8ELj16ENS_18Kernel_traits_baseILj7168ES2_ffffjLj256EEEEELb0ELb1ELb0EEEvNS_9FwdParamsE
        .type           _ZN10layer_norm31ln_parallel_residual_fwd_kernelINS_13Kernel_traitsI6__halfffffjLj7168ELj1ELj1ELj8ELj16ENS_18Kernel_traits_baseILj7168ES2_ffffjLj256EEEEELb0ELb1ELb0EEEvNS_9FwdParamsE,@function
        .size           _ZN10layer_norm31ln_parallel_residual_fwd_kernelINS_13Kernel_traitsI6__halfffffjLj7168ELj1ELj1ELj8ELj16ENS_18Kernel_traits_baseILj7168ES2_ffffjLj256EEEEELb0ELb1ELb0EEEvNS_9FwdParamsE,(.L_x_41094 - _ZN10layer_norm31ln_parallel_residual_fwd_kernelINS_13Kernel_traitsI6__halfffffjLj7168ELj1ELj1ELj8ELj16ENS_18Kernel_traits_baseILj7168ES2_ffffjLj256EEEEELb0ELb1ELb0EEEvNS_9FwdParamsE)
        .other          _ZN10layer_norm31ln_parallel_residual_fwd_kernelINS_13Kernel_traitsI6__halfffffjLj7168ELj1ELj1ELj8ELj16ENS_18Kernel_traits_baseILj7168ES2_ffffjLj256EEEEELb0ELb1ELb0EEEvNS_9FwdParamsE,@"STO_CUDA_ENTRY STV_DEFAULT"
_ZN10layer_norm31ln_parallel_residual_fwd_kernelINS_13Kernel_traitsI6__halfffffjLj7168ELj1ELj1ELj8ELj16ENS_18Kernel_traits_baseILj7168ES2_ffffjLj256EEEEELb0ELb1ELb0EEEvNS_9FwdParamsE:
.text._ZN10layer_norm31ln_parallel_residual_fwd_kernelINS_13Kernel_traitsI6__halfffffjLj7168ELj1ELj1ELj8ELj16ENS_18Kernel_traits_baseILj7168ES2_ffffjLj256EEEEELb0ELb1ELb0EEEvNS_9FwdParamsE:
        /* <DEDUP_REMOVED lines=21> */
[----:B------:R-:W-:-:S03]  /*0150*/  HFMA2.MMA R3, -RZ, RZ, 0, 4.76837158203125e-07 ;  /* 0x00000008ff037435 */ /* 0x000fc600000001ff */
[----:B------:R-:W-:-:S13]  /*0160*/  ISETP.NE.AND.EX P0, PT, RZ, c[0x0][0x21c], PT, P0 ;  /* 0x00008700ff007a0c */ /* 0x000fda0003f05300 */
[----:B------:R-:W-:-:S04]  /*0170*/  @P0 LEA R4, P2, R32, c[0x0][0x218], 0x3 ;  /* 0x0000860020040a11 */ /* 0x000fc800078418ff */
[C---:B------:R-:W-:Y:S01]  /*0180*/  @P0 LEA.HI.X R5, R32.reuse, c[0x0][0x21c], RZ, 0x3, P2 ;  /* 0x0000870020050a11 */ /* 0x040fe200010f1cff */
[----:B------:R-:W-:-:S04]  /*0190*/  IMAD.WIDE.U32 R2, R32, R3, c[0x0][0x1b0] ;  /* 0x00006c0020027625 */ /* 0x000fc800078e0003 */
[----:B------:R0:W5:Y:S04]  /*01a0*/  @P0 LDG.E.64 R12, [R4.64] ;  /* 0x00000004040c0981 */ /* 0x000168000c1e1b00 */
[----:B------:R0:W5:Y:S01]  /*01b0*/  LDG.E.64 R20, [R2.64] ;  /* 0x0000000402147981 */ /* 0x000162000c1e1b00 */
[----:B------:R-:W-:Y:S01]  /*01c0*/  LOP3.LUT R32, R32, 0x100, RZ, 0xfc, !PT ;  /* 0x0000010020207812 */ /* 0x000fe200078efcff */
[----:B------:R-:W-:Y:S02]  /*01d0*/  @!P0 CS2R R12, SRZ ;  /* 0x00000000000c8805 */ /* 0x000fe4000001ff00 */
.L_x_36329:
[----:B0-----:R-:W-:Y:S05]  /*01e0*/  BSYNC B0 ;  /* 0x0000000000007941 */ /* 0x001fea0003800000 */
.L_x_36328:
[----:B------:R-:W-:Y:S01]  /*01f0*/  BSSY B0, `(.L_x_36330) ;  /* 0x000000c000007945 */ /* 0x000fe20003800000 */
[----:B------:R-:W-:Y:S05]  /*0200*/  @!P6 BRA `(.L_x_36331) ;  /* 0x000000a00000e947 */ /* 0x000fea0003800000 */
[----:B------:R-:W-:Y:S02]  /*0210*/  ISETP.NE.U32.AND P0, PT, RZ, c[0x0][0x218], PT ;  /* 0x00008600ff007a0c */ /* 0x000fe40003f05070 */
[----:B------:R-:W-:Y:S02]  /*0220*/  MOV R5, 0x8 ;  /* 0x0000000800057802 */ /* 0x000fe40000000f00 */
[----:B------:R-:W-:-:S03]  /*0230*/  ISETP.NE.AND.EX P0, PT, RZ, c[0x0][0x21c], PT, P0 ;  /* 0x00008700ff007a0c */ /* 0x000fc60003f05300 */
[----:B------:R-:W-:-:S05]  /*0240*/  IMAD.WIDE.U32 R4, R32, R5, c[0x0][0x1b0] ;  /* 0x00006c0020047625 */ /* 0x000fca00078e0005 */
[----:B------:R0:W5:Y:S05]  /*0250*/  LDG.E.64 R22, [R4.64] ;  /* 0x0000000404167981 */ /* 0x00016a000c1e1b00 */
[----:B------:R-:W-:-:S04]  /*0260*/  @P0 LEA R2, P2, R32, c[0x0][0x218], 0x3 ;  /* 0x0000860020020a11 */ /* 0x000fc800078418ff */
[----:B------:R-:W-:-:S05]  /*0270*/  @P0 LEA.HI.X R3, R32, c[0x0][0x21c], RZ, 0x3, P2 ;  /* 0x0000870020030a11 */ /* 0x000fca00010f1cff */
[----:B------:R0:W5:Y:S01]  /*0280*/  @P0 LDG.E.64 R10, [R2.64] ;  /* 0x00000004020a0981 */ /* 0x000162000c1e1b00 */
[----:B------:R-:W-:Y:S01]  /*0290*/  IADD3 R32, R32, 0x100, RZ ;  /* 0x0000010020207810 */ /* 0x000fe20007ffe0ff */
[----:B------:R-:W-:Y:S02]  /*02a0*/  @!P0 CS2R R10, SRZ ;  /* 0x00000000000a8805 */ /* 0x000fe4000001ff00 */
.L_x_36331:
[----:B0-----:R-:W-:Y:S05]  /*02b0*/  BSYNC B0 ;  /* 0x0000000000007941 */ /* 0x001fea0003800000 */
.L_x_36330:
[----:B------:R-:W-:Y:S01]  /*02c0*/  BSSY B0, `(.L_x_36332) ;  /* 0x000000c000007945 */ /* 0x000fe20003800000 */
[----:B------:R-:W-:Y:S05]  /*02d0*/  @!P5 BRA `(.L_x_36333) ;  /* 0x000000a00000d947 */ /* 0x000fea0003800000 */
[----:B------:R-:W-:Y:S01]  /*02e0*/  ISETP.NE.U32.AND P0, PT, RZ, c[0x0][0x218], PT ;  /* 0x00008600ff007a0c */ /* 0x000fe20003f05070 */
[----:B------:R-:W-:-:S03]  /*02f0*/  IMAD.MOV.U32 R5, RZ, RZ, 0x8 ;  /* 0x00000008ff057424 */ /* 0x000fc600078e00ff */
[----:B------:R-:W-:Y:S01]  /*0300*/  ISETP.NE.AND.EX P0, PT, RZ, c[0x0][0x21c], PT, P0 ;  /* 0x00008700ff007a0c */ /* 0x000fe20003f05300 */
[----:B------:R-:W-:-:S05]  /*0310*/  IMAD.WIDE.U32 R4, R32, R5, c[0x0][0x1b0] ;  /* 0x00006c0020047625 */ /* 0x000fca00078e0005 */
[----:B------:R0:W5:Y:S07]  /*0320*/  LDG.E.64 R24, [R4.64] ;  /* 0x0000000404187981 */ /* 0x00016e000c1e1b00 */
[----:B------:R-:W-:-:S04]  /*0330*/  @P0 LEA R2, P2, R32, c[0x0][0x218], 0x3 ;  /* 0x0000860020020a11 */ /* 0x000fc800078418ff */
[----:B------:R-:W-:-:S05]  /*0340*/  @P0 LEA.HI.X R3, R32, c[0x0][0x21c], RZ, 0x3, P2 ;  /* 0x0000870020030a11 */ /* 0x000fca00010f1cff */
[----:B------:R0:W5:Y:S01]  /*0350*/  @P0 LDG.E.64 R8, [R2.64] ;  /* 0x0000000402080981 */ /* 0x000162000c1e1b00 */
[----:B------:R-:W-:Y:S01]  /*0360*/  IADD3 R32, R32, 0x100, RZ ;  /* 0x0000010020207810 */ /* 0x000fe20007ffe0ff */
[----:B------:R-:W-:Y:S02]  /*0370*/  @!P0 CS2R R8, SRZ ;  /* 0x0000000000088805 */ /* 0x000fe4000001ff00 */
.L_x_36333:
[----:B0-----:R-:W-:Y:S05]  /*0380*/  BSYNC B0 ;  /* 0x0000000000007941 */ /* 0x001fea0003800000 */
.L_x_36332:
[----:B------:R-:W-:Y:S01]  /*0390*/  BSSY B0, `(.L_x_36334) ;  /* 0x000000c000007945 */ /* 0x000fe20003800000 */
        /* <DEDUP_REMOVED lines=9> */
[----:B------:R-:W-:Y:S01]  /*0430*/  IADD3 R32, R32, 0x100, RZ ;  /* 0x0000010020207810 */ /* 0x000fe20007ffe0ff */
[----:B------:R-:W-:Y:S02]  /*0440*/  @!P0 CS2R R6, SRZ ;  /* 0x0000000000068805 */ /* 0x000fe4000001ff00 */
.L_x_36335:
[----:B0-----:R-:W-:Y:S05]  /*0450*/  BSYNC B0 ;  /* 0x0000000000007941 */ /* 0x001fea0003800000 */
.L_x_36334:
        /* <DEDUP_REMOVED lines=12> */
.L_x_36337:
[----:B0-----:R-:W-:Y:S05]  /*0520*/  BSYNC B0 ;  /* 0x0000000000007941 */ /* 0x001fea0003800000 */
.L_x_36336:
[----:B------:R-:W-:Y:S01]  /*0530*/  ISETP.GE.U32.AND P0, PT, R106, 0x600, PT ;  /* 0x000006006a00780c */ /* 0x000fe20003f06070 */
[----:B------:R-:W-:Y:S03]  /*0540*/  BSSY B0, `(.L_x_36338) ;  /* 0x000000d000007945 */ /* 0x000fe60003800000 */
[----:B------:R-:W-:-:S09]  /*0550*/  P2R R2, PR, RZ, 0x1 ;  /* 0x00000001ff027803 */ /* 0x000fd20000000000 */
        /* <DEDUP_REMOVED lines=11> */
.L_x_36339:
[----:B0-----:R-:W-:Y:S05]  /*0610*/  BSYNC B0 ;  /* 0x0000000000007941 */ /* 0x001fea0003800000 */
.L_x_36338:
[----:B------:R-:W-:Y:S01]  /*0620*/  ISETP.GE.U32.AND P0, PT, R106, 0x700, PT ;  /* 0x000007006a00780c */ /* 0x000fe20003f06070 */
[----:B------:R-:W-:Y:S03]  /*0630*/  BSSY B0, `(.L_x_36340) ;  /* 0x000000c000007945 */ /* 0x000fe60003800000 */
[----:B------:R-:W-:-:S09]  /*0640*/  P2R R14, PR, RZ, 0x1 ;  /* 0x00000001ff0e7803 */ /* 0x000fd20000000000 */
[----:B------:R-:W-:Y:S05]  /*0650*/  @!P0 BRA `(.L_x_36341) ;  /* 0x0000009000008947 */ /* 0x000fea0003800000 */
[----:B------:R-:W-:-:S04]  /*0660*/  ISETP.NE.U32.AND P0, PT, RZ, c[0x0][0x218], PT ;  /* 0x00008600ff007a0c */ /* 0x000fc80003f05070 */
[----:B------:R-:W-:Y:S02]  /*0670*/  ISETP.NE.AND.EX P0, PT, RZ, c[0x0][0x21c], PT, P0 ;  /* 0x00008700ff007a0c */ /* 0x000fe40003f05300 */
[----:B------:R-:W-:-:S11]  /*0680*/  MOV R17, 0x8 ;  /* 0x0000000800117802 */ /* 0x000fd60000000f00 */
[C---:B------:R-:W-:Y:S01]  /*0690*/  @P0 LEA R18, P2, R32.reuse, c[0x0][0x218], 0x3 ;  /* 0x0000860020120a11 */ /* 0x040fe200078418ff */
[----:B------:R-:W-:-:S03]  /*06a0*/  IMAD.WIDE.U32 R16, R32, R17, c[0x0][0x1b0] ;  /* 0x00006c0020107625 */ /* 0x000fc600078e0011 */
[----:B------:R-:W-:-:S03]  /*06b0*/  @P0 LEA.HI.X R19, R32, c[0x0][0x21c], RZ, 0x3, P2 ;  /* 0x0000870020130a11 */ /* 0x000fc600010f1cff */
[----:B------:R-:W5:Y:S04]  /*06c0*/  LDG.E.64 R16, [R16.64] ;  /* 0x0000000410107981 */ /* 0x000f68000c1e1b00 */
[----:B------:R0:W5:Y:S01]  /*06d0*/  @P0 LDG.E.64 R14, [R18.64] ;  /* 0x00000004120e0981 */ /* 0x000162000c1e1b00 */
[----:B------:R-:W-:-:S03]  /*06e0*/  @!P0 CS2R R14, SRZ ;  /* 0x00000000000e8805 */ /* 0x000fc6000001ff00 */
.L_x_36341:
[----:B0-----:R-:W-:Y:S05]  /*06f0*/  BSYNC B0 ;  /* 0x0000000000007941 */ /* 0x001fea0003800000 */
.L_x_36340:
[----:B------:R-:W0:Y:S01]  /*0700*/  S2UR UR6, SR_CTAID.X ;  /* 0x00000000000679c3 */ /* 0x000e220000002500 */
[----:B------:R-:W-:Y:S01]  /*0710*/  IMAD.MOV.U32 R18, RZ, RZ, c[0x0][0x180] ;  /* 0x00006000ff127624 */ /* 0x000fe200078e00ff */
[----:B------:R-:W-:-:S04]  /*0720*/  MOV R19, c[0x0][0x184] ;  /* 0x0000610000137a02 */ /* 0x000fc80000000f00 */
[----:B------:R-:W-:-:S04]  /*0730*/  LOP3.LUT P0, RZ, R18, c[0x0][0x178], RZ, 0xfc, !PT ;  /* 0x00005e0012ff7a12 */ /* 0x000fc8000780fcff */
[----:B------:R-:W-:Y:S02]  /*0740*/  LOP3.LUT P0, RZ, R19, c[0x0][0x17c], RZ, 0xfc, P0 ;  /* 0x00005f0013ff7a12 */ /* 0x000fe4000000fcff */
[----:B0-----:R-:W-:-:S04]  /*0750*/  LEA.HI R105, R100, UR6, RZ, 0x18 ;  /* 0x0000000664697c11 */ /* 0x001fc8000f8fc0ff */
[----:B------:R-:W-:-:S13]  /*0760*/  ISETP.GE.AND P2, PT, R105, c[0x0][0x164], PT ;  /* 0x0000590069007a0c */ /* 0x000fda0003f46270 */
[----:B------:R-:W-:Y:S05]  /*0770*/  @P2 EXIT ;  /* 0x000000000000294d */ /* 0x000fea0003800000 */
[----:B------:R-:W-:Y:S01]  /*0780*/  SHF.R.S32.HI R0, RZ, 0x2, R0 ;  /* 0x00000002ff007819 */ /* 0x000fe20000011400 */
[----:B-----5:R-:W-:Y:S01]  /*0790*/  HADD2.F32 R98, -RZ, R12.H0_H0 ;  /* 0x2000000cff627230 */ /* 0x020fe20000004100 */
[----:B------:R-:W-:Y:S01]  /*07a0*/  LOP3.LUT R19, R100, 0xe0, RZ, 0xc0, !PT ;  /* 0x000000e064137812 */ /* 0x000fe200078ec0ff */
[----:B------:R-:W-:Y:S01]  /*07b0*/  IMAD.MOV.U32 R34, RZ, RZ, R23 ;  /* 0x000000ffff227224 */ /* 0x000fe200078e0017 */
[----:B------:R-:W-:Y:S01]  /*07c0*/  LOP3.LUT R18, R0, 0xff, RZ, 0xc0, !PT ;  /* 0x000000ff00127812 */ /* 0x000fe200078ec0ff */
[----:B------:R-:W-:Y:S01]  /*07d0*/  IMAD.MOV.U32 R73, RZ, RZ, R28 ;  /* 0x000000ffff497224 */ /* 0x000fe200078e001c */
[----:B------:R-:W-:Y:S01]  /*07e0*/  SHF.R.U32.HI R0, RZ, 0x3, R0 ;  /* 0x00000003ff007819 */ /* 0x000fe20000011600 */
[----:B------:R-:W-:Y:S01]  /*07f0*/  HFMA2.MMA R102, -RZ, RZ, 0, 5.9604644775390625e-08 ;  /* 0x00000001ff667435 */ /* 0x000fe200000001ff */
[----:B------:R-:W-:Y:S01]  /*0800*/  MOV R101, R20 ;  /* 0x0000001400657202 */ /* 0x000fe20000000f00 */
[----:B------:R-:W-:Y:S01]  /*0810*/  IMAD.IADD R19, R18, 0x1, -R19 ;  /* 0x0000000112137824 */ /* 0x000fe200078e0a13 */
[----:B------:R-:W-:Y:S01]  /*0820*/  SHF.R.U64 R99, R20, 0x10, R21 ;  /* 0x0000001014637819 */ /* 0x000fe20000001215 */
[----:B------:R-:W-:Y:S01]  /*0830*/  HADD2.F32 R73, -RZ, R73.H0_H0 ;  /* 0x20000049ff497230 */ /* 0x000fe20000004100 */
[----:B------:R-:W-:Y:S01]  /*0840*/  SHF.L.U32 R20, R100, 0x5, RZ ;  /* 0x0000000564147819 */ /* 0x000fe200000006ff */
[----:B------:R-:W-:Y:S01]  /*0850*/  HADD2.F32 R101, -RZ, R101.H0_H0 ;  /* 0x20000065ff657230 */ /* 0x000fe20000004100 */
[----:B------:R-:W-:Y:S01]  /*0860*/  IMNMX R19, RZ, R19, !PT ;  /* 0x00000013ff137217 */ /* 0x000fe20007800200 */
[----:B------:R-:W-:Y:S01]  /*0870*/  HADD2.F32 R99, -RZ, R99.H0_H0 ;  /* 0x20000063ff637230 */ /* 0x000fe20000004100 */
[----:B------:R-:W-:Y:S01]  /*0880*/  LOP3.LUT R0, R0, 0x1fffffe0, RZ, 0xc0, !PT ;  /* 0x1fffffe000007812 */ /* 0x000fe200078ec0ff */
[----:B------:R-:W-:Y:S01]  /*0890*/  ULDC.U8 UR6, c[0x0][0x1f0] ;  /* 0x00007c0000067ab9 */ /* 0x000fe20000000000 */
[----:B------:R-:W-:-:S02]  /*08a0*/  IMNMX R19, R19, 0x20, PT ;  /* 0x0000002013137817 */ /* 0x000fc40003800200 */
[----:B------:R-:W-:Y:S02]  /*08b0*/  MOV R32, R21 ;  /* 0x0000001500207202 */ /* 0x000fe40000000f00 */
[----:B------:R-:W-:Y:S02]  /*08c0*/  SHF.R.U32.HI R36, RZ, 0x10, R21 ;  /* 0x00000010ff247819 */ /* 0x000fe40000011615 */
[----:B------:R-:W-:Y:S02]  /*08d0*/  LOP3.LUT R21, R20, 0x3e0, RZ, 0xc0, !PT ;  /* 0x000003e014157812 */ /* 0x000fe400078ec0ff */
[----:B------:R-:W-:Y:S02]  /*08e0*/  IADD3 R20, R19, R0, RZ ;  /* 0x0000000013147210 */ /* 0x000fe40007ffe0ff */
[----:B------:R-:W-:Y:S01]  /*08f0*/  IADD3 R21, R18, -R21, RZ ;  /* 0x8000001512157210 */ /* 0x000fe20007ffe0ff */
[----:B------:R-:W-:Y:S01]  /*0900*/  HADD2.F32 R18, -RZ, R34.H0_H0 ;  /* 0x20000022ff127230 */ /* 0x000fe20000004100 */
[----:B------:R-:W-:-:S02]  /*0910*/  SHF.L.U32 R20, R20, 0x2, RZ ;  /* 0x0000000214147819 */ /* 0x000fc400000006ff */
[----:B------:R-:W-:Y:S02]  /*0920*/  IMNMX R21, RZ, R21, !PT ;  /* 0x00000015ff157217 */ /* 0x000fe40007800200 */
[----:B------:R-:W-:Y:S01]  /*0930*/  SHF.R.U64 R84, R12, 0x10, R13 ;  /* 0x000000100c547819 */ /* 0x000fe2000000120d */
[----:B------:R-:W-:Y:S01]  /*0940*/  HADD2.F32 R12, -RZ, R10.H0_H0 ;  /* 0x2000000aff0c7230 */ /* 0x000fe20000004100 */
[----:B------:R-:W0:Y:S01]  /*0950*/  I2F.U32 R20, R20 ;  /* 0x0000001400147306 */ /* 0x000e220000201000 */
[----:B------:R-:W-:Y:S02]  /*0960*/  IMNMX R21, R21, 0x20, PT ;  /* 0x0000002015157817 */ /* 0x000fe40003800200 */
[----:B------:R-:W-:Y:S01]  /*0970*/  MOV R33, R22 ;  /* 0x0000001600217202 */ /* 0x000fe20000000f00 */
[----:B------:R-:W-:Y:S01]  /*0980*/  HADD2.F32 R84, -RZ, R84.H0_H0 ;  /* 0x20000054ff547230 */ /* 0x000fe20000004100 */
[----:B------:R-:W-:Y:S01]  /*0990*/  SHF.R.U64 R35, R22, 0x10, R23 ;  /* 0x0000001016237819 */ /* 0x000fe20000001217 */
[----:B------:R-:W-:Y:S01]  /*09a0*/  IMAD.IADD R21, R0, 0x1, R21 ;  /* 0x0000000100157824 */ /* 0x000fe200078e0215 */
        /* <DEDUP_REMOVED lines=8> */
[----:B------:R-:W-:Y:S01]  /*0a30*/  MOV R66, R25 ;  /* 0x0000001900427202 */ /* 0x000fe20000000f00 */
[----:B0-----:R0:W1:Y:S01]  /*0a40*/  MUFU.RCP R104, R20 ;  /* 0x0000001400687308 */ /* 0x0010620000001000 */
[----:B------:R-:W-:Y:S01]  /*0a50*/  SHF.R.U32.HI R67, RZ, 0x10, R25 ;  /* 0x00000010ff437819 */ /* 0x000fe20000011619 */
[----:B------:R-:W-:Y:S01]  /*0a60*/  HADD2.F32 R65, -RZ, R65.H0_H0 ;  /* 0x20000041ff417230 */ /* 0x000fe20000004100 */
[----:B------:R-:W-:Y:S01]  /*0a70*/  MOV R69, R26 ;  /* 0x0000001a00457202 */ /* 0x000fe20000000f00 */
        /* <DEDUP_REMOVED lines=29> */
[----:B------:R-:W-:Y:S01]  /*0c50*/  SHF.R.U32.HI R86, RZ, 0x10, R13 ;  /* 0x00000010ff567819 */ /* 0x000fe2000001160d */
        /* <DEDUP_REMOVED lines=41> */
.L_x_36485:
        /* <DEDUP_REMOVED lines=17> */
[----:B------:R-:W5:Y:S06]  /*1000*/  LDG.E.128 R24, [R24.64] ;  /* 0x0000000418187981 */ /* 0x000f6c000c1e1d00 */
[----:B------:R-:W-:-:S04]  /*1010*/  @P2 LEA R60, P4, R107, c[0x0][0x180], 0x4 ;  /* 0x000060006b3c2a11 */ /* 0x000fc800078820ff */
        /* <DEDUP_REMOVED lines=10> */
.L_x_36345:
[----:B-----5:R-:W-:Y:S01]  /*10c0*/  FADD.FTZ R24, R28, R24 ;  /* 0x000000181c187221 */ /* 0x020fe20000010000 */
[----:B------:R-:W-:Y:S05]  /*10d0*/  BRA `(.L_x_36346) ;  /* 0x0000002000007947 */ /* 0x000fea0003800000 */
.L_x_36344:
[----:B0----5:R-:W-:-:S04]  /*10e0*/  FADD.FTZ R24, R20, R24 ;  /* 0x0000001814187221 */ /* 0x021fc80000010000 */
[----:B------:R-:W-:-:S05]  /*10f0*/  @P2 FADD.FTZ R24, R28, R24 ;  /* 0x000000181c182221 */ /* 0x000fca0000010000 */
.L_x_36346:
[----:B-----5:R-:W-:Y:S02]  /*1100*/  MOV R32, R24 ;  /* 0x0000001800207202 */ /* 0x020fe40000000f00 */
.L_x_36347:
[----:B------:R-:W-:Y:S05]  /*1110*/  @P3 BRA `(.L_x_36348) ;  /* 0x0000007000003947 */ /* 0x000fea0003800000 */
[----:B------:R-:W-:-:S04]  /*1120*/  ISETP.NE.U32.AND P4, PT, RZ, c[0x0][0x180], PT ;  /* 0x00006000ff007a0c */ /* 0x000fc80003f85070 */
[----:B------:R-:W-:-:S13]  /*1130*/  ISETP.NE.AND.EX P4, PT, RZ, c[0x0][0x184], PT, P4 ;  /* 0x00006100ff007a0c */ /* 0x000fda0003f85340 */
[----:B------:R-:W-:Y:S05]  /*1140*/  @P4 BRA `(.L_x_36349) ;  /* 0x0000002000004947 */ /* 0x000fea0003800000 */
[----:B------:R-:W-:Y:S05]  /*1150*/  @P0 BRA `(.L_x_36350) ;  /* 0x0000005000000947 */ /* 0x000fea0003800000 */
[----:B------:R-:W-:Y:S05]  /*1160*/  BRA `(.L_x_36351) ;  /* 0x0000005000007947 */ /* 0x000fea0003800000 */
.L_x_36349:
[----:B-----5:R-:W-:Y:S01]  /*1170*/  FADD.FTZ R25, R29, R25 ;  /* 0x000000191d197221 */ /* 0x020fe20000010000 */
[----:B------:R-:W-:Y:S05]  /*1180*/  BRA `(.L_x_36350) ;  /* 0x0000002000007947 */ /* 0x000fea0003800000 */
.L_x_36348:
[----:B-----5:R-:W-:-:S04]  /*1190*/  FADD.FTZ R25, R21, R25 ;  /* 0x0000001915197221 */ /* 0x020fc80000010000 */
[----:B------:R-:W-:-:S05]  /*11a0*/  @P2 FADD.FTZ R25, R29, R25 ;  /* 0x000000191d192221 */ /* 0x000fca0000010000 */
.L_x_36350:
[----:B-----5:R-:W-:Y:S02]  /*11b0*/  MOV R33, R25 ;  /* 0x0000001900217202 */ /* 0x020fe40000000f00 */
.L_x_36351:
[----:B------:R-:W-:Y:S05]  /*11c0*/  @P3 BRA `(.L_x_36352) ;  /* 0x0000007000003947 */ /* 0x000fea0003800000 */
[----:B------:R-:W-:-:S04]  /*11d0*/  ISETP.NE.U32.AND P4, PT, RZ, c[0x0][0x180], PT ;  /* 0x00006000ff007a0c */ /* 0x000fc80003f85070 */
[----:B------:R-:W-:-:S13]  /*11e0*/  ISETP.NE.AND.EX P4, PT, RZ, c[0x0][0x184], PT, P4 ;  /* 0x00006100ff007a0c */ /* 0x000fda0003f85340 */
[----:B------:R-:W-:Y:S05]  /*11f0*/  @P4 BRA `(.L_x_36353) ;  /* 0x0000002000004947 */ /* 0x000fea0003800000 */
[----:B------:R-:W-:Y:S05]  /*1200*/  @P0 BRA `(.L_x_36354) ;  /* 0x0000005000000947 */ /* 0x000fea0003800000 */
[----:B------:R-:W-:Y:S05]  /*1210*/  BRA `(.L_x_36355) ;  /* 0x0000005000007947 */ /* 0x000fea0003800000 */
.L_x_36353:
[----:B-----5:R-:W-:Y:S01]  /*1220*/  FADD.FTZ R26, R30, R26 ;  /* 0x0000001a1e1a7221 */ /* 0x020fe20000010000 */
[----:B------:R-:W-:Y:S05]  /*1230*/  BRA `(.L_x_36354) ;  /* 0x0000002000007947 */ /* 0x000fea0003800000 */
.L_x_36352:
[----:B-----5:R-:W-:-:S04]  /*1240*/  FADD.FTZ R26, R22, R26 ;  /* 0x0000001a161a7221 */ /* 0x020fc80000010000 */
[----:B------:R-:W-:-:S05]  /*1250*/  @P2 FADD.FTZ R26, R30, R26 ;  /* 0x0000001a1e1a2221 */ /* 0x000fca0000010000 */
.L_x_36354:
[----:B-----5:R-:W-:Y:S02]  /*1260*/  MOV R34, R26 ;  /* 0x0000001a00227202 */ /* 0x020fe40000000f00 */
.L_x_36355:
[----:B------:R-:W-:Y:S05]  /*1270*/  @P3 BRA `(.L_x_36356) ;  /* 0x0000007000003947 */ /* 0x000fea0003800000 */
[----:B------:R-:W-:-:S04]  /*1280*/  ISETP.NE.U32.AND P2, PT, RZ, c[0x0][0x180], PT ;  /* 0x00006000ff007a0c */ /* 0x000fc80003f45070 */
[----:B------:R-:W-:-:S13]  /*1290*/  ISETP.NE.AND.EX P2, PT, RZ, c[0x0][0x184], PT, P2 ;  /* 0x00006100ff007a0c */ /* 0x000fda0003f45320 */
[----:B------:R-:W-:Y:S05]  /*12a0*/  @P2 BRA `(.L_x_36357) ;  /* 0x0000002000002947 */ /* 0x000fea0003800000 */
[----:B------:R-:W-:Y:S05]  /*12b0*/  @P0 BRA `(.L_x_36358) ;  /* 0x0000005000000947 */ /* 0x000fea0003800000 */
[----:B------:R-:W-:Y:S05]  /*12c0*/  BRA `(.L_x_36359) ;  /* 0x0000005000007947 */ /* 0x000fea0003800000 */
.L_x_36357:
[----:B-----5:R-:W-:Y:S01]  /*12d0*/  FADD.FTZ R27, R31, R27 ;  /* 0x0000001b1f1b7221 */ /* 0x020fe20000010000 */
[----:B------:R-:W-:Y:S05]  /*12e0*/  BRA `(.L_x_36358) ;  /* 0x0000002000007947 */ /* 0x000fea0003800000 */
.L_x_36356:
[----:B-----5:R-:W-:-:S04]  /*12f0*/  FADD.FTZ R27, R23, R27 ;  /* 0x0000001b171b7221 */ /* 0x020fc80000010000 */
[----:B------:R-:W-:-:S05]  /*1300*/  @P2 FADD.FTZ R27, R31, R27 ;  /* 0x0000001b1f1b2221 */ /* 0x000fca0000010000 */
.L_x_36358:
[----:B-----5:R-:W-:Y:S02]  /*1310*/  MOV R35, R27 ;  /* 0x0000001b00237202 */ /* 0x020fe40000000f00 */
.L_x_36359:
[C---:B------:R-:W-:Y:S02]  /*1320*/  @P0 LEA R60, P2, R107.reuse, c[0x0][0x188], 0x4 ;  /* 0x000062006b3c0a11 */ /* 0x040fe400078420ff */
[C---:B------:R-:W-:Y:S02]  /*1330*/  IADD3 R62, R107.reuse, 0x100, RZ ;  /* 0x000001006b3e7810 */ /* 0x040fe40007ffe0ff */
[----:B------:R-:W-:-:S05]  /*1340*/  @P0 LEA.HI.X R61, R107, c[0x0][0x18c], RZ, 0x4, P2 ;  /* 0x000063006b3d0a11 */ /* 0x000fca00010f24ff */
[----:B------:R0:W-:Y:S04]  /*1350*/  @P0 STG.E.128 [R60.64], R32 ;  /* 0x000000203c000986 */ /* 0x0001e8000c101d04 */
.L_x_36343:
[----:B------:R-:W-:Y:S05]  /*1360*/  BSYNC B0 ;  /* 0x0000000000007941 */ /* 0x000fea0003800000 */
.L_x_36342:
        /* <DEDUP_REMOVED lines=24> */
.L_x_36363:
[----:B-----5:R-:W-:Y:S01]  /*14f0*/  FADD.FTZ R36, R28, R36 ;  /* 0x000000241c247221 */ /* 0x020fe20000010000 */
[----:B------:R-:W-:Y:S05]  /*1500*/  BRA `(.L_x_36364) ;  /* 0x0000002000007947 */ /* 0x000fea0003800000 */
.L_x_36362:
[----:B-1---5:R-:W-:-:S04]  /*1510*/  FADD.FTZ R36, R20, R36 ;  /* 0x0000002414247221 */ /* 0x022fc80000010000 */
[----:B------:R-:W-:-:S05]  /*1520*/  @P2 FADD.FTZ R36, R28, R36 ;  /* 0x000000241c242221 */ /* 0x000fca0000010000 */
.L_x_36364:
[----:B-----5:R-:W-:Y:S02]  /*1530*/  MOV R32, R36 ;  /* 0x0000002400207202 */ /* 0x020fe40000000f00 */
.L_x_36365:
[----:B------:R-:W-:Y:S05]  /*1540*/  @P3 BRA `(.L_x_36366) ;  /* 0x0000007000003947 */ /* 0x000fea0003800000 */
[----:B------:R-:W-:-:S04]  /*1550*/  ISETP.NE.U32.AND P4, PT, RZ, c[0x0][0x180], PT ;  /* 0x00006000ff007a0c */ /* 0x000fc80003f85070 */
[----:B------:R-:W-:-:S13]  /*1560*/  ISETP.NE.AND.EX P4, PT, RZ, c[0x0][0x184], PT, P4 ;  /* 0x00006100ff007a0c */ /* 0x000fda0003f85340 */
[----:B------:R-:W-:Y:S05]  /*1570*/  @P4 BRA `(.L_x_36367) ;  /* 0x0000002000004947 */ /* 0x000fea0003800000 */
[----:B------:R-:W-:Y:S05]  /*1580*/  @P0 BRA `(.L_x_36368) ;  /* 0x0000005000000947 */ /* 0x000fea0003800000 */
[----:B------:R-:W-:Y:S05]  /*1590*/  BRA `(.L_x_36369) ;  /* 0x0000005000007947 */ /* 0x000fea0003800000 */
.L_x_36367:
[----:B-----5:R-:W-:Y:S01]  /*15a0*/  FADD.FTZ R37, R29, R37 ;  /* 0x000000251d257221 */ /* 0x020fe20000010000 */
[----:B------:R-:W-:Y:S05]  /*15b0*/  BRA `(.L_x_36368) ;  /* 0x0000002000007947 */ /* 0x000fea0003800000 */
.L_x_36366:
[----:B-----5:R-:W-:-:S04]  /*15c0*/  FADD.FTZ R37, R21, R37 ;  /* 0x0000002515257221 */ /* 0x020fc80000010000 */
[----:B------:R-:W-:-:S05]  /*15d0*/  @P2 FADD.FTZ R37, R29, R37 ;  /* 0x000000251d252221 */ /* 0x000fca0000010000 */
.L_x_36368:
[----:B-----5:R-:W-:Y:S02]  /*15e0*/  MOV R33, R37 ;  /* 0x0000002500217202 */ /* 0x020fe40000000f00 */
.L_x_36369:
[----:B------:R-:W-:Y:S05]  /*15f0*/  @P3 BRA `(.L_x_36370) ;  /* 0x0000007000003947 */ /* 0x000fea0003800000 */
[----:B------:R-:W-:-:S04]  /*1600*/  ISETP.NE.U32.AND P4, PT, RZ, c[0x0][0x180], PT ;  /* 0x00006000ff007a0c */ /* 0x000fc80003f85070 */
[----:B------:R-:W-:-:S13]  /*1610*/  ISETP.NE.AND.EX P4, PT, RZ, c[0x0][0x184], PT, P4 ;  /* 0x00006100ff007a0c */ /* 0x000fda0003f85340 */
[----:B------:R-:W-:Y:S05]  /*1620*/  @P4 BRA `(.L_x_36371) ;  /* 0x0000002000004947 */ /* 0x000fea0003800000 */
[----:B------:R-:W-:Y:S05]  /*1630*/  @P0 BRA `(.L_x_36372) ;  /* 0x0000005000000947 */ /* 0x000fea0003800000 */
[----:B------:R-:W-:Y:S05]  /*1640*/  BRA `(.L_x_36373) ;  /* 0x0000005000007947 */ /* 0x000fea0003800000 */
.L_x_36371:
[----:B-----5:R-:W-:Y:S01]  /*1650*/  FADD.FTZ R38, R30, R38 ;  /* 0x000000261e267221 */ /* 0x020fe20000010000 */
[----:B------:R-:W-:Y:S05]  /*1660*/  BRA `(.L_x_36372) ;  /* 0x0000002000007947 */ /* 0x000fea0003800000 */
.L_x_36370:
[----:B-----5:R-:W-:-:S04]  /*1670*/  FADD.FTZ R38, R22, R38 ;  /* 0x0000002616267221 */ /* 0x020fc80000010000 */
[----:B------:R-:W-:-:S05]  /*1680*/  @P2 FADD.FTZ R38, R30, R38 ;  /* 0x000000261e262221 */ /* 0x000fca0000010000 */
.L_x_36372:
[----:B-----5:R-:W-:Y:S02]  /*1690*/  MOV R34, R38 ;  /* 0x0000002600227202 */ /* 0x020fe40000000f00 */
.L_x_36373:
[----:B------:R-:W-:Y:S05]  /*16a0*/  @P3 BRA `(.L_x_36374) ;  /* 0x0000007000003947 */ /* 0x000fea0003800000 */
[----:B------:R-:W-:-:S04]  /*16b0*/  ISETP.NE.U32.AND P2, PT, RZ, c[0x0][0x180], PT ;  /* 0x00006000ff007a0c */ /* 0x000fc80003f45070 */
[----:B------:R-:W-:-:S13]  /*16c0*/  ISETP.NE.AND.EX P2, PT, RZ, c[0x0][0x184], PT, P2 ;  /* 0x00006100ff007a0c */ /* 0x000fda0003f45320 */
[----:B------:R-:W-:Y:S05]  /*16d0*/  @P2 BRA `(.L_x_36375) ;  /* 0x0000002000002947 */ /* 0x000fea0003800000 */
[----:B------:R-:W-:Y:S05]  /*16e0*/  @P0 BRA `(.L_x_36376) ;  /* 0x0000005000000947 */ /* 0x000fea0003800000 */
[----:B------:R-:W-:Y:S05]  /*16f0*/  BRA `(.L_x_36377) ;  /* 0x0000005000007947 */ /* 0x000fea0003800000 */
.L_x_36375:
[----:B-----5:R-:W-:Y:S01]  /*1700*/  FADD.FTZ R39, R31, R39 ;  /* 0x000000271f277221 */ /* 0x020fe20000010000 */
[----:B------:R-:W-:Y:S05]  /*1710*/  BRA `(.L_x_36376) ;  /* 0x0000002000007947 */ /* 0x000fea0003800000 */
.L_x_36374:
[----:B-----5:R-:W-:-:S04]  /*1720*/  FADD.FTZ R39, R23, R39 ;  /* 0x0000002717277221 */ /* 0x020fc80000010000 */
[----:B------:R-:W-:-:S05]  /*1730*/  @P2 FADD.FTZ R39, R31, R39 ;  /* 0x000000271f272221 */ /* 0x000fca0000010000 */
.L_x_36376:
[----:B-----5:R-:W-:Y:S02]  /*1740*/  MOV R35, R39 ;  /* 0x0000002700237202 */ /* 0x020fe40000000f00 */
.L_x_36377:
[----:B------:R-:W-:-:S04]  /*1750*/  @P0 LEA R60, P2, R62, c[0x0][0x188], 0x4 ;  /* 0x000062003e3c0a11 */ /* 0x000fc800078420ff */
[C---:B------:R-:W-:Y:S02]  /*1760*/  @P0 LEA.HI.X R61, R62.reuse, c[0x0][0x18c], RZ, 0x4, P2 ;  /* 0x000063003e3d0a11 */ /* 0x040fe400010f24ff */
[----:B------:R-:W-:-:S03]  /*1770*/  IADD3 R62, R62, 0x100, RZ ;  /* 0x000001003e3e7810 */ /* 0x000fc60007ffe0ff */
[----:B------:R0:W-:Y:S04]  /*1780*/  @P0 STG.E.128 [R60.64], R32 ;  /* 0x000000203c000986 */ /* 0x0001e8000c101d04 */
.L_x_36361:
[----:B------:R-:W-:Y:S05]  /*1790*/  BSYNC B0 ;  /* 0x0000000000007941 */ /* 0x000fea0003800000 */
.L_x_36360:
        /* <DEDUP_REMOVED lines=24> */
.L_x_36381:
[----:B-----5:R-:W-:Y:S01]  /*1920*/  FADD.FTZ R40, R28, R40 ;  /* 0x000000281c287221 */ /* 0x020fe20000010000 */
[----:B------:R-:W-:Y:S05]  /*1930*/  BRA `(.L_x_36382) ;  /* 0x0000002000007947 */ /* 0x000fea0003800000 */
.L_x_36380:
[----:B-1---5:R-:W-:-:S04]  /*1940*/  FADD.FTZ R40, R20, R40 ;  /* 0x0000002814287221 */ /* 0x022fc80000010000 */
[----:B------:R-:W-:-:S05]  /*1950*/  @P2 FADD.FTZ R40, R28, R40 ;  /* 0x000000281c282221 */ /* 0x000fca0000010000 */
.L_x_36382:
[----:B-----5:R-:W-:Y:S02]  /*1960*/  MOV R32, R40 ;  /* 0x0000002800207202 */ /* 0x020fe40000000f00 */
.L_x_36383:
[----:B------:R-:W-:Y:S05]  /*1970*/  @P3 BRA `(.L_x_36384) ;  /* 0x0000007000003947 */ /* 0x000fea0003800000 */
[----:B------:R-:W-:-:S04]  /*1980*/  ISETP.NE.U32.AND P4, PT, RZ, c[0x0][0x180], PT ;  /* 0x00006000ff007a0c */ /* 0x000fc80003f85070 */
[----:B------:R-:W-:-:S13]  /*1990*/  ISETP.NE.AND.EX P4, PT, RZ, c[0x0][0x184], PT, P4 ;  /* 0x00006100ff007a0c */ /* 0x000fda0003f85340 */
[----:B------:R-:W-:Y:S05]  /*19a0*/  @P4 BRA `(.L_x_36385) ;  /* 0x0000002000004947 */ /* 0x000fea0003800000 */
[----:B------:R-:W-:Y:S05]  /*19b0*/  @P0 BRA `(.L_x_36386) ;  /* 0x0000005000000947 */ /* 0x000fea0003800000 */
[----:B------:R-:W-:Y:S05]  /*19c0*/  BRA `(.L_x_36387) ;  /* 0x0000005000007947 */ /* 0x000fea0003800000 */
.L_x_36385:
[----:B-----5:R-:W-:Y:S01]  /*19d0*/  FADD.FTZ R41, R29, R41 ;  /* 0x000000291d297221 */ /* 0x020fe20000010000 */
[----:B------:R-:W-:Y:S05]  /*19e0*/  BRA `(.L_x_36386) ;  /* 0x0000002000007947 */ /* 0x000fea0003800000 */
.L_x_36384:
[----:B-----5:R-:W-:-:S04]  /*19f0*/  FADD.FTZ R41, R21, R41 ;  /* 0x0000002915297221 */ /* 0x020fc80000010000 */
[----:B------:R-:W-:-:S05]  /*1a00*/  @P2 FADD.FTZ R41, R29, R41 ;  /* 0x000000291d292221 */ /* 0x000fca0000010000 */
.L_x_36386:
[----:B-----5:R-:W-:Y:S02]  /*1a10*/  MOV R33, R41 ;  /* 0x0000002900217202 */ /* 0x020fe40000000f00 */
.L_x_36387:
[----:B------:R-:W-:Y:S05]  /*1a20*/  @P3 BRA `(.L_x_36388) ;  /* 0x0000007000003947 */ /* 0x000fea0003800000 */
[----:B------:R-:W-:-:S04]  /*1a30*/  ISETP.NE.U32.AND P4, PT, RZ, c[0x0][0x180], PT ;  /* 0x00006000ff007a0c */ /* 0x000fc80003f85070 */
[----:B------:R-:W-:-:S13]  /*1a40*/  ISETP.NE.AND.EX P4, PT, RZ, c[0x0][0x184], PT, P4 ;  /* 0x00006100ff007a0c */ /* 0x000fda0003f85340 */
[----:B------:R-:W-:Y:S05]  /*1a50*/  @P4 BRA `(.L_x_36389) ;  /* 0x0000002000004947 */ /* 0x000fea0003800000 */
[----:B------:R-:W-:Y:S05]  /*1a60*/  @P0 BRA `(.L_x_36390) ;  /* 0x0000005000000947 */ /* 0x000fea0003800000 */
[----:B------:R-:W-:Y:S05]  /*1a70*/  BRA `(.L_x_36391) ;  /* 0x0000005000007947 */ /* 0x000fea0003800000 */
.L_x_36389:
[----:B-----5:R-:W-:Y:S01]  /*1a80*/  FADD.FTZ R42, R30, R42 ;  /* 0x0000002a1e2a7221 */ /* 0x020fe20000010000 */
[----:B------:R-:W-:Y:S05]  /*1a90*/  BRA `(.L_x_36390) ;  /* 0x0000002000007947 */ /* 0x000fea0003800000 */
.L_x_36388:
[----:B-----5:R-:W-:-:S04]  /*1aa0*/  FADD.FTZ R42, R22, R42 ;  /* 0x0000002a162a7221 */ /* 0x020fc80000010000 */
[----:B------:R-:W-:-:S05]  /*1ab0*/  @P2 FADD.FTZ R42, R30, R42 ;  /* 0x0000002a1e2a2221 */ /* 0x000fca0000010000 */
.L_x_36390:
[----:B-----5:R-:W-:Y:S02]  /*1ac0*/  MOV R34, R42 ;  /* 0x0000002a00227202 */ /* 0x020fe40000000f00 */
.L_x_36391:
[----:B------:R-:W-:Y:S05]  /*1ad0*/  @P3 BRA `(.L_x_36392) ;  /* 0x0000007000003947 */ /* 0x000fea0003800000 */
[----:B------:R-:W-:-:S04]  /*1ae0*/  ISETP.NE.U32.AND P2, PT, RZ, c[0x0][0x180], PT ;  /* 0x00006000ff007a0c */ /* 0x000fc80003f45070 */
[----:B------:R-:W-:-:S13]  /*1af0*/  ISETP.NE.AND.EX P2, PT, RZ, c[0x0][0x184], PT, P2 ;  /* 0x00006100ff007a0c */ /* 0x000fda0003f45320 */
[----:B------:R-:W-:Y:S05]  /*1b00*/  @P2 BRA `(.L_x_36393) ;  /* 0x0000002000002947 */ /* 0x000fea0003800000 */
[----:B------:R-:W-:Y:S05]  /*1b10*/  @P0 BRA `(.L_x_36394) ;  /* 0x0000005000000947 */ /* 0x000fea0003800000 */
[----:B------:R-:W-:Y:S05]  /*1b20*/  BRA `(.L_x_36395) ;  /* 0x0000005000007947 */ /* 0x000fea0003800000 */
.L_x_36393:
[----:B-----5:R-:W-:Y:S01]  /*1b30*/  FADD.FTZ R43, R31, R43 ;  /* 0x0000002b1f2b7221 */ /* 0x020fe20000010000 */
[----:B------:R-:W-:Y:S05]  /*1b40*/  BRA `(.L_x_36394) ;  /* 0x0000002000007947 */ /* 0x000fea0003800000 */
.L_x_36392:
[----:B-----5:R-:W-:-:S04]  /*1b50*/  FADD.FTZ R43, R23, R43 ;  /* 0x0000002b172b7221 */ /* 0x020fc80000010000 */
[----:B------:R-:W-:-:S05]  /*1b60*/  @P2 FADD.FTZ R43, R31, R43 ;  /* 0x0000002b1f2b2221 */ /* 0x000fca0000010000 */
.L_x_36394:
[----:B-----5:R-:W-:Y:S02]  /*1b70*/  MOV R35, R43 ;  /* 0x0000002b00237202 */ /* 0x020fe40000000f00 */
.L_x_36395:
[----:B------:R-:W-:-:S04]  /*1b80*/  @P0 LEA R60, P2, R62, c[0x0][0x188], 0x4 ;  /* 0x000062003e3c0a11 */ /* 0x000fc800078420ff */
[C---:B------:R-:W-:Y:S02]  /*1b90*/  @P0 LEA.HI.X R61, R62.reuse, c[0x0][0x18c], RZ, 0x4, P2 ;  /* 0x000063003e3d0a11 */ /* 0x040fe400010f24ff */
[----:B------:R-:W-:-:S03]  /*1ba0*/  IADD3 R62, R62, 0x100, RZ ;  /* 0x000001003e3e7810 */ /* 0x000fc60007ffe0ff */
[----:B------:R0:W-:Y:S04]  /*1bb0*/  @P0 STG.E.128 [R60.64], R32 ;  /* 0x000000203c000986 */ /* 0x0001e8000c101d04 */
.L_x_36379:
[----:B------:R-:W-:Y:S05]  /*1bc0*/  BSYNC B0 ;  /* 0x0000000000007941 */ /* 0x000fea0003800000 */
.L_x_36378:
        /* <DEDUP_REMOVED lines=24> */
.L_x_36399:
[----:B-----5:R-:W-:Y:S01]  /*1d50*/  FADD.FTZ R44, R28, R44 ;  /* 0x0000002c1c2c7221 */ /* 0x020fe20000010000 */
[----:B------:R-:W-:Y:S05]  /*1d60*/  BRA `(.L_x_36400) ;  /* 0x0000002000007947 */ /* 0x000fea0003800000 */
.L_x_36398:
[----:B-1---5:R-:W-:-:S04]  /*1d70*/  FADD.FTZ R44, R20, R44 ;  /* 0x0000002c142c7221 */ /* 0x022fc80000010000 */
[----:B------:R-:W-:-:S05]  /*1d80*/  @P2 FADD.FTZ R44, R28, R44 ;  /* 0x0000002c1c2c2221 */ /* 0x000fca0000010000 */
.L_x_36400:
[----:B-----5:R-:W-:Y:S02]  /*1d90*/  MOV R32, R44 ;  /* 0x0000002c00207202 */ /* 0x020fe40000000f00 */
.L_x_36401:
[----:B------:R-:W-:Y:S05]  /*1da0*/  @P3 BRA `(.L_x_36402) ;  /* 0x0000007000003947 */ /* 0x000fea0003800000 */
[----:B------:R-:W-:-:S04]  /*1db0*/  ISETP.NE.U32.AND P4, PT, RZ, c[0x0][0x180], PT ;  /* 0x00006000ff007a0c */ /* 0x000fc80003f85070 */
[----:B------:R-:W-:-:S13]  /*1dc0*/  ISETP.NE.AND.EX P4, PT, RZ, c[0x0][0x184], PT, P4 ;  /* 0x00006100ff007a0c */ /* 0x000fda0003f85340 */
[----:B------:R-:W-:Y:S05]  /*1dd0*/  @P4 BRA `(.L_x_36403) ;  /* 0x0000002000004947 */ /* 0x000fea0003800000 */
[----:B------:R-:W-:Y:S05]  /*1de0*/  @P0 BRA `(.L_x_36404) ;  /* 0x0000005000000947 */ /* 0x000fea0003800000 */
[----:B------:R-:W-:Y:S05]  /*1df0*/  BRA `(.L_x_36405) ;  /* 0x0000005000007947 */ /* 0x000fea0003800000 */
.L_x_36403:
[----:B-----5:R-:W-:Y:S01]  /*1e00*/  FADD.FTZ R45, R29, R45 ;  /* 0x0000002d1d2d7221 */ /* 0x020fe20000010000 */
[----:B------:R-:W-:Y:S05]  /*1e10*/  BRA `(.L_x_36404) ;  /* 0x0000002000007947 */ /* 0x000fea0003800000 */
.L_x_36402:
[----:B-----5:R-:W-:-:S04]  /*1e20*/  FADD.FTZ R45, R21, R45 ;  /* 0x0000002d152d7221 */ /* 0x020fc80000010000 */
[----:B------:R-:W-:-:S05]  /*1e30*/  @P2 FADD.FTZ R45, R29, R45 ;  /* 0x0000002d1d2d2221 */ /* 0x000fca0000010000 */
.L_x_36404:
[----:B-----5:R-:W-:Y:S02]  /*1e40*/  MOV R33, R45 ;  /* 0x0000002d00217202 */ /* 0x020fe40000000f00 */
.L_x_36405:
[----:B------:R-:W-:Y:S05]  /*1e50*/  @P3 BRA `(.L_x_36406) ;  /* 0x0000007000003947 */ /* 0x000fea0003800000 */
[----:B------:R-:W-:-:S04]  /*1e60*/  ISETP.NE.U32.AND P4, PT, RZ, c[0x0][0x180], PT ;  /* 0x00006000ff007a0c */ /* 0x000fc80003f85070 */
[----:B------:R-:W-:-:S13]  /*1e70*/  ISETP.NE.AND.EX P4, PT, RZ, c[0x0][0x184], PT, P4 ;  /* 0x00006100ff007a0c */ /* 0x000fda0003f85340 */
[----:B------:R-:W-:Y:S05]  /*1e80*/  @P4 BRA `(.L_x_36407) ;  /* 0x0000002000004947 */ /* 0x000fea0003800000 */
[----:B------:R-:W-:Y:S05]  /*1e90*/  @P0 BRA `(.L_x_36408) ;  /* 0x0000005000000947 */ /* 0x000fea0003800000 */
[----:B------:R-:W-:Y:S05]  /*1ea0*/  BRA `(.L_x_36409) ;  /* 0x0000005000007947 */ /* 0x000fea0003800000 */
.L_x_36407:
[----:B-----5:R-:W-:Y:S01]  /*1eb0*/  FADD.FTZ R46, R30, R46 ;  /* 0x0000002e1e2e7221 */ /* 0x020fe20000010000 */
[----:B------:R-:W-:Y:S05]  /*1ec0*/  BRA `(.L_x_36408) ;  /* 0x0000002000007947 */ /* 0x000fea0003800000 */
.L_x_36406:
[----:B-----5:R-:W-:-:S04]  /*1ed0*/  FADD.FTZ R46, R22, R46 ;  /* 0x0000002e162e7221 */ /* 0x020fc80000010000 */
[----:B------:R-:W-:-:S05]  /*1ee0*/  @P2 FADD.FTZ R46, R30, R46 ;  /* 0x0000002e1e2e2221 */ /* 0x000fca0000010000 */
.L_x_36408:
[----:B-----5:R-:W-:Y:S02]  /*1ef0*/  MOV R34, R46 ;  /* 0x0000002e00227202 */ /* 0x020fe40000000f00 */
.L_x_36409:
[----:B------:R-:W-:Y:S05]  /*1f00*/  @P3 BRA `(.L_x_36410) ;  /* 0x0000007000003947 */ /* 0x000fea0003800000 */
[----:B------:R-:W-:-:S04]  /*1f10*/  ISETP.NE.U32.AND P2, PT, RZ, c[0x0][0x180], PT ;  /* 0x00006000ff007a0c */ /* 0x000fc80003f45070 */
[----:B------:R-:W-:-:S13]  /*1f20*/  ISETP.NE.AND.EX P2, PT, RZ, c[0x0][0x184], PT, P2 ;  /* 0x00006100ff007a0c */ /* 0x000fda0003f45320 */
[----:B------:R-:W-:Y:S05]  /*1f30*/  @P2 BRA `(.L_x_36411) ;  /* 0x0000002000002947 */ /* 0x000fea0003800000 */
[----:B------:R-:W-:Y:S05]  /*1f40*/  @P0 BRA `(.L_x_36412) ;  /* 0x0000005000000947 */ /* 0x000fea0003800000 */
[----:B------:R-:W-:Y:S05]  /*1f50*/  BRA `(.L_x_36413) ;  /* 0x0000005000007947 */ /* 0x000fea0003800000 */
.L_x_36411:
[----:B-----5:R-:W-:Y:S01]  /*1f60*/  FADD.FTZ R47, R31, R47 ;  /* 0x0000002f1f2f7221 */ /* 0x020fe20000010000 */
[----:B------:R-:W-:Y:S05]  /*1f70*/  BRA `(.L_x_36412) ;  /* 0x0000002000007947 */ /* 0x000fea0003800000 */
.L_x_36410:
[----:B-----5:R-:W-:-:S04]  /*1f80*/  FADD.FTZ R47, R23, R47 ;  /* 0x0000002f172f7221 */ /* 0x020fc80000010000 */
[----:B------:R-:W-:-:S05]  /*1f90*/  @P2 FADD.FTZ R47, R31, R47 ;  /* 0x0000002f1f2f2221 */ /* 0x000fca0000010000 */
.L_x_36412:
[----:B-----5:R-:W-:Y:S02]  /*1fa0*/  MOV R35, R47 ;  /* 0x0000002f00237202 */ /* 0x020fe40000000f00 */
.L_x_36413:
[----:B------:R-:W-:-:S04]  /*1fb0*/  @P0 LEA R60, P2, R62, c[0x0][0x188], 0x4 ;  /* 0x000062003e3c0a11 */ /* 0x000fc800078420ff */
[C---:B------:R-:W-:Y:S02]  /*1fc0*/  @P0 LEA.HI.X R61, R62.reuse, c[0x0][0x18c], RZ, 0x4, P2 ;  /* 0x000063003e3d0a11 */ /* 0x040fe400010f24ff */
[----:B------:R-:W-:-:S03]  /*1fd0*/  IADD3 R62, R62, 0x100, RZ ;  /* 0x000001003e3e7810 */ /* 0x000fc60007ffe0ff */
[----:B------:R0:W-:Y:S04]  /*1fe0*/  @P0 STG.E.128 [R60.64], R32 ;  /* 0x000000203c000986 */ /* 0x0001e8000c101d04 */
.L_x_36397:
[----:B------:R-:W-:Y:S05]  /*1ff0*/  BSYNC B0 ;  /* 0x0000000000007941 */ /* 0x000fea0003800000 */
.L_x_36396:
        /* <DEDUP_REMOVED lines=24> */
.L_x_36417:
[----:B-----5:R-:W-:Y:S01]  /*2180*/  FADD.FTZ R48, R28, R48 ;  /* 0x000000301c307221 */ /* 0x020fe20000010000 */
[----:B------:R-:W-:Y:S05]  /*2190*/  BRA `(.L_x_36418) ;  /* 0x0000002000007947 */ /* 0x000fea0003800000 */
.L_x_36416:
[----:B-1---5:R-:W-:-:S04]  /*21a0*/  FADD.FTZ R48, R20, R48 ;  /* 0x0000003014307221 */ /* 0x022fc80000010000 */
[----:B------:R-:W-:-:S05]  /*21b0*/  @P2 FADD.FTZ R48, R28, R48 ;  /* 0x000000301c302221 */ /* 0x000fca0000010000 */
.L_x_36418:
[----:B-----5:R-:W-:Y:S02]  /*21c0*/  MOV R32, R48 ;  /* 0x0000003000207202 */ /* 0x020fe40000000f00 */
.L_x_36419:
[----:B------:R-:W-:Y:S05]  /*21d0*/  @P3 BRA `(.L_x_36420) ;  /* 0x0000007000003947 */ /* 0x000fea0003800000 */
[----:B------:R-:W-:-:S04]  /*21e0*/  ISETP.NE.U32.AND P4, PT, RZ, c[0x0][0x180], PT ;  /* 0x00006000ff007a0c */ /* 0x000fc80003f85070 */
[----:B------:R-:W-:-:S13]  /*21f0*/  ISETP.NE.AND.EX P4, PT, RZ, c[0x0][0x184], PT, P4 ;  /* 0x00006100ff007a0c */ /* 0x000fda0003f85340 */
[----:B------:R-:W-:Y:S05]  /*2200*/  @P4 BRA `(.L_x_36421) ;  /* 0x0000002000004947 */ /* 0x000fea0003800000 */
[----:B------:R-:W-:Y:S05]  /*2210*/  @P0 BRA `(.L_x_36422) ;  /* 0x0000005000000947 */ /* 0x000fea0003800000 */
[----:B------:R-:W-:Y:S05]  /*2220*/  BRA `(.L_x_36423) ;  /* 0x0000005000007947 */ /* 0x000fea0003800000 */
.L_x_36421:
[----:B-----5:R-:W-:Y:S01]  /*2230*/  FADD.FTZ R49, R29, R49 ;  /* 0x000000311d317221 */ /* 0x020fe20000010000 */
[----:B------:R-:W-:Y:S05]  /*2240*/  BRA `(.L_x_36422) ;  /* 0x0000002000007947 */ /* 0x000fea0003800000 */
.L_x_36420:
[----:B-----5:R-:W-:-:S04]  /*2250*/  FADD.FTZ R49, R21, R49 ;  /* 0x0000003115317221 */ /* 0x020fc80000010000 */
[----:B------:R-:W-:-:S05]  /*2260*/  @P2 FADD.FTZ R49, R29, R49 ;  /* 0x000000311d312221 */ /* 0x000fca0000010000 */
.L_x_36422:
[----:B-----5:R-:W-:Y:S02]  /*2270*/  MOV R33, R49 ;  /* 0x0000003100217202 */ /* 0x020fe40000000f00 */
.L_x_36423:
[----:B------:R-:W-:Y:S05]  /*2280*/  @P3 BRA `(.L_x_36424) ;  /* 0x0000007000003947 */ /* 0x000fea0003800000 */
[----:B------:R-:W-:-:S04]  /*2290*/  ISETP.NE.U32.AND P4, PT, RZ, c[0x0][0x180], PT ;  /* 0x00006000ff007a0c */ /* 0x000fc80003f85070 */
[----:B------:R-:W-:-:S13]  /*22a0*/  ISETP.NE.AND.EX P4, PT, RZ, c[0x0][0x184], PT, P4 ;  /* 0x00006100ff007a0c */ /* 0x000fda0003f85340 */
[----:B------:R-:W-:Y:S05]  /*22b0*/  @P4 BRA `(.L_x_36425) ;  /* 0x0000002000004947 */ /* 0x000fea0003800000 */
[----:B------:R-:W-:Y:S05]  /*22c0*/  @P0 BRA `(.L_x_36426) ;  /* 0x0000005000000947 */ /* 0x000fea0003800000 */
[----:B------:R-:W-:Y:S05]  /*22d0*/  BRA `(.L_x_36427) ;  /* 0x0000005000007947 */ /* 0x000fea0003800000 */
.L_x_36425:
[----:B-----5:R-:W-:Y:S01]  /*22e0*/  FADD.FTZ R50, R30, R50 ;  /* 0x000000321e327221 */ /* 0x020fe20000010000 */
[----:B------:R-:W-:Y:S05]  /*22f0*/  BRA `(.L_x_36426) ;  /* 0x0000002000007947 */ /* 0x000fea0003800000 */
.L_x_36424:
[----:B-----5:R-:W-:-:S04]  /*2300*/  FADD.FTZ R50, R22, R50 ;  /* 0x0000003216327221 */ /* 0x020fc80000010000 */
[----:B------:R-:W-:-:S05]  /*2310*/  @P2 FADD.FTZ R50, R30, R50 ;  /* 0x000000321e322221 */ /* 0x000fca0000010000 */
.L_x_36426:
[----:B-----5:R-:W-:Y:S02]  /*2320*/  MOV R34, R50 ;  /* 0x0000003200227202 */ /* 0x020fe40000000f00 */
.L_x_36427:
[----:B------:R-:W-:Y:S05]  /*2330*/  @P3 BRA `(.L_x_36428) ;  /* 0x0000007000003947 */ /* 0x000fea0003800000 */
[----:B------:R-:W-:-:S04]  /*2340*/  ISETP.NE.U32.AND P2, PT, RZ, c[0x0][0x180], PT ;  /* 0x00006000ff007a0c */ /* 0x000fc80003f45070 */
[----:B------:R-:W-:-:S13]  /*2350*/  ISETP.NE.AND.EX P2, PT, RZ, c[0x0][0x184], PT, P2 ;  /* 0x00006100ff007a0c */ /* 0x000fda0003f45320 */
[----:B------:R-:W-:Y:S05]  /*2360*/  @P2 BRA `(.L_x_36429) ;  /* 0x0000002000002947 */ /* 0x000fea0003800000 */
[----:B------:R-:W-:Y:S05]  /*2370*/  @P0 BRA `(.L_x_36430) ;  /* 0x0000005000000947 */ /* 0x000fea0003800000 */
[----:B------:R-:W-:Y:S05]  /*2380*/  BRA `(.L_x_36431) ;  /* 0x0000005000007947 */ /* 0x000fea0003800000 */
.L_x_36429:
[----:B-----5:R-:W-:Y:S01]  /*2390*/  FADD.FTZ R51, R31, R51 ;  /* 0x000000331f337221 */ /* 0x020fe20000010000 */
[----:B------:R-:W-:Y:S05]  /*23a0*/  BRA `(.L_x_36430) ;  /* 0x0000002000007947 */ /* 0x000fea0003800000 */
.L_x_36428:
[----:B-----5:R-:W-:-:S04]  /*23b0*/  FADD.FTZ R51, R23, R51 ;  /* 0x0000003317337221 */ /* 0x020fc80000010000 */
[----:B------:R-:W-:-:S05]  /*23c0*/  @P2 FADD.FTZ R51, R31, R51 ;  /* 0x000000331f332221 */ /* 0x000fca0000010000 */
.L_x_36430:
[----:B-----5:R-:W-:Y:S02]  /*23d0*/  MOV R35, R51 ;  /* 0x0000003300237202 */ /* 0x020fe40000000f00 */
.L_x_36431:
[----:B------:R-:W-:-:S04]  /*23e0*/  @P0 LEA R60, P2, R62, c[0x0][0x188], 0x4 ;  /* 0x000062003e3c0a11 */ /* 0x000fc800078420ff */
[C---:B------:R-:W-:Y:S02]  /*23f0*/  @P0 LEA.HI.X R61, R62.reuse, c[0x0][0x18c], RZ, 0x4, P2 ;  /* 0x000063003e3d0a11 */ /* 0x040fe400010f24ff */
[----:B------:R-:W-:-:S03]  /*2400*/  IADD3 R62, R62, 0x100, RZ ;  /* 0x000001003e3e7810 */ /* 0x000fc60007ffe0ff */
[----:B------:R0:W-:Y:S04]  /*2410*/  @P0 STG.E.128 [R60.64], R32 ;  /* 0x000000203c000986 */ /* 0x0001e8000c101d04 */
.L_x_36415:
[----:B------:R-:W-:Y:S05]  /*2420*/  BSYNC B0 ;  /* 0x0000000000007941 */ /* 0x000fea0003800000 */
.L_x_36414:
        /* <DEDUP_REMOVED lines=24> */
.L_x_36435:
[----:B-----5:R-:W-:Y:S01]  /*25b0*/  FADD.FTZ R52, R28, R52 ;  /* 0x000000341c347221 */ /* 0x020fe20000010000 */
[----:B------:R-:W-:Y:S05]  /*25c0*/  BRA `(.L_x_36436) ;  /* 0x0000002000007947 */ /* 0x000fea0003800000 */
.L_x_36434:
[----:B-1---5:R-:W-:-:S04]  /*25d0*/  FADD.FTZ R52, R20, R52 ;  /* 0x0000003414347221 */ /* 0x022fc80000010000 */
[----:B------:R-:W-:-:S05]  /*25e0*/  @P2 FADD.FTZ R52, R28, R52 ;  /* 0x000000341c342221 */ /* 0x000fca0000010000 */
.L_x_36436:
[----:B-----5:R-:W-:Y:S02]  /*25f0*/  MOV R32, R52 ;  /* 0x0000003400207202 */ /* 0x020fe40000000f00 */
.L_x_36437:
[----:B------:R-:W-:Y:S05]  /*2600*/  @P3 BRA `(.L_x_36438) ;  /* 0x0000007000003947 */ /* 0x000fea0003800000 */
[----:B------:R-:W-:-:S04]  /*2610*/  ISETP.NE.U32.AND P4, PT, RZ, c[0x0][0x180], PT ;  /* 0x00006000ff007a0c */ /* 0x000fc80003f85070 */
[----:B------:R-:W-:-:S13]  /*2620*/  ISETP.NE.AND.EX P4, PT, RZ, c[0x0][0x184], PT, P4 ;  /* 0x00006100ff007a0c */ /* 0x000fda0003f85340 */
[----:B------:R-:W-:Y:S05]  /*2630*/  @P4 BRA `(.L_x_36439) ;  /* 0x0000002000004947 */ /* 0x000fea0003800000 */
[----:B------:R-:W-:Y:S05]  /*2640*/  @P0 BRA `(.L_x_36440) ;  /* 0x0000005000000947 */ /* 0x000fea0003800000 */
[----:B------:R-:W-:Y:S05]  /*2650*/  BRA `(.L_x_36441) ;  /* 0x0000005000007947 */ /* 0x000fea0003800000 */
.L_x_36439:
[----:B-----5:R-:W-:Y:S01]  /*2660*/  FADD.FTZ R53, R29, R53 ;  /* 0x000000351d357221 */ /* 0x020fe20000010000 */
[----:B------:R-:W-:Y:S05]  /*2670*/  BRA `(.L_x_36440) ;  /* 0x0000002000007947 */ /* 0x000fea0003800000 */
.L_x_36438:
[----:B-----5:R-:W-:-:S04]  /*2680*/  FADD.FTZ R53, R21, R53 ;  /* 0x0000003515357221 */ /* 0x020fc80000010000 */
[----:B------:R-:W-:-:S05]  /*2690*/  @P2 FADD.FTZ R53, R29, R53 ;  /* 0x000000351d352221 */ /* 0x000fca0000010000 */
.L_x_36440:
[----:B-----5:R-:W-:Y:S02]  /*26a0*/  MOV R33, R53 ;  /* 0x0000003500217202 */ /* 0x020fe40000000f00 */
.L_x_36441:
[----:B------:R-:W-:Y:S05]  /*26b0*/  @P3 BRA `(.L_x_36442) ;  /* 0x0000007000003947 */ /* 0x000fea0003800000 */
[----:B------:R-:W-:-:S04]  /*26c0*/  ISETP.NE.U32.AND P4, PT, RZ, c[0x0][0x180], PT ;  /* 0x00006000ff007a0c */ /* 0x000fc80003f85070 */
[----:B------:R-:W-:-:S13]  /*26d0*/  ISETP.NE.AND.EX P4, PT, RZ, c[0x0][0x184], PT, P4 ;  /* 0x00006100ff007a0c */ /* 0x000fda0003f85340 */
[----:B------:R-:W-:Y:S05]  /*26e0*/  @P4 BRA `(.L_x_36443) ;  /* 0x0000002000004947 */ /* 0x000fea0003800000 */
[----:B------:R-:W-:Y:S05]  /*26f0*/  @P0 BRA `(.L_x_36444) ;  /* 0x0000005000000947 */ /* 0x000fea0003800000 */
[----:B------:R-:W-:Y:S05]  /*2700*/  BRA `(.L_x_36445) ;  /* 0x0000005000007947 */ /* 0x000fea0003800000 */
.L_x_36443:
[----:B-----5:R-:W-:Y:S01]  /*2710*/  FADD.FTZ R54, R30, R54 ;  /* 0x000000361e367221 */ /* 0x020fe20000010000 */
[----:B------:R-:W-:Y:S05]  /*2720*/  BRA `(.L_x_36444) ;  /* 0x0000002000007947 */ /* 0x000fea0003800000 */
.L_x_36442:
[----:B-----5:R-:W-:-:S04]  /*2730*/  FADD.FTZ R54, R22, R54 ;  /* 0x0000003616367221 */ /* 0x020fc80000010000 */
[----:B------:R-:W-:-:S05]  /*2740*/  @P2 FADD.FTZ R54, R30, R54 ;  /* 0x000000361e362221 */ /* 0x000fca0000010000 */
.L_x_36444:
[----:B-----5:R-:W-:Y:S02]  /*2750*/  MOV R34, R54 ;  /* 0x0000003600227202 */ /* 0x020fe40000000f00 */
.L_x_36445:
[----:B------:R-:W-:Y:S05]  /*2760*/  @P3 BRA `(.L_x_36446) ;  /* 0x0000007000003947 */ /* 0x000fea0003800000 */
[----:B------:R-:W-:-:S04]  /*2770*/  ISETP.NE.U32.AND P2, PT, RZ, c[0x0][0x180], PT ;  /* 0x00006000ff007a0c */ /* 0x000fc80003f45070 */
[----:B------:R-:W-:-:S13]  /*2780*/  ISETP.NE.AND.EX P2, PT, RZ, c[0x0][0x184], PT, P2 ;  /* 0x00006100ff007a0c */ /* 0x000fda0003f45320 */
[----:B------:R-:W-:Y:S05]  /*2790*/  @P2 BRA `(.L_x_36447) ;  /* 0x0000002000002947 */ /* 0x000fea0003800000 */
[----:B------:R-:W-:Y:S05]  /*27a0*/  @P0 BRA `(.L_x_36448) ;  /* 0x0000005000000947 */ /* 0x000fea0003800000 */
[----:B------:R-:W-:Y:S05]  /*27b0*/  BRA `(.L_x_36449) ;  /* 0x0000005000007947 */ /* 0x000fea0003800000 */
.L_x_36447:
[----:B-----5:R-:W-:Y:S01]  /*27c0*/  FADD.FTZ R55, R31, R55 ;  /* 0x000000371f377221 */ /* 0x020fe20000010000 */
[----:B------:R-:W-:Y:S05]  /*27d0*/  BRA `(.L_x_36448) ;  /* 0x0000002000007947 */ /* 0x000fea0003800000 */
.L_x_36446:
[----:B-----5:R-:W-:-:S04]  /*27e0*/  FADD.FTZ R55, R23, R55 ;  /* 0x0000003717377221 */ /* 0x020fc80000010000 */
[----:B------:R-:W-:-:S05]  /*27f0*/  @P2 FADD.FTZ R55, R31, R55 ;  /* 0x000000371f372221 */ /* 0x000fca0000010000 */
.L_x_36448:
[----:B-----5:R-:W-:Y:S02]  /*2800*/  MOV R35, R55 ;  /* 0x0000003700237202 */ /* 0x020fe40000000f00 */
.L_x_36449:
[----:B------:R-:W-:-:S04]  /*2810*/  @P0 LEA R60, P2, R62, c[0x0][0x188], 0x4 ;  /* 0x000062003e3c0a11 */ /* 0x000fc800078420ff */
[C---:B------:R-:W-:Y:S02]  /*2820*/  @P0 LEA.HI.X R61, R62.reuse, c[0x0][0x18c], RZ, 0x4, P2 ;  /* 0x000063003e3d0a11 */ /* 0x040fe400010f24ff */
[----:B------:R-:W-:-:S03]  /*2830*/  IADD3 R62, R62, 0x100, RZ ;  /* 0x000001003e3e7810 */ /* 0x000fc60007ffe0ff */
[----:B------:R0:W-:Y:S04]  /*2840*/  @P0 STG.E.128 [R60.64], R32 ;  /* 0x000000203c000986 */ /* 0x0001e8000c101d04 */
.L_x_36433:
[----:B------:R-:W-:Y:S05]  /*2850*/  BSYNC B0 ;  /* 0x0000000000007941 */ /* 0x000fea0003800000 */
.L_x_36432:
        /* <DEDUP_REMOVED lines=24> */
.L_x_36453:
[----:B-----5:R-:W-:Y:S01]  /*29e0*/  FADD.FTZ R56, R28, R56 ;  /* 0x000000381c387221 */ /* 0x020fe20000010000 */
[----:B------:R-:W-:Y:S05]  /*29f0*/  BRA `(.L_x_36454) ;  /* 0x0000002000007947 */ /* 0x000fea0003800000 */
.L_x_36452:
[----:B-1---5:R-:W-:-:S04]  /*2a00*/  FADD.FTZ R56, R20, R56 ;  /* 0x0000003814387221 */ /* 0x022fc80000010000 */
[----:B------:R-:W-:-:S04]  /*2a10*/  @P2 FADD.FTZ R56, R28, R56 ;  /* 0x000000381c382221 */ /* 0x000fc80000010000 */
.L_x_36454:
[----:B-----5:R-:W-:-:S03]  /*2a20*/  IMAD.MOV.U32 R32, RZ, RZ, R56 ;  /* 0x000000ffff207224 */ /* 0x020fc600078e0038 */
.L_x_36455:
[----:B------:R-:W-:Y:S05]  /*2a30*/  @P3 BRA `(.L_x_36456) ;  /* 0x0000007000003947 */ /* 0x000fea0003800000 */
[----:B------:R-:W-:-:S04]  /*2a40*/  ISETP.NE.U32.AND P4, PT, RZ, c[0x0][0x180], PT ;  /* 0x00006000ff007a0c */ /* 0x000fc80003f85070 */
[----:B------:R-:W-:-:S13]  /*2a50*/  ISETP.NE.AND.EX P4, PT, RZ, c[0x0][0x184], PT, P4 ;  /* 0x00006100ff007a0c */ /* 0x000fda0003f85340 */
[----:B------:R-:W-:Y:S05]  /*2a60*/  @P4 BRA `(.L_x_36457) ;  /* 0x0000002000004947 */ /* 0x000fea0003800000 */
[----:B------:R-:W-:Y:S05]  /*2a70*/  @P0 BRA `(.L_x_36458) ;  /* 0x0000005000000947 */ /* 0x000fea0003800000 */
[----:B------:R-:W-:Y:S05]  /*2a80*/  BRA `(.L_x_36459) ;  /* 0x0000005000007947 */ /* 0x000fea0003800000 */
.L_x_36457:
[----:B-----5:R-:W-:Y:S01]  /*2a90*/  FADD.FTZ R57, R29, R57 ;  /* 0x000000391d397221 */ /* 0x020fe20000010000 */
[----:B------:R-:W-:Y:S05]  /*2aa0*/  BRA `(.L_x_36458) ;  /* 0x0000002000007947 */ /* 0x000fea0003800000 */
.L_x_36456:
[----:B-----5:R-:W-:-:S04]  /*2ab0*/  FADD.FTZ R57, R21, R57 ;  /* 0x0000003915397221 */ /* 0x020fc80000010000 */
[----:B------:R-:W-:-:S05]  /*2ac0*/  @P2 FADD.FTZ R57, R29, R57 ;  /* 0x000000391d392221 */ /* 0x000fca0000010000 */
.L_x_36458:
[----:B-----5:R-:W-:Y:S02]  /*2ad0*/  MOV R33, R57 ;  /* 0x0000003900217202 */ /* 0x020fe40000000f00 */
.L_x_36459:
[----:B------:R-:W-:Y:S05]  /*2ae0*/  @P3 BRA `(.L_x_36460) ;  /* 0x0000007000003947 */ /* 0x000fea0003800000 */
[----:B------:R-:W-:-:S04]  /*2af0*/  ISETP.NE.U32.AND P4, PT, RZ, c[0x0][0x180], PT ;  /* 0x00006000ff007a0c */ /* 0x000fc80003f85070 */
[----:B------:R-:W-:-:S13]  /*2b00*/  ISETP.NE.AND.EX P4, PT, RZ, c[0x0][0x184], PT, P4 ;  /* 0x00006100ff007a0c */ /* 0x000fda0003f85340 */
[----:B------:R-:W-:Y:S05]  /*2b10*/  @P4 BRA `(.L_x_36461) ;  /* 0x0000002000004947 */ /* 0x000fea0003800000 */
[----:B------:R-:W-:Y:S05]  /*2b20*/  @P0 BRA `(.L_x_36462) ;  /* 0x0000005000000947 */ /* 0x000fea0003800000 */
[----:B------:R-:W-:Y:S05]  /*2b30*/  BRA `(.L_x_36463) ;  /* 0x0000005000007947 */ /* 0x000fea0003800000 */
.L_x_36461:
[----:B-----5:R-:W-:Y:S01]  /*2b40*/  FADD.FTZ R58, R30, R58 ;  /* 0x0000003a1e3a7221 */ /* 0x020fe20000010000 */
[----:B------:R-:W-:Y:S05]  /*2b50*/  BRA `(.L_x_36462) ;  /* 0x0000002000007947 */ /* 0x000fea0003800000 */
.L_x_36460:
[----:B-----5:R-:W-:-:S04]  /*2b60*/  FADD.FTZ R58, R22, R58 ;  /* 0x0000003a163a7221 */ /* 0x020fc80000010000 */
[----:B------:R-:W-:-:S05]  /*2b70*/  @P2 FADD.FTZ R58, R30, R58 ;  /* 0x0000003a1e3a2221 */ /* 0x000fca0000010000 */
.L_x_36462:
[----:B-----5:R-:W-:Y:S02]  /*2b80*/  MOV R34, R58 ;  /* 0x0000003a00227202 */ /* 0x020fe40000000f00 */
.L_x_36463:
[----:B------:R-:W-:Y:S05]  /*2b90*/  @P3 BRA `(.L_x_36464) ;  /* 0x0000007000003947 */ /* 0x000fea0003800000 */
[----:B------:R-:W-:-:S04]  /*2ba0*/  ISETP.NE.U32.AND P2, PT, RZ, c[0x0][0x180], PT ;  /* 0x00006000ff007a0c */ /* 0x000fc80003f45070 */
[----:B------:R-:W-:-:S13]  /*2bb0*/  ISETP.NE.AND.EX P2, PT, RZ, c[0x0][0x184], PT, P2 ;  /* 0x00006100ff007a0c */ /* 0x000fda0003f45320 */
[----:B------:R-:W-:Y:S05]  /*2bc0*/  @P2 BRA `(.L_x_36465) ;  /* 0x0000002000002947 */ /* 0x000fea0003800000 */
[----:B------:R-:W-:Y:S05]  /*2bd0*/  @P0 BRA `(.L_x_36466) ;  /* 0x0000005000000947 */ /* 0x000fea0003800000 */
[----:B------:R-:W-:Y:S05]  /*2be0*/  BRA `(.L_x_36467) ;  /* 0x0000005000007947 */ /* 0x000fea0003800000 */
.L_x_36465:
[----:B-----5:R-:W-:Y:S01]  /*2bf0*/  FADD.FTZ R59, R31, R59 ;  /* 0x0000003b1f3b7221 */ /* 0x020fe20000010000 */
[----:B------:R-:W-:Y:S05]  /*2c00*/  BRA `(.L_x_36466) ;  /* 0x0000002000007947 */ /* 0x000fea0003800000 */
.L_x_36464:
[----:B-----5:R-:W-:-:S04]  /*2c10*/  FADD.FTZ R59, R23, R59 ;  /* 0x0000003b173b7221 */ /* 0x020fc80000010000 */
[----:B------:R-:W-:-:S05]  /*2c20*/  @P2 FADD.FTZ R59, R31, R59 ;  /* 0x0000003b1f3b2221 */ /* 0x000fca0000010000 */
.L_x_36466:
[----:B-----5:R-:W-:Y:S02]  /*2c30*/  MOV R35, R59 ;  /* 0x0000003b00237202 */ /* 0x020fe40000000f00 */
.L_x_36467:
[----:B------:R-:W-:-:S04]  /*2c40*/  @P0 LEA R60, P2, R62, c[0x0][0x188], 0x4 ;  /* 0x000062003e3c0a11 */ /* 0x000fc800078420ff */
[----:B------:R-:W-:-:S05]  /*2c50*/  @P0 LEA.HI.X R61, R62, c[0x0][0x18c], RZ, 0x4, P2 ;  /* 0x000063003e3d0a11 */ /* 0x000fca00010f24ff */
[----:B------:R0:W-:Y:S04]  /*2c60*/  @P0 STG.E.128 [R60.64], R32 ;  /* 0x000000203c000986 */ /* 0x0001e8000c101d04 */
.L_x_36451:
[----:B------:R-:W-:Y:S05]  /*2c70*/  BSYNC B0 ;  /* 0x0000000000007941 */ /* 0x000fea0003800000 */
.L_x_36450:
        /* <DEDUP_REMOVED lines=42> */
.L_x_36486:
        /* <DEDUP_REMOVED lines=80> */
.L_x_36487:
        /* <DEDUP_REMOVED lines=11> */
[----:B------:R-:W-:Y:S01]  /*34d0*/  @!P2 IADD3 R111, R108, R109, RZ ;  /* 0x0000006d6c6fa210 */ /* 0x000fe20007ffe0ff */
[----:B------:R-:W-:Y:S01]  /*34e0*/  IMAD.MOV.U32 R108, RZ, RZ, RZ ;  /* 0x000000ffff6c7224 */ /* 0x000fe200078e00ff */
[----:B------:R-:W-:Y:S02]  /*34f0*/  @!P2 MOV R108, R103 ;  /* 0x00000067006ca202 */ /* 0x000fe40000000f00 */
[----:B------:R-:W-:Y:S02]  /*3500*/  BSSY B0, `(.L_x_36470) ;  /* 0x0000055000007945 */ /* 0x000fe40003800000 */
[----:B------:R-:W-:Y:S01]  /*3510*/  I2F R109, R108 ;  /* 0x0000006c006d7306 */ /* 0x000fe20000201400 */
[----:B------:R-:W0:Y:S04]  /*3520*/  SHFL.DOWN PT, R121, R108, 0x4, 0x1f ;  /* 0x08801f006c797f89 */ /* 0x000e2800000e0000 */
[----:B------:R-:W-:Y:S01]  /*3530*/  @!P2 LDS.64 R60, [R111.X8] ;  /* 0x000000006f3ca984 */ /* 0x000fe20000008a00 */
[----:B------:R-:W-:-:S02]  /*3540*/  ISETP.NE.AND P2, PT, RZ, UR6, PT ;  /* 0x00000006ff007c0c */ /* 0x000fc4000bf45270 */
[----:B0-----:R-:W-:Y:S02]  /*3550*/  IADD3 R112, R121, R108, RZ ;  /* 0x0000006c79707210 */ /* 0x001fe40007ffe0ff */
[----:B------:R-:W-:Y:S03]  /*3560*/  I2F R121, R121 ;  /* 0x0000007900797306 */ /* 0x000fe60000201400 */
[----:B------:R-:W0:Y:S05]  /*3570*/  SHFL.DOWN PT, R125, R112, 0x2, 0x1f ;  /* 0x08401f00707d7f89 */ /* 0x000e2a00000e0000 */
[----:B------:R-:W1:Y:S08]  /*3580*/  I2F R62, R112 ;  /* 0x00000070003e7306 */ /* 0x000e700000201400 */
[----:B-1----:R-:W-:Y:S01]  /*3590*/  MUFU.RCP R110, R62 ;  /* 0x0000003e006e7308 */ /* 0x002fe20000001000 */
[----:B0-----:R-:W-:Y:S01]  /*35a0*/  IADD3 R124, R112, R125, RZ ;  /* 0x0000007d707c7210 */ /* 0x001fe20007ffe0ff */
[----:B------:R-:W0:Y:S06]  /*35b0*/  SHFL.DOWN PT, R123, R60, 0x4, 0x1f ;  /* 0x08801f003c7b7f89 */ /* 0x000e2c00000e0000 */
[----:B------:R-:W1:Y:S01]  /*35c0*/  I2F R117, R124 ;  /* 0x0000007c00757306 */ /* 0x000e620000201400 */
[----:B------:R-:W2:Y:S07]  /*35d0*/  SHFL.DOWN PT, R114, R124, 0x1, 0x1f ;  /* 0x08201f007c727f89 */ /* 0x000eae00000e0000 */
[----:B------:R-:W-:Y:S08]  /*35e0*/  I2F R122, R125 ;  /* 0x0000007d007a7306 */ /* 0x000ff00000201400 */
[----:B-1----:R-:W-:Y:S01]  /*35f0*/  MUFU.RCP R118, R117 ;  /* 0x0000007500767308 */ /* 0x002fe20000001000 */
[----:B0-----:R-:W-:-:S04]  /*3600*/  FMUL.FTZ R111, R123, R121 ;  /* 0x000000797b6f7220 */ /* 0x001fc80000410000 */
[----:B------:R-:W-:Y:S01]  /*3610*/  FFMA.FTZ R111, R109, R60, R111 ;  /* 0x0000003c6d6f7223 */ /* 0x000fe2000001006f */
[----:B--2---:R-:W-:Y:S01]  /*3620*/  IADD3 R108, R124, R114, RZ ;  /* 0x000000727c6c7210 */ /* 0x004fe20007ffe0ff */
[----:B------:R-:W-:Y:S01]  /*3630*/  FADD.FTZ R60, -R123, R60 ;  /* 0x0000003c7b3c7221 */ /* 0x000fe20000010100 */
[----:B------:R-:W-:Y:S01]  /*3640*/  I2F R114, R114 ;  /* 0x0000007200727306 */ /* 0x000fe20000201400 */
[----:B------:R-:W-:Y:S02]  /*3650*/  FMUL.FTZ R120, R110, R111 ;  /* 0x0000006f6e787220 */ /* 0x000fe40000410000 */
[----:B------:R-:W-:-:S03]  /*3660*/  FMUL.FTZ R60, R60, R60 ;  /* 0x0000003c3c3c7220 */ /* 0x000fc60000410000 */
[----:B------:R-:W0:Y:S01]  /*3670*/  SHFL.DOWN PT, R119, R120, 0x2, 0x1f ;  /* 0x08401f0078777f89 */ /* 0x000e2200000e0000 */
[----:B------:R-:W-:Y:S01]  /*3680*/  FMUL.FTZ R60, R60, R109 ;  /* 0x0000006d3c3c7220 */ /* 0x000fe20000410000 */
[----:B------:R-:W1:Y:S03]  /*3690*/  I2F R113, R108 ;  /* 0x0000006c00717306 */ /* 0x000e660000201400 */
[----:B------:R-:W-:Y:S02]  /*36a0*/  FMUL.FTZ R121, R60, R121 ;  /* 0x000000793c797220 */ /* 0x000fe40000410000 */
[----:B------:R-:W2:Y:S03]  /*36b0*/  SHFL.DOWN PT, R60, R61, 0x4, 0x1f ;  /* 0x08801f003d3c7f89 */ /* 0x000ea600000e0000 */
[----:B-1----:R-:W1:Y:S01]  /*36c0*/  MUFU.RCP R113, R113 ;  /* 0x0000007100717308 */ /* 0x002e620000001000 */
[----:B0-----:R-:W-:-:S02]  /*36d0*/  FMUL.FTZ R111, R119, R122 ;  /* 0x0000007a776f7220 */ /* 0x001fc40000410000 */
[----:B------:R-:W-:Y:S02]  /*36e0*/  FADD.FTZ R119, R120, -R119 ;  /* 0x8000007778777221 */ /* 0x000fe40000010000 */
[----:B------:R-:W-:Y:S02]  /*36f0*/  FFMA.FTZ R111, R62, R120, R111 ;  /* 0x000000783e6f7223 */ /* 0x000fe4000001006f */
[----:B------:R-:W-:Y:S02]  /*3700*/  FMUL.FTZ R119, R119, R119 ;  /* 0x0000007777777220 */ /* 0x000fe40000410000 */
[----:B--2---:R-:W-:Y:S01]  /*3710*/  FADD.FTZ R109, R60, R61 ;  /* 0x0000003d3c6d7221 */ /* 0x004fe20000010000 */
[----:B------:R-:W-:Y:S01]  /*3720*/  MOV R61, c[0x0][0x1e0] ;  /* 0x00007800003d7a02 */ /* 0x000fe20000000f00 */
[----:B------:R-:W-:Y:S02]  /*3730*/  FMUL.FTZ R116, R118, R111 ;  /* 0x0000006f76747220 */ /* 0x000fe40000410000 */
[----:B------:R-:W-:-:S02]  /*3740*/  FFMA.FTZ R109, R110, R121, R109 ;  /* 0x000000796e6d7223 */ /* 0x000fc4000001006d */
[----:B------:R-:W-:Y:S01]  /*3750*/  FMUL.FTZ R119, R62, R119 ;  /* 0x000000773e777220 */ /* 0x000fe20000410000 */
[----:B------:R-:W0:Y:S03]  /*3760*/  SHFL.DOWN PT, R115, R116, 0x1, 0x1f ;  /* 0x08201f0074737f89 */ /* 0x000e2600000e0000 */
[----:B------:R-:W-:Y:S01]  /*3770*/  FMUL.FTZ R122, R119, R122 ;  /* 0x0000007a777a7220 */ /* 0x000fe20000410000 */
[----:B------:R-:W2:Y:S01]  /*3780*/  SHFL.DOWN PT, R60, R109, 0x2, 0x1f ;  /* 0x08401f006d3c7f89 */ /* 0x000ea200000e0000 */
[----:B0-----:R-:W-:Y:S02]  /*3790*/  FMUL.FTZ R111, R115, R114 ;  /* 0x00000072736f7220 */ /* 0x001fe40000410000 */
[----:B------:R-:W-:Y:S02]  /*37a0*/  FADD.FTZ R115, R116, -R115 ;  /* 0x8000007374737221 */ /* 0x000fe40000010000 */
[----:B--2---:R-:W-:-:S02]  /*37b0*/  FADD.FTZ R119, R109, R60 ;  /* 0x0000003c6d777221 */ /* 0x004fc40000010000 */
[----:B------:R-:W-:Y:S02]  /*37c0*/  FMUL.FTZ R62, R115, R115 ;  /* 0x00000073733e7220 */ /* 0x000fe40000410000 */
[----:B------:R-:W-:Y:S02]  /*37d0*/  FFMA.FTZ R119, R118, R122, R119 ;  /* 0x0000007a76777223 */ /* 0x000fe40000010077 */
[C---:B------:R-:W-:Y:S02]  /*37e0*/  FFMA.FTZ R112, R117.reuse, R116, R111 ;  /* 0x0000007475707223 */ /* 0x040fe4000001006f */
[----:B------:R-:W-:Y:S01]  /*37f0*/  FMUL.FTZ R117, R117, R62 ;  /* 0x0000003e75757220 */ /* 0x000fe20000410000 */
[----:B------:R-:W0:Y:S01]  /*3800*/  SHFL.DOWN PT, R60, R119, 0x1, 0x1f ;  /* 0x08201f00773c7f89 */ /* 0x000e2200000e0000 */
[----:B-1----:R-:W-:Y:S02]  /*3810*/  FMUL.FTZ R111, R113, R112 ;  /* 0x00000070716f7220 */ /* 0x002fe40000410000 */
[----:B------:R-:W-:-:S04]  /*3820*/  FMUL.FTZ R117, R117, R114 ;  /* 0x0000007275757220 */ /* 0x000fc80000410000 */
[----:B------:R-:W1:Y:S01]  /*3830*/  SHFL.IDX PT, R111, R111, RZ, 0x1f ;  /* 0x00001fff6f6f7589 */ /* 0x000e6200000e0000 */
[----:B0-----:R-:W-:-:S04]  /*3840*/  FADD.FTZ R60, R119, R60 ;  /* 0x0000003c773c7221 */ /* 0x001fc80000010000 */
[----:B------:R-:W-:Y:S02]  /*3850*/  FFMA.FTZ R117, R113, R117, R60 ;  /* 0x0000007571757223 */ /* 0x000fe4000001003c */
[C---:B-1----:R-:W-:Y:S01]  /*3860*/  FMUL.FTZ R112, R111.reuse, R111 ;  /* 0x0000006f6f707220 */ /* 0x042fe20000410000 */
[----:B------:R-:W-:Y:S02]  /*3870*/  FSEL R108, R111, RZ, !P2 ;  /* 0x000000ff6f6c7208 */ /* 0x000fe40005000000 */
[----:B------:R-:W0:Y:S02]  /*3880*/  SHFL.IDX PT, R60, R117, RZ, 0x1f ;  /* 0x00001fff753c7589 */ /* 0x000e2400000e0000 */
[----:B------:R-:W-:Y:S02]  /*3890*/  FSEL R112, R112, RZ, P2 ;  /* 0x000000ff70707208 */ /* 0x000fe40001000000 */
[----:B------:R-:W-:-:S13]  /*38a0*/  LOP3.LUT P2, RZ, R63, 0x1f, R100, 0xf8, !PT ;  /* 0x0000001f3fff7812 */ /* 0x000fda000784f864 */
[----:B------:R-:W-:-:S04]  /*38b0*/  @!P2 IMAD.MOV.U32 R62, RZ, RZ, 0x4 ;  /* 0x00000004ff3ea424 */ /* 0x000fc800078e00ff */
[----:B------:R-:W-:-:S04]  /*38c0*/  @!P2 IMAD.WIDE R62, R105, R62, c[0x0][0x1a0] ;  /* 0x00006800693ea625 */ /* 0x000fc800078e023e */
[----:B0-----:R-:W-:Y:S01]  /*38d0*/  FFMA.FTZ R61, R60, R61, c[0x0][0x228] ;  /* 0x00008a003c3d7623 */ /* 0x001fe2000001003d */
[----:B------:R-:W-:Y:S01]  /*38e0*/  @!P2 MOV R60, 0x4 ;  /* 0x00000004003ca802 */ /* 0x000fe20000000f00 */
[----:B------:R0:W-:Y:S02]  /*38f0*/  @!P2 STG.E [R62.64], R111 ;  /* 0x0000006f3e00a986 */ /* 0x0001e4000c101904 */
[----:B------:R-:W-:Y:S02]  /*3900*/  FADD.FTZ R109, R61, R112 ;  /* 0x000000703d6d7221 */ /* 0x000fe40000010000 */
[----:B------:R-:W-:-:S04]  /*3910*/  @!P2 IMAD.WIDE R60, R105, R60, c[0x0][0x1a8] ;  /* 0x00006a00693ca625 */ /* 0x000fc800078e023c */
[----:B------:R-:W1:Y:S02]  /*3920*/  MUFU.RSQ R109, R109 ;  /* 0x0000006d006d7308 */ /* 0x000e640000001400 */
[----:B-1----:R0:W-:Y:S01]  /*3930*/  @!P2 STG.E [R60.64], R109 ;  /* 0x0000006d3c00a986 */ /* 0x0021e2000c101904 */
[----:B------:R-:W-:Y:S05]  /*3940*/  @!P1 BRA `(.L_x_36471) ;  /* 0x0000010000009947 */ /* 0x000fea0003800000 */
[----:B------:R-:W-:Y:S01]  /*3950*/  HFMA2.MMA R114, -RZ, RZ, 0, 9.5367431640625e-07 ;  /* 0x00000010ff727435 */ /* 0x000fe200000001ff */
[--C-:B0-----:R-:W-:Y:S02]  /*3960*/  FADD.FTZ R62, R25, -R108.reuse ;  /* 0x8000006c193e7221 */ /* 0x101fe40000010000 */
[--C-:B------:R-:W-:Y:S02]  /*3970*/  FADD.FTZ R60, R24, -R108.reuse ;  /* 0x8000006c183c7221 */ /* 0x100fe40000010000 */
[--C-:B------:R-:W-:Y:S02]  /*3980*/  FADD.FTZ R110, R26, -R108.reuse ;  /* 0x8000006c1a6e7221 */ /* 0x100fe40000010000 */
[----:B------:R-:W-:-:S02]  /*3990*/  FADD.FTZ R112, R27, -R108 ;  /* 0x8000006c1b707221 */ /* 0x000fc40000010000 */
[C---:B------:R-:W-:Y:S02]  /*39a0*/  FMUL.FTZ R61, R109.reuse, R62 ;  /* 0x0000003e6d3d7220 */ /* 0x040fe40000410000 */
[C---:B------:R-:W-:Y:S02]  /*39b0*/  FMUL.FTZ R60, R109.reuse, R60 ;  /* 0x0000003c6d3c7220 */ /* 0x040fe40000410000 */
[C---:B------:R-:W-:Y:S02]  /*39c0*/  FMUL.FTZ R62, R109.reuse, R110 ;  /* 0x0000006e6d3e7220 */ /* 0x040fe40000410000 */
[----:B------:R-:W-:Y:S02]  /*39d0*/  FMUL.FTZ R63, R109, R112 ;  /* 0x000000706d3f7220 */ /* 0x000fe40000410000 */
[C---:B------:R-:W-:Y:S01]  /*39e0*/  IMAD.WIDE.U32 R110, R107.reuse, R114, c[0x0][0x208] ;  /* 0x000082006b6e7625 */ /* 0x040fe200078e0072 */
[----:B------:R-:W-:-:S03]  /*39f0*/  IADD3 R107, R107, 0x100, RZ ;  /* 0x000001006b6b7810 */ /* 0x000fc60007ffe0ff */
[----:B------:R-:W-:Y:S02]  /*3a00*/  FFMA.FTZ R60, R101, R60, R98 ;  /* 0x0000003c653c7223 */ /* 0x000fe40000010062 */
[----:B------:R-:W-:Y:S02]  /*3a10*/  FFMA.FTZ R61, R99, R61, R84 ;  /* 0x0000003d633d7223 */ /* 0x000fe40000010054 */
[----:B------:R-:W-:Y:S02]  /*3a20*/  FFMA.FTZ R62, R14, R62, R13 ;  /* 0x0000003e0e3e7223 */ /* 0x000fe4000001000d */
[----:B------:R-:W-:-:S05]  /*3a30*/  FFMA.FTZ R63, R15, R63, R86 ;  /* 0x0000003f0f3f7223 */ /* 0x000fca0000010056 */
[----:B------:R0:W-:Y:S02]  /*3a40*/  STG.E.128 [R110.64], R60 ;  /* 0x0000003c6e007986 */ /* 0x0001e4000c101d04 */
.L_x_36471:
[----:B------:R-:W-:Y:S05]  /*3a50*/  BSYNC B0 ;  /* 0x0000000000007941 */ /* 0x000fea0003800000 */
.L_x_36470:
[----:B------:R-:W-:Y:S01]  /*3a60*/  ISETP.GE.U32.AND P2, PT, R106, 0x200, PT ;  /* 0x000002006a00780c */ /* 0x000fe20003f46070 */
[----:B------:R-:W-:-:S12]  /*3a70*/  BSSY B0, `(.L_x_36472) ;  /* 0x0000012000007945 */ /* 0x000fd80003800000 */
[----:B------:R-:W-:Y:S05]  /*3a80*/  @!P2 BRA `(.L_x_36473) ;  /* 0x000001000000a947 */ /* 0x000fea0003800000 */
[--C-:B0-----:R-:W-:Y:S01]  /*3a90*/  FADD.FTZ R62, R37, -R108.reuse ;  /* 0x8000006c253e7221 */ /* 0x101fe20000010000 */
[----:B------:R-:W-:Y:S01]  /*3aa0*/  MOV R114, 0x10 ;  /* 0x0000001000727802 */ /* 0x000fe20000000f00 */
[--C-:B------:R-:W-:Y:S02]  /*3ab0*/  FADD.FTZ R60, R36, -R108.reuse ;  /* 0x8000006c243c7221 */ /* 0x100fe40000010000 */
[--C-:B------:R-:W-:Y:S02]  /*3ac0*/  FADD.FTZ R110, R38, -R108.reuse ;  /* 0x8000006c266e7221 */ /* 0x100fe40000010000 */
[----:B------:R-:W-:Y:S02]  /*3ad0*/  FADD.FTZ R112, R39, -R108 ;  /* 0x8000006c27707221 */ /* 0x000fe40000010000 */
[C---:B------:R-:W-:Y:S02]  /*3ae0*/  FMUL.FTZ R61, R109.reuse, R62 ;  /* 0x0000003e6d3d7220 */ /* 0x040fe40000410000 */
[----:B------:R-:W-:-:S02]  /*3af0*/  FMUL.FTZ R60, R109, R60 ;  /* 0x0000003c6d3c7220 */ /* 0x000fc40000410000 */
        /* <DEDUP_REMOVED lines=9> */
.L_x_36473:
[----:B------:R-:W-:Y:S05]  /*3b90*/  BSYNC B0 ;  /* 0x0000000000007941 */ /* 0x000fea0003800000 */
.L_x_36472:
[----:B------:R-:W-:Y:S01]  /*3ba0*/  ISETP.GE.U32.AND P2, PT, R106, 0x300, PT ;  /* 0x000003006a00780c */ /* 0x000fe20003f46070 */
[----:B------:R-:W-:-:S12]  /*3bb0*/  BSSY B0, `(.L_x_36474) ;  /* 0x0000012000007945 */ /* 0x000fd80003800000 */
[----:B------:R-:W-:Y:S05]  /*3bc0*/  @!P2 BRA `(.L_x_36475) ;  /* 0x000001000000a947 */ /* 0x000fea0003800000 */
[----:B------:R-:W-:Y:S01]  /*3bd0*/  HFMA2.MMA R114, -RZ, RZ, 0, 9.5367431640625e-07 ;  /* 0x00000010ff727435 */ /* 0x000fe200000001ff */
[--C-:B0-----:R-:W-:Y:S02]  /*3be0*/  FADD.FTZ R62, R41, -R108.reuse ;  /* 0x8000006c293e7221 */ /* 0x101fe40000010000 */
        /* <DEDUP_REMOVED lines=14> */
.L_x_36475:
[----:B------:R-:W-:Y:S05]  /*3cd0*/  BSYNC B0 ;  /* 0x0000000000007941 */ /* 0x000fea0003800000 */
.L_x_36474:
        /* <DEDUP_REMOVED lines=19> */
.L_x_36477:
[----:B------:R-:W-:Y:S05]  /*3e10*/  BSYNC B0 ;  /* 0x0000000000007941 */ /* 0x000fea0003800000 */
.L_x_36476:
[----:B------:R-:W-:Y:S01]  /*3e20*/  ISETP.GE.U32.AND P2, PT, R106, 0x500, PT ;  /* 0x000005006a00780c */ /* 0x000fe20003f46070 */
[----:B------:R-:W-:-:S12]  /*3e30*/  BSSY B0, `(.L_x_36478) ;  /* 0x0000012000007945 */ /* 0x000fd80003800000 */
[----:B------:R-:W-:Y:S05]  /*3e40*/  @!P2 BRA `(.L_x_36479) ;  /* 0x000001000000a947 */ /* 0x000fea0003800000 */
[--C-:B0-----:R-:W-:Y:S02]  /*3e50*/  FADD.FTZ R62, R49, -R108.reuse ;  /* 0x8000006c313e7221 */ /* 0x101fe40000010000 */
[--C-:B------:R-:W-:Y:S02]  /*3e60*/  FADD.FTZ R60, R48, -R108.reuse ;  /* 0x8000006c303c7221 */ /* 0x100fe40000010000 */
[--C-:B------:R-:W-:Y:S02]  /*3e70*/  FADD.FTZ R110, R50, -R108.reuse ;  /* 0x8000006c326e7221 */ /* 0x100fe40000010000 */
[----:B------:R-:W-:Y:S02]  /*3e80*/  FADD.FTZ R112, R51, -R108 ;  /* 0x8000006c33707221 */ /* 0x000fe40000010000 */
[----:B------:R-:W-:Y:S02]  /*3e90*/  FMUL.FTZ R61, R109, R62 ;  /* 0x0000003e6d3d7220 */ /* 0x000fe40000410000 */
[----:B------:R-:W-:-:S02]  /*3ea0*/  IMAD.MOV.U32 R114, RZ, RZ, 0x10 ;  /* 0x00000010ff727424 */ /* 0x000fc400078e00ff */
        /* <DEDUP_REMOVED lines=10> */
.L_x_36479:
[----:B------:R-:W-:Y:S05]  /*3f50*/  BSYNC B0 ;  /* 0x0000000000007941 */ /* 0x000fea0003800000 */
.L_x_36478:
        /* <DEDUP_REMOVED lines=19> */
.L_x_36481:
[----:B------:R-:W-:Y:S05]  /*4090*/  BSYNC B0 ;  /* 0x0000000000007941 */ /* 0x000fea0003800000 */
.L_x_36480:
        /* <DEDUP_REMOVED lines=16> */
[----:B------:R-:W-:-:S05]  /*41a0*/  FFMA.FTZ R62, R83, R62, R0 ;  /* 0x0000003e533e7223 */ /* 0x000fca0000010000 */
[----:B------:R0:W-:Y:S02]  /*41b0*/  STG.E.128 [R108.64], R60 ;  /* 0x0000003c6c007986 */ /* 0x0001e4000c101d04 */
.L_x_36483:
[----:B------:R-:W-:Y:S05]  /*41c0*/  BSYNC B0 ;  /* 0x0000000000007941 */ /* 0x000fea0003800000 */
.L_x_36482:
[----:B------:R-:W-:Y:S02]  /*41d0*/  LOP3.LUT P2, RZ, R102, 0xff, RZ, 0xc0, !PT ;  /* 0x000000ff66ff7812 */ /* 0x000fe4000784c0ff */
[----:B------:R-:W-:Y:S02]  /*41e0*/  IADD3 R105, R105, c[0x0][0x160], RZ ;  /* 0x0000580069697a10 */ /* 0x000fe40007ffe0ff */
[----:B------:R-:W-:Y:S02]  /*41f0*/  SEL R102, RZ, 0x1, P2 ;  /* 0x00000001ff667807 */ /* 0x000fe40001000000 */
[----:B------:R-:W-:-:S13]  /*4200*/  ISETP.GE.AND P2, PT, R105, c[0x0][0x164], PT ;  /* 0x0000590069007a0c */ /* 0x000fda0003f46270 */
[----:B0-----:R-:W-:Y:S01]  /*4210*/  @P2 CALL.REL.NOINC `(.L_x_36484) ;  /* 0x0000001000002944 */ /* 0x001fe20003c00000 */
[----:B------:R-:W-:Y:S05]  /*4220*/  BRA `(.L_x_36485) ;  /* 0xffffccc000007947 */ /* 0x000fea000383ffff */
.L_x_36484:
[----:B------:R-:W-:Y:S05]  /*4230*/  EXIT ;  /* 0x000000000000794d */ /* 0x000fea0003800000 */
.L_x_36468:
[----:B------:R-:W-:Y:S01]  /*4240*/  HFMA2.MMA R112, -RZ, RZ, 0, 5.9604644775390625e-08 ;  /* 0x00000001ff707435 */ /* 0x000fe200000001ff */
[----:B------:R-:W-:Y:S02]  /*4250*/  MOV R110, 0x1f ;  /* 0x0000001f006e7802 */ /* 0x000fe40000000f00 */
[----:B------:R-:W-:Y:S02]  /*4260*/  MOV R111, 0xffffffff ;  /* 0xffffffff006f7802 */ /* 0x000fe40000000f00 */
[----:B------:R-:W-:Y:S02]  /*4270*/  MOV R62, 0x4290 ;  /* 0x00004290003e7802 */ /* 0x000fe40000000f00 */
[----:B------:R-:W-:Y:S05]  /*4280*/  CALL.REL.NOINC `($__internal_66_$__cuda_sm70_shflsync_bfly_p) ;  /* 0x0000076000007944 */ /* 0x000fea0003c00000 */
[----:B-1----:R-:W-:Y:S01]  /*4290*/  IMAD.MOV.U32 R60, RZ, RZ, R112 ;  /* 0x000000ffff3c7224 */ /* 0x002fe200078e0070 */
[----:B0-----:R-:W-:Y:S05]  /*42a0*/  BRA `(.L_x_36486) ;  /* 0xffffec7000007947 */ /* 0x001fea000383ffff */
.L_x_36469:
[----:B------:R-:W-:Y:S01]  /*42b0*/  HFMA2.MMA R112, -RZ, RZ, 0, 1.1920928955078125e-07 ;  /* 0x00000002ff707435 */ /* 0x000fe200000001ff */
[----:B------:R-:W-:Y:S02]  /*42c0*/  MOV R110, 0x1f ;  /* 0x0000001f006e7802 */ /* 0x000fe40000000f00 */
[----:B------:R-:W-:Y:S02]  /*42d0*/  MOV R111, 0xffffffff ;  /* 0xffffffff006f7802 */ /* 0x000fe40000000f00 */
[----:B------:R-:W-:-:S02]  /*42e0*/  MOV R62, 0x4300 ;  /* 0x00004300003e7802 */ /* 0x000fc40000000f00 */
[----:B------:R-:W-:Y:S05]  /*42f0*/  CALL.REL.NOINC `($__internal_66_$__cuda_sm70_shflsync_bfly_p) ;  /* 0x000006f000007944 */ /* 0x000fea0003c00000 */
[----:B01----:R-:W-:Y:S01]  /*4300*/  FADD.FTZ R61, R61, R112 ;  /* 0x000000703d3d7221 */ /* 0x003fe20000010000 */
[----:B------:R-:W-:Y:S01]  /*4310*/  HFMA2.MMA R112, -RZ, RZ, 0, 2.384185791015625e-07 ;  /* 0x00000004ff707435 */ /* 0x000fe200000001ff */
[----:B------:R-:W-:Y:S01]  /*4320*/  MOV R110, 0x1f ;  /* 0x0000001f006e7802 */ /* 0x000fe20000000f00 */
[----:B------:R-:W-:Y:S01]  /*4330*/  IMAD.MOV.U32 R111, RZ, RZ, -0x1 ;  /* 0xffffffffff6f7424 */ /* 0x000fe200078e00ff */
[----:B------:R-:W-:-:S03]  /*4340*/  MOV R62, 0x4360 ;  /* 0x00004360003e7802 */ /* 0x000fc60000000f00 */
[----:B------:R-:W-:Y:S05]  /*4350*/  CALL.REL.NOINC `($__internal_66_$__cuda_sm70_shflsync_bfly_p) ;  /* 0x0000069000007944 */ /* 0x000fea0003c00000 */
[----:B01----:R-:W-:Y:S01]  /*4360*/  FADD.FTZ R61, R61, R112 ;  /* 0x000000703d3d7221 */ /* 0x003fe20000010000 */
[----:B------:R-:W-:Y:S01]  /*4370*/  HFMA2.MMA R112, -RZ, RZ, 0, 4.76837158203125e-07 ;  /* 0x00000008ff707435 */ /* 0x000fe200000001ff */
[----:B------:R-:W-:-:S02]  /*4380*/  MOV R110, 0x1f ;  /* 0x0000001f006e7802 */ /* 0x000fc40000000f00 */
[----:B------:R-:W-:Y:S02]  /*4390*/  MOV R111, 0xffffffff ;  /* 0xffffffff006f7802 */ /* 0x000fe40000000f00 */
[----:B------:R-:W-:Y:S02]  /*43a0*/  MOV R62, 0x43c0 ;  /* 0x000043c0003e7802 */ /* 0x000fe40000000f00 */
[----:B------:R-:W-:Y:S05]  /*43b0*/  CALL.REL.NOINC `($__internal_66_$__cuda_sm70_shflsync_bfly_p) ;  /* 0x0000063000007944 */ /* 0x000fea0003c00000 */
[----:B01----:R-:W-:Y:S01]  /*43c0*/  FADD.FTZ R61, R61, R112 ;  /* 0x000000703d3d7221 */ /* 0x003fe20000010000 */
[----:B------:R-:W-:Y:S01]  /*43d0*/  HFMA2.MMA R112, -RZ, RZ, 0, 9.5367431640625e-07 ;  /* 0x00000010ff707435 */ /* 0x000fe200000001ff */
[----:B------:R-:W-:Y:S01]  /*43e0*/  MOV R110, 0x1f ;  /* 0x0000001f006e7802 */ /* 0x000fe20000000f00 */
[----:B------:R-:W-:Y:S01]  /*43f0*/  IMAD.MOV.U32 R111, RZ, RZ, -0x1 ;  /* 0xffffffffff6f7424 */ /* 0x000fe200078e00ff */
[----:B------:R-:W-:-:S03]  /*4400*/  MOV R62, 0x4420 ;  /* 0x00004420003e7802 */ /* 0x000fc60000000f00 */
[----:B------:R-:W-:Y:S05]  /*4410*/  CALL.REL.NOINC `($__internal_66_$__cuda_sm70_shflsync_bfly_p) ;  /* 0x000005d000007944 */ /* 0x000fea0003c00000 */
[----:B01----:R-:W-:Y:S01]  /*4420*/  FADD.FTZ R61, R61, R112 ;  /* 0x000000703d3d7221 */ /* 0x003fe20000010000 */
[----:B------:R-:W-:Y:S01]  /*4430*/  P2R R111, PR, RZ, 0x1 ;  /* 0x00000001ff6f7803 */ /* 0x000fe20000000000 */
        /* <DEDUP_REMOVED lines=9> */
[----:B------:R-:W-:Y:S01]  /*44d0*/  FFMA.FTZ R61, R110, R110, R61 ;  /* 0x0000006e6e3d7223 */ /* 0x000fe2000001003d */
[----:B------:R-:W-:Y:S01]  /*44e0*/  MOV R110, 0x1f ;  /* 0x0000001f006e7802 */ /* 0x000fe20000000f00 */
        /* <DEDUP_REMOVED lines=12> */
[--C-:B------:R-:W-:Y:S01]  /*45b0*/  FADD.FTZ R62, R40, -R60.reuse ;  /* 0x8000003c283e7221 */ /* 0x100fe20000010000 */
[----:B------:R-:W-:Y:S01]  /*45c0*/  MOV R111, 0xffffffff ;  /* 0xffffffff006f7802 */ /* 0x000fe20000000f00 */
[----:B------:R-:W-:-:S02]  /*45d0*/  FADD.FTZ R63, R41, -R60 ;  /* 0x8000003c293f7221 */ /* 0x000fc40000010000 */
        /* <DEDUP_REMOVED lines=36> */
[----:B------:R-:W-:Y:S01]  /*4820*/  @P6 FFMA.FTZ R61, R63, R63, R62 ;  /* 0x0000003f3f3d6223 */ /* 0x000fe2000001003e */
[----:B------:R-:W-:Y:S02]  /*4830*/  MOV R62, 0x4850 ;  /* 0x00004850003e7802 */ /* 0x000fe40000000f00 */
[----:B------:R-:W-:Y:S05]  /*4840*/  CALL.REL.NOINC `($__internal_66_$__cuda_sm70_shflsync_bfly_p) ;  /* 0x000001a000007944 */ /* 0x000fea0003c00000 */
[----:B01----:R-:W-:Y:S01]  /*4850*/  FADD.FTZ R61, R61, R112 ;  /* 0x000000703d3d7221 */ /* 0x003fe20000010000 */
[----:B------:R-:W-:Y:S01]  /*4860*/  HFMA2.MMA R112, -RZ, RZ, 0, 1.1920928955078125e-07 ;  /* 0x00000002ff707435 */ /* 0x000fe200000001ff */
[----:B------:R-:W-:Y:S01]  /*4870*/  MOV R110, 0x1f ;  /* 0x0000001f006e7802 */ /* 0x000fe20000000f00 */
[----:B------:R-:W-:Y:S01]  /*4880*/  IMAD.MOV.U32 R111, RZ, RZ, -0x1 ;  /* 0xffffffffff6f7424 */ /* 0x000fe200078e00ff */
[----:B------:R-:W-:-:S03]  /*4890*/  MOV R62, 0x48b0 ;  /* 0x000048b0003e7802 */ /* 0x000fc60000000f00 */
[----:B------:R-:W-:Y:S05]  /*48a0*/  CALL.REL.NOINC `($__internal_66_$__cuda_sm70_shflsync_bfly_p) ;  /* 0x0000014000007944 */ /* 0x000fea0003c00000 */
[----:B01----:R-:W-:Y:S01]  /*48b0*/  FADD.FTZ R61, R61, R112 ;  /* 0x000000703d3d7221 */ /* 0x003fe20000010000 */
[----:B------:R-:W-:Y:S01]  /*48c0*/  HFMA2.MMA R112, -RZ, RZ, 0, 2.384185791015625e-07 ;  /* 0x00000004ff707435 */ /* 0x000fe200000001ff */
[----:B------:R-:W-:Y:S02]  /*48d0*/  MOV R110, 0x1f ;  /* 0x0000001f006e7802 */ /* 0x000fe40000000f00 */
[----:B------:R-:W-:Y:S02]  /*48e0*/  MOV R111, 0xffffffff ;  /* 0xffffffff006f7802 */ /* 0x000fe40000000f00 */
[----:B------:R-:W-:-:S02]  /*48f0*/  MOV R62, 0x4910 ;  /* 0x00004910003e7802 */ /* 0x000fc40000000f00 */
[----:B------:R-:W-:Y:S05]  /*4900*/  CALL.REL.NOINC `($__internal_66_$__cuda_sm70_shflsync_bfly_p) ;  /* 0x000000e000007944 */ /* 0x000fea0003c00000 */
[----:B01----:R-:W-:Y:S01]  /*4910*/  FADD.FTZ R61, R61, R112 ;  /* 0x000000703d3d7221 */ /* 0x003fe20000010000 */
[----:B------:R-:W-:Y:S01]  /*4920*/  HFMA2.MMA R112, -RZ, RZ, 0, 4.76837158203125e-07 ;  /* 0x00000008ff707435 */ /* 0x000fe200000001ff */
[----:B------:R-:W-:Y:S01]  /*4930*/  MOV R110, 0x1f ;  /* 0x0000001f006e7802 */ /* 0x000fe20000000f00 */
[----:B------:R-:W-:Y:S01]  /*4940*/  IMAD.MOV.U32 R111, RZ, RZ, -0x1 ;  /* 0xffffffffff6f7424 */ /* 0x000fe200078e00ff */
[----:B------:R-:W-:-:S03]  /*4950*/  MOV R62, 0x4970 ;  /* 0x00004970003e7802 */ /* 0x000fc60000000f00 */
[----:B------:R-:W-:Y:S05]  /*4960*/  CALL.REL.NOINC `($__internal_66_$__cuda_sm70_shflsync_bfly_p) ;  /* 0x0000008000007944 */ /* 0x000fea0003c00000 */
[----:B-1----:R-:W-:Y:S01]  /*4970*/  FADD.FTZ R109, R61, R112 ;  /* 0x000000703d6d7221 */ /* 0x002fe20000010000 */
[----:B------:R-:W-:Y:S01]  /*4980*/  HFMA2.MMA R112, -RZ, RZ, 0, 9.5367431640625e-07 ;  /* 0x00000010ff707435 */ /* 0x000fe200000001ff */
[----:B0-----:R-:W-:-:S02]  /*4990*/  MOV R110, 0x1f ;  /* 0x0000001f006e7802 */ /* 0x001fc40000000f00 */
[----:B------:R-:W-:Y:S02]  /*49a0*/  MOV R111, 0xffffffff ;  /* 0xffffffff006f7802 */ /* 0x000fe40000000f00 */
[----:B------:R-:W-:Y:S02]  /*49b0*/  MOV R61, R109 ;  /* 0x0000006d003d7202 */ /* 0x000fe40000000f00 */
[----:B------:R-:W-:Y:S02]  /*49c0*/  MOV R62, 0x49e0 ;  /* 0x000049e0003e7802 */ /* 0x000fe40000000f00 */
[----:B------:R-:W-:Y:S05]  /*49d0*/  CALL.REL.NOINC `($__internal_66_$__cuda_sm70_shflsync_bfly_p) ;  /* 0x0000001000007944 */ /* 0x000fea0003c00000 */
[----:B01----:R-:W-:Y:S05]  /*49e0*/  BRA `(.L_x_36487) ;  /* 0xffffea3000007947 */ /* 0x003fea000383ffff */
        .weak           $__internal_66_$__cuda_sm70_shflsync_bfly_p
        .type           $__internal_66_$__cuda_sm70_shflsync_bfly_p,@function
        .size           $__internal_66_$__cuda_sm70_shflsync_bfly_p,(.L_x_41094 - $__internal_66_$__cuda_sm70_shflsync_bfly_p)
$__internal_66_$__cuda_sm70_shflsync_bfly_p:
[----:B------:R-:W-:Y:S01]  /*49f0*/  HFMA2.MMA R63, -RZ, RZ, 0, 0 ;  /* 0x00000000ff3f7435 */ /* 0x000fe200000001ff */
[----:B------:R-:W-:Y:S04]  /*4a00*/  WARPSYNC R111 ;  /* 0x0000006f00007348 */ /* 0x000fe80003800000 */
[----:B------:R0:W1:Y:S01]  /*4a10*/  SHFL.BFLY PT, R112, R61, R112, R110 ;  /* 0x0c0000703d707389 */ /* 0x00006200000e006e */
[----:B------:R-:W-:Y:S05]  /*4a20*/  RET.REL.NODEC R62 `(_ZN10layer_norm31ln_parallel_residual_fwd_kernelINS_13Kernel_traitsI6__halfffffjLj7168ELj1ELj1ELj8ELj16ENS_18Kernel_traits_baseILj7168ES2_ffffjLj256EEEEELb0ELb1ELb0EEEvNS_9FwdParamsE) ;  /* 0xffffb5d03e007950 */ /* 0x000fea0003c3ffff */
.L_x_36488:
        /* <DEDUP_REMOVED lines=13> */
.L_x_41094:


//--------------------- .text._ZN10layer_norm31ln_parallel_residual_fwd_kernelINS_13Kernel_traitsI6__halfffffjLj7168ELj1ELj1ELj8ELj16ENS_18Kernel_traits_baseILj7168ES2_ffffjLj256EEEEELb0ELb1ELb1EEEvNS_9FwdParamsE --------------------------
	.section	.text._ZN10layer_norm31ln_parallel_residual_fwd_kernelINS_13Kernel_traitsI6__halfffffjLj7168ELj1ELj1ELj8ELj16ENS_18Kernel_traits_baseILj7168ES2_ffffjLj256EEEEELb0ELb1ELb1EEEvNS_9FwdParamsE,"ax",@progbits
	.sectioninfo	@"SHI_REGISTERS=125"
	.align	128
        .global         _ZN10layer_norm31ln_parallel_residual_fwd_kernelINS_13Kernel_traitsI6__halfffffjLj7168ELj1ELj1ELj8ELj16ENS_18Kernel_traits_baseILj7168ES2_ffffjLj256EEEEELb0ELb1ELb1EEEvNS_9FwdParamsE
        .type           _ZN10layer_norm31ln_parallel_residual_fwd_kernelINS_13Kernel_traitsI6__halfffffjLj7168ELj1ELj1ELj8ELj16ENS_18Kernel_traits_baseILj7168ES2_ffffjLj256EEEEELb0ELb1ELb1EEEvNS_9FwdParamsE,@function
        .size           _ZN10layer_norm31ln_parallel_residual_fwd_kernelINS_13Kernel_traitsI6__halfffffjLj7168ELj1ELj1ELj8ELj16ENS_18Kernel_traits_baseILj7168ES2_ffffjLj256EEEEELb0ELb1ELb1EEEvNS_9FwdParamsE,(.L_x_41095 - _ZN10layer_norm31ln_parallel_residual_fwd_kernelINS_13Kernel_traitsI6__halfffffjLj7168ELj1ELj1ELj8ELj16ENS_18Kernel_traits_baseILj7168ES2_ffffjLj256EEEEELb0ELb1ELb1EEEvNS_9FwdParamsE)
        .other          _ZN10layer_norm31ln_parallel_residual_fwd_kernelINS_13Kernel_traitsI6__halfffffjLj7168ELj1ELj1ELj8ELj16ENS_18Kernel_traits_baseILj7168ES2_ffffjLj256EEEEELb0ELb1ELb1EEEvNS_9FwdParamsE,@"STO_CUDA_ENTRY STV_DEFAULT"
_ZN10layer_norm31ln_parallel_residual_fwd_kernelINS_13Kernel_traitsI6__halfffffjLj7168ELj1ELj1ELj8ELj16ENS_18Kernel_traits_baseILj7168ES2_ffffjLj256EEEEELb0ELb1ELb1EEEvNS_9FwdParamsE:
.text._ZN10layer_norm31ln_parallel_residual_fwd_kernelINS_13Kernel_traitsI6__halfffffjLj7168ELj1ELj1ELj8ELj16ENS_18Kernel_traits_baseILj7168ES2_ffffjLj256EEEEELb0ELb1ELb1EEEvNS_9FwdParamsE:
[----:B------:R-:W-:Y:S02]  /*0000*/  MOV R1, c[0x0][0x28] ;  /* 0x00000a0000017a02 */ /* 0x000fe40000000f00 */
[----:B------:R-:W0:Y:S01]  /*0010*/  S2R R15, SR_TID.X ;  /* 0x00000000000f7919 */ /* 0x000e220000002100 */
[----:B------:R-:W-:Y:S01]  /*0020*/  ISETP.NE.U32.AND P1, PT, RZ, c[0x0][0x218], PT ;  /* 0x00008600ff007a0c */ /* 0x000fe20003f25070 */
[----:B------:R-:W-:Y:S01]  /*0030*/  ULDC.64 UR4, c[0x0][0x118] ;  /* 0x0000460000047ab9 */ /* 0x000fe20000000a00 */
[----:B------:R-:W1:Y:S02]  /*0040*/  S2UR UR6, SR_CTAID.X ;  /* 0x00000000000679c3 */ /* 0x000e640000002500 */
[----:B------:R-:W-:Y:S02]  /*0050*/  ISETP.NE.AND.EX P1, PT, RZ, c[0x0][0x21c], PT, P1 ;  /* 0x00008700ff007a0c */ /* 0x000fe40003f25310 */
[----:B0-----:R-:W-:-:S04]  /*0060*/  SHF.L.U32 R0, R15, 0x3, RZ ;  /* 0x000000030f007819 */ /* 0x001fc800000006ff */
[----:B------:R-:W-:-:S04]  /*0070*/  LOP3.LUT R0, R0, 0x7f8, RZ, 0xc0, !PT ;  /* 0x000007f800007812 */ /* 0x000fc800078ec0ff */
[----:B------:R-:W-:-:S04]  /*0080*/  IADD3 R4, P0, R0, c[0x0][0x218], RZ ;  /* 0x0000860000047a10 */ /* 0x000fc80007f1e0ff */
[----:B------:R-:W-:-:S05]  /*0090*/  IADD3.X R5, RZ, c[0x0][0x21c], RZ, P0, !PT ;  /* 0x00008700ff057a10 */ /* 0x000fca00007fe4ff */
[----:B------:R0:W5:Y:S04]  /*00a0*/  @P1 LDG.E.64 R12, [R4.64] ;  /* 0x00000004040c1981 */ /* 0x000168000c1e1b00 */
[----:B------:R0:W5:Y:S04]  /*00b0*/  @P1 LDG.E.64 R10, [R4.64+0x800] ;  /* 0x00080004040a1981 */ /* 0x000168000c1e1b00 */
[----:B------:R0:W5:Y:S04]  /*00c0*/  @P1 LDG.E.64 R8, [R4.64+0x1000] ;  /* 0x0010000404081981 */ /* 0x000168000c1e1b00 */
[----:B------:R0:W5:Y:S04]  /*00d0*/  @P1 LDG.E.64 R6, [R4.64+0x1800] ;  /* 0x0018000404061981 */ /* 0x000168000c1e1b00 */
[----:B------:R0:W5:Y:S01]  /*00e0*/  @P1 LDG.E.64 R20, [R4.64+0x2000] ;  /* 0x0020000404141981 */ /* 0x000162000c1e1b00 */
[----:B-1----:R-:W-:-:S02]  /*00f0*/  LEA.HI R105, R15, UR6, RZ, 0x18 ;  /* 0x000000060f697c11 */ /* 0x002fc4000f8fc0ff */
[----:B------:R-:W-:Y:S01]  /*0100*/  IADD3 R2, P2, R0, c[0x0][0x1b0], RZ ;  /* 0x00006c0000027a10 */ /* 0x000fe20007f5e0ff */
[----:B------:R0:W5:Y:S01]  /*0110*/  @P1 LDG.E.64 R18, [R4.64+0x2800] ;  /* 0x0028000404121981 */ /* 0x000162000c1e1b00 */
[----:B------:R-:W-:Y:S02]  /*0120*/  ISETP.GE.AND P0, PT, R105, c[0x0][0x164], PT ;  /* 0x0000590069007a0c */ /* 0x000fe40003f06270 */
[----:B------:R-:W-:Y:S01]  /*0130*/  IADD3.X R3, RZ, c[0x0][0x1b4], RZ, P2, !PT ;  /* 0x00006d00ff037a10 */ /* 0x000fe200017fe4ff */
[----:B------:R0:W5:Y:S10]  /*0140*/  @P1 LDG.E.64 R16, [R4.64+0x3000] ;  /* 0x0030000404101981 */ /* 0x000174000c1e1b00 */
[----:B------:R-:W-:Y:S05]  /*0150*/  @P0 EXIT ;  /* 0x000000000000094d */ /* 0x000fea0003800000 */
[----:B0-----:R0:W2:Y:S04]  /*0160*/  LDG.E.64 R102, [R2.64] ;  /* 0x0000000402667981 */ /* 0x0010a8000c1e1b00 */
[----:B------:R0:W3:Y:S04]  /*0170*/  LDG.E.64 R28, [R2.64+0x800] ;  /* 0x00080004021c7981 */ /* 0x0000e8000c1e1b00 */
[----:B------:R0:W4:Y:S04]  /*0180*/  LDG.E.64 R30, [R2.64+0x1000] ;  /* 0x00100004021e7981 */ /* 0x000128000c1e1b00 */
[----:B------:R0:W4:Y:S04]  /*0190*/  LDG.E.64 R32, [R2.64+0x1800] ;  /* 0x0018000402207981 */ /* 0x000128000c1e1b00 */
[----:B------:R0:W4:Y:S04]  /*01a0*/  LDG.E.64 R22, [R2.64+0x2000] ;  /* 0x0020000402167981 */ /* 0x000128000c1e1b00 */
[----:B------:R0:W4:Y:S04]  /*01b0*/  LDG.E.64 R26, [R2.64+0x2800] ;  /* 0x00280004021a7981 */ /* 0x000128000c1e1b00 */
[----:B------:R0:W4:Y:S01]  /*01c0*/  LDG.E.64 R24, [R2.64+0x3000] ;  /* 0x0030000402187981 */ /* 0x000122000c1e1b00 */
[----:B------:R-:W-:Y:S01]  /*01d0*/  MOV R0, c[0x0][0x180] ;  /* 0x0000600000007a02 */ /* 0x000fe20000000f00 */
[----:B-----5:R-:W-:Y:S01]  /*01e0*/  @!P1 CS2R R12, SRZ ;  /* 0x00000000000c9805 */ /* 0x020fe2000001ff00 */
[----:B------:R-:W-:Y:S01]  /*01f0*/  @!P1 CS2R R10, SRZ ;  /* 0x00000000000a9805 */ /* 0x000fe2000001ff00 */
[----:B------:R-:W-:Y:S01]  /*0200*/  @!P1 CS2R R8, SRZ ;  /* 0x0000000000089805 */ /* 0x000fe2000001ff00 */
[----:B------:R-:W-:Y:S01]  /*0210*/  @!P1 CS2R R6, SRZ ;  /* 0x0000000000069805 */ /* 0x000fe2000001ff00 */
[----:B------:R-:W-:Y:S01]  /*0220*/  @!P1 CS2R R20, SRZ ;  /* 0x0000000000149805 */ /* 0x000fe2000001ff00 */
[----:B------:R-:W-:Y:S01]  /*0230*/  @!P1 CS2R R18, SRZ ;  /* 0x0000000000129805 */ /* 0x000fe2000001ff00 */
[----:B------:R-:W-:Y:S01]  /*0240*/  @!P1 CS2R R16, SRZ ;  /* 0x0000000000109805 */ /* 0x000fe2000001ff00 */
[----:B------:R-:W-:Y:S01]  /*0250*/  LOP3.LUT P0, RZ, R0, c[0x0][0x178], RZ, 0xfc, !PT ;  /* 0x00005e0000ff7a12 */ /* 0x000fe2000780fcff */
[----:B------:R-:W-:Y:S01]  /*0260*/  HADD2.F32 R14, -RZ, R12.H0_H0 ;  /* 0x2000000cff0e7230 */ /* 0x000fe20000004100 */
[----:B------:R-:W-:Y:S01]  /*0270*/  MOV R0, c[0x0][0x184] ;  /* 0x0000610000007a02 */ /* 0x000fe20000000f00 */
[----:B------:R-:W-:Y:S01]  /*0280*/  HADD2.F32 R5, -RZ, R21.H0_H0 ;  /* 0x20000015ff057230 */ /* 0x000fe20000004100 */
[--C-:B------:R-:W-:Y:S01]  /*0290*/  SHF.R.U64 R67, R12, 0x10, R13.reuse ;  /* 0x000000100c437819 */ /* 0x100fe2000000120d */
[----:B------:R-:W-:Y:S01]  /*02a0*/  HADD2.F32 R12, -RZ, R10.H0_H0 ;  /* 0x2000000aff0c7230 */ /* 0x000fe20000004100 */
[----:B------:R-:W-:Y:S01]  /*02b0*/  SHF.R.U32.HI R68, RZ, 0x10, R13 ;  /* 0x00000010ff447819 */ /* 0x000fe2000001160d */
[----:B------:R-:W-:Y:S01]  /*02c0*/  HFMA2.MMA R81, -RZ, RZ, 0, 5.9604644775390625e-08 ;  /* 0x00000001ff517435 */ /* 0x000fe200000001ff */
[--C-:B------:R-:W-:Y:S01]  /*02d0*/  SHF.R.U64 R69, R10, 0x10, R11.reuse ;  /* 0x000000100a457819 */ /* 0x100fe2000000120b */
[----:B------:R-:W-:Y:S01]  /*02e0*/  HADD2.F32 R10, -RZ, R8.H0_H0 ;  /* 0x20000008ff0a7230 */ /* 0x000fe20000004100 */
[----:B------:R-:W-:Y:S01]  /*02f0*/  SHF.R.U32.HI R70, RZ, 0x10, R11 ;  /* 0x00000010ff467819 */ /* 0x000fe2000001160b */
[----:B------:R-:W-:Y:S01]  /*0300*/  HADD2.F32 R4, -RZ, R18.H0_H0 ;  /* 0x20000012ff047230 */ /* 0x000fe20000004100 */
[--C-:B------:R-:W-:Y:S01]  /*0310*/  SHF.R.U64 R71, R8, 0x10, R9.reuse ;  /* 0x0000001008477819 */ /* 0x100fe20000001209 */
[----:B------:R-:W-:Y:S01]  /*0320*/  HADD2.F32 R8, -RZ, R6.H0_H0 ;  /* 0x20000006ff087230 */ /* 0x000fe20000004100 */
[----:B------:R-:W-:Y:S01]  /*0330*/  SHF.R.U32.HI R72, RZ, 0x10, R9 ;  /* 0x00000010ff487819 */ /* 0x000fe20000011609 */
[----:B0-----:R-:W-:Y:S01]  /*0340*/  HADD2.F32 R3, -RZ, R19.H0_H0 ;  /* 0x20000013ff037230 */ /* 0x001fe20000004100 */
        /* <DEDUP_REMOVED lines=16> */
[----:B------:R-:W-:Y:S01]  /*0450*/  LOP3.LUT P0, RZ, R0, c[0x0][0x17c], RZ, 0xfc, P0 ;  /* 0x00005f0000ff7a12 */ /* 0x000fe2000000fcff */
[----:B------:R-:W-:Y:S01]  /*0460*/  HADD2.F32 R0, -RZ, R17.H0_H0 ;  /* 0x20000011ff007230 */ /* 0x000fe20000004100 */
[----:B------:R-:W-:Y:S01]  /*0470*/  LOP3.LUT R104, R15, 0x1f, RZ, 0xc0, !PT ;  /* 0x0000001f0f687812 */ /* 0x000fe200078ec0ff */
[----:B------:R-:W-:Y:S01]  /*0480*/  HADD2.F32 R69, -RZ, R69.H0_H0 ;  /* 0x20000045ff457230 */ /* 0x000fe20000004100 */
[----:B------:R-:W-:Y:S01]  /*0490*/  ULDC.U8 UR6, c[0x0][0x1f0] ;  /* 0x00007c0000067ab9 */ /* 0x000fe20000000000 */
        /* <DEDUP_REMOVED lines=10> */
[----:B------:R-:W-:Y:S01]  /*0540*/  HADD2.F32 R80, -RZ, R80.H0_H0 ;  /* 0x20000050ff507230 */ /* 0x000fe20000004100 */
[--C-:B--2---:R-:W-:Y:S01]  /*0550*/  SHF.R.U64 R101, R102, 0x10, R103.reuse ;  /* 0x0000001066657819 */ /* 0x104fe20000001267 */
[----:B------:R-:W-:Y:S01]  /*0560*/  HADD2.F32 R100, -RZ, R103.H0_H0 ;  /* 0x20000067ff647230 */ /* 0x000fe20000004100 */
[----:B------:R-:W-:Y:S01]  /*0570*/  SHF.R.U32.HI R99, RZ, 0x10, R103 ;  /* 0x00000010ff637819 */ /* 0x000fe20000011667 */
[----:B------:R-:W-:Y:S01]  /*0580*/  HADD2.F32 R102, -RZ, R102.H0_H0 ;  /* 0x20000066ff667230 */ /* 0x000fe20000004100 */
[--C-:B---3--:R-:W-:Y:S01]  /*0590*/  SHF.R.U64 R86, R28, 0x10, R29.reuse ;  /* 0x000000101c567819 */ /* 0x108fe2000000121d */
[----:B------:R-:W-:Y:S01]  /*05a0*/  HADD2.F32 R98, -RZ, R28.H0_H0 ;  /* 0x2000001cff627230 */ /* 0x000fe20000004100 */
[----:B------:R-:W-:Y:S01]  /*05b0*/  SHF.R.U32.HI R87, RZ, 0x10, R29 ;  /* 0x00000010ff577819 */ /* 0x000fe2000001161d */
[----:B------:R-:W-:Y:S01]  /*05c0*/  HADD2.F32 R16, -RZ, R29.H0_H0 ;  /* 0x2000001dff107230 */ /* 0x000fe20000004100 */
[--C-:B----4-:R-:W-:Y:S01]  /*05d0*/  SHF.R.U64 R88, R30, 0x10, R31.reuse ;  /* 0x000000101e587819 */ /* 0x110fe2000000121f */
        /* <DEDUP_REMOVED lines=19> */
[----:B------:R-:W-:Y:S01]  /*0710*/  SHF.R.U32.HI R103, RZ, 0x5, R15 ;  /* 0x00000005ff677819 */ /* 0x000fe2000001160f */
[----:B------:R-:W-:-:S02]  /*0720*/  HADD2.F32 R101, -RZ, R101.H0_H0 ;  /* 0x20000065ff657230 */ /* 0x000fc40000004100 */
[----:B------:R-:W-:Y:S01]  /*0730*/  HADD2.F32 R99, -RZ, R99.H0_H0 ;  /* 0x20000063ff637230 */ /* 0x000fe20000004100 */
[----:B------:R-:W-:Y:S01]  /*0740*/  LOP3.LUT R103, R103, 0x7, RZ, 0xc0, !PT ;  /* 0x0000000767677812 */ /* 0x000fe200078ec0ff */
        /* <DEDUP_REMOVED lines=12> */
.L_x_36604:
[----:B------:R-:W0:Y:S01]  /*0810*/  S2R R84, SR_TID.X ;  /* 0x0000000000547919 */ /* 0x000e220000002100 */
[----:B------:R-:W-:Y:S01]  /*0820*/  ISETP.NE.U32.AND P1, PT, RZ, c[0x0][0x178], PT ;  /* 0x00005e00ff007a0c */ /* 0x000fe20003f25070 */
[----:B------:R-:W-:Y:S01]  /*0830*/  IMAD R24, R105, c[0x0][0x168], RZ ;  /* 0x00005a0069187a24 */ /* 0x000fe200078e02ff */
[----:B------:R-:W-:Y:S02]  /*0840*/  ISETP.NE.U32.AND P2, PT, RZ, c[0x0][0x180], PT ;  /* 0x00006000ff007a0c */ /* 0x000fe40003f45070 */
[----:B------:R-:W-:Y:S02]  /*0850*/  ISETP.NE.AND.EX P1, PT, RZ, c[0x0][0x17c], PT, P1 ;  /* 0x00005f00ff007a0c */ /* 0x000fe40003f25310 */
[----:B------:R-:W-:Y:S02]  /*0860*/  ISETP.NE.AND.EX P2, PT, RZ, c[0x0][0x184], PT, P2 ;  /* 0x00006100ff007a0c */ /* 0x000fe40003f45320 */
[----:B------:R-:W-:Y:S02]  /*0870*/  SHF.R.S32.HI R25, RZ, 0x1f, R24 ;  /* 0x0000001fff197819 */ /* 0x000fe40000011418 */
[----:B------:R-:W-:-:S02]  /*0880*/  MOV R85, 0x10 ;  /* 0x0000001000557802 */ /* 0x000fc40000000f00 */
        /* <DEDUP_REMOVED lines=19> */
.L_x_36490:
[----:B-----5:R-:W-:Y:S01]  /*09c0*/  FADD.FTZ R24, R32, R24 ;  /* 0x0000001820187221 */ /* 0x020fe20000010000 */
[----:B------:R-:W-:Y:S05]  /*09d0*/  BRA `(.L_x_36491) ;  /* 0x0000002000007947 */ /* 0x000fea0003800000 */
.L_x_36489:
[----:B0----5:R-:W-:-:S04]  /*09e0*/  FADD.FTZ R24, R28, R24 ;  /* 0x000000181c187221 */ /* 0x021fc80000010000 */
[----:B------:R-:W-:-:S05]  /*09f0*/  @P2 FADD.FTZ R24, R32, R24 ;  /* 0x0000001820182221 */ /* 0x000fca0000010000 */
.L_x_36491:
[----:B-----5:R-:W-:Y:S02]  /*0a00*/  MOV R36, R24 ;  /* 0x0000001800247202 */ /* 0x020fe40000000f00 */
.L_x_36492:
[----:B------:R-:W-:Y:S05]  /*0a10*/  @P3 BRA `(.L_x_36493) ;  /* 0x0000007000003947 */ /* 0x000fea0003800000 */
[----:B------:R-:W-:-:S04]  /*0a20*/  ISETP.NE.U32.AND P4, PT, RZ, c[0x0][0x180], PT ;  /* 0x00006000ff007a0c */ /* 0x000fc80003f85070 */
[----:B------:R-:W-:-:S13]  /*0a30*/  ISETP.NE.AND.EX P4, PT, RZ, c[0x0][0x184], PT, P4 ;  /* 0x00006100ff007a0c */ /* 0x000fda0003f85340 */
[----:B------:R-:W-:Y:S05]  /*0a40*/  @P4 BRA `(.L_x_36494) ;  /* 0x0000002000004947 */ /* 0x000fea0003800000 */
[----:B------:R-:W-:Y:S05]  /*0a50*/  @P0 BRA `(.L_x_36495) ;  /* 0x0000005000000947 */ /* 0x000fea0003800000 */
[----:B------:R-:W-:Y:S05]  /*0a60*/  BRA `(.L_x_36496) ;  /* 0x0000005000007947 */ /* 0x000fea0003800000 */
.L_x_36494:
[----:B-----5:R-:W-:Y:S01]  /*0a70*/  FADD.FTZ R25, R33, R25 ;  /* 0x0000001921197221 */ /* 0x020fe20000010000 */
[----:B------:R-:W-:Y:S05]  /*0a80*/  BRA `(.L_x_36495) ;  /* 0x0000002000007947 */ /* 0x000fea0003800000 */
.L_x_36493:
[----:B-----5:R-:W-:-:S04]  /*0a90*/  FADD.FTZ R25, R29, R25 ;  /* 0x000000191d197221 */ /* 0x020fc80000010000 */
[----:B------:R-:W-:-:S05]  /*0aa0*/  @P2 FADD.FTZ R25, R33, R25 ;  /* 0x0000001921192221 */ /* 0x000fca0000010000 */
.L_x_36495:
[----:B-----5:R-:W-:Y:S02]  /*0ab0*/  MOV R37, R25 ;  /* 0x0000001900257202 */ /* 0x020fe40000000f00 */
.L_x_36496:
[----:B------:R-:W-:Y:S05]  /*0ac0*/  @P3 BRA `(.L_x_36497) ;  /* 0x0000007000003947 */ /* 0x000fea0003800000 */
[----:B------:R-:W-:-:S04]  /*0ad0*/  ISETP.NE.U32.AND P4, PT, RZ, c[0x0][0x180], PT ;  /* 0x00006000ff007a0c */ /* 0x000fc80003f85070 */
[----:B------:R-:W-:-:S13]  /*0ae0*/  ISETP.NE.AND.EX P4, PT, RZ, c[0x0][0x184], PT, P4 ;  /* 0x00006100ff007a0c */ /* 0x000fda0003f85340 */
[----:B------:R-:W-:Y:S05]  /*0af0*/  @P4 BRA `(.L_x_36498) ;  /* 0x0000002000004947 */ /* 0x000fea0003800000 */
[----:B------:R-:W-:Y:S05]  /*0b00*/  @P0 BRA `(.L_x_36499) ;  /* 0x0000005000000947 */ /* 0x000fea0003800000 */
[----:B------:R-:W-:Y:S05]  /*0b10*/  BRA `(.L_x_36500) ;  /* 0x0000005000007947 */ /* 0x000fea0003800000 */
.L_x_36498:
[----:B-----5:R-:W-:Y:S01]  /*0b20*/  FADD.FTZ R26, R34, R26 ;  /* 0x0000001a221a7221 */ /* 0x020fe20000010000 */
[----:B------:R-:W-:Y:S05]  /*0b30*/  BRA `(.L_x_36499) ;  /* 0x0000002000007947 */ /* 0x000fea0003800000 */
.L_x_36497:
[----:B-----5:R-:W-:-:S04]  /*0b40*/  FADD.FTZ R26, R30, R26 ;  /* 0x0000001a1e1a7221 */ /* 0x020fc80000010000 */
[----:B------:R-:W-:-:S05]  /*0b50*/  @P2 FADD.FTZ R26, R34, R26 ;  /* 0x0000001a221a2221 */ /* 0x000fca0000010000 */
.L_x_36499:
[----:B-----5:R-:W-:Y:S02]  /*0b60*/  MOV R38, R26 ;  /* 0x0000001a00267202 */ /* 0x020fe40000000f00 */
.L_x_36500:
[----:B------:R-:W-:Y:S05]  /*0b70*/  @P3 BRA `(.L_x_36501) ;  /* 0x0000007000003947 */ /* 0x000fea0003800000 */
[----:B------:R-:W-:-:S04]  /*0b80*/  ISETP.NE.U32.AND P4, PT, RZ, c[0x0][0x180], PT ;  /* 0x00006000ff007a0c */ /* 0x000fc80003f85070 */
[----:B------:R-:W-:-:S13]  /*0b90*/  ISETP.NE.AND.EX P4, PT, RZ, c[0x0][0x184], PT, P4 ;  /* 0x00006100ff007a0c */ /* 0x000fda0003f85340 */
[----:B------:R-:W-:Y:S05]  /*0ba0*/  @P4 BRA `(.L_x_36502) ;  /* 0x0000002000004947 */ /* 0x000fea0003800000 */
[----:B------:R-:W-:Y:S05]  /*0bb0*/  @P0 BRA `(.L_x_36503) ;  /* 0x0000005000000947 */ /* 0x000fea0003800000 */
[----:B------:R-:W-:Y:S05]  /*0bc0*/  BRA `(.L_x_36504) ;  /* 0x0000005000007947 */ /* 0x000fea0003800000 */
.L_x_36502:
[----:B-----5:R-:W-:Y:S01]  /*0bd0*/  FADD.FTZ R27, R35, R27 ;  /* 0x0000001b231b7221 */ /* 0x020fe20000010000 */
[----:B------:R-:W-:Y:S05]  /*0be0*/  BRA `(.L_x_36503) ;  /* 0x0000002000007947 */ /* 0x000fea0003800000 */
.L_x_36501:
[----:B-----5:R-:W-:-:S04]  /*0bf0*/  FADD.FTZ R27, R31, R27 ;  /* 0x0000001b1f1b7221 */ /* 0x020fc80000010000 */
[----:B------:R-:W-:-:S05]  /*0c00*/  @P2 FADD.FTZ R27, R35, R27 ;  /* 0x0000001b231b2221 */ /* 0x000fca0000010000 */
.L_x_36503:
[----:B-----5:R-:W-:Y:S02]  /*0c10*/  MOV R39, R27 ;  /* 0x0000001b00277202 */ /* 0x020fe40000000f00 */
.L_x_36504:
[C---:B------:R-:W-:Y:S02]  /*0c20*/  @P0 LEA R44, P4, R112.reuse, c[0x0][0x188], 0x4 ;  /* 0x00006200702c0a11 */ /* 0x040fe400078820ff */
[C---:B------:R-:W-:Y:S02]  /*0c30*/  IADD3 R111, R112.reuse, 0x100, RZ ;  /* 0x00000100706f7810 */ /* 0x040fe40007ffe0ff */
[----:B------:R-:W-:Y:S02]  /*0c40*/  @P0 LEA.HI.X R45, R112, c[0x0][0x18c], RZ, 0x4, P4 ;  /* 0x00006300702d0a11 */ /* 0x000fe400020f24ff */
[C---:B------:R-:W-:Y:S02]  /*0c50*/  @P1 LEA R42, P4, R111.reuse, c[0x0][0x178], 0x4 ;  /* 0x00005e006f2a1a11 */ /* 0x040fe400078820ff */
[C---:B------:R-:W-:Y:S01]  /*0c60*/  @P2 LEA R40, P5, R111.reuse, c[0x0][0x180], 0x4 ;  /* 0x000060006f282a11 */ /* 0x040fe200078a20ff */
[----:B------:R0:W-:Y:S01]  /*0c70*/  @P0 STG.E.128 [R44.64], R36 ;  /* 0x000000242c000986 */ /* 0x0001e2000c101d04 */
[----:B------:R-:W-:-:S02]  /*0c80*/  @P1 LEA.HI.X R43, R111, c[0x0][0x17c], RZ, 0x4, P4 ;  /* 0x00005f006f2b1a11 */ /* 0x000fc400020f24ff */
[----:B------:R-:W-:-:S03]  /*0c90*/  @P2 LEA.HI.X R41, R111, c[0x0][0x184], RZ, 0x4, P5 ;  /* 0x000061006f292a11 */ /* 0x000fc600028f24ff */
[----:B-----5:R1:W5:Y:S04]  /*0ca0*/  @P1 LDG.E.128 R28, [R42.64] ;  /* 0x000000042a1c1981 */ /* 0x020368000c1e1d00 */
[----:B------:R1:W5:Y:S01]  /*0cb0*/  @P2 LDG.E.128 R32, [R40.64] ;  /* 0x0000000428202981 */ /* 0x000362000c1e1d00 */
[----:B0-----:R-:W-:-:S05]  /*0cc0*/  IMAD.WIDE.U32 R44, R111, R85, c[0x0][0x170] ;  /* 0x00005c006f2c7625 */ /* 0x001fca00078e0055 */
[----:B-1----:R0:W5:Y:S01]  /*0cd0*/  LDG.E.128 R40, [R44.64] ;  /* 0x000000042c287981 */ /* 0x002162000c1e1d00 */
[----:B------:R-:W-:Y:S05]  /*0ce0*/  @P3 BRA `(.L_x_36505) ;  /* 0x0000007000003947 */ /* 0x000fea0003800000 */
[----:B------:R-:W-:-:S04]  /*0cf0*/  ISETP.NE.U32.AND P4, PT, RZ, c[0x0][0x180], PT ;  /* 0x00006000ff007a0c */ /* 0x000fc80003f85070 */
[----:B------:R-:W-:-:S13]  /*0d00*/  ISETP.NE.AND.EX P4, PT, RZ, c[0x0][0x184], PT, P4 ;  /* 0x00006100ff007a0c */ /* 0x000fda0003f85340 */
[----:B------:R-:W-:Y:S05]  /*0d10*/  @P4 BRA `(.L_x_36506) ;  /* 0x0000002000004947 */ /* 0x000fea0003800000 */
[----:B------:R-:W-:Y:S05]  /*0d20*/  @P0 BRA `(.L_x_36507) ;  /* 0x0000005000000947 */ /* 0x000fea0003800000 */
[----:B------:R-:W-:Y:S05]  /*0d30*/  BRA `(.L_x_36508) ;  /* 0x0000005000007947 */ /* 0x000fea0003800000 */
.L_x_36506:
[----:B-----5:R-:W-:Y:S01]  /*0d40*/  FADD.FTZ R40, R32, R40 ;  /* 0x0000002820287221 */ /* 0x020fe20000010000 */
[----:B------:R-:W-:Y:S05]  /*0d50*/  BRA `(.L_x_36507) ;  /* 0x0000002000007947 */ /* 0x000fea0003800000 */
.L_x_36505:
[----:B-----5:R-:W-:-:S04]  /*0d60*/  FADD.FTZ R40, R28, R40 ;  /* 0x000000281c287221 */ /* 0x020fc80000010000 */
[----:B------:R-:W-:-:S05]  /*0d70*/  @P2 FADD.FTZ R40, R32, R40 ;  /* 0x0000002820282221 */ /* 0x000fca0000010000 */
.L_x_36507:
[----:B-----5:R-:W-:Y:S02]  /*0d80*/  MOV R36, R40 ;  /* 0x0000002800247202 */ /* 0x020fe40000000f00 */
.L_x_36508:
[----:B------:R-:W-:Y:S05]  /*0d90*/  @P3 BRA `(.L_x_36509) ;  /* 0x0000007000003947 */ /* 0x000fea0003800000 */
[----:B------:R-:W-:-:S04]  /*0da0*/  ISETP.NE.U32.AND P4, PT, RZ, c[0x0][0x180], PT ;  /* 0x00006000ff007a0c */ /* 0x000fc80003f85070 */
[----:B------:R-:W-:-:S13]  /*0db0*/  ISETP.NE.AND.EX P4, PT, RZ, c[0x0][0x184], PT, P4 ;  /* 0x00006100ff007a0c */ /* 0x000fda0003f85340 */
[----:B------:R-:W-:Y:S05]  /*0dc0*/  @P4 BRA `(.L_x_36510) ;  /* 0x0000002000004947 */ /* 0x000fea0003800000 */
[----:B------:R-:W-:Y:S05]  /*0dd0*/  @P0 BRA `(.L_x_36511) ;  /* 0x0000005000000947 */ /* 0x000fea0003800000 */
[----:B------:R-:W-:Y:S05]  /*0de0*/  BRA `(.L_x_36512) ;  /* 0x0000005000007947 */ /* 0x000fea0003800000 */
.L_x_36510:
[----:B-----5:R-:W-:Y:S01]  /*0df0*/  FADD.FTZ R41, R33, R41 ;  /* 0x0000002921297221 */ /* 0x020fe20000010000 */
[----:B------:R-:W-:Y:S05]  /*0e00*/  BRA `(.L_x_36511) ;  /* 0x0000002000007947 */ /* 0x000fea0003800000 */
.L_x_36509:
[----:B-----5:R-:W-:-:S04]  /*0e10*/  FADD.FTZ R41, R29, R41 ;  /* 0x000000291d297221 */ /* 0x020fc80000010000 */
[----:B------:R-:W-:-:S05]  /*0e20*/  @P2 FADD.FTZ R41, R33, R41 ;  /* 0x0000002921292221 */ /* 0x000fca0000010000 */
.L_x_36511:
[----:B-----5:R-:W-:Y:S02]  /*0e30*/  MOV R37, R41 ;  /* 0x0000002900257202 */ /* 0x020fe40000000f00 */
.L_x_36512:
[----:B------:R-:W-:Y:S05]  /*0e40*/  @P3 BRA `(.L_x_36513) ;  /* 0x0000007000003947 */ /* 0x000fea0003800000 */
[----:B------:R-:W-:-:S04]  /*0e50*/  ISETP.NE.U32.AND P4, PT, RZ, c[0x0][0x180], PT ;  /* 0x00006000ff007a0c */ /* 0x000fc80003f85070 */
[----:B------:R-:W-:-:S13]  /*0e60*/  ISETP.NE.AND.EX P4, PT, RZ, c[0x0][0x184], PT, P4 ;  /* 0x00006100ff007a0c */ /* 0x000fda0003f85340 */
[----:B------:R-:W-:Y:S05]  /*0e70*/  @P4 BRA `(.L_x_36514) ;  /* 0x0000002000004947 */ /* 0x000fea0003800000 */
[----:B------:R-:W-:Y:S05]  /*0e80*/  @P0 BRA `(.L_x_36515) ;  /* 0x0000005000000947 */ /* 0x000fea0003800000 */
[----:B------:R-:W-:Y:S05]  /*0e90*/  BRA `(.L_x_36516) ;  /* 0x0000005000007947 */ /* 0x000fea0003800000 */
.L_x_36514:
[----:B-----5:R-:W-:Y:S01]  /*0ea0*/  FADD.FTZ R42, R34, R42 ;  /* 0x0000002a222a7221 */ /* 0x020fe20000010000 */
[----:B------:R-:W-:Y:S05]  /*0eb0*/  BRA `(.L_x_36515) ;  /* 0x0000002000007947 */ /* 0x000fea0003800000 */
.L_x_36513:
[----:B-----5:R-:W-:-:S04]  /*0ec0*/  FADD.FTZ R42, R30, R42 ;  /* 0x0000002a1e2a7221 */ /* 0x020fc80000010000 */
[----:B------:R-:W-:-:S05]  /*0ed0*/  @P2 FADD.FTZ R42, R34, R42 ;  /* 0x0000002a222a2221 */ /* 0x000fca0000010000 */
.L_x_36515:
[----:B-----5:R-:W-:Y:S02]  /*0ee0*/  MOV R38, R42 ;  /* 0x0000002a00267202 */ /* 0x020fe40000000f00 */
.L_x_36516:
[----:B------:R-:W-:Y:S05]  /*0ef0*/  @P3 BRA `(.L_x_36517) ;  /* 0x0000007000003947 */ /* 0x000fea0003800000 */
[----:B------:R-:W-:-:S04]  /*0f00*/  ISETP.NE.U32.AND P4, PT, RZ, c[0x0][0x180], PT ;  /* 0x00006000ff007a0c */ /* 0x000fc80003f85070 */
[----:B------:R-:W-:-:S13]  /*0f10*/  ISETP.NE.AND.EX P4, PT, RZ, c[0x0][0x184], PT, P4 ;  /* 0x00006100ff007a0c */ /* 0x000fda0003f85340 */
[----:B------:R-:W-:Y:S05]  /*0f20*/  @P4 BRA `(.L_x_36518) ;  /* 0x0000002000004947 */ /* 0x000fea0003800000 */
[----:B------:R-:W-:Y:S05]  /*0f30*/  @P0 BRA `(.L_x_36519) ;  /* 0x0000005000000947 */ /* 0x000fea0003800000 */
[----:B------:R-:W-:Y:S05]  /*0f40*/  BRA `(.L_x_36520) ;  /* 0x0000005000007947 */ /* 0x000fea0003800000 */
.L_x_36518:
[----:B-----5:R-:W-:Y:S01]  /*0f50*/  FADD.FTZ R43, R35, R43 ;  /* 0x0000002b232b7221 */ /* 0x020fe20000010000 */
[----:B------:R-:W-:Y:S05]  /*0f60*/  BRA `(.L_x_36519) ;  /* 0x0000002000007947 */ /* 0x000fea0003800000 */
.L_x_36517:
[----:B-----5:R-:W-:-:S04]  /*0f70*/  FADD.FTZ R43, R31, R43 ;  /* 0x0000002b1f2b7221 */ /* 0x020fc80000010000 */
[----:B------:R-:W-:-:S05]  /*0f80*/  @P2 FADD.FTZ R43, R35, R43 ;  /* 0x0000002b232b2221 */ /* 0x000fca0000010000 */
.L_x_36519:
[----:B-----5:R-:W-:Y:S02]  /*0f90*/  MOV R39, R43 ;  /* 0x0000002b00277202 */ /* 0x020fe40000000f00 */
.L_x_36520:
[C---:B------:R-:W-:Y:S02]  /*0fa0*/  @P0 LEA R48, P4, R111.reuse, c[0x0][0x188], 0x4 ;  /* 0x000062006f300a11 */ /* 0x040fe400078820ff */
[----:B------:R-:W-:Y:S02]  /*0fb0*/  IADD3 R110, R112, 0x200, RZ ;  /* 0x00000200706e7810 */ /* 0x000fe40007ffe0ff */
[----:B------:R-:W-:Y:S02]  /*0fc0*/  @P0 LEA.HI.X R49, R111, c[0x0][0x18c], RZ, 0x4, P4 ;  /* 0x000063006f310a11 */ /* 0x000fe400020f24ff */
[C---:B------:R-:W-:Y:S02]  /*0fd0*/  @P1 LEA R46, P4, R110.reuse, c[0x0][0x178], 0x4 ;  /* 0x00005e006e2e1a11 */ /* 0x040fe400078820ff */
[C---:B0-----:R-:W-:Y:S01]  /*0fe0*/  @P2 LEA R44, P5, R110.reuse, c[0x0][0x180], 0x4 ;  /* 0x000060006e2c2a11 */ /* 0x041fe200078a20ff */
        /* <DEDUP_REMOVED lines=13> */
.L_x_36522:
[----:B-----5:R-:W-:Y:S01]  /*10c0*/  FADD.FTZ R44, R32, R44 ;  /* 0x0000002c202c7221 */ /* 0x020fe20000010000 */
[----:B------:R-:W-:Y:S05]  /*10d0*/  BRA `(.L_x_36523) ;  /* 0x0000002000007947 */ /* 0x000fea0003800000 */
.L_x_36521:
[----:B-----5:R-:W-:-:S04]  /*10e0*/  FADD.FTZ R44, R28, R44 ;  /* 0x0000002c1c2c7221 */ /* 0x020fc80000010000 */
[----:B------:R-:W-:-:S05]  /*10f0*/  @P2 FADD.FTZ R44, R32, R44 ;  /* 0x0000002c202c2221 */ /* 0x000fca0000010000 */
.L_x_36523:
[----:B-----5:R-:W-:Y:S02]  /*1100*/  MOV R36, R44 ;  /* 0x0000002c00247202 */ /* 0x020fe40000000f00 */
.L_x_36524:
[----:B------:R-:W-:Y:S05]  /*1110*/  @P3 BRA `(.L_x_36525) ;  /* 0x0000007000003947 */ /* 0x000fea0003800000 */
[----:B------:R-:W-:-:S04]  /*1120*/  ISETP.NE.U32.AND P4, PT, RZ, c[0x0][0x180], PT ;  /* 0x00006000ff007a0c */ /* 0x000fc80003f85070 */
[----:B------:R-:W-:-:S13]  /*1130*/  ISETP.NE.AND.EX P4, PT, RZ, c[0x0][0x184], PT, P4 ;  /* 0x00006100ff007a0c */ /* 0x000fda0003f85340 */
[----:B------:R-:W-:Y:S05]  /*1140*/  @P4 BRA `(.L_x_36526) ;  /* 0x0000002000004947 */ /* 0x000fea0003800000 */
[----:B------:R-:W-:Y:S05]  /*1150*/  @P0 BRA `(.L_x_36527) ;  /* 0x0000005000000947 */ /* 0x000fea0003800000 */
[----:B------:R-:W-:Y:S05]  /*1160*/  BRA `(.L_x_36528) ;  /* 0x0000005000007947 */ /* 0x000fea0003800000 */
.L_x_36526:
[----:B-----5:R-:W-:Y:S01]  /*1170*/  FADD.FTZ R45, R33, R45 ;  /* 0x0000002d212d7221 */ /* 0x020fe20000010000 */
[----:B------:R-:W-:Y:S05]  /*1180*/  BRA `(.L_x_36527) ;  /* 0x0000002000007947 */ /* 0x000fea0003800000 */
.L_x_36525:
[----:B-----5:R-:W-:-:S04]  /*1190*/  FADD.FTZ R45, R29, R45 ;  /* 0x0000002d1d2d7221 */ /* 0x020fc80000010000 */
[----:B------:R-:W-:-:S05]  /*11a0*/  @P2 FADD.FTZ R45, R33, R45 ;  /* 0x0000002d212d2221 */ /* 0x000fca0000010000 */
.L_x_36527:
[----:B-----5:R-:W-:Y:S02]  /*11b0*/  MOV R37, R45 ;  /* 0x0000002d00257202 */ /* 0x020fe40000000f00 */
.L_x_36528:
[----:B------:R-:W-:Y:S05]  /*11c0*/  @P3 BRA `(.L_x_36529) ;  /* 0x0000007000003947 */ /* 0x000fea0003800000 */
[----:B------:R-:W-:-:S04]  /*11d0*/  ISETP.NE.U32.AND P4, PT, RZ, c[0x0][0x180], PT ;  /* 0x00006000ff007a0c */ /* 0x000fc80003f85070 */
[----:B------:R-:W-:-:S13]  /*11e0*/  ISETP.NE.AND.EX P4, PT, RZ, c[0x0][0x184], PT, P4 ;  /* 0x00006100ff007a0c */ /* 0x000fda0003f85340 */
[----:B------:R-:W-:Y:S05]  /*11f0*/  @P4 BRA `(.L_x_36530) ;  /* 0x0000002000004947 */ /* 0x000fea0003800000 */
[----:B------:R-:W-:Y:S05]  /*1200*/  @P0 BRA `(.L_x_36531) ;  /* 0x0000005000000947 */ /* 0x000fea0003800000 */
[----:B------:R-:W-:Y:S05]  /*1210*/  BRA `(.L_x_36532) ;  /* 0x0000005000007947 */ /* 0x000fea0003800000 */
.L_x_36530:
[----:B-----5:R-:W-:Y:S01]  /*1220*/  FADD.FTZ R46, R34, R46 ;  /* 0x0000002e222e7221 */ /* 0x020fe20000010000 */
[----:B------:R-:W-:Y:S05]  /*1230*/  BRA `(.L_x_36531) ;  /* 0x0000002000007947 */ /* 0x000fea0003800000 */
.L_x_36529:
[----:B-----5:R-:W-:-:S04]  /*1240*/  FADD.FTZ R46, R30, R46 ;  /* 0x0000002e1e2e7221 */ /* 0x020fc80000010000 */
[----:B------:R-:W-:-:S05]  /*1250*/  @P2 FADD.FTZ R46, R34, R46 ;  /* 0x0000002e222e2221 */ /* 0x000fca0000010000 */
.L_x_36531:
[----:B-----5:R-:W-:Y:S02]  /*1260*/  MOV R38, R46 ;  /* 0x0000002e00267202 */ /* 0x020fe40000000f00 */
.L_x_36532:
[----:B------:R-:W-:Y:S05]  /*1270*/  @P3 BRA `(.L_x_36533) ;  /* 0x0000007000003947 */ /* 0x000fea0003800000 */
[----:B------:R-:W-:-:S04]  /*1280*/  ISETP.NE.U32.AND P4, PT, RZ, c[0x0][0x180], PT ;  /* 0x00006000ff007a0c */ /* 0x000fc80003f85070 */
[----:B------:R-:W-:-:S13]  /*1290*/  ISETP.NE.AND.EX P4, PT, RZ, c[0x0][0x184], PT, P4 ;  /* 0x00006100ff007a0c */ /* 0x000fda0003f85340 */
[----:B------:R-:W-:Y:S05]  /*12a0*/  @P4 BRA `(.L_x_36534) ;  /* 0x0000002000004947 */ /* 0x000fea0003800000 */
[----:B------:R-:W-:Y:S05]  /*12b0*/  @P0 BRA `(.L_x_36535) ;  /* 0x0000005000000947 */ /* 0x000fea0003800000 */
[----:B------:R-:W-:Y:S05]  /*12c0*/  BRA `(.L_x_36536) ;  /* 0x0000005000007947 */ /* 0x000fea0003800000 */
.L_x_36534:
[----:B-----5:R-:W-:Y:S01]  /*12d0*/  FADD.FTZ R47, R35, R47 ;  /* 0x0000002f232f7221 */ /* 0x020fe20000010000 */
[----:B------:R-:W-:Y:S05]  /*12e0*/  BRA `(.L_x_36535) ;  /* 0x0000002000007947 */ /* 0x000fea0003800000 */
.L_x_36533:
[----:B-----5:R-:W-:-:S04]  /*12f0*/  FADD.FTZ R47, R31, R47 ;  /* 0x0000002f1f2f7221 */ /* 0x020fc80000010000 */
[----:B------:R-:W-:-:S05]  /*1300*/  @P2 FADD.FTZ R47, R35, R47 ;  /* 0x0000002f232f2221 */ /* 0x000fca0000010000 */
.L_x_36535:
[----:B-----5:R-:W-:Y:S02]  /*1310*/  MOV R39, R47 ;  /* 0x0000002f00277202 */ /* 0x020fe40000000f00 */
.L_x_36536:
[----:B------:R-:W-:Y:S02]  /*1320*/  @P0 LEA R52, P4, R110, c[0x0][0x188], 0x4 ;  /* 0x000062006e340a11 */ /* 0x000fe400078820ff */
        /* <DEDUP_REMOVED lines=17> */
.L_x_36538:
[----:B-----5:R-:W-:Y:S01]  /*1440*/  FADD.FTZ R48, R32, R48 ;  /* 0x0000003020307221 */ /* 0x020fe20000010000 */
[----:B------:R-:W-:Y:S05]  /*1450*/  BRA `(.L_x_36539) ;  /* 0x0000002000007947 */ /* 0x000fea0003800000 */
.L_x_36537:
[----:B-----5:R-:W-:-:S04]  /*1460*/  FADD.FTZ R48, R28, R48 ;  /* 0x000000301c307221 */ /* 0x020fc80000010000 */
[----:B------:R-:W-:-:S05]  /*1470*/  @P2 FADD.FTZ R48, R32, R48 ;  /* 0x0000003020302221 */ /* 0x000fca0000010000 */
.L_x_36539:
[----:B-----5:R-:W-:Y:S02]  /*1480*/  MOV R36, R48 ;  /* 0x0000003000247202 */ /* 0x020fe40000000f00 */
.L_x_36540:
[----:B------:R-:W-:Y:S05]  /*1490*/  @P3 BRA `(.L_x_36541) ;  /* 0x0000007000003947 */ /* 0x000fea0003800000 */
[----:B------:R-:W-:-:S04]  /*14a0*/  ISETP.NE.U32.AND P4, PT, RZ, c[0x0][0x180], PT ;  /* 0x00006000ff007a0c */ /* 0x000fc80003f85070 */
[----:B------:R-:W-:-:S13]  /*14b0*/  ISETP.NE.AND.EX P4, PT, RZ, c[0x0][0x184], PT, P4 ;  /* 0x00006100ff007a0c */ /* 0x000fda0003f85340 */
[----:B------:R-:W-:Y:S05]  /*14c0*/  @P4 BRA `(.L_x_36542) ;  /* 0x0000002000004947 */ /* 0x000fea0003800000 */
[----:B------:R-:W-:Y:S05]  /*14d0*/  @P0 BRA `(.L_x_36543) ;  /* 0x0000005000000947 */ /* 0x000fea0003800000 */
[----:B------:R-:W-:Y:S05]  /*14e0*/  BRA `(.L_x_36544) ;  /* 0x0000005000007947 */ /* 0x000fea0003800000 */
.L_x_36542:
[----:B-----5:R-:W-:Y:S01]  /*14f0*/  FADD.FTZ R49, R33, R49 ;  /* 0x0000003121317221 */ /* 0x020fe20000010000 */
[----:B------:R-:W-:Y:S05]  /*1500*/  BRA `(.L_x_36543) ;  /* 0x0000002000007947 */ /* 0x000fea0003800000 */
.L_x_36541:
[----:B-----5:R-:W-:-:S04]  /*1510*/  FADD.FTZ R49, R29, R49 ;  /* 0x000000311d317221 */ /* 0x020fc80000010000 */
[----:B------:R-:W-:-:S05]  /*1520*/  @P2 FADD.FTZ R49, R33, R49 ;  /* 0x0000003121312221 */ /* 0x000fca0000010000 */
.L_x_36543:
[----:B-----5:R-:W-:Y:S02]  /*1530*/  MOV R37, R49 ;  /* 0x0000003100257202 */ /* 0x020fe40000000f00 */
.L_x_36544:
[----:B------:R-:W-:Y:S05]  /*1540*/  @P3 BRA `(.L_x_36545) ;  /* 0x0000007000003947 */ /* 0x000fea0003800000 */
[----:B------:R-:W-:-:S04]  /*1550*/  ISETP.NE.U32.AND P4, PT, RZ, c[0x0][0x180], PT ;  /* 0x00006000ff007a0c */ /* 0x000fc80003f85070 */
[----:B------:R-:W-:-:S13]  /*1560*/  ISETP.NE.AND.EX P4, PT, RZ, c[0x0][0x184], PT, P4 ;  /* 0x00006100ff007a0c */ /* 0x000fda0003f85340 */
[----:B------:R-:W-:Y:S05]  /*1570*/  @P4 BRA `(.L_x_36546) ;  /* 0x0000002000004947 */ /* 0x000fea0003800000 */
[----:B------:R-:W-:Y:S05]  /*1580*/  @P0 BRA `(.L_x_36547) ;  /* 0x0000005000000947 */ /* 0x000fea0003800000 */
[----:B------:R-:W-:Y:S05]  /*1590*/  BRA `(.L_x_36548) ;  /* 0x0000005000007947 */ /* 0x000fea0003800000 */
.L_x_36546:
[----:B-----5:R-:W-:Y:S01]  /*15a0*/  FADD.FTZ R50, R34, R50 ;  /* 0x0000003222327221 */ /* 0x020fe20000010000 */
[----:B------:R-:W-:Y:S05]  /*15b0*/  BRA `(.L_x_36547) ;  /* 0x0000002000007947 */ /* 0x000fea0003800000 */
.L_x_36545:
[----:B-----5:R-:W-:-:S04]  /*15c0*/  FADD.FTZ R50, R30, R50 ;  /* 0x000000321e327221 */ /* 0x020fc80000010000 */
[----:B------:R-:W-:-:S05]  /*15d0*/  @P2 FADD.FTZ R50, R34, R50 ;  /* 0x0000003222322221 */ /* 0x000fca0000010000 */
.L_x_36547:
[----:B-----5:R-:W-:Y:S02]  /*15e0*/  MOV R38, R50 ;  /* 0x0000003200267202 */ /* 0x020fe40000000f00 */
.L_x_36548:
[----:B------:R-:W-:Y:S05]  /*15f0*/  @P3 BRA `(.L_x_36549) ;  /* 0x0000007000003947 */ /* 0x000fea0003800000 */
[----:B------:R-:W-:-:S04]  /*1600*/  ISETP.NE.U32.AND P4, PT, RZ, c[0x0][0x180], PT ;  /* 0x00006000ff007a0c */ /* 0x000fc80003f85070 */
[----:B------:R-:W-:-:S13]  /*1610*/  ISETP.NE.AND.EX P4, PT, RZ, c[0x0][0x184], PT, P4 ;  /* 0x00006100ff007a0c */ /* 0x000fda0003f85340 */
[----:B------:R-:W-:Y:S05]  /*1620*/  @P4 BRA `(.L_x_36550) ;  /* 0x0000002000004947 */ /* 0x000fea0003800000 */
[----:B------:R-:W-:Y:S05]  /*1630*/  @P0 BRA `(.L_x_36551) ;  /* 0x0000005000000947 */ /* 0x000fea0003800000 */
[----:B------:R-:W-:Y:S05]  /*1640*/  BRA `(.L_x_36552) ;  /* 0x0000005000007947 */ /* 0x000fea0003800000 */
.L_x_36550:
[----:B-----5:R-:W-:Y:S01]  /*1650*/  FADD.FTZ R51, R35, R51 ;  /* 0x0000003323337221 */ /* 0x020fe20000010000 */
[----:B------:R-:W-:Y:S05]  /*1660*/  BRA `(.L_x_36551) ;  /* 0x0000002000007947 */ /* 0x000fea0003800000 */
.L_x_36549:
[----:B-----5:R-:W-:-:S04]  /*1670*/  FADD.FTZ R51, R31, R51 ;  /* 0x000000331f337221 */ /* 0x020fc80000010000 */
[----:B------:R-:W-:-:S05]  /*1680*/  @P2 FADD.FTZ R51, R35, R51 ;  /* 0x0000003323332221 */ /* 0x000fca0000010000 */
.L_x_36551:
[----:B-----5:R-:W-:Y:S02]  /*1690*/  MOV R39, R51 ;  /* 0x0000003300277202 */ /* 0x020fe40000000f00 */
.L_x_36552:
        /* <DEDUP_REMOVED lines=18> */
.L_x_36554:
[----:B-----5:R-:W-:Y:S01]  /*17c0*/  FADD.FTZ R52, R32, R52 ;  /* 0x0000003420347221 */ /* 0x020fe20000010000 */
[----:B------:R-:W-:Y:S05]  /*17d0*/  BRA `(.L_x_36555) ;  /* 0x0000002000007947 */ /* 0x000fea0003800000 */
.L_x_36553:
[----:B-----5:R-:W-:-:S04]  /*17e0*/  FADD.FTZ R52, R28, R52 ;  /* 0x000000341c347221 */ /* 0x020fc80000010000 */
[----:B------:R-:W-:-:S05]  /*17f0*/  @P2 FADD.FTZ R52, R32, R52 ;  /* 0x0000003420342221 */ /* 0x000fca0000010000 */
.L_x_36555:
[----:B-----5:R-:W-:Y:S02]  /*1800*/  MOV R36, R52 ;  /* 0x0000003400247202 */ /* 0x020fe40000000f00 */
.L_x_36556:
[----:B------:R-:W-:Y:S05]  /*1810*/  @P3 BRA `(.L_x_36557) ;  /* 0x0000007000003947 */ /* 0x000fea0003800000 */
[----:B------:R-:W-:-:S04]  /*1820*/  ISETP.NE.U32.AND P4, PT, RZ, c[0x0][0x180], PT ;  /* 0x00006000ff007a0c */ /* 0x000fc80003f85070 */
[----:B------:R-:W-:-:S13]  /*1830*/  ISETP.NE.AND.EX P4, PT, RZ, c[0x0][0x184], PT, P4 ;  /* 0x00006100ff007a0c */ /* 0x000fda0003f85340 */
[----:B------:R-:W-:Y:S05]  /*1840*/  @P4 BRA `(.L_x_36558) ;  /* 0x0000002000004947 */ /* 0x000fea0003800000 */
[----:B------:R-:W-:Y:S05]  /*1850*/  @P0 BRA `(.L_x_36559) ;  /* 0x0000005000000947 */ /* 0x000fea0003800000 */
[----:B------:R-:W-:Y:S05]  /*1860*/  BRA `(.L_x_36560) ;  /* 0x0000005000007947 */ /* 0x000fea0003800000 */
.L_x_36558:
[----:B-----5:R-:W-:Y:S01]  /*1870*/  FADD.FTZ R53, R33, R53 ;  /* 0x0000003521357221 */ /* 0x020fe20000010000 */
[----:B------:R-:W-:Y:S05]  /*1880*/  BRA `(.L_x_36559) ;  /* 0x0000002000007947 */ /* 0x000fea0003800000 */
.L_x_36557:
[----:B-----5:R-:W-:-:S04]  /*1890*/  FADD.FTZ R53, R29, R53 ;  /* 0x000000351d357221 */ /* 0x020fc80000010000 */
[----:B------:R-:W-:-:S05]  /*18a0*/  @P2 FADD.FTZ R53, R33, R53 ;  /* 0x0000003521352221 */ /* 0x000fca0000010000 */
.L_x_36559:
[----:B-----5:R-:W-:Y:S02]  /*18b0*/  MOV R37, R53 ;  /* 0x0000003500257202 */ /* 0x020fe40000000f00 */
.L_x_36560:
[----:B------:R-:W-:Y:S05]  /*18c0*/  @P3 BRA `(.L_x_36561) ;  /* 0x0000007000003947 */ /* 0x000fea0003800000 */
[----:B------:R-:W-:-:S04]  /*18d0*/  ISETP.NE.U32.AND P4, PT, RZ, c[0x0][0x180], PT ;  /* 0x00006000ff007a0c */ /* 0x000fc80003f85070 */
[----:B------:R-:W-:-:S13]  /*18e0*/  ISETP.NE.AND.EX P4, PT, RZ, c[0x0][0x184], PT, P4 ;  /* 0x00006100ff007a0c */ /* 0x000fda0003f85340 */
[----:B------:R-:W-:Y:S05]  /*18f0*/  @P4 BRA `(.L_x_36562) ;  /* 0x0000002000004947 */ /* 0x000fea0003800000 */
[----:B------:R-:W-:Y:S05]  /*1900*/  @P0 BRA `(.L_x_36563) ;  /* 0x0000005000000947 */ /* 0x000fea0003800000 */
[----:B------:R-:W-:Y:S05]  /*1910*/  BRA `(.L_x_36564) ;  /* 0x0000005000007947 */ /* 0x000fea0003800000 */
.L_x_36562:
[----:B-----5:R-:W-:Y:S01]  /*1920*/  FADD.FTZ R54, R34, R54 ;  /* 0x0000003622367221 */ /* 0x020fe20000010000 */
[----:B------:R-:W-:Y:S05]  /*1930*/  BRA `(.L_x_36563) ;  /* 0x0000002000007947 */ /* 0x000fea0003800000 */
.L_x_36561:
[----:B-----5:R-:W-:-:S04]  /*1940*/  FADD.FTZ R54, R30, R54 ;  /* 0x000000361e367221 */ /* 0x020fc80000010000 */
[----:B------:R-:W-:-:S05]  /*1950*/  @P2 FADD.FTZ R54, R34, R54 ;  /* 0x0000003622362221 */ /* 0x000fca0000010000 */
.L_x_36563:
[----:B-----5:R-:W-:Y:S02]  /*1960*/  MOV R38, R54 ;  /* 0x0000003600267202 */ /* 0x020fe40000000f00 */
.L_x_36564:
[----:B------:R-:W-:Y:S05]  /*1970*/  @P3 BRA `(.L_x_36565) ;  /* 0x0000007000003947 */ /* 0x000fea0003800000 */
[----:B------:R-:W-:-:S04]  /*1980*/  ISETP.NE.U32.AND P4, PT, RZ, c[0x0][0x180], PT ;  /* 0x00006000ff007a0c */ /* 0x000fc80003f85070 */
[----:B------:R-:W-:-:S13]  /*1990*/  ISETP.NE.AND.EX P4, PT, RZ, c[0x0][0x184], PT, P4 ;  /* 0x00006100ff007a0c */ /* 0x000fda0003f85340 */
[----:B------:R-:W-:Y:S05]  /*19a0*/  @P4 BRA `(.L_x_36566) ;  /* 0x0000002000004947 */ /* 0x000fea0003800000 */
[----:B------:R-:W-:Y:S05]  /*19b0*/  @P0 BRA `(.L_x_36567) ;  /* 0x0000005000000947 */ /* 0x000fea0003800000 */
[----:B------:R-:W-:Y:S05]  /*19c0*/  BRA `(.L_x_36568) ;  /* 0x0000005000007947 */ /* 0x000fea0003800000 */
.L_x_36566:
[----:B-----5:R-:W-:Y:S01]  /*19d0*/  FADD.FTZ R55, R35, R55 ;  /* 0x0000003723377221 */ /* 0x020fe20000010000 */
[----:B------:R-:W-:Y:S05]  /*19e0*/  BRA `(.L_x_36567) ;  /* 0x0000002000007947 */ /* 0x000fea0003800000 */
.L_x_36565:
[----:B-----5:R-:W-:-:S04]  /*19f0*/  FADD.FTZ R55, R31, R55 ;  /* 0x000000371f377221 */ /* 0x020fc80000010000 */
[----:B------:R-:W-:-:S05]  /*1a00*/  @P2 FADD.FTZ R55, R35, R55 ;  /* 0x0000003723372221 */ /* 0x000fca0000010000 */
.L_x_36567:
[----:B-----5:R-:W-:Y:S02]  /*1a10*/  MOV R39, R55 ;  /* 0x0000003700277202 */ /* 0x020fe40000000f00 */
.L_x_36568:
        /* <DEDUP_REMOVED lines=18> */
.L_x_36570:
[----:B-----5:R-:W-:Y:S01]  /*1b40*/  FADD.FTZ R56, R32, R56 ;  /* 0x0000003820387221 */ /* 0x020fe20000010000 */
[----:B------:R-:W-:Y:S05]  /*1b50*/  BRA `(.L_x_36571) ;  /* 0x0000002000007947 */ /* 0x000fea0003800000 */
.L_x_36569:
[----:B-----5:R-:W-:-:S04]  /*1b60*/  FADD.FTZ R56, R28, R56 ;  /* 0x000000381c387221 */ /* 0x020fc80000010000 */
[----:B------:R-:W-:-:S05]  /*1b70*/  @P2 FADD.FTZ R56, R32, R56 ;  /* 0x0000003820382221 */ /* 0x000fca0000010000 */
.L_x_36571:
[----:B-----5:R-:W-:Y:S02]  /*1b80*/  MOV R36, R56 ;  /* 0x0000003800247202 */ /* 0x020fe40000000f00 */
.L_x_36572:
[----:B------:R-:W-:Y:S05]  /*1b90*/  @P3 BRA `(.L_x_36573) ;  /* 0x0000007000003947 */ /* 0x000fea0003800000 */
[----:B------:R-:W-:-:S04]  /*1ba0*/  ISETP.NE.U32.AND P4, PT, RZ, c[0x0][0x180], PT ;  /* 0x00006000ff007a0c */ /* 0x000fc80003f85070 */
[----:B------:R-:W-:-:S13]  /*1bb0*/  ISETP.NE.AND.EX P4, PT, RZ, c[0x0][0x184], PT, P4 ;  /* 0x00006100ff007a0c */ /* 0x000fda0003f85340 */
[----:B------:R-:W-:Y:S05]  /*1bc0*/  @P4 BRA `(.L_x_36574) ;  /* 0x0000002000004947 */ /* 0x000fea0003800000 */
[----:B------:R-:W-:Y:S05]  /*1bd0*/  @P0 BRA `(.L_x_36575) ;  /* 0x0000005000000947 */ /* 0x000fea0003800000 */
[----:B------:R-:W-:Y:S05]  /*1be0*/  BRA `(.L_x_36576) ;  /* 0x0000005000007947 */ /* 0x000fea0003800000 */
.L_x_36574:
[----:B-----5:R-:W-:Y:S01]  /*1bf0*/  FADD.FTZ R57, R33, R57 ;  /* 0x0000003921397221 */ /* 0x020fe20000010000 */
[----:B------:R-:W-:Y:S05]  /*1c00*/  BRA `(.L_x_36575) ;  /* 0x0000002000007947 */ /* 0x000fea0003800000 */
.L_x_36573:
[----:B-----5:R-:W-:-:S04]  /*1c10*/  FADD.FTZ R57, R29, R57 ;  /* 0x000000391d397221 */ /* 0x020fc80000010000 */
[----:B------:R-:W-:-:S05]  /*1c20*/  @P2 FADD.FTZ R57, R33, R57 ;  /* 0x0000003921392221 */ /* 0x000fca0000010000 */
.L_x_36575:
[----:B-----5:R-:W-:Y:S02]  /*1c30*/  MOV R37, R57 ;  /* 0x0000003900257202 */ /* 0x020fe40000000f00 */
.L_x_36576:
[----:B------:R-:W-:Y:S05]  /*1c40*/  @P3 BRA `(.L_x_36577) ;  /* 0x0000007000003947 */ /* 0x000fea0003800000 */
[----:B------:R-:W-:-:S04]  /*1c50*/  ISETP.NE.U32.AND P4, PT, RZ, c[0x0][0x180], PT ;  /* 0x00006000ff007a0c */ /* 0x000fc80003f85070 */
[----:B------:R-:W-:-:S13]  /*1c60*/  ISETP.NE.AND.EX P4, PT, RZ, c[0x0][0x184], PT, P4 ;  /* 0x00006100ff007a0c */ /* 0x000fda0003f85340 */
[----:B------:R-:W-:Y:S05]  /*1c70*/  @P4 BRA `(.L_x_36578) ;  /* 0x0000002000004947 */ /* 0x000fea0003800000 */
[----:B------:R-:W-:Y:S05]  /*1c80*/  @P0 BRA `(.L_x_36579) ;  /* 0x0000005000000947 */ /* 0x000fea0003800000 */
[----:B------:R-:W-:Y:S05]  /*1c90*/  BRA `(.L_x_36580) ;  /* 0x0000005000007947 */ /* 0x000fea0003800000 */
.L_x_36578:
[----:B-----5:R-:W-:Y:S01]  /*1ca0*/  FADD.FTZ R58, R34, R58 ;  /* 0x0000003a223a7221 */ /* 0x020fe20000010000 */
[----:B------:R-:W-:Y:S05]  /*1cb0*/  BRA `(.L_x_36579) ;  /* 0x0000002000007947 */ /* 0x000fea0003800000 */
.L_x_36577:
[----:B-----5:R-:W-:-:S04]  /*1cc0*/  FADD.FTZ R58, R30, R58 ;  /* 0x0000003a1e3a7221 */ /* 0x020fc80000010000 */
[----:B------:R-:W-:-:S05]  /*1cd0*/  @P2 FADD.FTZ R58, R34, R58 ;  /* 0x0000003a223a2221 */ /* 0x000fca0000010000 */
.L_x_36579:
[----:B-----5:R-:W-:Y:S02]  /*1ce0*/  MOV R38, R58 ;  /* 0x0000003a00267202 */ /* 0x020fe40000000f00 */
.L_x_36580:
[----:B------:R-:W-:Y:S05]  /*1cf0*/  @P3 BRA `(.L_x_36581) ;  /* 0x0000007000003947 */ /* 0x000fea0003800000 */
[----:B------:R-:W-:-:S04]  /*1d00*/  ISETP.NE.U32.AND P4, PT, RZ, c[0x0][0x180], PT ;  /* 0x00006000ff007a0c */ /* 0x000fc80003f85070 */
[----:B------:R-:W-:-:S13]  /*1d10*/  ISETP.NE.AND.EX P4, PT, RZ, c[0x0][0x184], PT, P4 ;  /* 0x00006100ff007a0c */ /* 0x000fda0003f85340 */
[----:B------:R-:W-:Y:S05]  /*1d20*/  @P4 BRA `(.L_x_36582) ;  /* 0x0000002000004947 */ /* 0x000fea0003800000 */
[----:B------:R-:W-:Y:S05]  /*1d30*/  @P0 BRA `(.L_x_36583) ;  /* 0x0000005000000947 */ /* 0x000fea0003800000 */
[----:B------:R-:W-:Y:S05]  /*1d40*/  BRA `(.L_x_36584) ;  /* 0x0000005000007947 */ /* 0x000fea0003800000 */
.L_x_36582:
[----:B-----5:R-:W-:Y:S01]  /*1d50*/  FADD.FTZ R59, R35, R59 ;  /* 0x0000003b233b7221 */ /* 0x020fe20000010000 */
[----:B------:R-:W-:Y:S05]  /*1d60*/  BRA `(.L_x_36583) ;  /* 0x0000002000007947 */ /* 0x000fea0003800000 */
.L_x_36581:
[----:B-----5:R-:W-:-:S04]  /*1d70*/  FADD.FTZ R59, R31, R59 ;  /* 0x0000003b1f3b7221 */ /* 0x020fc80000010000 */
[----:B------:R-:W-:-:S05]  /*1d80*/  @P2 FADD.FTZ R59, R35, R59 ;  /* 0x0000003b233b2221 */ /* 0x000fca0000010000 */
.L_x_36583:
[----:B-----5:R-:W-:Y:S02]  /*1d90*/  MOV R39, R59 ;  /* 0x0000003b00277202 */ /* 0x020fe40000000f00 */
.L_x_36584:
        /* <DEDUP_REMOVED lines=18> */
.L_x_36586:
[----:B-----5:R-:W-:Y:S01]  /*1ec0*/  FADD.FTZ R60, R32, R60 ;  /* 0x0000003c203c7221 */ /* 0x020fe20000010000 */
[----:B------:R-:W-:Y:S05]  /*1ed0*/  BRA `(.L_x_36587) ;  /* 0x0000002000007947 */ /* 0x000fea0003800000 */
.L_x_36585:
[----:B-----5:R-:W-:-:S04]  /*1ee0*/  FADD.FTZ R60, R28, R60 ;  /* 0x0000003c1c3c7221 */ /* 0x020fc80000010000 */
[----:B------:R-:W-:-:S05]  /*1ef0*/  @P2 FADD.FTZ R60, R32, R60 ;  /* 0x0000003c203c2221 */ /* 0x000fca0000010000 */
.L_x_36587:
[----:B-----5:R-:W-:Y:S02]  /*1f00*/  MOV R36, R60 ;  /* 0x0000003c00247202 */ /* 0x020fe40000000f00 */
.L_x_36588:
[----:B------:R-:W-:Y:S05]  /*1f10*/  @P3 BRA `(.L_x_36589) ;  /* 0x0000007000003947 */ /* 0x000fea0003800000 */
[----:B------:R-:W-:-:S04]  /*1f20*/  ISETP.NE.U32.AND P1, PT, RZ, c[0x0][0x180], PT ;  /* 0x00006000ff007a0c */ /* 0x000fc80003f25070 */
[----:B------:R-:W-:-:S13]  /*1f30*/  ISETP.NE.AND.EX P1, PT, RZ, c[0x0][0x184], PT, P1 ;  /* 0x00006100ff007a0c */ /* 0x000fda0003f25310 */
[----:B------:R-:W-:Y:S05]  /*1f40*/  @P1 BRA `(.L_x_36590) ;  /* 0x0000002000001947 */ /* 0x000fea0003800000 */
[----:B------:R-:W-:Y:S05]  /*1f50*/  @P0 BRA `(.L_x_36591) ;  /* 0x0000005000000947 */ /* 0x000fea0003800000 */
[----:B------:R-:W-:Y:S05]  /*1f60*/  BRA `(.L_x_36592) ;  /* 0x0000005000007947 */ /* 0x000fea0003800000 */
.L_x_36590:
[----:B-----5:R-:W-:Y:S01]  /*1f70*/  FADD.FTZ R61, R33, R61 ;  /* 0x0000003d213d7221 */ /* 0x020fe20000010000 */
[----:B------:R-:W-:Y:S05]  /*1f80*/  BRA `(.L_x_36591) ;  /* 0x0000002000007947 */ /* 0x000fea0003800000 */
.L_x_36589:
[----:B-----5:R-:W-:-:S04]  /*1f90*/  FADD.FTZ R61, R29, R61 ;  /* 0x0000003d1d3d7221 */ /* 0x020fc80000010000 */
[----:B------:R-:W-:-:S05]  /*1fa0*/  @P2 FADD.FTZ R61, R33, R61 ;  /* 0x0000003d213d2221 */ /* 0x000fca0000010000 */
.L_x_36591:
[----:B-----5:R-:W-:Y:S02]  /*1fb0*/  MOV R37, R61 ;  /* 0x0000003d00257202 */ /* 0x020fe40000000f00 */
.L_x_36592:
[----:B------:R-:W-:Y:S05]  /*1fc0*/  @P3 BRA `(.L_x_36593) ;  /* 0x0000007000003947 */ /* 0x000fea0003800000 */
[----:B------:R-:W-:-:S04]  /*1fd0*/  ISETP.NE.U32.AND P1, PT, RZ, c[0x0][0x180], PT ;  /* 0x00006000ff007a0c */ /* 0x000fc80003f25070 */
[----:B------:R-:W-:-:S13]  /*1fe0*/  ISETP.NE.AND.EX P1, PT, RZ, c[0x0][0x184], PT, P1 ;  /* 0x00006100ff007a0c */ /* 0x000fda0003f25310 */
[----:B------:R-:W-:Y:S05]  /*1ff0*/  @P1 BRA `(.L_x_36594) ;  /* 0x0000002000001947 */ /* 0x000fea0003800000 */
[----:B------:R-:W-:Y:S05]  /*2000*/  @P0 BRA `(.L_x_36595) ;  /* 0x0000005000000947 */ /* 0x000fea0003800000 */
[----:B------:R-:W-:Y:S05]  /*2010*/  BRA `(.L_x_36596) ;  /* 0x0000005000007947 */ /* 0x000fea0003800000 */
.L_x_36594:
[----:B-----5:R-:W-:Y:S01]  /*2020*/  FADD.FTZ R62, R34, R62 ;  /* 0x0000003e223e7221 */ /* 0x020fe20000010000 */
[----:B------:R-:W-:Y:S05]  /*2030*/  BRA `(.L_x_36595) ;  /* 0x0000002000007947 */ /* 0x000fea0003800000 */
.L_x_36593:
[----:B-----5:R-:W-:-:S04]  /*2040*/  FADD.FTZ R62, R30, R62 ;  /* 0x0000003e1e3e7221 */ /* 0x020fc80000010000 */
[----:B------:R-:W-:-:S05]  /*2050*/  @P2 FADD.FTZ R62, R34, R62 ;  /* 0x0000003e223e2221 */ /* 0x000fca0000010000 */
.L_x_36595:
[----:B-----5:R-:W-:Y:S02]  /*2060*/  MOV R38, R62 ;  /* 0x0000003e00267202 */ /* 0x020fe40000000f00 */
.L_x_36596:
[----:B------:R-:W-:Y:S05]  /*2070*/  @P3 BRA `(.L_x_36597) ;  /* 0x0000007000003947 */ /* 0x000fea0003800000 */
[----:B------:R-:W-:-:S04]  /*2080*/  ISETP.NE.U32.AND P1, PT, RZ, c[0x0][0x180], PT ;  /* 0x00006000ff007a0c */ /* 0x000fc80003f25070 */
[----:B------:R-:W-:-:S13]  /*2090*/  ISETP.NE.AND.EX P1, PT, RZ, c[0x0][0x184], PT, P1 ;  /* 0x00006100ff007a0c */ /* 0x000fda0003f25310 */
[----:B------:R-:W-:Y:S05]  /*20a0*/  @P1 BRA `(.L_x_36598) ;  /* 0x0000002000001947 */ /* 0x000fea0003800000 */
[----:B------:R-:W-:Y:S05]  /*20b0*/  @P0 BRA `(.L_x_36599) ;  /* 0x0000005000000947 */ /* 0x000fea0003800000 */
[----:B------:R-:W-:Y:S05]  /*20c0*/  BRA `(.L_x_36600) ;  /* 0x0000005000007947 */ /* 0x000fea0003800000 */
.L_x_36598:
[----:B-----5:R-:W-:Y:S01]  /*20d0*/  FADD.FTZ R63, R35, R63 ;  /* 0x0000003f233f7221 */ /* 0x020fe20000010000 */
[----:B------:R-:W-:Y:S05]  /*20e0*/  BRA `(.L_x_36599) ;  /* 0x0000002000007947 */ /* 0x000fea0003800000 */
.L_x_36597:
[----:B-----5:R-:W-:-:S04]  /*20f0*/  FADD.FTZ R63, R31, R63 ;  /* 0x0000003f1f3f7221 */ /* 0x020fc80000010000 */
[----:B------:R-:W-:-:S05]  /*2100*/  @P2 FADD.FTZ R63, R35, R63 ;  /* 0x0000003f233f2221 */ /* 0x000fca0000010000 */
.L_x_36599:
[----:B-----5:R-:W-:Y:S02]  /*2110*/  MOV R39, R63 ;  /* 0x0000003f00277202 */ /* 0x020fe40000000f00 */
.L_x_36600:
[----:B0-----:R-:W-:Y:S01]  /*2120*/  FADD.FTZ R82, RZ, R24 ;  /* 0x00000018ff527221 */ /* 0x001fe20000010000 */
[----:B------:R-:W-:Y:S02]  /*2130*/  SHF.R.U32.HI R84, RZ, 0x5, R84 ;  /* 0x00000005ff547819 */ /* 0x000fe40000011654 */
[----:B------:R-:W-:Y:S01]  /*2140*/  ISETP.NE.AND P2, PT, R104, RZ, PT ;  /* 0x000000ff6800720c */ /* 0x000fe20003f45270 */
        /* <DEDUP_REMOVED lines=20> */
[----:B------:R-:W-:-:S03]  /*2290*/  @P0 LEA R82, P1, R107, c[0x0][0x188], 0x4 ;  /* 0x000062006b520a11 */ /* 0x000fc600078220ff */
[----:B------:R-:W-:Y:S01]  /*22a0*/  FADD.FTZ R114, R83, R56 ;  /* 0x0000003853727221 */ /* 0x000fe20000010000 */
[----:B------:R-:W-:Y:S02]  /*22b0*/  @P0 LEA.HI.X R83, R107, c[0x0][0x18c], RZ, 0x4, P1 ;  /* 0x000063006b530a11 */ /* 0x000fe400008f24ff */
[----:B------:R-:W-:Y:S01]  /*22c0*/  LOP3.LUT P1, RZ, R81, 0xff, RZ, 0xc0, !PT ;  /* 0x000000ff51ff7812 */ /* 0x000fe2000782c0ff */
[----:B------:R-:W-:Y:S02]  /*22d0*/  FADD.FTZ R85, R114, R57 ;  /* 0x0000003972557221 */ /* 0x000fe40000010000 */
[----:B------:R0:W-:Y:S02]  /*22e0*/  @P0 STG.E.128 [R82.64], R36 ;  /* 0x0000002452000986 */ /* 0x0001e4000c101d04 */
[----:B------:R-:W-:-:S04]  /*22f0*/  FADD.FTZ R114, R85, R58 ;  /* 0x0000003a55727221 */ /* 0x000fc80000010000 */
[----:B------:R-:W-:-:S04]  /*2300*/  FADD.FTZ R85, R114, R59 ;  /* 0x0000003b72557221 */ /* 0x000fc80000010000 */
[----:B-----5:R-:W-:Y:S01]  /*2310*/  FADD.FTZ R114, R85, R60 ;  /* 0x0000003c55727221 */ /* 0x020fe20000010000 */
[----:B------:R-:W-:-:S03]  /*2320*/  @!P1 IADD3 R113, R113, 0x8, RZ ;  /* 0x0000000871719810 */ /* 0x000fc60007ffe0ff */
[----:B------:R-:W-:-:S04]  /*2330*/  FADD.FTZ R85, R114, R61 ;  /* 0x0000003d72557221 */ /* 0x000fc80000010000 */
[----:B------:R-:W-:-:S04]  /*2340*/  FADD.FTZ R84, R85, R62 ;  /* 0x0000003e55547221 */ /* 0x000fc80000010000 */
[----:B------:R-:W-:Y:S01]  /*2350*/  FADD.FTZ R116, R84, R63 ;  /* 0x0000003f54747221 */ /* 0x000fe20000010000 */
[----:B------:R-:W-:Y:S05]  /*2360*/  BRA.DIV ~URZ, `(.L_x_36601) ;  /* 0x000010a27f007947 */ /* 0x000fea000b800000 */
[----:B0-----:R0:W1:Y:S02]  /*2370*/  SHFL.BFLY PT, R83, R116, 0x1, 0x1f ;  /* 0x0c201f0074537f89 */ /* 0x00106400000e0000 */
.L_x_36605:
        /* <DEDUP_REMOVED lines=76> */
.L_x_36606:
[----:B-1----:R-:W-:Y:S01]  /*2840*/  FADD.FTZ R83, R83, R116 ;  /* 0x0000007453537221 */ /* 0x002fe20000010000 */
[----:B------:R-:W-:Y:S01]  /*2850*/  @!P2 IADD3 R114, R103, R113, RZ ;  /* 0x000000716772a210 */ /* 0x000fe20007ffe0ff */
[----:B------:R-:W-:Y:S01]  /*2860*/  WARPSYNC 0xffffffff ;  /* 0xffffffff00007948 */ /* 0x000fe20003800000 */
[----:B------:R-:W-:Y:S01]  /*2870*/  ISETP.GT.U32.AND P1, PT, R104, 0x7, PT ;  /* 0x000000076800780c */ /* 0x000fe20003f24070 */
[----:B------:R-:W-:Y:S01]  /*2880*/  CS2R R84, SRZ ;  /* 0x0000000000547805 */ /* 0x000fe2000001ff00 */
[----:B0-----:R-:W-:Y:S01]  /*2890*/  HFMA2.MMA R116, -RZ, RZ, 0, 0 ;  /* 0x00000000ff747435 */ /* 0x001fe200000001ff */
[----:B------:R-:W-:Y:S04]  /*28a0*/  @!P2 STS.64 [R114.X8], R82 ;  /* 0x000000527200a388 */ /* 0x000fe80000008a00 */
[----:B------:R-:W-:Y:S01]  /*28b0*/  BAR.SYNC.DEFER_BLOCKING 0x0 ;  /* 0x0000000000007b1d */ /* 0x000fe20000010000 */
[----:B------:R-:W-:-:S05]  /*28c0*/  ISETP.NE.AND P2, PT, RZ, UR6, PT ;  /* 0x00000006ff007c0c */ /* 0x000fca000bf45270 */
[----:B------:R-:W-:Y:S02]  /*28d0*/  @!P1 IADD3 R117, R104, R113, RZ ;  /* 0x0000007168759210 */ /* 0x000fe40007ffe0ff */
[----:B------:R-:W-:-:S04]  /*28e0*/  @!P1 MOV R116, 0x380 ;  /* 0x0000038000749802 */ /* 0x000fc80000000f00 */
[----:B------:R-:W-:Y:S01]  /*28f0*/  I2F R118, R116 ;  /* 0x0000007400767306 */ /* 0x000fe20000201400 */
[----:B------:R-:W0:Y:S04]  /*2900*/  SHFL.DOWN PT, R119, R116, 0x4, 0x1f ;  /* 0x08801f0074777f89 */ /* 0x000e2800000e0000 */
[----:B------:R-:W1:Y:S01]  /*2910*/  @!P1 LDS.64 R84, [R117.X8] ;  /* 0x0000000075549984 */ /* 0x000e620000008a00 */
[----:B------:R-:W-:Y:S02]  /*2920*/  LOP3.LUT P1, RZ, R103, 0x1f, R15, 0xf8, !PT ;  /* 0x0000001f67ff7812 */ /* 0x000fe4000782f80f */
[----:B0-----:R-:W-:Y:S01]  /*2930*/  IADD3 R115, R119, R116, RZ ;  /* 0x0000007477737210 */ /* 0x001fe20007ffe0ff */
[----:B------:R-:W-:Y:S04]  /*2940*/  I2F R120, R119 ;  /* 0x0000007700787306 */ /* 0x000fe80000201400 */
[----:B------:R-:W0:Y:S04]  /*2950*/  SHFL.DOWN PT, R82, R115, 0x2, 0x1f ;  /* 0x08401f0073527f89 */ /* 0x000e2800000e0000 */
[----:B------:R-:W2:Y:S08]  /*2960*/  I2F R113, R115 ;  /* 0x0000007300717306 */ /* 0x000eb00000201400 */
[----:B--2---:R-:W2:Y:S01]  /*2970*/  MUFU.RCP R83, R113 ;  /* 0x0000007100537308 */ /* 0x004ea20000001000 */
[----:B-1----:R-:W1:Y:S01]  /*2980*/  SHFL.DOWN PT, R121, R84, 0x4, 0x1f ;  /* 0x08801f0054797f89 */ /* 0x002e6200000e0000 */
[----:B0-----:R-:W-:-:S03]  /*2990*/  IADD3 R115, R115, R82, RZ ;  /* 0x0000005273737210 */ /* 0x001fc60007ffe0ff */
[----:B------:R-:W0:Y:S03]  /*29a0*/  SHFL.DOWN PT, R114, R85, 0x4, 0x1f ;  /* 0x08801f0055727f89 */ /* 0x000e2600000e0000 */
[----:B------:R-:W-:Y:S01]  /*29b0*/  I2F R82, R82 ;  /* 0x0000005200527306 */ /* 0x000fe20000201400 */
[C---:B-1----:R-:W-:Y:S02]  /*29c0*/  FMUL.FTZ R117, R121.reuse, R120 ;  /* 0x0000007879757220 */ /* 0x042fe40000410000 */
[----:B------:R-:W-:Y:S02]  /*29d0*/  FADD.FTZ R121, -R121, R84 ;  /* 0x0000005479797221 */ /* 0x000fe40000010100 */
[----:B------:R-:W-:Y:S02]  /*29e0*/  FFMA.FTZ R122, R118, R84, R117 ;  /* 0x00000054767a7223 */ /* 0x000fe40000010075 */
[----:B------:R-:W-:-:S02]  /*29f0*/  FMUL.FTZ R121, R121, R121 ;  /* 0x0000007979797220 */ /* 0x000fc40000410000 */
[----:B--2---:R-:W-:Y:S02]  /*2a00*/  FMUL.FTZ R84, R83, R122 ;  /* 0x0000007a53547220 */ /* 0x004fe40000410000 */
[----:B0-----:R-:W-:Y:S02]  /*2a10*/  FADD.FTZ R114, R114, R85 ;  /* 0x0000005572727221 */ /* 0x001fe40000010000 */
[----:B------:R-:W-:Y:S01]  /*2a20*/  FMUL.FTZ R121, R121, R118 ;  /* 0x0000007679797220 */ /* 0x000fe20000410000 */
[----:B------:R-:W0:Y:S01]  /*2a30*/  SHFL.DOWN PT, R117, R84, 0x2, 0x1f ;  /* 0x08401f0054757f89 */ /* 0x000e2200000e0000 */
[----:B------:R-:W1:Y:S02]  /*2a40*/  I2F R85, R115 ;  /* 0x0000007300557306 */ /* 0x000e640000201400 */
[----:B------:R-:W-:-:S04]  /*2a50*/  FMUL.FTZ R121, R121, R120 ;  /* 0x0000007879797220 */ /* 0x000fc80000410000 */
[----:B------:R-:W-:Y:S02]  /*2a60*/  FFMA.FTZ R116, R83, R121, R114 ;  /* 0x0000007953747223 */ /* 0x000fe40000010072 */
[----:B------:R-:W2:Y:S04]  /*2a70*/  SHFL.DOWN PT, R114, R115, 0x1, 0x1f ;  /* 0x08201f0073727f89 */ /* 0x000ea800000e0000 */
[----:B------:R-:W3:Y:S01]  /*2a80*/  SHFL.DOWN PT, R119, R116, 0x2, 0x1f ;  /* 0x08401f0074777f89 */ /* 0x000ee200000e0000 */
[----:B-1----:R-:W1:Y:S01]  /*2a90*/  MUFU.RCP R83, R85 ;  /* 0x0000005500537308 */ /* 0x002e620000001000 */
[----:B0-----:R-:W-:Y:S02]  /*2aa0*/  FADD.FTZ R118, R84, -R117 ;  /* 0x8000007554767221 */ /* 0x001fe40000010000 */
[----:B------:R-:W-:-:S02]  /*2ab0*/  FMUL.FTZ R117, R117, R82 ;  /* 0x0000005275757220 */ /* 0x000fc40000410000 */
[----:B------:R-:W-:Y:S02]  /*2ac0*/  FMUL.FTZ R118, R118, R118 ;  /* 0x0000007676767220 */ /* 0x000fe40000410000 */
[C---:B------:R-:W-:Y:S02]  /*2ad0*/  FFMA.FTZ R84, R113.reuse, R84, R117 ;  /* 0x0000005471547223 */ /* 0x040fe40000010075 */
[----:B------:R-:W-:Y:S01]  /*2ae0*/  FMUL.FTZ R118, R113, R118 ;  /* 0x0000007671767220 */ /* 0x000fe20000410000 */
[----:B--2---:R-:W-:Y:S01]  /*2af0*/  IADD3 R117, R115, R114, RZ ;  /* 0x0000007273757210 */ /* 0x004fe20007ffe0ff */
[C---:B-1----:R-:W-:Y:S01]  /*2b00*/  FMUL.FTZ R84, R83.reuse, R84 ;  /* 0x0000005453547220 */ /* 0x042fe20000410000 */
[----:B------:R-:W-:Y:S01]  /*2b10*/  I2F R114, R114 ;  /* 0x0000007200727306 */ /* 0x000fe20000201400 */
[----:B------:R-:W-:Y:S02]  /*2b20*/  FMUL.FTZ R118, R118, R82 ;  /* 0x0000005276767220 */ /* 0x000fe40000410000 */
[----:B---3--:R-:W-:Y:S01]  /*2b30*/  FADD.FTZ R82, R116, R119 ;  /* 0x0000007774527221 */ /* 0x008fe20000010000 */
[----:B------:R-:W0:Y:S03]  /*2b40*/  SHFL.DOWN PT, R113, R84, 0x1, 0x1f ;  /* 0x08201f0054717f89 */ /* 0x000e2600000e0000 */
[----:B------:R-:W-:Y:S01]  /*2b50*/  FFMA.FTZ R82, R83, R118, R82 ;  /* 0x0000007653527223 */ /* 0x000fe20000010052 */
[----:B------:R-:W1:Y:S04]  /*2b60*/  I2F R117, R117 ;  /* 0x0000007500757306 */ /* 0x000e680000201400 */
[----:B------:R-:W2:Y:S04]  /*2b70*/  SHFL.DOWN PT, R83, R82, 0x1, 0x1f ;  /* 0x08201f0052537f89 */ /* 0x000ea800000e0000 */
[----:B-1----:R-:W1:Y:S01]  /*2b80*/  MUFU.RCP R115, R117 ;  /* 0x0000007500737308 */ /* 0x002e620000001000 */
[----:B0-----:R-:W-:-:S02]  /*2b90*/  FMUL.FTZ R116, R113, R114 ;  /* 0x0000007271747220 */ /* 0x001fc40000410000 */
[----:B------:R-:W-:Y:S02]  /*2ba0*/  FADD.FTZ R113, R84, -R113 ;  /* 0x8000007154717221 */ /* 0x000fe40000010000 */
[----:B------:R-:W-:Y:S02]  /*2bb0*/  FFMA.FTZ R118, R85, R84, R116 ;  /* 0x0000005455767223 */ /* 0x000fe40000010074 */
[----:B------:R-:W-:Y:S02]  /*2bc0*/  FMUL.FTZ R116, R113, R113 ;  /* 0x0000007171747220 */ /* 0x000fe40000410000 */
[----:B--2---:R-:W-:Y:S02]  /*2bd0*/  FADD.FTZ R84, R82, R83 ;  /* 0x0000005352547221 */ /* 0x004fe40000010000 */
[----:B------:R-:W-:Y:S02]  /*2be0*/  FMUL.FTZ R116, R85, R116 ;  /* 0x0000007455747220 */ /* 0x000fe40000410000 */
[----:B-1----:R-:W-:-:S02]  /*2bf0*/  FMUL.FTZ R113, R115, R118 ;  /* 0x0000007673717220 */ /* 0x002fc40000410000 */
[----:B------:R-:W-:-:S04]  /*2c00*/  FMUL.FTZ R116, R116, R114 ;  /* 0x0000007274747220 */ /* 0x000fc80000410000 */
[----:B------:R-:W0:Y:S01]  /*2c10*/  SHFL.IDX PT, R113, R113, RZ, 0x1f ;  /* 0x00001fff71717589 */ /* 0x000e2200000e0000 */
[----:B------:R-:W-:Y:S01]  /*2c20*/  FFMA.FTZ R116, R115, R116, R84 ;  /* 0x0000007473747223 */ /* 0x000fe20000010054 */
[----:B------:R-:W-:Y:S02]  /*2c30*/  @!P1 MOV R84, 0x4 ;  /* 0x0000000400549802 */ /* 0x000fe40000000f00 */
[----:B------:R-:W-:-:S03]  /*2c40*/  MOV R115, c[0x0][0x1e0] ;  /* 0x0000780000737a02 */ /* 0x000fc60000000f00 */
[----:B------:R-:W1:Y:S01]  /*2c50*/  SHFL.IDX PT, R116, R116, RZ, 0x1f ;  /* 0x00001fff74747589 */ /* 0x000e6200000e0000 */
[----:B------:R-:W-:Y:S01]  /*2c60*/  @!P1 IMAD.WIDE R84, R105, R84, c[0x0][0x1a0] ;  /* 0x0000680069549625 */ /* 0x000fe200078e0254 */
[----:B0-----:R-:W-:-:S03]  /*2c70*/  FSEL R82, R113, RZ, !P2 ;  /* 0x000000ff71527208 */ /* 0x001fc60005000000 */
[----:B------:R-:W-:Y:S01]  /*2c80*/  FMUL.FTZ R114, R113, R113 ;  /* 0x0000007171727220 */ /* 0x000fe20000410000 */
[----:B------:R0:W-:Y:S01]  /*2c90*/  @!P1 STG.E [R84.64], R113 ;  /* 0x0000007154009986 */ /* 0x0001e2000c101904 */
[----:B------:R-:W-:Y:S02]  /*2ca0*/  FADD.FTZ R83, -R82, R40 ;  /* 0x0000002852537221 */ /* 0x000fe40000010100 */
[----:B-1----:R-:W-:Y:S02]  /*2cb0*/  FFMA.FTZ R40, R116, R115, c[0x0][0x228] ;  /* 0x00008a0074287623 */ /* 0x002fe40000010073 */
[C---:B------:R-:W-:Y:S02]  /*2cc0*/  FADD.FTZ R24, -R82.reuse, R24 ;  /* 0x0000001852187221 */ /* 0x040fe40000010100 */
[C---:B------:R-:W-:Y:S02]  /*2cd0*/  FADD.FTZ R25, -R82.reuse, R25 ;  /* 0x0000001952197221 */ /* 0x040fe40000010100 */
[----:B------:R-:W-:-:S02]  /*2ce0*/  FADD.FTZ R26, -R82, R26 ;  /* 0x0000001a521a7221 */ /* 0x000fc40000010100 */
[----:B0-----:R-:W-:Y:S01]  /*2cf0*/  FADD.FTZ R84, -R82, R41 ;  /* 0x0000002952547221 */ /* 0x001fe20000010100 */
[----:B------:R-:W-:Y:S01]  /*2d00*/  FSEL R41, R114, RZ, P2 ;  /* 0x000000ff72297208 */ /* 0x000fe20001000000 */
[C---:B------:R-:W-:Y:S01]  /*2d10*/  FADD.FTZ R85, -R82.reuse, R48 ;  /* 0x0000003052557221 */ /* 0x040fe20000010100 */
[----:B------:R-:W-:Y:S01]  /*2d20*/  @!P1 MOV R114, 0x4 ;  /* 0x0000000400729802 */ /* 0x000fe20000000f00 */
[----:B------:R-:W-:Y:S02]  /*2d30*/  FADD.FTZ R27, -R82, R27 ;  /* 0x0000001b521b7221 */ /* 0x000fe40000010100 */
[----:B------:R-:W-:Y:S01]  /*2d40*/  FADD.FTZ R113, R40, R41 ;  /* 0x0000002928717221 */ /* 0x000fe20000010000 */
[----:B------:R-:W-:Y:S01]  /*2d50*/  LEA R40, P2, R112, c[0x0][0x208], 0x4 ;  /* 0x0000820070287a11 */ /* 0x000fe200078420ff */
[C---:B------:R-:W-:Y:S02]  /*2d60*/  FADD.FTZ R42, -R82.reuse, R42 ;  /* 0x0000002a522a7221 */ /* 0x040fe40000010100 */
[----:B------:R-:W0:Y:S01]  /*2d70*/  MUFU.RSQ R48, R113 ;  /* 0x0000007100307308 */ /* 0x000e220000001400 */
[----:B------:R-:W-:Y:S01]  /*2d80*/  FADD.FTZ R46, -R82, R46 ;  /* 0x0000002e522e7221 */ /* 0x000fe20000010100 */
[----:B------:R-:W-:Y:S01]  /*2d90*/  LEA.HI.X R41, R112, c[0x0][0x20c], RZ, 0x4, P2 ;  /* 0x0000830070297a11 */ /* 0x000fe200010f24ff */
        /* <DEDUP_REMOVED lines=18> */
[----:B------:R-:W-:Y:S01]  /*2ec0*/  FMUL.FTZ R46, R48, R50 ;  /* 0x00000032302e7220 */ /* 0x000fe20000410000 */
[----:B------:R-:W-:Y:S01]  /*2ed0*/  LEA R50, P1, R111, c[0x0][0x208], 0x4 ;  /* 0x000082006f327a11 */ /* 0x000fe200078220ff */
[C---:B------:R-:W-:Y:S01]  /*2ee0*/  FADD.FTZ R45, -R82.reuse, R45 ;  /* 0x0000002d522d7221 */ /* 0x040fe20000010100 */
[----:B------:R1:W-:Y:S01]  /*2ef0*/  STG.E.128 [R40.64], R24 ;  /* 0x0000001828007986 */ /* 0x0003e2000c101d04 */
        /* <DEDUP_REMOVED lines=14> */
[----:B0-----:R-:W-:Y:S02]  /*2fe0*/  FMUL.FTZ R114, R48, R43 ;  /* 0x0000002b30727220 */ /* 0x001fe40000410000 */
[----:B------:R-:W-:Y:S02]  /*2ff0*/  FADD.FTZ R82, -R82, R63 ;  /* 0x0000003f52527221 */ /* 0x000fe40000010100 */
[C---:B------:R-:W-:Y:S02]  /*3000*/  FMUL.FTZ R43, R48.reuse, R47 ;  /* 0x0000002f302b7220 */ /* 0x040fe40000410000 */
[C---:B------:R-:W-:Y:S01]  /*3010*/  FMUL.FTZ R47, R48.reuse, R51 ;  /* 0x00000033302f7220 */ /* 0x040fe20000410000 */
[----:B------:R-:W-:Y:S01]  /*3020*/  LEA.HI.X R51, R111, c[0x0][0x20c], RZ, 0x4, P1 ;  /* 0x000083006f337a11 */ /* 0x000fe200008f24ff */
[----:B------:R-:W-:-:S02]  /*3030*/  FMUL.FTZ R63, R48, R44 ;  /* 0x0000002c303f7220 */ /* 0x000fc40000410000 */
[----:B------:R-:W-:Y:S02]  /*3040*/  FMUL.FTZ R84, R48, R45 ;  /* 0x0000002d30547220 */ /* 0x000fe40000410000 */
[----:B-1----:R-:W-:Y:S02]  /*3050*/  FFMA.FTZ R27, R87, R114, R70 ;  /* 0x00000072571b7223 */ /* 0x002fe40000010046 */
        /* <DEDUP_REMOVED lines=14> */
[C---:B------:R-:W-:Y:S01]  /*3140*/  FMUL.FTZ R60, R48.reuse, R60 ;  /* 0x0000003c303c7220 */ /* 0x040fe20000410000 */
[----:B0-----:R-:W-:Y:S01]  /*3150*/  LEA R24, P1, R109, c[0x0][0x208], 0x4 ;  /* 0x000082006d187a11 */ /* 0x001fe200078220ff */
[C---:B------:R-:W-:Y:S01]  /*3160*/  FMUL.FTZ R61, R48.reuse, R61 ;  /* 0x0000003d303d7220 */ /* 0x040fe20000410000 */
[----:B------:R-:W-:Y:S01]  /*3170*/  LEA R50, P3, R107, c[0x0][0x208], 0x4 ;  /* 0x000082006b327a11 */ /* 0x000fe200078620ff */
[C---:B------:R-:W-:Y:S01]  /*3180*/  FMUL.FTZ R62, R48.reuse, R62 ;  /* 0x0000003e303e7220 */ /* 0x040fe20000410000 */
[----:B------:R-:W-:Y:S01]  /*3190*/  LEA.HI.X R25, R109, c[0x0][0x20c], RZ, 0x4, P1 ;  /* 0x000083006d197a11 */ /* 0x000fe200008f24ff */
[----:B------:R-:W-:Y:S01]  /*31a0*/  FMUL.FTZ R82, R48, R82 ;  /* 0x0000005230527220 */ /* 0x000fe20000410000 */
[----:B------:R-:W-:Y:S01]  /*31b0*/  LEA R48, P2, R110, c[0x0][0x208], 0x4 ;  /* 0x000082006e307a11 */ /* 0x000fe200078420ff */
[----:B------:R-:W-:Y:S01]  /*31c0*/  FFMA.FTZ R43, R89, R43, R72 ;  /* 0x0000002b592b7223 */ /* 0x000fe20000010048 */
[----:B------:R-:W-:Y:S01]  /*31d0*/  LEA.HI.X R51, R107, c[0x0][0x20c], RZ, 0x4, P3 ;  /* 0x000083006b337a11 */ /* 0x000fe200018f24ff */
[----:B------:R-:W-:Y:S01]  /*31e0*/  FFMA.FTZ R42, R18, R42, R9 ;  /* 0x0000002a122a7223 */ /* 0x000fe20000010009 */
[----:B------:R-:W-:Y:S01]  /*31f0*/  LEA.HI.X R49, R110, c[0x0][0x20c], RZ, 0x4, P2 ;  /* 0x000083006e317a11 */ /* 0x000fe200010f24ff */
[----:B------:R-:W-:Y:S01]  /*3200*/  FFMA.FTZ R41, R88, R84, R71 ;  /* 0x0000005458297223 */ /* 0x000fe20000010047 */
[----:B------:R-:W-:Y:S01]  /*3210*/  LEA R84, P1, R108, c[0x0][0x208], 0x4 ;  /* 0x000082006c547a11 */ /* 0x000fe200078220ff */
[----:B------:R-:W-:-:S02]  /*3220*/  FFMA.FTZ R40, R17, R63, R10 ;  /* 0x0000003f11287223 */ /* 0x000fc4000001000a */
[----:B------:R-:W-:Y:S01]  /*3230*/  FFMA.FTZ R47, R91, R47, R74 ;  /* 0x0000002f5b2f7223 */ /* 0x000fe2000001004a */
[----:B------:R-:W-:Y:S01]  /*3240*/  LEA.HI.X R85, R108, c[0x0][0x20c], RZ, 0x4, P1 ;  /* 0x000083006c557a11 */ /* 0x000fe200008f24ff */
[----:B------:R-:W-:Y:S01]  /*3250*/  FFMA.FTZ R46, R20, R46, R7 ;  /* 0x0000002e142e7223 */ /* 0x000fe20000010007 */
[----:B------:R0:W-:Y:S01]  /*3260*/  STG.E.128 [R48.64], R40 ;  /* 0x0000002830007986 */ /* 0x0001e2000c101d04 */
[----:B------:R-:W-:Y:S01]  /*3270*/  FFMA.FTZ R45, R90, R45, R73 ;  /* 0x0000002d5a2d7223 */ /* 0x000fe20000010049 */
[----:B------:R-:W-:Y:S01]  /*3280*/  ISETP.GE.AND P1, PT, R105, c[0x0][0x164], PT ;  /* 0x0000590069007a0c */ /* 0x000fe20003f26270 */
[----:B------:R-:W-:Y:S02]  /*3290*/  FFMA.FTZ R44, R19, R44, R8 ;  /* 0x0000002c132c7223 */ /* 0x000fe40000010008 */
[----:B------:R-:W-:Y:S02]  /*32a0*/  FFMA.FTZ R27, R93, R55, R76 ;  /* 0x000000375d1b7223 */ /* 0x000fe4000001004c */
[----:B------:R-:W-:Y:S01]  /*32b0*/  FFMA.FTZ R26, R22, R54, R5 ;  /* 0x00000036161a7223 */ /* 0x000fe20000010005 */
[----:B------:R1:W-:Y:S01]  /*32c0*/  STG.E.128 [R24.64], R44 ;  /* 0x0000002c18007986 */ /* 0x0003e2000c101d04 */
[----:B0-----:R-:W-:Y:S01]  /*32d0*/  LEA R48, P2, R106, c[0x0][0x208], 0x4 ;  /* 0x000082006a307a11 */ /* 0x001fe200078420ff */
[----:B------:R-:W-:-:S02]  /*32e0*/  FFMA.FTZ R43, R95, R59, R78 ;  /* 0x0000003b5f2b7223 */ /* 0x000fc4000001004e */
[----:B------:R-:W-:Y:S01]  /*32f0*/  FFMA.FTZ R42, R64, R58, R3 ;  /* 0x0000003a402a7223 */ /* 0x000fe20000010003 */
[----:B------:R-:W-:Y:S01]  /*3300*/  LEA.HI.X R49, R106, c[0x0][0x20c], RZ, 0x4, P2 ;  /* 0x000083006a317a11 */ /* 0x000fe200010f24ff */
[----:B------:R-:W-:Y:S01]  /*3310*/  FFMA.FTZ R41, R94, R57, R77 ;  /* 0x000000395e297223 */ /* 0x000fe2000001004d */
[----:B------:R-:W-:Y:S01]  /*3320*/  LOP3.LUT P2, RZ, R81, 0xff, RZ, 0xc0, !PT ;  /* 0x000000ff51ff7812 */ /* 0x000fe2000784c0ff */
[----:B------:R-:W-:Y:S02]  /*3330*/  FFMA.FTZ R40, R23, R56, R4 ;  /* 0x0000003817287223 */ /* 0x000fe40000010004 */
[----:B-1----:R-:W-:Y:S01]  /*3340*/  FFMA.FTZ R25, R92, R53, R75 ;  /* 0x000000355c197223 */ /* 0x002fe2000001004b */
[----:B------:R-:W-:Y:S01]  /*3350*/  SEL R81, RZ, 0x1, P2 ;  /* 0x00000001ff517807 */ /* 0x000fe20001000000 */
[----:B------:R-:W-:Y:S02]  /*3360*/  FFMA.FTZ R24, R21, R52, R6 ;  /* 0x0000003415187223 */ /* 0x000fe40000010006 */
[----:B------:R-:W-:-:S02]  /*3370*/  FFMA.FTZ R47, R97, R82, R80 ;  /* 0x00000052612f7223 */ /* 0x000fc40000010050 */
[----:B------:R-:W-:Y:S01]  /*3380*/  FFMA.FTZ R46, R66, R62, R0 ;  /* 0x0000003e422e7223 */ /* 0x000fe20000010000 */
[----:B------:R0:W-:Y:S01]  /*3390*/  STG.E.128 [R48.64], R24 ;  /* 0x0000001830007986 */ /* 0x0001e2000c101d04 */
[----:B------:R-:W-:Y:S02]  /*33a0*/  FFMA.FTZ R45, R96, R61, R79 ;  /* 0x0000003d602d7223 */ /* 0x000fe4000001004f */
[----:B------:R-:W-:Y:S01]  /*33b0*/  FFMA.FTZ R44, R65, R60, R2 ;  /* 0x0000003c412c7223 */ /* 0x000fe20000010002 */
[----:B------:R0:W-:Y:S04]  /*33c0*/  STG.E.128 [R84.64], R40 ;  /* 0x0000002854007986 */ /* 0x0001e8000c101d04 */
[----:B------:R0:W-:Y:S02]  /*33d0*/  STG.E.128 [R50.64], R44 ;  /* 0x0000002c32007986 */ /* 0x0001e4000c101d04 */
[----:B0-----:R-:W-:Y:S01]  /*33e0*/  @P1 CALL.REL.NOINC `(.L_x_36603) ;  /* 0x0000001000001944 */ /* 0x001fe20003c00000 */
[----:B------:R-:W-:Y:S05]  /*33f0*/  BRA `(.L_x_36604) ;  /* 0xffffd41000007947 */ /* 0x000fea000383ffff */
.L_x_36603:
[----:B------:R-:W-:Y:S05]  /*3400*/  EXIT ;  /* 0x000000000000794d */ /* 0x000fea0003800000 */
.L_x_36601:
[----:B0-----:R-:W-:Y:S01]  /*3410*/  HFMA2.MMA R83, -RZ, RZ, 0, 5.9604644775390625e-08 ;  /* 0x00000001ff537435 */ /* 0x001fe200000001ff */
[----:B------:R-:W-:-:S02]  /*3420*/  MOV R114, 0x1f ;  /* 0x0000001f00727802 */ /* 0x000fc40000000f00 */
[----:B------:R-:W-:Y:S02]  /*3430*/  MOV R115, 0xffffffff ;  /* 0xffffffff00737802 */ /* 0x000fe40000000f00 */
[----:B------:R-:W-:Y:S02]  /*3440*/  MOV R84, 0x3460 ;  /* 0x0000346000547802 */ /* 0x000fe40000000f00 */
[----:B------:R-:W-:Y:S05]  /*3450*/  CALL.REL.NOINC `($__internal_67_$__cuda_sm70_shflsync_bfly_p) ;  /* 0x0000070000007944 */ /* 0x000fea0003c00000 */
[----:B01----:R-:W-:Y:S05]  /*3460*/  BRA `(.L_x_36605) ;  /* 0xffffef1000007947 */ /* 0x003fea000383ffff */
.L_x_36602:
[----:B------:R-:W-:Y:S01]  /*3470*/  HFMA2.MMA R83, -RZ, RZ, 0, 1.1920928955078125e-07 ;  /* 0x00000002ff537435 */ /* 0x000fe200000001ff */
[----:B------:R-:W-:Y:S02]  /*3480*/  MOV R114, 0x1f ;  /* 0x0000001f00727802 */ /* 0x000fe40000000f00 */
[----:B------:R-:W-:Y:S02]  /*3490*/  MOV R115, 0xffffffff ;  /* 0xffffffff00737802 */ /* 0x000fe40000000f00 */
[----:B------:R-:W-:Y:S02]  /*34a0*/  MOV R84, 0x34c0 ;  /* 0x000034c000547802 */ /* 0x000fe40000000f00 */
[----:B------:R-:W-:Y:S05]  /*34b0*/  CALL.REL.NOINC `($__internal_67_$__cuda_sm70_shflsync_bfly_p) ;  /* 0x000006a000007944 */ /* 0x000fea0003c00000 */
[----:B01----:R-:W-:Y:S01]  /*34c0*/  FADD.FTZ R116, R116, R83 ;  /* 0x0000005374747221 */ /* 0x003fe20000010000 */
[----:B------:R-:W-:Y:S01]  /*34d0*/  HFMA2.MMA R83, -RZ, RZ, 0, 2.384185791015625e-07 ;  /* 0x00000004ff537435 */ /* 0x000fe200000001ff */
[----:B------:R-:W-:Y:S02]  /*34e0*/  MOV R114, 0x1f ;  /* 0x0000001f00727802 */ /* 0x000fe40000000f00 */
[----:B------:R-:W-:-:S02]  /*34f0*/  MOV R115, 0xffffffff ;  /* 0xffffffff00737802 */ /* 0x000fc40000000f00 */
[----:B------:R-:W-:Y:S02]  /*3500*/  MOV R84, 0x3520 ;  /* 0x0000352000547802 */ /* 0x000fe40000000f00 */
[----:B------:R-:W-:Y:S05]  /*3510*/  CALL.REL.NOINC `($__internal_67_$__cuda_sm70_shflsync_bfly_p) ;  /* 0x0000064000007944 */ /* 0x000fea0003c00000 */
[----:B01----:R-:W-:Y:S01]  /*3520*/  FADD.FTZ R116, R116, R83 ;  /* 0x0000005374747221 */ /* 0x003fe20000010000 */
[----:B------:R-:W-:Y:S01]  /*3530*/  HFMA2.MMA R83, -RZ, RZ, 0, 4.76837158203125e-07 ;  /* 0x00000008ff537435 */ /* 0x000fe200000001ff */
[----:B------:R-:W-:Y:S02]  /*3540*/  MOV R114, 0x1f ;  /* 0x0000001f00727802 */ /* 0x000fe40000000f00 */
[----:B------:R-:W-:Y:S02]  /*3550*/  MOV R115, 0xffffffff ;  /* 0xffffffff00737802 */ /* 0x000fe40000000f00 */
[----:B------:R-:W-:Y:S02]  /*3560*/  MOV R84, 0x3580 ;  /* 0x0000358000547802 */ /* 0x000fe40000000f00 */
[----:B------:R-:W-:Y:S05]  /*3570*/  CALL.REL.NOINC `($__internal_67_$__cuda_sm70_shflsync_bfly_p) ;  /* 0x000005e000007944 */ /* 0x000fea0003c00000 */
[----:B01----:R-:W-:Y:S01]  /*3580*/  FADD.FTZ R116, R116, R83 ;  /* 0x0000005374747221 */ /* 0x003fe20000010000 */
[----:B------:R-:W-:Y:S01]  /*3590*/  HFMA2.MMA R83, -RZ, RZ, 0, 9.5367431640625e-07 ;  /* 0x00000010ff537435 */ /* 0x000fe200000001ff */
[----:B------:R-:W-:Y:S02]  /*35a0*/  MOV R114, 0x1f ;  /* 0x0000001f00727802 */ /* 0x000fe40000000f00 */
[----:B------:R-:W-:-:S02]  /*35b0*/  MOV R115, 0xffffffff ;  /* 0xffffffff00737802 */ /* 0x000fc40000000f00 */
[----:B------:R-:W-:Y:S02]  /*35c0*/  MOV R84, 0x35e0 ;  /* 0x000035e000547802 */ /* 0x000fe40000000f00 */
[----:B------:R-:W-:Y:S05]  /*35d0*/  CALL.REL.NOINC `($__internal_67_$__cuda_sm70_shflsync_bfly_p) ;  /* 0x0000058000007944 */ /* 0x000fea0003c00000 */
[----:B-1----:R-:W-:Y:S01]  /*35e0*/  FADD.FTZ R82, R116, R83 ;  /* 0x0000005374527221 */ /* 0x002fe20000010000 */
[----:B0-----:R-:W-:-:S03]  /*35f0*/  MOV R115, 0xffffffff ;  /* 0xffffffff00737802 */ /* 0x001fc60000000f00 */
[----:B------:R-:W-:-:S04]  /*3600*/  FMUL.FTZ R82, R82, 0.0011160714784637093544 ;  /* 0x3a92492552527820 */ /* 0x000fc80000410000 */
        /* <DEDUP_REMOVED lines=57> */
[----:B------:R-:W-:Y:S01]  /*39a0*/  HFMA2.MMA R83, -RZ, RZ, 0, 5.9604644775390625e-08 ;  /* 0x00000001ff537435 */ /* 0x000fe200000001ff */
[----:B------:R-:W-:-:S05]  /*39b0*/  MOV R84, 0x39d0 ;  /* 0x000039d000547802 */ /* 0x000fca0000000f00 */
[----:B------:R-:W-:Y:S05]  /*39c0*/  CALL.REL.NOINC `($__internal_67_$__cuda_sm70_shflsync_bfly_p) ;  /* 0x0000019000007944 */ /* 0x000fea0003c00000 */
[----:B01----:R-:W-:Y:S01]  /*39d0*/  FADD.FTZ R116, R116, R83 ;  /* 0x0000005374747221 */ /* 0x003fe20000010000 */
[----:B------:R-:W-:Y:S01]  /*39e0*/  HFMA2.MMA R83, -RZ, RZ, 0, 1.1920928955078125e-07 ;  /* 0x00000002ff537435 */ /* 0x000fe200000001ff */
[----:B------:R-:W-:Y:S02]  /*39f0*/  MOV R114, 0x1f ;  /* 0x0000001f00727802 */ /* 0x000fe40000000f00 */
[----:B------:R-:W-:Y:S02]  /*3a00*/  MOV R115, 0xffffffff ;  /* 0xffffffff00737802 */ /* 0x000fe40000000f00 */
[----:B------:R-:W-:Y:S02]  /*3a10*/  MOV R84, 0x3a30 ;  /* 0x00003a3000547802 */ /* 0x000fe40000000f00 */
[----:B------:R-:W-:Y:S05]  /*3a20*/  CALL.REL.NOINC `($__internal_67_$__cuda_sm70_shflsync_bfly_p) ;  /* 0x0000013000007944 */ /* 0x000fea0003c00000 */
[----:B01----:R-:W-:Y:S01]  /*3a30*/  FADD.FTZ R116, R116, R83 ;  /* 0x0000005374747221 */ /* 0x003fe20000010000 */
[----:B------:R-:W-:Y:S01]  /*3a40*/  HFMA2.MMA R83, -RZ, RZ, 0, 2.384185791015625e-07 ;  /* 0x00000004ff537435 */ /* 0x000fe200000001ff */
[----:B------:R-:W-:-:S02]  /*3a50*/  MOV R114, 0x1f ;  /* 0x0000001f00727802 */ /* 0x000fc40000000f00 */
[----:B------:R-:W-:Y:S02]  /*3a60*/  MOV R115, 0xffffffff ;  /* 0xffffffff00737802 */ /* 0x000fe40000000f00 */
        /* <DEDUP_REMOVED lines=10> */
[----:B------:R-:W-:-:S02]  /*3b10*/  MOV R114, 0x1f ;  /* 0x0000001f00727802 */ /* 0x000fc40000000f00 */
[----:B------:R-:W-:Y:S02]  /*3b20*/  MOV R115, 0xffffffff ;  /* 0xffffffff00737802 */ /* 0x000fe40000000f00 */
[----:B------:R-:W-:Y:S02]  /*3b30*/  MOV R84, 0x3b50 ;  /* 0x00003b5000547802 */ /* 0x000fe40000000f00 */
[----:B------:R-:W-:Y:S05]  /*3b40*/  CALL.REL.NOINC `($__internal_67_$__cuda_sm70_shflsync_bfly_p) ;  /* 0x0000001000007944 */ /* 0x000fea0003c00000 */
[----:B01----:R-:W-:Y:S05]  /*3b50*/  BRA `(.L_x_36606) ;  /* 0xffffece000007947 */ /* 0x003fea000383ffff */
        .weak           $__internal_67_$__cuda_sm70_shflsync_bfly_p
        .type           $__internal_67_$__cuda_sm70_shflsync_bfly_p,@function
        .size           $__internal_67_$__cuda_sm70_shflsync_bfly_p,(.L_x_41095 - $__internal_67_$__cuda_sm70_shflsync_bfly_p)
$__internal_67_$__cuda_sm70_shflsync_bfly_p:
[----:B------:R-:W-:Y:S01]  /*3b60*/  HFMA2.MMA R85, -RZ, RZ, 0, 0 ;  /* 0x00000000ff557435 */ /* 0x000fe200000001ff */
[----:B------:R-:W-:Y:S04]  /*3b70*/  WARPSYNC R115 ;  /* 0x0000007300007348 */ /* 0x000fe80003800000 */
[----:B------:R0:W1:Y:S01]  /*3b80*/  SHFL.BFLY PT, R83, R116, R83, R114 ;  /* 0x0c00005374537389 */ /* 0x00006200000e0072 */
[----:B------:R-:W-:Y:S05]  /*3b90*/  RET.REL.NODEC R84 `(_ZN10layer_norm31ln_parallel_residual_fwd_kernelINS_13Kernel_traitsI6__halfffffjLj7168ELj1ELj1ELj8ELj16ENS_18Kernel_traits_baseILj7168ES2_ffffjLj256EEEEELb0ELb1ELb1EEEvNS_9FwdParamsE) ;  /* 0xffffc46054007950 */ /* 0x000fea0003c3ffff */
.L_x_36607:
        /* <DEDUP_REMOVED lines=14> */
.L_x_41095:


//--------------------- .text._ZN10layer_norm31ln_parallel_residual_fwd_kernelINS_13Kernel_traitsI6__halfffffjLj7168ELj1ELj1ELj8ELj16ENS_18Kernel_traits_baseILj7168ES2_ffffjLj256EEEEELb1ELb0ELb0EEEvNS_9FwdParamsE --------------------------
	.section	.text._ZN10layer_norm31ln_parallel_residual_fwd_kernelINS_13Kernel_traitsI6__halfffffjLj7168ELj1ELj1ELj8ELj16ENS_18Kernel_traits_baseILj7168ES2_ffffjLj256EEEEELb1ELb0ELb0EEEvNS_9FwdParamsE,"ax",@progbits
	.sectioninfo	@"SHI_REGISTERS=207"
	.align	128
        .global         _ZN10layer_norm31ln_parallel_residual_fwd_kernelINS_13Kernel_traitsI6__halfffffjLj7168ELj1ELj1ELj8ELj16ENS_18Kernel_traits_baseILj7168ES2_ffffjLj256EEEEELb1ELb0ELb0EEEvNS_9FwdParamsE
        .type           _ZN10layer_norm31ln_parallel_residual_fwd_kernelINS_13Kernel_traitsI6__halfffffjLj7168ELj1ELj1ELj8ELj16ENS_18Kernel_traits_baseILj7168ES2_ffffjLj256EEEEELb1ELb0ELb0EEEvNS_9FwdParamsE,@function
        .size           _ZN10layer_norm31ln_parallel_residual_fwd_kernelINS_13Kernel_traitsI6__halfffffjLj7168ELj1ELj1ELj8ELj16ENS_18Kernel_traits_baseILj7168ES2_ffffjLj256EEEEELb1ELb0ELb0EEEvNS_9FwdParamsE,(.L_x_41096 - _ZN10layer_norm31ln_parallel_residual_fwd_kernelINS_13Kernel_traitsI6__halfffffjLj7168ELj1ELj1ELj8ELj16ENS_18Kernel_traits_baseILj7168ES2_ffffjLj256EEEEELb1ELb0ELb0EEEvNS_9FwdParamsE)
        .other          _ZN10layer_norm31ln_parallel_residual_fwd_kernelINS_13Kernel_traitsI6__halfffffjLj7168ELj1ELj1ELj8ELj16ENS_18Kernel_traits_baseILj7168ES2_ffffjLj256EEEEELb1ELb0ELb0EEEvNS_9FwdParamsE,@"STO_CUDA_ENTRY STV_DEFAULT"
_ZN10layer_norm31ln_parallel_residual_fwd_kernelINS_13Kernel_traitsI6__halfffffjLj7168ELj1ELj1ELj8ELj16ENS_18Kernel_traits_baseILj7168ES2_ffffjLj256EEEEELb1ELb0ELb0EEEvNS_9FwdParamsE:
.text._ZN10layer_norm31ln_parallel_residual_fwd_kernelINS_13Kernel_traitsI6__halfffffjLj7168ELj1ELj1ELj8ELj16ENS_18Kernel_traits_baseILj7168ES2_ffffjLj256EEEEELb1ELb0ELb0EEEvNS_9FwdParamsE:
[----:B------:R-:W-:Y:S02]  /*0000*/  IMAD.MOV.U32 R1, RZ, RZ, c[0x0][0x28] ;  /* 0x00000a00ff017624 */ /* 0x000fe400078e00ff */
[----:B------:R-:W-:Y:S01]  /*0010*/  ULDC.U8 UR4, c[0x0][0x244] ;  /* 0x0000910000047ab9 */ /* 0x000fe20000000000 */
[----:B------:R-:W-:Y:S01]  /*0020*/  IMAD.MOV.U32 R46, RZ, RZ, c[0x0][0x238] ;  /* 0x00008e00ff2e7624 */ /* 0x000fe200078e00ff */
[----:B------:R-:W-:Y:S01]  /*0030*/  ISETP.NE.AND P0, PT, RZ, UR4, PT ;  /* 0x00000004ff007c0c */ /* 0x000fe2000bf05270 */
[----:B------:R-:W-:Y:S01]  /*0040*/  IMAD.MOV.U32 R47, RZ, RZ, c[0x0][0x23c] ;  /* 0x00008f00ff2f7624 */ /* 0x000fe200078e00ff */
[----:B------:R-:W-:-:S11]  /*0050*/  ULDC.64 UR4, c[0x0][0x118] ;  /* 0x0000460000047ab9 */ /* 0x000fd60000000a00 */
[----:B------:R-:W-:Y:S02]  /*0060*/  @P0 IMAD.MOV.U32 R2, RZ, RZ, R46 ;  /* 0x000000ffff020224 */ /* 0x000fe400078e002e */
[----:B------:R-:W-:-:S06]  /*0070*/  @P0 IMAD.MOV.U32 R3, RZ, RZ, R47 ;  /* 0x000000ffff030224 */ /* 0x000fcc00078e002f */
[----:B------:R-:W2:Y:S01]  /*0080*/  @P0 LDG.E.64 R2, [R2.64] ;  /* 0x0000000402020981 */ /* 0x000ea2000c1e1b00 */
[----:B------:R-:W-:Y:S02]  /*0090*/  IMAD.MOV.U32 R196, RZ, RZ, c[0x0][0x230] ;  /* 0x00008c00ffc47624 */ /* 0x000fe400078e00ff */
[----:B------:R-:W-:-:S06]  /*00a0*/  IMAD.MOV.U32 R197, RZ, RZ, c[0x0][0x234] ;  /* 0x00008d00ffc57624 */ /* 0x000fcc00078e00ff */
[----:B------:R-:W3:Y:S01]  /*00b0*/  @P0 LDG.E.64 R196, [R196.64] ;  /* 0x00000004c4c40981 */ /* 0x000ee2000c1e1b00 */
[----:B------:R-:W-:Y:S01]  /*00c0*/  IMAD.MOV.U32 R15, RZ, RZ, c[0x0][0x168] ;  /* 0x00005a00ff0f7624 */ /* 0x000fe200078e00ff */
[----:B------:R-:W-:Y:S01]  /*00d0*/  LOP3.LUT R194, R194, 0xfffffffd, RZ, 0xc0, !PT ;  /* 0xfffffffdc2c27812 */ /* 0x000fe200078ec0ff */
[----:B------:R-:W-:Y:S01]  /*00e0*/  BSSY B0, `(.L_x_36608) ;  /* 0x0000046000007945 */ /* 0x000fe20003800000 */
[----:B------:R-:W0:Y:S02]  /*00f0*/  S2R R176, SR_TID.X ;  /* 0x0000000000b07919 */ /* 0x000e240000002100 */
[----:B------:R-:W-:Y:S02]  /*0100*/  SHF.R.S32.HI R15, RZ, 0x1f, R15 ;  /* 0x0000001fff0f7819 */ /* 0x000fe4000001140f */
[----:B------:R-:W1:Y:S02]  /*0110*/  S2R R193, SR_CTAID.X ;  /* 0x0000000000c17919 */ /* 0x000e640000002500 */
[----:B------:R-:W-:-:S02]  /*0120*/  LEA.HI R15, R15, c[0x0][0x168], RZ, 0x2 ;  /* 0x00005a000f0f7a11 */ /* 0x000fc400078f10ff */
[----:B0-----:R-:W-:Y:S01]  /*0130*/  LOP3.LUT R14, R176, 0xff, RZ, 0xc0, !PT ;  /* 0x000000ffb00e7812 */ /* 0x001fe200078ec0ff */
[----:B-1----:R-:W-:-:S04]  /*0140*/  IMAD R192, R193, c[0x0][0x0], R176 ;  /* 0x00000000c1c07a24 */ /* 0x002fc800078e02b0 */
[----:B------:R-:W-:Y:S01]  /*0150*/  IMAD.WIDE.U32 R4, R192, -0x326172a9, RZ ;  /* 0xcd9e8d57c0047825 */ /* 0x000fe200078e00ff */
[----:B--2---:R-:W-:-:S05]  /*0160*/  @P0 IADD3 R46, P1, R2, c[0x0][0x240], RZ ;  /* 0x00009000022e0a10 */ /* 0x004fca0007f3e0ff */
[----:B------:R-:W-:Y:S01]  /*0170*/  @P0 IMAD.X R47, RZ, RZ, R3, P1 ;  /* 0x000000ffff2f0224 */ /* 0x000fe200008e0603 */
[----:B---3--:R-:W-:-:S04]  /*0180*/  IADD3 R174, R197, -0x4498517b, RZ ;  /* 0xbb67ae85c5ae7810 */ /* 0x008fc80007ffe0ff */
[--C-:B------:R-:W-:Y:S02]  /*0190*/  SHF.R.U64 R191, R46, 0x2, R47.reuse ;  /* 0x000000022ebf7819 */ /* 0x100fe4000000122f */
[----:B------:R-:W-:Y:S02]  /*01a0*/  SHF.R.U32.HI R190, RZ, 0x2, R47 ;  /* 0x00000002ffbe7819 */ /* 0x000fe4000001162f */
[C---:B------:R-:W-:Y:S01]  /*01b0*/  IADD3 R175, R196.reuse, -0x61c88647, RZ ;  /* 0x9e3779b9c4af7810 */ /* 0x040fe20007ffe0ff */
[----:B------:R-:W-:Y:S01]  /*01c0*/  IMAD.WIDE.U32 R2, R191, -0x2daee0ad, RZ ;  /* 0xd2511f53bf027825 */ /* 0x000fe200078e00ff */
[----:B------:R-:W-:Y:S02]  /*01d0*/  LOP3.LUT R6, R5, R190, R196, 0x96, !PT ;  /* 0x000000be05067212 */ /* 0x000fe400078e96c4 */
[----:B------:R-:W-:Y:S02]  /*01e0*/  IADD3 R173, R196, 0x3c6ef372, RZ ;  /* 0x3c6ef372c4ad7810 */ /* 0x000fe40007ffe0ff */
[----:B------:R-:W-:Y:S01]  /*01f0*/  LOP3.LUT R3, R3, R197, RZ, 0x3c, !PT ;  /* 0x000000c503037212 */ /* 0x000fe200078e3cff */
[----:B------:R-:W-:Y:S01]  /*0200*/  IMAD.WIDE.U32 R6, R6, -0x2daee0ad, RZ ;  /* 0xd2511f5306067825 */ /* 0x000fe200078e00ff */
[----:B------:R-:W-:-:S02]  /*0210*/  IADD3 R0, R197, 0x76cf5d0a, RZ ;  /* 0x76cf5d0ac5007810 */ /* 0x000fc40007ffe0ff */
[----:B------:R-:W-:Y:S02]  /*0220*/  IADD3 R5, R196, 0x78dde6e4, RZ ;  /* 0x78dde6e4c4057810 */ /* 0x000fe40007ffe0ff */
[----:B------:R-:W-:Y:S01]  /*0230*/  LOP3.LUT R10, R7, R2, R174, 0x96, !PT ;  /* 0x00000002070a7212 */ /* 0x000fe200078e96ae */
[----:B------:R-:W-:-:S04]  /*0240*/  IMAD.WIDE.U32 R2, R3, -0x326172a9, RZ ;  /* 0xcd9e8d5703027825 */ /* 0x000fc800078e00ff */
[----:B------:R-:W-:Y:S01]  /*0250*/  IMAD.WIDE.U32 R10, R10, -0x326172a9, RZ ;  /* 0xcd9e8d570a0a7825 */ /* 0x000fe200078e00ff */
[----:B------:R-:W-:Y:S02]  /*0260*/  LOP3.LUT R8, R3, R175, R4, 0x96, !PT ;  /* 0x000000af03087212 */ /* 0x000fe400078e9604 */
[----:B------:R-:W-:Y:S02]  /*0270*/  LOP3.LUT R4, R14, 0xff, RZ, 0x3c, !PT ;  /* 0x000000ff0e047812 */ /* 0x000fe400078e3cff */
[----:B------:R-:W-:Y:S01]  /*0280*/  LOP3.LUT R12, R11, R2, R173, 0x96, !PT ;  /* 0x000000020b0c7212 */ /* 0x000fe200078e96ad */
[----:B------:R-:W-:Y:S01]  /*0290*/  IMAD.WIDE.U32 R8, R8, -0x2daee0ad, RZ ;  /* 0xd2511f5308087825 */ /* 0x000fe200078e00ff */
[----:B------:R-:W-:Y:S02]  /*02a0*/  LEA.HI.SX32 R2, R15, R4, 0x1e ;  /* 0x000000040f027211 */ /* 0x000fe400078ff2ff */
[----:B------:R-:W-:Y:S01]  /*02b0*/  IADD3 R3, R197, 0x32370b8f, RZ ;  /* 0x32370b8fc5037810 */ /* 0x000fe20007ffe0ff */
[----:B------:R-:W-:Y:S01]  /*02c0*/  IMAD.WIDE.U32 R12, R12, -0x2daee0ad, RZ ;  /* 0xd2511f530c0c7825 */ /* 0x000fe200078e00ff */
[----:B------:R-:W-:-:S02]  /*02d0*/  LOP3.LUT P2, RZ, R2, 0xffffff00, RZ, 0xc0, !PT ;  /* 0xffffff0002ff7812 */ /* 0x000fc4000784c0ff */
[C---:B------:R-:W-:Y:S02]  /*02e0*/  ISETP.GE.U32.AND P5, PT, R2.reuse, 0x200, PT ;  /* 0x000002000200780c */ /* 0x040fe40003fa6070 */
[C---:B------:R-:W-:Y:S02]  /*02f0*/  ISETP.GE.U32.AND P4, PT, R2.reuse, 0x300, PT ;  /* 0x000003000200780c */ /* 0x040fe40003f86070 */
[----:B------:R-:W-:Y:S02]  /*0300*/  ISETP.GE.U32.AND P3, PT, R2, 0x400, PT ;  /* 0x000004000200780c */ /* 0x000fe40003f66070 */
[----:B------:R-:W-:Y:S02]  /*0310*/  LOP3.LUT R16, R9, R6, R0, 0x96, !PT ;  /* 0x0000000609107212 */ /* 0x000fe400078e9600 */
[----:B------:R-:W-:Y:S02]  /*0320*/  LOP3.LUT R38, R13, R8, R3, 0x96, !PT ;  /* 0x000000080d267212 */ /* 0x000fe400078e9603 */
[----:B------:R-:W-:Y:S01]  /*0330*/  IADD3 R4, R196, -0x255992d5, RZ ;  /* 0xdaa66d2bc4047810 */ /* 0x000fe20007ffe0ff */
[----:B------:R-:W-:Y:S01]  /*0340*/  IMAD.WIDE.U32 R16, R16, -0x326172a9, RZ ;  /* 0xcd9e8d5710107825 */ /* 0x000fe200078e00ff */
[----:B------:R-:W-:-:S03]  /*0350*/  @P2 LOP3.LUT R194, R194, 0x2, RZ, 0xfc, !PT ;  /* 0x00000002c2c22812 */ /* 0x000fc600078efcff */
[----:B------:R-:W-:Y:S01]  /*0360*/  IMAD.WIDE.U32 R38, R38, -0x326172a9, RZ ;  /* 0xcd9e8d5726267825 */ /* 0x000fe200078e00ff */
[----:B------:R-:W-:Y:S02]  /*0370*/  LOP3.LUT R194, R194, 0xffffff7f, RZ, 0xc0, !PT ;  /* 0xffffff7fc2c27812 */ /* 0x000fe400078ec0ff */
[----:B------:R-:W-:Y:S02]  /*0380*/  LOP3.LUT R36, R17, R10, R4, 0x96, !PT ;  /* 0x0000000a11247212 */ /* 0x000fe400078e9604 */
        /* <DEDUP_REMOVED lines=8> */
[----:B------:R-:W-:Y:S01]  /*0410*/  ISETP.NE.U32.AND P1, PT, RZ, c[0x0][0x220], PT ;  /* 0x00008800ff007a0c */ /* 0x000fe20003f25070 */
[----:B------:R-:W-:Y:S01]  /*0420*/  IMAD.MOV.U32 R7, RZ, RZ, 0x8 ;  /* 0x00000008ff077424 */ /* 0x000fe200078e00ff */
[----:B------:R-:W-:Y:S02]  /*0430*/  ISETP.NE.AND.EX P0, PT, RZ, c[0x0][0x21c], PT, P0 ;  /* 0x00008700ff007a0c */ /* 0x000fe40003f05300 */
[----:B------:R-:W-:Y:S02]  /*0440*/  ISETP.NE.AND.EX P1, PT, RZ, c[0x0][0x224], PT, P1 ;  /* 0x00008900ff007a0c */ /* 0x000fe40003f25310 */
[----:B------:R-:W-:-:S09]  /*0450*/  SHF.L.U64.HI R11, R14, 0x3, RZ ;  /* 0x000000030e0b7819 */ /* 0x000fd200000102ff */
        /* <DEDUP_REMOVED lines=14> */
.L_x_36609:
[----:B0-----:R-:W-:Y:S05]  /*0540*/  BSYNC B0 ;  /* 0x0000000000007941 */ /* 0x001fea0003800000 */
.L_x_36608:
        /* <DEDUP_REMOVED lines=23> */
.L_x_36611:
[----:B0-----:R-:W-:Y:S05]  /*06c0*/  BSYNC B0 ;  /* 0x0000000000007941 */ /* 0x001fea0003800000 */
.L_x_36610:
[----:B------:R-:W-:Y:S01]  /*06d0*/  BSSY B0, `(.L_x_36612) ;  /* 0x0000017000007945 */ /* 0x000fe20003800000 */
[----:B------:R-:W-:Y:S05]  /*06e0*/  @!P4 BRA `(.L_x_36613) ;  /* 0x000001500000c947 */ /* 0x000fea0003800000 */
[----:B------:R-:W-:Y:S01]  /*06f0*/  ISETP.NE.U32.AND P0, PT, RZ, c[0x0][0x218], PT ;  /* 0x00008600ff007a0c */ /* 0x000fe20003f05070 */
[----:B------:R-:W-:Y:S01]  /*0700*/  IMAD.SHL.U32 R8, R14, 0x8, RZ ;  /* 0x000000080e087824 */ /* 0x000fe200078e00ff */
[----:B------:R-:W-:Y:S01]  /*0710*/  ISETP.NE.U32.AND P1, PT, RZ, c[0x0][0x220], PT ;  /* 0x00008800ff007a0c */ /* 0x000fe20003f25070 */
[----:B------:R-:W-:Y:S01]  /*0720*/  IMAD.MOV.U32 R31, RZ, RZ, 0x8 ;  /* 0x00000008ff1f7424 */ /* 0x000fe200078e00ff */
[----:B------:R-:W-:-:S02]  /*0730*/  ISETP.NE.AND.EX P0, PT, RZ, c[0x0][0x21c], PT, P0 ;  /* 0x00008700ff007a0c */ /* 0x000fc40003f05300 */
        /* <DEDUP_REMOVED lines=16> */
.L_x_36613:
[----:B0-----:R-:W-:Y:S05]  /*0840*/  BSYNC B0 ;  /* 0x0000000000007941 */ /* 0x001fea0003800000 */
.L_x_36612:
        /* <DEDUP_REMOVED lines=23> */
.L_x_36615:
[----:B0-----:R-:W-:Y:S05]  /*09c0*/  BSYNC B0 ;  /* 0x0000000000007941 */ /* 0x001fea0003800000 */
.L_x_36614:
[----:B------:R-:W-:Y:S01]  /*09d0*/  ISETP.GE.U32.AND P0, PT, R2, 0x500, PT ;  /* 0x000005000200780c */ /* 0x000fe20003f06070 */
[----:B------:R-:W-:Y:S01]  /*09e0*/  IMAD.WIDE.U32 R10, R36, -0x2daee0ad, RZ ;  /* 0xd2511f53240a7825 */ /* 0x000fe200078e00ff */
[----:B------:R-:W-:Y:S01]  /*09f0*/  IADD3 R6, R197, -0x126145ec, RZ ;  /* 0xed9eba14c5067810 */ /* 0x000fe20007ffe0ff */
[----:B------:R-:W-:Y:S01]  /*0a00*/  BSSY B0, `(.L_x_36616) ;  /* 0x000001d000007945 */ /* 0x000fe20003800000 */
[----:B------:R-:W-:-:S02]  /*0a10*/  LOP3.LUT R13, R39, R16, R5, 0x96, !PT ;  /* 0x00000010270d7212 */ /* 0x000fc400078e9605 */
[----:B------:R-:W-:Y:S02]  /*0a20*/  LOP3.LUT R194, R194, 0xffffffef, RZ, 0xc0, !PT ;  /* 0xffffffefc2c27812 */ /* 0x000fe400078ec0ff */
[----:B------:R-:W-:Y:S01]  /*0a30*/  LOP3.LUT R44, R11, R12, R6, 0x96, !PT ;  /* 0x0000000c0b2c7212 */ /* 0x000fe200078e9606 */
[----:B------:R-:W-:Y:S01]  /*0a40*/  IMAD.WIDE.U32 R12, R13, -0x2daee0ad, RZ ;  /* 0xd2511f530d0c7825 */ /* 0x000fe200078e00ff */
[----:B------:R-:W-:-:S03]  /*0a50*/  IADD3 R7, R197, -0x56f99767, RZ ;  /* 0xa9066899c5077810 */ /* 0x000fc60007ffe0ff */
[----:B------:R-:W-:Y:S01]  /*0a60*/  @P0 LOP3.LUT R194, R194, 0x10, RZ, 0xfc, !PT ;  /* 0x00000010c2c20812 */ /* 0x000fe200078efcff */
[----:B------:R-:W-:Y:S05]  /*0a70*/  @!P0 BRA `(.L_x_36617) ;  /* 0x0000015000008947 */ /* 0x000fea0003800000 */
[----:B------:R-:W-:Y:S01]  /*0a80*/  ISETP.NE.U32.AND P1, PT, RZ, c[0x0][0x218], PT ;  /* 0x00008600ff007a0c */ /* 0x000fe20003f25070 */
[C---:B------:R-:W-:Y:S01]  /*0a90*/  IMAD.SHL.U32 R16, R14.reuse, 0x8, RZ ;  /* 0x000000080e107824 */ /* 0x040fe200078e00ff */
[----:B------:R-:W-:Y:S01]  /*0aa0*/  SHF.L.U64.HI R17, R14, 0x3, RZ ;  /* 0x000000030e117819 */ /* 0x000fe200000102ff */
[----:B------:R-:W-:Y:S01]  /*0ab0*/  IMAD.MOV.U32 R43, RZ, RZ, 0x8 ;  /* 0x00000008ff2b7424 */ /* 0x000fe200078e00ff */
[----:B------:R-:W-:-:S13]  /*0ac0*/  ISETP.NE.AND.EX P1, PT, RZ, c[0x0][0x21c], PT, P1 ;  /* 0x00008700ff007a0c */ /* 0x000fda0003f25310 */
[----:B------:R-:W-:-:S04]  /*0ad0*/  @P1 LEA R8, P0, R14, c[0x0][0x218], 0x3 ;  /* 0x000086000e081a11 */ /* 0x000fc800078018ff */
[C---:B------:R-:W-:Y:S02]  /*0ae0*/  @P1 LEA.HI.X R9, R14.reuse, c[0x0][0x21c], RZ, 0x3, P0 ;  /* 0x000087000e091a11 */ /* 0x040fe400000f1cff */
[----:B------:R-:W-:Y:S01]  /*0af0*/  ISETP.NE.U32.AND P0, PT, RZ, c[0x0][0x220], PT ;  /* 0x00008800ff007a0c */ /* 0x000fe20003f05070 */
[----:B------:R-:W-:Y:S02]  /*0b00*/  IMAD.WIDE.U32 R42, R14, R43, c[0x0][0x1b0] ;  /* 0x00006c000e2a7625 */ /* 0x000fe400078e002b */
[----:B------:R0:W5:Y:S01]  /*0b10*/  @P1 LDG.E.64 R34, [R8.64] ;  /* 0x0000000408221981 */ /* 0x000162000c1e1b00 */
[----:B------:R-:W-:-:S03]  /*0b20*/  ISETP.NE.AND.EX P0, PT, RZ, c[0x0][0x224], PT, P0 ;  /* 0x00008900ff007a0c */ /* 0x000fc60003f05300 */
[----:B------:R0:W5:Y:S10]  /*0b30*/  LDG.E.64 R78, [R42.64] ;  /* 0x000000042a4e7981 */ /* 0x000174000c1e1b00 */
[----:B------:R-:W-:-:S04]  /*0b40*/  @P0 IADD3 R40, P2, R16, c[0x0][0x220], RZ ;  /* 0x0000880010280a10 */ /* 0x000fc80007f5e0ff */
[----:B------:R-:W-:Y:S02]  /*0b50*/  @P0 IADD3.X R41, R17, c[0x0][0x224], RZ, P2, !PT ;  /* 0x0000890011290a10 */ /* 0x000fe400017fe4ff */
[----:B------:R-:W-:-:S03]  /*0b60*/  IADD3 R16, P2, R16, c[0x0][0x1b8], RZ ;  /* 0x00006e0010107a10 */ /* 0x000fc60007f5e0ff */
[----:B------:R0:W5:Y:S01]  /*0b70*/  @P0 LDG.E.64 R36, [R40.64] ;  /* 0x0000000428240981 */ /* 0x000162000c1e1b00 */
[----:B------:R-:W-:-:S05]  /*0b80*/  IADD3.X R17, R17, c[0x0][0x1bc], RZ, P2, !PT ;  /* 0x00006f0011117a10 */ /* 0x000fca00017fe4ff */
[----:B------:R0:W5:Y:S01]  /*0b90*/  LDG.E.64 R66, [R16.64] ;  /* 0x0000000410427981 */ /* 0x000162000c1e1b00 */
[----:B------:R-:W-:Y:S01]  /*0ba0*/  IADD3 R14, R14, 0x100, RZ ;  /* 0x000001000e0e7810 */ /* 0x000fe20007ffe0ff */
[----:B------:R-:W-:Y:S01]  /*0bb0*/  @!P1 CS2R R34, SRZ ;  /* 0x0000000000229805 */ /* 0x000fe2000001ff00 */
[----:B------:R-:W-:Y:S02]  /*0bc0*/  @!P0 CS2R R36, SRZ ;  /* 0x0000000000248805 */ /* 0x000fe4000001ff00 */
.L_x_36617:
[----:B0-----:R-:W-:Y:S05]  /*0bd0*/  BSYNC B0 ;  /* 0x0000000000007941 */ /* 0x001fea0003800000 */
.L_x_36616:
[----:B------:R-:W-:Y:S01]  /*0be0*/  ISETP.GE.U32.AND P0, PT, R2, 0x600, PT ;  /* 0x000006000200780c */ /* 0x000fe20003f06070 */
[----:B------:R-:W-:Y:S01]  /*0bf0*/  IMAD.WIDE.U32 R16, R44, -0x326172a9, RZ ;  /* 0xcd9e8d572c107825 */ /* 0x000fe200078e00ff */
[----:B------:R-:W-:Y:S01]  /*0c00*/  LOP3.LUT R50, R13, R10, R7, 0x96, !PT ;  /* 0x0000000a0d327212 */ /* 0x000fe200078e9607 */
[----:B------:R-:W-:Y:S01]  /*0c10*/  BSSY B0, `(.L_x_36618) ;  /* 0x000001d000007945 */ /* 0x000fe20003800000 */
[----:B------:R-:W-:Y:S02]  /*0c20*/  IADD3 R8, R196, 0x1715609d, RZ ;  /* 0x1715609dc4087810 */ /* 0x000fe40007ffe0ff */
[----:B------:R-:W-:Y:S01]  /*0c30*/  LOP3.LUT R194, R194, 0xfffffff7, RZ, 0xc0, !PT ;  /* 0xfffffff7c2c27812 */ /* 0x000fe200078ec0ff */
[----:B------:R-:W-:Y:S01]  /*0c40*/  IMAD.WIDE.U32 R50, R50, -0x326172a9, RZ ;  /* 0xcd9e8d5732327825 */ /* 0x000fe200078e00ff */
[----:B------:R-:W-:-:S02]  /*0c50*/  LOP3.LUT R47, R17, R38, R8, 0x96, !PT ;  /* 0x00000026112f7212 */ /* 0x000fc400078e9608 */
[----:B------:R-:W-:-:S03]  /*0c60*/  IADD3 R9, R196, -0x4ab325aa, RZ ;  /* 0xb54cda56c4097810 */ /* 0x000fc60007ffe0ff */
[----:B------:R-:W-:Y:S01]  /*0c70*/  @P0 LOP3.LUT R194, R194, 0x8, RZ, 0xfc, !PT ;  /* 0x00000008c2c20812 */ /* 0x000fe200078efcff */
[----:B------:R-:W-:Y:S05]  /*0c80*/  @!P0 BRA `(.L_x_36619) ;  /* 0x0000015000008947 */ /* 0x000fea0003800000 */
[C---:B------:R-:W-:Y:S01]  /*0c90*/  IMAD.SHL.U32 R44, R14.reuse, 0x8, RZ ;  /* 0x000000080e2c7824 */ /* 0x040fe200078e00ff */
[----:B------:R-:W-:-:S04]  /*0ca0*/  SHF.L.U64.HI R38, R14, 0x3, RZ ;  /* 0x000000030e267819 */ /* 0x000fc800000102ff */
        /* <DEDUP_REMOVED lines=19> */
.L_x_36619:
[----:B0-----:R-:W-:Y:S05]  /*0de0*/  BSYNC B0 ;  /* 0x0000000000007941 */ /* 0x001fea0003800000 */
.L_x_36618:
[----:B------:R-:W-:Y:S01]  /*0df0*/  ISETP.GE.U32.AND P0, PT, R2, 0x700, PT ;  /* 0x000007000200780c */ /* 0x000fe20003f06070 */
[----:B------:R-:W-:Y:S01]  /*0e00*/  IMAD.WIDE.U32 R48, R47, -0x2daee0ad, RZ ;  /* 0xd2511f532f307825 */ /* 0x000fe200078e00ff */
[----:B------:R-:W-:Y:S01]  /*0e10*/  LOP3.LUT R188, R51, R16, R9, 0x96, !PT ;  /* 0x0000001033bc7212 */ /* 0x000fe200078e9609 */
[----:B------:R-:W-:Y:S01]  /*0e20*/  BSSY B0, `(.L_x_36620) ;  /* 0x000001c000007945 */ /* 0x000fe20003800000 */
[----:B------:R-:W-:-:S02]  /*0e30*/  IADD3 R10, R197, 0x646e171e, RZ ;  /* 0x646e171ec50a7810 */ /* 0x000fc40007ffe0ff */
[----:B------:R-:W-:Y:S01]  /*0e40*/  LOP3.LUT R194, R194, 0xfffffffb, RZ, 0xc0, !PT ;  /* 0xfffffffbc2c27812 */ /* 0x000fe200078ec0ff */
[----:B------:R-:W-:Y:S01]  /*0e50*/  IMAD.WIDE.U32 R188, R188, -0x2daee0ad, RZ ;  /* 0xd2511f53bcbc7825 */ /* 0x000fe200078e00ff */
[----:B------:R-:W-:Y:S02]  /*0e60*/  LOP3.LUT R186, R49, R12, R10, 0x96, !PT ;  /* 0x0000000c31ba7212 */ /* 0x000fe400078e960a */
[----:B------:R-:W-:-:S03]  /*0e70*/  IADD3 R11, R197, 0x1fd5c5a3, RZ ;  /* 0x1fd5c5a3c50b7810 */ /* 0x000fc60007ffe0ff */
[----:B------:R-:W-:Y:S01]  /*0e80*/  @P0 LOP3.LUT R194, R194, 0x4, RZ, 0xfc, !PT ;  /* 0x00000004c2c20812 */ /* 0x000fe200078efcff */
[----:B------:R-:W-:Y:S05]  /*0e90*/  @!P0 BRA `(.L_x_36621) ;  /* 0x0000014000008947 */ /* 0x000fea0003800000 */
[----:B------:R-:W-:Y:S01]  /*0ea0*/  IMAD.SHL.U32 R54, R14, 0x8, RZ ;  /* 0x000000080e367824 */ /* 0x000fe200078e00ff */
[----:B------:R-:W-:-:S04]  /*0eb0*/  SHF.R.U32.HI R12, RZ, 0x1d, R14 ;  /* 0x0000001dff0c7819 */ /* 0x000fc8000001160e */
[----:B------:R-:W-:-:S04]  /*0ec0*/  IADD3 R52, P0, R54, c[0x0][0x1b8], RZ ;  /* 0x00006e0036347a10 */ /* 0x000fc80007f1e0ff */
[----:B------:R-:W-:Y:S02]  /*0ed0*/  IADD3.X R53, R12, c[0x0][0x1bc], RZ, P0, !PT ;  /* 0x00006f000c357a10 */ /* 0x000fe400007fe4ff */
[----:B------:R-:W-:-:S04]  /*0ee0*/  ISETP.NE.U32.AND P0, PT, RZ, c[0x0][0x218], PT ;  /* 0x00008600ff007a0c */ /* 0x000fc80003f05070 */
[----:B------:R-:W-:Y:S01]  /*0ef0*/  ISETP.NE.AND.EX P0, PT, RZ, c[0x0][0x21c], PT, P0 ;  /* 0x00008700ff007a0c */ /* 0x000fe20003f05300 */
[----:B------:R-:W-:Y:S01]  /*0f00*/  HFMA2.MMA R13, -RZ, RZ, 0, 4.76837158203125e-07 ;  /* 0x00000008ff0d7435 */ /* 0x000fe200000001ff */
[----:B------:R-:W5:Y:S11]  /*0f10*/  LDG.E.64 R52, [R52.64] ;  /* 0x0000000434347981 */ /* 0x000f76000c1e1b00 */
[----:B------:R-:W-:-:S04]  /*0f20*/  @P0 LEA R16, P1, R14, c[0x0][0x218], 0x3 ;  /* 0x000086000e100a11 */ /* 0x000fc800078218ff */
[----:B------:R-:W-:Y:S02]  /*0f30*/  @P0 LEA.HI.X R17, R14, c[0x0][0x21c], RZ, 0x3, P1 ;  /* 0x000087000e110a11 */ /* 0x000fe400008f1cff */
[----:B------:R-:W-:-:S03]  /*0f40*/  ISETP.NE.U32.AND P1, PT, RZ, c[0x0][0x220], PT ;  /* 0x00008800ff007a0c */ /* 0x000fc60003f25070 */
[----:B------:R0:W5:Y:S01]  /*0f50*/  @P0 LDG.E.64 R42, [R16.64] ;  /* 0x00000004102a0981 */ /* 0x000162000c1e1b00 */
[----:B------:R-:W-:-:S13]  /*0f60*/  ISETP.NE.AND.EX P1, PT, RZ, c[0x0][0x224], PT, P1 ;  /* 0x00008900ff007a0c */ /* 0x000fda0003f25310 */
[----:B------:R-:W-:-:S04]  /*0f70*/  @P1 IADD3 R54, P2, R54, c[0x0][0x220], RZ ;  /* 0x0000880036361a10 */ /* 0x000fc80007f5e0ff */
[----:B------:R-:W-:Y:S01]  /*0f80*/  @P1 IADD3.X R55, R12, c[0x0][0x224], RZ, P2, !PT ;  /* 0x000089000c371a10 */ /* 0x000fe200017fe4ff */
[----:B------:R-:W-:-:S04]  /*0f90*/  IMAD.WIDE.U32 R12, R14, R13, c[0x0][0x1b0] ;  /* 0x00006c000e0c7625 */ /* 0x000fc800078e000d */
[----:B------:R0:W5:Y:S04]  /*0fa0*/  @P1 LDG.E.64 R44, [R54.64] ;  /* 0x00000004362c1981 */ /* 0x000168000c1e1b00 */
[----:B------:R0:W5:Y:S01]  /*0fb0*/  LDG.E.64 R70, [R12.64] ;  /* 0x000000040c467981 */ /* 0x000162000c1e1b00 */
[----:B------:R-:W-:Y:S01]  /*0fc0*/  @!P0 CS2R R42, SRZ ;  /* 0x00000000002a8805 */ /* 0x000fe2000001ff00 */
[----:B------:R-:W-:Y:S02]  /*0fd0*/  @!P1 CS2R R44, SRZ ;  /* 0x00000000002c9805 */ /* 0x000fe4000001ff00 */
.L_x_36621:
[----:B0-----:R-:W-:Y:S05]  /*0fe0*/  BSYNC B0 ;  /* 0x0000000000007941 */ /* 0x001fea0003800000 */
.L_x_36620:
[----:B------:R-:W-:Y:S01]  /*0ff0*/  LEA.HI R193, R176, R193, RZ, 0x18 ;  /* 0x000000c1b0c17211 */ /* 0x000fe200078fc0ff */
[----:B------:R-:W-:Y:S01]  /*1000*/  IMAD.WIDE.U32 R186, R186, -0x326172a9, RZ ;  /* 0xcd9e8d57baba7825 */ /* 0x000fe200078e00ff */
[----:B------:R-:W-:Y:S02]  /*1010*/  LOP3.LUT R84, R189, R48, R11, 0x96, !PT ;  /* 0x00000030bd547212 */ /* 0x000fe400078e960b */
[----:B------:R-:W-:-:S02]  /*1020*/  ISETP.GE.AND P0, PT, R193, c[0x0][0x164], PT ;  /* 0x00005900c1007a0c */ /* 0x000fc40003f06270 */
[----:B------:R-:W-:-:S11]  /*1030*/  IADD3 R12, R196, 0x5384540f, RZ ;  /* 0x5384540fc40c7810 */ /* 0x000fd60007ffe0ff */
[----:B------:R-:W-:Y:S05]  /*1040*/  @P0 EXIT ;  /* 0x000000000000094d */ /* 0x000fea0003800000 */
[----:B------:R-:W-:Y:S01]  /*1050*/  SHF.R.S32.HI R47, RZ, 0x2, R15 ;  /* 0x00000002ff2f7819 */ /* 0x000fe2000001140f */
[C---:B------:R-:W-:Y:S01]  /*1060*/  IMAD.SHL.U32 R48, R176.reuse, 0x20, RZ ;  /* 0x00000020b0307824 */ /* 0x040fe200078e00ff */
[----:B------:R-:W-:Y:S01]  /*1070*/  LOP3.LUT R83, R187, R50, R12, 0x96, !PT ;  /* 0x00000032bb537212 */ /* 0x000fe200078e960c */
[----:B-----5:R-:W-:Y:S01]  /*1080*/  IMAD.MOV.U32 R142, RZ, RZ, R52 ;  /* 0x000000ffff8e7224 */ /* 0x020fe200078e0034 */
[----:B------:R-:W-:Y:S01]  /*1090*/  LOP3.LUT R49, R176, 0xe0, RZ, 0xc0, !PT ;  /* 0x000000e0b0317812 */ /* 0x000fe200078ec0ff */
[----:B------:R-:W-:Y:S01]  /*10a0*/  IMAD.HI.U32 R17, R84, -0x326172a9, RZ ;  /* 0xcd9e8d5754117827 */ /* 0x000fe200078e00ff */
[----:B------:R-:W-:Y:S01]  /*10b0*/  LOP3.LUT R16, R47, 0xff, RZ, 0xc0, !PT ;  /* 0x000000ff2f107812 */ /* 0x000fe200078ec0ff */
[----:B------:R-:W-:Y:S01]  /*10c0*/  ULDC.U8 UR6, c[0x0][0x1f0] ;  /* 0x00007c0000067ab9 */ /* 0x000fe20000000000 */
[----:B------:R-:W-:Y:S01]  /*10d0*/  IADD3 R13, R197, -0x24c28bd8, RZ ;  /* 0xdb3d7428c50d7810 */ /* 0x000fe20007ffe0ff */
[----:B------:R-:W-:Y:S01]  /*10e0*/  IMAD.HI.U32 R15, R83, -0x2daee0ad, RZ ;  /* 0xd2511f53530f7827 */ /* 0x000fe200078e00ff */
[----:B------:R-:W-:Y:S01]  /*10f0*/  SHF.R.U32.HI R47, RZ, 0x3, R47 ;  /* 0x00000003ff2f7819 */ /* 0x000fe2000001162f */
[----:B------:R-:W-:Y:S01]  /*1100*/  HADD2.F32 R142, -RZ, R142.H0_H0 ;  /* 0x2000008eff8e7230 */ /* 0x000fe20000004100 */
[----:B------:R-:W-:Y:S01]  /*1110*/  SHF.R.U64 R141, R52, 0x10, R53 ;  /* 0x00000010348d7819 */ /* 0x000fe20000001235 */
[----:B------:R-:W-:Y:S01]  /*1120*/  IMAD.IADD R49, R16, 0x1, -R49 ;  /* 0x0000000110317824 */ /* 0x000fe200078e0a31 */
[----:B------:R-:W-:Y:S01]  /*1130*/  LOP3.LUT R188, R15, R188, R13, 0x96, !PT ;  /* 0x000000bc0fbc7212 */ /* 0x000fe200078e960d */
[----:B------:R-:W-:Y:S01]  /*1140*/  IMAD R52, R84, -0x326172a9, RZ ;  /* 0xcd9e8d5754347824 */ /* 0x000fe200078e02ff */
[----:B------:R-:W-:Y:S01]  /*1150*/  LOP3.LUT R51, R48, 0x3e0, RZ, 0xc0, !PT ;  /* 0x000003e030337812 */ /* 0x000fe200078ec0ff */
[----:B------:R-:W-:Y:S01]  /*1160*/  IMAD.MOV.U32 R50, RZ, RZ, R56 ;  /* 0x000000ffff327224 */ /* 0x000fe200078e0038 */
[----:B------:R-:W-:Y:S01]  /*1170*/  IMNMX R49, RZ, R49, !PT ;  /* 0x00000031ff317217 */ /* 0x000fe20007800200 */
[----:B------:R-:W-:Y:S01]  /*1180*/  IMAD.HI.U32 R182, R188, -0x326172a9, RZ ;  /* 0xcd9e8d57bcb67827 */ /* 0x000fe200078e00ff */
[C---:B------:R-:W-:Y:S01]  /*1190*/  IADD3 R14, R196.reuse, -0xe443238, RZ ;  /* 0xf1bbcdc8c40e7810 */ /* 0x040fe20007ffe0ff */
[----:B------:R-:W-:Y:S01]  /*11a0*/  HADD2.F32 R141, -RZ, R141.H0_H0 ;  /* 0x2000008dff8d7230 */ /* 0x000fe20000004100 */
[----:B------:R-:W-:Y:S01]  /*11b0*/  IADD3 R15, R196, -0x700cb87f, RZ ;  /* 0x8ff34781c40f7810 */ /* 0x000fe20007ffe0ff */
[----:B------:R-:W-:Y:S01]  /*11c0*/  IMAD.IADD R51, R16, 0x1, -R51 ;  /* 0x0000000110337824 */ /* 0x000fe200078e0a33 */
[----:B------:R-:W-:Y:S01]  /*11d0*/  LOP3.LUT R48, R47, 0x1fffffe0, RZ, 0xc0, !PT ;  /* 0x1fffffe02f307812 */ /* 0x000fe200078ec0ff */
[----:B------:R-:W-:Y:S01]  /*11e0*/  IMAD.MOV.U32 R55, RZ, RZ, R57 ;  /* 0x000000ffff377224 */ /* 0x000fe200078e0039 */
[----:B------:R-:W-:Y:S01]  /*11f0*/  IMNMX R49, R49, 0x20, PT ;  /* 0x0000002031317817 */ /* 0x000fe20003800200 */
[----:B------:R-:W-:Y:S01]  /*1200*/  IMAD.MOV.U32 R54, RZ, RZ, R58 ;  /* 0x000000ffff367224 */ /* 0x000fe200078e003a */
[----:B------:R-:W-:Y:S01]  /*1210*/  LOP3.LUT R186, R17, R186, R14, 0x96, !PT ;  /* 0x000000ba11ba7212 */ /* 0x000fe200078e960e */
[----:B------:R-:W-:Y:S01]  /*1220*/  IMAD R17, R83, -0x2daee0ad, RZ ;  /* 0xd2511f5353117824 */ /* 0x000fe200078e02ff */
[----:B------:R-:W-:Y:S01]  /*1230*/  LOP3.LUT R182, R182, R52, R15, 0x96, !PT ;  /* 0x00000034b6b67212 */ /* 0x000fe200078e960f */
[----:B------:R-:W-:Y:S01]  /*1240*/  IMAD.IADD R52, R49, 0x1, R48 ;  /* 0x0000000131347824 */ /* 0x000fe200078e0230 */
[----:B------:R-:W-:Y:S01]  /*1250*/  IADD3 R16, R197, -0x695add53, RZ ;  /* 0x96a522adc5107810 */ /* 0x000fe20007ffe0ff */
[----:B------:R-:W-:Y:S01]  /*1260*/  IMAD.HI.U32 R183, R186, -0x2daee0ad, RZ ;  /* 0xd2511f53bab77827 */ /* 0x000fe200078e00ff */
[--C-:B------:R-:W-:Y:S01]  /*1270*/  SHF.R.U64 R146, R18, 0x10, R19.reuse ;  /* 0x0000001012927819 */ /* 0x100fe20000001213 */
[----:B------:R-:W-:Y:S01]  /*1280*/  HADD2.F32 R47, -RZ, R55.H0_H0 ;  /* 0x20000037ff2f7230 */ /* 0x000fe20000004100 */
[----:B------:R-:W-:Y:S01]  /*1290*/  SHF.R.U32.HI R145, RZ, 0x10, R19 ;  /* 0x00000010ff917819 */ /* 0x000fe20000011613 */
[----:B------:R-:W-:Y:S01]  /*12a0*/  IMAD.SHL.U32 R52, R52, 0x4, RZ ;  /* 0x0000000434347824 */ /* 0x000fe200078e00ff */
[----:B------:R-:W-:Y:S01]  /*12b0*/  LOP3.LUT R183, R183, R17, R16, 0x96, !PT ;  /* 0x00000011b7b77212 */ /* 0x000fe200078e9610 */
[----:B------:R-:W-:Y:S01]  /*12c0*/  HADD2.F32 R17, -RZ, R18.H0_H0 ;  /* 0x20000012ff117230 */ /* 0x000fe20000004100 */
[--C-:B------:R-:W-:Y:S01]  /*12d0*/  SHF.R.U64 R148, R20, 0x10, R21.reuse ;  /* 0x0000001014947819 */ /* 0x100fe20000001215 */
[----:B------:R-:W-:Y:S01]  /*12e0*/  HADD2.F32 R18, -RZ, R19.H0_H0 ;  /* 0x20000013ff127230 */ /* 0x000fe20000004100 */
[----:B------:R-:W-:Y:S01]  /*12f0*/  SHF.R.U32.HI R147, RZ, 0x10, R21 ;  /* 0x00000010ff937819 */ /* 0x000fe20000011615 */
[----:B------:R-:W0:Y:S01]  /*1300*/  I2F.U32 R52, R52 ;  /* 0x0000003400347306 */ /* 0x000e220000201000 */
        /* <DEDUP_REMOVED lines=26> */
[----:B------:R-:W-:Y:S01]  /*14b0*/  HADD2.F32 R32, -RZ, R33.H0_H0 ;  /* 0x20000021ff207230 */ /* 0x000fe20000004100 */
[--C-:B------:R-:W-:Y:S01]  /*14c0*/  SHF.R.U64 R162, R34, 0x10, R35.reuse ;  /* 0x0000001022a27819 */ /* 0x100fe20000001223 */
[----:B------:R-:W-:Y:S01]  /*14d0*/  HADD2.F32 R33, -RZ, R34.H0_H0 ;  /* 0x20000022ff217230 */ /* 0x000fe20000004100 */
[----:B0-----:R0:W1:Y:S01]  /*14e0*/  MUFU.RCP R189, R52 ;  /* 0x0000003400bd7308 */ /* 0x0010620000001000 */
[----:B------:R-:W-:Y:S01]  /*14f0*/  SHF.R.U32.HI R161, RZ, 0x10, R35 ;  /* 0x00000010ffa17819 */ /* 0x000fe20000011623 */
[----:B------:R-:W-:Y:S01]  /*1500*/  HADD2.F32 R34, -RZ, R35.H0_H0 ;  /* 0x20000023ff227230 */ /* 0x000fe20000004100 */
[--C-:B------:R-:W-:Y:S01]  /*1510*/  SHF.R.U64 R164, R36, 0x10, R37.reuse ;  /* 0x0000001024a47819 */ /* 0x100fe20000001225 */
[----:B------:R-:W-:Y:S01]  /*1520*/  HADD2.F32 R35, -RZ, R36.H0_H0 ;  /* 0x20000024ff237230 */ /* 0x000fe20000004100 */
[----:B------:R-:W-:Y:S01]  /*1530*/  IMNMX R51, R51, 0x20, PT ;  /* 0x0000002033337817 */ /* 0x000fe20003800200 */
[----:B------:R-:W-:Y:S01]  /*1540*/  HADD2.F32 R36, -RZ, R37.H0_H0 ;  /* 0x20000025ff247230 */ /* 0x000fe20000004100 */
[----:B------:R-:W-:Y:S01]  /*1550*/  SHF.R.U32.HI R163, RZ, 0x10, R37 ;  /* 0x00000010ffa37819 */ /* 0x000fe20000011625 */
[----:B------:R-:W-:Y:S01]  /*1560*/  HADD2.F32 R37, -RZ, R38.H0_H0 ;  /* 0x20000026ff257230 */ /* 0x000fe20000004100 */
[--C-:B------:R-:W-:Y:S01]  /*1570*/  SHF.R.U64 R166, R38, 0x10, R39.reuse ;  /* 0x0000001026a67819 */ /* 0x100fe20000001227 */
[----:B------:R-:W-:Y:S01]  /*1580*/  HADD2.F32 R38, -RZ, R39.H0_H0 ;  /* 0x20000027ff267230 */ /* 0x000fe20000004100 */
[----:B------:R-:W-:Y:S01]  /*1590*/  SHF.R.U32.HI R165, RZ, 0x10, R39 ;  /* 0x00000010ffa57819 */ /* 0x000fe20000011627 */
[----:B------:R-:W-:Y:S01]  /*15a0*/  HADD2.F32 R39, -RZ, R40.H0_H0 ;  /* 0x20000028ff277230 */ /* 0x000fe20000004100 */
[----:B------:R-:W-:Y:S01]  /*15b0*/  SHF.R.U64 R82, R56, 0x10, R57 ;  /* 0x0000001038527819 */ /* 0x000fe20000001239 */
[----:B------:R-:W-:Y:S01]  /*15c0*/  IMAD.MOV.U32 R56, RZ, RZ, R59 ;  /* 0x000000ffff387224 */ /* 0x000fe200078e003b */
[----:B------:R-:W-:Y:S01]  /*15d0*/  SHF.R.U64 R168, R40, 0x10, R41 ;  /* 0x0000001028a87819 */ /* 0x000fe20000001229 */
[----:B------:R-:W-:Y:S01]  /*15e0*/  IMAD.MOV.U32 R98, RZ, RZ, R72 ;  /* 0x000000ffff627224 */ /* 0x000fe200078e0048 */
[----:B------:R-:W-:Y:S01]  /*15f0*/  SHF.R.U32.HI R57, RZ, 0x10, R57 ;  /* 0x00000010ff397819 */ /* 0x000fe20000011639 */
[----:B------:R-:W-:Y:S01]  /*1600*/  IMAD.MOV.U32 R99, RZ, RZ, R73 ;  /* 0x000000ffff637224 */ /* 0x000fe200078e0049 */
[--C-:B------:R-:W-:Y:S01]  /*1610*/  SHF.R.U64 R58, R58, 0x10, R59.reuse ;  /* 0x000000103a3a7819 */ /* 0x100fe2000000123b */
[----:B------:R-:W-:Y:S01]  /*1620*/  IMAD.MOV.U32 R102, RZ, RZ, R60 ;  /* 0x000000ffff667224 */ /* 0x000fe200078e003c */
[----:B------:R-:W-:Y:S01]  /*1630*/  SHF.R.U32.HI R96, RZ, 0x10, R59 ;  /* 0x00000010ff607819 */ /* 0x000fe2000001163b */
[----:B------:R-:W-:Y:S01]  /*1640*/  IMAD.MOV.U32 R103, RZ, RZ, R61 ;  /* 0x000000ffff677224 */ /* 0x000fe200078e003d */
[--C-:B------:R-:W-:Y:S01]  /*1650*/  SHF.R.U64 R97, R72, 0x10, R73.reuse ;  /* 0x0000001048617819 */ /* 0x100fe20000001249 */
[----:B------:R-:W-:Y:S01]  /*1660*/  IMAD.MOV.U32 R106, RZ, RZ, R74 ;  /* 0x000000ffff6a7224 */ /* 0x000fe200078e004a */
[----:B------:R-:W-:Y:S01]  /*1670*/  SHF.R.U32.HI R100, RZ, 0x10, R73 ;  /* 0x00000010ff647819 */ /* 0x000fe20000011649 */
[----:B------:R-:W-:Y:S01]  /*1680*/  IMAD.MOV.U32 R107, RZ, RZ, R75 ;  /* 0x000000ffff6b7224 */ /* 0x000fe200078e004b */
[----:B------:R-:W-:Y:S01]  /*1690*/  SHF.R.U64 R101, R60, 0x10, R61 ;  /* 0x000000103c657819 */ /* 0x000fe2000000123d */
[----:B------:R-:W-:Y:S01]  /*16a0*/  IMAD.MOV.U32 R111, RZ, RZ, R63 ;  /* 0x000000ffff6f7224 */ /* 0x000fe200078e003f */
[----:B------:R-:W-:Y:S01]  /*16b0*/  SHF.R.U32.HI R104, RZ, 0x10, R61 ;  /* 0x00000010ff687819 */ /* 0x000fe2000001163d */
[----:B------:R-:W-:Y:S01]  /*16c0*/  IMAD.MOV.U32 R114, RZ, RZ, R76 ;  /* 0x000000ffff727224 */ /* 0x000fe200078e004c */
[----:B------:R-:W-:Y:S01]  /*16d0*/  SHF.R.U64 R105, R74, 0x10, R75 ;  /* 0x000000104a697819 */ /* 0x000fe2000000124b */
[----:B------:R-:W-:Y:S01]  /*16e0*/  IMAD.MOV.U32 R115, RZ, RZ, R77 ;  /* 0x000000ffff737224 */ /* 0x000fe200078e004d */
[----:B------:R-:W-:Y:S01]  /*16f0*/  SHF.R.U32.HI R108, RZ, 0x10, R75 ;  /* 0x00000010ff6c7819 */ /* 0x000fe2000001164b */
[----:B------:R-:W-:Y:S01]  /*1700*/  IMAD.MOV.U32 R118, RZ, RZ, R64 ;  /* 0x000000ffff767224 */ /* 0x000fe200078e0040 */
[----:B------:R-:W-:Y:S01]  /*1710*/  MOV R110, R62 ;  /* 0x0000003e006e7202 */ /* 0x000fe20000000f00 */
        /* <DEDUP_REMOVED lines=21> */
[--C-:B------:R-:W-:Y:S01]  /*1870*/  SHF.R.U64 R129, R80, 0x10, R81.reuse ;  /* 0x0000001050817819 */ /* 0x100fe20000001251 */
[----:B------:R-:W-:Y:S01]  /*1880*/  HADD2.F32 R40, -RZ, R41.H0_H0 ;  /* 0x20000029ff287230 */ /* 0x000fe20000004100 */
[----:B------:R-:W-:Y:S01]  /*1890*/  MOV R131, R81 ;  /* 0x0000005100837202 */ /* 0x000fe20000000f00 */
[----:B------:R-:W-:Y:S01]  /*18a0*/  IMAD.MOV.U32 R181, RZ, RZ, 0x1 ;  /* 0x00000001ffb57424 */ /* 0x000fe200078e00ff */
[----:B------:R-:W-:Y:S01]  /*18b0*/  SHF.R.U32.HI R132, RZ, 0x10, R81 ;  /* 0x00000010ff847819 */ /* 0x000fe20000011651 */
[----:B------:R-:W-:Y:S01]  /*18c0*/  IMAD.MOV.U32 R184, RZ, RZ, RZ ;  /* 0x000000ffffb87224 */ /* 0x000fe200078e00ff */
        /* <DEDUP_REMOVED lines=9> */
[----:B------:R-:W-:Y:S01]  /*1960*/  HADD2.F32 R99, -RZ, R99.H0_H0 ;  /* 0x20000063ff637230 */ /* 0x000fe20000004100 */
[----:B------:R-:W-:Y:S01]  /*1970*/  IADD3 R187, R48, R51, RZ ;  /* 0x0000003330bb7210 */ /* 0x000fe20007ffe0ff */
        /* <DEDUP_REMOVED lines=11> */
[----:B------:R-:W-:Y:S01]  /*1a30*/  LOP3.LUT R185, R46, 0x3, RZ, 0xc0, !PT ;  /* 0x000000032eb97812 */ /* 0x000fe200078ec0ff */
[----:B------:R-:W-:Y:S01]  /*1a40*/  HADD2.F32 R46, -RZ, R50.H0_H0 ;  /* 0x20000032ff2e7230 */ /* 0x000fe20000004100 */
[----:B------:R-:W-:Y:S01]  /*1a50*/  IMAD R186, R186, -0x2daee0ad, RZ ;  /* 0xd2511f53baba7824 */ /* 0x000fe200078e02ff */
[----:B------:R-:W-:Y:S01]  /*1a60*/  HADD2.F32 R50, -RZ, R54.H0_H0 ;  /* 0x20000036ff327230 */ /* 0x000fe20000004100 */
[----:B------:R-:W-:Y:S01]  /*1a70*/  IMAD R188, R188, -0x326172a9, RZ ;  /* 0xcd9e8d57bcbc7824 */ /* 0x000fe200078e02ff */
[----:B------:R-:W-:Y:S01]  /*1a80*/  HADD2.F32 R51, -RZ, R56.H0_H0 ;  /* 0x20000038ff337230 */ /* 0x000fe20000004100 */
[----:B------:R-:W-:Y:S01]  /*1a90*/  IMAD.SHL.U32 R187, R187, 0x4, RZ ;  /* 0x00000004bbbb7824 */ /* 0x000fe200078e00ff */
        /* <DEDUP_REMOVED lines=71> */
.L_x_37107:
        /* <DEDUP_REMOVED lines=36> */
.L_x_36625:
[----:B0-----:R-:W-:Y:S02]  /*2150*/  IMAD.MOV.U32 R199, RZ, RZ, R188 ;  /* 0x000000ffffc77224 */ /* 0x001fe400078e00bc */
.L_x_36626:
[----:B------:R-:W-:Y:S05]  /*2160*/  BSYNC B1 ;  /* 0x0000000000017941 */ /* 0x000fea0003800000 */
.L_x_36624:
        /* <DEDUP_REMOVED lines=16> */
.L_x_36630:
[----:B------:R-:W-:Y:S05]  /*2270*/  BSYNC B2 ;  /* 0x0000000000027941 */ /* 0x000fea0003800000 */
.L_x_36629:
        /* <DEDUP_REMOVED lines=44> */
.L_x_36628:
[----:B------:R-:W-:Y:S05]  /*2540*/  BSYNC B1 ;  /* 0x0000000000017941 */ /* 0x000fea0003800000 */
.L_x_36627:
[----:B------:R-:W0:Y:S01]  /*2550*/  I2F.U32 R89, R199 ;  /* 0x000000c700597306 */ /* 0x000e220000201000 */
[----:B------:R-:W-:Y:S01]  /*2560*/  ISETP.NE.U32.AND P1, PT, RZ, c[0x0][0x178], PT ;  /* 0x00005e00ff007a0c */ /* 0x000fe20003f25070 */
[----:B------:R-:W-:Y:S02]  /*2570*/  IMAD.MOV.U32 R198, RZ, RZ, 0x2f800000 ;  /* 0x2f800000ffc67424 */ /* 0x000fe400078e00ff */
[----:B-----5:R-:W-:Y:S01]  /*2580*/  FMUL.FTZ R60, R60, c[0x0][0x1e8] ;  /* 0x00007a003c3c7a20 */ /* 0x020fe20000410000 */
[----:B------:R-:W-:Y:S01]  /*2590*/  ISETP.NE.AND.EX P1, PT, RZ, c[0x0][0x17c], PT, P1 ;  /* 0x00005f00ff007a0c */ /* 0x000fe20003f25310 */
[----:B0-----:R-:W-:-:S05]  /*25a0*/  FFMA.FTZ R89, R89, R198, 1.1641532182693481445e-10 ;  /* 0x2f00000059597423 */ /* 0x001fca00000100c6 */
[----:B------:R-:W-:-:S04]  /*25b0*/  FSETP.GTU.FTZ.AND P2, PT, R89, c[0x0][0x1e4], PT ;  /* 0x0000790059007a0b */ /* 0x000fc80003f5c000 */
[----:B------:R-:W-:-:S03]  /*25c0*/  FSEL R60, R60, RZ, !P2 ;  /* 0x000000ff3c3c7208 */ /* 0x000fc60005000000 */
[----:B------:R-:W-:Y:S05]  /*25d0*/  @P1 BRA `(.L_x_36631) ;  /* 0x0000005000001947 */ /* 0x000fea0003800000 */
[----:B------:R-:W-:Y:S01]  /*25e0*/  IMAD.MOV.U32 R88, RZ, RZ, R92 ;  /* 0x000000ffff587224 */ /* 0x000fe200078e005c */
[----:B------:R-:W-:Y:S05]  /*25f0*/  @!P0 BRA `(.L_x_36632) ;  /* 0x0000057000008947 */ /* 0x000fea0003800000 */
[----:B------:R-:W-:Y:S02]  /*2600*/  IMAD.MOV.U32 R88, RZ, RZ, R92 ;  /* 0x000000ffff587224 */ /* 0x000fe400078e005c */
[----:B------:R-:W-:Y:S01]  /*2610*/  FADD.FTZ R60, R56, R60 ;  /* 0x0000003c383c7221 */ /* 0x000fe20000010000 */
[----:B------:R-:W-:Y:S05]  /*2620*/  BRA `(.L_x_36632) ;  /* 0x0000054000007947 */ /* 0x000fea0003800000 */
.L_x_36631:
        /* <DEDUP_REMOVED lines=12> */
.L_x_36634:
[----:B------:R-:W-:Y:S02]  /*26f0*/  IMAD.MOV.U32 R185, RZ, RZ, R188 ;  /* 0x000000ffffb97224 */ /* 0x000fe400078e00bc */
.L_x_36635:
[----:B------:R-:W-:Y:S05]  /*2700*/  BSYNC B1 ;  /* 0x0000000000017941 */ /* 0x000fea0003800000 */
.L_x_36633:
        /* <DEDUP_REMOVED lines=16> */
.L_x_36639:
[----:B------:R-:W-:Y:S05]  /*2810*/  BSYNC B2 ;  /* 0x0000000000027941 */ /* 0x000fea0003800000 */
.L_x_36638:
        /* <DEDUP_REMOVED lines=44> */
.L_x_36637:
[----:B------:R-:W-:Y:S05]  /*2ae0*/  BSYNC B1 ;  /* 0x0000000000017941 */ /* 0x000fea0003800000 */
.L_x_36636:
[----:B------:R-:W0:Y:S01]  /*2af0*/  I2F.U32 R89, R185 ;  /* 0x000000b900597306 */ /* 0x000e220000201000 */
[----:B------:R-:W-:Y:S02]  /*2b00*/  FMUL.FTZ R90, R52, c[0x0][0x1e8] ;  /* 0x00007a00345a7a20 */ /* 0x000fe40000410000 */
[----:B0-----:R-:W-:-:S05]  /*2b10*/  FFMA.FTZ R89, R89, R198, 1.1641532182693481445e-10 ;  /* 0x2f00000059597423 */ /* 0x001fca00000100c6 */
[----:B------:R-:W-:-:S04]  /*2b20*/  FSETP.GTU.FTZ.AND P3, PT, R89, c[0x0][0x1e4], PT ;  /* 0x0000790059007a0b */ /* 0x000fc80003f7c000 */
[----:B------:R-:W-:Y:S02]  /*2b30*/  FSEL R89, R90, RZ, !P3 ;  /* 0x000000ff5a597208 */ /* 0x000fe40005800000 */
[----:B------:R-:W-:-:S03]  /*2b40*/  SEL R180, RZ, 0x1, P3 ;  /* 0x00000001ffb47807 */ /* 0x000fc60001800000 */
[----:B------:R-:W-:-:S04]  /*2b50*/  FADD.FTZ R60, R89, R60 ;  /* 0x0000003c593c7221 */ /* 0x000fc80000010000 */
[----:B------:R-:W-:Y:S02]  /*2b60*/  @P0 FADD.FTZ R60, R56, R60 ;  /* 0x0000003c383c0221 */ /* 0x000fe40000010000 */
.L_x_36632:
        /* <DEDUP_REMOVED lines=12> */
.L_x_36641:
[----:B------:R-:W-:Y:S02]  /*2c30*/  MOV R185, R188 ;  /* 0x000000bc00b97202 */ /* 0x000fe40000000f00 */
.L_x_36642:
[----:B------:R-:W-:Y:S05]  /*2c40*/  BSYNC B1 ;  /* 0x0000000000017941 */ /* 0x000fea0003800000 */
.L_x_36640:
        /* <DEDUP_REMOVED lines=16> */
.L_x_36646:
[----:B------:R-:W-:Y:S05]  /*2d50*/  BSYNC B2 ;  /* 0x0000000000027941 */ /* 0x000fea0003800000 */
.L_x_36645:
        /* <DEDUP_REMOVED lines=44> */
.L_x_36644:
[----:B------:R-:W-:Y:S05]  /*3020*/  BSYNC B1 ;  /* 0x0000000000017941 */ /* 0x000fea0003800000 */
.L_x_36643:
[----:B------:R-:W0:Y:S01]  /*3030*/  I2F.U32 R91, R185 ;  /* 0x000000b9005b7306 */ /* 0x000e220000201000 */
        /* <DEDUP_REMOVED lines=10> */
.L_x_36647:
        /* <DEDUP_REMOVED lines=12> */
.L_x_36650:
[----:B------:R-:W-:Y:S02]  /*31a0*/  IMAD.MOV.U32 R185, RZ, RZ, R188 ;  /* 0x000000ffffb97224 */ /* 0x000fe400078e00bc */
.L_x_36651:
[----:B------:R-:W-:Y:S05]  /*31b0*/  BSYNC B1 ;  /* 0x0000000000017941 */ /* 0x000fea0003800000 */
.L_x_36649:
        /* <DEDUP_REMOVED lines=16> */
.L_x_36655:
[----:B------:R-:W-:Y:S05]  /*32c0*/  BSYNC B2 ;  /* 0x0000000000027941 */ /* 0x000fea0003800000 */
.L_x_36654:
        /* <DEDUP_REMOVED lines=44> */
.L_x_36653:
[----:B------:R-:W-:Y:S05]  /*3590*/  BSYNC B1 ;  /* 0x0000000000017941 */ /* 0x000fea0003800000 */
.L_x_36652:
        /* <DEDUP_REMOVED lines=8> */
.L_x_36648:
        /* <DEDUP_REMOVED lines=12> */
.L_x_36657:
[----:B------:R-:W-:Y:S02]  /*36e0*/  MOV R185, R188 ;  /* 0x000000bc00b97202 */ /* 0x000fe40000000f00 */
.L_x_36658:
[----:B------:R-:W-:Y:S05]  /*36f0*/  BSYNC B1 ;  /* 0x0000000000017941 */ /* 0x000fea0003800000 */
.L_x_36656:
        /* <DEDUP_REMOVED lines=16> */
.L_x_36662:
[----:B------:R-:W-:Y:S05]  /*3800*/  BSYNC B2 ;  /* 0x0000000000027941 */ /* 0x000fea0003800000 */
.L_x_36661:
        /* <DEDUP_REMOVED lines=44> */
.L_x_36660:
[----:B------:R-:W-:Y:S05]  /*3ad0*/  BSYNC B1 ;  /* 0x0000000000017941 */ /* 0x000fea0003800000 */
.L_x_36659:
        /* <DEDUP_REMOVED lines=11> */
.L_x_36663:
        /* <DEDUP_REMOVED lines=12> */
.L_x_36666:
[----:B------:R-:W-:Y:S02]  /*3c50*/  IMAD.MOV.U32 R185, RZ, RZ, R188 ;  /* 0x000000ffffb97224 */ /* 0x000fe400078e00bc */
.L_x_36667:
[----:B------:R-:W-:Y:S05]  /*3c60*/  BSYNC B1 ;  /* 0x0000000000017941 */ /* 0x000fea0003800000 */
.L_x_36665:
        /* <DEDUP_REMOVED lines=16> */
.L_x_36671:
[----:B------:R-:W-:Y:S05]  /*3d70*/  BSYNC B2 ;  /* 0x0000000000027941 */ /* 0x000fea0003800000 */
.L_x_36670:
        /* <DEDUP_REMOVED lines=44> */
.L_x_36669:
[----:B------:R-:W-:Y:S05]  /*4040*/  BSYNC B1 ;  /* 0x0000000000017941 */ /* 0x000fea0003800000 */
.L_x_36668:
        /* <DEDUP_REMOVED lines=8> */
.L_x_36664:
        /* <DEDUP_REMOVED lines=12> */
.L_x_36673:
[----:B------:R-:W-:Y:S02]  /*4190*/  MOV R185, R188 ;  /* 0x000000bc00b97202 */ /* 0x000fe40000000f00 */
.L_x_36674:
[----:B------:R-:W-:Y:S05]  /*41a0*/  BSYNC B1 ;  /* 0x0000000000017941 */ /* 0x000fea0003800000 */
.L_x_36672:
        /* <DEDUP_REMOVED lines=16> */
.L_x_36678:
[----:B------:R-:W-:Y:S05]  /*42b0*/  BSYNC B2 ;  /* 0x0000000000027941 */ /* 0x000fea0003800000 */
.L_x_36677:
        /* <DEDUP_REMOVED lines=44> */
.L_x_36676:
[----:B------:R-:W-:Y:S05]  /*4580*/  BSYNC B1 ;  /* 0x0000000000017941 */ /* 0x000fea0003800000 */
.L_x_36675:
        /* <DEDUP_REMOVED lines=11> */
.L_x_36679:
        /* <DEDUP_REMOVED lines=12> */
.L_x_36682:
[----:B------:R-:W-:Y:S02]  /*4700*/  IMAD.MOV.U32 R199, RZ, RZ, R188 ;  /* 0x000000ffffc77224 */ /* 0x000fe400078e00bc */
.L_x_36683:
[----:B------:R-:W-:Y:S05]  /*4710*/  BSYNC B1 ;  /* 0x0000000000017941 */ /* 0x000fea0003800000 */
.L_x_36681:
        /* <DEDUP_REMOVED lines=16> */
.L_x_36687:
[----:B------:R-:W-:Y:S05]  /*4820*/  BSYNC B2 ;  /* 0x0000000000027941 */ /* 0x000fea0003800000 */
.L_x_36686:
        /* <DEDUP_REMOVED lines=44> */
.L_x_36685:
[----:B------:R-:W-:Y:S05]  /*4af0*/  BSYNC B1 ;  /* 0x0000000000017941 */ /* 0x000fea0003800000 */
.L_x_36684:
        /* <DEDUP_REMOVED lines=8> */
.L_x_36680:
[----:B------:R-:W-:Y:S01]  /*4b80*/  SEL R92, RZ, 0x1000000, P5 ;  /* 0x01000000ff5c7807 */ /* 0x000fe20002800000 */
[C---:B------:R-:W-:Y:S01]  /*4b90*/  IMAD.SHL.U32 R198, R195.reuse, 0x4, RZ ;  /* 0x00000004c3c67824 */ /* 0x040fe200078e00ff */
[----:B------:R-:W-:Y:S02]  /*4ba0*/  SEL R93, RZ, 0x10000, P4 ;  /* 0x00010000ff5d7807 */ /* 0x000fe40002000000 */
[----:B------:R-:W-:Y:S02]  /*4bb0*/  SEL R94, RZ, 0x100, P3 ;  /* 0x00000100ff5e7807 */ /* 0x000fe40001800000 */
[C---:B------:R-:W-:Y:S02]  /*4bc0*/  LEA R90, P0, R195.reuse, c[0x0][0x188], 0x4 ;  /* 0x00006200c35a7a11 */ /* 0x040fe400078020ff */
[----:B------:R-:W-:Y:S02]  /*4bd0*/  SEL R95, RZ, 0x1, P2 ;  /* 0x00000001ff5f7807 */ /* 0x000fe40001000000 */
[----:B------:R-:W-:-:S02]  /*4be0*/  LEA.HI.X R91, R195, c[0x0][0x18c], RZ, 0x4, P0 ;  /* 0x00006300c35b7a11 */ /* 0x000fc400000f24ff */
[----:B------:R-:W-:Y:S02]  /*4bf0*/  IADD3 R92, R94, R92, R93 ;  /* 0x0000005c5e5c7210 */ /* 0x000fe40007ffe05d */
[----:B------:R-:W-:Y:S01]  /*4c00*/  SHF.L.U64.HI R199, R195, 0x2, RZ ;  /* 0x00000002c3c77819 */ /* 0x000fe200000102ff */
[----:B------:R0:W-:Y:S01]  /*4c10*/  STG.E.128 [R90.64], R60 ;  /* 0x0000003c5a007986 */ /* 0x0001e2000c101d04 */
[----:B------:R-:W-:Y:S01]  /*4c20*/  IADD3 R88, P0, R198, c[0x0][0x190], RZ ;  /* 0x00006400c6587a10 */ /* 0x000fe20007f1e0ff */
[----:B------:R-:W-:Y:S01]  /*4c30*/  IMAD.IADD R95, R92, 0x1, R95 ;  /* 0x000000015c5f7824 */ /* 0x000fe200078e025f */
[----:B------:R-:W-:Y:S02]  /*4c40*/  LOP3.LUT P1, RZ, R194, 0x1, RZ, 0xc0, !PT ;  /* 0x00000001c2ff7812 */ /* 0x000fe4000782c0ff */
[----:B------:R-:W-:-:S05]  /*4c50*/  IADD3.X R89, R199, c[0x0][0x194], RZ, P0, !PT ;  /* 0x00006500c7597a10 */ /* 0x000fca00007fe4ff */
[----:B------:R0:W-:Y:S06]  /*4c60*/  STG.E [R88.64], R95 ;  /* 0x0000005f58007986 */ /* 0x0001ec000c101904 */
[----:B------:R-:W-:Y:S05]  /*4c70*/  @!P1 BRA `(.L_x_36688) ;  /* 0x000000b000009947 */ /* 0x000fea0003800000 */
[----:B0-----:R-:W-:Y:S01]  /*4c80*/  IMAD.U32 R91, R178, 0x10000, RZ ;  /* 0x00010000b25b7824 */ /* 0x001fe200078e00ff */
[----:B------:R-:W-:Y:S02]  /*4c90*/  LOP3.LUT R90, R177, 0xffff, RZ, 0xc0, !PT ;  /* 0x0000ffffb15a7812 */ /* 0x000fe400078ec0ff */
[----:B------:R-:W-:Y:S02]  /*4ca0*/  LOP3.LUT R93, R179, 0xff, RZ, 0xc0, !PT ;  /* 0x000000ffb35d7812 */ /* 0x000fe400078ec0ff */
[----:B------:R-:W-:-:S02]  /*4cb0*/  LOP3.LUT R91, R91, 0xff0000, RZ, 0xc0, !PT ;  /* 0x00ff00005b5b7812 */ /* 0x000fc400078ec0ff */
[----:B------:R-:W-:Y:S02]  /*4cc0*/  IADD3 R88, P0, R198, c[0x0][0x198], RZ ;  /* 0x00006600c6587a10 */ /* 0x000fe40007f1e0ff */
[----:B------:R-:W-:Y:S02]  /*4cd0*/  LEA R90, R90, R91, 0x18 ;  /* 0x0000005b5a5a7211 */ /* 0x000fe400078ec0ff */
[----:B------:R-:W-:Y:S02]  /*4ce0*/  LOP3.LUT R91, R180, 0xff, RZ, 0xc0, !PT ;  /* 0x000000ffb45b7812 */ /* 0x000fe400078ec0ff */
[----:B------:R-:W-:Y:S01]  /*4cf0*/  IADD3.X R89, R199, c[0x0][0x19c], RZ, P0, !PT ;  /* 0x00006700c7597a10 */ /* 0x000fe200007fe4ff */
[----:B------:R-:W-:-:S04]  /*4d00*/  IMAD R90, R93, 0x100, R90 ;  /* 0x000001005d5a7824 */ /* 0x000fc800078e025a */
[----:B------:R-:W-:-:S05]  /*4d10*/  IMAD.IADD R91, R90, 0x1, R91 ;  /* 0x000000015a5b7824 */ /* 0x000fca00078e025b */
[----:B------:R0:W-:Y:S02]  /*4d20*/  STG.E [R88.64], R91 ;  /* 0x0000005b58007986 */ /* 0x0001e4000c101904 */
.L_x_36688:
[----:B------:R-:W-:Y:S02]  /*4d30*/  IADD3 R92, R195, 0x100, RZ ;  /* 0x00000100c35c7810 */ /* 0x000fe40007ffe0ff */
.L_x_36623:
[----:B------:R-:W-:Y:S05]  /*4d40*/  BSYNC B0 ;  /* 0x0000000000007941 */ /* 0x000fea0003800000 */
.L_x_36622:
        /* <DEDUP_REMOVED lines=9> */
[----:B0-----:R-:W-:Y:S01]  /*4de0*/  @P2 LEA R90, P0, R92, c[0x0][0x178], 0x4 ;  /* 0x00005e005c5a2a11 */ /* 0x001fe200078020ff */
        /* <DEDUP_REMOVED lines=20> */
.L_x_36692:
[----:B0-----:R-:W-:Y:S02]  /*4f30*/  IMAD.MOV.U32 R198, RZ, RZ, R188 ;  /* 0x000000ffffc67224 */ /* 0x001fe400078e00bc */
.L_x_36693:
[----:B------:R-:W-:Y:S05]  /*4f40*/  BSYNC B1 ;  /* 0x0000000000017941 */ /* 0x000fea0003800000 */
.L_x_36691:
        /* <DEDUP_REMOVED lines=16> */
.L_x_36697:
[----:B------:R-:W-:Y:S05]  /*5050*/  BSYNC B2 ;  /* 0x0000000000027941 */ /* 0x000fea0003800000 */
.L_x_36696:
        /* <DEDUP_REMOVED lines=44> */
.L_x_36695:
[----:B------:R-:W-:Y:S05]  /*5320*/  BSYNC B1 ;  /* 0x0000000000017941 */ /* 0x000fea0003800000 */
.L_x_36694:
        /* <DEDUP_REMOVED lines=14> */
.L_x_36698:
        /* <DEDUP_REMOVED lines=12> */
.L_x_36701:
[----:B------:R-:W-:Y:S02]  /*54d0*/  IMAD.MOV.U32 R185, RZ, RZ, R188 ;  /* 0x000000ffffb97224 */ /* 0x000fe400078e00bc */
.L_x_36702:
[----:B------:R-:W-:Y:S05]  /*54e0*/  BSYNC B1 ;  /* 0x0000000000017941 */ /* 0x000fea0003800000 */
.L_x_36700:
        /* <DEDUP_REMOVED lines=16> */
.L_x_36706:
[----:B------:R-:W-:Y:S05]  /*55f0*/  BSYNC B2 ;  /* 0x0000000000027941 */ /* 0x000fea0003800000 */
.L_x_36705:
        /* <DEDUP_REMOVED lines=44> */
.L_x_36704:
[----:B------:R-:W-:Y:S05]  /*58c0*/  BSYNC B1 ;  /* 0x0000000000017941 */ /* 0x000fea0003800000 */
.L_x_36703:
        /* <DEDUP_REMOVED lines=8> */
.L_x_36699:
        /* <DEDUP_REMOVED lines=12> */
.L_x_36708:
[----:B------:R-:W-:Y:S02]  /*5a10*/  IMAD.MOV.U32 R185, RZ, RZ, R188 ;  /* 0x000000ffffb97224 */ /* 0x000fe400078e00bc */
.L_x_36709:
[----:B------:R-:W-:Y:S05]  /*5a20*/  BSYNC B1 ;  /* 0x0000000000017941 */ /* 0x000fea0003800000 */
.L_x_36707:
        /* <DEDUP_REMOVED lines=16> */
.L_x_36713:
[----:B------:R-:W-:Y:S05]  /*5b30*/  BSYNC B2 ;  /* 0x0000000000027941 */ /* 0x000fea0003800000 */
.L_x_36712:
        /* <DEDUP_REMOVED lines=44> */
.L_x_36711:
[----:B------:R-:W-:Y:S05]  /*5e00*/  BSYNC B1 ;  /* 0x0000000000017941 */ /* 0x000fea0003800000 */
.L_x_36710:
        /* <DEDUP_REMOVED lines=11> */
.L_x_36714:
        /* <DEDUP_REMOVED lines=12> */
.L_x_36717:
[----:B------:R-:W-:Y:S02]  /*5f80*/  IMAD.MOV.U32 R185, RZ, RZ, R188 ;  /* 0x000000ffffb97224 */ /* 0x000fe400078e00bc */
.L_x_36718:
[----:B------:R-:W-:Y:S05]  /*5f90*/  BSYNC B1 ;  /* 0x0000000000017941 */ /* 0x000fea0003800000 */
.L_x_36716:
        /* <DEDUP_REMOVED lines=16> */
.L_x_36722:
[----:B------:R-:W-:Y:S05]  /*60a0*/  BSYNC B2 ;  /* 0x0000000000027941 */ /* 0x000fea0003800000 */
.L_x_36721:
        /* <DEDUP_REMOVED lines=44> */
.L_x_36720:
[----:B------:R-:W-:Y:S05]  /*6370*/  BSYNC B1 ;  /* 0x0000000000017941 */ /* 0x000fea0003800000 */
.L_x_36719:
        /* <DEDUP_REMOVED lines=8> */
.L_x_36715:
        /* <DEDUP_REMOVED lines=12> */
.L_x_36724:
[----:B------:R-:W-:Y:S02]  /*64c0*/  IMAD.MOV.U32 R185, RZ, RZ, R188 ;  /* 0x000000ffffb97224 */ /* 0x000fe400078e00bc */
.L_x_36725:
[----:B------:R-:W-:Y:S05]  /*64d0*/  BSYNC B1 ;  /* 0x0000000000017941 */ /* 0x000fea0003800000 */
.L_x_36723:
        /* <DEDUP_REMOVED lines=16> */
.L_x_36729:
[----:B------:R-:W-:Y:S05]  /*65e0*/  BSYNC B2 ;  /* 0x0000000000027941 */ /* 0x000fea0003800000 */
.L_x_36728:
        /* <DEDUP_REMOVED lines=44> */
.L_x_36727:
[----:B------:R-:W-:Y:S05]  /*68b0*/  BSYNC B1 ;  /* 0x0000000000017941 */ /* 0x000fea0003800000 */
.L_x_36726:
        /* <DEDUP_REMOVED lines=11> */
.L_x_36730:
        /* <DEDUP_REMOVED lines=12> */
.L_x_36733:
[----:B------:R-:W-:Y:S02]  /*6a30*/  IMAD.MOV.U32 R185, RZ, RZ, R188 ;  /* 0x000000ffffb97224 */ /* 0x000fe400078e00bc */
.L_x_36734:
[----:B------:R-:W-:Y:S05]  /*6a40*/  BSYNC B1 ;  /* 0x0000000000017941 */ /* 0x000fea0003800000 */
.L_x_36732:
        /* <DEDUP_REMOVED lines=16> */
.L_x_36738:
[----:B------:R-:W-:Y:S05]  /*6b50*/  BSYNC B2 ;  /* 0x0000000000027941 */ /* 0x000fea0003800000 */
.L_x_36737:
        /* <DEDUP_REMOVED lines=44> */
.L_x_36736:
[----:B------:R-:W-:Y:S05]  /*6e20*/  BSYNC B1 ;  /* 0x0000000000017941 */ /* 0x000fea0003800000 */
.L_x_36735:
        /* <DEDUP_REMOVED lines=8> */
.L_x_36731:
        /* <DEDUP_REMOVED lines=12> */
.L_x_36740:
[----:B------:R-:W-:Y:S02]  /*6f70*/  IMAD.MOV.U32 R185, RZ, RZ, R188 ;  /* 0x000000ffffb97224 */ /* 0x000fe400078e00bc */
.L_x_36741:
[----:B------:R-:W-:Y:S05]  /*6f80*/  BSYNC B1 ;  /* 0x0000000000017941 */ /* 0x000fea0003800000 */
.L_x_36739:
        /* <DEDUP_REMOVED lines=16> */
.L_x_36745:
[----:B------:R-:W-:Y:S05]  /*7090*/  BSYNC B2 ;  /* 0x0000000000027941 */ /* 0x000fea0003800000 */
.L_x_36744:
        /* <DEDUP_REMOVED lines=44> */
.L_x_36743:
[----:B------:R-:W-:Y:S05]  /*7360*/  BSYNC B1 ;  /* 0x0000000000017941 */ /* 0x000fea0003800000 */
.L_x_36742:
        /* <DEDUP_REMOVED lines=11> */
.L_x_36746:
        /* <DEDUP_REMOVED lines=12> */
.L_x_36749:
[----:B------:R-:W-:Y:S02]  /*74e0*/  IMAD.MOV.U32 R198, RZ, RZ, R188 ;  /* 0x000000ffffc67224 */ /* 0x000fe400078e00bc */
.L_x_36750:
[----:B------:R-:W-:Y:S05]  /*74f0*/  BSYNC B1 ;  /* 0x0000000000017941 */ /* 0x000fea0003800000 */
.L_x_36748:
        /* <DEDUP_REMOVED lines=16> */
.L_x_36754:
[----:B------:R-:W-:Y:S05]  /*7600*/  BSYNC B2 ;  /* 0x0000000000027941 */ /* 0x000fea0003800000 */
.L_x_36753:
        /* <DEDUP_REMOVED lines=44> */
.L_x_36752:
[----:B------:R-:W-:Y:S05]  /*78d0*/  BSYNC B1 ;  /* 0x0000000000017941 */ /* 0x000fea0003800000 */
.L_x_36751:
        /* <DEDUP_REMOVED lines=8> */
.L_x_36747:
        /* <DEDUP_REMOVED lines=20> */
[----:B------:R-:W-:-:S03]  /*7aa0*/  IADD3 R88, P0, R199, c[0x0][0x198], RZ ;  /* 0x00006600c7587a10 */ /* 0x000fc60007f1e0ff */
[----:B------:R-:W-:Y:S01]  /*7ab0*/  IMAD R90, R90, 0x1000000, R91 ;  /* 0x010000005a5a7824 */ /* 0x000fe200078e025b */
[----:B------:R-:W-:Y:S02]  /*7ac0*/  LOP3.LUT R91, R180, 0xff, RZ, 0xc0, !PT ;  /* 0x000000ffb45b7812 */ /* 0x000fe400078ec0ff */
[----:B------:R-:W-:Y:S01]  /*7ad0*/  IADD3.X R89, R200, c[0x0][0x19c], RZ, P0, !PT ;  /* 0x00006700c8597a10 */ /* 0x000fe200007fe4ff */
[----:B------:R-:W-:-:S04]  /*7ae0*/  IMAD R90, R93, 0x100, R90 ;  /* 0x000001005d5a7824 */ /* 0x000fc800078e025a */
[----:B------:R-:W-:-:S05]  /*7af0*/  IMAD.IADD R91, R90, 0x1, R91 ;  /* 0x000000015a5b7824 */ /* 0x000fca00078e025b */
[----:B------:R0:W-:Y:S02]  /*7b00*/  STG.E [R88.64], R91 ;  /* 0x0000005b58007986 */ /* 0x0001e4000c101904 */
.L_x_36755:
[----:B------:R-:W-:Y:S02]  /*7b10*/  IADD3 R92, R92, 0x100, RZ ;  /* 0x000001005c5c7810 */ /* 0x000fe40007ffe0ff */
.L_x_36690:
[----:B------:R-:W-:Y:S05]  /*7b20*/  BSYNC B0 ;  /* 0x0000000000007941 */ /* 0x000fea0003800000 */
.L_x_36689:
        /* <DEDUP_REMOVED lines=8> */
[----:B0-----:R-:W-:Y:S01]  /*7bb0*/  @P2 LEA R90, P0, R92, c[0x0][0x178], 0x4 ;  /* 0x00005e005c5a2a11 */ /* 0x001fe200078020ff */
        /* <DEDUP_REMOVED lines=21> */
.L_x_36759:
[----:B0-----:R-:W-:Y:S02]  /*7d10*/  IMAD.MOV.U32 R198, RZ, RZ, R188 ;  /* 0x000000ffffc67224 */ /* 0x001fe400078e00bc */
.L_x_36760:
[----:B------:R-:W-:Y:S05]  /*7d20*/  BSYNC B1 ;  /* 0x0000000000017941 */ /* 0x000fea0003800000 */
.L_x_36758:
        /* <DEDUP_REMOVED lines=16> */
.L_x_36764:
[----:B------:R-:W-:Y:S05]  /*7e30*/  BSYNC B2 ;  /* 0x0000000000027941 */ /* 0x000fea0003800000 */
.L_x_36763:
        /* <DEDUP_REMOVED lines=44> */
.L_x_36762:
[----:B------:R-:W-:Y:S05]  /*8100*/  BSYNC B1 ;  /* 0x0000000000017941 */ /* 0x000fea0003800000 */
.L_x_36761:
[----:B------:R-:W0:Y:S01]  /*8110*/  I2F.U32 R88, R198 ;  /* 0x000000c600587306 */ /* 0x000e220000201000 */
[----:B------:R-:W-:Y:S01]  /*8120*/  ISETP.NE.U32.AND P1, PT, RZ, c[0x0][0x178], PT ;  /* 0x00005e00ff007a0c */ /* 0x000fe20003f25070 */
[----:B-----5:R-:W-:Y:S01]  /*8130*/  FMUL.FTZ R68, R68, c[0x0][0x1e8] ;  /* 0x00007a0044447a20 */ /* 0x020fe20000410000 */
[----:B------:R-:W-:Y:S02]  /*8140*/  MOV R93, 0x2f800000 ;  /* 0x2f800000005d7802 */ /* 0x000fe40000000f00 */
[----:B------:R-:W-:-:S03]  /*8150*/  ISETP.NE.AND.EX P1, PT, RZ, c[0x0][0x17c], PT, P1 ;  /* 0x00005f00ff007a0c */ /* 0x000fc60003f25310 */
        /* <DEDUP_REMOVED lines=9> */
.L_x_36765:
        /* <DEDUP_REMOVED lines=12> */
.L_x_36768:
[----:B------:R-:W-:Y:S02]  /*82b0*/  IMAD.MOV.U32 R185, RZ, RZ, R188 ;  /* 0x000000ffffb97224 */ /* 0x000fe400078e00bc */
.L_x_36769:
[----:B------:R-:W-:Y:S05]  /*82c0*/  BSYNC B1 ;  /* 0x0000000000017941 */ /* 0x000fea0003800000 */
.L_x_36767:
        /* <DEDUP_REMOVED lines=16> */
.L_x_36773:
[----:B------:R-:W-:Y:S05]  /*83d0*/  BSYNC B2 ;  /* 0x0000000000027941 */ /* 0x000fea0003800000 */
.L_x_36772:
        /* <DEDUP_REMOVED lines=44> */
.L_x_36771:
[----:B------:R-:W-:Y:S05]  /*86a0*/  BSYNC B1 ;  /* 0x0000000000017941 */ /* 0x000fea0003800000 */
.L_x_36770:
        /* <DEDUP_REMOVED lines=8> */
.L_x_36766:
        /* <DEDUP_REMOVED lines=12> */
.L_x_36775:
[----:B------:R-:W-:Y:S02]  /*87f0*/  IMAD.MOV.U32 R185, RZ, RZ, R188 ;  /* 0x000000ffffb97224 */ /* 0x000fe400078e00bc */
.L_x_36776:
[----:B------:R-:W-:Y:S05]  /*8800*/  BSYNC B1 ;  /* 0x0000000000017941 */ /* 0x000fea0003800000 */
.L_x_36774:
        /* <DEDUP_REMOVED lines=16> */
.L_x_36780:
[----:B------:R-:W-:Y:S05]  /*8910*/  BSYNC B2 ;  /* 0x0000000000027941 */ /* 0x000fea0003800000 */
.L_x_36779:
        /* <DEDUP_REMOVED lines=44> */
.L_x_36778:
[----:B------:R-:W-:Y:S05]  /*8be0*/  BSYNC B1 ;  /* 0x0000000000017941 */ /* 0x000fea0003800000 */
.L_x_36777:
        /* <DEDUP_REMOVED lines=11> */
.L_x_36781:
        /* <DEDUP_REMOVED lines=12> */
.L_x_36784:
[----:B------:R-:W-:Y:S02]  /*8d60*/  IMAD.MOV.U32 R185, RZ, RZ, R188 ;  /* 0x000000ffffb97224 */ /* 0x000fe400078e00bc */
.L_x_36785:
[----:B------:R-:W-:Y:S05]  /*8d70*/  BSYNC B1 ;  /* 0x0000000000017941 */ /* 0x000fea0003800000 */
.L_x_36783:
        /* <DEDUP_REMOVED lines=16> */
.L_x_36789:
[----:B------:R-:W-:Y:S05]  /*8e80*/  BSYNC B2 ;  /* 0x0000000000027941 */ /* 0x000fea0003800000 */
.L_x_36788:
        /* <DEDUP_REMOVED lines=44> */
.L_x_36787:
[----:B------:R-:W-:Y:S05]  /*9150*/  BSYNC B1 ;  /* 0x0000000000017941 */ /* 0x000fea0003800000 */
.L_x_36786:
        /* <DEDUP_REMOVED lines=8> */
.L_x_36782:
        /* <DEDUP_REMOVED lines=12> */
.L_x_36791:
[----:B------:R-:W-:Y:S02]  /*92a0*/  IMAD.MOV.U32 R185, RZ, RZ, R188 ;  /* 0x000000ffffb97224 */ /* 0x000fe400078e00bc */
.L_x_36792:
[----:B------:R-:W-:Y:S05]  /*92b0*/  BSYNC B1 ;  /* 0x0000000000017941 */ /* 0x000fea0003800000 */
.L_x_36790:
        /* <DEDUP_REMOVED lines=16> */
.L_x_36796:
[----:B------:R-:W-:Y:S05]  /*93c0*/  BSYNC B2 ;  /* 0x0000000000027941 */ /* 0x000fea0003800000 */
.L_x_36795:
        /* <DEDUP_REMOVED lines=44> */
.L_x_36794:
[----:B------:R-:W-:Y:S05]  /*9690*/  BSYNC B1 ;  /* 0x0000000000017941 */ /* 0x000fea0003800000 */
.L_x_36793:
        /* <DEDUP_REMOVED lines=11> */
.L_x_36797:
        /* <DEDUP_REMOVED lines=12> */
.L_x_36800:
[----:B------:R-:W-:Y:S02]  /*9810*/  IMAD.MOV.U32 R185, RZ, RZ, R188 ;  /* 0x000000ffffb97224 */ /* 0x000fe400078e00bc */
.L_x_36801:
[----:B------:R-:W-:Y:S05]  /*9820*/  BSYNC B1 ;  /* 0x0000000000017941 */ /* 0x000fea0003800000 */
.L_x_36799:
        /* <DEDUP_REMOVED lines=16> */
.L_x_36805:
[----:B------:R-:W-:Y:S05]  /*9930*/  BSYNC B2 ;  /* 0x0000000000027941 */ /* 0x000fea0003800000 */
.L_x_36804:
        /* <DEDUP_REMOVED lines=44> */
.L_x_36803:
[----:B------:R-:W-:Y:S05]  /*9c00*/  BSYNC B1 ;  /* 0x0000000000017941 */ /* 0x000fea0003800000 */
.L_x_36802:
        /* <DEDUP_REMOVED lines=8> */
.L_x_36798:
        /* <DEDUP_REMOVED lines=12> */
.L_x_36807:
[----:B------:R-:W-:Y:S02]  /*9d50*/  IMAD.MOV.U32 R185, RZ, RZ, R188 ;  /* 0x000000ffffb97224 */ /* 0x000fe400078e00bc */
.L_x_36808:
[----:B------:R-:W-:Y:S05]  /*9d60*/  BSYNC B1 ;  /* 0x0000000000017941 */ /* 0x000fea0003800000 */
.L_x_36806:
        /* <DEDUP_REMOVED lines=16> */
.L_x_36812:
[----:B------:R-:W-:Y:S05]  /*9e70*/  BSYNC B2 ;  /* 0x0000000000027941 */ /* 0x000fea0003800000 */
.L_x_36811:
        /* <DEDUP_REMOVED lines=44> */
.L_x_36810:
[----:B------:R-:W-:Y:S05]  /*a140*/  BSYNC B1 ;  /* 0x0000000000017941 */ /* 0x000fea0003800000 */
.L_x_36809:
        /* <DEDUP_REMOVED lines=11> */
.L_x_36813:
        /* <DEDUP_REMOVED lines=12> */
.L_x_36816:
[----:B------:R-:W-:Y:S02]  /*a2c0*/  IMAD.MOV.U32 R198, RZ, RZ, R188 ;  /* 0x000000ffffc67224 */ /* 0x000fe400078e00bc */
.L_x_36817:
[----:B------:R-:W-:Y:S05]  /*a2d0*/  BSYNC B1 ;  /* 0x0000000000017941 */ /* 0x000fea0003800000 */
.L_x_36815:
        /* <DEDUP_REMOVED lines=16> */
.L_x_36821:
[----:B------:R-:W-:Y:S05]  /*a3e0*/  BSYNC B2 ;  /* 0x0000000000027941 */ /* 0x000fea0003800000 */
.L_x_36820:
        /* <DEDUP_REMOVED lines=44> */
.L_x_36819:
[----:B------:R-:W-:Y:S05]  /*a6b0*/  BSYNC B1 ;  /* 0x0000000000017941 */ /* 0x000fea0003800000 */
.L_x_36818:
        /* <DEDUP_REMOVED lines=8> */
.L_x_36814:
        /* <DEDUP_REMOVED lines=27> */
.L_x_36822:
[----:B------:R-:W-:Y:S02]  /*a8f0*/  IADD3 R92, R92, 0x100, RZ ;  /* 0x000001005c5c7810 */ /* 0x000fe40007ffe0ff */
.L_x_36757:
[----:B------:R-:W-:Y:S05]  /*a900*/  BSYNC B0 ;  /* 0x0000000000007941 */ /* 0x000fea0003800000 */
.L_x_36756:
        /* <DEDUP_REMOVED lines=30> */
.L_x_36826:
[----:B0-----:R-:W-:Y:S02]  /*aaf0*/  IMAD.MOV.U32 R198, RZ, RZ, R188 ;  /* 0x000000ffffc67224 */ /* 0x001fe400078e00bc */
.L_x_36827:
[----:B------:R-:W-:Y:S05]  /*ab00*/  BSYNC B1 ;  /* 0x0000000000017941 */ /* 0x000fea0003800000 */
.L_x_36825:
        /* <DEDUP_REMOVED lines=16> */
.L_x_36831:
[----:B------:R-:W-:Y:S05]  /*ac10*/  BSYNC B2 ;  /* 0x0000000000027941 */ /* 0x000fea0003800000 */
.L_x_36830:
        /* <DEDUP_REMOVED lines=44> */
.L_x_36829:
[----:B------:R-:W-:Y:S05]  /*aee0*/  BSYNC B1 ;  /* 0x0000000000017941 */ /* 0x000fea0003800000 */
.L_x_36828:
        /* <DEDUP_REMOVED lines=14> */
.L_x_36832:
        /* <DEDUP_REMOVED lines=12> */
.L_x_36835:
[----:B------:R-:W-:Y:S02]  /*b090*/  IMAD.MOV.U32 R185, RZ, RZ, R188 ;  /* 0x000000ffffb97224 */ /* 0x000fe400078e00bc */
.L_x_36836:
[----:B------:R-:W-:Y:S05]  /*b0a0*/  BSYNC B1 ;  /* 0x0000000000017941 */ /* 0x000fea0003800000 */
.L_x_36834:
        /* <DEDUP_REMOVED lines=16> */
.L_x_36840:
[----:B------:R-:W-:Y:S05]  /*b1b0*/  BSYNC B2 ;  /* 0x0000000000027941 */ /* 0x000fea0003800000 */
.L_x_36839:
        /* <DEDUP_REMOVED lines=44> */
.L_x_36838:
[----:B------:R-:W-:Y:S05]  /*b480*/  BSYNC B1 ;  /* 0x0000000000017941 */ /* 0x000fea0003800000 */
.L_x_36837:
        /* <DEDUP_REMOVED lines=8> */
.L_x_36833:
        /* <DEDUP_REMOVED lines=12> */
.L_x_36842:
[----:B------:R-:W-:Y:S02]  /*b5d0*/  IMAD.MOV.U32 R185, RZ, RZ, R188 ;  /* 0x000000ffffb97224 */ /* 0x000fe400078e00bc */
.L_x_36843:
[----:B------:R-:W-:Y:S05]  /*b5e0*/  BSYNC B1 ;  /* 0x0000000000017941 */ /* 0x000fea0003800000 */
.L_x_36841:
        /* <DEDUP_REMOVED lines=16> */
.L_x_36847:
[----:B------:R-:W-:Y:S05]  /*b6f0*/  BSYNC B2 ;  /* 0x0000000000027941 */ /* 0x000fea0003800000 */
.L_x_36846:
        /* <DEDUP_REMOVED lines=44> */
.L_x_36845:
[----:B------:R-:W-:Y:S05]  /*b9c0*/  BSYNC B1 ;  /* 0x0000000000017941 */ /* 0x000fea0003800000 */
.L_x_36844:
        /* <DEDUP_REMOVED lines=11> */
.L_x_36848:
        /* <DEDUP_REMOVED lines=12> */
.L_x_36851:
[----:B------:R-:W-:Y:S02]  /*bb40*/  IMAD.MOV.U32 R185, RZ, RZ, R188 ;  /* 0x000000ffffb97224 */ /* 0x000fe400078e00bc */
.L_x_36852:
[----:B------:R-:W-:Y:S05]  /*bb50*/  BSYNC B1 ;  /* 0x0000000000017941 */ /* 0x000fea0003800000 */
.L_x_36850:
        /* <DEDUP_REMOVED lines=16> */
.L_x_36856:
[----:B------:R-:W-:Y:S05]  /*bc60*/  BSYNC B2 ;  /* 0x0000000000027941 */ /* 0x000fea0003800000 */
.L_x_36855:
        /* <DEDUP_REMOVED lines=44> */
.L_x_36854:
[----:B------:R-:W-:Y:S05]  /*bf30*/  BSYNC B1 ;  /* 0x0000000000017941 */ /* 0x000fea0003800000 */
.L_x_36853:
        /* <DEDUP_REMOVED lines=8> */
.L_x_36849:
        /* <DEDUP_REMOVED lines=12> */
.L_x_36858:
[----:B------:R-:W-:Y:S02]  /*c080*/  IMAD.MOV.U32 R185, RZ, RZ, R188 ;  /* 0x000000ffffb97224 */ /* 0x000fe400078e00bc */
.L_x_36859:
[----:B------:R-:W-:Y:S05]  /*c090*/  BSYNC B1 ;  /* 0x0000000000017941 */ /* 0x000fea0003800000 */
.L_x_36857:
        /* <DEDUP_REMOVED lines=16> */
.L_x_36863:
[----:B------:R-:W-:Y:S05]  /*c1a0*/  BSYNC B2 ;  /* 0x0000000000027941 */ /* 0x000fea0003800000 */
.L_x_36862:
        /* <DEDUP_REMOVED lines=44> */
.L_x_36861:
[----:B------:R-:W-:Y:S05]  /*c470*/  BSYNC B1 ;  /* 0x0000000000017941 */ /* 0x000fea0003800000 */
.L_x_36860:
        /* <DEDUP_REMOVED lines=11> */
.L_x_36864:
        /* <DEDUP_REMOVED lines=12> */
.L_x_36867:
[----:B------:R-:W-:Y:S02]  /*c5f0*/  IMAD.MOV.U32 R185, RZ, RZ, R188 ;  /* 0x000000ffffb97224 */ /* 0x000fe400078e00bc */
.L_x_36868:
[----:B------:R-:W-:Y:S05]  /*c600*/  BSYNC B1 ;  /* 0x0000000000017941 */ /* 0x000fea0003800000 */
.L_x_36866:
        /* <DEDUP_REMOVED lines=16> */
.L_x_36872:
[----:B------:R-:W-:Y:S05]  /*c710*/  BSYNC B2 ;  /* 0x0000000000027941 */ /* 0x000fea0003800000 */
.L_x_36871:
        /* <DEDUP_REMOVED lines=44> */
.L_x_36870:
[----:B------:R-:W-:Y:S05]  /*c9e0*/  BSYNC B1 ;  /* 0x0000000000017941 */ /* 0x000fea0003800000 */
.L_x_36869:
        /* <DEDUP_REMOVED lines=8> */
.L_x_36865:
        /* <DEDUP_REMOVED lines=12> */
.L_x_36874:
[----:B------:R-:W-:Y:S02]  /*cb30*/  IMAD.MOV.U32 R185, RZ, RZ, R188 ;  /* 0x000000ffffb97224 */ /* 0x000fe400078e00bc */
.L_x_36875:
[----:B------:R-:W-:Y:S05]  /*cb40*/  BSYNC B1 ;  /* 0x0000000000017941 */ /* 0x000fea0003800000 */
.L_x_36873:
        /* <DEDUP_REMOVED lines=16> */
.L_x_36879:
[----:B------:R-:W-:Y:S05]  /*cc50*/  BSYNC B2 ;  /* 0x0000000000027941 */ /* 0x000fea0003800000 */
.L_x_36878:
        /* <DEDUP_REMOVED lines=44> */
.L_x_36877:
[----:B------:R-:W-:Y:S05]  /*cf20*/  BSYNC B1 ;  /* 0x0000000000017941 */ /* 0x000fea0003800000 */
.L_x_36876:
        /* <DEDUP_REMOVED lines=11> */
.L_x_36880:
        /* <DEDUP_REMOVED lines=12> */
.L_x_36883:
[----:B------:R-:W-:Y:S02]  /*d0a0*/  IMAD.MOV.U32 R198, RZ, RZ, R188 ;  /* 0x000000ffffc67224 */ /* 0x000fe400078e00bc */
.L_x_36884:
[----:B------:R-:W-:Y:S05]  /*d0b0*/  BSYNC B1 ;  /* 0x0000000000017941 */ /* 0x000fea0003800000 */
.L_x_36882:
        /* <DEDUP_REMOVED lines=16> */
.L_x_36888:
[----:B------:R-:W-:Y:S05]  /*d1c0*/  BSYNC B2 ;  /* 0x0000000000027941 */ /* 0x000fea0003800000 */
.L_x_36887:
        /* <DEDUP_REMOVED lines=44> */
.L_x_36886:
[----:B------:R-:W-:Y:S05]  /*d490*/  BSYNC B1 ;  /* 0x0000000000017941 */ /* 0x000fea0003800000 */
.L_x_36885:
        /* <DEDUP_REMOVED lines=8> */
.L_x_36881:
[C---:B------:R-:W-:Y:S01]  /*d520*/  LEA R90, P0, R92.reuse, c[0x0][0x188], 0x4 ;  /* 0x000062005c5a7a11 */ /* 0x040fe200078020ff */
[C---:B------:R-:W-:Y:S01]  /*d530*/  IMAD.SHL.U32 R199, R92.reuse, 0x4, RZ ;  /* 0x000000045cc77824 */ /* 0x040fe200078e00ff */
[----:B------:R-:W-:Y:S02]  /*d540*/  SEL R93, RZ, 0x1000000, P5 ;  /* 0x01000000ff5d7807 */ /* 0x000fe40002800000 */
[----:B------:R-:W-:Y:S02]  /*d550*/  SEL R94, RZ, 0x10000, P4 ;  /* 0x00010000ff5e7807 */ /* 0x000fe40002000000 */
[----:B------:R-:W-:Y:S02]  /*d560*/  SEL R95, RZ, 0x100, P3 ;  /* 0x00000100ff5f7807 */ /* 0x000fe40001800000 */
[----:B------:R-:W-:Y:S02]  /*d570*/  LEA.HI.X R91, R92, c[0x0][0x18c], RZ, 0x4, P0 ;  /* 0x000063005c5b7a11 */ /* 0x000fe400000f24ff */
[----:B------:R-:W-:-:S02]  /*d580*/  SEL R198, RZ, 0x1, P2 ;  /* 0x00000001ffc67807 */ /* 0x000fc40001000000 */
[----:B------:R-:W-:Y:S01]  /*d590*/  SHF.L.U64.HI R200, R92, 0x2, RZ ;  /* 0x000000025cc87819 */ /* 0x000fe200000102ff */
[----:B------:R0:W-:Y:S01]  /*d5a0*/  STG.E.128 [R90.64], R72 ;  /* 0x000000485a007986 */ /* 0x0001e2000c101d04 */
[----:B------:R-:W-:Y:S02]  /*d5b0*/  IADD3 R88, P0, R199, c[0x0][0x190], RZ ;  /* 0x00006400c7587a10 */ /* 0x000fe40007f1e0ff */
[----:B------:R-:W-:Y:S02]  /*d5c0*/  IADD3 R93, R95, R93, R94 ;  /* 0x0000005d5f5d7210 */ /* 0x000fe40007ffe05e */
[----:B------:R-:W-:Y:S02]  /*d5d0*/  IADD3.X R89, R200, c[0x0][0x194], RZ, P0, !PT ;  /* 0x00006500c8597a10 */ /* 0x000fe400007fe4ff */
[----:B------:R-:W-:Y:S02]  /*d5e0*/  IADD3 R93, R93, R198, RZ ;  /* 0x000000c65d5d7210 */ /* 0x000fe40007ffe0ff */
[----:B------:R-:W-:-:S03]  /*d5f0*/  LOP3.LUT P1, RZ, R194, 0x1, RZ, 0xc0, !PT ;  /* 0x00000001c2ff7812 */ /* 0x000fc6000782c0ff */
[----:B------:R0:W-:Y:S10]  /*d600*/  STG.E [R88.64], R93 ;  /* 0x0000005d58007986 */ /* 0x0001f4000c101904 */
[----:B------:R-:W-:Y:S05]  /*d610*/  @!P1 BRA `(.L_x_36889) ;  /* 0x000000b000009947 */ /* 0x000fea0003800000 */
[----:B0-----:R-:W-:Y:S01]  /*d620*/  IMAD.U32 R91, R178, 0x10000, RZ ;  /* 0x00010000b25b7824 */ /* 0x001fe200078e00ff */
[----:B------:R-:W-:-:S02]  /*d630*/  LOP3.LUT R90, R177, 0xffff, RZ, 0xc0, !PT ;  /* 0x0000ffffb15a7812 */ /* 0x000fc400078ec0ff */
[----:B------:R-:W-:Y:S02]  /*d640*/  LOP3.LUT R93, R179, 0xff, RZ, 0xc0, !PT ;  /* 0x000000ffb35d7812 */ /* 0x000fe400078ec0ff */
[----:B------:R-:W-:Y:S02]  /*d650*/  LOP3.LUT R91, R91, 0xff0000, RZ, 0xc0, !PT ;  /* 0x00ff00005b5b7812 */ /* 0x000fe400078ec0ff */
[----:B------:R-:W-:-:S03]  /*d660*/  IADD3 R88, P0, R199, c[0x0][0x198], RZ ;  /* 0x00006600c7587a10 */ /* 0x000fc60007f1e0ff */
[----:B------:R-:W-:Y:S01]  /*d670*/  IMAD R90, R90, 0x1000000, R91 ;  /* 0x010000005a5a7824 */ /* 0x000fe200078e025b */
[----:B------:R-:W-:Y:S02]  /*d680*/  LOP3.LUT R91, R180, 0xff, RZ, 0xc0, !PT ;  /* 0x000000ffb45b7812 */ /* 0x000fe400078ec0ff */
[----:B------:R-:W-:Y:S01]  /*d690*/  IADD3.X R89, R200, c[0x0][0x19c], RZ, P0, !PT ;  /* 0x00006700c8597a10 */ /* 0x000fe200007fe4ff */
[----:B------:R-:W-:-:S04]  /*d6a0*/  IMAD R90, R93, 0x100, R90 ;  /* 0x000001005d5a7824 */ /* 0x000fc800078e025a */
[----:B------:R-:W-:-:S05]  /*d6b0*/  IMAD.IADD R91, R90, 0x1, R91 ;  /* 0x000000015a5b7824 */ /* 0x000fca00078e025b */
[----:B------:R0:W-:Y:S02]  /*d6c0*/  STG.E [R88.64], R91 ;  /* 0x0000005b58007986 */ /* 0x0001e4000c101904 */
.L_x_36889:
[----:B------:R-:W-:Y:S02]  /*d6d0*/  IADD3 R92, R92, 0x100, RZ ;  /* 0x000001005c5c7810 */ /* 0x000fe40007ffe0ff */
.L_x_36824:
[----:B------:R-:W-:Y:S05]  /*d6e0*/  BSYNC B0 ;  /* 0x0000000000007941 */ /* 0x000fea0003800000 */
.L_x_36823:
        /* <DEDUP_REMOVED lines=30> */
.L_x_36893:
[----:B0-----:R-:W-:Y:S02]  /*d8d0*/  IMAD.MOV.U32 R198, RZ, RZ, R188 ;  /* 0x000000ffffc67224 */ /* 0x001fe400078e00bc */
.L_x_36894:
[----:B------:R-:W-:Y:S05]  /*d8e0*/  BSYNC B1 ;  /* 0x0000000000017941 */ /* 0x000fea0003800000 */
.L_x_36892:
        /* <DEDUP_REMOVED lines=16> */
.L_x_36898:
[----:B------:R-:W-:Y:S05]  /*d9f0*/  BSYNC B2 ;  /* 0x0000000000027941 */ /* 0x000fea0003800000 */
.L_x_36897:
        /* <DEDUP_REMOVED lines=44> */
.L_x_36896:
[----:B------:R-:W-:Y:S05]  /*dcc0*/  BSYNC B1 ;  /* 0x0000000000017941 */ /* 0x000fea0003800000 */
.L_x_36895:
        /* <DEDUP_REMOVED lines=14> */
.L_x_36899:
        /* <DEDUP_REMOVED lines=12> */
.L_x_36902:
[----:B------:R-:W-:Y:S02]  /*de70*/  MOV R185, R188 ;  /* 0x000000bc00b97202 */ /* 0x000fe40000000f00 */
.L_x_36903:
[----:B------:R-:W-:Y:S05]  /*de80*/  BSYNC B1 ;  /* 0x0000000000017941 */ /* 0x000fea0003800000 */
.L_x_36901:
        /* <DEDUP_REMOVED lines=16> */
.L_x_36907:
[----:B------:R-:W-:Y:S05]  /*df90*/  BSYNC B2 ;  /* 0x0000000000027941 */ /* 0x000fea0003800000 */
.L_x_36906:
        /* <DEDUP_REMOVED lines=44> */
.L_x_36905:
[----:B------:R-:W-:Y:S05]  /*e260*/  BSYNC B1 ;  /* 0x0000000000017941 */ /* 0x000fea0003800000 */
.L_x_36904:
        /* <DEDUP_REMOVED lines=8> */
.L_x_36900:
        /* <DEDUP_REMOVED lines=12> */
.L_x_36909:
[----:B------:R-:W-:Y:S02]  /*e3b0*/  IMAD.MOV.U32 R185, RZ, RZ, R188 ;  /* 0x000000ffffb97224 */ /* 0x000fe400078e00bc */
.L_x_36910:
[----:B------:R-:W-:Y:S05]  /*e3c0*/  BSYNC B1 ;  /* 0x0000000000017941 */ /* 0x000fea0003800000 */
.L_x_36908:
        /* <DEDUP_REMOVED lines=16> */
.L_x_36914:
[----:B------:R-:W-:Y:S05]  /*e4d0*/  BSYNC B2 ;  /* 0x0000000000027941 */ /* 0x000fea0003800000 */
.L_x_36913:
        /* <DEDUP_REMOVED lines=44> */
.L_x_36912:
[----:B------:R-:W-:Y:S05]  /*e7a0*/  BSYNC B1 ;  /* 0x0000000000017941 */ /* 0x000fea0003800000 */
.L_x_36911:
        /* <DEDUP_REMOVED lines=11> */
.L_x_36915:
        /* <DEDUP_REMOVED lines=12> */
.L_x_36918:
[----:B------:R-:W-:Y:S02]  /*e920*/  MOV R185, R188 ;  /* 0x000000bc00b97202 */ /* 0x000fe40000000f00 */
.L_x_36919:
[----:B------:R-:W-:Y:S05]  /*e930*/  BSYNC B1 ;  /* 0x0000000000017941 */ /* 0x000fea0003800000 */
.L_x_36917:
        /* <DEDUP_REMOVED lines=16> */
.L_x_36923:
[----:B------:R-:W-:Y:S05]  /*ea40*/  BSYNC B2 ;  /* 0x0000000000027941 */ /* 0x000fea0003800000 */
.L_x_36922:
        /* <DEDUP_REMOVED lines=44> */
.L_x_36921:
[----:B------:R-:W-:Y:S05]  /*ed10*/  BSYNC B1 ;  /* 0x0000000000017941 */ /* 0x000fea0003800000 */
.L_x_36920:
        /* <DEDUP_REMOVED lines=8> */
.L_x_36916:
        /* <DEDUP_REMOVED lines=12> */
.L_x_36925:
[----:B------:R-:W-:Y:S02]  /*ee60*/  IMAD.MOV.U32 R185, RZ, RZ, R188 ;  /* 0x000000ffffb97224 */ /* 0x000fe400078e00bc */
.L_x_36926:
[----:B------:R-:W-:Y:S05]  /*ee70*/  BSYNC B1 ;  /* 0x0000000000017941 */ /* 0x000fea0003800000 */
.L_x_36924:
        /* <DEDUP_REMOVED lines=16> */
.L_x_36930:
[----:B------:R-:W-:Y:S05]  /*ef80*/  BSYNC B2 ;  /* 0x0000000000027941 */ /* 0x000fea0003800000 */
.L_x_36929:
        /* <DEDUP_REMOVED lines=44> */
.L_x_36928:
[----:B------:R-:W-:Y:S05]  /*f250*/  BSYNC B1 ;  /* 0x0000000000017941 */ /* 0x000fea0003800000 */
.L_x_36927:
        /* <DEDUP_REMOVED lines=11> */
.L_x_36931:
        /* <DEDUP_REMOVED lines=12> */
.L_x_36934:
[----:B------:R-:W-:Y:S02]  /*f3d0*/  MOV R185, R188 ;  /* 0x000000bc00b97202 */ /* 0x000fe40000000f00 */
.L_x_36935:
[----:B------:R-:W-:Y:S05]  /*f3e0*/  BSYNC B1 ;  /* 0x0000000000017941 */ /* 0x000fea0003800000 */
.L_x_36933:
        /* <DEDUP_REMOVED lines=16> */
.L_x_36939:
[----:B------:R-:W-:Y:S05]  /*f4f0*/  BSYNC B2 ;  /* 0x0000000000027941 */ /* 0x000fea0003800000 */
.L_x_36938:
        /* <DEDUP_REMOVED lines=44> */
.L_x_36937:
[----:B------:R-:W-:Y:S05]  /*f7c0*/  BSYNC B1 ;  /* 0x0000000000017941 */ /* 0x000fea0003800000 */
.L_x_36936:
        /* <DEDUP_REMOVED lines=8> */
.L_x_36932:
        /* <DEDUP_REMOVED lines=12> */
.L_x_36941:
[----:B------:R-:W-:Y:S02]  /*f910*/  IMAD.MOV.U32 R185, RZ, RZ, R188 ;  /* 0x000000ffffb97224 */ /* 0x000fe400078e00bc */
.L_x_36942:
[----:B------:R-:W-:Y:S05]  /*f920*/  BSYNC B1 ;  /* 0x0000000000017941 */ /* 0x000fea0003800000 */
.L_x_36940:
        /* <DEDUP_REMOVED lines=16> */
.L_x_36946:
[----:B------:R-:W-:Y:S05]  /*fa30*/  BSYNC B2 ;  /* 0x0000000000027941 */ /* 0x000fea0003800000 */
.L_x_36945:
        /* <DEDUP_REMOVED lines=44> */
.L_x_36944:
[----:B------:R-:W-:Y:S05]  /*fd00*/  BSYNC B1 ;  /* 0x0000000000017941 */ /* 0x000fea0003800000 */
.L_x_36943:
        /* <DEDUP_REMOVED lines=11> */
.L_x_36947:
        /* <DEDUP_REMOVED lines=12> */
.L_x_36950:
[----:B------:R-:W-:Y:S02]  /*fe80*/  MOV R198, R188 ;  /* 0x000000bc00c67202 */ /* 0x000fe40000000f00 */
.L_x_36951:
[----:B------:R-:W-:Y:S05]  /*fe90*/  BSYNC B1 ;  /* 0x0000000000017941 */ /* 0x000fea0003800000 */
.L_x_36949:
        /* <DEDUP_REMOVED lines=16> */
.L_x_36955:
[----:B------:R-:W-:Y:S05]  /*ffa0*/  BSYNC B2 ;  /* 0x0000000000027941 */ /* 0x000fea0003800000 */
.L_x_36954:
        /* <DEDUP_REMOVED lines=44> */
.L_x_36953:
[----:B------:R-:W-:Y:S05]  /*10270*/  BSYNC B1 ;  /* 0x0000000000017941 */ /* 0x000fea0003800000 */
.L_x_36952:
        /* <DEDUP_REMOVED lines=8> */
.L_x_36948:
        /* <DEDUP_REMOVED lines=23> */
[----:B------:R-:W-:Y:S02]  /*10470*/  IADD3.X R89, R200, c[0x0][0x19c], RZ, P0, !PT ;  /* 0x00006700c8597a10 */ /* 0x000fe400007fe4ff */
[----:B------:R-:W-:-:S05]  /*10480*/  LEA R90, R93, R90, 0x8 ;  /* 0x0000005a5d5a7211 */ /* 0x000fca00078e40ff */
[----:B------:R-:W-:-:S05]  /*10490*/  IMAD.IADD R91, R90, 0x1, R91 ;  /* 0x000000015a5b7824 */ /* 0x000fca00078e025b */
[----:B------:R0:W-:Y:S02]  /*104a0*/  STG.E [R88.64], R91 ;  /* 0x0000005b58007986 */ /* 0x0001e4000c101904 */
.L_x_36956:
[----:B------:R-:W-:Y:S02]  /*104b0*/  IADD3 R92, R92, 0x100, RZ ;  /* 0x000001005c5c7810 */ /* 0x000fe40007ffe0ff */
.L_x_36891:
[----:B------:R-:W-:Y:S05]  /*104c0*/  BSYNC B0 ;  /* 0x0000000000007941 */ /* 0x000fea0003800000 */
.L_x_36890:
        /* <DEDUP_REMOVED lines=30> */
.L_x_36960:
[----:B0-----:R-:W-:Y:S02]  /*106b0*/  IMAD.MOV.U32 R198, RZ, RZ, R188 ;  /* 0x000000ffffc67224 */ /* 0x001fe400078e00bc */
.L_x_36961:
[----:B------:R-:W-:Y:S05]  /*106c0*/  BSYNC B1 ;  /* 0x0000000000017941 */ /* 0x000fea0003800000 */
.L_x_36959:
        /* <DEDUP_REMOVED lines=16> */
.L_x_36965:
[----:B------:R-:W-:Y:S05]  /*107d0*/  BSYNC B2 ;  /* 0x0000000000027941 */ /* 0x000fea0003800000 */
.L_x_36964:
        /* <DEDUP_REMOVED lines=44> */
.L_x_36963:
[----:B------:R-:W-:Y:S05]  /*10aa0*/  BSYNC B1 ;  /* 0x0000000000017941 */ /* 0x000fea0003800000 */
.L_x_36962:
        /* <DEDUP_REMOVED lines=14> */
.L_x_36966:
        /* <DEDUP_REMOVED lines=12> */
.L_x_36969:
[----:B------:R-:W-:Y:S02]  /*10c50*/  IMAD.MOV.U32 R185, RZ, RZ, R188 ;  /* 0x000000ffffb97224 */ /* 0x000fe400078e00bc */
.L_x_36970:
[----:B------:R-:W-:Y:S05]  /*10c60*/  BSYNC B1 ;  /* 0x0000000000017941 */ /* 0x000fea0003800000 */
.L_x_36968:
        /* <DEDUP_REMOVED lines=16> */
.L_x_36974:
[----:B------:R-:W-:Y:S05]  /*10d70*/  BSYNC B2 ;  /* 0x0000000000027941 */ /* 0x000fea0003800000 */
.L_x_36973:
        /* <DEDUP_REMOVED lines=44> */
.L_x_36972:
[----:B------:R-:W-:Y:S05]  /*11040*/  BSYNC B1 ;  /* 0x0000000000017941 */ /* 0x000fea0003800000 */
.L_x_36971:
        /* <DEDUP_REMOVED lines=8> */
.L_x_36967:
        /* <DEDUP_REMOVED lines=12> */
.L_x_36976:
[----:B------:R-:W-:Y:S02]  /*11190*/  IMAD.MOV.U32 R185, RZ, RZ, R188 ;  /* 0x000000ffffb97224 */ /* 0x000fe400078e00bc */
.L_x_36977:
[----:B------:R-:W-:Y:S05]  /*111a0*/  BSYNC B1 ;  /* 0x0000000000017941 */ /* 0x000fea0003800000 */
.L_x_36975:
        /* <DEDUP_REMOVED lines=16> */
.L_x_36981:
[----:B------:R-:W-:Y:S05]  /*112b0*/  BSYNC B2 ;  /* 0x0000000000027941 */ /* 0x000fea0003800000 */
.L_x_36980:
        /* <DEDUP_REMOVED lines=44> */
.L_x_36979:
[----:B------:R-:W-:Y:S05]  /*11580*/  BSYNC B1 ;  /* 0x0000000000017941 */ /* 0x000fea0003800000 */
.L_x_36978:
        /* <DEDUP_REMOVED lines=11> */
.L_x_36982:
        /* <DEDUP_REMOVED lines=12> */
.L_x_36985:
[----:B------:R-:W-:Y:S02]  /*11700*/  IMAD.MOV.U32 R185, RZ, RZ, R188 ;  /* 0x000000ffffb97224 */ /* 0x000fe400078e00bc */
.L_x_36986:
[----:B------:R-:W-:Y:S05]  /*11710*/  BSYNC B1 ;  /* 0x0000000000017941 */ /* 0x000fea0003800000 */
.L_x_36984:
        /* <DEDUP_REMOVED lines=16> */
.L_x_36990:
[----:B------:R-:W-:Y:S05]  /*11820*/  BSYNC B2 ;  /* 0x0000000000027941 */ /* 0x000fea0003800000 */
.L_x_36989:
        /* <DEDUP_REMOVED lines=44> */
.L_x_36988:
[----:B------:R-:W-:Y:S05]  /*11af0*/  BSYNC B1 ;  /* 0x0000000000017941 */ /* 0x000fea0003800000 */
.L_x_36987:
        /* <DEDUP_REMOVED lines=8> */
.L_x_36983:
        /* <DEDUP_REMOVED lines=12> */
.L_x_36992:
[----:B------:R-:W-:Y:S02]  /*11c40*/  IMAD.MOV.U32 R185, RZ, RZ, R188 ;  /* 0x000000ffffb97224 */ /* 0x000fe400078e00bc */
.L_x_36993:
[----:B------:R-:W-:Y:S05]  /*11c50*/  BSYNC B1 ;  /* 0x0000000000017941 */ /* 0x000fea0003800000 */
.L_x_36991:
        /* <DEDUP_REMOVED lines=16> */
.L_x_36997:
[----:B------:R-:W-:Y:S05]  /*11d60*/  BSYNC B2 ;  /* 0x0000000000027941 */ /* 0x000fea0003800000 */
.L_x_36996:
        /* <DEDUP_REMOVED lines=44> */
.L_x_36995:
[----:B------:R-:W-:Y:S05]  /*12030*/  BSYNC B1 ;  /* 0x0000000000017941 */ /* 0x000fea0003800000 */
.L_x_36994:
        /* <DEDUP_REMOVED lines=11> */
.L_x_36998:
        /* <DEDUP_REMOVED lines=12> */
.L_x_37001:
[----:B------:R-:W-:Y:S02]  /*121b0*/  IMAD.MOV.U32 R185, RZ, RZ, R188 ;  /* 0x000000ffffb97224 */ /* 0x000fe400078e00bc */
.L_x_37002:
[----:B------:R-:W-:Y:S05]  /*121c0*/  BSYNC B1 ;  /* 0x0000000000017941 */ /* 0x000fea0003800000 */
.L_x_37000:
        /* <DEDUP_REMOVED lines=16> */
.L_x_37006:
[----:B------:R-:W-:Y:S05]  /*122d0*/  BSYNC B2 ;  /* 0x0000000000027941 */ /* 0x000fea0003800000 */
.L_x_37005:
        /* <DEDUP_REMOVED lines=44> */
.L_x_37004:
[----:B------:R-:W-:Y:S05]  /*125a0*/  BSYNC B1 ;  /* 0x0000000000017941 */ /* 0x000fea0003800000 */
.L_x_37003:
        /* <DEDUP_REMOVED lines=8> */
.L_x_36999:
        /* <DEDUP_REMOVED lines=12> */
.L_x_37008:
[----:B------:R-:W-:Y:S02]  /*126f0*/  IMAD.MOV.U32 R185, RZ, RZ, R188 ;  /* 0x000000ffffb97224 */ /* 0x000fe400078e00bc */
.L_x_37009:
[----:B------:R-:W-:Y:S05]  /*12700*/  BSYNC B1 ;  /* 0x0000000000017941 */ /* 0x000fea0003800000 */
.L_x_37007:
        /* <DEDUP_REMOVED lines=16> */
.L_x_37013:
[----:B------:R-:W-:Y:S05]  /*12810*/  BSYNC B2 ;  /* 0x0000000000027941 */ /* 0x000fea0003800000 */
.L_x_37012:
        /* <DEDUP_REMOVED lines=44> */
.L_x_37011:
[----:B------:R-:W-:Y:S05]  /*12ae0*/  BSYNC B1 ;  /* 0x0000000000017941 */ /* 0x000fea0003800000 */
.L_x_37010:
        /* <DEDUP_REMOVED lines=11> */
.L_x_37014:
        /* <DEDUP_REMOVED lines=12> */
.L_x_37017:
[----:B------:R-:W-:Y:S02]  /*12c60*/  IMAD.MOV.U32 R198, RZ, RZ, R188 ;  /* 0x000000ffffc67224 */ /* 0x000fe400078e00bc */
.L_x_37018:
[----:B------:R-:W-:Y:S05]  /*12c70*/  BSYNC B1 ;  /* 0x0000000000017941 */ /* 0x000fea0003800000 */
.L_x_37016:
        /* <DEDUP_REMOVED lines=16> */
.L_x_37022:
[----:B------:R-:W-:Y:S05]  /*12d80*/  BSYNC B2 ;  /* 0x0000000000027941 */ /* 0x000fea0003800000 */
.L_x_37021:
        /* <DEDUP_REMOVED lines=44> */
.L_x_37020:
[----:B------:R-:W-:Y:S05]  /*13050*/  BSYNC B1 ;  /* 0x0000000000017941 */ /* 0x000fea0003800000 */
.L_x_37019:
        /* <DEDUP_REMOVED lines=8> */
.L_x_37015:
        /* <DEDUP_REMOVED lines=27> */
.L_x_37023:
[----:B------:R-:W-:Y:S02]  /*13290*/  IADD3 R92, R92, 0x100, RZ ;  /* 0x000001005c5c7810 */ /* 0x000fe40007ffe0ff */
.L_x_36958:
[----:B------:R-:W-:Y:S05]  /*132a0*/  BSYNC B0 ;  /* 0x0000000000007941 */ /* 0x000fea0003800000 */
.L_x_36957:
        /* <DEDUP_REMOVED lines=30> */
.L_x_37027:
[----:B0-----:R-:W-:Y:S02]  /*13490*/  IMAD.MOV.U32 R198, RZ, RZ, R188 ;  /* 0x000000ffffc67224 */ /* 0x001fe400078e00bc */
.L_x_37028:
[----:B------:R-:W-:Y:S05]  /*134a0*/  BSYNC B1 ;  /* 0x0000000000017941 */ /* 0x000fea0003800000 */
.L_x_37026:
        /* <DEDUP_REMOVED lines=16> */
.L_x_37032:
[----:B------:R-:W-:Y:S05]  /*135b0*/  BSYNC B2 ;  /* 0x0000000000027941 */ /* 0x000fea0003800000 */
.L_x_37031:
        /* <DEDUP_REMOVED lines=44> */
.L_x_37030:
[----:B------:R-:W-:Y:S05]  /*13880*/  BSYNC B1 ;  /* 0x0000000000017941 */ /* 0x000fea0003800000 */
.L_x_37029:
        /* <DEDUP_REMOVED lines=9> */
[----:B------:R-:W-:Y:S01]  /*13920*/  MOV R88, R94 ;  /* 0x0000005e00587202 */ /* 0x000fe20000000f00 */
[----:B------:R-:W-:Y:S05]  /*13930*/  @!P0 BRA `(.L_x_37034) ;  /* 0x0000057000008947 */ /* 0x000fea0003800000 */
[----:B------:R-:W-:Y:S02]  /*13940*/  IMAD.MOV.U32 R88, RZ, RZ, R94 ;  /* 0x000000ffff587224 */ /* 0x000fe400078e005e */
[----:B------:R-:W-:Y:S01]  /*13950*/  FADD.FTZ R84, R56, R84 ;  /* 0x0000005438547221 */ /* 0x000fe20000010000 */
[----:B------:R-:W-:Y:S05]  /*13960*/  BRA `(.L_x_37034) ;  /* 0x0000054000007947 */ /* 0x000fea0003800000 */
.L_x_37033:
        /* <DEDUP_REMOVED lines=12> */
.L_x_37036:
[----:B------:R-:W-:Y:S02]  /*13a30*/  IMAD.MOV.U32 R185, RZ, RZ, R188 ;  /* 0x000000ffffb97224 */ /* 0x000fe400078e00bc */
.L_x_37037:
[----:B------:R-:W-:Y:S05]  /*13a40*/  BSYNC B1 ;  /* 0x0000000000017941 */ /* 0x000fea0003800000 */
.L_x_37035:
        /* <DEDUP_REMOVED lines=16> */
.L_x_37041:
[----:B------:R-:W-:Y:S05]  /*13b50*/  BSYNC B2 ;  /* 0x0000000000027941 */ /* 0x000fea0003800000 */
.L_x_37040:
        /* <DEDUP_REMOVED lines=44> */
.L_x_37039:
[----:B------:R-:W-:Y:S05]  /*13e20*/  BSYNC B1 ;  /* 0x0000000000017941 */ /* 0x000fea0003800000 */
.L_x_37038:
        /* <DEDUP_REMOVED lines=8> */
.L_x_37034:
        /* <DEDUP_REMOVED lines=12> */
.L_x_37043:
[----:B------:R-:W-:Y:S02]  /*13f70*/  IMAD.MOV.U32 R185, RZ, RZ, R188 ;  /* 0x000000ffffb97224 */ /* 0x000fe400078e00bc */
.L_x_37044:
[----:B------:R-:W-:Y:S05]  /*13f80*/  BSYNC B1 ;  /* 0x0000000000017941 */ /* 0x000fea0003800000 */
.L_x_37042:
        /* <DEDUP_REMOVED lines=16> */
.L_x_37048:
[----:B------:R-:W-:Y:S05]  /*14090*/  BSYNC B2 ;  /* 0x0000000000027941 */ /* 0x000fea0003800000 */
.L_x_37047:
        /* <DEDUP_REMOVED lines=44> */
.L_x_37046:
[----:B------:R-:W-:Y:S05]  /*14360*/  BSYNC B1 ;  /* 0x0000000000017941 */ /* 0x000fea0003800000 */
.L_x_37045:
[----:B------:R-:W0:Y:S01]  /*14370*/  I2F.U32 R88, R185 ;  /* 0x000000b900587306 */ /* 0x000e220000201000 */
        /* <DEDUP_REMOVED lines=10> */
.L_x_37049:
        /* <DEDUP_REMOVED lines=12> */
.L_x_37052:
[----:B------:R-:W-:Y:S02]  /*144e0*/  IMAD.MOV.U32 R185, RZ, RZ, R188 ;  /* 0x000000ffffb97224 */ /* 0x000fe400078e00bc */
.L_x_37053:
[----:B------:R-:W-:Y:S05]  /*144f0*/  BSYNC B1 ;  /* 0x0000000000017941 */ /* 0x000fea0003800000 */
.L_x_37051:
        /* <DEDUP_REMOVED lines=16> */
.L_x_37057:
[----:B------:R-:W-:Y:S05]  /*14600*/  BSYNC B2 ;  /* 0x0000000000027941 */ /* 0x000fea0003800000 */
.L_x_37056:
        /* <DEDUP_REMOVED lines=44> */
.L_x_37055:
[----:B------:R-:W-:Y:S05]  /*148d0*/  BSYNC B1 ;  /* 0x0000000000017941 */ /* 0x000fea0003800000 */
.L_x_37054:
        /* <DEDUP_REMOVED lines=8> */
.L_x_37050:
        /* <DEDUP_REMOVED lines=12> */
.L_x_37059:
[----:B------:R-:W-:Y:S02]  /*14a20*/  IMAD.MOV.U32 R185, RZ, RZ, R188 ;  /* 0x000000ffffb97224 */ /* 0x000fe400078e00bc */
.L_x_37060:
[----:B------:R-:W-:Y:S05]  /*14a30*/  BSYNC B1 ;  /* 0x0000000000017941 */ /* 0x000fea0003800000 */
.L_x_37058:
        /* <DEDUP_REMOVED lines=16> */
.L_x_37064:
[----:B------:R-:W-:Y:S05]  /*14b40*/  BSYNC B2 ;  /* 0x0000000000027941 */ /* 0x000fea0003800000 */
.L_x_37063:
        /* <DEDUP_REMOVED lines=44> */
.L_x_37062:
[----:B------:R-:W-:Y:S05]  /*14e10*/  BSYNC B1 ;  /* 0x0000000000017941 */ /* 0x000fea0003800000 */
.L_x_37061:
        /* <DEDUP_REMOVED lines=11> */
.L_x_37065:
        /* <DEDUP_REMOVED lines=12> */
.L_x_37068:
[----:B------:R-:W-:Y:S02]  /*14f90*/  IMAD.MOV.U32 R185, RZ, RZ, R188 ;  /* 0x000000ffffb97224 */ /* 0x000fe400078e00bc */
.L_x_37069:
[----:B------:R-:W-:Y:S05]  /*14fa0*/  BSYNC B1 ;  /* 0x0000000000017941 */ /* 0x000fea0003800000 */
.L_x_37067:
        /* <DEDUP_REMOVED lines=16> */
.L_x_37073:
[----:B------:R-:W-:Y:S05]  /*150b0*/  BSYNC B2 ;  /* 0x0000000000027941 */ /* 0x000fea0003800000 */
.L_x_37072:
        /* <DEDUP_REMOVED lines=44> */
.L_x_37071:
[----:B------:R-:W-:Y:S05]  /*15380*/  BSYNC B1 ;  /* 0x0000000000017941 */ /* 0x000fea0003800000 */
.L_x_37070:
        /* <DEDUP_REMOVED lines=8> */
.L_x_37066:
        /* <DEDUP_REMOVED lines=12> */
.L_x_37075:
[----:B------:R-:W-:Y:S02]  /*154d0*/  IMAD.MOV.U32 R185, RZ, RZ, R188 ;  /* 0x000000ffffb97224 */ /* 0x000fe400078e00bc */
.L_x_37076:
[----:B------:R-:W-:Y:S05]  /*154e0*/  BSYNC B1 ;  /* 0x0000000000017941 */ /* 0x000fea0003800000 */
.L_x_37074:
        /* <DEDUP_REMOVED lines=16> */
.L_x_37080:
[----:B------:R-:W-:Y:S05]  /*155f0*/  BSYNC B2 ;  /* 0x0000000000027941 */ /* 0x000fea0003800000 */
.L_x_37079:
        /* <DEDUP_REMOVED lines=44> */
.L_x_37078:
[----:B------:R-:W-:Y:S05]  /*158c0*/  BSYNC B1 ;  /* 0x0000000000017941 */ /* 0x000fea0003800000 */
.L_x_37077:
        /* <DEDUP_REMOVED lines=11> */
.L_x_37081:
        /* <DEDUP_REMOVED lines=12> */
.L_x_37084:
[----:B------:R-:W-:Y:S02]  /*15a40*/  IMAD.MOV.U32 R198, RZ, RZ, R188 ;  /* 0x000000ffffc67224 */ /* 0x000fe400078e00bc */
.L_x_37085:
[----:B------:R-:W-:Y:S05]  /*15a50*/  BSYNC B1 ;  /* 0x0000000000017941 */ /* 0x000fea0003800000 */
.L_x_37083:
        /* <DEDUP_REMOVED lines=16> */
.L_x_37089:
[----:B------:R-:W-:Y:S05]  /*15b60*/  BSYNC B2 ;  /* 0x0000000000027941 */ /* 0x000fea0003800000 */
.L_x_37088:
        /* <DEDUP_REMOVED lines=44> */
.L_x_37087:
[----:B------:R-:W-:Y:S05]  /*15e30*/  BSYNC B1 ;  /* 0x0000000000017941 */ /* 0x000fea0003800000 */
.L_x_37086:
        /* <DEDUP_REMOVED lines=8> */
.L_x_37082:
        /* <DEDUP_REMOVED lines=8> */
[----:B------:R-:W-:Y:S01]  /*15f40*/  SHF.R.U32.HI R92, RZ, 0x1e, R92 ;  /* 0x0000001eff5c7819 */ /* 0x000fe2000001165c */
        /* <DEDUP_REMOVED lines=18> */
.L_x_37025:
[----:B------:R-:W-:Y:S05]  /*16070*/  BSYNC B0 ;  /* 0x0000000000007941 */ /* 0x000fea0003800000 */
.L_x_37024:
[----:B0-----:R-:W-:Y:S01]  /*16080*/  FADD.FTZ R88, RZ, R60 ;  /* 0x0000003cff587221 */ /* 0x001fe20000010000 */
[----:B------:R-:W-:Y:S02]  /*16090*/  LOP3.LUT P0, RZ, R181, 0xff, RZ, 0xc0, !PT ;  /* 0x000000ffb5ff7812 */ /* 0x000fe4000780c0ff */
[----:B------:R-:W-:Y:S01]  /*160a0*/  SHF.R.U32.HI R92, RZ, 0x5, R176 ;  /* 0x00000005ff5c7819 */ /* 0x000fe200000116b0 */
[----:B------:R-:W-:Y:S01]  /*160b0*/  FADD.FTZ R89, R61, R88 ;  /* 0x000000583d597221 */ /* 0x000fe20000010000 */
[----:B------:R-:W-:Y:S02]  /*160c0*/  LOP3.LUT P1, RZ, R194, 0x2, RZ, 0xc0, !PT ;  /* 0x00000002c2ff7812 */ /* 0x000fe4000782c0ff */
[----:B------:R-:W-:Y:S01]  /*160d0*/  LOP3.LUT R92, R92, 0x7fffff8, RZ, 0xc0, !PT ;  /* 0x07fffff85c5c7812 */ /* 0x000fe200078ec0ff */
[----:B------:R-:W-:Y:S01]  /*160e0*/  FADD.FTZ R88, R62, R89 ;  /* 0x000000593e587221 */ /* 0x000fe20000010000 */
[C---:B------:R-:W-:Y:S02]  /*160f0*/  ISETP.GT.U32.AND P2, PT, R2.reuse, 0x3ff, PT ;  /* 0x000003ff0200780c */ /* 0x040fe40003f44070 */
[C---:B------:R-:W-:Y:S01]  /*16100*/  ISETP.GT.U32.AND P3, PT, R2.reuse, 0x4ff, PT ;  /* 0x000004ff0200780c */ /* 0x040fe20003f64070 */
[----:B------:R-:W-:Y:S01]  /*16110*/  FADD.FTZ R88, R63, R88 ;  /* 0x000000583f587221 */ /* 0x000fe20000010000 */
[----:B------:R-:W-:-:S02]  /*16120*/  ISETP.GT.U32.AND P4, PT, R2, 0x5ff, PT ;  /* 0x000005ff0200780c */ /* 0x000fc40003f84070 */
[----:B------:R-:W-:Y:S02]  /*16130*/  @!P0 IADD3 R92, R92, 0x8, RZ ;  /* 0x000000085c5c8810 */ /* 0x000fe40007ffe0ff */
[----:B------:R-:W-:Y:S02]  /*16140*/  FSEL R89, R88, RZ, P1 ;  /* 0x000000ff58597208 */ /* 0x000fe40000800000 */
[C---:B------:R-:W-:Y:S02]  /*16150*/  ISETP.GT.U32.AND P0, PT, R2.reuse, 0x1ff, PT ;  /* 0x000001ff0200780c */ /* 0x040fe40003f04070 */
[----:B------:R-:W-:Y:S01]  /*16160*/  ISETP.GT.U32.AND P1, PT, R2, 0x2ff, PT ;  /* 0x000002ff0200780c */ /* 0x000fe20003f24070 */
[----:B------:R-:W-:Y:S01]  /*16170*/  FADD.FTZ R88, R64, R89 ;  /* 0x0000005940587221 */ /* 0x000fe20000010000 */
[----:B------:R-:W-:-:S03]  /*16180*/  ISETP.GT.U32.AND P5, PT, R2, 0x6ff, PT ;  /* 0x000006ff0200780c */ /* 0x000fc60003fa4070 */
        /* <DEDUP_REMOVED lines=25> */
.L_x_37108:
        /* <DEDUP_REMOVED lines=78> */
.L_x_37109:
[----:B------:R-:W-:Y:S01]  /*16800*/  LOP3.LUT P0, RZ, R176, 0x1f, RZ, 0xc0, !PT ;  /* 0x0000001fb0ff7812 */ /* 0x000fe2000780c0ff */
[----:B-1----:R-:W-:Y:S01]  /*16810*/  FADD.FTZ R89, R198, R95 ;  /* 0x0000005fc6597221 */ /* 0x002fe20000010000 */
[----:B------:R-:W-:Y:S01]  /*16820*/  SHF.R.U32.HI R91, RZ, 0x5, R176 ;  /* 0x00000005ff5b7819 */ /* 0x000fe200000116b0 */
[----:B------:R-:W-:Y:S01]  /*16830*/  WARPSYNC 0xffffffff ;  /* 0xffffffff00007948 */ /* 0x000fe20003800000 */
[----:B------:R-:W-:Y:S02]  /*16840*/  LOP3.LUT R93, R176, 0x1f, RZ, 0xc0, !PT ;  /* 0x0000001fb05d7812 */ /* 0x000fe400078ec0ff */
[----:B------:R-:W-:-:S07]  /*16850*/  LOP3.LUT R91, R91, 0x7, RZ, 0xc0, !PT ;  /* 0x000000075b5b7812 */ /* 0x000fce00078ec0ff */
[----:B------:R-:W-:-:S05]  /*16860*/  @!P0 IMAD.IADD R90, R92, 0x1, R91 ;  /* 0x000000015c5a8824 */ /* 0x000fca00078e025b */
[----:B------:R1:W-:Y:S01]  /*16870*/  @!P0 STS.64 [R90.X8], R88 ;  /* 0x000000585a008388 */ /* 0x0003e20000008a00 */
[----:B------:R-:W-:-:S11]  /*16880*/  ISETP.GT.U32.AND P0, PT, R93, 0x7, PT ;  /* 0x000000075d00780c */ /* 0x000fd60003f04070 */
[----:B------:R-:W-:Y:S01]  /*16890*/  BAR.SYNC.DEFER_BLOCKING 0x0 ;  /* 0x0000000000007b1d */ /* 0x000fe20000010000 */
[----:B-1----:R-:W-:Y:S01]  /*168a0*/  CS2R R88, SRZ ;  /* 0x0000000000587805 */ /* 0x002fe2000001ff00 */
[----:B------:R-:W-:Y:S01]  /*168b0*/  @!P0 IADD3 R92, R92, R93, RZ ;  /* 0x0000005d5c5c8210 */ /* 0x000fe20007ffe0ff */
[----:B------:R-:W-:Y:S01]  /*168c0*/  IMAD.MOV.U32 R90, RZ, RZ, RZ ;  /* 0x000000ffff5a7224 */ /* 0x000fe200078e00ff */
[----:B------:R-:W-:Y:S01]  /*168d0*/  LOP3.LUT P1, RZ, R91, 0x1f, R176, 0xf8, !PT ;  /* 0x0000001f5bff7812 */ /* 0x000fe2000782f8b0 */
[----:B------:R-:W-:Y:S01]  /*168e0*/  @!P0 IMAD.MOV.U32 R90, RZ, RZ, R187 ;  /* 0x000000ffff5a8224 */ /* 0x000fe200078e00bb */
[----:B------:R-:W-:Y:S01]  /*168f0*/  LOP3.LUT P2, RZ, R194, 0x2, RZ, 0xc0, !PT ;  /* 0x00000002c2ff7812 */ /* 0x000fe2000784c0ff */
[----:B------:R-:W-:Y:S02]  /*16900*/  BSSY B0, `(.L_x_37092) ;  /* 0x000005a000007945 */ /* 0x000fe40003800000 */
[----:B------:R-:W-:Y:S01]  /*16910*/  I2F R200, R90 ;  /* 0x0000005a00c87306 */ /* 0x000fe20000201400 */
[----:B------:R-:W1:Y:S04]  /*16920*/  SHFL.DOWN PT, R93, R90, 0x4, 0x1f ;  /* 0x08801f005a5d7f89 */ /* 0x000e6800000e0000 */
[----:B------:R2:W-:Y:S01]  /*16930*/  @!P0 LDS.64 R88, [R92.X8] ;  /* 0x000000005c588984 */ /* 0x0005e20000008a00 */
[----:B------:R-:W-:Y:S01]  /*16940*/  ISETP.NE.AND P0, PT, RZ, UR6, PT ;  /* 0x00000006ff007c0c */ /* 0x000fe2000bf05270 */
[----:B-1----:R-:W-:Y:S01]  /*16950*/  IMAD.IADD R198, R93, 0x1, R90 ;  /* 0x000000015dc67824 */ /* 0x002fe200078e025a */
        /* <DEDUP_REMOVED lines=24> */
[----:B------:R-:W-:Y:S02]  /*16ae0*/  FFMA.FTZ R95, R199, R88, R94 ;  /* 0x00000058c75f7223 */ /* 0x000fe4000001005e */
[----:B------:R-:W-:Y:S02]  /*16af0*/  FMUL.FTZ R88, R93, R93 ;  /* 0x0000005d5d587220 */ /* 0x000fe40000410000 */
[----:B0-----:R-:W-:Y:S02]  /*16b00*/  FMUL.FTZ R95, R92, R95 ;  /* 0x0000005f5c5f7220 */ /* 0x001fe40000410000 */
[----:B------:R-:W-:Y:S02]  /*16b10*/  IMAD.IADD R94, R204, 0x1, R201 ;  /* 0x00000001cc5e7824 */ /* 0x000fe400078e02c9 */
[----:B------:R-:W-:Y:S01]  /*16b20*/  FMUL.FTZ R88, R199, R88 ;  /* 0x00000058c7587220 */ /* 0x000fe20000410000 */
[----:B------:R-:W-:Y:S01]  /*16b30*/  I2F R201, R201 ;  /* 0x000000c900c97306 */ /* 0x000fe20000201400 */
[----:B-1----:R-:W-:-:S02]  /*16b40*/  FADD.FTZ R93, R89, R90 ;  /* 0x0000005a595d7221 */ /* 0x002fc40000010000 */
[----:B------:R-:W0:Y:S01]  /*16b50*/  SHFL.DOWN PT, R90, R95, 0x1, 0x1f ;  /* 0x08201f005f5a7f89 */ /* 0x000e2200000e0000 */
[----:B------:R-:W-:-:S04]  /*16b60*/  FMUL.FTZ R88, R88, R203 ;  /* 0x000000cb58587220 */ /* 0x000fc80000410000 */
[----:B------:R-:W1:Y:S01]  /*16b70*/  I2F R94, R94 ;  /* 0x0000005e005e7306 */ /* 0x000e620000201400 */
[----:B------:R-:W-:-:S05]  /*16b80*/  FFMA.FTZ R88, R92, R88, R93 ;  /* 0x000000585c587223 */ /* 0x000fca000001005d */
[----:B------:R-:W2:Y:S02]  /*16b90*/  SHFL.DOWN PT, R89, R88, 0x1, 0x1f ;  /* 0x08201f0058597f89 */ /* 0x000ea400000e0000 */
[----:B-1----:R-:W1:Y:S01]  /*16ba0*/  MUFU.RCP R92, R94 ;  /* 0x0000005e005c7308 */ /* 0x002e620000001000 */
[----:B0-----:R-:W-:Y:S02]  /*16bb0*/  FADD.FTZ R93, R95, -R90 ;  /* 0x8000005a5f5d7221 */ /* 0x001fe40000010000 */
[----:B------:R-:W-:Y:S02]  /*16bc0*/  FMUL.FTZ R90, R90, R201 ;  /* 0x000000c95a5a7220 */ /* 0x000fe40000410000 */
[----:B------:R-:W-:Y:S02]  /*16bd0*/  FMUL.FTZ R93, R93, R93 ;  /* 0x0000005d5d5d7220 */ /* 0x000fe40000410000 */
[C---:B------:R-:W-:Y:S02]  /*16be0*/  FFMA.FTZ R199, R198.reuse, R95, R90 ;  /* 0x0000005fc6c77223 */ /* 0x040fe4000001005a */
[----:B------:R-:W-:-:S02]  /*16bf0*/  FMUL.FTZ R93, R198, R93 ;  /* 0x0000005dc65d7220 */ /* 0x000fc40000410000 */
[----:B------:R-:W-:Y:S02]  /*16c00*/  IMAD.MOV.U32 R90, RZ, RZ, c[0x0][0x1e0] ;  /* 0x00007800ff5a7624 */ /* 0x000fe400078e00ff */
[----:B--2---:R-:W-:Y:S02]  /*16c10*/  FADD.FTZ R89, R88, R89 ;  /* 0x0000005958597221 */ /* 0x004fe40000010000 */
[----:B-1----:R-:W-:Y:S02]  /*16c20*/  FMUL.FTZ R199, R92, R199 ;  /* 0x000000c75cc77220 */ /* 0x002fe40000410000 */
[----:B------:R-:W-:-:S03]  /*16c30*/  FMUL.FTZ R93, R93, R201 ;  /* 0x000000c95d5d7220 */ /* 0x000fc60000410000 */
[----:B------:R-:W0:Y:S01]  /*16c40*/  SHFL.IDX PT, R203, R199, RZ, 0x1f ;  /* 0x00001fffc7cb7589 */ /* 0x000e2200000e0000 */
[----:B------:R-:W-:-:S06]  /*16c50*/  FFMA.FTZ R89, R92, R93, R89 ;  /* 0x0000005d5c597223 */ /* 0x000fcc0000010059 */
[----:B------:R-:W1:Y:S01]  /*16c60*/  SHFL.IDX PT, R89, R89, RZ, 0x1f ;  /* 0x00001fff59597589 */ /* 0x000e6200000e0000 */
[----:B0-----:R-:W-:-:S05]  /*16c70*/  FMUL.FTZ R88, R203, R203 ;  /* 0x000000cbcb587220 */ /* 0x001fca0000410000 */
[----:B------:R-:W-:Y:S01]  /*16c80*/  FSEL R93, R88, RZ, P0 ;  /* 0x000000ff585d7208 */ /* 0x000fe20000000000 */
[----:B-1----:R-:W-:Y:S02]  /*16c90*/  FFMA.FTZ R88, R89, R90, c[0x0][0x228] ;  /* 0x00008a0059587623 */ /* 0x002fe4000001005a */
[----:B------:R-:W-:Y:S02]  /*16ca0*/  @!P1 IMAD.MOV.U32 R90, RZ, RZ, 0x4 ;  /* 0x00000004ff5a9424 */ /* 0x000fe400078e00ff */
[----:B------:R-:W-:Y:S02]  /*16cb0*/  FADD.FTZ R93, R88, R93 ;  /* 0x0000005d585d7221 */ /* 0x000fe40000010000 */
[----:B------:R-:W-:Y:S02]  /*16cc0*/  @!P1 IMAD.MOV.U32 R88, RZ, RZ, 0x4 ;  /* 0x00000004ff589424 */ /* 0x000fe400078e00ff */
[----:B------:R-:W0:Y:S01]  /*16cd0*/  MUFU.RSQ R202, R93 ;  /* 0x0000005d00ca7308 */ /* 0x000e220000001400 */
[----:B------:R-:W-:-:S04]  /*16ce0*/  @!P1 IMAD.WIDE R90, R193, R90, c[0x0][0x1a0] ;  /* 0x00006800c15a9625 */ /* 0x000fc800078e025a */
[----:B------:R-:W-:Y:S01]  /*16cf0*/  @!P1 IMAD.WIDE R88, R193, R88, c[0x0][0x1a8] ;  /* 0x00006a00c1589625 */ /* 0x000fe200078e0258 */
[----:B------:R1:W-:Y:S04]  /*16d00*/  @!P1 STG.E [R90.64], R203 ;  /* 0x000000cb5a009986 */ /* 0x0003e8000c101904 */
[----:B0-----:R1:W-:Y:S01]  /*16d10*/  @!P1 STG.E [R88.64], R202 ;  /* 0x000000ca58009986 */ /* 0x0013e2000c101904 */
[----:B------:R-:W-:Y:S05]  /*16d20*/  @!P2 BRA `(.L_x_37093) ;  /* 0x000001700000a947 */ /* 0x000fea0003800000 */
[----:B-1----:R-:W-:Y:S01]  /*16d30*/  FSEL R88, R203, RZ, !P0 ;  /* 0x000000ffcb587208 */ /* 0x002fe20004000000 */
[----:B------:R-:W-:-:S04]  /*16d40*/  IMAD.MOV.U32 R198, RZ, RZ, 0x10 ;  /* 0x00000010ffc67424 */ /* 0x000fc800078e00ff */
        /* <DEDUP_REMOVED lines=21> */
.L_x_37093:
[----:B------:R-:W-:Y:S05]  /*16ea0*/  BSYNC B0 ;  /* 0x0000000000007941 */ /* 0x000fea0003800000 */
.L_x_37092:
[----:B------:R-:W-:Y:S01]  /*16eb0*/  LOP3.LUT P1, RZ, R194, 0x80, RZ, 0xc0, !PT ;  /* 0x00000080c2ff7812 */ /* 0x000fe2000782c0ff */
        /* <DEDUP_REMOVED lines=25> */
.L_x_37095:
[----:B------:R-:W-:Y:S05]  /*17050*/  BSYNC B0 ;  /* 0x0000000000007941 */ /* 0x000fea0003800000 */
.L_x_37094:
[----:B------:R-:W-:Y:S01]  /*17060*/  LOP3.LUT P1, RZ, R194, 0x40, RZ, 0xc0, !PT ;  /* 0x00000040c2ff7812 */ /* 0x000fe2000782c0ff */
        /* <DEDUP_REMOVED lines=25> */
.L_x_37097:
[----:B------:R-:W-:Y:S05]  /*17200*/  BSYNC B0 ;  /* 0x0000000000007941 */ /* 0x000fea0003800000 */
.L_x_37096:
        /* <DEDUP_REMOVED lines=26> */
.L_x_37099:
[----:B------:R-:W-:Y:S05]  /*173b0*/  BSYNC B0 ;  /* 0x0000000000007941 */ /* 0x000fea0003800000 */
.L_x_37098:
        /* <DEDUP_REMOVED lines=26> */
.L_x_37101:
[----:B------:R-:W-:Y:S05]  /*17560*/  BSYNC B0 ;  /* 0x0000000000007941 */ /* 0x000fea0003800000 */
.L_x_37100:
        /* <DEDUP_REMOVED lines=26> */
.L_x_37103:
[----:B------:R-:W-:Y:S05]  /*17710*/  BSYNC B0 ;  /* 0x0000000000007941 */ /* 0x000fea0003800000 */
.L_x_37102:
        /* <DEDUP_REMOVED lines=19> */
[----:B------:R-:W-:-:S03]  /*17850*/  IMAD.WIDE.U32 R200, R195, R200, c[0x0][0x210] ;  /* 0x00008400c3c87625 */ /* 0x000fc600078e00c8 */
[----:B------:R0:W-:Y:S01]  /*17860*/  STG.E.128 [R198.64], R88 ;  /* 0x00000058c6007986 */ /* 0x0001e2000c101d04 */
[----:B------:R-:W-:Y:S02]  /*17870*/  FFMA.FTZ R94, R143, R94, R44 ;  /* 0x0000005e8f5e7223 */ /* 0x000fe4000001002c */
[----:B------:R-:W-:Y:S02]  /*17880*/  FFMA.FTZ R93, R141, R93, R172 ;  /* 0x0000005d8d5d7223 */ /* 0x000fe400000100ac */
[----:B------:R-:W-:-:S05]  /*17890*/  FFMA.FTZ R92, R142, R92, R43 ;  /* 0x0000005c8e5c7223 */ /* 0x000fca000001002b */
[----:B------:R0:W-:Y:S02]  /*178a0*/  STG.E.128 [R200.64], R92 ;  /* 0x0000005cc8007986 */ /* 0x0001e4000c101d04 */
.L_x_37105:
[----:B------:R-:W-:Y:S05]  /*178b0*/  BSYNC B0 ;  /* 0x0000000000007941 */ /* 0x000fea0003800000 */
.L_x_37104:
[----:B------:R-:W-:Y:S02]  /*178c0*/  LOP3.LUT P0, RZ, R181, 0xff, RZ, 0xc0, !PT ;  /* 0x000000ffb5ff7812 */ /* 0x000fe4000780c0ff */
[----:B------:R-:W-:Y:S02]  /*178d0*/  IADD3 R193, R193, c[0x0][0x160], RZ ;  /* 0x00005800c1c17a10 */ /* 0x000fe40007ffe0ff */
[----:B------:R-:W-:Y:S02]  /*178e0*/  SEL R181, RZ, 0x1, P0 ;  /* 0x00000001ffb57807 */ /* 0x000fe40000000000 */
[----:B------:R-:W-:-:S13]  /*178f0*/  ISETP.GE.AND P0, PT, R193, c[0x0][0x164], PT ;  /* 0x00005900c1007a0c */ /* 0x000fda0003f06270 */
[----:B01----:R-:W-:Y:S01]  /*17900*/  @P0 CALL.REL.NOINC `(.L_x_37106) ;  /* 0x0000001000000944 */ /* 0x003fe20003c00000 */
[----:B------:R-:W-:Y:S05]  /*17910*/  BRA `(.L_x_37107) ;  /* 0xfffea5f000007947 */ /* 0x000fea000383ffff */
.L_x_37106:
[----:B------:R-:W-:Y:S05]  /*17920*/  EXIT ;  /* 0x000000000000794d */ /* 0x000fea0003800000 */
.L_x_37090:
[----:B------:R-:W-:Y:S01]  /*17930*/  IMAD.MOV.U32 R198, RZ, RZ, 0x1 ;  /* 0x00000001ffc67424 */ /* 0x000fe200078e00ff */
[----:B------:R-:W-:Y:S01]  /*17940*/  MOV R90, 0x17980 ;  /* 0x00017980005a7802 */ /* 0x000fe20000000f00 */
[----:B------:R-:W-:Y:S02]  /*17950*/  IMAD.MOV.U32 R93, RZ, RZ, 0x1f ;  /* 0x0000001fff5d7424 */ /* 0x000fe400078e00ff */
[----:B------:R-:W-:Y:S02]  /*17960*/  IMAD.MOV.U32 R94, RZ, RZ, -0x1 ;  /* 0xffffffffff5e7424 */ /* 0x000fe400078e00ff */
[----:B------:R-:W-:Y:S05]  /*17970*/  CALL.REL.NOINC `($__internal_68_$__cuda_sm70_shflsync_bfly_p) ;  /* 0x0000074000007944 */ /* 0x000fea0003c00000 */
[----:B-1----:R-:W-:Y:S01]  /*17980*/  IMAD.MOV.U32 R88, RZ, RZ, R198 ;  /* 0x000000ffff587224 */ /* 0x002fe200078e00c6 */
[----:B0-----:R-:W-:Y:S05]  /*17990*/  BRA `(.L_x_37108) ;  /* 0xffffe98000007947 */ /* 0x001fea000383ffff */
.L_x_37091:
[----:B------:R-:W-:Y:S01]  /*179a0*/  MOV R198, 0x2 ;  /* 0x0000000200c67802 */ /* 0x000fe20000000f00 */
[----:B------:R-:W-:Y:S01]  /*179b0*/  IMAD.MOV.U32 R93, RZ, RZ, 0x1f ;  /* 0x0000001fff5d7424 */ /* 0x000fe200078e00ff */
[----:B------:R-:W-:Y:S01]  /*179c0*/  MOV R90, 0x179f0 ;  /* 0x000179f0005a7802 */ /* 0x000fe20000000f00 */
[----:B------:R-:W-:Y:S02]  /*179d0*/  IMAD.MOV.U32 R94, RZ, RZ, -0x1 ;  /* 0xffffffffff5e7424 */ /* 0x000fe400078e00ff */
[----:B------:R-:W-:Y:S05]  /*179e0*/  CALL.REL.NOINC `($__internal_68_$__cuda_sm70_shflsync_bfly_p) ;  /* 0x000006d000007944 */ /* 0x000fea0003c00000 */
[----:B01----:R-:W-:Y:S01]  /*179f0*/  FADD.FTZ R89, R89, R198 ;  /* 0x000000c659597221 */ /* 0x003fe20000010000 */
[----:B------:R-:W-:Y:S01]  /*17a00*/  MOV R90, 0x17a50 ;  /* 0x00017a50005a7802 */ /* 0x000fe20000000f00 */
[----:B------:R-:W-:-:S02]  /*17a10*/  IMAD.MOV.U32 R198, RZ, RZ, 0x4 ;  /* 0x00000004ffc67424 */ /* 0x000fc400078e00ff */
[----:B------:R-:W-:Y:S02]  /*17a20*/  IMAD.MOV.U32 R93, RZ, RZ, 0x1f ;  /* 0x0000001fff5d7424 */ /* 0x000fe400078e00ff */
[----:B------:R-:W-:Y:S02]  /*17a30*/  IMAD.MOV.U32 R94, RZ, RZ, -0x1 ;  /* 0xffffffffff5e7424 */ /* 0x000fe400078e00ff */
[----:B------:R-:W-:Y:S05]  /*17a40*/  CALL.REL.NOINC `($__internal_68_$__cuda_sm70_shflsync_bfly_p) ;  /* 0x0000067000007944 */ /* 0x000fea0003c00000 */
[----:B01----:R-:W-:Y:S01]  /*17a50*/  FADD.FTZ R89, R89, R198 ;  /* 0x000000c659597221 */ /* 0x003fe20000010000 */
[----:B------:R-:W-:Y:S01]  /*17a60*/  MOV R90, 0x17ab0 ;  /* 0x00017ab0005a7802 */ /* 0x000fe20000000f00 */
[----:B------:R-:W-:Y:S02]  /*17a70*/  IMAD.MOV.U32 R198, RZ, RZ, 0x8 ;  /* 0x00000008ffc67424 */ /* 0x000fe400078e00ff */
[----:B------:R-:W-:Y:S02]  /*17a80*/  IMAD.MOV.U32 R93, RZ, RZ, 0x1f ;  /* 0x0000001fff5d7424 */ /* 0x000fe400078e00ff */
[----:B------:R-:W-:Y:S02]  /*17a90*/  IMAD.MOV.U32 R94, RZ, RZ, -0x1 ;  /* 0xffffffffff5e7424 */ /* 0x000fe400078e00ff */
[----:B------:R-:W-:Y:S05]  /*17aa0*/  CALL.REL.NOINC `($__internal_68_$__cuda_sm70_shflsync_bfly_p) ;  /* 0x0000061000007944 */ /* 0x000fea0003c00000 */
[----:B0-----:R-:W-:Y:S01]  /*17ab0*/  HFMA2.MMA R93, -RZ, RZ, 0, 1.847743988037109375e-06 ;  /* 0x0000001fff5d7435 */ /* 0x001fe200000001ff */
[----:B-1----:R-:W-:Y:S01]  /*17ac0*/  FADD.FTZ R89, R89, R198 ;  /* 0x000000c659597221 */ /* 0x002fe20000010000 */
[----:B------:R-:W-:Y:S01]  /*17ad0*/  MOV R90, 0x17b10 ;  /* 0x00017b10005a7802 */ /* 0x000fe20000000f00 */
[----:B------:R-:W-:-:S02]  /*17ae0*/  IMAD.MOV.U32 R198, RZ, RZ, 0x10 ;  /* 0x00000010ffc67424 */ /* 0x000fc400078e00ff */
[----:B------:R-:W-:Y:S02]  /*17af0*/  IMAD.MOV.U32 R94, RZ, RZ, -0x1 ;  /* 0xffffffffff5e7424 */ /* 0x000fe400078e00ff */
[----:B------:R-:W-:Y:S05]  /*17b00*/  CALL.REL.NOINC `($__internal_68_$__cuda_sm70_shflsync_bfly_p) ;  /* 0x000005b000007944 */ /* 0x000fea0003c00000 */
[----:B-1----:R-:W-:Y:S01]  /*17b10*/  FADD.FTZ R88, R89, R198 ;  /* 0x000000c659587221 */ /* 0x002fe20000010000 */
[----:B------:R-:W-:Y:S01]  /*17b20*/  LOP3.LUT P6, RZ, R194, 0x2, RZ, 0xc0, !PT ;  /* 0x00000002c2ff7812 */ /* 0x000fe200078cc0ff */
[----:B------:R-:W-:Y:S02]  /*17b30*/  IMAD.MOV.U32 R198, RZ, RZ, 0x1 ;  /* 0x00000001ffc67424 */ /* 0x000fe400078e00ff */
        /* <DEDUP_REMOVED lines=58> */
[----:B------:R-:W-:Y:S02]  /*17ee0*/  IMAD.MOV.U32 R93, RZ, RZ, 0x1f ;  /* 0x0000001fff5d7424 */ /* 0x000fe400078e00ff */
[----:B------:R-:W-:Y:S01]  /*17ef0*/  @P5 FFMA.FTZ R89, R91, R91, R90 ;  /* 0x0000005b5b595223 */ /* 0x000fe2000001005a */
[----:B------:R-:W-:Y:S02]  /*17f00*/  MOV R90, 0x17f20 ;  /* 0x00017f20005a7802 */ /* 0x000fe40000000f00 */
        /* <DEDUP_REMOVED lines=9> */
[----:B------:R-:W-:Y:S01]  /*17fa0*/  IMAD.MOV.U32 R198, RZ, RZ, 0x4 ;  /* 0x00000004ffc67424 */ /* 0x000fe200078e00ff */
[----:B------:R-:W-:Y:S01]  /*17fb0*/  MOV R90, 0x17fe0 ;  /* 0x00017fe0005a7802 */ /* 0x000fe20000000f00 */
[----:B------:R-:W-:Y:S02]  /*17fc0*/  IMAD.MOV.U32 R93, RZ, RZ, 0x1f ;  /* 0x0000001fff5d7424 */ /* 0x000fe400078e00ff */
[----:B------:R-:W-:Y:S05]  /*17fd0*/  CALL.REL.NOINC `($__internal_68_$__cuda_sm70_shflsync_bfly_p) ;  /* 0x000000e000007944 */ /* 0x000fea0003c00000 */
[----:B01----:R-:W-:Y:S01]  /*17fe0*/  FADD.FTZ R89, R89, R198 ;  /* 0x000000c659597221 */ /* 0x003fe20000010000 */
[----:B------:R-:W-:Y:S01]  /*17ff0*/  MOV R90, 0x18040 ;  /* 0x00018040005a7802 */ /* 0x000fe20000000f00 */
[----:B------:R-:W-:Y:S02]  /*18000*/  IMAD.MOV.U32 R198, RZ, RZ, 0x8 ;  /* 0x00000008ffc67424 */ /* 0x000fe400078e00ff */
[----:B------:R-:W-:-:S02]  /*18010*/  IMAD.MOV.U32 R93, RZ, RZ, 0x1f ;  /* 0x0000001fff5d7424 */ /* 0x000fc400078e00ff */
[----:B------:R-:W-:Y:S02]  /*18020*/  IMAD.MOV.U32 R94, RZ, RZ, -0x1 ;  /* 0xffffffffff5e7424 */ /* 0x000fe400078e00ff */
[----:B------:R-:W-:Y:S05]  /*18030*/  CALL.REL.NOINC `($__internal_68_$__cuda_sm70_shflsync_bfly_p) ;  /* 0x0000008000007944 */ /* 0x000fea0003c00000 */
[----:B-1----:R-:W-:Y:S01]  /*18040*/  FADD.FTZ R95, R89, R198 ;  /* 0x000000c6595f7221 */ /* 0x002fe20000010000 */
[----:B------:R-:W-:Y:S01]  /*18050*/  MOV R90, 0x180b0 ;  /* 0x000180b0005a7802 */ /* 0x000fe20000000f00 */
[----:B------:R-:W-:Y:S02]  /*18060*/  IMAD.MOV.U32 R198, RZ, RZ, 0x10 ;  /* 0x00000010ffc67424 */ /* 0x000fe400078e00ff */
[----:B0-----:R-:W-:Y:S02]  /*18070*/  IMAD.MOV.U32 R93, RZ, RZ, 0x1f ;  /* 0x0000001fff5d7424 */ /* 0x001fe400078e00ff */
[----:B------:R-:W-:Y:S02]  /*18080*/  IMAD.MOV.U32 R94, RZ, RZ, -0x1 ;  /* 0xffffffffff5e7424 */ /* 0x000fe400078e00ff */
[----:B------:R-:W-:Y:S02]  /*18090*/  IMAD.MOV.U32 R89, RZ, RZ, R95 ;  /* 0x000000ffff597224 */ /* 0x000fe400078e005f */
[----:B------:R-:W-:Y:S05]  /*180a0*/  CALL.REL.NOINC `($__internal_68_$__cuda_sm70_shflsync_bfly_p) ;  /* 0x0000001000007944 */ /* 0x000fea0003c00000 */
[----:B01----:R-:W-:Y:S05]  /*180b0*/  BRA `(.L_x_37109) ;  /* 0xffffe74000007947 */ /* 0x003fea000383ffff */
        .weak           $__internal_68_$__cuda_sm70_shflsync_bfly_p
        .type           $__internal_68_$__cuda_sm70_shflsync_bfly_p,@function
        .size           $__internal_68_$__cuda_sm70_shflsync_bfly_p,(.L_x_41096 - $__internal_68_$__cuda_sm70_shflsync_bfly_p)
$__internal_68_$__cuda_sm70_shflsync_bfly_p:
[----:B------:R-:W-:Y:S01]  /*180c0*/  IMAD.MOV.U32 R91, RZ, RZ, 0x0 ;  /* 0x00000000ff5b7424 */ /* 0x000fe200078e00ff */
[----:B------:R-:W-:Y:S04]  /*180d0*/  WARPSYNC R94 ;  /* 0x0000005e00007348 */ /* 0x000fe80003800000 */
[----:B------:R0:W1:Y:S01]  /*180e0*/  SHFL.BFLY PT, R198, R89, R198, R93 ;  /* 0x0c0000c659c67389 */ /* 0x00006200000e005d */
[----:B------:R-:W-:Y:S05]  /*180f0*/  RET.REL.NODEC R90 `(_ZN10layer_norm31ln_parallel_residual_fwd_kernelINS_13Kernel_traitsI6__halfffffjLj7168ELj1ELj1ELj8ELj16ENS_18Kernel_traits_baseILj7168ES2_ffffjLj256EEEEELb1ELb0ELb0EEEvNS_9FwdParamsE) ;  /* 0xfffe7f005a007950 */ /* 0x000fea0003c3ffff */
.L_x_37110:
        /* <DEDUP_REMOVED lines=16> */
.L_x_41096:


//--------------------- .text._ZN10layer_norm31ln_parallel_residual_fwd_kernelINS_13Kernel_traitsI6__halfffffjLj7168ELj1ELj1ELj8ELj16ENS_18Kernel_traits_baseILj7168ES2_ffffjLj256EEEEELb1ELb0ELb1EEEvNS_9FwdParamsE --------------------------
	.section	.text._ZN10layer_norm31ln_parallel_residual_fwd_kernelINS_13Kernel_traitsI6__halfffffjLj7168ELj1ELj1ELj8ELj16ENS_18Kernel_traits_baseILj7168ES2_ffffjLj256EEEEELb1ELb0ELb1EEEvNS_9FwdParamsE,"ax",@progbits
	.sectioninfo	@"SHI_REGISTERS=221"
	.align	128
        .global         _ZN10layer_norm31ln_parallel_residual_fwd_kernelINS_13Kernel_traitsI6__halfffffjLj7168ELj1ELj1ELj8ELj16ENS_18Kernel_traits_baseILj7168ES2_ffffjLj256EEEEELb1ELb0ELb1EEEvNS_9FwdParamsE
        .type           _ZN10layer_norm31ln_parallel_residual_fwd_kernelINS_13Kernel_traitsI6__halfffffjLj7168ELj1ELj1ELj8ELj16ENS_18Kernel_traits_baseILj7168ES2_ffffjLj256EEEEELb1ELb0ELb1EEEvNS_9FwdParamsE,@function
        .size           _ZN10layer_norm31ln_parallel_residual_fwd_kernelINS_13Kernel_traitsI6__halfffffjLj7168ELj1ELj1ELj8ELj16ENS_18Kernel_traits_baseILj7168ES2_ffffjLj256EEEEELb1ELb0ELb1EEEvNS_9FwdParamsE,(.L_x_41097 - _ZN10layer_norm31ln_parallel_residual_fwd_kernelINS_13Kernel_traitsI6__halfffffjLj7168ELj1ELj1ELj8ELj16ENS_18Kernel_traits_baseILj7168ES2_ffffjLj256EEEEELb1ELb0ELb1EEEvNS_9FwdParamsE)
        .other          _ZN10layer_norm31ln_parallel_residual_fwd_kernelINS_13Kernel_traitsI6__halfffffjLj7168ELj1ELj1ELj8ELj16ENS_18Kernel_traits_baseILj7168ES2_ffffjLj256EEEEELb1ELb0ELb1EEEvNS_9FwdParamsE,@"STO_CUDA_ENTRY STV_DEFAULT"
_ZN10layer_norm31ln_parallel_residual_fwd_kernelINS_13Kernel_traitsI6__halfffffjLj7168ELj1ELj1ELj8ELj16ENS_18Kernel_traits_baseILj7168ES2_ffffjLj256EEEEELb1ELb0ELb1EEEvNS_9FwdParamsE:
.text._ZN10layer_norm31ln_parallel_residual_fwd_kernelINS_13Kernel_traitsI6__halfffffjLj7168ELj1ELj1ELj8ELj16ENS_18Kernel_traits_baseILj7168ES2_ffffjLj256EEEEELb1ELb0ELb1EEEvNS_9FwdParamsE:
[----:B------:R-:W-:Y:S02]  /*0000*/  IMAD.MOV.U32 R1, RZ, RZ, c[0x0][0x28] ;  /* 0x00000a00ff017624 */ /* 0x000fe400078e00ff */
[----:B------:R-:W0:Y:S01]  /*0010*/  S2R R183, SR_TID.X ;  /* 0x0000000000b77919 */ /* 0x000e220000002100 */
[----:B------:R-:W-:Y:S01]  /*0020*/  ULDC.U8 UR4, c[0x0][0x244] ;  /* 0x0000910000047ab9 */ /* 0x000fe20000000000 */
[----:B------:R-:W-:Y:S01]  /*0030*/  IMAD.MOV.U32 R181, RZ, RZ, c[0x0][0x23c] ;  /* 0x00008f00ffb57624 */ /* 0x000fe200078e00ff */
[----:B------:R-:W-:Y:S01]  /*0040*/  ISETP.NE.AND P2, PT, RZ, UR4, PT ;  /* 0x00000004ff007c0c */ /* 0x000fe2000bf45270 */
[----:B------:R-:W-:Y:S01]  /*0050*/  IMAD.MOV.U32 R188, RZ, RZ, c[0x0][0x238] ;  /* 0x00008e00ffbc7624 */ /* 0x000fe200078e00ff */
[----:B------:R-:W-:Y:S01]  /*0060*/  ISETP.NE.U32.AND P0, PT, RZ, c[0x0][0x218], PT ;  /* 0x00008600ff007a0c */ /* 0x000fe20003f05070 */
[----:B------:R-:W-:Y:S01]  /*0070*/  ULDC.64 UR4, c[0x0][0x118] ;  /* 0x0000460000047ab9 */ /* 0x000fe20000000a00 */
[----:B------:R-:W-:Y:S02]  /*0080*/  ISETP.NE.U32.AND P1, PT, RZ, c[0x0][0x220], PT ;  /* 0x00008800ff007a0c */ /* 0x000fe40003f25070 */
[----:B------:R-:W-:Y:S02]  /*0090*/  ISETP.NE.AND.EX P0, PT, RZ, c[0x0][0x21c], PT, P0 ;  /* 0x00008700ff007a0c */ /* 0x000fe40003f05300 */
[----:B------:R-:W-:-:S05]  /*00a0*/  ISETP.NE.AND.EX P1, PT, RZ, c[0x0][0x224], PT, P1 ;  /* 0x00008900ff007a0c */ /* 0x000fca0003f25310 */
[----:B------:R-:W-:Y:S01]  /*00b0*/  @P2 IMAD.MOV.U32 R2, RZ, RZ, R188 ;  /* 0x000000ffff022224 */ /* 0x000fe200078e00bc */
[----:B------:R-:W-:Y:S01]  /*00c0*/  @P2 MOV R3, R181 ;  /* 0x000000b500032202 */ /* 0x000fe20000000f00 */
[----:B------:R-:W-:-:S04]  /*00d0*/  IMAD.MOV.U32 R186, RZ, RZ, c[0x0][0x230] ;  /* 0x00008c00ffba7624 */ /* 0x000fc800078e00ff */
[----:B------:R1:W5:Y:S01]  /*00e0*/  @P2 LDG.E.64 R26, [R2.64] ;  /* 0x00000004021a2981 */ /* 0x000362000c1e1b00 */
[----:B------:R-:W-:Y:S01]  /*00f0*/  IMAD.MOV.U32 R187, RZ, RZ, c[0x0][0x234] ;  /* 0x00008d00ffbb7624 */ /* 0x000fe200078e00ff */
[C---:B0-----:R-:W-:Y:S01]  /*0100*/  LOP3.LUT R189, R183.reuse, 0xff, RZ, 0xc0, !PT ;  /* 0x000000ffb7bd7812 */ /* 0x041fe200078ec0ff */
[----:B------:R-:W-:-:S04]  /*0110*/  IMAD.SHL.U32 R0, R183, 0x8, RZ ;  /* 0x00000008b7007824 */ /* 0x000fc800078e00ff */
[----:B------:R-:W-:Y:S01]  /*0120*/  IMAD.SHL.U32 R24, R189, 0x8, RZ ;  /* 0x00000008bd187824 */ /* 0x000fe200078e00ff */
[----:B------:R-:W-:Y:S01]  /*0130*/  LOP3.LUT R22, R0, 0x7f8, RZ, 0xc0, !PT ;  /* 0x000007f800167812 */ /* 0x000fe200078ec0ff */
[----:B------:R-:W5:Y:S03]  /*0140*/  @P2 LDG.E.64 R186, [R186.64] ;  /* 0x00000004baba2981 */ /* 0x000f66000c1e1b00 */
[----:B------:R-:W-:Y:S02]  /*0150*/  IADD3 R4, P4, R24, c[0x0][0x220], RZ ;  /* 0x0000880018047a10 */ /* 0x000fe40007f9e0ff */
[----:B-1----:R-:W-:-:S03]  /*0160*/  IADD3 R2, P3, R22, c[0x0][0x218], RZ ;  /* 0x0000860016027a10 */ /* 0x002fc60007f7e0ff */
[----:B------:R-:W-:Y:S01]  /*0170*/  IMAD.X R5, RZ, RZ, c[0x0][0x224], P4 ;  /* 0x00008900ff057624 */ /* 0x000fe200020e06ff */
[----:B------:R-:W-:-:S04]  /*0180*/  IADD3.X R3, RZ, c[0x0][0x21c], RZ, P3, !PT ;  /* 0x00008700ff037a10 */ /* 0x000fc80001ffe4ff */
[----:B------:R0:W5:Y:S04]  /*0190*/  @P1 LDG.E.64 R34, [R4.64] ;  /* 0x0000000404221981 */ /* 0x000168000c1e1b00 */
[----:B------:R0:W5:Y:S04]  /*01a0*/  @P0 LDG.E.64 R36, [R2.64] ;  /* 0x0000000402240981 */ /* 0x000168000c1e1b00 */
[----:B------:R0:W5:Y:S04]  /*01b0*/  @P0 LDG.E.64 R32, [R2.64+0x800] ;  /* 0x0008000402200981 */ /* 0x000168000c1e1b00 */
        /* <DEDUP_REMOVED lines=11> */
[----:B------:R-:W1:Y:S01]  /*0270*/  S2R R0, SR_CTAID.X ;  /* 0x0000000000007919 */ /* 0x000e620000002500 */
[----:B------:R-:W-:-:S02]  /*0280*/  IADD3 R22, P4, R22, c[0x0][0x1b0], RZ ;  /* 0x00006c0016167a10 */ /* 0x000fc40007f9e0ff */
[----:B-1----:R-:W-:-:S04]  /*0290*/  LEA.HI R184, R183, R0, RZ, 0x18 ;  /* 0x00000000b7b87211 */ /* 0x002fc800078fc0ff */
[----:B------:R-:W-:Y:S01]  /*02a0*/  ISETP.GE.AND P3, PT, R184, c[0x0][0x164], PT ;  /* 0x00005900b8007a0c */ /* 0x000fe20003f66270 */
[----:B------:R-:W-:-:S12]  /*02b0*/  IMAD.X R23, RZ, RZ, c[0x0][0x1b4], P4 ;  /* 0x00006d00ff177624 */ /* 0x000fd800020e06ff */
[----:B------:R-:W-:Y:S05]  /*02c0*/  @P3 EXIT ;  /* 0x000000000000394d */ /* 0x000fea0003800000 */
[----:B0-----:R-:W-:Y:S01]  /*02d0*/  IADD3 R24, P3, R24, c[0x0][0x1b8], RZ ;  /* 0x00006e0018187a10 */ /* 0x001fe20007f7e0ff */
[----:B------:R0:W2:Y:S04]  /*02e0*/  LDG.E.64 R98, [R22.64+0x800] ;  /* 0x0008000416627981 */ /* 0x0000a8000c1e1b00 */
[----:B------:R-:W-:Y:S01]  /*02f0*/  IMAD.X R25, RZ, RZ, c[0x0][0x1bc], P3 ;  /* 0x00006f00ff197624 */ /* 0x000fe200018e06ff */
[----:B------:R0:W3:Y:S04]  /*0300*/  LDG.E.64 R176, [R22.64] ;  /* 0x0000000416b07981 */ /* 0x0000e8000c1e1b00 */
        /* <DEDUP_REMOVED lines=8> */
[----:B------:R1:W4:Y:S04]  /*0390*/  LDG.E.64 R8, [R24.64+0x1800] ;  /* 0x0018000418087981 */ /* 0x000328000c1e1b00 */
[----:B------:R1:W4:Y:S04]  /*03a0*/  LDG.E.64 R6, [R24.64+0x2000] ;  /* 0x0020000418067981 */ /* 0x000328000c1e1b00 */
[----:B------:R1:W4:Y:S04]  /*03b0*/  LDG.E.64 R4, [R24.64+0x2800] ;  /* 0x0028000418047981 */ /* 0x000328000c1e1b00 */
[----:B------:R1:W4:Y:S01]  /*03c0*/  LDG.E.64 R2, [R24.64+0x3000] ;  /* 0x0030000418027981 */ /* 0x000322000c1e1b00 */
[----:B-----5:R-:W-:-:S05]  /*03d0*/  @P2 IADD3 R188, P3, R26, c[0x0][0x240], RZ ;  /* 0x000090001abc2a10 */ /* 0x020fca0007f7e0ff */
[----:B------:R-:W-:Y:S02]  /*03e0*/  @P2 IMAD.X R181, RZ, RZ, R27, P3 ;  /* 0x000000ffffb52224 */ /* 0x000fe400018e061b */
[----:B------:R-:W-:-:S03]  /*03f0*/  IMAD R183, R0, c[0x0][0x0], R183 ;  /* 0x0000000000b77a24 */ /* 0x000fc600078e02b7 */
[--C-:B------:R-:W-:Y:S01]  /*0400*/  SHF.R.U64 R182, R188, 0x2, R181.reuse ;  /* 0x00000002bcb67819 */ /* 0x100fe200000012b5 */
[----:B------:R-:W-:Y:S01]  /*0410*/  IMAD.WIDE.U32 R26, R183, -0x326172a9, RZ ;  /* 0xcd9e8d57b71a7825 */ /* 0x000fe200078e00ff */
[----:B------:R-:W-:-:S03]  /*0420*/  SHF.R.U32.HI R181, RZ, 0x2, R181 ;  /* 0x00000002ffb57819 */ /* 0x000fc600000116b5 */
[----:B0-----:R-:W-:Y:S01]  /*0430*/  IMAD.WIDE.U32 R22, R182, -0x2daee0ad, RZ ;  /* 0xd2511f53b6167825 */ /* 0x001fe200078e00ff */
[----:B------:R-:W-:-:S04]  /*0440*/  LOP3.LUT R28, R27, R181, R186, 0x96, !PT ;  /* 0x000000b51b1c7212 */ /* 0x000fc800078e96ba */
[----:B------:R-:W-:Y:S01]  /*0450*/  LOP3.LUT R0, R23, R187, RZ, 0x3c, !PT ;  /* 0x000000bb17007212 */ /* 0x000fe200078e3cff */
[----:B------:R-:W-:Y:S01]  /*0460*/  IMAD.WIDE.U32 R28, R28, -0x2daee0ad, RZ ;  /* 0xd2511f531c1c7825 */ /* 0x000fe200078e00ff */
[----:B------:R-:W-:Y:S02]  /*0470*/  IADD3 R151, R187, -0x4498517b, RZ ;  /* 0xbb67ae85bb977810 */ /* 0x000fe40007ffe0ff */
[----:B------:R-:W-:Y:S01]  /*0480*/  IADD3 R150, R186, -0x61c88647, RZ ;  /* 0x9e3779b9ba967810 */ /* 0x000fe20007ffe0ff */
[----:B-1----:R-:W-:Y:S01]  /*0490*/  IMAD.WIDE.U32 R24, R0, -0x326172a9, RZ ;  /* 0xcd9e8d5700187825 */ /* 0x002fe200078e00ff */
[----:B------:R-:W-:-:S04]  /*04a0*/  LOP3.LUT R27, R29, R22, R151, 0x96, !PT ;  /* 0x000000161d1b7212 */ /* 0x000fc800078e9697 */
[----:B------:R-:W-:Y:S01]  /*04b0*/  LOP3.LUT R22, R25, R150, R26, 0x96, !PT ;  /* 0x0000009619167212 */ /* 0x000fe200078e961a */
[----:B------:R-:W-:Y:S01]  /*04c0*/  IMAD.WIDE.U32 R26, R27, -0x326172a9, RZ ;  /* 0xcd9e8d571b1a7825 */ /* 0x000fe200078e00ff */
[----:B------:R-:W-:Y:S02]  /*04d0*/  IADD3 R149, R186, 0x3c6ef372, RZ ;  /* 0x3c6ef372ba957810 */ /* 0x000fe40007ffe0ff */
[----:B------:R-:W-:Y:S01]  /*04e0*/  IADD3 R148, R187, 0x76cf5d0a, RZ ;  /* 0x76cf5d0abb947810 */ /* 0x000fe20007ffe0ff */
[----:B------:R-:W-:Y:S01]  /*04f0*/  IMAD.WIDE.U32 R22, R22, -0x2daee0ad, RZ ;  /* 0xd2511f5316167825 */ /* 0x000fe200078e00ff */
[----:B------:R-:W-:-:S04]  /*0500*/  LOP3.LUT R24, R27, R24, R149, 0x96, !PT ;  /* 0x000000181b187212 */ /* 0x000fc800078e9695 */
[----:B------:R-:W-:Y:S01]  /*0510*/  LOP3.LUT R28, R23, R28, R148, 0x96, !PT ;  /* 0x0000001c171c7212 */ /* 0x000fe200078e9694 */
[----:B------:R-:W-:Y:S01]  /*0520*/  IMAD.WIDE.U32 R24, R24, -0x2daee0ad, RZ ;  /* 0xd2511f5318187825 */ /* 0x000fe200078e00ff */
[----:B------:R-:W-:Y:S02]  /*0530*/  IADD3 R147, R187, 0x32370b8f, RZ ;  /* 0x32370b8fbb937810 */ /* 0x000fe40007ffe0ff */
[----:B------:R-:W-:Y:S01]  /*0540*/  IADD3 R146, R186, -0x255992d5, RZ ;  /* 0xdaa66d2bba927810 */ /* 0x000fe20007ffe0ff */
        /* <DEDUP_REMOVED lines=10> */
[----:B------:R-:W-:Y:S02]  /*05f0*/  IADD3 R139, R187, -0x56f99767, RZ ;  /* 0xa9066899bb8b7810 */ /* 0x000fe40007ffe0ff */
[----:B------:R-:W-:Y:S01]  /*0600*/  IADD3 R138, R186, 0x1715609d, RZ ;  /* 0x1715609dba8a7810 */ /* 0x000fe20007ffe0ff */
        /* <DEDUP_REMOVED lines=15> */
[----:B------:R-:W-:Y:S01]  /*0700*/  IMAD.HI.U32 R0, R22, -0x326172a9, RZ ;  /* 0xcd9e8d5716007827 */ /* 0x000fe200078e00ff */
[----:B------:R-:W-:Y:S02]  /*0710*/  IADD3 R133, R186, -0xe443238, RZ ;  /* 0xf1bbcdc8ba857810 */ /* 0x000fe40007ffe0ff */
[----:B------:R-:W-:Y:S01]  /*0720*/  IADD3 R132, R187, -0x24c28bd8, RZ ;  /* 0xdb3d7428bb847810 */ /* 0x000fe20007ffe0ff */
[----:B------:R-:W-:Y:S01]  /*0730*/  IMAD.HI.U32 R23, R26, -0x2daee0ad, RZ ;  /* 0xd2511f531a177827 */ /* 0x000fe200078e00ff */
[----:B------:R-:W-:Y:S01]  /*0740*/  LOP3.LUT R162, R0, R162, R133, 0x96, !PT ;  /* 0x000000a200a27212 */ /* 0x000fe200078e9685 */
[----:B------:R-:W-:Y:S01]  /*0750*/  @!P0 CS2R R36, SRZ ;  /* 0x0000000000248805 */ /* 0x000fe2000001ff00 */
[----:B------:R-:W-:Y:S02]  /*0760*/  @!P1 CS2R R34, SRZ ;  /* 0x0000000000229805 */ /* 0x000fe4000001ff00 */
[----:B------:R-:W-:Y:S01]  /*0770*/  LOP3.LUT R164, R23, R164, R132, 0x96, !PT ;  /* 0x000000a417a47212 */ /* 0x000fe200078e9684 */
[----:B------:R-:W-:Y:S01]  /*0780*/  @!P0 CS2R R32, SRZ ;  /* 0x0000000000208805 */ /* 0x000fe2000001ff00 */
[----:B------:R-:W-:Y:S01]  /*0790*/  @!P0 CS2R R20, SRZ ;  /* 0x0000000000148805 */ /* 0x000fe2000001ff00 */
[----:B------:R-:W-:Y:S01]  /*07a0*/  @!P0 CS2R R18, SRZ ;  /* 0x0000000000128805 */ /* 0x000fe2000001ff00 */
[----:B------:R-:W-:Y:S01]  /*07b0*/  @!P0 CS2R R30, SRZ ;  /* 0x00000000001e8805 */ /* 0x000fe2000001ff00 */
[----:B------:R-:W-:Y:S01]  /*07c0*/  @!P0 CS2R R16, SRZ ;  /* 0x0000000000108805 */ /* 0x000fe2000001ff00 */
[----:B------:R-:W-:Y:S01]  /*07d0*/  IMAD R0, R26, -0x2daee0ad, RZ ;  /* 0xd2511f531a007824 */ /* 0x000fe200078e02ff */
[----:B------:R-:W-:Y:S01]  /*07e0*/  @!P0 CS2R R14, SRZ ;  /* 0x00000000000e8805 */ /* 0x000fe2000001ff00 */
[----:B------:R-:W-:Y:S01]  /*07f0*/  IMAD.HI.U32 R129, R162, -0x2daee0ad, RZ ;  /* 0xd2511f53a2817827 */ /* 0x000fe200078e00ff */
[----:B------:R-:W-:Y:S01]  /*0800*/  @!P1 CS2R R100, SRZ ;  /* 0x0000000000649805 */ /* 0x000fe2000001ff00 */
[----:B------:R-:W-:Y:S01]  /*0810*/  IADD3 R131, R187, -0x695add53, RZ ;  /* 0x96a522adbb837810 */ /* 0x000fe20007ffe0ff */
[----:B------:R-:W-:Y:S01]  /*0820*/  @!P1 CS2R R120, SRZ ;  /* 0x0000000000789805 */ /* 0x000fe2000001ff00 */
[----:B------:R-:W-:Y:S01]  /*0830*/  IMAD R23, R22, -0x326172a9, RZ ;  /* 0xcd9e8d5716177824 */ /* 0x000fe200078e02ff */
[----:B------:R-:W-:Y:S01]  /*0840*/  @!P1 CS2R R116, SRZ ;  /* 0x0000000000749805 */ /* 0x000fe2000001ff00 */
[----:B------:R-:W-:Y:S01]  /*0850*/  IMAD.HI.U32 R128, R164, -0x326172a9, RZ ;  /* 0xcd9e8d57a4807827 */ /* 0x000fe200078e00ff */
[----:B------:R-:W-:Y:S01]  /*0860*/  @!P1 CS2R R112, SRZ ;  /* 0x0000000000709805 */ /* 0x000fe2000001ff00 */
[----:B------:R-:W-:Y:S01]  /*0870*/  @!P1 CS2R R108, SRZ ;  /* 0x00000000006c9805 */ /* 0x000fe2000001ff00 */
[----:B------:R-:W-:Y:S01]  /*0880*/  @!P1 CS2R R104, SRZ ;  /* 0x0000000000689805 */ /* 0x000fe2000001ff00 */
[----:B------:R-:W-:Y:S01]  /*0890*/  IADD3 R130, R186, -0x700cb87f, RZ ;  /* 0x8ff34781ba827810 */ /* 0x000fe20007ffe0ff */
[----:B------:R-:W-:Y:S01]  /*08a0*/  HADD2.F32 R127, -RZ, R36.H0_H0 ;  /* 0x20000024ff7f7230 */ /* 0x000fe20000004100 */
[----:B------:R-:W-:Y:S01]  /*08b0*/  SHF.R.U64 R40, R36, 0x10, R37 ;  /* 0x0000001024287819 */ /* 0x000fe20000001225 */
[----:B------:R-:W-:Y:S01]  /*08c0*/  HADD2.F32 R125, -RZ, R34.H0_H0 ;  /* 0x20000022ff7d7230 */ /* 0x000fe20000004100 */
[----:B------:R-:W-:Y:S01]  /*08d0*/  SHF.R.U64 R39, R34, 0x10, R35 ;  /* 0x0000001022277819 */ /* 0x000fe20000001223 */
        /* <DEDUP_REMOVED lines=10> */
[----:B------:R-:W-:Y:S01]  /*0980*/  HADD2.F32 R106, -RZ, R17.H0_H0 ;  /* 0x20000011ff6a7230 */ /* 0x000fe20000004100 */
[----:B------:R-:W-:Y:S01]  /*0990*/  LOP3.LUT R129, R129, R0, R131, 0x96, !PT ;  /* 0x0000000081817212 */ /* 0x000fe200078e9683 */
[----:B------:R-:W-:Y:S01]  /*09a0*/  HADD2.F32 R124, -RZ, R35.H0_H0 ;  /* 0x20000023ff7c7230 */ /* 0x000fe20000004100 */
[----:B------:R-:W-:Y:S01]  /*09b0*/  SHF.R.U32.HI R38, RZ, 0x10, R37 ;  /* 0x00000010ff267819 */ /* 0x000fe20000011625 */
[----:B------:R-:W-:Y:S01]  /*09c0*/  HADD2.F32 R123, -RZ, R32.H0_H0 ;  /* 0x20000020ff7b7230 */ /* 0x000fe20000004100 */
[----:B------:R-:W-:Y:S01]  /*09d0*/  SHF.R.U64 R33, R30, 0x10, R31 ;  /* 0x000000101e217819 */ /* 0x000fe2000000121f */
[----:B------:R-:W-:Y:S01]  /*09e0*/  HADD2.F32 R118, -RZ, R31.H0_H0 ;  /* 0x2000001fff767230 */ /* 0x000fe20000004100 */
[--C-:B------:R-:W-:Y:S01]  /*09f0*/  SHF.R.U64 R21, R16, 0x10, R17.reuse ;  /* 0x0000001010157819 */ /* 0x100fe20000001211 */
[----:B------:R-:W-:Y:S01]  /*0a00*/  HADD2.F32 R115, -RZ, R20.H0_H0 ;  /* 0x20000014ff737230 */ /* 0x000fe20000004100 */
[----:B------:R-:W-:Y:S01]  /*0a10*/  SHF.R.U32.HI R18, RZ, 0x10, R17 ;  /* 0x00000010ff127819 */ /* 0x000fe20000011611 */
[----:B------:R-:W-:Y:S01]  /*0a20*/  HADD2.F32 R110, -RZ, R19.H0_H0 ;  /* 0x20000013ff6e7230 */ /* 0x000fe20000004100 */
[----:B------:R-:W-:Y:S01]  /*0a30*/  LOP3.LUT R128, R128, R23, R130, 0x96, !PT ;  /* 0x0000001780807212 */ /* 0x000fe200078e9682 */
[----:B------:R-:W-:Y:S01]  /*0a40*/  HADD2.F32 R107, -RZ, R16.H0_H0 ;  /* 0x20000010ff6b7230 */ /* 0x000fe20000004100 */
[----:B------:R-:W-:Y:S01]  /*0a50*/  SHF.R.U32.HI R37, RZ, 0x10, R35 ;  /* 0x00000010ff257819 */ /* 0x000fe20000011623 */
[----:B------:R-:W-:Y:S01]  /*0a60*/  HADD2.F32 R103, -RZ, R14.H0_H0 ;  /* 0x2000000eff677230 */ /* 0x000fe20000004100 */
[----:B------:R-:W-:-:S02]  /*0a70*/  SHF.R.U32.HI R30, RZ, 0x10, R31 ;  /* 0x00000010ff1e7819 */ /* 0x000fc4000001161f */
[----:B------:R-:W-:Y:S02]  /*0a80*/  SHF.R.U32.HI R22, RZ, 0x10, R19 ;  /* 0x00000010ff167819 */ /* 0x000fe40000011613 */
[----:B------:R-:W-:Y:S02]  /*0a90*/  SHF.R.U64 R17, R14, 0x10, R15 ;  /* 0x000000100e117819 */ /* 0x000fe4000000120f */
        /* <DEDUP_REMOVED lines=11> */
[----:B------:R-:W-:Y:S02]  /*0b50*/  SHF.R.U32.HI R56, RZ, 0x10, R15 ;  /* 0x00000010ff387819 */ /* 0x000fe4000001160f */
[----:B------:R-:W-:Y:S01]  /*0b60*/  SHF.R.U64 R14, R100, 0x10, R101 ;  /* 0x00000010640e7819 */ /* 0x000fe20000001265 */
[----:B------:R-:W-:Y:S01]  /*0b70*/  HADD2.F32 R102, -RZ, R15.H0_H0 ;  /* 0x2000000fff667230 */ /* 0x000fe20000004100 */
[----:B------:R-:W-:Y:S01]  /*0b80*/  LOP3.LUT R188, R188, 0x3, RZ, 0xc0, !PT ;  /* 0x00000003bcbc7812 */ /* 0x000fe200078ec0ff */
[----:B------:R-:W-:Y:S01]  /*0b90*/  HADD2.F32 R120, -RZ, R120.H0_H0 ;  /* 0x20000078ff787230 */ /* 0x000fe20000004100 */
[----:B------:R-:W-:Y:S01]  /*0ba0*/  IMAD.MOV.U32 R41, RZ, RZ, RZ ;  /* 0x000000ffff297224 */ /* 0x000fe200078e00ff */
[----:B------:R-:W-:Y:S01]  /*0bb0*/  HADD2.F32 R121, -RZ, R121.H0_H0 ;  /* 0x20000079ff797230 */ /* 0x000fe20000004100 */
[----:B------:R-:W-:Y:S01]  /*0bc0*/  IMAD R162, R162, -0x2daee0ad, RZ ;  /* 0xd2511f53a2a27824 */ /* 0x000fe200078e02ff */
[----:B------:R-:W-:Y:S01]  /*0bd0*/  HADD2.F32 R116, -RZ, R116.H0_H0 ;  /* 0x20000074ff747230 */ /* 0x000fe20000004100 */
[----:B------:R-:W-:Y:S01]  /*0be0*/  IMAD R164, R164, -0x326172a9, RZ ;  /* 0xcd9e8d57a4a47824 */ /* 0x000fe200078e02ff */
        /* <DEDUP_REMOVED lines=25> */
[----:B------:R-:W-:Y:S01]  /*0d80*/  HADD2.F32 R25, -RZ, R25.H0_H0 ;  /* 0x20000019ff197230 */ /* 0x000fe20000004100 */
[--C-:B--2---:R-:W-:Y:S01]  /*0d90*/  SHF.R.U64 R169, R98, 0x10, R99.reuse ;  /* 0x0000001062a97819 */ /* 0x104fe20000001263 */
[----:B------:R-:W-:Y:S01]  /*0da0*/  HADD2.F32 R172, -RZ, R98.H0_H0 ;  /* 0x20000062ffac7230 */ /* 0x000fe20000004100 */
[----:B------:R-:W-:Y:S02]  /*0db0*/  SHF.R.U32.HI R67, RZ, 0x10, R99 ;  /* 0x00000010ff437819 */ /* 0x000fe40000011663 */
[--C-:B---3--:R-:W-:Y:S01]  /*0dc0*/  SHF.R.U64 R179, R176, 0x10, R177.reuse ;  /* 0x00000010b0b37819 */ /* 0x108fe200000012b1 */
[----:B------:R-:W-:Y:S01]  /*0dd0*/  HADD2.F32 R180, -RZ, R176.H0_H0 ;  /* 0x200000b0ffb47230 */ /* 0x000fe20000004100 */
[----:B------:R-:W-:Y:S02]  /*0de0*/  SHF.R.U32.HI R173, RZ, 0x10, R177 ;  /* 0x00000010ffad7819 */ /* 0x000fe400000116b1 */
[--C-:B----4-:R-:W-:Y:S01]  /*0df0*/  SHF.R.U64 R66, R96, 0x10, R97.reuse ;  /* 0x0000001060427819 */ /* 0x110fe20000001261 */
[----:B------:R-:W-:Y:S01]  /*0e00*/  HADD2.F32 R98, -RZ, R96.H0_H0 ;  /* 0x20000060ff627230 */ /* 0x000fe20000004100 */
[----:B------:R-:W-:-:S02]  /*0e10*/  SHF.R.U32.HI R65, RZ, 0x10, R97 ;  /* 0x00000010ff417819 */ /* 0x000fc40000011661 */
[--C-:B------:R-:W-:Y:S01]  /*0e20*/  SHF.R.U64 R64, R94, 0x10, R95.reuse ;  /* 0x000000105e407819 */ /* 0x100fe2000000125f */
[----:B------:R-:W-:Y:S01]  /*0e30*/  HADD2.F32 R96, -RZ, R94.H0_H0 ;  /* 0x2000005eff607230 */ /* 0x000fe20000004100 */
[----:B------:R-:W-:Y:S02]  /*0e40*/  SHF.R.U32.HI R63, RZ, 0x10, R95 ;  /* 0x00000010ff3f7819 */ /* 0x000fe4000001165f */
[--C-:B------:R-:W-:Y:S01]  /*0e50*/  SHF.R.U64 R176, R174, 0x10, R175.reuse ;  /* 0x00000010aeb07819 */ /* 0x100fe200000012af */
[----:B------:R-:W-:Y:S01]  /*0e60*/  HADD2.F32 R178, -RZ, R174.H0_H0 ;  /* 0x200000aeffb27230 */ /* 0x000fe20000004100 */
[----:B------:R-:W-:Y:S02]  /*0e70*/  SHF.R.U32.HI R174, RZ, 0x10, R175 ;  /* 0x00000010ffae7819 */ /* 0x000fe400000116af */
[--C-:B------:R-:W-:Y:S01]  /*0e80*/  SHF.R.U64 R62, R92, 0x10, R93.reuse ;  /* 0x000000105c3e7819 */ /* 0x100fe2000000125d */
[----:B------:R-:W-:Y:S01]  /*0e90*/  HADD2.F32 R94, -RZ, R92.H0_H0 ;  /* 0x2000005cff5e7230 */ /* 0x000fe20000004100 */
[----:B------:R-:W-:-:S02]  /*0ea0*/  SHF.R.U32.HI R61, RZ, 0x10, R93 ;  /* 0x00000010ff3d7819 */ /* 0x000fc4000001165d */
[--C-:B------:R-:W-:Y:S01]  /*0eb0*/  SHF.R.U64 R60, R54, 0x10, R55.reuse ;  /* 0x00000010363c7819 */ /* 0x100fe20000001237 */
[----:B------:R-:W-:Y:S01]  /*0ec0*/  HADD2.F32 R92, -RZ, R54.H0_H0 ;  /* 0x20000036ff5c7230 */ /* 0x000fe20000004100 */
        /* <DEDUP_REMOVED lines=14> */
[----:B------:R-:W-:Y:S01]  /*0fb0*/  SHF.R.U32.HI R160, RZ, 0x10, R3 ;  /* 0x00000010ffa07819 */ /* 0x000fe20000011603 */
[----:B------:R-:W-:Y:S02]  /*0fc0*/  HADD2.F32 R54, -RZ, R52.H0_H0 ;  /* 0x20000034ff367230 */ /* 0x000fe40000004100 */
[----:B------:R-:W-:Y:S01]  /*0fd0*/  HADD2.F32 R171, -RZ, R12.H0_H0 ;  /* 0x2000000cffab7230 */ /* 0x000fe20000004100 */
[----:B------:R-:W-:Y:S01]  /*0fe0*/  HFMA2.MMA R12, -RZ, RZ, 0, 5.9604644775390625e-08 ;  /* 0x00000001ff0c7435 */ /* 0x000fe200000001ff */
        /* <DEDUP_REMOVED lines=57> */
[----:B------:R-:W-:Y:S01]  /*1380*/  HADD2.F32 R160, -RZ, R160.H0_H0 ;  /* 0x200000a0ffa07230 */ /* 0x000fe20000004100 */
[----:B------:R-:W-:Y:S02]  /*1390*/  ULDC.U8 UR6, c[0x0][0x1f0] ;  /* 0x00007c0000067ab9 */ /* 0x000fe40000000000 */
.L_x_37569:
[----:B------:R-:W-:Y:S01]  /*13a0*/  ISETP.NE.U32.AND P0, PT, RZ, c[0x0][0x178], PT ;  /* 0x00005e00ff007a0c */ /* 0x000fe20003f05070 */
[----:B------:R-:W-:Y:S01]  /*13b0*/  IMAD R56, R184, c[0x0][0x168], RZ ;  /* 0x00005a00b8387a24 */ /* 0x000fe200078e02ff */
[----:B------:R-:W-:Y:S01]  /*13c0*/  ISETP.NE.U32.AND P1, PT, RZ, c[0x0][0x180], PT ;  /* 0x00006000ff007a0c */ /* 0x000fe20003f25070 */
[----:B------:R-:W-:Y:S01]  /*13d0*/  IMAD.MOV.U32 R194, RZ, RZ, 0x10 ;  /* 0x00000010ffc27424 */ /* 0x000fe200078e00ff */
[----:B------:R-:W-:Y:S02]  /*13e0*/  ISETP.NE.AND.EX P3, PT, RZ, c[0x0][0x17c], PT, P0 ;  /* 0x00005f00ff007a0c */ /* 0x000fe40003f65300 */
[----:B------:R-:W-:-:S02]  /*13f0*/  ISETP.NE.AND.EX P0, PT, RZ, c[0x0][0x184], PT, P1 ;  /* 0x00006100ff007a0c */ /* 0x000fc40003f05310 */
[----:B------:R-:W-:Y:S01]  /*1400*/  SHF.R.S32.HI R57, RZ, 0x1f, R56 ;  /* 0x0000001fff397819 */ /* 0x000fe20000011438 */
[----:B------:R-:W-:Y:S01]  /*1410*/  BSSY B0, `(.L_x_37111) ;  /* 0x0000018000007945 */ /* 0x000fe20003800000 */
[----:B------:R-:W-:Y:S02]  /*1420*/  P2R R196, PR, RZ, 0x8 ;  /* 0x00000008ffc47803 */ /* 0x000fe40000000000 */
        /* <DEDUP_REMOVED lines=21> */
.L_x_37112:
[----:B0-----:R-:W-:Y:S02]  /*1580*/  IMAD.MOV.U32 R68, RZ, RZ, R164 ;  /* 0x000000ffff447224 */ /* 0x001fe400078e00a4 */
.L_x_37113:
[----:B------:R-:W-:Y:S05]  /*1590*/  BSYNC B0 ;  /* 0x0000000000007941 */ /* 0x000fea0003800000 */
.L_x_37111:
        /* <DEDUP_REMOVED lines=16> */
.L_x_37117:
[----:B------:R-:W-:Y:S05]  /*16a0*/  BSYNC B1 ;  /* 0x0000000000017941 */ /* 0x000fea0003800000 */
.L_x_37116:
        /* <DEDUP_REMOVED lines=44> */
.L_x_37115:
[----:B------:R-:W-:Y:S05]  /*1970*/  BSYNC B0 ;  /* 0x0000000000007941 */ /* 0x000fea0003800000 */
.L_x_37114:
[----:B------:R-:W0:Y:S01]  /*1980*/  I2F.U32 R60, R68 ;  /* 0x00000044003c7306 */ /* 0x000e220000201000 */
[----:B------:R-:W-:Y:S01]  /*1990*/  ISETP.NE.U32.AND P1, PT, RZ, c[0x0][0x178], PT ;  /* 0x00005e00ff007a0c */ /* 0x000fe20003f25070 */
[----:B------:R-:W-:Y:S02]  /*19a0*/  IMAD.MOV.U32 R195, RZ, RZ, 0x2f800000 ;  /* 0x2f800000ffc37424 */ /* 0x000fe400078e00ff */
[----:B-----5:R-:W-:Y:S01]  /*19b0*/  FMUL.FTZ R56, R56, c[0x0][0x1e8] ;  /* 0x00007a0038387a20 */ /* 0x020fe20000410000 */
[----:B------:R-:W-:-:S04]  /*19c0*/  ISETP.NE.AND.EX P6, PT, RZ, c[0x0][0x17c], PT, P1 ;  /* 0x00005f00ff007a0c */ /* 0x000fc80003fc5310 */
[----:B------:R-:W-:Y:S01]  /*19d0*/  P2R R199, PR, RZ, 0x40 ;  /* 0x00000040ffc77803 */ /* 0x000fe20000000000 */
        /* <DEDUP_REMOVED lines=9> */
.L_x_37118:
        /* <DEDUP_REMOVED lines=12> */
.L_x_37121:
[----:B------:R-:W-:Y:S02]  /*1b30*/  IMAD.MOV.U32 R68, RZ, RZ, R164 ;  /* 0x000000ffff447224 */ /* 0x000fe400078e00a4 */
.L_x_37122:
[----:B------:R-:W-:Y:S05]  /*1b40*/  BSYNC B0 ;  /* 0x0000000000007941 */ /* 0x000fea0003800000 */
.L_x_37120:
        /* <DEDUP_REMOVED lines=16> */
.L_x_37126:
[----:B------:R-:W-:Y:S05]  /*1c50*/  BSYNC B1 ;  /* 0x0000000000017941 */ /* 0x000fea0003800000 */
.L_x_37125:
        /* <DEDUP_REMOVED lines=43> */
.L_x_37124:
[----:B------:R-:W-:Y:S05]  /*1f10*/  BSYNC B0 ;  /* 0x0000000000007941 */ /* 0x000fea0003800000 */
.L_x_37123:
        /* <DEDUP_REMOVED lines=8> */
.L_x_37119:
        /* <DEDUP_REMOVED lines=12> */
.L_x_37128:
[----:B------:R-:W-:Y:S02]  /*2060*/  IMAD.MOV.U32 R68, RZ, RZ, R164 ;  /* 0x000000ffff447224 */ /* 0x000fe400078e00a4 */
.L_x_37129:
[----:B------:R-:W-:Y:S05]  /*2070*/  BSYNC B0 ;  /* 0x0000000000007941 */ /* 0x000fea0003800000 */
.L_x_37127:
        /* <DEDUP_REMOVED lines=16> */
.L_x_37133:
[----:B------:R-:W-:Y:S05]  /*2180*/  BSYNC B1 ;  /* 0x0000000000017941 */ /* 0x000fea0003800000 */
.L_x_37132:
        /* <DEDUP_REMOVED lines=44> */
.L_x_37131:
[----:B------:R-:W-:Y:S05]  /*2450*/  BSYNC B0 ;  /* 0x0000000000007941 */ /* 0x000fea0003800000 */
.L_x_37130:
        /* <DEDUP_REMOVED lines=11> */
.L_x_37134:
        /* <DEDUP_REMOVED lines=12> */
.L_x_37137:
[----:B------:R-:W-:Y:S02]  /*25d0*/  MOV R66, R164 ;  /* 0x000000a400427202 */ /* 0x000fe40000000f00 */
.L_x_37138:
[----:B------:R-:W-:Y:S05]  /*25e0*/  BSYNC B0 ;  /* 0x0000000000007941 */ /* 0x000fea0003800000 */
.L_x_37136:
        /* <DEDUP_REMOVED lines=16> */
.L_x_37142:
[----:B------:R-:W-:Y:S05]  /*26f0*/  BSYNC B1 ;  /* 0x0000000000017941 */ /* 0x000fea0003800000 */
.L_x_37141:
        /* <DEDUP_REMOVED lines=44> */
.L_x_37140:
[----:B------:R-:W-:Y:S05]  /*29c0*/  BSYNC B0 ;  /* 0x0000000000007941 */ /* 0x000fea0003800000 */
.L_x_37139:
        /* <DEDUP_REMOVED lines=8> */
.L_x_37135:
        /* <DEDUP_REMOVED lines=12> */
.L_x_37144:
[----:B------:R-:W-:Y:S02]  /*2b10*/  MOV R66, R164 ;  /* 0x000000a400427202 */ /* 0x000fe40000000f00 */
.L_x_37145:
[----:B------:R-:W-:Y:S05]  /*2b20*/  BSYNC B0 ;  /* 0x0000000000007941 */ /* 0x000fea0003800000 */
.L_x_37143:
        /* <DEDUP_REMOVED lines=16> */
.L_x_37149:
[----:B------:R-:W-:Y:S05]  /*2c30*/  BSYNC B1 ;  /* 0x0000000000017941 */ /* 0x000fea0003800000 */
.L_x_37148:
        /* <DEDUP_REMOVED lines=44> */
.L_x_37147:
[----:B------:R-:W-:Y:S05]  /*2f00*/  BSYNC B0 ;  /* 0x0000000000007941 */ /* 0x000fea0003800000 */
.L_x_37146:
        /* <DEDUP_REMOVED lines=11> */
.L_x_37150:
        /* <DEDUP_REMOVED lines=12> */
.L_x_37153:
[----:B------:R-:W-:Y:S02]  /*3080*/  IMAD.MOV.U32 R58, RZ, RZ, R164 ;  /* 0x000000ffff3a7224 */ /* 0x000fe400078e00a4 */
.L_x_37154:
[----:B------:R-:W-:Y:S05]  /*3090*/  BSYNC B0 ;  /* 0x0000000000007941 */ /* 0x000fea0003800000 */
.L_x_37152:
        /* <DEDUP_REMOVED lines=16> */
.L_x_37158:
[----:B------:R-:W-:Y:S05]  /*31a0*/  BSYNC B1 ;  /* 0x0000000000017941 */ /* 0x000fea0003800000 */
.L_x_37157:
        /* <DEDUP_REMOVED lines=44> */
.L_x_37156:
[----:B------:R-:W-:Y:S05]  /*3470*/  BSYNC B0 ;  /* 0x0000000000007941 */ /* 0x000fea0003800000 */
.L_x_37155:
        /* <DEDUP_REMOVED lines=8> */
.L_x_37151:
        /* <DEDUP_REMOVED lines=12> */
.L_x_37160:
[----:B------:R-:W-:Y:S02]  /*35c0*/  IMAD.MOV.U32 R58, RZ, RZ, R164 ;  /* 0x000000ffff3a7224 */ /* 0x000fe400078e00a4 */
.L_x_37161:
[----:B------:R-:W-:Y:S05]  /*35d0*/  BSYNC B0 ;  /* 0x0000000000007941 */ /* 0x000fea0003800000 */
.L_x_37159:
        /* <DEDUP_REMOVED lines=16> */
.L_x_37165:
[----:B------:R-:W-:Y:S05]  /*36e0*/  BSYNC B1 ;  /* 0x0000000000017941 */ /* 0x000fea0003800000 */
.L_x_37164:
        /* <DEDUP_REMOVED lines=44> */
.L_x_37163:
[----:B------:R-:W-:Y:S05]  /*39b0*/  BSYNC B0 ;  /* 0x0000000000007941 */ /* 0x000fea0003800000 */
.L_x_37162:
        /* <DEDUP_REMOVED lines=11> */
.L_x_37166:
        /* <DEDUP_REMOVED lines=12> */
.L_x_37169:
[----:B------:R-:W-:Y:S02]  /*3b30*/  IMAD.MOV.U32 R64, RZ, RZ, R164 ;  /* 0x000000ffff407224 */ /* 0x000fe400078e00a4 */
.L_x_37170:
[----:B------:R-:W-:Y:S05]  /*3b40*/  BSYNC B0 ;  /* 0x0000000000007941 */ /* 0x000fea0003800000 */
.L_x_37168:
        /* <DEDUP_REMOVED lines=16> */
.L_x_37174:
[----:B------:R-:W-:Y:S05]  /*3c50*/  BSYNC B1 ;  /* 0x0000000000017941 */ /* 0x000fea0003800000 */
.L_x_37173:
        /* <DEDUP_REMOVED lines=44> */
.L_x_37172:
[----:B------:R-:W-:Y:S05]  /*3f20*/  BSYNC B0 ;  /* 0x0000000000007941 */ /* 0x000fea0003800000 */
.L_x_37171:
        /* <DEDUP_REMOVED lines=8> */
.L_x_37167:
[----:B------:R-:W-:Y:S01]  /*3fb0*/  SEL R56, RZ, 0x1000000, P4 ;  /* 0x01000000ff387807 */ /* 0x000fe20002000000 */
[C---:B------:R-:W-:Y:S01]  /*3fc0*/  IMAD.SHL.U32 R68, R191.reuse, 0x4, RZ ;  /* 0x00000004bf447824 */ /* 0x040fe200078e00ff */
[----:B------:R-:W-:Y:S02]  /*3fd0*/  SEL R57, RZ, 0x10000, P3 ;  /* 0x00010000ff397807 */ /* 0x000fe40001800000 */
[----:B------:R-:W-:Y:S02]  /*3fe0*/  SEL R58, RZ, 0x100, P2 ;  /* 0x00000100ff3a7807 */ /* 0x000fe40001000000 */
[----:B------:R-:W-:Y:S02]  /*3ff0*/  LEA R64, P2, R191, c[0x0][0x188], 0x4 ;  /* 0x00006200bf407a11 */ /* 0x000fe400078420ff */
[----:B------:R-:W-:Y:S02]  /*4000*/  IADD3 R57, R58, R56, R57 ;  /* 0x000000383a397210 */ /* 0x000fe40007ffe039 */
[----:B------:R-:W-:-:S02]  /*4010*/  SEL R58, RZ, 0x1, P1 ;  /* 0x00000001ff3a7807 */ /* 0x000fc40000800000 */
[----:B------:R-:W-:Y:S02]  /*4020*/  SHF.R.U32.HI R69, RZ, 0x1e, R191 ;  /* 0x0000001eff457819 */ /* 0x000fe400000116bf */
[----:B------:R-:W-:Y:S01]  /*4030*/  IADD3 R56, P1, R68, c[0x0][0x190], RZ ;  /* 0x0000640044387a10 */ /* 0x000fe20007f3e0ff */
[----:B------:R-:W-:Y:S01]  /*4040*/  IMAD.IADD R67, R57, 0x1, R58 ;  /* 0x0000000139437824 */ /* 0x000fe200078e023a */
[----:B------:R-:W-:Y:S02]  /*4050*/  LEA.HI.X R65, R191, c[0x0][0x18c], RZ, 0x4, P2 ;  /* 0x00006300bf417a11 */ /* 0x000fe400010f24ff */
[----:B------:R-:W-:Y:S02]  /*4060*/  IADD3.X R57, R69, c[0x0][0x194], RZ, P1, !PT ;  /* 0x0000650045397a10 */ /* 0x000fe40000ffe4ff */
[----:B------:R-:W-:Y:S01]  /*4070*/  ISETP.NE.AND P5, PT, R196, RZ, PT ;  /* 0x000000ffc400720c */ /* 0x000fe20003fa5270 */
[----:B------:R0:W-:Y:S01]  /*4080*/  STG.E.128 [R64.64], R76 ;  /* 0x0000004c40007986 */ /* 0x0001e2000c101d04 */
[----:B------:R-:W-:-:S03]  /*4090*/  IADD3 R197, R191, 0x100, RZ ;  /* 0x00000100bfc57810 */ /* 0x000fc60007ffe0ff */
[----:B------:R0:W-:Y:S02]  /*40a0*/  STG.E [R56.64], R67 ;  /* 0x0000004338007986 */ /* 0x0001e4000c101904 */
        /* <DEDUP_REMOVED lines=8> */
[----:B------:R-:W-:-:S03]  /*4130*/  LOP3.LUT R65, R165, 0xff, RZ, 0xc0, !PT ;  /* 0x000000ffa5417812 */ /* 0x000fc600078ec0ff */
[----:B------:R-:W-:Y:S01]  /*4140*/  IMAD R57, R56, 0x1000000, R57 ;  /* 0x0100000038397824 */ /* 0x000fe200078e0239 */
[----:B------:R-:W-:-:S04]  /*4150*/  IADD3 R56, P1, R68, c[0x0][0x198], RZ ;  /* 0x0000660044387a10 */ /* 0x000fc80007f3e0ff */
[----:B------:R-:W-:Y:S02]  /*4160*/  LEA R64, R64, R57, 0x8 ;  /* 0x0000003940407211 */ /* 0x000fe400078e40ff */
[----:B------:R-:W-:-:S03]  /*4170*/  IADD3.X R57, R69, c[0x0][0x19c], RZ, P1, !PT ;  /* 0x0000670045397a10 */ /* 0x000fc60000ffe4ff */
[----:B------:R-:W-:-:S05]  /*4180*/  IMAD.IADD R65, R64, 0x1, R65 ;  /* 0x0000000140417824 */ /* 0x000fca00078e0241 */
[----:B------:R0:W-:Y:S02]  /*4190*/  STG.E [R56.64], R65 ;  /* 0x0000004138007986 */ /* 0x0001e4000c101904 */
.L_x_37175:
        /* <DEDUP_REMOVED lines=16> */
.L_x_37177:
[----:B-1----:R-:W-:Y:S02]  /*42a0*/  MOV R68, R164 ;  /* 0x000000a400447202 */ /* 0x002fe40000000f00 */
.L_x_37178:
[----:B------:R-:W-:Y:S05]  /*42b0*/  BSYNC B0 ;  /* 0x0000000000007941 */ /* 0x000fea0003800000 */
.L_x_37176:
        /* <DEDUP_REMOVED lines=16> */
.L_x_37182:
[----:B------:R-:W-:Y:S05]  /*43c0*/  BSYNC B1 ;  /* 0x0000000000017941 */ /* 0x000fea0003800000 */
.L_x_37181:
        /* <DEDUP_REMOVED lines=44> */
.L_x_37180:
[----:B------:R-:W-:Y:S05]  /*4690*/  BSYNC B0 ;  /* 0x0000000000007941 */ /* 0x000fea0003800000 */
.L_x_37179:
[----:B------:R-:W1:Y:S01]  /*46a0*/  I2F.U32 R60, R68 ;  /* 0x00000044003c7306 */ /* 0x000e620000201000 */
[----:B------:R-:W-:Y:S01]  /*46b0*/  ISETP.NE.AND P6, PT, R199, RZ, PT ;  /* 0x000000ffc700720c */ /* 0x000fe20003fc5270 */
[----:B-----5:R-:W-:Y:S02]  /*46c0*/  FMUL.FTZ R56, R56, c[0x0][0x1e8] ;  /* 0x00007a0038387a20 */ /* 0x020fe40000410000 */
        /* <DEDUP_REMOVED lines=9> */
.L_x_37183:
        /* <DEDUP_REMOVED lines=12> */
.L_x_37186:
[----:B------:R-:W-:Y:S02]  /*4820*/  IMAD.MOV.U32 R68, RZ, RZ, R164 ;  /* 0x000000ffff447224 */ /* 0x000fe400078e00a4 */
.L_x_37187:
[----:B------:R-:W-:Y:S05]  /*4830*/  BSYNC B0 ;  /* 0x0000000000007941 */ /* 0x000fea0003800000 */
.L_x_37185:
        /* <DEDUP_REMOVED lines=16> */
.L_x_37191:
[----:B------:R-:W-:Y:S05]  /*4940*/  BSYNC B1 ;  /* 0x0000000000017941 */ /* 0x000fea0003800000 */
.L_x_37190:
        /* <DEDUP_REMOVED lines=43> */
.L_x_37189:
[----:B------:R-:W-:Y:S05]  /*4c00*/  BSYNC B0 ;  /* 0x0000000000007941 */ /* 0x000fea0003800000 */
.L_x_37188:
[----:B------:R-:W1:Y:S01]  /*4c10*/  I2F.U32 R60, R68 ;  /* 0x00000044003c7306 */ /* 0x000e620000201000 */
[----:B------:R-:W-:Y:S02]  /*4c20*/  FMUL.FTZ R61, R84, c[0x0][0x1e8] ;  /* 0x00007a00543d7a20 */ /* 0x000fe40000410000 */
[----:B-1----:R-:W-:-:S05]  /*4c30*/  FFMA.FTZ R60, R60, R195, 1.1641532182693481445e-10 ;  /* 0x2f0000003c3c7423 */ /* 0x002fca00000100c3 */
[----:B------:R-:W-:-:S04]  /*4c40*/  FSETP.GTU.FTZ.AND P2, PT, R60, c[0x0][0x1e4], PT ;  /* 0x000079003c007a0b */ /* 0x000fc80003f5c000 */
[----:B------:R-:W-:Y:S02]  /*4c50*/  FSEL R61, R61, RZ, !P2 ;  /* 0x000000ff3d3d7208 */ /* 0x000fe40005000000 */
[----:B------:R-:W-:-:S03]  /*4c60*/  SEL R165, RZ, 0x1, P2 ;  /* 0x00000001ffa57807 */ /* 0x000fc60001000000 */
[----:B------:R-:W-:-:S04]  /*4c70*/  FADD.FTZ R72, R72, R61 ;  /* 0x0000003d48487221 */ /* 0x000fc80000010000 */
[----:B------:R-:W-:Y:S02]  /*4c80*/  @P0 FADD.FTZ R72, R80, R72 ;  /* 0x0000004850480221 */ /* 0x000fe40000010000 */
.L_x_37184:
        /* <DEDUP_REMOVED lines=12> */
.L_x_37193:
[----:B------:R-:W-:Y:S02]  /*4d50*/  IMAD.MOV.U32 R68, RZ, RZ, R164 ;  /* 0x000000ffff447224 */ /* 0x000fe400078e00a4 */
.L_x_37194:
[----:B------:R-:W-:Y:S05]  /*4d60*/  BSYNC B0 ;  /* 0x0000000000007941 */ /* 0x000fea0003800000 */
.L_x_37192:
        /* <DEDUP_REMOVED lines=16> */
.L_x_37198:
[----:B------:R-:W-:Y:S05]  /*4e70*/  BSYNC B1 ;  /* 0x0000000000017941 */ /* 0x000fea0003800000 */
.L_x_37197:
        /* <DEDUP_REMOVED lines=44> */
.L_x_37196:
[----:B------:R-:W-:Y:S05]  /*5140*/  BSYNC B0 ;  /* 0x0000000000007941 */ /* 0x000fea0003800000 */
.L_x_37195:
[----:B------:R-:W1:Y:S01]  /*5150*/  I2F.U32 R56, R68 ;  /* 0x0000004400387306 */ /* 0x000e620000201000 */
        /* <DEDUP_REMOVED lines=10> */
.L_x_37199:
        /* <DEDUP_REMOVED lines=12> */
.L_x_37202:
[----:B------:R-:W-:Y:S02]  /*52c0*/  IMAD.MOV.U32 R66, RZ, RZ, R164 ;  /* 0x000000ffff427224 */ /* 0x000fe400078e00a4 */
.L_x_37203:
[----:B------:R-:W-:Y:S05]  /*52d0*/  BSYNC B0 ;  /* 0x0000000000007941 */ /* 0x000fea0003800000 */
.L_x_37201:
        /* <DEDUP_REMOVED lines=16> */
.L_x_37207:
[----:B------:R-:W-:Y:S05]  /*53e0*/  BSYNC B1 ;  /* 0x0000000000017941 */ /* 0x000fea0003800000 */
.L_x_37206:
        /* <DEDUP_REMOVED lines=44> */
.L_x_37205:
[----:B------:R-:W-:Y:S05]  /*56b0*/  BSYNC B0 ;  /* 0x0000000000007941 */ /* 0x000fea0003800000 */
.L_x_37204:
        /* <DEDUP_REMOVED lines=8> */
.L_x_37200:
        /* <DEDUP_REMOVED lines=12> */
.L_x_37209:
[----:B------:R-:W-:Y:S02]  /*5800*/  IMAD.MOV.U32 R66, RZ, RZ, R164 ;  /* 0x000000ffff427224 */ /* 0x000fe400078e00a4 */
.L_x_37210:
[----:B------:R-:W-:Y:S05]  /*5810*/  BSYNC B0 ;  /* 0x0000000000007941 */ /* 0x000fea0003800000 */
.L_x_37208:
        /* <DEDUP_REMOVED lines=16> */
.L_x_37214:
[----:B------:R-:W-:Y:S05]  /*5920*/  BSYNC B1 ;  /* 0x0000000000017941 */ /* 0x000fea0003800000 */
.L_x_37213:
        /* <DEDUP_REMOVED lines=44> */
.L_x_37212:
[----:B------:R-:W-:Y:S05]  /*5bf0*/  BSYNC B0 ;  /* 0x0000000000007941 */ /* 0x000fea0003800000 */
.L_x_37211:
[----:B------:R-:W1:Y:S01]  /*5c00*/  I2F.U32 R56, R66 ;  /* 0x0000004200387306 */ /* 0x000e620000201000 */
        /* <DEDUP_REMOVED lines=10> */
.L_x_37215:
        /* <DEDUP_REMOVED lines=12> */
.L_x_37218:
[----:B------:R-:W-:Y:S02]  /*5d70*/  MOV R58, R164 ;  /* 0x000000a4003a7202 */ /* 0x000fe40000000f00 */
.L_x_37219:
[----:B------:R-:W-:Y:S05]  /*5d80*/  BSYNC B0 ;  /* 0x0000000000007941 */ /* 0x000fea0003800000 */
.L_x_37217:
        /* <DEDUP_REMOVED lines=16> */
.L_x_37223:
[----:B------:R-:W-:Y:S05]  /*5e90*/  BSYNC B1 ;  /* 0x0000000000017941 */ /* 0x000fea0003800000 */
.L_x_37222:
        /* <DEDUP_REMOVED lines=44> */
.L_x_37221:
[----:B------:R-:W-:Y:S05]  /*6160*/  BSYNC B0 ;  /* 0x0000000000007941 */ /* 0x000fea0003800000 */
.L_x_37220:
        /* <DEDUP_REMOVED lines=8> */
.L_x_37216:
        /* <DEDUP_REMOVED lines=12> */
.L_x_37225:
[----:B------:R-:W-:Y:S02]  /*62b0*/  MOV R58, R164 ;  /* 0x000000a4003a7202 */ /* 0x000fe40000000f00 */
.L_x_37226:
[----:B------:R-:W-:Y:S05]  /*62c0*/  BSYNC B0 ;  /* 0x0000000000007941 */ /* 0x000fea0003800000 */
.L_x_37224:
        /* <DEDUP_REMOVED lines=16> */
.L_x_37230:
[----:B------:R-:W-:Y:S05]  /*63d0*/  BSYNC B1 ;  /* 0x0000000000017941 */ /* 0x000fea0003800000 */
.L_x_37229:
        /* <DEDUP_REMOVED lines=44> */
.L_x_37228:
[----:B------:R-:W-:Y:S05]  /*66a0*/  BSYNC B0 ;  /* 0x0000000000007941 */ /* 0x000fea0003800000 */
.L_x_37227:
        /* <DEDUP_REMOVED lines=11> */
.L_x_37231:
        /* <DEDUP_REMOVED lines=12> */
.L_x_37234:
[----:B------:R-:W-:Y:S02]  /*6820*/  IMAD.MOV.U32 R64, RZ, RZ, R164 ;  /* 0x000000ffff407224 */ /* 0x000fe400078e00a4 */
.L_x_37235:
[----:B------:R-:W-:Y:S05]  /*6830*/  BSYNC B0 ;  /* 0x0000000000007941 */ /* 0x000fea0003800000 */
.L_x_37233:
        /* <DEDUP_REMOVED lines=16> */
.L_x_37239:
[----:B------:R-:W-:Y:S05]  /*6940*/  BSYNC B1 ;  /* 0x0000000000017941 */ /* 0x000fea0003800000 */
.L_x_37238:
        /* <DEDUP_REMOVED lines=44> */
.L_x_37237:
[----:B------:R-:W-:Y:S05]  /*6c10*/  BSYNC B0 ;  /* 0x0000000000007941 */ /* 0x000fea0003800000 */
.L_x_37236:
        /* <DEDUP_REMOVED lines=8> */
.L_x_37232:
[----:B------:R-:W-:Y:S01]  /*6ca0*/  SEL R56, RZ, 0x1000000, P4 ;  /* 0x01000000ff387807 */ /* 0x000fe20002000000 */
[----:B------:R-:W-:Y:S01]  /*6cb0*/  IMAD.MOV.U32 R200, RZ, RZ, 0x4 ;  /* 0x00000004ffc87424 */ /* 0x000fe200078e00ff */
[----:B------:R-:W-:Y:S01]  /*6cc0*/  SEL R57, RZ, 0x10000, P3 ;  /* 0x00010000ff397807 */ /* 0x000fe20001800000 */
[----:B------:R-:W-:Y:S01]  /*6cd0*/  IMAD.WIDE.U32 R64, R197, R194, c[0x0][0x188] ;  /* 0x00006200c5407625 */ /* 0x000fe200078e00c2 */
[----:B------:R-:W-:Y:S02]  /*6ce0*/  SEL R58, RZ, 0x100, P2 ;  /* 0x00000100ff3a7807 */ /* 0x000fe40001000000 */
[----:B------:R-:W-:Y:S02]  /*6cf0*/  SEL R59, RZ, 0x1, P1 ;  /* 0x00000001ff3b7807 */ /* 0x000fe40000800000 */
[----:B------:R-:W-:Y:S01]  /*6d00*/  IADD3 R56, R58, R56, R57 ;  /* 0x000000383a387210 */ /* 0x000fe20007ffe039 */
[----:B------:R1:W-:Y:S01]  /*6d10*/  STG.E.128 [R64.64], R72 ;  /* 0x0000004840007986 */ /* 0x0003e2000c101d04 */
[----:B------:R-:W-:-:S02]  /*6d20*/  ISETP.NE.AND P5, PT, R196, RZ, PT ;  /* 0x000000ffc400720c */ /* 0x000fc40003fa5270 */
[----:B------:R-:W-:Y:S01]  /*6d30*/  IADD3 R192, R191, 0x200, RZ ;  /* 0x00000200bfc07810 */ /* 0x000fe20007ffe0ff */
[----:B------:R-:W-:Y:S02]  /*6d40*/  IMAD.IADD R67, R56, 0x1, R59 ;  /* 0x0000000138437824 */ /* 0x000fe400078e023b */
[----:B------:R-:W-:-:S04]  /*6d50*/  IMAD.WIDE.U32 R58, R197, R200, c[0x0][0x190] ;  /* 0x00006400c53a7625 */ /* 0x000fc800078e00c8 */
[CC--:B------:R-:W-:Y:S01]  /*6d60*/  @P0 IMAD.WIDE.U32 R60, R192.reuse, R194.reuse, c[0x0][0x180] ;  /* 0x00006000c03c0625 */ /* 0x0c0fe200078e00c2 */
[----:B------:R1:W-:Y:S03]  /*6d70*/  STG.E [R58.64], R67 ;  /* 0x000000433a007986 */ /* 0x0003e6000c101904 */
[----:B------:R-:W-:-:S04]  /*6d80*/  @P5 IMAD.WIDE.U32 R62, R192, R194, c[0x0][0x178] ;  /* 0x00005e00c03e5625 */ /* 0x000fc800078e00c2 */
[----:B------:R-:W-:Y:S01]  /*6d90*/  IMAD.WIDE.U32 R56, R192, R194, c[0x0][0x170] ;  /* 0x00005c00c0387625 */ /* 0x000fe200078e00c2 */
[----:B------:R-:W-:Y:S05]  /*6da0*/  @!P5 BRA `(.L_x_37240) ;  /* 0x000000a00000d947 */ /* 0x000fea0003800000 */
[----:B-1----:R-:W-:Y:S01]  /*6db0*/  IMAD.U32 R59, R167, 0x10000, RZ ;  /* 0x00010000a73b7824 */ /* 0x002fe200078e00ff */
[----:B------:R-:W-:Y:S02]  /*6dc0*/  LOP3.LUT R58, R168, 0xffff, RZ, 0xc0, !PT ;  /* 0x0000ffffa83a7812 */ /* 0x000fe400078ec0ff */
[----:B------:R-:W-:Y:S02]  /*6dd0*/  LOP3.LUT R65, R166, 0xff, RZ, 0xc0, !PT ;  /* 0x000000ffa6417812 */ /* 0x000fe400078ec0ff */
[----:B------:R-:W-:Y:S02]  /*6de0*/  LOP3.LUT R59, R59, 0xff0000, RZ, 0xc0, !PT ;  /* 0x00ff00003b3b7812 */ /* 0x000fe400078ec0ff */
[----:B------:R-:W-:Y:S02]  /*6df0*/  LOP3.LUT R64, R165, 0xff, RZ, 0xc0, !PT ;  /* 0x000000ffa5407812 */ /* 0x000fe400078ec0ff */
[----:B------:R-:W-:-:S05]  /*6e00*/  LEA R58, R58, R59, 0x18 ;  /* 0x0000003b3a3a7211 */ /* 0x000fca00078ec0ff */
[----:B------:R-:W-:Y:S02]  /*6e10*/  IMAD R65, R65, 0x100, R58 ;  /* 0x0000010041417824 */ /* 0x000fe400078e023a */
[----:B------:R-:W-:-:S04]  /*6e20*/  IMAD.WIDE.U32 R58, R197, R200, c[0x0][0x198] ;  /* 0x00006600c53a7625 */ /* 0x000fc800078e00c8 */
[----:B------:R-:W-:-:S05]  /*6e30*/  IMAD.IADD R65, R65, 0x1, R64 ;  /* 0x0000000141417824 */ /* 0x000fca00078e0240 */
[----:B------:R1:W-:Y:S02]  /*6e40*/  STG.E [R58.64], R65 ;  /* 0x000000413a007986 */ /* 0x0003e4000c101904 */
.L_x_37240:
        /* <DEDUP_REMOVED lines=15> */
.L_x_37242:
[----:B--2---:R-:W-:Y:S02]  /*6f40*/  IMAD.MOV.U32 R69, RZ, RZ, R164 ;  /* 0x000000ffff457224 */ /* 0x004fe400078e00a4 */
.L_x_37243:
[----:B------:R-:W-:Y:S05]  /*6f50*/  BSYNC B0 ;  /* 0x0000000000007941 */ /* 0x000fea0003800000 */
.L_x_37241:
        /* <DEDUP_REMOVED lines=16> */
.L_x_37247:
[----:B------:R-:W-:Y:S05]  /*7060*/  BSYNC B1 ;  /* 0x0000000000017941 */ /* 0x000fea0003800000 */
.L_x_37246:
        /* <DEDUP_REMOVED lines=44> */
.L_x_37245:
[----:B------:R-:W-:Y:S05]  /*7330*/  BSYNC B0 ;  /* 0x0000000000007941 */ /* 0x000fea0003800000 */
.L_x_37244:
        /* <DEDUP_REMOVED lines=12> */
.L_x_37248:
        /* <DEDUP_REMOVED lines=12> */
.L_x_37251:
[----:B------:R-:W-:Y:S02]  /*74c0*/  IMAD.MOV.U32 R69, RZ, RZ, R164 ;  /* 0x000000ffff457224 */ /* 0x000fe400078e00a4 */
.L_x_37252:
[----:B------:R-:W-:Y:S05]  /*74d0*/  BSYNC B0 ;  /* 0x0000000000007941 */ /* 0x000fea0003800000 */
.L_x_37250:
        /* <DEDUP_REMOVED lines=16> */
.L_x_37256:
[----:B------:R-:W-:Y:S05]  /*75e0*/  BSYNC B1 ;  /* 0x0000000000017941 */ /* 0x000fea0003800000 */
.L_x_37255:
        /* <DEDUP_REMOVED lines=43> */
.L_x_37254:
[----:B------:R-:W-:Y:S05]  /*78a0*/  BSYNC B0 ;  /* 0x0000000000007941 */ /* 0x000fea0003800000 */
.L_x_37253:
        /* <DEDUP_REMOVED lines=8> */
.L_x_37249:
        /* <DEDUP_REMOVED lines=12> */
.L_x_37258:
[----:B------:R-:W-:Y:S02]  /*79f0*/  IMAD.MOV.U32 R70, RZ, RZ, R164 ;  /* 0x000000ffff467224 */ /* 0x000fe400078e00a4 */
.L_x_37259:
[----:B------:R-:W-:Y:S05]  /*7a00*/  BSYNC B0 ;  /* 0x0000000000007941 */ /* 0x000fea0003800000 */
.L_x_37257:
        /* <DEDUP_REMOVED lines=16> */
.L_x_37263:
[----:B------:R-:W-:Y:S05]  /*7b10*/  BSYNC B1 ;  /* 0x0000000000017941 */ /* 0x000fea0003800000 */
.L_x_37262:
        /* <DEDUP_REMOVED lines=44> */
.L_x_37261:
[----:B------:R-:W-:Y:S05]  /*7de0*/  BSYNC B0 ;  /* 0x0000000000007941 */ /* 0x000fea0003800000 */
.L_x_37260:
        /* <DEDUP_REMOVED lines=11> */
.L_x_37264:
        /* <DEDUP_REMOVED lines=12> */
.L_x_37267:
[----:B------:R-:W-:Y:S02]  /*7f60*/  IMAD.MOV.U32 R66, RZ, RZ, R164 ;  /* 0x000000ffff427224 */ /* 0x000fe400078e00a4 */
.L_x_37268:
[----:B------:R-:W-:Y:S05]  /*7f70*/  BSYNC B0 ;  /* 0x0000000000007941 */ /* 0x000fea0003800000 */
.L_x_37266:
        /* <DEDUP_REMOVED lines=16> */
.L_x_37272:
[----:B------:R-:W-:Y:S05]  /*8080*/  BSYNC B1 ;  /* 0x0000000000017941 */ /* 0x000fea0003800000 */
.L_x_37271:
        /* <DEDUP_REMOVED lines=44> */
.L_x_37270:
[----:B------:R-:W-:Y:S05]  /*8350*/  BSYNC B0 ;  /* 0x0000000000007941 */ /* 0x000fea0003800000 */
.L_x_37269:
        /* <DEDUP_REMOVED lines=8> */
.L_x_37265:
        /* <DEDUP_REMOVED lines=12> */
.L_x_37274:
[----:B------:R-:W-:Y:S02]  /*84a0*/  IMAD.MOV.U32 R66, RZ, RZ, R164 ;  /* 0x000000ffff427224 */ /* 0x000fe400078e00a4 */
.L_x_37275:
[----:B------:R-:W-:Y:S05]  /*84b0*/  BSYNC B0 ;  /* 0x0000000000007941 */ /* 0x000fea0003800000 */
.L_x_37273:
        /* <DEDUP_REMOVED lines=16> */
.L_x_37279:
[----:B------:R-:W-:Y:S05]  /*85c0*/  BSYNC B1 ;  /* 0x0000000000017941 */ /* 0x000fea0003800000 */
.L_x_37278:
        /* <DEDUP_REMOVED lines=44> */
.L_x_37277:
[----:B------:R-:W-:Y:S05]  /*8890*/  BSYNC B0 ;  /* 0x0000000000007941 */ /* 0x000fea0003800000 */
.L_x_37276:
        /* <DEDUP_REMOVED lines=11> */
.L_x_37280:
        /* <DEDUP_REMOVED lines=12> */
.L_x_37283:
[----:B------:R-:W-:Y:S02]  /*8a10*/  IMAD.MOV.U32 R58, RZ, RZ, R164 ;  /* 0x000000ffff3a7224 */ /* 0x000fe400078e00a4 */
.L_x_37284:
[----:B------:R-:W-:Y:S05]  /*8a20*/  BSYNC B0 ;  /* 0x0000000000007941 */ /* 0x000fea0003800000 */
.L_x_37282:
        /* <DEDUP_REMOVED lines=16> */
.L_x_37288:
[----:B------:R-:W-:Y:S05]  /*8b30*/  BSYNC B1 ;  /* 0x0000000000017941 */ /* 0x000fea0003800000 */
.L_x_37287:
        /* <DEDUP_REMOVED lines=44> */
.L_x_37286:
[----:B------:R-:W-:Y:S05]  /*8e00*/  BSYNC B0 ;  /* 0x0000000000007941 */ /* 0x000fea0003800000 */
.L_x_37285:
        /* <DEDUP_REMOVED lines=8> */
.L_x_37281:
        /* <DEDUP_REMOVED lines=12> */
.L_x_37290:
[----:B------:R-:W-:Y:S02]  /*8f50*/  IMAD.MOV.U32 R58, RZ, RZ, R164 ;  /* 0x000000ffff3a7224 */ /* 0x000fe400078e00a4 */
.L_x_37291:
[----:B------:R-:W-:Y:S05]  /*8f60*/  BSYNC B0 ;  /* 0x0000000000007941 */ /* 0x000fea0003800000 */
.L_x_37289:
        /* <DEDUP_REMOVED lines=16> */
.L_x_37295:
[----:B------:R-:W-:Y:S05]  /*9070*/  BSYNC B1 ;  /* 0x0000000000017941 */ /* 0x000fea0003800000 */
.L_x_37294:
        /* <DEDUP_REMOVED lines=44> */
.L_x_37293:
[----:B------:R-:W-:Y:S05]  /*9340*/  BSYNC B0 ;  /* 0x0000000000007941 */ /* 0x000fea0003800000 */
.L_x_37292:
        /* <DEDUP_REMOVED lines=11> */
.L_x_37296:
        /* <DEDUP_REMOVED lines=12> */
.L_x_37299:
[----:B------:R-:W-:Y:S02]  /*94c0*/  IMAD.MOV.U32 R64, RZ, RZ, R164 ;  /* 0x000000ffff407224 */ /* 0x000fe400078e00a4 */
.L_x_37300:
[----:B------:R-:W-:Y:S05]  /*94d0*/  BSYNC B0 ;  /* 0x0000000000007941 */ /* 0x000fea0003800000 */
.L_x_37298:
        /* <DEDUP_REMOVED lines=16> */
.L_x_37304:
[----:B------:R-:W-:Y:S05]  /*95e0*/  BSYNC B1 ;  /* 0x0000000000017941 */ /* 0x000fea0003800000 */
.L_x_37303:
        /* <DEDUP_REMOVED lines=44> */
.L_x_37302:
[----:B------:R-:W-:Y:S05]  /*98b0*/  BSYNC B0 ;  /* 0x0000000000007941 */ /* 0x000fea0003800000 */
.L_x_37301:
        /* <DEDUP_REMOVED lines=8> */
.L_x_37297:
[----:B------:R-:W-:Y:S01]  /*9940*/  SEL R56, RZ, 0x1000000, P4 ;  /* 0x01000000ff387807 */ /* 0x000fe20002000000 */
[----:B------:R-:W-:Y:S01]  /*9950*/  IMAD.WIDE.U32 R64, R192, R194, c[0x0][0x188] ;  /* 0x00006200c0407625 */ /* 0x000fe200078e00c2 */
[----:B------:R-:W-:Y:S02]  /*9960*/  SEL R57, RZ, 0x10000, P3 ;  /* 0x00010000ff397807 */ /* 0x000fe40001800000 */
[----:B------:R-:W-:Y:S02]  /*9970*/  SEL R58, RZ, 0x100, P2 ;  /* 0x00000100ff3a7807 */ /* 0x000fe40001000000 */
[----:B------:R-:W-:Y:S01]  /*9980*/  SEL R59, RZ, 0x1, P1 ;  /* 0x00000001ff3b7807 */ /* 0x000fe20000800000 */
[----:B------:R1:W-:Y:S01]  /*9990*/  STG.E.128 [R64.64], R68 ;  /* 0x0000004440007986 */ /* 0x0003e2000c101d04 */
[----:B------:R-:W-:Y:S02]  /*99a0*/  IADD3 R56, R58, R56, R57 ;  /* 0x000000383a387210 */ /* 0x000fe40007ffe039 */
        /* <DEDUP_REMOVED lines=19> */
.L_x_37305:
        /* <DEDUP_REMOVED lines=15> */
.L_x_37307:
[----:B--2---:R-:W-:Y:S02]  /*9bd0*/  IMAD.MOV.U32 R88, RZ, RZ, R164 ;  /* 0x000000ffff587224 */ /* 0x004fe400078e00a4 */
.L_x_37308:
[----:B------:R-:W-:Y:S05]  /*9be0*/  BSYNC B0 ;  /* 0x0000000000007941 */ /* 0x000fea0003800000 */
.L_x_37306:
        /* <DEDUP_REMOVED lines=16> */
.L_x_37312:
[----:B------:R-:W-:Y:S05]  /*9cf0*/  BSYNC B1 ;  /* 0x0000000000017941 */ /* 0x000fea0003800000 */
.L_x_37311:
        /* <DEDUP_REMOVED lines=39> */
[----:B------:R-:W-:Y:S01]  /*9f70*/  LOP3.LUT R128, R65, R128, R130, 0x96, !PT ;  /* 0x0000008041807212 */ /* 0x000fe200078e9682 */
[----:B------:R-:W-:Y:S02]  /*9f80*/  HFMA2.MMA R65, -RZ, RZ, 0, 0 ;  /* 0x00000000ff417435 */ /* 0x000fe400000001ff */
[----:B------:R-:W-:Y:S01]  /*9f90*/  IMAD.MOV.U32 R164, RZ, RZ, R64 ;  /* 0x000000ffffa47224 */ /* 0x000fe200078e0040 */
[----:B------:R-:W-:Y:S01]  /*9fa0*/  LOP3.LUT R129, R61, R62, R131, 0x96, !PT ;  /* 0x0000003e3d817212 */ /* 0x000fe200078e9683 */
[----:B------:R-:W-:Y:S02]  /*9fb0*/  IMAD.MOV.U32 R162, RZ, RZ, R60 ;  /* 0x000000ffffa27224 */ /* 0x000fe400078e003c */
.L_x_37310:
[----:B------:R-:W-:Y:S05]  /*9fc0*/  BSYNC B0 ;  /* 0x0000000000007941 */ /* 0x000fea0003800000 */
.L_x_37309:
        /* <DEDUP_REMOVED lines=12> */
.L_x_37313:
        /* <DEDUP_REMOVED lines=12> */
.L_x_37316:
[----:B------:R-:W-:Y:S02]  /*a150*/  IMAD.MOV.U32 R90, RZ, RZ, R164 ;  /* 0x000000ffff5a7224 */ /* 0x000fe400078e00a4 */
.L_x_37317:
[----:B------:R-:W-:Y:S05]  /*a160*/  BSYNC B0 ;  /* 0x0000000000007941 */ /* 0x000fea0003800000 */
.L_x_37315:
        /* <DEDUP_REMOVED lines=16> */
.L_x_37321:
[----:B------:R-:W-:Y:S05]  /*a270*/  BSYNC B1 ;  /* 0x0000000000017941 */ /* 0x000fea0003800000 */
.L_x_37320:
        /* <DEDUP_REMOVED lines=43> */
.L_x_37319:
[----:B------:R-:W-:Y:S05]  /*a530*/  BSYNC B0 ;  /* 0x0000000000007941 */ /* 0x000fea0003800000 */
.L_x_37318:
        /* <DEDUP_REMOVED lines=8> */
.L_x_37314:
        /* <DEDUP_REMOVED lines=12> */
.L_x_37323:
[----:B------:R-:W-:Y:S02]  /*a680*/  IMAD.MOV.U32 R90, RZ, RZ, R164 ;  /* 0x000000ffff5a7224 */ /* 0x000fe400078e00a4 */
.L_x_37324:
[----:B------:R-:W-:Y:S05]  /*a690*/  BSYNC B0 ;  /* 0x0000000000007941 */ /* 0x000fea0003800000 */
.L_x_37322:
        /* <DEDUP_REMOVED lines=16> */
.L_x_37328:
[----:B------:R-:W-:Y:S05]  /*a7a0*/  BSYNC B1 ;  /* 0x0000000000017941 */ /* 0x000fea0003800000 */
.L_x_37327:
        /* <DEDUP_REMOVED lines=44> */
.L_x_37326:
[----:B------:R-:W-:Y:S05]  /*aa70*/  BSYNC B0 ;  /* 0x0000000000007941 */ /* 0x000fea0003800000 */
.L_x_37325:
        /* <DEDUP_REMOVED lines=11> */
.L_x_37329:
        /* <DEDUP_REMOVED lines=12> */
.L_x_37332:
[----:B------:R-:W-:Y:S02]  /*abf0*/  IMAD.MOV.U32 R88, RZ, RZ, R164 ;  /* 0x000000ffff587224 */ /* 0x000fe400078e00a4 */
.L_x_37333:
[----:B------:R-:W-:Y:S05]  /*ac00*/  BSYNC B0 ;  /* 0x0000000000007941 */ /* 0x000fea0003800000 */
.L_x_37331:
        /* <DEDUP_REMOVED lines=16> */
.L_x_37337:
[----:B------:R-:W-:Y:S05]  /*ad10*/  BSYNC B1 ;  /* 0x0000000000017941 */ /* 0x000fea0003800000 */
.L_x_37336:
        /* <DEDUP_REMOVED lines=44> */
.L_x_37335:
[----:B------:R-:W-:Y:S05]  /*afe0*/  BSYNC B0 ;  /* 0x0000000000007941 */ /* 0x000fea0003800000 */
.L_x_37334:
        /* <DEDUP_REMOVED lines=8> */
.L_x_37330:
        /* <DEDUP_REMOVED lines=12> */
.L_x_37339:
[----:B------:R-:W-:Y:S02]  /*b130*/  IMAD.MOV.U32 R88, RZ, RZ, R164 ;  /* 0x000000ffff587224 */ /* 0x000fe400078e00a4 */
.L_x_37340:
[----:B------:R-:W-:Y:S05]  /*b140*/  BSYNC B0 ;  /* 0x0000000000007941 */ /* 0x000fea0003800000 */
.L_x_37338:
        /* <DEDUP_REMOVED lines=16> */
.L_x_37344:
[----:B------:R-:W-:Y:S05]  /*b250*/  BSYNC B1 ;  /* 0x0000000000017941 */ /* 0x000fea0003800000 */
.L_x_37343:
        /* <DEDUP_REMOVED lines=44> */
.L_x_37342:
[----:B------:R-:W-:Y:S05]  /*b520*/  BSYNC B0 ;  /* 0x0000000000007941 */ /* 0x000fea0003800000 */
.L_x_37341:
        /* <DEDUP_REMOVED lines=11> */
.L_x_37345:
        /* <DEDUP_REMOVED lines=12> */
.L_x_37348:
[----:B------:R-:W-:Y:S02]  /*b6a0*/  IMAD.MOV.U32 R58, RZ, RZ, R164 ;  /* 0x000000ffff3a7224 */ /* 0x000fe400078e00a4 */
.L_x_37349:
[----:B------:R-:W-:Y:S05]  /*b6b0*/  BSYNC B0 ;  /* 0x0000000000007941 */ /* 0x000fea0003800000 */
.L_x_37347:
        /* <DEDUP_REMOVED lines=16> */
.L_x_37353:
[----:B------:R-:W-:Y:S05]  /*b7c0*/  BSYNC B1 ;  /* 0x0000000000017941 */ /* 0x000fea0003800000 */
.L_x_37352:
        /* <DEDUP_REMOVED lines=44> */
.L_x_37351:
[----:B------:R-:W-:Y:S05]  /*ba90*/  BSYNC B0 ;  /* 0x0000000000007941 */ /* 0x000fea0003800000 */
.L_x_37350:
        /* <DEDUP_REMOVED lines=8> */
.L_x_37346:
        /* <DEDUP_REMOVED lines=12> */
.L_x_37355:
[----:B------:R-:W-:Y:S02]  /*bbe0*/  IMAD.MOV.U32 R58, RZ, RZ, R164 ;  /* 0x000000ffff3a7224 */ /* 0x000fe400078e00a4 */
.L_x_37356:
[----:B------:R-:W-:Y:S05]  /*bbf0*/  BSYNC B0 ;  /* 0x0000000000007941 */ /* 0x000fea0003800000 */
.L_x_37354:
        /* <DEDUP_REMOVED lines=16> */
.L_x_37360:
[----:B------:R-:W-:Y:S05]  /*bd00*/  BSYNC B1 ;  /* 0x0000000000017941 */ /* 0x000fea0003800000 */
.L_x_37359:
        /* <DEDUP_REMOVED lines=44> */
.L_x_37358:
[----:B------:R-:W-:Y:S05]  /*bfd0*/  BSYNC B0 ;  /* 0x0000000000007941 */ /* 0x000fea0003800000 */
.L_x_37357:
        /* <DEDUP_REMOVED lines=11> */
.L_x_37361:
        /* <DEDUP_REMOVED lines=12> */
.L_x_37364:
[----:B------:R-:W-:Y:S02]  /*c150*/  IMAD.MOV.U32 R88, RZ, RZ, R164 ;  /* 0x000000ffff587224 */ /* 0x000fe400078e00a4 */
.L_x_37365:
[----:B------:R-:W-:Y:S05]  /*c160*/  BSYNC B0 ;  /* 0x0000000000007941 */ /* 0x000fea0003800000 */
.L_x_37363:
        /* <DEDUP_REMOVED lines=16> */
.L_x_37369:
[----:B------:R-:W-:Y:S05]  /*c270*/  BSYNC B1 ;  /* 0x0000000000017941 */ /* 0x000fea0003800000 */
.L_x_37368:
        /* <DEDUP_REMOVED lines=44> */
.L_x_37367:
[----:B------:R-:W-:Y:S05]  /*c540*/  BSYNC B0 ;  /* 0x0000000000007941 */ /* 0x000fea0003800000 */
.L_x_37366:
        /* <DEDUP_REMOVED lines=8> */
.L_x_37362:
        /* <DEDUP_REMOVED lines=26> */
.L_x_37370:
        /* <DEDUP_REMOVED lines=15> */
.L_x_37372:
[----:B--2---:R-:W-:Y:S02]  /*c860*/  IMAD.MOV.U32 R142, RZ, RZ, R164 ;  /* 0x000000ffff8e7224 */ /* 0x004fe400078e00a4 */
.L_x_37373:
[----:B------:R-:W-:Y:S05]  /*c870*/  BSYNC B0 ;  /* 0x0000000000007941 */ /* 0x000fea0003800000 */
.L_x_37371:
        /* <DEDUP_REMOVED lines=16> */
.L_x_37377:
[----:B------:R-:W-:Y:S05]  /*c980*/  BSYNC B1 ;  /* 0x0000000000017941 */ /* 0x000fea0003800000 */
.L_x_37376:
        /* <DEDUP_REMOVED lines=44> */
.L_x_37375:
[----:B------:R-:W-:Y:S05]  /*cc50*/  BSYNC B0 ;  /* 0x0000000000007941 */ /* 0x000fea0003800000 */
.L_x_37374:
        /* <DEDUP_REMOVED lines=12> */
.L_x_37378:
        /* <DEDUP_REMOVED lines=12> */
.L_x_37381:
[----:B------:R-:W-:Y:S02]  /*cde0*/  IMAD.MOV.U32 R61, RZ, RZ, R164 ;  /* 0x000000ffff3d7224 */ /* 0x000fe400078e00a4 */
.L_x_37382:
[----:B------:R-:W-:Y:S05]  /*cdf0*/  BSYNC B0 ;  /* 0x0000000000007941 */ /* 0x000fea0003800000 */
.L_x_37380:
        /* <DEDUP_REMOVED lines=16> */
.L_x_37386:
[----:B------:R-:W-:Y:S05]  /*cf00*/  BSYNC B1 ;  /* 0x0000000000017941 */ /* 0x000fea0003800000 */
.L_x_37385:
        /* <DEDUP_REMOVED lines=43> */
.L_x_37384:
[----:B------:R-:W-:Y:S05]  /*d1c0*/  BSYNC B0 ;  /* 0x0000000000007941 */ /* 0x000fea0003800000 */
.L_x_37383:
        /* <DEDUP_REMOVED lines=8> */
.L_x_37379:
        /* <DEDUP_REMOVED lines=12> */
.L_x_37388:
[----:B------:R-:W-:Y:S02]  /*d310*/  IMAD.MOV.U32 R142, RZ, RZ, R164 ;  /* 0x000000ffff8e7224 */ /* 0x000fe400078e00a4 */
.L_x_37389:
[----:B------:R-:W-:Y:S05]  /*d320*/  BSYNC B0 ;  /* 0x0000000000007941 */ /* 0x000fea0003800000 */
.L_x_37387:
        /* <DEDUP_REMOVED lines=16> */
.L_x_37393:
[----:B------:R-:W-:Y:S05]  /*d430*/  BSYNC B1 ;  /* 0x0000000000017941 */ /* 0x000fea0003800000 */
.L_x_37392:
        /* <DEDUP_REMOVED lines=44> */
.L_x_37391:
[----:B------:R-:W-:Y:S05]  /*d700*/  BSYNC B0 ;  /* 0x0000000000007941 */ /* 0x000fea0003800000 */
.L_x_37390:
        /* <DEDUP_REMOVED lines=11> */
.L_x_37394:
        /* <DEDUP_REMOVED lines=12> */
.L_x_37397:
[----:B------:R-:W-:Y:S02]  /*d880*/  IMAD.MOV.U32 R142, RZ, RZ, R164 ;  /* 0x000000ffff8e7224 */ /* 0x000fe400078e00a4 */
.L_x_37398:
[----:B------:R-:W-:Y:S05]  /*d890*/  BSYNC B0 ;  /* 0x0000000000007941 */ /* 0x000fea0003800000 */
.L_x_37396:
        /* <DEDUP_REMOVED lines=16> */
.L_x_37402:
[----:B------:R-:W-:Y:S05]  /*d9a0*/  BSYNC B1 ;  /* 0x0000000000017941 */ /* 0x000fea0003800000 */
.L_x_37401:
        /* <DEDUP_REMOVED lines=44> */
.L_x_37400:
[----:B------:R-:W-:Y:S05]  /*dc70*/  BSYNC B0 ;  /* 0x0000000000007941 */ /* 0x000fea0003800000 */
.L_x_37399:
        /* <DEDUP_REMOVED lines=8> */
.L_x_37395:
        /* <DEDUP_REMOVED lines=12> */
.L_x_37404:
[----:B------:R-:W-:Y:S02]  /*ddc0*/  IMAD.MOV.U32 R142, RZ, RZ, R164 ;  /* 0x000000ffff8e7224 */ /* 0x000fe400078e00a4 */
.L_x_37405:
[----:B------:R-:W-:Y:S05]  /*ddd0*/  BSYNC B0 ;  /* 0x0000000000007941 */ /* 0x000fea0003800000 */
.L_x_37403:
        /* <DEDUP_REMOVED lines=16> */
.L_x_37409:
[----:B------:R-:W-:Y:S05]  /*dee0*/  BSYNC B1 ;  /* 0x0000000000017941 */ /* 0x000fea0003800000 */
.L_x_37408:
        /* <DEDUP_REMOVED lines=44> */
.L_x_37407:
[----:B------:R-:W-:Y:S05]  /*e1b0*/  BSYNC B0 ;  /* 0x0000000000007941 */ /* 0x000fea0003800000 */
.L_x_37406:
        /* <DEDUP_REMOVED lines=11> */
.L_x_37410:
        /* <DEDUP_REMOVED lines=12> */
.L_x_37413:
[----:B------:R-:W-:Y:S02]  /*e330*/  IMAD.MOV.U32 R58, RZ, RZ, R164 ;  /* 0x000000ffff3a7224 */ /* 0x000fe400078e00a4 */
.L_x_37414:
[----:B------:R-:W-:Y:S05]  /*e340*/  BSYNC B0 ;  /* 0x0000000000007941 */ /* 0x000fea0003800000 */
.L_x_37412:
        /* <DEDUP_REMOVED lines=16> */
.L_x_37418:
[----:B------:R-:W-:Y:S05]  /*e450*/  BSYNC B1 ;  /* 0x0000000000017941 */ /* 0x000fea0003800000 */
.L_x_37417:
        /* <DEDUP_REMOVED lines=44> */
.L_x_37416:
[----:B------:R-:W-:Y:S05]  /*e720*/  BSYNC B0 ;  /* 0x0000000000007941 */ /* 0x000fea0003800000 */
.L_x_37415:
        /* <DEDUP_REMOVED lines=8> */
.L_x_37411:
        /* <DEDUP_REMOVED lines=12> */
.L_x_37420:
[----:B------:R-:W-:Y:S02]  /*e870*/  IMAD.MOV.U32 R58, RZ, RZ, R164 ;  /* 0x000000ffff3a7224 */ /* 0x000fe400078e00a4 */
.L_x_37421:
[----:B------:R-:W-:Y:S05]  /*e880*/  BSYNC B0 ;  /* 0x0000000000007941 */ /* 0x000fea0003800000 */
.L_x_37419:
        /* <DEDUP_REMOVED lines=16> */
.L_x_37425:
[----:B------:R-:W-:Y:S05]  /*e990*/  BSYNC B1 ;  /* 0x0000000000017941 */ /* 0x000fea0003800000 */
.L_x_37424:
        /* <DEDUP_REMOVED lines=44> */
.L_x_37423:
[----:B------:R-:W-:Y:S05]  /*ec60*/  BSYNC B0 ;  /* 0x0000000000007941 */ /* 0x000fea0003800000 */
.L_x_37422:
        /* <DEDUP_REMOVED lines=11> */
.L_x_37426:
        /* <DEDUP_REMOVED lines=12> */
.L_x_37429:
[----:B------:R-:W-:Y:S02]  /*ede0*/  IMAD.MOV.U32 R142, RZ, RZ, R164 ;  /* 0x000000ffff8e7224 */ /* 0x000fe400078e00a4 */
.L_x_37430:
[----:B------:R-:W-:Y:S05]  /*edf0*/  BSYNC B0 ;  /* 0x0000000000007941 */ /* 0x000fea0003800000 */
.L_x_37428:
        /* <DEDUP_REMOVED lines=16> */
.L_x_37434:
[----:B------:R-:W-:Y:S05]  /*ef00*/  BSYNC B1 ;  /* 0x0000000000017941 */ /* 0x000fea0003800000 */
.L_x_37433:
        /* <DEDUP_REMOVED lines=44> */
.L_x_37432:
[----:B------:R-:W-:Y:S05]  /*f1d0*/  BSYNC B0 ;  /* 0x0000000000007941 */ /* 0x000fea0003800000 */
.L_x_37431:
        /* <DEDUP_REMOVED lines=8> */
.L_x_37427:
        /* <DEDUP_REMOVED lines=26> */
.L_x_37435:
        /* <DEDUP_REMOVED lines=15> */
.L_x_37437:
[----:B--2---:R-:W-:Y:S02]  /*f4f0*/  IMAD.MOV.U32 R145, RZ, RZ, R164 ;  /* 0x000000ffff917224 */ /* 0x004fe400078e00a4 */
.L_x_37438:
[----:B------:R-:W-:Y:S05]  /*f500*/  BSYNC B0 ;  /* 0x0000000000007941 */ /* 0x000fea0003800000 */
.L_x_37436:
        /* <DEDUP_REMOVED lines=16> */
.L_x_37442:
[----:B------:R-:W-:Y:S05]  /*f610*/  BSYNC B1 ;  /* 0x0000000000017941 */ /* 0x000fea0003800000 */
.L_x_37441:
        /* <DEDUP_REMOVED lines=44> */
.L_x_37440:
[----:B------:R-:W-:Y:S05]  /*f8e0*/  BSYNC B0 ;  /* 0x0000000000007941 */ /* 0x000fea0003800000 */
.L_x_37439:
        /* <DEDUP_REMOVED lines=12> */
.L_x_37443:
        /* <DEDUP_REMOVED lines=12> */
.L_x_37446:
[----:B------:R-:W-:Y:S02]  /*fa70*/  IMAD.MOV.U32 R144, RZ, RZ, R164 ;  /* 0x000000ffff907224 */ /* 0x000fe400078e00a4 */
.L_x_37447:
[----:B------:R-:W-:Y:S05]  /*fa80*/  BSYNC B0 ;  /* 0x0000000000007941 */ /* 0x000fea0003800000 */
.L_x_37445:
        /* <DEDUP_REMOVED lines=16> */
.L_x_37451:
[----:B------:R-:W-:Y:S05]  /*fb90*/  BSYNC B1 ;  /* 0x0000000000017941 */ /* 0x000fea0003800000 */
.L_x_37450:
        /* <DEDUP_REMOVED lines=43> */
.L_x_37449:
[----:B------:R-:W-:Y:S05]  /*fe50*/  BSYNC B0 ;  /* 0x0000000000007941 */ /* 0x000fea0003800000 */
.L_x_37448:
        /* <DEDUP_REMOVED lines=8> */
.L_x_37444:
        /* <DEDUP_REMOVED lines=12> */
.L_x_37453:
[----:B------:R-:W-:Y:S02]  /*ffa0*/  IMAD.MOV.U32 R144, RZ, RZ, R164 ;  /* 0x000000ffff907224 */ /* 0x000fe400078e00a4 */
.L_x_37454:
[----:B------:R-:W-:Y:S05]  /*ffb0*/  BSYNC B0 ;  /* 0x0000000000007941 */ /* 0x000fea0003800000 */
.L_x_37452:
        /* <DEDUP_REMOVED lines=16> */
.L_x_37458:
[----:B------:R-:W-:Y:S05]  /*100c0*/  BSYNC B1 ;  /* 0x0000000000017941 */ /* 0x000fea0003800000 */
.L_x_37457:
        /* <DEDUP_REMOVED lines=44> */
.L_x_37456:
[----:B------:R-:W-:Y:S05]  /*10390*/  BSYNC B0 ;  /* 0x0000000000007941 */ /* 0x000fea0003800000 */
.L_x_37455:
        /* <DEDUP_REMOVED lines=11> */
.L_x_37459:
        /* <DEDUP_REMOVED lines=12> */
.L_x_37462:
[----:B------:R-:W-:Y:S02]  /*10510*/  IMAD.MOV.U32 R144, RZ, RZ, R164 ;  /* 0x000000ffff907224 */ /* 0x000fe400078e00a4 */
.L_x_37463:
[----:B------:R-:W-:Y:S05]  /*10520*/  BSYNC B0 ;  /* 0x0000000000007941 */ /* 0x000fea0003800000 */
.L_x_37461:
        /* <DEDUP_REMOVED lines=16> */
.L_x_37467:
[----:B------:R-:W-:Y:S05]  /*10630*/  BSYNC B1 ;  /* 0x0000000000017941 */ /* 0x000fea0003800000 */
.L_x_37466:
        /* <DEDUP_REMOVED lines=44> */
.L_x_37465:
[----:B------:R-:W-:Y:S05]  /*10900*/  BSYNC B0 ;  /* 0x0000000000007941 */ /* 0x000fea0003800000 */
.L_x_37464:
        /* <DEDUP_REMOVED lines=8> */
.L_x_37460:
        /* <DEDUP_REMOVED lines=12> */
.L_x_37469:
[----:B------:R-:W-:Y:S02]  /*10a50*/  IMAD.MOV.U32 R144, RZ, RZ, R164 ;  /* 0x000000ffff907224 */ /* 0x000fe400078e00a4 */
.L_x_37470:
[----:B------:R-:W-:Y:S05]  /*10a60*/  BSYNC B0 ;  /* 0x0000000000007941 */ /* 0x000fea0003800000 */
.L_x_37468:
        /* <DEDUP_REMOVED lines=16> */
.L_x_37474:
[----:B------:R-:W-:Y:S05]  /*10b70*/  BSYNC B1 ;  /* 0x0000000000017941 */ /* 0x000fea0003800000 */
.L_x_37473:
        /* <DEDUP_REMOVED lines=44> */
.L_x_37472:
[----:B------:R-:W-:Y:S05]  /*10e40*/  BSYNC B0 ;  /* 0x0000000000007941 */ /* 0x000fea0003800000 */
.L_x_37471:
        /* <DEDUP_REMOVED lines=11> */
.L_x_37475:
        /* <DEDUP_REMOVED lines=12> */
.L_x_37478:
[----:B------:R-:W-:Y:S02]  /*10fc0*/  IMAD.MOV.U32 R144, RZ, RZ, R164 ;  /* 0x000000ffff907224 */ /* 0x000fe400078e00a4 */
.L_x_37479:
[----:B------:R-:W-:Y:S05]  /*10fd0*/  BSYNC B0 ;  /* 0x0000000000007941 */ /* 0x000fea0003800000 */
.L_x_37477:
        /* <DEDUP_REMOVED lines=16> */
.L_x_37483:
[----:B------:R-:W-:Y:S05]  /*110e0*/  BSYNC B1 ;  /* 0x0000000000017941 */ /* 0x000fea0003800000 */
.L_x_37482:
        /* <DEDUP_REMOVED lines=44> */
.L_x_37481:
[----:B------:R-:W-:Y:S05]  /*113b0*/  BSYNC B0 ;  /* 0x0000000000007941 */ /* 0x000fea0003800000 */
.L_x_37480:
        /* <DEDUP_REMOVED lines=8> */
.L_x_37476:
        /* <DEDUP_REMOVED lines=12> */
.L_x_37485:
[----:B------:R-:W-:Y:S02]  /*11500*/  IMAD.MOV.U32 R144, RZ, RZ, R164 ;  /* 0x000000ffff907224 */ /* 0x000fe400078e00a4 */
.L_x_37486:
[----:B------:R-:W-:Y:S05]  /*11510*/  BSYNC B0 ;  /* 0x0000000000007941 */ /* 0x000fea0003800000 */
.L_x_37484:
        /* <DEDUP_REMOVED lines=16> */
.L_x_37490:
[----:B------:R-:W-:Y:S05]  /*11620*/  BSYNC B1 ;  /* 0x0000000000017941 */ /* 0x000fea0003800000 */
.L_x_37489:
        /* <DEDUP_REMOVED lines=44> */
.L_x_37488:
[----:B------:R-:W-:Y:S05]  /*118f0*/  BSYNC B0 ;  /* 0x0000000000007941 */ /* 0x000fea0003800000 */
.L_x_37487:
        /* <DEDUP_REMOVED lines=11> */
.L_x_37491:
        /* <DEDUP_REMOVED lines=12> */
.L_x_37494:
[----:B------:R-:W-:Y:S02]  /*11a70*/  IMAD.MOV.U32 R144, RZ, RZ, R164 ;  /* 0x000000ffff907224 */ /* 0x000fe400078e00a4 */
.L_x_37495:
[----:B------:R-:W-:Y:S05]  /*11a80*/  BSYNC B0 ;  /* 0x0000000000007941 */ /* 0x000fea0003800000 */
.L_x_37493:
        /* <DEDUP_REMOVED lines=16> */
.L_x_37499:
[----:B------:R-:W-:Y:S05]  /*11b90*/  BSYNC B1 ;  /* 0x0000000000017941 */ /* 0x000fea0003800000 */
.L_x_37498:
        /* <DEDUP_REMOVED lines=44> */
.L_x_37497:
[----:B------:R-:W-:Y:S05]  /*11e60*/  BSYNC B0 ;  /* 0x0000000000007941 */ /* 0x000fea0003800000 */
.L_x_37496:
        /* <DEDUP_REMOVED lines=8> */
.L_x_37492:
        /* <DEDUP_REMOVED lines=26> */
.L_x_37500:
        /* <DEDUP_REMOVED lines=15> */
.L_x_37502:
[----:B--2---:R-:W-:Y:S02]  /*12180*/  IMAD.MOV.U32 R201, RZ, RZ, R164 ;  /* 0x000000ffffc97224 */ /* 0x004fe400078e00a4 */
.L_x_37503:
[----:B------:R-:W-:Y:S05]  /*12190*/  BSYNC B0 ;  /* 0x0000000000007941 */ /* 0x000fea0003800000 */
.L_x_37501:
        /* <DEDUP_REMOVED lines=16> */
.L_x_37507:
[----:B------:R-:W-:Y:S05]  /*122a0*/  BSYNC B1 ;  /* 0x0000000000017941 */ /* 0x000fea0003800000 */
.L_x_37506:
        /* <DEDUP_REMOVED lines=44> */
.L_x_37505:
[----:B------:R-:W-:Y:S05]  /*12570*/  BSYNC B0 ;  /* 0x0000000000007941 */ /* 0x000fea0003800000 */
.L_x_37504:
        /* <DEDUP_REMOVED lines=12> */
.L_x_37508:
        /* <DEDUP_REMOVED lines=12> */
.L_x_37511:
[----:B------:R-:W-:Y:S02]  /*12700*/  IMAD.MOV.U32 R188, RZ, RZ, R164 ;  /* 0x000000ffffbc7224 */ /* 0x000fe400078e00a4 */
.L_x_37512:
[----:B------:R-:W-:Y:S05]  /*12710*/  BSYNC B0 ;  /* 0x0000000000007941 */ /* 0x000fea0003800000 */
.L_x_37510:
        /* <DEDUP_REMOVED lines=16> */
.L_x_37516:
[----:B------:R-:W-:Y:S05]  /*12820*/  BSYNC B1 ;  /* 0x0000000000017941 */ /* 0x000fea0003800000 */
.L_x_37515:
        /* <DEDUP_REMOVED lines=43> */
.L_x_37514:
[----:B------:R-:W-:Y:S05]  /*12ae0*/  BSYNC B0 ;  /* 0x0000000000007941 */ /* 0x000fea0003800000 */
.L_x_37513:
        /* <DEDUP_REMOVED lines=8> */
.L_x_37509:
        /* <DEDUP_REMOVED lines=12> */
.L_x_37518:
[----:B------:R-:W-:Y:S02]  /*12c30*/  IMAD.MOV.U32 R199, RZ, RZ, R164 ;  /* 0x000000ffffc77224 */ /* 0x000fe400078e00a4 */
.L_x_37519:
[----:B------:R-:W-:Y:S05]  /*12c40*/  BSYNC B0 ;  /* 0x0000000000007941 */ /* 0x000fea0003800000 */
.L_x_37517:
        /* <DEDUP_REMOVED lines=16> */
.L_x_37523:
[----:B------:R-:W-:Y:S05]  /*12d50*/  BSYNC B1 ;  /* 0x0000000000017941 */ /* 0x000fea0003800000 */
.L_x_37522:
        /* <DEDUP_REMOVED lines=44> */
.L_x_37521:
[----:B------:R-:W-:Y:S05]  /*13020*/  BSYNC B0 ;  /* 0x0000000000007941 */ /* 0x000fea0003800000 */
.L_x_37520:
        /* <DEDUP_REMOVED lines=11> */
.L_x_37524:
        /* <DEDUP_REMOVED lines=12> */
.L_x_37527:
[----:B------:R-:W-:Y:S02]  /*131a0*/  IMAD.MOV.U32 R199, RZ, RZ, R164 ;  /* 0x000000ffffc77224 */ /* 0x000fe400078e00a4 */
.L_x_37528:
[----:B------:R-:W-:Y:S05]  /*131b0*/  BSYNC B0 ;  /* 0x0000000000007941 */ /* 0x000fea0003800000 */
.L_x_37526:
        /* <DEDUP_REMOVED lines=16> */
.L_x_37532:
[----:B------:R-:W-:Y:S05]  /*132c0*/  BSYNC B1 ;  /* 0x0000000000017941 */ /* 0x000fea0003800000 */
.L_x_37531:
        /* <DEDUP_REMOVED lines=44> */
.L_x_37530:
[----:B------:R-:W-:Y:S05]  /*13590*/  BSYNC B0 ;  /* 0x0000000000007941 */ /* 0x000fea0003800000 */
.L_x_37529:
        /* <DEDUP_REMOVED lines=8> */
.L_x_37525:
        /* <DEDUP_REMOVED lines=12> */
.L_x_37534:
[----:B------:R-:W-:Y:S02]  /*136e0*/  IMAD.MOV.U32 R199, RZ, RZ, R164 ;  /* 0x000000ffffc77224 */ /* 0x000fe400078e00a4 */
.L_x_37535:
[----:B------:R-:W-:Y:S05]  /*136f0*/  BSYNC B0 ;  /* 0x0000000000007941 */ /* 0x000fea0003800000 */
.L_x_37533:
        /* <DEDUP_REMOVED lines=16> */
.L_x_37539:
[----:B------:R-:W-:Y:S05]  /*13800*/  BSYNC B1 ;  /* 0x0000000000017941 */ /* 0x000fea0003800000 */
.L_x_37538:
        /* <DEDUP_REMOVED lines=44> */
.L_x_37537:
[----:B------:R-:W-:Y:S05]  /*13ad0*/  BSYNC B0 ;  /* 0x0000000000007941 */ /* 0x000fea0003800000 */
.L_x_37536:
        /* <DEDUP_REMOVED lines=11> */
.L_x_37540:
        /* <DEDUP_REMOVED lines=12> */
.L_x_37543:
[----:B------:R-:W-:Y:S02]  /*13c50*/  IMAD.MOV.U32 R199, RZ, RZ, R164 ;  /* 0x000000ffffc77224 */ /* 0x000fe400078e00a4 */
.L_x_37544:
[----:B------:R-:W-:Y:S05]  /*13c60*/  BSYNC B0 ;  /* 0x0000000000007941 */ /* 0x000fea0003800000 */
.L_x_37542:
        /* <DEDUP_REMOVED lines=16> */
.L_x_37548:
[----:B------:R-:W-:Y:S05]  /*13d70*/  BSYNC B1 ;  /* 0x0000000000017941 */ /* 0x000fea0003800000 */
.L_x_37547:
        /* <DEDUP_REMOVED lines=44> */
.L_x_37546:
[----:B------:R-:W-:Y:S05]  /*14040*/  BSYNC B0 ;  /* 0x0000000000007941 */ /* 0x000fea0003800000 */
.L_x_37545:
        /* <DEDUP_REMOVED lines=8> */
.L_x_37541:
        /* <DEDUP_REMOVED lines=12> */
.L_x_37550:
[----:B------:R-:W-:Y:S02]  /*14190*/  IMAD.MOV.U32 R199, RZ, RZ, R164 ;  /* 0x000000ffffc77224 */ /* 0x000fe400078e00a4 */
.L_x_37551:
[----:B------:R-:W-:Y:S05]  /*141a0*/  BSYNC B0 ;  /* 0x0000000000007941 */ /* 0x000fea0003800000 */
.L_x_37549:
        /* <DEDUP_REMOVED lines=16> */
.L_x_37555:
[----:B------:R-:W-:Y:S05]  /*142b0*/  BSYNC B1 ;  /* 0x0000000000017941 */ /* 0x000fea0003800000 */
.L_x_37554:
        /* <DEDUP_REMOVED lines=44> */
.L_x_37553:
[----:B------:R-:W-:Y:S05]  /*14580*/  BSYNC B0 ;  /* 0x0000000000007941 */ /* 0x000fea0003800000 */
.L_x_37552:
        /* <DEDUP_REMOVED lines=11> */
.L_x_37556:
        /* <DEDUP_REMOVED lines=12> */
.L_x_37559:
[----:B------:R-:W-:Y:S02]  /*14700*/  IMAD.MOV.U32 R199, RZ, RZ, R164 ;  /* 0x000000ffffc77224 */ /* 0x000fe400078e00a4 */
.L_x_37560:
[----:B------:R-:W-:Y:S05]  /*14710*/  BSYNC B0 ;  /* 0x0000000000007941 */ /* 0x000fea0003800000 */
.L_x_37558:
        /* <DEDUP_REMOVED lines=16> */
.L_x_37564:
[----:B------:R-:W-:Y:S05]  /*14820*/  BSYNC B1 ;  /* 0x0000000000017941 */ /* 0x000fea0003800000 */
.L_x_37563:
        /* <DEDUP_REMOVED lines=44> */
.L_x_37562:
[----:B------:R-:W-:Y:S05]  /*14af0*/  BSYNC B0 ;  /* 0x0000000000007941 */ /* 0x000fea0003800000 */
.L_x_37561:
        /* <DEDUP_REMOVED lines=8> */
.L_x_37557:
[----:B------:R-:W-:Y:S01]  /*14b80*/  FADD.FTZ R142, RZ, R76 ;  /* 0x0000004cff8e7221 */ /* 0x000fe20000010000 */
[----:B------:R-:W-:Y:S01]  /*14b90*/  SEL R144, RZ, 0x100, P2 ;  /* 0x00000100ff907807 */ /* 0x000fe20001000000 */
[----:B------:R-:W-:Y:S01]  /*14ba0*/  IMAD.WIDE.U32 R194, R191, R194, c[0x0][0x188] ;  /* 0x00006200bfc27625 */ /* 0x000fe200078e00c2 */
[----:B------:R-:W-:Y:S02]  /*14bb0*/  ISETP.NE.AND P5, PT, R196, RZ, PT ;  /* 0x000000ffc400720c */ /* 0x000fe40003fa5270 */
[----:B0-----:R-:W-:Y:S01]  /*14bc0*/  LOP3.LUT P0, RZ, R198, 0x1f, RZ, 0xc0, !PT ;  /* 0x0000001fc6ff7812 */ /* 0x001fe2000780c0ff */
[----:B------:R-:W-:Y:S01]  /*14bd0*/  FADD.FTZ R143, R142, R77 ;  /* 0x0000004d8e8f7221 */ /* 0x000fe20000010000 */
[----:B------:R0:W-:Y:S03]  /*14be0*/  STG.E.128 [R194.64], R88 ;  /* 0x00000058c2007986 */ /* 0x0001e6000c101d04 */
        /* <DEDUP_REMOVED lines=19> */
[----:B------:R-:W-:-:S03]  /*14d20*/  SEL R142, RZ, 0x1000000, P4 ;  /* 0x01000000ff8e7807 */ /* 0x000fc60002000000 */
[----:B------:R-:W-:Y:S01]  /*14d30*/  FADD.FTZ R196, R145, R56 ;  /* 0x0000003891c47221 */ /* 0x000fe20000010000 */
[----:B------:R-:W-:Y:S02]  /*14d40*/  SEL R145, RZ, 0x1, P1 ;  /* 0x00000001ff917807 */ /* 0x000fe40000800000 */
[----:B------:R-:W-:Y:S01]  /*14d50*/  IADD3 R142, R144, R142, R143 ;  /* 0x0000008e908e7210 */ /* 0x000fe20007ffe08f */
[----:B------:R-:W-:Y:S01]  /*14d60*/  FADD.FTZ R189, R196, R57 ;  /* 0x00000039c4bd7221 */ /* 0x000fe20000010000 */
[----:B------:R-:W-:-:S03]  /*14d70*/  LOP3.LUT P1, RZ, R12, 0xff, RZ, 0xc0, !PT ;  /* 0x000000ff0cff7812 */ /* 0x000fc6000782c0ff */
[----:B------:R-:W-:Y:S02]  /*14d80*/  IMAD.IADD R145, R142, 0x1, R145 ;  /* 0x000000018e917824 */ /* 0x000fe400078e0291 */
[----:B------:R-:W-:-:S04]  /*14d90*/  IMAD.WIDE.U32 R142, R191, R200, c[0x0][0x190] ;  /* 0x00006400bf8e7625 */ /* 0x000fc800078e00c8 */
[----:B------:R-:W-:Y:S01]  /*14da0*/  FADD.FTZ R144, R189, R58 ;  /* 0x0000003abd907221 */ /* 0x000fe20000010000 */
[----:B------:R0:W-:Y:S03]  /*14db0*/  STG.E [R142.64], R145 ;  /* 0x000000918e007986 */ /* 0x0001e6000c101904 */
        /* <DEDUP_REMOVED lines=10> */
[----:B------:R-:W-:Y:S02]  /*14e60*/  LOP3.LUT R145, R166, 0xff, RZ, 0xc0, !PT ;  /* 0x000000ffa6917812 */ /* 0x000fe400078ec0ff */
[----:B------:R-:W-:-:S04]  /*14e70*/  LOP3.LUT R143, R143, 0xff0000, RZ, 0xc0, !PT ;  /* 0x00ff00008f8f7812 */ /* 0x000fc800078ec0ff */
[----:B------:R-:W-:Y:S02]  /*14e80*/  LEA R142, R142, R143, 0x18 ;  /* 0x0000008f8e8e7211 */ /* 0x000fe400078ec0ff */
[----:B------:R-:W-:-:S03]  /*14e90*/  LOP3.LUT R143, R165, 0xff, RZ, 0xc0, !PT ;  /* 0x000000ffa58f7812 */ /* 0x000fc600078ec0ff */
[----:B------:R-:W-:-:S04]  /*14ea0*/  IMAD R142, R145, 0x100, R142 ;  /* 0x00000100918e7824 */ /* 0x000fc800078e028e */
[----:B------:R-:W-:-:S05]  /*14eb0*/  IMAD.IADD R143, R142, 0x1, R143 ;  /* 0x000000018e8f7824 */ /* 0x000fca00078e028f */
[----:B------:R0:W-:Y:S02]  /*14ec0*/  STG.E [R200.64], R143 ;  /* 0x0000008fc8007986 */ /* 0x0001e4000c101904 */
.L_x_37565:
[----:B0-----:R-:W-:Y:S01]  /*14ed0*/  @!P1 IADD3 R189, R189, 0x8, RZ ;  /* 0x00000008bdbd9810 */ /* 0x001fe20007ffe0ff */
[----:B------:R-:W-:Y:S01]  /*14ee0*/  FADD.FTZ R196, R144, R91 ;  /* 0x0000005b90c47221 */ /* 0x000fe20000010000 */
[----:B------:R-:W-:Y:S05]  /*14ef0*/  BRA.DIV ~URZ, `(.L_x_37566) ;  /* 0x000013d27f007947 */ /* 0x000fea000b800000 */
[----:B------:R0:W1:Y:S02]  /*14f00*/  SHFL.BFLY PT, R142, R196, 0x1, 0x1f ;  /* 0x0c201f00c48e7f89 */ /* 0x00006400000e0000 */
.L_x_37570:
        /* <DEDUP_REMOVED lines=76> */
.L_x_37571:
[----:B------:R-:W2:Y:S01]  /*153d0*/  S2R R194, SR_TID.X ;  /* 0x0000000000c27919 */ /* 0x000ea20000002100 */
[----:B------:R-:W-:Y:S01]  /*153e0*/  @!P0 SHF.R.U32.HI R144, RZ, 0x5, R198 ;  /* 0x00000005ff908819 */ /* 0x000fe200000116c6 */
[----:B-1----:R-:W-:Y:S01]  /*153f0*/  FADD.FTZ R143, R195, R196 ;  /* 0x000000c4c38f7221 */ /* 0x002fe20000010000 */
[----:B------:R-:W-:Y:S01]  /*15400*/  WARPSYNC 0xffffffff ;  /* 0xffffffff00007948 */ /* 0x000fe20003800000 */
[----:B------:R-:W-:Y:S01]  /*15410*/  IMAD.MOV.U32 R210, RZ, RZ, 0x10 ;  /* 0x00000010ffd27424 */ /* 0x000fe200078e00ff */
[----:B------:R-:W-:-:S05]  /*15420*/  @!P0 LOP3.LUT R144, R144, 0x7, RZ, 0xc0, !PT ;  /* 0x0000000790908812 */ /* 0x000fca00078ec0ff */
[----:B------:R-:W-:Y:S02]  /*15430*/  @!P0 IMAD.IADD R195, R189, 0x1, R144 ;  /* 0x00000001bdc38824 */ /* 0x000fe400078e0290 */
[----:B------:R-:W-:-:S03]  /*15440*/  CS2R R144, SRZ ;  /* 0x0000000000907805 */ /* 0x000fc6000001ff00 */
[----:B------:R-:W-:Y:S01]  /*15450*/  @!P0 STS.64 [R195.X8], R142 ;  /* 0x0000008ec3008388 */ /* 0x000fe20000008a00 */
[----:B--2---:R-:W-:-:S03]  /*15460*/  LOP3.LUT R200, R194, 0x1f, RZ, 0xc0, !PT ;  /* 0x0000001fc2c87812 */ /* 0x004fc600078ec0ff */
[----:B------:R-:W-:Y:S01]  /*15470*/  BAR.SYNC.DEFER_BLOCKING 0x0 ;  /* 0x0000000000007b1d */ /* 0x000fe20000010000 */
[----:B------:R-:W-:-:S13]  /*15480*/  ISETP.GT.U32.AND P1, PT, R200, 0x7, PT ;  /* 0x00000007c800780c */ /* 0x000fda0003f24070 */
[----:B------:R-:W-:Y:S01]  /*15490*/  @!P1 IADD3 R200, R189, R200, RZ ;  /* 0x000000c8bdc89210 */ /* 0x000fe20007ffe0ff */
[----:B------:R-:W-:Y:S02]  /*154a0*/  IMAD.MOV.U32 R189, RZ, RZ, RZ ;  /* 0x000000ffffbd7224 */ /* 0x000fe400078e00ff */
[----:B------:R-:W-:-:S04]  /*154b0*/  @!P1 IMAD.MOV.U32 R189, RZ, RZ, 0x380 ;  /* 0x00000380ffbd9424 */ /* 0x000fc800078e00ff */
[----:B------:R-:W-:Y:S01]  /*154c0*/  I2F R203, R189 ;  /* 0x000000bd00cb7306 */ /* 0x000fe20000201400 */
[----:B------:R-:W-:Y:S01]  /*154d0*/  @!P1 LDS.64 R144, [R200.X8] ;  /* 0x00000000c8909984 */ /* 0x000fe20000008a00 */
[----:B------:R-:W-:-:S03]  /*154e0*/  ISETP.NE.AND P1, PT, RZ, UR6, PT ;  /* 0x00000006ff007c0c */ /* 0x000fc6000bf25270 */
[----:B0-----:R-:W0:Y:S02]  /*154f0*/  SHFL.DOWN PT, R196, R189, 0x4, 0x1f ;  /* 0x08801f00bdc47f89 */ /* 0x001e2400000e0000 */
[----:B0-----:R-:W-:Y:S02]  /*15500*/  IMAD.IADD R198, R196, 0x1, R189 ;  /* 0x00000001c4c67824 */ /* 0x001fe400078e02bd */
[----:B------:R-:W-:Y:S03]  /*15510*/  I2F R196, R196 ;  /* 0x000000c400c47306 */ /* 0x000fe60000201400 */
[----:B------:R-:W-:Y:S05]  /*15520*/  SHFL.DOWN PT, R205, R198, 0x2, 0x1f ;  /* 0x08401f00c6cd7f89 */ /* 0x000fea00000e0000 */
[----:B------:R-:W0:Y:S01]  /*15530*/  I2F R201, R198 ;  /* 0x000000c600c97306 */ /* 0x000e220000201400 */
[----:B------:R-:W1:Y:S04]  /*15540*/  SHFL.DOWN PT, R199, R144, 0x4, 0x1f ;  /* 0x08801f0090c77f89 */ /* 0x000e6800000e0000 */
[----:B------:R-:W2:Y:S03]  /*15550*/  SHFL.DOWN PT, R142, R145, 0x4, 0x1f ;  /* 0x08801f00918e7f89 */ /* 0x000ea600000e0000 */
[----:B0-----:R-:W0:Y:S01]  /*15560*/  MUFU.RCP R143, R201 ;  /* 0x000000c9008f7308 */ /* 0x001e220000001000 */
[----:B-1----:R-:W-:-:S04]  /*15570*/  FMUL.FTZ R195, R199, R196 ;  /* 0x000000c4c7c37220 */ /* 0x002fc80000410000 */
[----:B------:R-:W-:Y:S01]  /*15580*/  FFMA.FTZ R200, R203, R144, R195 ;  /* 0x00000090cbc87223 */ /* 0x000fe200000100c3 */
[----:B------:R-:W-:Y:S01]  /*15590*/  IADD3 R195, R198, R205, RZ ;  /* 0x000000cdc6c37210 */ /* 0x000fe20007ffe0ff */
[----:B------:R-:W-:Y:S01]  /*155a0*/  FADD.FTZ R144, -R199, R144 ;  /* 0x00000090c7907221 */ /* 0x000fe20000010100 */
[----:B------:R-:W-:Y:S01]  /*155b0*/  I2F R198, R205 ;  /* 0x000000cd00c67306 */ /* 0x000fe20000201400 */
[----:B0-----:R-:W-:Y:S02]  /*155c0*/  FMUL.FTZ R200, R143, R200 ;  /* 0x000000c88fc87220 */ /* 0x001fe40000410000 */
[----:B------:R-:W-:Y:S01]  /*155d0*/  FMUL.FTZ R144, R144, R144 ;  /* 0x0000009090907220 */ /* 0x000fe20000410000 */
[----:B------:R-:W0:Y:S01]  /*155e0*/  SHFL.DOWN PT, R204, R195, 0x1, 0x1f ;  /* 0x08201f00c3cc7f89 */ /* 0x000e2200000e0000 */
[----:B--2---:R-:W-:Y:S02]  /*155f0*/  FADD.FTZ R142, R142, R145 ;  /* 0x000000918e8e7221 */ /* 0x004fe40000010000 */
[----:B------:R-:W-:Y:S01]  /*15600*/  FMUL.FTZ R144, R144, R203 ;  /* 0x000000cb90907220 */ /* 0x000fe20000410000 */
[----:B------:R-:W1:Y:S01]  /*15610*/  I2F R202, R195 ;  /* 0x000000c300ca7306 */ /* 0x000e620000201400 */
[----:B------:R-:W2:Y:S02]  /*15620*/  SHFL.DOWN PT, R189, R200, 0x2, 0x1f ;  /* 0x08401f00c8bd7f89 */ /* 0x000ea400000e0000 */
[----:B------:R-:W-:-:S04]  /*15630*/  FMUL.FTZ R144, R144, R196 ;  /* 0x000000c490907220 */ /* 0x000fc80000410000 */
[----:B------:R-:W-:-:S05]  /*15640*/  FFMA.FTZ R142, R143, R144, R142 ;  /* 0x000000908f8e7223 */ /* 0x000fca000001008e */
[----:B------:R-:W3:Y:S01]  /*15650*/  SHFL.DOWN PT, R143, R142, 0x2, 0x1f ;  /* 0x08401f008e8f7f89 */ /* 0x000ee200000e0000 */
[----:B-1----:R-:W1:Y:S01]  /*15660*/  MUFU.RCP R145, R202 ;  /* 0x000000ca00917308 */ /* 0x002e620000001000 */
[----:B0-----:R-:W-:-:S07]  /*15670*/  IMAD.IADD R199, R195, 0x1, R204 ;  /* 0x00000001c3c77824 */ /* 0x001fce00078e02cc */
[----:B------:R-:W-:Y:S01]  /*15680*/  I2F R204, R204 ;  /* 0x000000cc00cc7306 */ /* 0x000fe20000201400 */
[----:B--2---:R-:W-:Y:S02]  /*15690*/  FMUL.FTZ R144, R189, R198 ;  /* 0x000000c6bd907220 */ /* 0x004fe40000410000 */
[----:B------:R-:W-:Y:S02]  /*156a0*/  FADD.FTZ R189, R200, -R189 ;  /* 0x800000bdc8bd7221 */ /* 0x000fe40000010000 */
[----:B------:R-:W-:-:S03]  /*156b0*/  FFMA.FTZ R144, R201, R200, R144 ;  /* 0x000000c8c9907223 */ /* 0x000fc60000010090 */
[----:B------:R-:W0:Y:S01]  /*156c0*/  I2F R199, R199 ;  /* 0x000000c700c77306 */ /* 0x000e220000201400 */
[----:B-1----:R-:W-:Y:S02]  /*156d0*/  FMUL.FTZ R195, R145, R144 ;  /* 0x0000009091c37220 */ /* 0x002fe40000410000 */
[----:B------:R-:W-:Y:S01]  /*156e0*/  FMUL.FTZ R144, R189, R189 ;  /* 0x000000bdbd907220 */ /* 0x000fe20000410000 */
[--C-:B------:R-:W-:Y:S02]  /*156f0*/  SHF.R.U32.HI R189, RZ, 0x5, R194.reuse ;  /* 0x00000005ffbd7819 */ /* 0x100fe400000116c2 */
[----:B------:R-:W1:Y:S01]  /*15700*/  SHFL.DOWN PT, R196, R195, 0x1, 0x1f ;  /* 0x08201f00c3c47f89 */ /* 0x000e6200000e0000 */
[----:B------:R-:W-:Y:S01]  /*15710*/  FMUL.FTZ R201, R201, R144 ;  /* 0x00000090c9c97220 */ /* 0x000fe20000410000 */
[----:B------:R-:W-:Y:S01]  /*15720*/  LOP3.LUT R189, R189, 0x7, RZ, 0xc0, !PT ;  /* 0x00000007bdbd7812 */ /* 0x000fe200078ec0ff */
[----:B---3--:R-:W-:Y:S02]  /*15730*/  FADD.FTZ R144, R142, R143 ;  /* 0x0000008f8e907221 */ /* 0x008fe40000010000 */
[----:B------:R-:W-:Y:S01]  /*15740*/  FMUL.FTZ R201, R201, R198 ;  /* 0x000000c6c9c97220 */ /* 0x000fe20000410000 */
[----:B------:R-:W-:Y:S01]  /*15750*/  LOP3.LUT P0, RZ, R189, 0x1f, R194, 0xf8, !PT ;  /* 0x0000001fbdff7812 */ /* 0x000fe2000780f8c2 */
[----:B------:R-:W-:-:S02]  /*15760*/  IMAD R189, R184, c[0x0][0x168], RZ ;  /* 0x00005a00b8bd7a24 */ /* 0x000fc400078e02ff */
[----:B------:R-:W-:Y:S01]  /*15770*/  FFMA.FTZ R144, R145, R201, R144 ;  /* 0x000000c991907223 */ /* 0x000fe20000010090 */
[----:B0-----:R-:W0:Y:S02]  /*15780*/  MUFU.RCP R142, R199 ;  /* 0x000000c7008e7308 */ /* 0x001e240000001000 */
[----:B------:R-:W-:Y:S02]  /*15790*/  SHF.R.S32.HI R198, RZ, 0x1f, R189 ;  /* 0x0000001fffc67819 */ /* 0x000fe400000114bd */
[----:B------:R-:W2:Y:S01]  /*157a0*/  SHFL.DOWN PT, R143, R144, 0x1, 0x1f ;  /* 0x08201f00908f7f89 */ /* 0x000ea200000e0000 */
[----:B-1----:R-:W-:-:S04]  /*157b0*/  FMUL.FTZ R145, R196, R204 ;  /* 0x000000ccc4917220 */ /* 0x002fc80000410000 */
[----:B------:R-:W-:Y:S02]  /*157c0*/  FFMA.FTZ R145, R202, R195, R145 ;  /* 0x000000c3ca917223 */ /* 0x000fe40000010091 */
[----:B------:R-:W-:Y:S02]  /*157d0*/  FADD.FTZ R195, R195, -R196 ;  /* 0x800000c4c3c37221 */ /* 0x000fe40000010000 */
[----:B0-----:R-:W-:Y:S02]  /*157e0*/  FMUL.FTZ R145, R142, R145 ;  /* 0x000000918e917220 */ /* 0x001fe40000410000 */
[----:B------:R-:W-:-:S03]  /*157f0*/  FMUL.FTZ R195, R195, R195 ;  /* 0x000000c3c3c37220 */ /* 0x000fc60000410000 */
[----:B------:R-:W0:Y:S01]  /*15800*/  SHFL.IDX PT, R201, R145, RZ, 0x1f ;  /* 0x00001fff91c97589 */ /* 0x000e2200000e0000 */
[----:B------:R-:W-:Y:S01]  /*15810*/  FMUL.FTZ R195, R202, R195 ;  /* 0x000000c3cac37220 */ /* 0x000fe20000410000 */
[----:B------:R-:W-:Y:S01]  /*15820*/  LEA.HI R202, R198, R189, RZ, 0x2 ;  /* 0x000000bdc6ca7211 */ /* 0x000fe200078f10ff */
[----:B--2---:R-:W-:Y:S02]  /*15830*/  FADD.FTZ R143, R144, R143 ;  /* 0x0000008f908f7221 */ /* 0x004fe40000010000 */
[----:B------:R-:W-:Y:S02]  /*15840*/  FMUL.FTZ R195, R195, R204 ;  /* 0x000000ccc3c37220 */ /* 0x000fe40000410000 */
[----:B------:R-:W-:Y:S02]  /*15850*/  IMAD.MOV.U32 R189, RZ, RZ, c[0x0][0x1e0] ;  /* 0x00007800ffbd7624 */ /* 0x000fe400078e00ff */
[----:B------:R-:W-:Y:S02]  /*15860*/  FFMA.FTZ R195, R142, R195, R143 ;  /* 0x000000c38ec37223 */ /* 0x000fe4000001008f */
[----:B------:R-:W-:-:S03]  /*15870*/  @!P0 IMAD.MOV.U32 R143, RZ, RZ, 0x4 ;  /* 0x00000004ff8f8424 */ /* 0x000fc600078e00ff */
[----:B------:R-:W1:Y:S01]  /*15880*/  SHFL.IDX PT, R196, R195, RZ, 0x1f ;  /* 0x00001fffc3c47589 */ /* 0x000e6200000e0000 */
[----:B------:R-:W-:Y:S01]  /*15890*/  @!P0 IMAD.WIDE R142, R184, R143, c[0x0][0x1a0] ;  /* 0x00006800b88e8625 */ /* 0x000fe200078e028f */
[----:B0-----:R-:W-:-:S04]  /*158a0*/  FSEL R144, R201, RZ, !P1 ;  /* 0x000000ffc9907208 */ /* 0x001fc80004800000 */
[----:B------:R0:W-:Y:S01]  /*158b0*/  @!P0 STG.E [R142.64], R201 ;  /* 0x000000c98e008986 */ /* 0x0001e2000c101904 */
[C---:B------:R-:W-:Y:S02]  /*158c0*/  FADD.FTZ R145, -R144.reuse, R72 ;  /* 0x0000004890917221 */ /* 0x040fe40000010100 */
[----:B------:R-:W-:Y:S02]  /*158d0*/  FMUL.FTZ R72, R201, R201 ;  /* 0x000000c9c9487220 */ /* 0x000fe40000410000 */
[C---:B------:R-:W-:Y:S02]  /*158e0*/  FADD.FTZ R200, -R144.reuse, R68 ;  /* 0x0000004490c87221 */ /* 0x040fe40000010100 */
[C---:B------:R-:W-:Y:S02]  /*158f0*/  FADD.FTZ R199, -R144.reuse, R65 ;  /* 0x0000004190c77221 */ /* 0x040fe40000010100 */
[----:B0-----:R-:W-:Y:S01]  /*15900*/  FADD.FTZ R142, -R144, R69 ;  /* 0x00000045908e7221 */ /* 0x001fe20000010100 */
[----:B------:R-:W-:Y:S01]  /*15910*/  FSEL R69, R72, RZ, P1 ;  /* 0x000000ff48457208 */ /* 0x000fe20000800000 */
[----:B-1----:R-:W-:Y:S01]  /*15920*/  FFMA.FTZ R68, R196, R189, c[0x0][0x228] ;  /* 0x00008a00c4447623 */ /* 0x002fe200000100bd */
[----:B------:R-:W-:Y:S01]  /*15930*/  LOP3.LUT R189, R194, 0xff, RZ, 0xc0, !PT ;  /* 0x000000ffc2bd7812 */ /* 0x000fe200078ec0ff */
[----:B------:R-:W-:-:S02]  /*15940*/  FADD.FTZ R211, -R144, R60 ;  /* 0x0000003c90d37221 */ /* 0x000fc40000010100 */
[----:B------:R-:W-:Y:S01]  /*15950*/  FADD.FTZ R68, R68, R69 ;  /* 0x0000004544447221 */ /* 0x000fe20000010000 */
[----:B------:R-:W-:Y:S01]  /*15960*/  LEA.HI.SX32 R60, R202, R189, 0x1e ;  /* 0x000000bdca3c7211 */ /* 0x000fe200078ff2ff */
[C---:B------:R-:W-:Y:S01]  /*15970*/  FADD.FTZ R212, -R144.reuse, R61 ;  /* 0x0000003d90d47221 */ /* 0x040fe20000010100 */
[----:B------:R-:W-:Y:S01]  /*15980*/  @!P0 MOV R61, 0x4 ;  /* 0x00000004003d8802 */ /* 0x000fe20000000f00 */
[----:B------:R-:W0:Y:S01]  /*15990*/  MUFU.RSQ R65, R68 ;  /* 0x0000004400417308 */ /* 0x000e220000001400 */
[C---:B------:R-:W-:Y:S02]  /*159a0*/  FADD.FTZ R206, -R144.reuse, R56 ;  /* 0x0000003890ce7221 */ /* 0x040fe40000010100 */
[C---:B------:R-:W-:Y:S02]  /*159b0*/  FADD.FTZ R208, -R144.reuse, R58 ;  /* 0x0000003a90d07221 */ /* 0x040fe40000010100 */
[----:B------:R-:W-:Y:S02]  /*159c0*/  FADD.FTZ R209, -R144, R59 ;  /* 0x0000003b90d17221 */ /* 0x000fe40000010100 */
[----:B------:R-:W-:-:S02]  /*159d0*/  IMAD.SHL.U32 R56, R60, 0x10, RZ ;  /* 0x000000103c387824 */ /* 0x000fc400078e00ff */
[C---:B------:R-:W-:Y:S01]  /*159e0*/  @!P0 IMAD.WIDE R58, R184.reuse, R61, c[0x0][0x1a8] ;  /* 0x00006a00b83a8625 */ /* 0x040fe200078e023d */
[----:B------:R-:W-:-:S03]  /*159f0*/  IADD3 R184, R184, c[0x0][0x160], RZ ;  /* 0x00005800b8b87a10 */ /* 0x000fc60007ffe0ff */
[C---:B------:R-:W-:Y:S02]  /*15a00*/  FADD.FTZ R76, -R144.reuse, R76 ;  /* 0x0000004c904c7221 */ /* 0x040fe40000010100 */
[C---:B------:R-:W-:Y:S01]  /*15a10*/  FADD.FTZ R77, -R144.reuse, R77 ;  /* 0x0000004d904d7221 */ /* 0x040fe20000010100 */
[----:B0-----:R0:W-:Y:S01]  /*15a20*/  @!P0 STG.E [R58.64], R65 ;  /* 0x000000413a008986 */ /* 0x0011e2000c101904 */
[C---:B------:R-:W-:Y:S02]  /*15a30*/  FADD.FTZ R78, -R144.reuse, R78 ;  /* 0x0000004e904e7221 */ /* 0x040fe40000010100 */
[C---:B------:R-:W-:Y:S02]  /*15a40*/  FADD.FTZ R79, -R144.reuse, R79 ;  /* 0x0000004f904f7221 */ /* 0x040fe40000010100 */
[C---:B------:R-:W-:Y:S01]  /*15a50*/  FADD.FTZ R207, -R144.reuse, R57 ;  /* 0x0000003990cf7221 */ /* 0x040fe20000010100 */
[----:B------:R-:W-:Y:S01]  /*15a60*/  SHF.R.U32.HI R57, RZ, 0x1c, R60 ;  /* 0x0000001cff397819 */ /* 0x000fe2000001163c */
[----:B------:R-:W-:Y:S01]  /*15a70*/  FADD.FTZ R73, -R144, R73 ;  /* 0x0000004990497221 */ /* 0x000fe20000010100 */
[----:B------:R-:W-:Y:S01]  /*15a80*/  IADD3 R60, P1, R56, c[0x0][0x208], RZ ;  /* 0x00008200383c7a10 */ /* 0x000fe20007f3e0ff */
[----:B------:R-:W-:Y:S01]  /*15a90*/  FADD.FTZ R74, -R144, R74 ;  /* 0x0000004a904a7221 */ /* 0x000fe20000010100 */
[----:B------:R-:W-:Y:S01]  /*15aa0*/  IADD3 R56, P0, R56, c[0x0][0x210], RZ ;  /* 0x0000840038387a10 */ /* 0x000fe20007f1e0ff */
[C---:B------:R-:W-:Y:S01]  /*15ab0*/  FADD.FTZ R75, -R144.reuse, R75 ;  /* 0x0000004b904b7221 */ /* 0x040fe20000010100 */
[C---:B------:R-:W-:Y:S01]  /*15ac0*/  IADD3.X R61, R57.reuse, c[0x0][0x20c], RZ, P1, !PT ;  /* 0x00008300393d7a10 */ /* 0x040fe20000ffe4ff */
[C---:B------:R-:W-:Y:S01]  /*15ad0*/  FADD.FTZ R70, -R144.reuse, R70 ;  /* 0x0000004690467221 */ /* 0x040fe20000010100 */
[----:B------:R-:W-:Y:S01]  /*15ae0*/  IADD3.X R57, R57, c[0x0][0x214], RZ, P0, !PT ;  /* 0x0000850039397a10 */ /* 0x000fe200007fe4ff */
[----:B------:R-:W-:Y:S01]  /*15af0*/  FADD.FTZ R71, -R144, R71 ;  /* 0x0000004790477221 */ /* 0x000fe20000010100 */
[----:B------:R-:W-:Y:S01]  /*15b00*/  ISETP.GE.AND P0, PT, R184, c[0x0][0x164], PT ;  /* 0x00005900b8007a0c */ /* 0x000fe20003f06270 */
[----:B------:R-:W-:Y:S01]  /*15b10*/  FADD.FTZ R198, -R144, R64 ;  /* 0x0000004090c67221 */ /* 0x000fe20000010100 */
[----:B------:R-:W-:Y:S01]  /*15b20*/  LOP3.LUT P1, RZ, R12, 0xff, RZ, 0xc0, !PT ;  /* 0x000000ff0cff7812 */ /* 0x000fe2000782c0ff */
[----:B------:R-:W-:-:S02]  /*15b30*/  FADD.FTZ R66, -R144, R66 ;  /* 0x0000004290427221 */ /* 0x000fc40000010100 */
[C---:B------:R-:W-:Y:S01]  /*15b40*/  FADD.FTZ R67, -R144.reuse, R67 ;  /* 0x0000004390437221 */ /* 0x040fe20000010100 */
[----:B------:R-:W-:Y:S01]  /*15b50*/  SEL R12, RZ, 0x1, P1 ;  /* 0x00000001ff0c7807 */ /* 0x000fe20000800000 */
[C---:B------:R-:W-:Y:S02]  /*15b60*/  FADD.FTZ R213, -R144.reuse, R62 ;  /* 0x0000003e90d57221 */ /* 0x040fe40000010100 */
[C---:B------:R-:W-:Y:S02]  /*15b70*/  FADD.FTZ R214, -R144.reuse, R63 ;  /* 0x0000003f90d67221 */ /* 0x040fe40000010100 */
[C---:B------:R-:W-:Y:S02]  /*15b80*/  FADD.FTZ R202, -R144.reuse, R88 ;  /* 0x0000005890ca7221 */ /* 0x040fe40000010100 */
[C---:B------:R-:W-:Y:S02]  /*15b90*/  FADD.FTZ R203, -R144.reuse, R89 ;  /* 0x0000005990cb7221 */ /* 0x040fe40000010100 */
[----:B------:R-:W-:-:S02]  /*15ba0*/  FADD.FTZ R204, -R144, R90 ;  /* 0x0000005a90cc7221 */ /* 0x000fc40000010100 */
[----:B------:R-:W-:Y:S02]  /*15bb0*/  FADD.FTZ R205, -R144, R91 ;  /* 0x0000005b90cd7221 */ /* 0x000fe40000010100 */
[C---:B------:R-:W-:Y:S02]  /*15bc0*/  FMUL.FTZ R76, R65.reuse, R76 ;  /* 0x0000004c414c7220 */ /* 0x040fe40000410000 */
[C---:B------:R-:W-:Y:S02]  /*15bd0*/  FMUL.FTZ R77, R65.reuse, R77 ;  /* 0x0000004d414d7220 */ /* 0x040fe40000410000 */
[C---:B------:R-:W-:Y:S02]  /*15be0*/  FMUL.FTZ R78, R65.reuse, R78 ;  /* 0x0000004e414e7220 */ /* 0x040fe40000410000 */
[C---:B------:R-:W-:Y:S02]  /*15bf0*/  FMUL.FTZ R79, R65.reuse, R79 ;  /* 0x0000004f414f7220 */ /* 0x040fe40000410000 */
[----:B------:R-:W-:-:S02]  /*15c00*/  FMUL.FTZ R145, R65, R145 ;  /* 0x0000009141917220 */ /* 0x000fc40000410000 */
[C---:B------:R-:W-:Y:S02]  /*15c10*/  FMUL.FTZ R62, R65.reuse, R73 ;  /* 0x00000049413e7220 */ /* 0x040fe40000410000 */
[C---:B------:R-:W-:Y:S02]  /*15c20*/  FMUL.FTZ R63, R65.reuse, R74 ;  /* 0x0000004a413f7220 */ /* 0x040fe40000410000 */
[C---:B0-----:R-:W-:Y:S02]  /*15c30*/  FMUL.FTZ R58, R65.reuse, R75 ;  /* 0x0000004b413a7220 */ /* 0x041fe40000410000 */
        /* <DEDUP_REMOVED lines=24> */
[----:B------:R-:W-:Y:S02]  /*15dc0*/  FFMA.FTZ R71, R174, R79, R37 ;  /* 0x0000004fae477223 */ /* 0x000fe40000010025 */
[----:B------:R-:W-:Y:S01]  /*15dd0*/  FFMA.FTZ R70, R175, R78, R124 ;  /* 0x0000004eaf467223 */ /* 0x000fe2000001007c */
[----:B------:R-:W-:Y:S01]  /*15de0*/  STG.E.128 [R60.64], R64 ;  /* 0x000000403c007986 */ /* 0x000fe2000c101d04 */
[----:B------:R-:W-:-:S02]  /*15df0*/  FFMA.FTZ R69, R176, R77, R39 ;  /* 0x0000004db0457223 */ /* 0x000fc40000010027 */
        /* <DEDUP_REMOVED lines=69> */
[----:B-----5:R-:W-:Y:S02]  /*16250*/  FFMA.FTZ R71, R160, R205, R13 ;  /* 0x000000cda0477223 */ /* 0x020fe4000001000d */
[----:B------:R-:W-:Y:S02]  /*16260*/  FFMA.FTZ R70, R42, R204, R101 ;  /* 0x000000cc2a467223 */ /* 0x000fe40000010065 */
[----:B------:R-:W-:Y:S02]  /*16270*/  FFMA.FTZ R69, R163, R203, R14 ;  /* 0x000000cba3457223 */ /* 0x000fe4000001000e */
[----:B------:R-:W-:-:S05]  /*16280*/  FFMA.FTZ R68, R43, R202, R100 ;  /* 0x000000ca2b447223 */ /* 0x000fca0000010064 */
[----:B------:R1:W-:Y:S02]  /*16290*/  STG.E.128 [R190.64], R68 ;  /* 0x00000044be007986 */ /* 0x0003e4000c101d04 */
[----:B-1----:R-:W-:Y:S01]  /*162a0*/  @P0 CALL.REL.NOINC `(.L_x_37568) ;  /* 0x0000001000000944 */ /* 0x002fe20003c00000 */
[----:B------:R-:W-:Y:S05]  /*162b0*/  BRA `(.L_x_37569) ;  /* 0xfffeb0e000007947 */ /* 0x000fea000383ffff */
.L_x_37568:
[----:B------:R-:W-:Y:S05]  /*162c0*/  EXIT ;  /* 0x000000000000794d */ /* 0x000fea0003800000 */
.L_x_37566:
[----:B------:R-:W-:Y:S01]  /*162d0*/  HFMA2.MMA R143, -RZ, RZ, 0, 1.847743988037109375e-06 ;  /* 0x0000001fff8f7435 */ /* 0x000fe200000001ff */
[----:B------:R-:W-:Y:S01]  /*162e0*/  IMAD.MOV.U32 R195, RZ, RZ, 0x1 ;  /* 0x00000001ffc37424 */ /* 0x000fe200078e00ff */
[----:B------:R-:W-:Y:S01]  /*162f0*/  MOV R144, 0x16320 ;  /* 0x0001632000907802 */ /* 0x000fe20000000f00 */
[----:B------:R-:W-:-:S03]  /*16300*/  IMAD.MOV.U32 R194, RZ, RZ, -0x1 ;  /* 0xffffffffffc27424 */ /* 0x000fc600078e00ff */
[----:B------:R-:W-:Y:S05]  /*16310*/  CALL.REL.NOINC `($__internal_69_$__cuda_sm70_shflsync_bfly_p) ;  /* 0x0000071000007944 */ /* 0x000fea0003c00000 */
[----:B-1----:R-:W-:Y:S01]  /*16320*/  IMAD.MOV.U32 R142, RZ, RZ, R195 ;  /* 0x000000ffff8e7224 */ /* 0x002fe200078e00c3 */
[----:B0-----:R-:W-:Y:S05]  /*16330*/  BRA `(.L_x_37570) ;  /* 0xffffebd000007947 */ /* 0x001fea000383ffff */
.L_x_37567:
[----:B------:R-:W-:Y:S01]  /*16340*/  IMAD.MOV.U32 R195, RZ, RZ, 0x2 ;  /* 0x00000002ffc37424 */ /* 0x000fe200078e00ff */
[----:B------:R-:W-:Y:S01]  /*16350*/  MOV R143, 0x1f ;  /* 0x0000001f008f7802 */ /* 0x000fe20000000f00 */
[----:B------:R-:W-:Y:S01]  /*16360*/  IMAD.MOV.U32 R194, RZ, RZ, -0x1 ;  /* 0xffffffffffc27424 */ /* 0x000fe200078e00ff */
[----:B------:R-:W-:Y:S02]  /*16370*/  MOV R144, 0x16390 ;  /* 0x0001639000907802 */ /* 0x000fe40000000f00 */
[----:B------:R-:W-:Y:S05]  /*16380*/  CALL.REL.NOINC `($__internal_69_$__cuda_sm70_shflsync_bfly_p) ;  /* 0x000006a000007944 */ /* 0x000fea0003c00000 */
[----:B01----:R-:W-:Y:S01]  /*16390*/  FADD.FTZ R196, R196, R195 ;  /* 0x000000c3c4c47221 */ /* 0x003fe20000010000 */
[----:B------:R-:W-:Y:S01]  /*163a0*/  MOV R194, 0xffffffff ;  /* 0xffffffff00c27802 */ /* 0x000fe20000000f00 */
[----:B------:R-:W-:Y:S01]  /*163b0*/  IMAD.MOV.U32 R195, RZ, RZ, 0x4 ;  /* 0x00000004ffc37424 */ /* 0x000fe200078e00ff */
[----:B------:R-:W-:Y:S01]  /*163c0*/  MOV R144, 0x163f0 ;  /* 0x000163f000907802 */ /* 0x000fe20000000f00 */
[----:B------:R-:W-:-:S02]  /*163d0*/  IMAD.MOV.U32 R143, RZ, RZ, 0x1f ;  /* 0x0000001fff8f7424 */ /* 0x000fc400078e00ff */
[----:B------:R-:W-:Y:S05]  /*163e0*/  CALL.REL.NOINC `($__internal_69_$__cuda_sm70_shflsync_bfly_p) ;  /* 0x0000064000007944 */ /* 0x000fea0003c00000 */
[----:B01----:R-:W-:Y:S01]  /*163f0*/  FADD.FTZ R196, R196, R195 ;  /* 0x000000c3c4c47221 */ /* 0x003fe20000010000 */
[----:B------:R-:W-:Y:S01]  /*16400*/  MOV R144, 0x16450 ;  /* 0x0001645000907802 */ /* 0x000fe20000000f00 */
[----:B------:R-:W-:-:S02]  /*16410*/  IMAD.MOV.U32 R195, RZ, RZ, 0x8 ;  /* 0x00000008ffc37424 */ /* 0x000fc400078e00ff */
[----:B------:R-:W-:Y:S02]  /*16420*/  IMAD.MOV.U32 R143, RZ, RZ, 0x1f ;  /* 0x0000001fff8f7424 */ /* 0x000fe400078e00ff */
[----:B------:R-:W-:Y:S02]  /*16430*/  IMAD.MOV.U32 R194, RZ, RZ, -0x1 ;  /* 0xffffffffffc27424 */ /* 0x000fe400078e00ff */
[----:B------:R-:W-:Y:S05]  /*16440*/  CALL.REL.NOINC `($__internal_69_$__cuda_sm70_shflsync_bfly_p) ;  /* 0x000005e000007944 */ /* 0x000fea0003c00000 */
[----:B01----:R-:W-:Y:S01]  /*16450*/  FADD.FTZ R196, R196, R195 ;  /* 0x000000c3c4c47221 */ /* 0x003fe20000010000 */
[----:B------:R-:W-:Y:S01]  /*16460*/  HFMA2.MMA R195, -RZ, RZ, 0, 9.5367431640625e-07 ;  /* 0x00000010ffc37435 */ /* 0x000fe200000001ff */
[----:B------:R-:W-:Y:S01]  /*16470*/  IMAD.MOV.U32 R143, RZ, RZ, 0x1f ;  /* 0x0000001fff8f7424 */ /* 0x000fe200078e00ff */
[----:B------:R-:W-:Y:S01]  /*16480*/  MOV R144, 0x164b0 ;  /* 0x000164b000907802 */ /* 0x000fe20000000f00 */
[----:B------:R-:W-:-:S03]  /*16490*/  IMAD.MOV.U32 R194, RZ, RZ, -0x1 ;  /* 0xffffffffffc27424 */ /* 0x000fc600078e00ff */
[----:B------:R-:W-:Y:S05]  /*164a0*/  CALL.REL.NOINC `($__internal_69_$__cuda_sm70_shflsync_bfly_p) ;  /* 0x0000058000007944 */ /* 0x000fea0003c00000 */
[----:B-1----:R-:W-:Y:S02]  /*164b0*/  FADD.FTZ R142, R196, R195 ;  /* 0x000000c3c48e7221 */ /* 0x002fe40000010000 */
[----:B------:R-:W-:Y:S02]  /*164c0*/  IMAD.MOV.U32 R195, RZ, RZ, 0x1 ;  /* 0x00000001ffc37424 */ /* 0x000fe400078e00ff */
        /* <DEDUP_REMOVED lines=56> */
[----:B------:R-:W-:Y:S02]  /*16850*/  IMAD.MOV.U32 R194, RZ, RZ, -0x1 ;  /* 0xffffffffffc27424 */ /* 0x000fe400078e00ff */
[----:B------:R-:W-:Y:S01]  /*16860*/  FFMA.FTZ R196, R144, R144, R143 ;  /* 0x0000009090c47223 */ /* 0x000fe2000001008f */
[----:B------:R-:W-:Y:S02]  /*16870*/  MOV R143, 0x1f ;  /* 0x0000001f008f7802 */ /* 0x000fe40000000f00 */
        /* <DEDUP_REMOVED lines=15> */
[----:B------:R-:W-:Y:S01]  /*16970*/  HFMA2.MMA R195, -RZ, RZ, 0, 4.76837158203125e-07 ;  /* 0x00000008ffc37435 */ /* 0x000fe200000001ff */
[----:B------:R-:W-:Y:S01]  /*16980*/  IMAD.MOV.U32 R143, RZ, RZ, 0x1f ;  /* 0x0000001fff8f7424 */ /* 0x000fe200078e00ff */
[----:B------:R-:W-:Y:S01]  /*16990*/  MOV R144, 0x169c0 ;  /* 0x000169c000907802 */ /* 0x000fe20000000f00 */
[----:B------:R-:W-:-:S03]  /*169a0*/  IMAD.MOV.U32 R194, RZ, RZ, -0x1 ;  /* 0xffffffffffc27424 */ /* 0x000fc600078e00ff */
[----:B------:R-:W-:Y:S05]  /*169b0*/  CALL.REL.NOINC `($__internal_69_$__cuda_sm70_shflsync_bfly_p) ;  /* 0x0000007000007944 */ /* 0x000fea0003c00000 */
[----:B01----:R-:W-:Y:S01]  /*169c0*/  FADD.FTZ R196, R196, R195 ;  /* 0x000000c3c4c47221 */ /* 0x003fe20000010000 */
[----:B------:R-:W-:Y:S01]  /*169d0*/  MOV R143, 0x1f ;  /* 0x0000001f008f7802 */ /* 0x000fe20000000f00 */
[----:B------:R-:W-:Y:S01]  /*169e0*/  IMAD.MOV.U32 R195, RZ, RZ, 0x10 ;  /* 0x00000010ffc37424 */ /* 0x000fe200078e00ff */
[----:B------:R-:W-:Y:S01]  /*169f0*/  MOV R144, 0x16a20 ;  /* 0x00016a2000907802 */ /* 0x000fe20000000f00 */
[----:B------:R-:W-:-:S02]  /*16a00*/  IMAD.MOV.U32 R194, RZ, RZ, -0x1 ;  /* 0xffffffffffc27424 */ /* 0x000fc400078e00ff */
[----:B------:R-:W-:Y:S05]  /*16a10*/  CALL.REL.NOINC `($__internal_69_$__cuda_sm70_shflsync_bfly_p) ;  /* 0x0000001000007944 */ /* 0x000fea0003c00000 */
[----:B01----:R-:W-:Y:S05]  /*16a20*/  BRA `(.L_x_37571) ;  /* 0xffffe9a000007947 */ /* 0x003fea000383ffff */
        .weak           $__internal_69_$__cuda_sm70_shflsync_bfly_p
        .type           $__internal_69_$__cuda_sm70_shflsync_bfly_p,@function
        .size           $__internal_69_$__cuda_sm70_shflsync_bfly_p,(.L_x_41097 - $__internal_69_$__cuda_sm70_shflsync_bfly_p)
$__internal_69_$__cuda_sm70_shflsync_bfly_p:
[----:B------:R-:W-:Y:S01]  /*16a30*/  IMAD.MOV.U32 R145, RZ, RZ, 0x0 ;  /* 0x00000000ff917424 */ /* 0x000fe200078e00ff */
[----:B------:R-:W-:Y:S04]  /*16a40*/  WARPSYNC R194 ;  /* 0x000000c200007348 */ /* 0x000fe80003800000 */
[----:B------:R0:W1:Y:S01]  /*16a50*/  SHFL.BFLY PT, R195, R196, R195, R143 ;  /* 0x0c0000c3c4c37389 */ /* 0x00006200000e008f */
[----:B------:R-:W-:Y:S05]  /*16a60*/  RET.REL.NODEC R144 `(_ZN10layer_norm31ln_parallel_residual_fwd_kernelINS_13Kernel_traitsI6__halfffffjLj7168ELj1ELj1ELj8ELj16ENS_18Kernel_traits_baseILj7168ES2_ffffjLj256EEEEELb1ELb0ELb1EEEvNS_9FwdParamsE) ;  /* 0xfffe959090007950 */ /* 0x000fea0003c3ffff */
.L_x_37572:
        /* <DEDUP_REMOVED lines=9> */
.L_x_41097:


//--------------------- .text._ZN10layer_norm31ln_parallel_residual_fwd_kernelINS_13Kernel_traitsI6__halfffffjLj7168ELj1ELj1ELj8ELj16ENS_18Kernel_traits_baseILj7168ES2_ffffjLj256EEEEELb1ELb1ELb0EEEvNS_9FwdParamsE --------------------------
	.section	.text._ZN10layer_norm31ln_parallel_residual_fwd_kernelINS_13Kernel_traitsI6__halfffffjLj7168ELj1ELj1ELj8ELj16ENS_18Kernel_traits_baseILj7168ES2_ffffjLj256EEEEELb1ELb1ELb0EEEvNS_9FwdParamsE,"ax",@progbits
	.sectioninfo	@"SHI_REGISTERS=128"
	.align	128
        .global         _ZN10layer_norm31ln_parallel_residual_fwd_kernelINS_13Kernel_traitsI6__halfffffjLj7168ELj1ELj1ELj8ELj16ENS_18Kernel_traits_baseILj7168ES2_ffffjLj256EEEEELb1ELb1ELb0EEEvNS_9FwdParamsE
        .type           _ZN10layer_norm31ln_parallel_residual_fwd_kernelINS_13Kernel_traitsI6__halfffffjLj7168ELj1ELj1ELj8ELj16ENS_18Kernel_traits_baseILj7168ES2_ffffjLj256EEEEELb1ELb1ELb0EEEvNS_9FwdParamsE,@function
        .size           _ZN10layer_norm31ln_parallel_residual_fwd_kernelINS_13Kernel_traitsI6__halfffffjLj7168ELj1ELj1ELj8ELj16ENS_18Kernel_traits_baseILj7168ES2_ffffjLj256EEEEELb1ELb1ELb0EEEvNS_9FwdParamsE,(.L_x_41098 - _ZN10layer_norm31ln_parallel_residual_fwd_kernelINS_13Kernel_traitsI6__halfffffjLj7168ELj1ELj1ELj8ELj16ENS_18Kernel_traits_baseILj7168ES2_ffffjLj256EEEEELb1ELb1ELb0EEEvNS_9FwdParamsE)
        .other          _ZN10layer_norm31ln_parallel_residual_fwd_kernelINS_13Kernel_traitsI6__halfffffjLj7168ELj1ELj1ELj8ELj16ENS_18Kernel_traits_baseILj7168ES2_ffffjLj256EEEEELb1ELb1ELb0EEEvNS_9FwdParamsE,@"STO_CUDA_ENTRY STV_DEFAULT"
_ZN10layer_norm31ln_parallel_residual_fwd_kernelINS_13Kernel_traitsI6__halfffffjLj7168ELj1ELj1ELj8ELj16ENS_18Kernel_traits_baseILj7168ES2_ffffjLj256EEEEELb1ELb1ELb0EEEvNS_9FwdParamsE:
.text._ZN10layer_norm31ln_parallel_residual_fwd_kernelINS_13Kernel_traitsI6__halfffffjLj7168ELj1ELj1ELj8ELj16ENS_18Kernel_traits_baseILj7168ES2_ffffjLj256EEEEELb1ELb1ELb0EEEvNS_9FwdParamsE:
        /* <DEDUP_REMOVED lines=13> */
[----:B------:R-:W-:Y:S03]  /*00d0*/  BSSY B0, `(.L_x_37573) ;  /* 0x000004f000007945 */ /* 0x000fe60003800000 */
[----:B------:R-:W0:Y:S04]  /*00e0*/  S2R R19, SR_TID.X ;  /* 0x0000000000137919 */ /* 0x000e280000002100 */
[----:B------:R-:W0:Y:S02]  /*00f0*/  S2R R14, SR_CTAID.X ;  /* 0x00000000000e7919 */ /* 0x000e240000002500 */
[----:B0-----:R-:W-:-:S04]  /*0100*/  IMAD R18, R14, c[0x0][0x0], R19 ;  /* 0x000000000e127a24 */ /* 0x001fc800078e0213 */
[----:B------:R-:W-:Y:S01]  /*0110*/  IMAD.WIDE.U32 R6, R18, -0x326172a9, RZ ;  /* 0xcd9e8d5712067825 */ /* 0x000fe200078e00ff */
[----:B--2---:R-:W0:Y:S01]  /*0120*/  @P0 R2UR UR4, R2 ;  /* 0x00000000020403c2 */ /* 0x004e2200000e0000 */
[----:B---3--:R-:W-:-:S07]  /*0130*/  @P0 IADD3 R0, P1, R4, c[0x0][0x240], RZ ;  /* 0x0000900004000a10 */ /* 0x008fce0007f3e0ff */
[----:B------:R1:W2:Y:S01]  /*0140*/  @P0 R2UR UR5, R3 ;  /* 0x00000000030503c2 */ /* 0x0002a200000e0000 */
        /* <DEDUP_REMOVED lines=10> */
[----:B------:R-:W-:Y:S02]  /*01f0*/  UIADD3 UR10, UR5, -0x4498517b, URZ ;  /* 0xbb67ae85050a7890 */ /* 0x000fe4000fffe03f */
        /* <DEDUP_REMOVED lines=12> */
[----:B------:R-:W-:Y:S01]  /*02c0*/  UIADD3 UR19, UR4, -0x4ab325aa, URZ ;  /* 0xb54cda5604137890 */ /* 0x000fe2000fffe03f */
[----:B------:R-:W-:Y:S01]  /*02d0*/  LOP3.LUT R7, R19, 0xff, RZ, 0xc0, !PT ;  /* 0x000000ff13077812 */ /* 0x000fe200078ec0ff */
[----:B------:R-:W-:Y:S01]  /*02e0*/  UIADD3 UR20, UR5, 0x646e171e, URZ ;  /* 0x646e171e05147890 */ /* 0x000fe2000fffe03f */
[----:B------:R-:W-:Y:S01]  /*02f0*/  LOP3.LUT R8, R5, UR12, R2, 0x96, !PT ;  /* 0x0000000c05087c12 */ /* 0x000fe2000f8e9602 */
[----:B------:R-:W-:Y:S01]  /*0300*/  IMAD.WIDE.U32 R2, R3, -0x2daee0ad, RZ ;  /* 0xd2511f5303027825 */ /* 0x000fe200078e00ff */
[----:B------:R-:W-:Y:S01]  /*0310*/  MOV R5, c[0x0][0x168] ;  /* 0x00005a0000057a02 */ /* 0x000fe20000000f00 */
[----:B------:R-:W-:Y:S01]  /*0320*/  UIADD3 UR21, UR4, 0x5384540f, URZ ;  /* 0x5384540f04157890 */ /* 0x000fe2000fffe03f */
[----:B------:R-:W-:Y:S01]  /*0330*/  LOP3.LUT R15, R7, 0xff, RZ, 0x3c, !PT ;  /* 0x000000ff070f7812 */ /* 0x000fe200078e3cff */
[----:B------:R-:W-:Y:S01]  /*0340*/  IMAD.WIDE.U32 R8, R8, -0x326172a9, RZ ;  /* 0xcd9e8d5708087825 */ /* 0x000fe200078e00ff */
[----:B------:R-:W-:Y:S01]  /*0350*/  LOP3.LUT R10, R3, UR14, R4, 0x96, !PT ;  /* 0x0000000e030a7c12 */ /* 0x000fe2000f8e9604 */
[----:B------:R-:W-:Y:S01]  /*0360*/  UIADD3 UR22, UR5, 0x1fd5c5a3, URZ ;  /* 0x1fd5c5a305167890 */ /* 0x000fe2000fffe03f */
[----:B------:R-:W-:-:S02]  /*0370*/  SHF.R.S32.HI R3, RZ, 0x1f, R5 ;  /* 0x0000001fff037819 */ /* 0x000fc40000011405 */
[----:B------:R-:W-:Y:S01]  /*0380*/  LOP3.LUT R4, R9, UR13, R6, 0x96, !PT ;  /* 0x0000000d09047c12 */ /* 0x000fe2000f8e9606 */
[----:B------:R-:W-:Y:S01]  /*0390*/  IMAD.WIDE.U32 R10, R10, -0x326172a9, RZ ;  /* 0xcd9e8d570a0a7825 */ /* 0x000fe200078e00ff */
[----:B------:R-:W-:-:S03]  /*03a0*/  LEA.HI R6, R3, c[0x0][0x168], RZ, 0x2 ;  /* 0x00005a0003067a11 */ /* 0x000fc600078f10ff */
[----:B------:R-:W-:Y:S01]  /*03b0*/  IMAD.WIDE.U32 R4, R4, -0x2daee0ad, RZ ;  /* 0xd2511f5304047825 */ /* 0x000fe200078e00ff */
[----:B------:R-:W-:Y:S02]  /*03c0*/  LOP3.LUT R3, R11, UR15, R8, 0x96, !PT ;  /* 0x0000000f0b037c12 */ /* 0x000fe4000f8e9608 */
[----:B------:R-:W-:Y:S02]  /*03d0*/  LEA.HI.SX32 R15, R6, R15, 0x1e ;  /* 0x0000000f060f7211 */ /* 0x000fe400078ff2ff */
[----:B------:R-:W-:Y:S01]  /*03e0*/  LOP3.LUT R8, R5, UR16, R2, 0x96, !PT ;  /* 0x0000001005087c12 */ /* 0x000fe2000f8e9602 */
[----:B------:R-:W-:Y:S01]  /*03f0*/  IMAD.WIDE.U32 R2, R3, -0x2daee0ad, RZ ;  /* 0xd2511f5303027825 */ /* 0x000fe200078e00ff */
[C---:B------:R-:W-:Y:S02]  /*0400*/  LOP3.LUT P6, RZ, R15.reuse, 0xffffff00, RZ, 0xc0, !PT ;  /* 0xffffff000fff7812 */ /* 0x040fe400078cc0ff */
[----:B------:R-:W-:Y:S01]  /*0410*/  ISETP.GE.U32.AND P5, PT, R15, 0x200, PT ;  /* 0x000002000f00780c */ /* 0x000fe20003fa6070 */
[----:B------:R-:W-:Y:S01]  /*0420*/  IMAD.WIDE.U32 R8, R8, -0x326172a9, RZ ;  /* 0xcd9e8d5708087825 */ /* 0x000fe200078e00ff */
[----:B------:R-:W-:-:S02]  /*0430*/  LOP3.LUT R30, R3, UR18, R4, 0x96, !PT ;  /* 0x00000012031e7c12 */ /* 0x000fc4000f8e9604 */
[----:B------:R-:W-:Y:S02]  /*0440*/  ISETP.GE.U32.AND P4, PT, R15, 0x300, PT ;  /* 0x000003000f00780c */ /* 0x000fe40003f86070 */
[----:B------:R-:W-:Y:S01]  /*0450*/  LOP3.LUT R10, R9, UR17, R10, 0x96, !PT ;  /* 0x00000011090a7c12 */ /* 0x000fe2000f8e960a */
[----:B------:R-:W-:Y:S01]  /*0460*/  IMAD.WIDE.U32 R30, R30, -0x326172a9, RZ ;  /* 0xcd9e8d571e1e7825 */ /* 0x000fe200078e00ff */
[C---:B------:R-:W-:Y:S02]  /*0470*/  ISETP.GE.U32.AND P3, PT, R15.reuse, 0x400, PT ;  /* 0x000004000f00780c */ /* 0x040fe40003f66070 */
[----:B------:R-:W-:Y:S01]  /*0480*/  ISETP.GE.U32.AND P2, PT, R15, 0x500, PT ;  /* 0x000005000f00780c */ /* 0x000fe20003f46070 */
[----:B------:R-:W-:Y:S01]  /*0490*/  IMAD.WIDE.U32 R10, R10, -0x2daee0ad, RZ ;  /* 0xd2511f530a0a7825 */ /* 0x000fe200078e00ff */
[----:B------:R-:W-:Y:S02]  /*04a0*/  P2R R23, PR, RZ, 0x40 ;  /* 0x00000040ff177803 */ /* 0x000fe40000000000 */
[----:B------:R-:W-:-:S02]  /*04b0*/  P2R R68, PR, RZ, 0x20 ;  /* 0x00000020ff447803 */ /* 0x000fc40000000000 */
[----:B------:R-:W-:Y:S02]  /*04c0*/  P2R R69, PR, RZ, 0x10 ;  /* 0x00000010ff457803 */ /* 0x000fe40000000000 */
[----:B------:R-:W-:Y:S02]  /*04d0*/  P2R R70, PR, RZ, 0x8 ;  /* 0x00000008ff467803 */ /* 0x000fe40000000000 */
[----:B------:R-:W-:Y:S02]  /*04e0*/  P2R R71, PR, RZ, 0x4 ;  /* 0x00000004ff477803 */ /* 0x000fe40000000000 */
[----:B------:R-:W-:Y:S02]  /*04f0*/  LOP3.LUT R34, R31, UR19, R8, 0x96, !PT ;  /* 0x000000131f227c12 */ /* 0x000fe4000f8e9608 */
[----:B------:R-:W-:Y:S01]  /*0500*/  LOP3.LUT R32, R11, UR20, R2, 0x96, !PT ;  /* 0x000000140b207c12 */ /* 0x000fe2000f8e9602 */
[----:B------:R-:W-:Y:S05]  /*0510*/  @!P6 BRA `(.L_x_37574) ;  /* 0x000000a00000e947 */ /* 0x000fea0003800000 */
[----:B------:R-:W-:Y:S01]  /*0520*/  ISETP.NE.U32.AND P0, PT, RZ, c[0x0][0x218], PT ;  /* 0x00008600ff007a0c */ /* 0x000fe20003f05070 */
[----:B------:R-:W-:-:S03]  /*0530*/  IMAD.MOV.U32 R28, RZ, RZ, 0x8 ;  /* 0x00000008ff1c7424 */ /* 0x000fc600078e00ff */
[----:B------:R-:W-:Y:S01]  /*0540*/  ISETP.NE.AND.EX P0, PT, RZ, c[0x0][0x21c], PT, P0 ;  /* 0x00008700ff007a0c */ /* 0x000fe20003f05300 */
[----:B------:R-:W-:-:S06]  /*0550*/  IMAD.WIDE.U32 R28, R7, R28, c[0x0][0x1b0] ;  /* 0x00006c00071c7625 */ /* 0x000fcc00078e001c */
[----:B------:R-:W5:Y:S06]  /*0560*/  LDG.E.64 R28, [R28.64] ;  /* 0x000000061c1c7981 */ /* 0x000f6c000c1e1b00 */
[----:B------:R-:W-:-:S04]  /*0570*/  @P0 LEA R2, P1, R7, c[0x0][0x218], 0x3 ;  /* 0x0000860007020a11 */ /* 0x000fc800078218ff */
[----:B------:R-:W-:-:S05]  /*0580*/  @P0 LEA.HI.X R3, R7, c[0x0][0x21c], RZ, 0x3, P1 ;  /* 0x0000870007030a11 */ /* 0x000fca00008f1cff */
[----:B------:R0:W5:Y:S01]  /*0590*/  @P0 LDG.E.64 R120, [R2.64] ;  /* 0x0000000602780981 */ /* 0x000162000c1e1b00 */
[----:B------:R-:W-:Y:S01]  /*05a0*/  LOP3.LUT R7, R7, 0x100, RZ, 0xfc, !PT ;  /* 0x0000010007077812 */ /* 0x000fe200078efcff */
[----:B------:R-:W-:Y:S02]  /*05b0*/  @!P0 CS2R R120, SRZ ;  /* 0x0000000000788805 */ /* 0x000fe4000001ff00 */
.L_x_37574:
[----:B0-----:R-:W-:Y:S05]  /*05c0*/  BSYNC B0 ;  /* 0x0000000000007941 */ /* 0x001fea0003800000 */
.L_x_37573:
[----:B------:R-:W-:Y:S01]  /*05d0*/  BSSY B0, `(.L_x_37575) ;  /* 0x000000c000007945 */ /* 0x000fe20003800000 */
        /* <DEDUP_REMOVED lines=9> */
[----:B------:R-:W-:Y:S01]  /*0670*/  IADD3 R7, R7, 0x100, RZ ;  /* 0x0000010007077810 */ /* 0x000fe20007ffe0ff */
[----:B------:R-:W-:Y:S02]  /*0680*/  @!P0 CS2R R112, SRZ ;  /* 0x0000000000708805 */ /* 0x000fe4000001ff00 */
.L_x_37576:
[----:B0-----:R-:W-:Y:S05]  /*0690*/  BSYNC B0 ;  /* 0x0000000000007941 */ /* 0x001fea0003800000 */
.L_x_37575:
        /* <DEDUP_REMOVED lines=12> */
.L_x_37578:
[----:B0-----:R-:W-:Y:S05]  /*0760*/  BSYNC B0 ;  /* 0x0000000000007941 */ /* 0x001fea0003800000 */
.L_x_37577:
        /* <DEDUP_REMOVED lines=12> */
.L_x_37580:
[----:B0-----:R-:W-:Y:S05]  /*0830*/  BSYNC B0 ;  /* 0x0000000000007941 */ /* 0x001fea0003800000 */
.L_x_37579:
        /* <DEDUP_REMOVED lines=12> */
.L_x_37582:
[----:B0-----:R-:W-:Y:S05]  /*0900*/  BSYNC B0 ;  /* 0x0000000000007941 */ /* 0x001fea0003800000 */
.L_x_37581:
[----:B------:R-:W-:Y:S01]  /*0910*/  ISETP.GE.U32.AND P0, PT, R15, 0x600, PT ;  /* 0x000006000f00780c */ /* 0x000fe20003f06070 */
[----:B------:R-:W-:Y:S01]  /*0920*/  IMAD.WIDE.U32 R34, R34, -0x2daee0ad, RZ ;  /* 0xd2511f5322227825 */ /* 0x000fe200078e00ff */
[----:B------:R-:W-:Y:S01]  /*0930*/  UIADD3 UR23, UR4, -0xe443238, URZ ;  /* 0xf1bbcdc804177890 */ /* 0x000fe2000fffe03f */
[----:B------:R-:W-:Y:S01]  /*0940*/  BSSY B0, `(.L_x_37583) ;  /* 0x0000010000007945 */ /* 0x000fe20003800000 */
[----:B------:R-:W-:Y:S01]  /*0950*/  UIADD3 UR24, UR5, -0x24c28bd8, URZ ;  /* 0xdb3d742805187890 */ /* 0x000fe2000fffe03f */
[----:B------:R-:W-:Y:S01]  /*0960*/  P2R R72, PR, RZ, 0x1 ;  /* 0x00000001ff487803 */ /* 0x000fe20000000000 */
[----:B------:R-:W-:Y:S01]  /*0970*/  IMAD.WIDE.U32 R32, R32, -0x326172a9, RZ ;  /* 0xcd9e8d5720207825 */ /* 0x000fe200078e00ff */
[----:B------:R-:W-:-:S06]  /*0980*/  LOP3.LUT R40, R35, UR22, R10, 0x96, !PT ;  /* 0x0000001623287c12 */ /* 0x000fcc000f8e960a */
        /* <DEDUP_REMOVED lines=11> */
.L_x_37584:
[----:B0-----:R-:W-:Y:S05]  /*0a40*/  BSYNC B0 ;  /* 0x0000000000007941 */ /* 0x001fea0003800000 */
.L_x_37583:
[----:B------:R-:W-:Y:S01]  /*0a50*/  ISETP.GE.U32.AND P0, PT, R15, 0x700, PT ;  /* 0x000007000f00780c */ /* 0x000fe20003f06070 */
[----:B------:R-:W-:Y:S01]  /*0a60*/  UIADD3 UR25, UR4, -0x700cb87f, URZ ;  /* 0x8ff3478104197890 */ /* 0x000fe2000fffe03f */
[----:B------:R-:W-:Y:S01]  /*0a70*/  LOP3.LUT R38, R33, UR21, R30, 0x96, !PT ;  /* 0x0000001521267c12 */ /* 0x000fe2000f8e961e */
[----:B------:R-:W-:Y:S01]  /*0a80*/  UIADD3 UR26, UR5, -0x695add53, URZ ;  /* 0x96a522ad051a7890 */ /* 0x000fe2000fffe03f */
[----:B------:R-:W-:Y:S01]  /*0a90*/  BSSY B0, `(.L_x_37585) ;  /* 0x000000f000007945 */ /* 0x000fe20003800000 */
[----:B------:R-:W-:Y:S01]  /*0aa0*/  P2R R73, PR, RZ, 0x1 ;  /* 0x00000001ff497803 */ /* 0x000fe20000000000 */
[----:B------:R-:W-:Y:S01]  /*0ab0*/  IMAD.HI.U32 R39, R40, -0x326172a9, RZ ;  /* 0xcd9e8d5728277827 */ /* 0x000fe200078e00ff */
[----:B------:R-:W-:-:S03]  /*0ac0*/  LEA.HI R14, R19, R14, RZ, 0x18 ;  /* 0x0000000e130e7211 */ /* 0x000fc600078fc0ff */
[----:B------:R-:W-:-:S03]  /*0ad0*/  IMAD.HI.U32 R37, R38, -0x2daee0ad, RZ ;  /* 0xd2511f5326257827 */ /* 0x000fc600078e00ff */
[----:B------:R-:W-:Y:S05]  /*0ae0*/  @!P0 BRA `(.L_x_37586) ;  /* 0x0000009000008947 */ /* 0x000fea0003800000 */
[----:B------:R-:W-:-:S04]  /*0af0*/  ISETP.NE.U32.AND P0, PT, RZ, c[0x0][0x218], PT ;  /* 0x00008600ff007a0c */ /* 0x000fc80003f05070 */
[----:B------:R-:W-:Y:S01]  /*0b00*/  ISETP.NE.AND.EX P0, PT, RZ, c[0x0][0x21c], PT, P0 ;  /* 0x00008700ff007a0c */ /* 0x000fe20003f05300 */
[----:B------:R-:W-:-:S04]  /*0b10*/  IMAD.MOV.U32 R10, RZ, RZ, 0x8 ;  /* 0x00000008ff0a7424 */ /* 0x000fc800078e00ff */
[----:B------:R-:W-:-:S06]  /*0b20*/  IMAD.WIDE.U32 R10, R7, R10, c[0x0][0x1b0] ;  /* 0x00006c00070a7625 */ /* 0x000fcc00078e000a */
[----:B------:R-:W5:Y:S02]  /*0b30*/  LDG.E.64 R10, [R10.64] ;  /* 0x000000060a0a7981 */ /* 0x000f64000c1e1b00 */
[----:B------:R-:W-:-:S04]  /*0b40*/  @P0 LEA R30, P1, R7, c[0x0][0x218], 0x3 ;  /* 0x00008600071e0a11 */ /* 0x000fc800078218ff */
[----:B------:R-:W-:-:S05]  /*0b50*/  @P0 LEA.HI.X R31, R7, c[0x0][0x21c], RZ, 0x3, P1 ;  /* 0x00008700071f0a11 */ /* 0x000fca00008f1cff */
[----:B------:R0:W5:Y:S01]  /*0b60*/  @P0 LDG.E.64 R8, [R30.64] ;  /* 0x000000061e080981 */ /* 0x000162000c1e1b00 */
[----:B------:R-:W-:-:S03]  /*0b70*/  @!P0 CS2R R8, SRZ ;  /* 0x0000000000088805 */ /* 0x000fc6000001ff00 */
.L_x_37586:
[----:B0-----:R-:W-:Y:S05]  /*0b80*/  BSYNC B0 ;  /* 0x0000000000007941 */ /* 0x001fea0003800000 */
.L_x_37585:
[----:B------:R-:W-:Y:S02]  /*0b90*/  ISETP.GE.AND P0, PT, R14, c[0x0][0x164], PT ;  /* 0x000059000e007a0c */ /* 0x000fe40003f06270 */
[----:B------:R-:W-:Y:S02]  /*0ba0*/  LOP3.LUT R32, R39, UR23, R32, 0x96, !PT ;  /* 0x0000001727207c12 */ /* 0x000fe4000f8e9620 */
[----:B------:R-:W-:-:S09]  /*0bb0*/  LOP3.LUT R39, R37, UR24, R34, 0x96, !PT ;  /* 0x0000001825277c12 */ /* 0x000fd2000f8e9622 */
[----:B------:R-:W-:Y:S05]  /*0bc0*/  @P0 EXIT ;  /* 0x000000000000094d */ /* 0x000fea0003800000 */
[----:B-----5:R-:W-:Y:S01]  /*0bd0*/  MOV R36, R28 ;  /* 0x0000001c00247202 */ /* 0x020fe20000000f00 */
[--C-:B------:R-:W-:Y:S01]  /*0be0*/  IMAD.MOV.U32 R33, RZ, RZ, R29.reuse ;  /* 0x000000ffff217224 */ /* 0x100fe200078e001d */
[----:B------:R-:W-:Y:S01]  /*0bf0*/  SHF.R.U64 R124, R28, 0x10, R29 ;  /* 0x000000101c7c7819 */ /* 0x000fe2000000121d */
[----:B------:R-:W-:Y:S01]  /*0c00*/  IMAD.MOV.U32 R90, RZ, RZ, R5 ;  /* 0x000000ffff5a7224 */ /* 0x000fe200078e0005 */
[----:B------:R-:W-:Y:S01]  /*0c10*/  SHF.R.U32.HI R34, RZ, 0x10, R29 ;  /* 0x00000010ff227819 */ /* 0x000fe2000001161d */
[--C-:B------:R-:W-:Y:S01]  /*0c20*/  IMAD.MOV.U32 R29, RZ, RZ, R25.reuse ;  /* 0x000000ffff1d7224 */ /* 0x100fe200078e0019 */
[--C-:B------:R-:W-:Y:S01]  /*0c30*/  SHF.R.U64 R108, R24, 0x10, R25.reuse ;  /* 0x00000010186c7819 */ /* 0x100fe20000001219 */
[----:B------:R-:W-:Y:S01]  /*0c40*/  IMAD.MOV.U32 R118, RZ, RZ, R26 ;  /* 0x000000ffff767224 */ /* 0x000fe200078e001a */
[----:B------:R-:W-:Y:S01]  /*0c50*/  SHF.R.U32.HI R28, RZ, 0x10, R25 ;  /* 0x00000010ff1c7819 */ /* 0x000fe20000011619 */
[----:B------:R-:W-:Y:S01]  /*0c60*/  IMAD.MOV.U32 R31, RZ, RZ, R27 ;  /* 0x000000ffff1f7224 */ /* 0x000fe200078e001b */
[--C-:B------:R-:W-:Y:S01]  /*0c70*/  SHF.R.U64 R92, R4, 0x10, R5.reuse ;  /* 0x00000010045c7819 */ /* 0x100fe20000001205 */
[----:B------:R-:W-:Y:S01]  /*0c80*/  IMAD.MOV.U32 R84, RZ, RZ, R12 ;  /* 0x000000ffff547224 */ /* 0x000fe200078e000c */
[----:B------:R-:W-:Y:S01]  /*0c90*/  SHF.R.U32.HI R25, RZ, 0x10, R5 ;  /* 0x00000010ff197819 */ /* 0x000fe20000011605 */
[--C-:B------:R-:W-:Y:S01]  /*0ca0*/  IMAD.MOV.U32 R5, RZ, RZ, R13.reuse ;  /* 0x000000ffff057224 */ /* 0x100fe200078e000d */
[--C-:B------:R-:W-:Y:S01]  /*0cb0*/  SHF.R.U64 R80, R12, 0x10, R13.reuse ;  /* 0x000000100c507819 */ /* 0x100fe2000000120d */
[----:B------:R-:W-:Y:S01]  /*0cc0*/  IMAD.MOV.U32 R110, RZ, RZ, R24 ;  /* 0x000000ffff6e7224 */ /* 0x000fe200078e0018 */
[----:B------:R-:W-:Y:S01]  /*0cd0*/  SHF.R.U32.HI R75, RZ, 0x10, R13 ;  /* 0x00000010ff4b7819 */ /* 0x000fe2000001160d */
[C---:B------:R-:W-:Y:S01]  /*0ce0*/  IMAD.SHL.U32 R13, R19.reuse, 0x20, RZ ;  /* 0x00000020130d7824 */ /* 0x040fe200078e00ff */
[----:B------:R-:W-:Y:S01]  /*0cf0*/  SHF.R.S32.HI R6, RZ, 0x2, R6 ;  /* 0x00000002ff067819 */ /* 0x000fe20000011406 */
[----:B------:R-:W-:Y:S01]  /*0d00*/  IMAD.MOV.U32 R102, RZ, RZ, R20 ;  /* 0x000000ffff667224 */ /* 0x000fe200078e0014 */
[--C-:B------:R-:W-:Y:S01]  /*0d10*/  SHF.R.U64 R116, R26, 0x10, R27.reuse ;  /* 0x000000101a747819 */ /* 0x100fe2000000121b */
[----:B------:R-:W-:Y:S01]  /*0d20*/  IMAD R24, R38, -0x2daee0ad, RZ ;  /* 0xd2511f5326187824 */ /* 0x000fe200078e02ff */
[----:B------:R-:W-:Y:S01]  /*0d30*/  SHF.R.U32.HI R30, RZ, 0x10, R27 ;  /* 0x00000010ff1e7819 */ /* 0x000fe2000001161b */
[--C-:B------:R-:W-:Y:S01]  /*0d40*/  IMAD.MOV.U32 R27, RZ, RZ, R21.reuse ;  /* 0x000000ffff1b7224 */ /* 0x100fe200078e0015 */
[----:B------:R-:W-:Y:S01]  /*0d50*/  SHF.R.U64 R100, R20, 0x10, R21 ;  /* 0x0000001014647819 */ /* 0x000fe20000001215 */
[----:B------:R-:W-:Y:S01]  /*0d60*/  IMAD.MOV.U32 R20, RZ, RZ, R11 ;  /* 0x000000ffff147224 */ /* 0x000fe200078e000b */
[----:B------:R-:W-:Y:S01]  /*0d70*/  SHF.R.U32.HI R26, RZ, 0x10, R21 ;  /* 0x00000010ff1a7819 */ /* 0x000fe20000011615 */
[----:B------:R-:W-:Y:S01]  /*0d80*/  IMAD.MOV.U32 R21, RZ, RZ, R10 ;  /* 0x000000ffff157224 */ /* 0x000fe200078e000a */
[----:B------:R-:W-:Y:S01]  /*0d90*/  MOV R94, R4 ;  /* 0x00000004005e7202 */ /* 0x000fe20000000f00 */
[----:B------:R-:W-:Y:S01]  /*0da0*/  IMAD R38, R40, -0x326172a9, RZ ;  /* 0xcd9e8d5728267824 */ /* 0x000fe200078e02ff */
[----:B------:R-:W-:Y:S01]  /*0db0*/  LOP3.LUT R12, R19, 0xe0, RZ, 0xc0, !PT ;  /* 0x000000e0130c7812 */ /* 0x000fe200078ec0ff */
[----:B------:R-:W-:Y:S01]  /*0dc0*/  HADD2.F32 R81, -RZ, R2.H0_H0 ;  /* 0x20000002ff517230 */ /* 0x000fe20000004100 */
[----:B------:R-:W-:Y:S01]  /*0dd0*/  LOP3.LUT R7, R6, 0xff, RZ, 0xc0, !PT ;  /* 0x000000ff06077812 */ /* 0x000fe200078ec0ff */
[----:B------:R-:W-:Y:S01]  /*0de0*/  HADD2.F32 R76, -RZ, R3.H0_H0 ;  /* 0x20000003ff4c7230 */ /* 0x000fe20000004100 */
[--C-:B------:R-:W-:Y:S01]  /*0df0*/  SHF.R.U64 R4, R10, 0x10, R11.reuse ;  /* 0x000000100a047819 */ /* 0x100fe2000000120b */
[----:B------:R-:W-:Y:S01]  /*0e00*/  HADD2.F32 R78, -RZ, R5.H0_H0 ;  /* 0x20000005ff4e7230 */ /* 0x000fe20000004100 */
[----:B------:R-:W-:Y:S01]  /*0e10*/  LOP3.LUT R10, R13, 0x3e0, RZ, 0xc0, !PT ;  /* 0x000003e00d0a7812 */ /* 0x000fe200078ec0ff */
[----:B------:R-:W-:Y:S01]  /*0e20*/  IMAD.IADD R12, R7, 0x1, -R12 ;  /* 0x00000001070c7824 */ /* 0x000fe200078e0a0c */
[----:B------:R-:W-:Y:S01]  /*0e30*/  SHF.R.U32.HI R6, RZ, 0x3, R6 ;  /* 0x00000003ff067819 */ /* 0x000fe20000011606 */
[----:B------:R-:W-:Y:S01]  /*0e40*/  IMAD.HI.U32 R13, R39, -0x326172a9, RZ ;  /* 0xcd9e8d57270d7827 */ /* 0x000fe200078e00ff */
[----:B------:R-:W-:Y:S01]  /*0e50*/  IADD3 R10, R7, -R10, RZ ;  /* 0x8000000a070a7210 */ /* 0x000fe20007ffe0ff */
[----:B------:R-:W-:Y:S01]  /*0e60*/  HADD2.F32 R117, -RZ, R112.H0_H0 ;  /* 0x20000070ff757230 */ /* 0x000fe20000004100 */
[----:B------:R-:W-:Y:S01]  /*0e70*/  IMNMX R12, RZ, R12, !PT ;  /* 0x0000000cff0c7217 */ /* 0x000fe20007800200 */
[----:B------:R-:W-:Y:S01]  /*0e80*/  HADD2.F32 R109, -RZ, R104.H0_H0 ;  /* 0x20000068ff6d7230 */ /* 0x000fe20000004100 */
[----:B------:R-:W-:Y:S01]  /*0e90*/  IMNMX R10, RZ, R10, !PT ;  /* 0x0000000aff0a7217 */ /* 0x000fe20007800200 */
[----:B------:R-:W-:Y:S01]  /*0ea0*/  HADD2.F32 R101, -RZ, R96.H0_H0 ;  /* 0x20000060ff657230 */ /* 0x000fe20000004100 */
[----:B------:R-:W-:Y:S01]  /*0eb0*/  SHF.R.U32.HI R22, RZ, 0x10, R11 ;  /* 0x00000010ff167819 */ /* 0x000fe2000001160b */
[----:B------:R-:W-:Y:S01]  /*0ec0*/  IMAD.HI.U32 R11, R32, -0x2daee0ad, RZ ;  /* 0xd2511f53200b7827 */ /* 0x000fe200078e00ff */
[----:B------:R-:W-:Y:S01]  /*0ed0*/  LOP3.LUT R7, R6, 0x1fffffe0, RZ, 0xc0, !PT ;  /* 0x1fffffe006077812 */ /* 0x000fe200078ec0ff */
[----:B------:R-:W-:Y:S01]  /*0ee0*/  HADD2.F32 R93, -RZ, R88.H0_H0 ;  /* 0x20000058ff5d7230 */ /* 0x000fe20000004100 */
[----:B------:R-:W-:Y:S01]  /*0ef0*/  IMNMX R6, R12, 0x20, PT ;  /* 0x000000200c067817 */ /* 0x000fe20003800200 */
[----:B------:R-:W-:Y:S01]  /*0f00*/  HADD2.F32 R5, -RZ, R21.H0_H0 ;  /* 0x20000015ff057230 */ /* 0x000fe20000004100 */
[----:B------:R-:W-:Y:S01]  /*0f10*/  IMNMX R10, R10, 0x20, PT ;  /* 0x000000200a0a7817 */ /* 0x000fe20003800200 */
[----:B------:R-:W-:Y:S01]  /*0f20*/  HADD2.F32 R124, -RZ, R124.H0_H0 ;  /* 0x2000007cff7c7230 */ /* 0x000fe20000004100 */
[----:B------:R-:W-:Y:S01]  /*0f30*/  LOP3.LUT R13, R13, UR25, R38, 0x96, !PT ;  /* 0x000000190d0d7c12 */ /* 0x000fe2000f8e9626 */
[----:B------:R-:W-:Y:S01]  /*0f40*/  IMAD.IADD R38, R6, 0x1, R7 ;  /* 0x0000000106267824 */ /* 0x000fe200078e0207 */
[----:B------:R-:W-:Y:S01]  /*0f50*/  LOP3.LUT R12, R11, UR26, R24, 0x96, !PT ;  /* 0x0000001a0b0c7c12 */ /* 0x000fe2000f8e9618 */
[----:B------:R-:W-:Y:S01]  /*0f60*/  IMAD.IADD R24, R7, 0x1, R10 ;  /* 0x0000000107187824 */ /* 0x000fe200078e020a */
[----:B------:R-:W-:Y:S01]  /*0f70*/  HADD2.F32 R6, -RZ, R120.H0_H0 ;  /* 0x20000078ff067230 */ /* 0x000fe20000004100 */
[----:B------:R-:W-:Y:S01]  /*0f80*/  LOP3.LUT R7, R0, 0x3, RZ, 0xc0, !PT ;  /* 0x0000000300077812 */ /* 0x000fe200078ec0ff */
[----:B------:R-:W-:Y:S01]  /*0f90*/  HADD2.F32 R0, -RZ, R36.H0_H0 ;  /* 0x20000024ff007230 */ /* 0x000fe20000004100 */
[----:B------:R-:W-:Y:S01]  /*0fa0*/  IMAD.SHL.U32 R38, R38, 0x4, RZ ;  /* 0x0000000426267824 */ /* 0x000fe200078e00ff */
[----:B------:R-:W-:Y:S01]  /*0fb0*/  SHF.R.U64 R35, R8, 0x10, R9 ;  /* 0x0000001008237819 */ /* 0x000fe20000001209 */
[----:B------:R-:W-:Y:S01]  /*0fc0*/  STL [R1], R6 ;  /* 0x0000000601007387 */ /* 0x000fe20000100800 */
[----:B------:R-:W-:Y:S01]  /*0fd0*/  IMAD.SHL.U32 R24, R24, 0x4, RZ ;  /* 0x0000000418187824 */ /* 0x000fe200078e00ff */
[----:B------:R-:W-:Y:S01]  /*0fe0*/  HADD2.F32 R11, -RZ, R8.H0_H0 ;  /* 0x20000008ff0b7230 */ /* 0x000fe20000004100 */
[----:B------:R-:W-:Y:S01]  /*0ff0*/  IMAD R8, R32, -0x2daee0ad, RZ ;  /* 0xd2511f5320087824 */ /* 0x000fe200078e02ff */
[----:B------:R0:W-:Y:S01]  /*1000*/  STL [R1+0x4], R0 ;  /* 0x0000040001007387 */ /* 0x0001e20000100800 */
[--C-:B------:R-:W-:Y:S01]  /*1010*/  SHF.R.U64 R123, R120, 0x10, R121.reuse ;  /* 0x00000010787b7819 */ /* 0x100fe20000001279 */
[----:B------:R-:W-:Y:S01]  /*1020*/  IMAD.MOV.U32 R32, RZ, RZ, 0x1 ;  /* 0x00000001ff207424 */ /* 0x000fe200078e00ff */
[----:B------:R-:W-:Y:S01]  /*1030*/  SHF.R.U32.HI R119, RZ, 0x10, R121 ;  /* 0x00000010ff777819 */ /* 0x000fe20000011679 */
[----:B------:R1:W-:Y:S01]  /*1040*/  STL [R1+0x8], R24 ;  /* 0x0000081801007387 */ /* 0x0003e20000100800 */
[--C-:B------:R-:W-:Y:S01]  /*1050*/  SHF.R.U64 R115, R112, 0x10, R113.reuse ;  /* 0x0000001070737819 */ /* 0x100fe20000001271 */
[----:B------:R-:W-:Y:S01]  /*1060*/  HADD2.F32 R121, -RZ, R121.H0_H0 ;  /* 0x20000079ff797230 */ /* 0x000fe20000004100 */
[----:B------:R-:W-:Y:S01]  /*1070*/  SHF.R.U32.HI R111, RZ, 0x10, R113 ;  /* 0x00000010ff6f7819 */ /* 0x000fe20000011671 */
[----:B------:R-:W-:Y:S01]  /*1080*/  HADD2.F32 R113, -RZ, R113.H0_H0 ;  /* 0x20000071ff717230 */ /* 0x000fe20000004100 */
[--C-:B------:R-:W-:Y:S01]  /*1090*/  SHF.R.U64 R107, R104, 0x10, R105.reuse ;  /* 0x00000010686b7819 */ /* 0x100fe20000001269 */
[----:B0-----:R-:W0:Y:S01]  /*10a0*/  I2F.U32 R0, R38 ;  /* 0x0000002600007306 */ /* 0x001e220000201000 */
[----:B------:R-:W-:Y:S01]  /*10b0*/  SHF.R.U32.HI R103, RZ, 0x10, R105 ;  /* 0x00000010ff677819 */ /* 0x000fe20000011669 */
[----:B------:R-:W-:Y:S01]  /*10c0*/  HADD2.F32 R105, -RZ, R105.H0_H0 ;  /* 0x20000069ff697230 */ /* 0x000fe20000004100 */
[--C-:B------:R-:W-:Y:S01]  /*10d0*/  SHF.R.U64 R99, R96, 0x10, R97.reuse ;  /* 0x0000001060637819 */ /* 0x100fe20000001261 */
[----:B------:R-:W-:Y:S01]  /*10e0*/  IMAD R10, R39, -0x326172a9, RZ ;  /* 0xcd9e8d57270a7824 */ /* 0x000fe200078e02ff */
[----:B------:R-:W-:Y:S01]  /*10f0*/  SHF.R.U32.HI R95, RZ, 0x10, R97 ;  /* 0x00000010ff5f7819 */ /* 0x000fe20000011661 */
[----:B------:R-:W-:Y:S01]  /*1100*/  HADD2.F32 R97, -RZ, R97.H0_H0 ;  /* 0x20000061ff617230 */ /* 0x000fe20000004100 */
[--C-:B------:R-:W-:Y:S01]  /*1110*/  SHF.R.U64 R91, R88, 0x10, R89.reuse ;  /* 0x00000010585b7819 */ /* 0x100fe20000001259 */
[----:B------:R-:W-:Y:S01]  /*1120*/  IMAD.MOV.U32 R6, RZ, RZ, RZ ;  /* 0x000000ffff067224 */ /* 0x000fe200078e00ff */
[----:B------:R-:W-:Y:S01]  /*1130*/  SHF.R.U32.HI R85, RZ, 0x10, R89 ;  /* 0x00000010ff557819 */ /* 0x000fe20000011659 */
[----:B------:R-:W-:Y:S01]  /*1140*/  HADD2.F32 R89, -RZ, R89.H0_H0 ;  /* 0x20000059ff597230 */ /* 0x000fe20000004100 */
[--C-:B------:R-:W-:Y:S01]  /*1150*/  SHF.R.U64 R79, R2, 0x10, R3.reuse ;  /* 0x00000010024f7819 */ /* 0x100fe20000001203 */
[----:B------:R-:W-:Y:S01]  /*1160*/  HADD2.F32 R2, -RZ, R22.H0_H0 ;  /* 0x20000016ff027230 */ /* 0x000fe20000004100 */
[----:B------:R-:W-:Y:S01]  /*1170*/  SHF.R.U32.HI R74, RZ, 0x10, R3 ;  /* 0x00000010ff4a7819 */ /* 0x000fe20000011603 */
[----:B------:R-:W-:Y:S01]  /*1180*/  HADD2.F32 R3, -RZ, R20.H0_H0 ;  /* 0x20000014ff037230 */ /* 0x000fe20000004100 */
[----:B------:R-:W-:Y:S01]  /*1190*/  SHF.R.U32.HI R37, RZ, 0x10, R9 ;  /* 0x00000010ff257819 */ /* 0x000fe20000011609 */
[----:B0-----:R-:W0:Y:S01]  /*11a0*/  MUFU.RCP R0, R0 ;  /* 0x0000000000007308 */ /* 0x001e220000001000 */
[----:B------:R-:W-:Y:S01]  /*11b0*/  HADD2.F32 R9, -RZ, R9.H0_H0 ;  /* 0x20000009ff097230 */ /* 0x000fe20000004100 */
[----:B------:R-:W-:Y:S01]  /*11c0*/  PRMT R22, R32, 0x7610, R22 ;  /* 0x0000761020167816 */ /* 0x000fe20000000016 */
        /* <DEDUP_REMOVED lines=37> */
.L_x_38072:
[----:B------:R-:W-:Y:S01]  /*1420*/  IMAD R60, R14, c[0x0][0x168], RZ ;  /* 0x00005a000e3c7a24 */ /* 0x000fe200078e02ff */
[----:B------:R-:W-:Y:S01]  /*1430*/  ISETP.NE.AND P0, PT, R23, RZ, PT ;  /* 0x000000ff1700720c */ /* 0x000fe20003f05270 */
[----:B------:R-:W-:Y:S03]  /*1440*/  BSSY B0, `(.L_x_37587) ;  /* 0x00002e1000007945 */ /* 0x000fe60003800000 */
[----:B------:R-:W-:-:S04]  /*1450*/  SHF.R.S32.HI R61, RZ, 0x1f, R60 ;  /* 0x0000001fff3d7819 */ /* 0x000fc8000001143c */
[----:B------:R-:W-:Y:S02]  /*1460*/  LEA.HI R61, R61, R60, RZ, 0x2 ;  /* 0x0000003c3d3d7211 */ /* 0x000fe400078f10ff */
[----:B------:R-:W-:-:S04]  /*1470*/  LOP3.LUT R60, R19, 0xff, RZ, 0xc0, !PT ;  /* 0x000000ff133c7812 */ /* 0x000fc800078ec0ff */
[----:B------:R-:W-:-:S05]  /*1480*/  LEA.HI.SX32 R77, R61, R60, 0x1e ;  /* 0x0000003c3d4d7211 */ /* 0x000fca00078ff2ff */
[----:B------:R-:W-:Y:S01]  /*1490*/  IMAD.MOV.U32 R82, RZ, RZ, R77 ;  /* 0x000000ffff527224 */ /* 0x000fe200078e004d */
[----:B------:R-:W-:Y:S05]  /*14a0*/  @!P0 BRA `(.L_x_37588) ;  /* 0x00002da000008947 */ /* 0x000fea0003800000 */
[----:B------:R-:W-:Y:S01]  /*14b0*/  ISETP.NE.U32.AND P0, PT, RZ, c[0x0][0x178], PT ;  /* 0x00005e00ff007a0c */ /* 0x000fe20003f05070 */
[----:B------:R-:W-:-:S03]  /*14c0*/  HFMA2.MMA R60, -RZ, RZ, 0, 9.5367431640625e-07 ;  /* 0x00000010ff3c7435 */ /* 0x000fc600000001ff */
[----:B------:R-:W-:Y:S01]  /*14d0*/  ISETP.NE.AND.EX P2, PT, RZ, c[0x0][0x17c], PT, P0 ;  /* 0x00005f00ff007a0c */ /* 0x000fe20003f45300 */
[----:B------:R-:W-:Y:S01]  /*14e0*/  BSSY B1, `(.L_x_37589) ;  /* 0x0000018000017945 */ /* 0x000fe20003800000 */
[----:B------:R-:W-:Y:S02]  /*14f0*/  IADD3 R82, R7, 0x1, RZ ;  /* 0x0000000107527810 */ /* 0x000fe40007ffe0ff */
[----:B------:R-:W-:-:S03]  /*1500*/  P2R R62, PR, RZ, 0x4 ;  /* 0x00000004ff3e7803 */ /* 0x000fc60000000000 */
[----:B------:R-:W-:-:S06]  /*1510*/  IMAD.WIDE.U32 R60, R77, R60, c[0x0][0x170] ;  /* 0x00005c004d3c7625 */ /* 0x000fcc00078e003c */
[----:B------:R-:W-:-:S04]  /*1520*/  @P2 LEA R32, P0, R77, c[0x0][0x178], 0x4 ;  /* 0x00005e004d202a11 */ /* 0x000fc800078020ff */
[----:B------:R-:W-:Y:S02]  /*1530*/  @P2 LEA.HI.X R33, R77, c[0x0][0x17c], RZ, 0x4, P0 ;  /* 0x00005f004d212a11 */ /* 0x000fe400000f24ff */
[----:B------:R-:W-:-:S03]  /*1540*/  ISETP.NE.U32.AND P0, PT, RZ, c[0x0][0x180], PT ;  /* 0x00006000ff007a0c */ /* 0x000fc60003f05070 */
[----:B------:R0:W5:Y:S01]  /*1550*/  @P2 LDG.E.128 R24, [R32.64] ;  /* 0x0000000620182981 */ /* 0x000162000c1e1d00 */
[----:B------:R-:W-:-:S13]  /*1560*/  ISETP.NE.AND.EX P0, PT, RZ, c[0x0][0x184], PT, P0 ;  /* 0x00006100ff007a0c */ /* 0x000fda0003f05300 */
[----:B------:R-:W-:-:S04]  /*1570*/  @P0 LEA R34, P1, R77, c[0x0][0x180], 0x4 ;  /* 0x000060004d220a11 */ /* 0x000fc800078220ff */
[----:B------:R-:W-:-:S05]  /*1580*/  @P0 LEA.HI.X R35, R77, c[0x0][0x184], RZ, 0x4, P1 ;  /* 0x000061004d230a11 */ /* 0x000fca00008f24ff */
[----:B------:R0:W5:Y:S04]  /*1590*/  @P0 LDG.E.128 R28, [R34.64] ;  /* 0x00000006221c0981 */ /* 0x000168000c1e1d00 */
        /* <DEDUP_REMOVED lines=11> */
.L_x_37590:
[----:B0-----:R-:W-:Y:S02]  /*1650*/  IMAD.MOV.U32 R63, RZ, RZ, R10 ;  /* 0x000000ffff3f7224 */ /* 0x001fe400078e000a */
.L_x_37591:
[----:B------:R-:W-:Y:S05]  /*1660*/  BSYNC B1 ;  /* 0x0000000000017941 */ /* 0x000fea0003800000 */
.L_x_37589:
        /* <DEDUP_REMOVED lines=16> */
.L_x_37595:
[----:B------:R-:W-:Y:S05]  /*1770*/  BSYNC B2 ;  /* 0x0000000000027941 */ /* 0x000fea0003800000 */
.L_x_37594:
        /* <DEDUP_REMOVED lines=40> */
[----:B------:R-:W-:-:S03]  /*1a00*/  MOV R10, R82 ;  /* 0x00000052000a7202 */ /* 0x000fc60000000f00 */
[----:B------:R-:W-:Y:S01]  /*1a10*/  IMAD.MOV.U32 R8, RZ, RZ, R60 ;  /* 0x000000ffff087224 */ /* 0x000fe200078e003c */
[----:B------:R-:W-:Y:S01]  /*1a20*/  LOP3.LUT R12, R61, UR26, R12, 0x96, !PT ;  /* 0x0000001a3d0c7c12 */ /* 0x000fe2000f8e960c */
[----:B------:R-:W-:Y:S02]  /*1a30*/  IMAD.MOV.U32 R82, RZ, RZ, RZ ;  /* 0x000000ffff527224 */ /* 0x000fe400078e00ff */
.L_x_37593:
[----:B------:R-:W-:Y:S05]  /*1a40*/  BSYNC B1 ;  /* 0x0000000000017941 */ /* 0x000fea0003800000 */
.L_x_37592:
[----:B------:R0:W1:Y:S01]  /*1a50*/  I2F.U32 R60, R63 ;  /* 0x0000003f003c7306 */ /* 0x0000620000201000 */
[----:B------:R-:W-:Y:S01]  /*1a60*/  ISETP.NE.U32.AND P1, PT, RZ, c[0x0][0x178], PT ;  /* 0x00005e00ff007a0c */ /* 0x000fe20003f25070 */
[----:B-----5:R-:W-:-:S03]  /*1a70*/  FMUL.FTZ R32, R32, c[0x0][0x1e8] ;  /* 0x00007a0020207a20 */ /* 0x020fc60000410000 */
[----:B------:R-:W-:Y:S01]  /*1a80*/  ISETP.NE.AND.EX P1, PT, RZ, c[0x0][0x17c], PT, P1 ;  /* 0x00005f00ff007a0c */ /* 0x000fe20003f25310 */
[----:B0-----:R-:W-:-:S04]  /*1a90*/  IMAD.MOV.U32 R63, RZ, RZ, 0x2f800000 ;  /* 0x2f800000ff3f7424 */ /* 0x001fc800078e00ff */
        /* <DEDUP_REMOVED lines=9> */
.L_x_37596:
        /* <DEDUP_REMOVED lines=12> */
.L_x_37599:
[----:B------:R-:W-:Y:S02]  /*1bf0*/  IMAD.MOV.U32 R7, RZ, RZ, R10 ;  /* 0x000000ffff077224 */ /* 0x000fe400078e000a */
.L_x_37600:
[----:B------:R-:W-:Y:S05]  /*1c00*/  BSYNC B1 ;  /* 0x0000000000017941 */ /* 0x000fea0003800000 */
.L_x_37598:
        /* <DEDUP_REMOVED lines=16> */
.L_x_37604:
[----:B------:R-:W-:Y:S05]  /*1d10*/  BSYNC B2 ;  /* 0x0000000000027941 */ /* 0x000fea0003800000 */
.L_x_37603:
        /* <DEDUP_REMOVED lines=44> */
.L_x_37602:
[----:B------:R-:W-:Y:S05]  /*1fe0*/  BSYNC B1 ;  /* 0x0000000000017941 */ /* 0x000fea0003800000 */
.L_x_37601:
        /* <DEDUP_REMOVED lines=8> */
.L_x_37597:
        /* <DEDUP_REMOVED lines=12> */
.L_x_37606:
[----:B------:R-:W-:Y:S02]  /*2130*/  IMAD.MOV.U32 R7, RZ, RZ, R10 ;  /* 0x000000ffff077224 */ /* 0x000fe400078e000a */
.L_x_37607:
[----:B------:R-:W-:Y:S05]  /*2140*/  BSYNC B1 ;  /* 0x0000000000017941 */ /* 0x000fea0003800000 */
.L_x_37605:
        /* <DEDUP_REMOVED lines=16> */
.L_x_37611:
[----:B------:R-:W-:Y:S05]  /*2250*/  BSYNC B2 ;  /* 0x0000000000027941 */ /* 0x000fea0003800000 */
.L_x_37610:
[----:B------:R-:W-:Y:S01]  /*2260*/  LOP3.LUT R60, R13, UR5, R6, 0x96, !PT ;  /* 0x000000050d3c7c12 */ /* 0x000fe2000f8e9606 */
[----:B------:R-:W-:-:S04]  /*2270*/  IMAD.HI.U32 R13, R18, -0x326172a9, RZ ;  /* 0xcd9e8d57120d7827 */ /* 0x000fc800078e00ff */
[----:B------:R-:W-:Y:S01]  /*2280*/  IMAD R83, R18, -0x326172a9, RZ ;  /* 0xcd9e8d5712537824 */ /* 0x000fe200078e02ff */
[----:B------:R-:W-:Y:S01]  /*2290*/  LOP3.LUT R13, R13, UR4, R16, 0x96, !PT ;  /* 0x000000040d0d7c12 */ /* 0x000fe2000f8e9610 */
[----:B------:R-:W-:-:S05]  /*22a0*/  IMAD.WIDE.U32 R60, R60, -0x326172a9, RZ ;  /* 0xcd9e8d573c3c7825 */ /* 0x000fca00078e00ff */
[----:B------:R-:W-:Y:S01]  /*22b0*/  LOP3.LUT R12, R61, UR9, R83, 0x96, !PT ;  /* 0x000000093d0c7c12 */ /* 0x000fe2000f8e9653 */
[----:B------:R-:W-:Y:S02]  /*22c0*/  IMAD R61, R17, -0x2daee0ad, RZ ;  /* 0xd2511f53113d7824 */ /* 0x000fe400078e02ff */
        /* <DEDUP_REMOVED lines=37> */
.L_x_37609:
[----:B------:R-:W-:Y:S05]  /*2520*/  BSYNC B1 ;  /* 0x0000000000017941 */ /* 0x000fea0003800000 */
.L_x_37608:
        /* <DEDUP_REMOVED lines=11> */
.L_x_37612:
        /* <DEDUP_REMOVED lines=12> */
.L_x_37615:
[----:B------:R-:W-:Y:S02]  /*26a0*/  IMAD.MOV.U32 R7, RZ, RZ, R10 ;  /* 0x000000ffff077224 */ /* 0x000fe400078e000a */
.L_x_37616:
[----:B------:R-:W-:Y:S05]  /*26b0*/  BSYNC B1 ;  /* 0x0000000000017941 */ /* 0x000fea0003800000 */
.L_x_37614:
        /* <DEDUP_REMOVED lines=16> */
.L_x_37620:
[----:B------:R-:W-:Y:S05]  /*27c0*/  BSYNC B2 ;  /* 0x0000000000027941 */ /* 0x000fea0003800000 */
.L_x_37619:
        /* <DEDUP_REMOVED lines=44> */
.L_x_37618:
[----:B------:R-:W-:Y:S05]  /*2a90*/  BSYNC B1 ;  /* 0x0000000000017941 */ /* 0x000fea0003800000 */
.L_x_37617:
        /* <DEDUP_REMOVED lines=8> */
.L_x_37613:
        /* <DEDUP_REMOVED lines=12> */
.L_x_37622:
[----:B------:R-:W-:Y:S02]  /*2be0*/  IMAD.MOV.U32 R7, RZ, RZ, R10 ;  /* 0x000000ffff077224 */ /* 0x000fe400078e000a */
.L_x_37623:
[----:B------:R-:W-:Y:S05]  /*2bf0*/  BSYNC B1 ;  /* 0x0000000000017941 */ /* 0x000fea0003800000 */
.L_x_37621:
        /* <DEDUP_REMOVED lines=16> */
.L_x_37627:
[----:B------:R-:W-:Y:S05]  /*2d00*/  BSYNC B2 ;  /* 0x0000000000027941 */ /* 0x000fea0003800000 */
.L_x_37626:
        /* <DEDUP_REMOVED lines=44> */
.L_x_37625:
[----:B------:R-:W-:Y:S05]  /*2fd0*/  BSYNC B1 ;  /* 0x0000000000017941 */ /* 0x000fea0003800000 */
.L_x_37624:
        /* <DEDUP_REMOVED lines=11> */
.L_x_37628:
        /* <DEDUP_REMOVED lines=12> */
.L_x_37631:
[----:B------:R-:W-:Y:S02]  /*3150*/  IMAD.MOV.U32 R7, RZ, RZ, R10 ;  /* 0x000000ffff077224 */ /* 0x000fe400078e000a */
.L_x_37632:
[----:B------:R-:W-:Y:S05]  /*3160*/  BSYNC B1 ;  /* 0x0000000000017941 */ /* 0x000fea0003800000 */
.L_x_37630:
        /* <DEDUP_REMOVED lines=16> */
.L_x_37636:
[----:B------:R-:W-:Y:S05]  /*3270*/  BSYNC B2 ;  /* 0x0000000000027941 */ /* 0x000fea0003800000 */
.L_x_37635:
        /* <DEDUP_REMOVED lines=44> */
.L_x_37634:
[----:B------:R-:W-:Y:S05]  /*3540*/  BSYNC B1 ;  /* 0x0000000000017941 */ /* 0x000fea0003800000 */
.L_x_37633:
        /* <DEDUP_REMOVED lines=8> */
.L_x_37629:
        /* <DEDUP_REMOVED lines=12> */
.L_x_37638:
[----:B------:R-:W-:Y:S02]  /*3690*/  IMAD.MOV.U32 R7, RZ, RZ, R10 ;  /* 0x000000ffff077224 */ /* 0x000fe400078e000a */
.L_x_37639:
[----:B------:R-:W-:Y:S05]  /*36a0*/  BSYNC B1 ;  /* 0x0000000000017941 */ /* 0x000fea0003800000 */
.L_x_37637:
        /* <DEDUP_REMOVED lines=16> */
.L_x_37643:
[----:B------:R-:W-:Y:S05]  /*37b0*/  BSYNC B2 ;  /* 0x0000000000027941 */ /* 0x000fea0003800000 */
.L_x_37642:
        /* <DEDUP_REMOVED lines=44> */
.L_x_37641:
[----:B------:R-:W-:Y:S05]  /*3a80*/  BSYNC B1 ;  /* 0x0000000000017941 */ /* 0x000fea0003800000 */
.L_x_37640:
        /* <DEDUP_REMOVED lines=11> */
.L_x_37644:
        /* <DEDUP_REMOVED lines=12> */
.L_x_37647:
[----:B------:R-:W-:Y:S02]  /*3c00*/  IMAD.MOV.U32 R67, RZ, RZ, R10 ;  /* 0x000000ffff437224 */ /* 0x000fe400078e000a */
.L_x_37648:
[----:B------:R-:W-:Y:S05]  /*3c10*/  BSYNC B1 ;  /* 0x0000000000017941 */ /* 0x000fea0003800000 */
.L_x_37646:
        /* <DEDUP_REMOVED lines=16> */
.L_x_37652:
[----:B------:R-:W-:Y:S05]  /*3d20*/  BSYNC B2 ;  /* 0x0000000000027941 */ /* 0x000fea0003800000 */
.L_x_37651:
        /* <DEDUP_REMOVED lines=44> */
.L_x_37650:
[----:B------:R-:W-:Y:S05]  /*3ff0*/  BSYNC B1 ;  /* 0x0000000000017941 */ /* 0x000fea0003800000 */
.L_x_37649:
[----:B------:R-:W0:Y:S01]  /*4000*/  I2F.U32 R60, R67 ;  /* 0x00000043003c7306 */ /* 0x000e220000201000 */
[----:B------:R-:W-:Y:S02]  /*4010*/  FMUL.FTZ R61, R27, c[0x0][0x1e8] ;  /* 0x00007a001b3d7a20 */ /* 0x000fe40000410000 */
[----:B0-----:R-:W-:-:S05]  /*4020*/  FFMA.FTZ R60, R60, R63, 1.1641532182693481445e-10 ;  /* 0x2f0000003c3c7423 */ /* 0x001fca000001003f */
[----:B------:R-:W-:-:S04]  /*4030*/  FSETP.GTU.FTZ.AND P1, PT, R60, c[0x0][0x1e4], PT ;  /* 0x000079003c007a0b */ /* 0x000fc80003f3c000 */
[----:B------:R-:W-:Y:S02]  /*4040*/  FSEL R82, R61, RZ, !P1 ;  /* 0x000000ff3d527208 */ /* 0x000fe40004800000 */
[----:B------:R-:W-:-:S03]  /*4050*/  SEL R60, RZ, 0x1, P1 ;  /* 0x00000001ff3c7807 */ /* 0x000fc60000800000 */
[----:B------:R-:W-:Y:S01]  /*4060*/  FADD.FTZ R35, R82, R35 ;  /* 0x0000002352237221 */ /* 0x000fe20000010000 */
[----:B------:R-:W-:-:S03]  /*4070*/  PRMT R67, R60, 0x7610, R67 ;  /* 0x000076103c437816 */ /* 0x000fc60000000043 */
[----:B------:R-:W-:Y:S02]  /*4080*/  @P0 FADD.FTZ R35, R31, R35 ;  /* 0x000000231f230221 */ /* 0x000fe40000010000 */
.L_x_37645:
[----:B------:R-:W-:Y:S01]  /*4090*/  ISETP.NE.AND P1, PT, R62, RZ, PT ;  /* 0x000000ff3e00720c */ /* 0x000fe20003f25270 */
[C---:B------:R-:W-:Y:S01]  /*40a0*/  IMAD.SHL.U32 R83, R77.reuse, 0x4, RZ ;  /* 0x000000044d537824 */ /* 0x040fe200078e00ff */
[----:B------:R-:W-:Y:S02]  /*40b0*/  SEL R87, RZ, 0x1000000, P5 ;  /* 0x01000000ff577807 */ /* 0x000fe40002800000 */
[----:B------:R-:W-:Y:S02]  /*40c0*/  SEL R62, RZ, 0x10000, P4 ;  /* 0x00010000ff3e7807 */ /* 0x000fe40002000000 */
[----:B------:R-:W-:Y:S02]  /*40d0*/  SEL R63, RZ, 0x100, P3 ;  /* 0x00000100ff3f7807 */ /* 0x000fe40001800000 */
[----:B------:R-:W-:Y:S02]  /*40e0*/  LEA R60, P0, R77, c[0x0][0x188], 0x4 ;  /* 0x000062004d3c7a11 */ /* 0x000fe400078020ff */
[----:B------:R-:W-:-:S02]  /*40f0*/  SEL R86, RZ, 0x1, P2 ;  /* 0x00000001ff567807 */ /* 0x000fc40001000000 */
[----:B------:R-:W-:Y:S02]  /*4100*/  LEA.HI.X R61, R77, c[0x0][0x18c], RZ, 0x4, P0 ;  /* 0x000063004d3d7a11 */ /* 0x000fe400000f24ff */
[----:B------:R-:W-:Y:S02]  /*4110*/  IADD3 R87, R63, R87, R62 ;  /* 0x000000573f577210 */ /* 0x000fe40007ffe03e */
[----:B------:R-:W-:Y:S01]  /*4120*/  SHF.L.U64.HI R82, R77, 0x2, RZ ;  /* 0x000000024d527819 */ /* 0x000fe200000102ff */
[----:B------:R0:W-:Y:S01]  /*4130*/  STG.E.128 [R60.64], R32 ;  /* 0x000000203c007986 */ /* 0x0001e2000c101d06 */
[----:B------:R-:W-:Y:S01]  /*4140*/  IADD3 R62, P0, R83, c[0x0][0x190], RZ ;  /* 0x00006400533e7a10 */ /* 0x000fe20007f1e0ff */
[----:B------:R-:W-:-:S03]  /*4150*/  IMAD.IADD R86, R87, 0x1, R86 ;  /* 0x0000000157567824 */ /* 0x000fc600078e0256 */
[----:B------:R-:W-:-:S05]  /*4160*/  IADD3.X R63, R82, c[0x0][0x194], RZ, P0, !PT ;  /* 0x00006500523f7a10 */ /* 0x000fca00007fe4ff */
[----:B------:R0:W-:Y:S01]  /*4170*/  STG.E [R62.64], R86 ;  /* 0x000000563e007986 */ /* 0x0001e2000c101906 */
[----:B------:R-:W-:Y:S05]  /*4180*/  @!P1 BRA `(.L_x_37653) ;  /* 0x000000b000009947 */ /* 0x000fea0003800000 */
[----:B0-----:R-:W-:Y:S01]  /*4190*/  IMAD.U32 R62, R66, 0x10000, RZ ;  /* 0x00010000423e7824 */ /* 0x001fe200078e00ff */
[----:B------:R-:W-:-:S04]  /*41a0*/  IADD3 R60, P0, R83, c[0x0][0x198], RZ ;  /* 0x00006600533c7a10 */ /* 0x000fc80007f1e0ff */
[----:B------:R-:W-:Y:S02]  /*41b0*/  LOP3.LUT R63, R62, 0xff0000, RZ, 0xc0, !PT ;  /* 0x00ff00003e3f7812 */ /* 0x000fe400078ec0ff */
[----:B------:R-:W-:Y:S02]  /*41c0*/  LOP3.LUT R62, R67, 0xffff, RZ, 0xc0, !PT ;  /* 0x0000ffff433e7812 */ /* 0x000fe400078ec0ff */
[----:B------:R-:W-:-:S03]  /*41d0*/  IADD3.X R61, R82, c[0x0][0x19c], RZ, P0, !PT ;  /* 0x00006700523d7a10 */ /* 0x000fc600007fe4ff */
[----:B------:R-:W-:Y:S01]  /*41e0*/  IMAD R62, R62, 0x1000000, R63 ;  /* 0x010000003e3e7824 */ /* 0x000fe200078e023f */
[----:B------:R-:W-:-:S05]  /*41f0*/  LOP3.LUT R63, R65, 0xff, RZ, 0xc0, !PT ;  /* 0x000000ff413f7812 */ /* 0x000fca00078ec0ff */
[----:B------:R-:W-:Y:S01]  /*4200*/  IMAD R62, R63, 0x100, R62 ;  /* 0x000001003f3e7824 */ /* 0x000fe200078e023e */
[----:B------:R-:W-:-:S05]  /*4210*/  LOP3.LUT R63, R64, 0xff, RZ, 0xc0, !PT ;  /* 0x000000ff403f7812 */ /* 0x000fca00078ec0ff */
[----:B------:R-:W-:-:S05]  /*4220*/  IMAD.IADD R63, R62, 0x1, R63 ;  /* 0x000000013e3f7824 */ /* 0x000fca00078e023f */
[----:B------:R0:W-:Y:S02]  /*4230*/  STG.E [R60.64], R63 ;  /* 0x0000003f3c007986 */ /* 0x0001e4000c101906 */
.L_x_37653:
[----:B------:R-:W-:Y:S02]  /*4240*/  IADD3 R82, R77, 0x100, RZ ;  /* 0x000001004d527810 */ /* 0x000fe40007ffe0ff */
.L_x_37588:
[----:B------:R-:W-:Y:S05]  /*4250*/  BSYNC B0 ;  /* 0x0000000000007941 */ /* 0x000fea0003800000 */
.L_x_37587:
[----:B------:R-:W-:Y:S01]  /*4260*/  ISETP.NE.AND P0, PT, R68, RZ, PT ;  /* 0x000000ff4400720c */ /* 0x000fe20003f05270 */
[----:B------:R-:W-:-:S12]  /*4270*/  BSSY B0, `(.L_x_37654) ;  /* 0x00002dc000007945 */ /* 0x000fd80003800000 */
[----:B------:R-:W-:Y:S05]  /*4280*/  @!P0 BRA `(.L_x_37655) ;  /* 0x00002da000008947 */ /* 0x000fea0003800000 */
[----:B------:R-:W-:Y:S01]  /*4290*/  ISETP.NE.U32.AND P0, PT, RZ, c[0x0][0x178], PT ;  /* 0x00005e00ff007a0c */ /* 0x000fe20003f05070 */
[----:B0-----:R-:W-:-:S03]  /*42a0*/  HFMA2.MMA R63, -RZ, RZ, 0, 9.5367431640625e-07 ;  /* 0x00000010ff3f7435 */ /* 0x001fc600000001ff */
[----:B------:R-:W-:Y:S01]  /*42b0*/  ISETP.NE.AND.EX P2, PT, RZ, c[0x0][0x17c], PT, P0 ;  /* 0x00005f00ff007a0c */ /* 0x000fe20003f45300 */
[----:B------:R-:W-:Y:S01]  /*42c0*/  BSSY B1, `(.L_x_37656) ;  /* 0x0000018000017945 */ /* 0x000fe20003800000 */
[----:B------:R-:W-:Y:S02]  /*42d0*/  IADD3 R62, R7, 0x1, RZ ;  /* 0x00000001073e7810 */ /* 0x000fe40007ffe0ff */
[----:B------:R-:W-:-:S09]  /*42e0*/  P2R R61, PR, RZ, 0x4 ;  /* 0x00000004ff3d7803 */ /* 0x000fd20000000000 */
[----:B------:R-:W-:-:S04]  /*42f0*/  @P2 LEA R38, P0, R82, c[0x0][0x178], 0x4 ;  /* 0x00005e0052262a11 */ /* 0x000fc800078020ff */
[----:B------:R-:W-:Y:S02]  /*4300*/  @P2 LEA.HI.X R39, R82, c[0x0][0x17c], RZ, 0x4, P0 ;  /* 0x00005f0052272a11 */ /* 0x000fe400000f24ff */
[----:B------:R-:W-:-:S03]  /*4310*/  ISETP.NE.U32.AND P0, PT, RZ, c[0x0][0x180], PT ;  /* 0x00006000ff007a0c */ /* 0x000fc60003f05070 */
[----:B------:R0:W5:Y:S01]  /*4320*/  @P2 LDG.E.128 R24, [R38.64] ;  /* 0x0000000626182981 */ /* 0x000162000c1e1d00 */
[----:B------:R-:W-:Y:S01]  /*4330*/  ISETP.NE.AND.EX P0, PT, RZ, c[0x0][0x184], PT, P0 ;  /* 0x00006100ff007a0c */ /* 0x000fe20003f05300 */
[----:B0-----:R-:W-:-:S12]  /*4340*/  IMAD.WIDE.U32 R38, R82, R63, c[0x0][0x170] ;  /* 0x00005c0052267625 */ /* 0x001fd800078e003f */
[----:B------:R-:W-:-:S04]  /*4350*/  @P0 LEA R36, P1, R82, c[0x0][0x180], 0x4 ;  /* 0x0000600052240a11 */ /* 0x000fc800078220ff */
[----:B------:R-:W-:-:S05]  /*4360*/  @P0 LEA.HI.X R37, R82, c[0x0][0x184], RZ, 0x4, P1 ;  /* 0x0000610052250a11 */ /* 0x000fca00008f24ff */
[----:B------:R0:W5:Y:S04]  /*4370*/  @P0 LDG.E.128 R28, [R36.64] ;  /* 0x00000006241c0981 */ /* 0x000168000c1e1d00 */
[----:B0-----:R-:W5:Y:S01]  /*4380*/  LDG.E.128 R36, [R38.64] ;  /* 0x0000000626247981 */ /* 0x001f62000c1e1d00 */
        /* <DEDUP_REMOVED lines=10> */
.L_x_37657:
[----:B------:R-:W-:Y:S02]  /*4430*/  IMAD.MOV.U32 R60, RZ, RZ, R10 ;  /* 0x000000ffff3c7224 */ /* 0x000fe400078e000a */
.L_x_37658:
[----:B------:R-:W-:Y:S05]  /*4440*/  BSYNC B1 ;  /* 0x0000000000017941 */ /* 0x000fea0003800000 */
.L_x_37656:
        /* <DEDUP_REMOVED lines=16> */
.L_x_37662:
[----:B------:R-:W-:Y:S05]  /*4550*/  BSYNC B2 ;  /* 0x0000000000027941 */ /* 0x000fea0003800000 */
.L_x_37661:
        /* <DEDUP_REMOVED lines=44> */
.L_x_37660:
[----:B------:R-:W-:Y:S05]  /*4820*/  BSYNC B1 ;  /* 0x0000000000017941 */ /* 0x000fea0003800000 */
.L_x_37659:
        /* <DEDUP_REMOVED lines=14> */
.L_x_37663:
        /* <DEDUP_REMOVED lines=12> */
.L_x_37666:
[----:B------:R-:W-:Y:S02]  /*49d0*/  IMAD.MOV.U32 R7, RZ, RZ, R10 ;  /* 0x000000ffff077224 */ /* 0x000fe400078e000a */
.L_x_37667:
[----:B------:R-:W-:Y:S05]  /*49e0*/  BSYNC B1 ;  /* 0x0000000000017941 */ /* 0x000fea0003800000 */
.L_x_37665:
        /* <DEDUP_REMOVED lines=16> */
.L_x_37671:
[----:B------:R-:W-:Y:S05]  /*4af0*/  BSYNC B2 ;  /* 0x0000000000027941 */ /* 0x000fea0003800000 */
.L_x_37670:
        /* <DEDUP_REMOVED lines=44> */
.L_x_37669:
[----:B------:R-:W-:Y:S05]  /*4dc0*/  BSYNC B1 ;  /* 0x0000000000017941 */ /* 0x000fea0003800000 */
.L_x_37668:
        /* <DEDUP_REMOVED lines=8> */
.L_x_37664:
        /* <DEDUP_REMOVED lines=12> */
.L_x_37673:
[----:B------:R-:W-:Y:S02]  /*4f10*/  IMAD.MOV.U32 R7, RZ, RZ, R10 ;  /* 0x000000ffff077224 */ /* 0x000fe400078e000a */
.L_x_37674:
[----:B------:R-:W-:Y:S05]  /*4f20*/  BSYNC B1 ;  /* 0x0000000000017941 */ /* 0x000fea0003800000 */
.L_x_37672:
        /* <DEDUP_REMOVED lines=16> */
.L_x_37678:
[----:B------:R-:W-:Y:S05]  /*5030*/  BSYNC B2 ;  /* 0x0000000000027941 */ /* 0x000fea0003800000 */
.L_x_37677:
        /* <DEDUP_REMOVED lines=44> */
.L_x_37676:
[----:B------:R-:W-:Y:S05]  /*5300*/  BSYNC B1 ;  /* 0x0000000000017941 */ /* 0x000fea0003800000 */
.L_x_37675:
        /* <DEDUP_REMOVED lines=11> */
.L_x_37679:
        /* <DEDUP_REMOVED lines=12> */
.L_x_37682:
[----:B------:R-:W-:Y:S02]  /*5480*/  IMAD.MOV.U32 R7, RZ, RZ, R10 ;  /* 0x000000ffff077224 */ /* 0x000fe400078e000a */
.L_x_37683:
[----:B------:R-:W-:Y:S05]  /*5490*/  BSYNC B1 ;  /* 0x0000000000017941 */ /* 0x000fea0003800000 */
.L_x_37681:
        /* <DEDUP_REMOVED lines=16> */
.L_x_37687:
[----:B------:R-:W-:Y:S05]  /*55a0*/  BSYNC B2 ;  /* 0x0000000000027941 */ /* 0x000fea0003800000 */
.L_x_37686:
        /* <DEDUP_REMOVED lines=44> */
.L_x_37685:
[----:B------:R-:W-:Y:S05]  /*5870*/  BSYNC B1 ;  /* 0x0000000000017941 */ /* 0x000fea0003800000 */
.L_x_37684:
        /* <DEDUP_REMOVED lines=8> */
.L_x_37680:
        /* <DEDUP_REMOVED lines=12> */
.L_x_37689:
[----:B------:R-:W-:Y:S02]  /*59c0*/  IMAD.MOV.U32 R7, RZ, RZ, R10 ;  /* 0x000000ffff077224 */ /* 0x000fe400078e000a */
.L_x_37690:
[----:B------:R-:W-:Y:S05]  /*59d0*/  BSYNC B1 ;  /* 0x0000000000017941 */ /* 0x000fea0003800000 */
.L_x_37688:
        /* <DEDUP_REMOVED lines=16> */
.L_x_37694:
[----:B------:R-:W-:Y:S05]  /*5ae0*/  BSYNC B2 ;  /* 0x0000000000027941 */ /* 0x000fea0003800000 */
.L_x_37693:
        /* <DEDUP_REMOVED lines=44> */
.L_x_37692:
[----:B------:R-:W-:Y:S05]  /*5db0*/  BSYNC B1 ;  /* 0x0000000000017941 */ /* 0x000fea0003800000 */
.L_x_37691:
        /* <DEDUP_REMOVED lines=11> */
.L_x_37695:
        /* <DEDUP_REMOVED lines=12> */
.L_x_37698:
[----:B------:R-:W-:Y:S02]  /*5f30*/  IMAD.MOV.U32 R7, RZ, RZ, R10 ;  /* 0x000000ffff077224 */ /* 0x000fe400078e000a */
.L_x_37699:
[----:B------:R-:W-:Y:S05]  /*5f40*/  BSYNC B1 ;  /* 0x0000000000017941 */ /* 0x000fea0003800000 */
.L_x_37697:
        /* <DEDUP_REMOVED lines=16> */
.L_x_37703:
[----:B------:R-:W-:Y:S05]  /*6050*/  BSYNC B2 ;  /* 0x0000000000027941 */ /* 0x000fea0003800000 */
.L_x_37702:
        /* <DEDUP_REMOVED lines=44> */
.L_x_37701:
[----:B------:R-:W-:Y:S05]  /*6320*/  BSYNC B1 ;  /* 0x0000000000017941 */ /* 0x000fea0003800000 */
.L_x_37700:
        /* <DEDUP_REMOVED lines=8> */
.L_x_37696:
        /* <DEDUP_REMOVED lines=12> */
.L_x_37705:
[----:B------:R-:W-:Y:S02]  /*6470*/  IMAD.MOV.U32 R7, RZ, RZ, R10 ;  /* 0x000000ffff077224 */ /* 0x000fe400078e000a */
.L_x_37706:
[----:B------:R-:W-:Y:S05]  /*6480*/  BSYNC B1 ;  /* 0x0000000000017941 */ /* 0x000fea0003800000 */
.L_x_37704:
        /* <DEDUP_REMOVED lines=16> */
.L_x_37710:
[----:B------:R-:W-:Y:S05]  /*6590*/  BSYNC B2 ;  /* 0x0000000000027941 */ /* 0x000fea0003800000 */
.L_x_37709:
        /* <DEDUP_REMOVED lines=44> */
.L_x_37708:
[----:B------:R-:W-:Y:S05]  /*6860*/  BSYNC B1 ;  /* 0x0000000000017941 */ /* 0x000fea0003800000 */
.L_x_37707:
        /* <DEDUP_REMOVED lines=11> */
.L_x_37711:
        /* <DEDUP_REMOVED lines=12> */
.L_x_37714:
[----:B------:R-:W-:Y:S02]  /*69e0*/  IMAD.MOV.U32 R67, RZ, RZ, R10 ;  /* 0x000000ffff437224 */ /* 0x000fe400078e000a */
.L_x_37715:
[----:B------:R-:W-:Y:S05]  /*69f0*/  BSYNC B1 ;  /* 0x0000000000017941 */ /* 0x000fea0003800000 */
.L_x_37713:
        /* <DEDUP_REMOVED lines=16> */
.L_x_37719:
[----:B------:R-:W-:Y:S05]  /*6b00*/  BSYNC B2 ;  /* 0x0000000000027941 */ /* 0x000fea0003800000 */
.L_x_37718:
        /* <DEDUP_REMOVED lines=41> */
[----:B------:R-:W-:Y:S01]  /*6da0*/  IMAD.MOV.U32 R7, RZ, RZ, RZ ;  /* 0x000000ffff077224 */ /* 0x000fe200078e00ff */
[----:B------:R-:W-:Y:S02]  /*6db0*/  LOP3.LUT R12, R63, UR26, R12, 0x96, !PT ;  /* 0x0000001a3f0c7c12 */ /* 0x000fe4000f8e960c */
[----:B------:R-:W-:Y:S02]  /*6dc0*/  MOV R8, R62 ;  /* 0x0000003e00087202 */ /* 0x000fe40000000f00 */
.L_x_37717:
[----:B------:R-:W-:Y:S05]  /*6dd0*/  BSYNC B1 ;  /* 0x0000000000017941 */ /* 0x000fea0003800000 */
.L_x_37716:
        /* <DEDUP_REMOVED lines=9> */
.L_x_37712:
[----:B------:R-:W-:Y:S01]  /*6e70*/  SEL R125, RZ, 0x1000000, P5 ;  /* 0x01000000ff7d7807 */ /* 0x000fe20002800000 */
[C---:B------:R-:W-:Y:S01]  /*6e80*/  IMAD.SHL.U32 R86, R82.reuse, 0x4, RZ ;  /* 0x0000000452567824 */ /* 0x040fe200078e00ff */
[----:B------:R-:W-:Y:S02]  /*6e90*/  SEL R62, RZ, 0x10000, P4 ;  /* 0x00010000ff3e7807 */ /* 0x000fe40002000000 */
[----:B------:R-:W-:Y:S02]  /*6ea0*/  SEL R63, RZ, 0x100, P3 ;  /* 0x00000100ff3f7807 */ /* 0x000fe40001800000 */
[----:B------:R-:W-:Y:S02]  /*6eb0*/  LEA R60, P0, R82, c[0x0][0x188], 0x4 ;  /* 0x00006200523c7a11 */ /* 0x000fe400078020ff */
[----:B------:R-:W-:Y:S02]  /*6ec0*/  ISETP.NE.AND P1, PT, R61, RZ, PT ;  /* 0x000000ff3d00720c */ /* 0x000fe40003f25270 */
[----:B------:R-:W-:-:S02]  /*6ed0*/  SEL R87, RZ, 0x1, P2 ;  /* 0x00000001ff577807 */ /* 0x000fc40001000000 */
[C---:B------:R-:W-:Y:S02]  /*6ee0*/  LEA.HI.X R61, R82.reuse, c[0x0][0x18c], RZ, 0x4, P0 ;  /* 0x00006300523d7a11 */ /* 0x040fe400000f24ff */
        /* <DEDUP_REMOVED lines=19> */
.L_x_37720:
[----:B------:R-:W-:Y:S02]  /*7020*/  IADD3 R82, R82, 0x100, RZ ;  /* 0x0000010052527810 */ /* 0x000fe40007ffe0ff */
.L_x_37655:
[----:B------:R-:W-:Y:S05]  /*7030*/  BSYNC B0 ;  /* 0x0000000000007941 */ /* 0x000fea0003800000 */
.L_x_37654:
        /* <DEDUP_REMOVED lines=29> */
.L_x_37724:
[----:B------:R-:W-:Y:S02]  /*7210*/  IMAD.MOV.U32 R60, RZ, RZ, R10 ;  /* 0x000000ffff3c7224 */ /* 0x000fe400078e000a */
.L_x_37725:
[----:B------:R-:W-:Y:S05]  /*7220*/  BSYNC B1 ;  /* 0x0000000000017941 */ /* 0x000fea0003800000 */
.L_x_37723:
        /* <DEDUP_REMOVED lines=16> */
.L_x_37729:
[----:B------:R-:W-:Y:S05]  /*7330*/  BSYNC B2 ;  /* 0x0000000000027941 */ /* 0x000fea0003800000 */
.L_x_37728:
        /* <DEDUP_REMOVED lines=44> */
.L_x_37727:
[----:B------:R-:W-:Y:S05]  /*7600*/  BSYNC B1 ;  /* 0x0000000000017941 */ /* 0x000fea0003800000 */
.L_x_37726:
        /* <DEDUP_REMOVED lines=14> */
.L_x_37730:
        /* <DEDUP_REMOVED lines=12> */
.L_x_37733:
[----:B------:R-:W-:Y:S02]  /*77b0*/  IMAD.MOV.U32 R7, RZ, RZ, R10 ;  /* 0x000000ffff077224 */ /* 0x000fe400078e000a */
.L_x_37734:
[----:B------:R-:W-:Y:S05]  /*77c0*/  BSYNC B1 ;  /* 0x0000000000017941 */ /* 0x000fea0003800000 */
.L_x_37732:
        /* <DEDUP_REMOVED lines=16> */
.L_x_37738:
[----:B------:R-:W-:Y:S05]  /*78d0*/  BSYNC B2 ;  /* 0x0000000000027941 */ /* 0x000fea0003800000 */
.L_x_37737:
        /* <DEDUP_REMOVED lines=44> */
.L_x_37736:
[----:B------:R-:W-:Y:S05]  /*7ba0*/  BSYNC B1 ;  /* 0x0000000000017941 */ /* 0x000fea0003800000 */
.L_x_37735:
        /* <DEDUP_REMOVED lines=8> */
.L_x_37731:
        /* <DEDUP_REMOVED lines=12> */
.L_x_37740:
[----:B------:R-:W-:Y:S02]  /*7cf0*/  IMAD.MOV.U32 R7, RZ, RZ, R10 ;  /* 0x000000ffff077224 */ /* 0x000fe400078e000a */
.L_x_37741:
[----:B------:R-:W-:Y:S05]  /*7d00*/  BSYNC B1 ;  /* 0x0000000000017941 */ /* 0x000fea0003800000 */
.L_x_37739:
        /* <DEDUP_REMOVED lines=16> */
.L_x_37745:
[----:B------:R-:W-:Y:S05]  /*7e10*/  BSYNC B2 ;  /* 0x0000000000027941 */ /* 0x000fea0003800000 */
.L_x_37744:
        /* <DEDUP_REMOVED lines=44> */
.L_x_37743:
[----:B------:R-:W-:Y:S05]  /*80e0*/  BSYNC B1 ;  /* 0x0000000000017941 */ /* 0x000fea0003800000 */
.L_x_37742:
        /* <DEDUP_REMOVED lines=11> */
.L_x_37746:
        /* <DEDUP_REMOVED lines=12> */
.L_x_37749:
[----:B------:R-:W-:Y:S02]  /*8260*/  IMAD.MOV.U32 R7, RZ, RZ, R10 ;  /* 0x000000ffff077224 */ /* 0x000fe400078e000a */
.L_x_37750:
[----:B------:R-:W-:Y:S05]  /*8270*/  BSYNC B1 ;  /* 0x0000000000017941 */ /* 0x000fea0003800000 */
.L_x_37748:
        /* <DEDUP_REMOVED lines=16> */
.L_x_37754:
[----:B------:R-:W-:Y:S05]  /*8380*/  BSYNC B2 ;  /* 0x0000000000027941 */ /* 0x000fea0003800000 */
.L_x_37753:
        /* <DEDUP_REMOVED lines=44> */
.L_x_37752:
[----:B------:R-:W-:Y:S05]  /*8650*/  BSYNC B1 ;  /* 0x0000000000017941 */ /* 0x000fea0003800000 */
.L_x_37751:
        /* <DEDUP_REMOVED lines=8> */
.L_x_37747:
        /* <DEDUP_REMOVED lines=12> */
.L_x_37756:
[----:B------:R-:W-:Y:S02]  /*87a0*/  IMAD.MOV.U32 R7, RZ, RZ, R10 ;  /* 0x000000ffff077224 */ /* 0x000fe400078e000a */
.L_x_37757:
[----:B------:R-:W-:Y:S05]  /*87b0*/  BSYNC B1 ;  /* 0x0000000000017941 */ /* 0x000fea0003800000 */
.L_x_37755:
        /* <DEDUP_REMOVED lines=16> */
.L_x_37761:
[----:B------:R-:W-:Y:S05]  /*88c0*/  BSYNC B2 ;  /* 0x0000000000027941 */ /* 0x000fea0003800000 */
.L_x_37760:
        /* <DEDUP_REMOVED lines=44> */
.L_x_37759:
[----:B------:R-:W-:Y:S05]  /*8b90*/  BSYNC B1 ;  /* 0x0000000000017941 */ /* 0x000fea0003800000 */
.L_x_37758:
        /* <DEDUP_REMOVED lines=11> */
.L_x_37762:
        /* <DEDUP_REMOVED lines=12> */
.L_x_37765:
[----:B------:R-:W-:Y:S02]  /*8d10*/  IMAD.MOV.U32 R7, RZ, RZ, R10 ;  /* 0x000000ffff077224 */ /* 0x000fe400078e000a */
.L_x_37766:
[----:B------:R-:W-:Y:S05]  /*8d20*/  BSYNC B1 ;  /* 0x0000000000017941 */ /* 0x000fea0003800000 */
.L_x_37764:
        /* <DEDUP_REMOVED lines=16> */
.L_x_37770:
[----:B------:R-:W-:Y:S05]  /*8e30*/  BSYNC B2 ;  /* 0x0000000000027941 */ /* 0x000fea0003800000 */
.L_x_37769:
        /* <DEDUP_REMOVED lines=44> */
.L_x_37768:
[----:B------:R-:W-:Y:S05]  /*9100*/  BSYNC B1 ;  /* 0x0000000000017941 */ /* 0x000fea0003800000 */
.L_x_37767:
        /* <DEDUP_REMOVED lines=8> */
.L_x_37763:
        /* <DEDUP_REMOVED lines=12> */
.L_x_37772:
[----:B------:R-:W-:Y:S02]  /*9250*/  IMAD.MOV.U32 R7, RZ, RZ, R10 ;  /* 0x000000ffff077224 */ /* 0x000fe400078e000a */
.L_x_37773:
[----:B------:R-:W-:Y:S05]  /*9260*/  BSYNC B1 ;  /* 0x0000000000017941 */ /* 0x000fea0003800000 */
.L_x_37771:
        /* <DEDUP_REMOVED lines=16> */
.L_x_37777:
[----:B------:R-:W-:Y:S05]  /*9370*/  BSYNC B2 ;  /* 0x0000000000027941 */ /* 0x000fea0003800000 */
.L_x_37776:
        /* <DEDUP_REMOVED lines=44> */
.L_x_37775:
[----:B------:R-:W-:Y:S05]  /*9640*/  BSYNC B1 ;  /* 0x0000000000017941 */ /* 0x000fea0003800000 */
.L_x_37774:
        /* <DEDUP_REMOVED lines=11> */
.L_x_37778:
        /* <DEDUP_REMOVED lines=12> */
.L_x_37781:
[----:B------:R-:W-:Y:S02]  /*97c0*/  IMAD.MOV.U32 R67, RZ, RZ, R10 ;  /* 0x000000ffff437224 */ /* 0x000fe400078e000a */
.L_x_37782:
[----:B------:R-:W-:Y:S05]  /*97d0*/  BSYNC B1 ;  /* 0x0000000000017941 */ /* 0x000fea0003800000 */
.L_x_37780:
        /* <DEDUP_REMOVED lines=16> */
.L_x_37786:
[----:B------:R-:W-:Y:S05]  /*98e0*/  BSYNC B2 ;  /* 0x0000000000027941 */ /* 0x000fea0003800000 */
.L_x_37785:
        /* <DEDUP_REMOVED lines=44> */
.L_x_37784:
[----:B------:R-:W-:Y:S05]  /*9bb0*/  BSYNC B1 ;  /* 0x0000000000017941 */ /* 0x000fea0003800000 */
.L_x_37783:
        /* <DEDUP_REMOVED lines=9> */
.L_x_37779:
        /* <DEDUP_REMOVED lines=27> */
.L_x_37787:
[----:B------:R-:W-:Y:S02]  /*9e00*/  IADD3 R82, R82, 0x100, RZ ;  /* 0x0000010052527810 */ /* 0x000fe40007ffe0ff */
.L_x_37722:
[----:B------:R-:W-:Y:S05]  /*9e10*/  BSYNC B0 ;  /* 0x0000000000007941 */ /* 0x000fea0003800000 */
.L_x_37721:
        /* <DEDUP_REMOVED lines=29> */
.L_x_37791:
[----:B------:R-:W-:Y:S02]  /*9ff0*/  IMAD.MOV.U32 R60, RZ, RZ, R10 ;  /* 0x000000ffff3c7224 */ /* 0x000fe400078e000a */
.L_x_37792:
[----:B------:R-:W-:Y:S05]  /*a000*/  BSYNC B1 ;  /* 0x0000000000017941 */ /* 0x000fea0003800000 */
.L_x_37790:
        /* <DEDUP_REMOVED lines=16> */
.L_x_37796:
[----:B------:R-:W-:Y:S05]  /*a110*/  BSYNC B2 ;  /* 0x0000000000027941 */ /* 0x000fea0003800000 */
.L_x_37795:
        /* <DEDUP_REMOVED lines=44> */
.L_x_37794:
[----:B------:R-:W-:Y:S05]  /*a3e0*/  BSYNC B1 ;  /* 0x0000000000017941 */ /* 0x000fea0003800000 */
.L_x_37793:
        /* <DEDUP_REMOVED lines=14> */
.L_x_37797:
        /* <DEDUP_REMOVED lines=12> */
.L_x_37800:
[----:B------:R-:W-:Y:S02]  /*a590*/  IMAD.MOV.U32 R7, RZ, RZ, R10 ;  /* 0x000000ffff077224 */ /* 0x000fe400078e000a */
.L_x_37801:
[----:B------:R-:W-:Y:S05]  /*a5a0*/  BSYNC B1 ;  /* 0x0000000000017941 */ /* 0x000fea0003800000 */
.L_x_37799:
        /* <DEDUP_REMOVED lines=16> */
.L_x_37805:
[----:B------:R-:W-:Y:S05]  /*a6b0*/  BSYNC B2 ;  /* 0x0000000000027941 */ /* 0x000fea0003800000 */
.L_x_37804:
        /* <DEDUP_REMOVED lines=44> */
.L_x_37803:
[----:B------:R-:W-:Y:S05]  /*a980*/  BSYNC B1 ;  /* 0x0000000000017941 */ /* 0x000fea0003800000 */
.L_x_37802:
        /* <DEDUP_REMOVED lines=8> */
.L_x_37798:
        /* <DEDUP_REMOVED lines=12> */
.L_x_37807:
[----:B------:R-:W-:Y:S02]  /*aad0*/  IMAD.MOV.U32 R7, RZ, RZ, R10 ;  /* 0x000000ffff077224 */ /* 0x000fe400078e000a */
.L_x_37808:
[----:B------:R-:W-:Y:S05]  /*aae0*/  BSYNC B1 ;  /* 0x0000000000017941 */ /* 0x000fea0003800000 */
.L_x_37806:
        /* <DEDUP_REMOVED lines=16> */
.L_x_37812:
[----:B------:R-:W-:Y:S05]  /*abf0*/  BSYNC B2 ;  /* 0x0000000000027941 */ /* 0x000fea0003800000 */
.L_x_37811:
        /* <DEDUP_REMOVED lines=44> */
.L_x_37810:
[----:B------:R-:W-:Y:S05]  /*aec0*/  BSYNC B1 ;  /* 0x0000000000017941 */ /* 0x000fea0003800000 */
.L_x_37809:
        /* <DEDUP_REMOVED lines=11> */
.L_x_37813:
        /* <DEDUP_REMOVED lines=12> */
.L_x_37816:
[----:B------:R-:W-:Y:S02]  /*b040*/  IMAD.MOV.U32 R7, RZ, RZ, R10 ;  /* 0x000000ffff077224 */ /* 0x000fe400078e000a */
.L_x_37817:
[----:B------:R-:W-:Y:S05]  /*b050*/  BSYNC B1 ;  /* 0x0000000000017941 */ /* 0x000fea0003800000 */
.L_x_37815:
        /* <DEDUP_REMOVED lines=16> */
.L_x_37821:
[----:B------:R-:W-:Y:S05]  /*b160*/  BSYNC B2 ;  /* 0x0000000000027941 */ /* 0x000fea0003800000 */
.L_x_37820:
        /* <DEDUP_REMOVED lines=44> */
.L_x_37819:
[----:B------:R-:W-:Y:S05]  /*b430*/  BSYNC B1 ;  /* 0x0000000000017941 */ /* 0x000fea0003800000 */
.L_x_37818:
        /* <DEDUP_REMOVED lines=8> */
.L_x_37814:
        /* <DEDUP_REMOVED lines=12> */
.L_x_37823:
[----:B------:R-:W-:Y:S02]  /*b580*/  IMAD.MOV.U32 R7, RZ, RZ, R10 ;  /* 0x000000ffff077224 */ /* 0x000fe400078e000a */
.L_x_37824:
[----:B------:R-:W-:Y:S05]  /*b590*/  BSYNC B1 ;  /* 0x0000000000017941 */ /* 0x000fea0003800000 */
.L_x_37822:
        /* <DEDUP_REMOVED lines=16> */
.L_x_37828:
[----:B------:R-:W-:Y:S05]  /*b6a0*/  BSYNC B2 ;  /* 0x0000000000027941 */ /* 0x000fea0003800000 */
.L_x_37827:
        /* <DEDUP_REMOVED lines=44> */
.L_x_37826:
[----:B------:R-:W-:Y:S05]  /*b970*/  BSYNC B1 ;  /* 0x0000000000017941 */ /* 0x000fea0003800000 */
.L_x_37825:
        /* <DEDUP_REMOVED lines=11> */
.L_x_37829:
        /* <DEDUP_REMOVED lines=12> */
.L_x_37832:
[----:B------:R-:W-:Y:S02]  /*baf0*/  IMAD.MOV.U32 R7, RZ, RZ, R10 ;  /* 0x000000ffff077224 */ /* 0x000fe400078e000a */
.L_x_37833:
[----:B------:R-:W-:Y:S05]  /*bb00*/  BSYNC B1 ;  /* 0x0000000000017941 */ /* 0x000fea0003800000 */
.L_x_37831:
        /* <DEDUP_REMOVED lines=16> */
.L_x_37837:
[----:B------:R-:W-:Y:S05]  /*bc10*/  BSYNC B2 ;  /* 0x0000000000027941 */ /* 0x000fea0003800000 */
.L_x_37836:
        /* <DEDUP_REMOVED lines=44> */
.L_x_37835:
[----:B------:R-:W-:Y:S05]  /*bee0*/  BSYNC B1 ;  /* 0x0000000000017941 */ /* 0x000fea0003800000 */
.L_x_37834:
        /* <DEDUP_REMOVED lines=8> */
.L_x_37830:
        /* <DEDUP_REMOVED lines=12> */
.L_x_37839:
[----:B------:R-:W-:Y:S02]  /*c030*/  IMAD.MOV.U32 R7, RZ, RZ, R10 ;  /* 0x000000ffff077224 */ /* 0x000fe400078e000a */
.L_x_37840:
[----:B------:R-:W-:Y:S05]  /*c040*/  BSYNC B1 ;  /* 0x0000000000017941 */ /* 0x000fea0003800000 */
.L_x_37838:
        /* <DEDUP_REMOVED lines=16> */
.L_x_37844:
[----:B------:R-:W-:Y:S05]  /*c150*/  BSYNC B2 ;  /* 0x0000000000027941 */ /* 0x000fea0003800000 */
.L_x_37843:
        /* <DEDUP_REMOVED lines=44> */
.L_x_37842:
[----:B------:R-:W-:Y:S05]  /*c420*/  BSYNC B1 ;  /* 0x0000000000017941 */ /* 0x000fea0003800000 */
.L_x_37841:
        /* <DEDUP_REMOVED lines=11> */
.L_x_37845:
        /* <DEDUP_REMOVED lines=12> */
.L_x_37848:
[----:B------:R-:W-:Y:S02]  /*c5a0*/  IMAD.MOV.U32 R67, RZ, RZ, R10 ;  /* 0x000000ffff437224 */ /* 0x000fe400078e000a */
.L_x_37849:
[----:B------:R-:W-:Y:S05]  /*c5b0*/  BSYNC B1 ;  /* 0x0000000000017941 */ /* 0x000fea0003800000 */
.L_x_37847:
        /* <DEDUP_REMOVED lines=16> */
.L_x_37853:
[----:B------:R-:W-:Y:S05]  /*c6c0*/  BSYNC B2 ;  /* 0x0000000000027941 */ /* 0x000fea0003800000 */
.L_x_37852:
        /* <DEDUP_REMOVED lines=44> */
.L_x_37851:
[----:B------:R-:W-:Y:S05]  /*c990*/  BSYNC B1 ;  /* 0x0000000000017941 */ /* 0x000fea0003800000 */
.L_x_37850:
        /* <DEDUP_REMOVED lines=9> */
.L_x_37846:
        /* <DEDUP_REMOVED lines=27> */
.L_x_37854:
[----:B------:R-:W-:Y:S02]  /*cbe0*/  IADD3 R82, R82, 0x100, RZ ;  /* 0x0000010052527810 */ /* 0x000fe40007ffe0ff */
.L_x_37789:
[----:B------:R-:W-:Y:S05]  /*cbf0*/  BSYNC B0 ;  /* 0x0000000000007941 */ /* 0x000fea0003800000 */
.L_x_37788:
        /* <DEDUP_REMOVED lines=29> */
.L_x_37858:
[----:B------:R-:W-:Y:S02]  /*cdd0*/  IMAD.MOV.U32 R60, RZ, RZ, R10 ;  /* 0x000000ffff3c7224 */ /* 0x000fe400078e000a */
.L_x_37859:
[----:B------:R-:W-:Y:S05]  /*cde0*/  BSYNC B1 ;  /* 0x0000000000017941 */ /* 0x000fea0003800000 */
.L_x_37857:
        /* <DEDUP_REMOVED lines=16> */
.L_x_37863:
[----:B------:R-:W-:Y:S05]  /*cef0*/  BSYNC B2 ;  /* 0x0000000000027941 */ /* 0x000fea0003800000 */
.L_x_37862:
        /* <DEDUP_REMOVED lines=44> */
.L_x_37861:
[----:B------:R-:W-:Y:S05]  /*d1c0*/  BSYNC B1 ;  /* 0x0000000000017941 */ /* 0x000fea0003800000 */
.L_x_37860:
        /* <DEDUP_REMOVED lines=14> */
.L_x_37864:
        /* <DEDUP_REMOVED lines=12> */
.L_x_37867:
[----:B------:R-:W-:Y:S02]  /*d370*/  IMAD.MOV.U32 R7, RZ, RZ, R10 ;  /* 0x000000ffff077224 */ /* 0x000fe400078e000a */
.L_x_37868:
[----:B------:R-:W-:Y:S05]  /*d380*/  BSYNC B1 ;  /* 0x0000000000017941 */ /* 0x000fea0003800000 */
.L_x_37866:
        /* <DEDUP_REMOVED lines=16> */
.L_x_37872:
[----:B------:R-:W-:Y:S05]  /*d490*/  BSYNC B2 ;  /* 0x0000000000027941 */ /* 0x000fea0003800000 */
.L_x_37871:
        /* <DEDUP_REMOVED lines=44> */
.L_x_37870:
[----:B------:R-:W-:Y:S05]  /*d760*/  BSYNC B1 ;  /* 0x0000000000017941 */ /* 0x000fea0003800000 */
.L_x_37869:
        /* <DEDUP_REMOVED lines=8> */
.L_x_37865:
        /* <DEDUP_REMOVED lines=12> */
.L_x_37874:
[----:B------:R-:W-:Y:S02]  /*d8b0*/  IMAD.MOV.U32 R7, RZ, RZ, R10 ;  /* 0x000000ffff077224 */ /* 0x000fe400078e000a */
.L_x_37875:
[----:B------:R-:W-:Y:S05]  /*d8c0*/  BSYNC B1 ;  /* 0x0000000000017941 */ /* 0x000fea0003800000 */
.L_x_37873:
        /* <DEDUP_REMOVED lines=16> */
.L_x_37879:
[----:B------:R-:W-:Y:S05]  /*d9d0*/  BSYNC B2 ;  /* 0x0000000000027941 */ /* 0x000fea0003800000 */
.L_x_37878:
        /* <DEDUP_REMOVED lines=44> */
.L_x_37877:
[----:B------:R-:W-:Y:S05]  /*dca0*/  BSYNC B1 ;  /* 0x0000000000017941 */ /* 0x000fea0003800000 */
.L_x_37876:
        /* <DEDUP_REMOVED lines=11> */
.L_x_37880:
        /* <DEDUP_REMOVED lines=12> */
.L_x_37883:
[----:B------:R-:W-:Y:S02]  /*de20*/  IMAD.MOV.U32 R7, RZ, RZ, R10 ;  /* 0x000000ffff077224 */ /* 0x000fe400078e000a */
.L_x_37884:
[----:B------:R-:W-:Y:S05]  /*de30*/  BSYNC B1 ;  /* 0x0000000000017941 */ /* 0x000fea0003800000 */
.L_x_37882:
        /* <DEDUP_REMOVED lines=16> */
.L_x_37888:
[----:B------:R-:W-:Y:S05]  /*df40*/  BSYNC B2 ;  /* 0x0000000000027941 */ /* 0x000fea0003800000 */
.L_x_37887:
        /* <DEDUP_REMOVED lines=44> */
.L_x_37886:
[----:B------:R-:W-:Y:S05]  /*e210*/  BSYNC B1 ;  /* 0x0000000000017941 */ /* 0x000fea0003800000 */
.L_x_37885:
        /* <DEDUP_REMOVED lines=8> */
.L_x_37881:
        /* <DEDUP_REMOVED lines=12> */
.L_x_37890:
[----:B------:R-:W-:Y:S02]  /*e360*/  IMAD.MOV.U32 R7, RZ, RZ, R10 ;  /* 0x000000ffff077224 */ /* 0x000fe400078e000a */
.L_x_37891:
[----:B------:R-:W-:Y:S05]  /*e370*/  BSYNC B1 ;  /* 0x0000000000017941 */ /* 0x000fea0003800000 */
.L_x_37889:
        /* <DEDUP_REMOVED lines=16> */
.L_x_37895:
[----:B------:R-:W-:Y:S05]  /*e480*/  BSYNC B2 ;  /* 0x0000000000027941 */ /* 0x000fea0003800000 */
.L_x_37894:
        /* <DEDUP_REMOVED lines=44> */
.L_x_37893:
[----:B------:R-:W-:Y:S05]  /*e750*/  BSYNC B1 ;  /* 0x0000000000017941 */ /* 0x000fea0003800000 */
.L_x_37892:
        /* <DEDUP_REMOVED lines=11> */
.L_x_37896:
        /* <DEDUP_REMOVED lines=12> */
.L_x_37899:
[----:B------:R-:W-:Y:S02]  /*e8d0*/  IMAD.MOV.U32 R7, RZ, RZ, R10 ;  /* 0x000000ffff077224 */ /* 0x000fe400078e000a */
.L_x_37900:
[----:B------:R-:W-:Y:S05]  /*e8e0*/  BSYNC B1 ;  /* 0x0000000000017941 */ /* 0x000fea0003800000 */
.L_x_37898:
        /* <DEDUP_REMOVED lines=16> */
.L_x_37904:
[----:B------:R-:W-:Y:S05]  /*e9f0*/  BSYNC B2 ;  /* 0x0000000000027941 */ /* 0x000fea0003800000 */
.L_x_37903:
        /* <DEDUP_REMOVED lines=44> */
.L_x_37902:
[----:B------:R-:W-:Y:S05]  /*ecc0*/  BSYNC B1 ;  /* 0x0000000000017941 */ /* 0x000fea0003800000 */
.L_x_37901:
        /* <DEDUP_REMOVED lines=8> */
.L_x_37897:
        /* <DEDUP_REMOVED lines=12> */
.L_x_37906:
[----:B------:R-:W-:Y:S02]  /*ee10*/  IMAD.MOV.U32 R7, RZ, RZ, R10 ;  /* 0x000000ffff077224 */ /* 0x000fe400078e000a */
.L_x_37907:
[----:B------:R-:W-:Y:S05]  /*ee20*/  BSYNC B1 ;  /* 0x0000000000017941 */ /* 0x000fea0003800000 */
.L_x_37905:
        /* <DEDUP_REMOVED lines=16> */
.L_x_37911:
[----:B------:R-:W-:Y:S05]  /*ef30*/  BSYNC B2 ;  /* 0x0000000000027941 */ /* 0x000fea0003800000 */
.L_x_37910:
        /* <DEDUP_REMOVED lines=44> */
.L_x_37909:
[----:B------:R-:W-:Y:S05]  /*f200*/  BSYNC B1 ;  /* 0x0000000000017941 */ /* 0x000fea0003800000 */
.L_x_37908:
        /* <DEDUP_REMOVED lines=11> */
.L_x_37912:
        /* <DEDUP_REMOVED lines=12> */
.L_x_37915:
[----:B------:R-:W-:Y:S02]  /*f380*/  IMAD.MOV.U32 R67, RZ, RZ, R10 ;  /* 0x000000ffff437224 */ /* 0x000fe400078e000a */
.L_x_37916:
[----:B------:R-:W-:Y:S05]  /*f390*/  BSYNC B1 ;  /* 0x0000000000017941 */ /* 0x000fea0003800000 */
.L_x_37914:
        /* <DEDUP_REMOVED lines=16> */
.L_x_37920:
[----:B------:R-:W-:Y:S05]  /*f4a0*/  BSYNC B2 ;  /* 0x0000000000027941 */ /* 0x000fea0003800000 */
.L_x_37919:
        /* <DEDUP_REMOVED lines=44> */
.L_x_37918:
[----:B------:R-:W-:Y:S05]  /*f770*/  BSYNC B1 ;  /* 0x0000000000017941 */ /* 0x000fea0003800000 */
.L_x_37917:
        /* <DEDUP_REMOVED lines=9> */
.L_x_37913:
        /* <DEDUP_REMOVED lines=27> */
.L_x_37921:
[----:B------:R-:W-:Y:S02]  /*f9c0*/  IADD3 R82, R82, 0x100, RZ ;  /* 0x0000010052527810 */ /* 0x000fe40007ffe0ff */
.L_x_37856:
[----:B------:R-:W-:Y:S05]  /*f9d0*/  BSYNC B0 ;  /* 0x0000000000007941 */ /* 0x000fea0003800000 */
.L_x_37855:
        /* <DEDUP_REMOVED lines=29> */
.L_x_37925:
[----:B------:R-:W-:Y:S02]  /*fbb0*/  IMAD.MOV.U32 R60, RZ, RZ, R10 ;  /* 0x000000ffff3c7224 */ /* 0x000fe400078e000a */
.L_x_37926:
[----:B------:R-:W-:Y:S05]  /*fbc0*/  BSYNC B1 ;  /* 0x0000000000017941 */ /* 0x000fea0003800000 */
.L_x_37924:
        /* <DEDUP_REMOVED lines=16> */
.L_x_37930:
[----:B------:R-:W-:Y:S05]  /*fcd0*/  BSYNC B2 ;  /* 0x0000000000027941 */ /* 0x000fea0003800000 */
.L_x_37929:
        /* <DEDUP_REMOVED lines=44> */
.L_x_37928:
[----:B------:R-:W-:Y:S05]  /*ffa0*/  BSYNC B1 ;  /* 0x0000000000017941 */ /* 0x000fea0003800000 */
.L_x_37927:
        /* <DEDUP_REMOVED lines=14> */
.L_x_37931:
        /* <DEDUP_REMOVED lines=12> */
.L_x_37934:
[----:B------:R-:W-:Y:S02]  /*10150*/  IMAD.MOV.U32 R7, RZ, RZ, R10 ;  /* 0x000000ffff077224 */ /* 0x000fe400078e000a */
.L_x_37935:
[----:B------:R-:W-:Y:S05]  /*10160*/  BSYNC B1 ;  /* 0x0000000000017941 */ /* 0x000fea0003800000 */
.L_x_37933:
        /* <DEDUP_REMOVED lines=16> */
.L_x_37939:
[----:B------:R-:W-:Y:S05]  /*10270*/  BSYNC B2 ;  /* 0x0000000000027941 */ /* 0x000fea0003800000 */
.L_x_37938:
        /* <DEDUP_REMOVED lines=44> */
.L_x_37937:
[----:B------:R-:W-:Y:S05]  /*10540*/  BSYNC B1 ;  /* 0x0000000000017941 */ /* 0x000fea0003800000 */
.L_x_37936:
        /* <DEDUP_REMOVED lines=8> */
.L_x_37932:
        /* <DEDUP_REMOVED lines=12> */
.L_x_37941:
[----:B------:R-:W-:Y:S02]  /*10690*/  IMAD.MOV.U32 R7, RZ, RZ, R10 ;  /* 0x000000ffff077224 */ /* 0x000fe400078e000a */
.L_x_37942:
[----:B------:R-:W-:Y:S05]  /*106a0*/  BSYNC B1 ;  /* 0x0000000000017941 */ /* 0x000fea0003800000 */
.L_x_37940:
        /* <DEDUP_REMOVED lines=16> */
.L_x_37946:
[----:B------:R-:W-:Y:S05]  /*107b0*/  BSYNC B2 ;  /* 0x0000000000027941 */ /* 0x000fea0003800000 */
.L_x_37945:
        /* <DEDUP_REMOVED lines=44> */
.L_x_37944:
[----:B------:R-:W-:Y:S05]  /*10a80*/  BSYNC B1 ;  /* 0x0000000000017941 */ /* 0x000fea0003800000 */
.L_x_37943:
        /* <DEDUP_REMOVED lines=11> */
.L_x_37947:
        /* <DEDUP_REMOVED lines=12> */
.L_x_37950:
[----:B------:R-:W-:Y:S02]  /*10c00*/  IMAD.MOV.U32 R7, RZ, RZ, R10 ;  /* 0x000000ffff077224 */ /* 0x000fe400078e000a */
.L_x_37951:
[----:B------:R-:W-:Y:S05]  /*10c10*/  BSYNC B1 ;  /* 0x0000000000017941 */ /* 0x000fea0003800000 */
.L_x_37949:
        /* <DEDUP_REMOVED lines=16> */
.L_x_37955:
[----:B------:R-:W-:Y:S05]  /*10d20*/  BSYNC B2 ;  /* 0x0000000000027941 */ /* 0x000fea0003800000 */
.L_x_37954:
        /* <DEDUP_REMOVED lines=44> */
.L_x_37953:
[----:B------:R-:W-:Y:S05]  /*10ff0*/  BSYNC B1 ;  /* 0x0000000000017941 */ /* 0x000fea0003800000 */
.L_x_37952:
        /* <DEDUP_REMOVED lines=8> */
.L_x_37948:
        /* <DEDUP_REMOVED lines=12> */
.L_x_37957:
[----:B------:R-:W-:Y:S02]  /*11140*/  IMAD.MOV.U32 R7, RZ, RZ, R10 ;  /* 0x000000ffff077224 */ /* 0x000fe400078e000a */
.L_x_37958:
[----:B------:R-:W-:Y:S05]  /*11150*/  BSYNC B1 ;  /* 0x0000000000017941 */ /* 0x000fea0003800000 */
.L_x_37956:
        /* <DEDUP_REMOVED lines=16> */
.L_x_37962:
[----:B------:R-:W-:Y:S05]  /*11260*/  BSYNC B2 ;  /* 0x0000000000027941 */ /* 0x000fea0003800000 */
.L_x_37961:
        /* <DEDUP_REMOVED lines=44> */
.L_x_37960:
[----:B------:R-:W-:Y:S05]  /*11530*/  BSYNC B1 ;  /* 0x0000000000017941 */ /* 0x000fea0003800000 */
.L_x_37959:
        /* <DEDUP_REMOVED lines=11> */
.L_x_37963:
        /* <DEDUP_REMOVED lines=12> */
.L_x_37966:
[----:B------:R-:W-:Y:S02]  /*116b0*/  IMAD.MOV.U32 R7, RZ, RZ, R10 ;  /* 0x000000ffff077224 */ /* 0x000fe400078e000a */
.L_x_37967:
[----:B------:R-:W-:Y:S05]  /*116c0*/  BSYNC B1 ;  /* 0x0000000000017941 */ /* 0x000fea0003800000 */
.L_x_37965:
        /* <DEDUP_REMOVED lines=16> */
.L_x_37971:
[----:B------:R-:W-:Y:S05]  /*117d0*/  BSYNC B2 ;  /* 0x0000000000027941 */ /* 0x000fea0003800000 */
.L_x_37970:
        /* <DEDUP_REMOVED lines=44> */
.L_x_37969:
[----:B------:R-:W-:Y:S05]  /*11aa0*/  BSYNC B1 ;  /* 0x0000000000017941 */ /* 0x000fea0003800000 */
.L_x_37968:
        /* <DEDUP_REMOVED lines=8> */
.L_x_37964:
        /* <DEDUP_REMOVED lines=12> */
.L_x_37973:
[----:B------:R-:W-:Y:S02]  /*11bf0*/  IMAD.MOV.U32 R7, RZ, RZ, R10 ;  /* 0x000000ffff077224 */ /* 0x000fe400078e000a */
.L_x_37974:
[----:B------:R-:W-:Y:S05]  /*11c00*/  BSYNC B1 ;  /* 0x0000000000017941 */ /* 0x000fea0003800000 */
.L_x_37972:
        /* <DEDUP_REMOVED lines=16> */
.L_x_37978:
[----:B------:R-:W-:Y:S05]  /*11d10*/  BSYNC B2 ;  /* 0x0000000000027941 */ /* 0x000fea0003800000 */
.L_x_37977:
        /* <DEDUP_REMOVED lines=44> */
.L_x_37976:
[----:B------:R-:W-:Y:S05]  /*11fe0*/  BSYNC B1 ;  /* 0x0000000000017941 */ /* 0x000fea0003800000 */
.L_x_37975:
        /* <DEDUP_REMOVED lines=11> */
.L_x_37979:
        /* <DEDUP_REMOVED lines=12> */
.L_x_37982:
[----:B------:R-:W-:Y:S02]  /*12160*/  IMAD.MOV.U32 R67, RZ, RZ, R10 ;  /* 0x000000ffff437224 */ /* 0x000fe400078e000a */
.L_x_37983:
[----:B------:R-:W-:Y:S05]  /*12170*/  BSYNC B1 ;  /* 0x0000000000017941 */ /* 0x000fea0003800000 */
.L_x_37981:
        /* <DEDUP_REMOVED lines=16> */
.L_x_37987:
[----:B------:R-:W-:Y:S05]  /*12280*/  BSYNC B2 ;  /* 0x0000000000027941 */ /* 0x000fea0003800000 */
.L_x_37986:
        /* <DEDUP_REMOVED lines=44> */
.L_x_37985:
[----:B------:R-:W-:Y:S05]  /*12550*/  BSYNC B1 ;  /* 0x0000000000017941 */ /* 0x000fea0003800000 */
.L_x_37984:
        /* <DEDUP_REMOVED lines=9> */
.L_x_37980:
        /* <DEDUP_REMOVED lines=27> */
.L_x_37988:
[----:B------:R-:W-:Y:S02]  /*127a0*/  IADD3 R82, R82, 0x100, RZ ;  /* 0x0000010052527810 */ /* 0x000fe40007ffe0ff */
.L_x_37923:
[----:B------:R-:W-:Y:S05]  /*127b0*/  BSYNC B0 ;  /* 0x0000000000007941 */ /* 0x000fea0003800000 */
.L_x_37922:
        /* <DEDUP_REMOVED lines=29> */
.L_x_37992:
[----:B------:R-:W-:Y:S02]  /*12990*/  IMAD.MOV.U32 R60, RZ, RZ, R10 ;  /* 0x000000ffff3c7224 */ /* 0x000fe400078e000a */
.L_x_37993:
[----:B------:R-:W-:Y:S05]  /*129a0*/  BSYNC B1 ;  /* 0x0000000000017941 */ /* 0x000fea0003800000 */
.L_x_37991:
        /* <DEDUP_REMOVED lines=16> */
.L_x_37997:
[----:B------:R-:W-:Y:S05]  /*12ab0*/  BSYNC B2 ;  /* 0x0000000000027941 */ /* 0x000fea0003800000 */
.L_x_37996:
        /* <DEDUP_REMOVED lines=44> */
.L_x_37995:
[----:B------:R-:W-:Y:S05]  /*12d80*/  BSYNC B1 ;  /* 0x0000000000017941 */ /* 0x000fea0003800000 */
.L_x_37994:
        /* <DEDUP_REMOVED lines=14> */
.L_x_37998:
        /* <DEDUP_REMOVED lines=12> */
.L_x_38001:
[----:B------:R-:W-:Y:S02]  /*12f30*/  IMAD.MOV.U32 R7, RZ, RZ, R10 ;  /* 0x000000ffff077224 */ /* 0x000fe400078e000a */
.L_x_38002:
[----:B------:R-:W-:Y:S05]  /*12f40*/  BSYNC B1 ;  /* 0x0000000000017941 */ /* 0x000fea0003800000 */
.L_x_38000:
        /* <DEDUP_REMOVED lines=16> */
.L_x_38006:
[----:B------:R-:W-:Y:S05]  /*13050*/  BSYNC B2 ;  /* 0x0000000000027941 */ /* 0x000fea0003800000 */
.L_x_38005:
        /* <DEDUP_REMOVED lines=44> */
.L_x_38004:
[----:B------:R-:W-:Y:S05]  /*13320*/  BSYNC B1 ;  /* 0x0000000000017941 */ /* 0x000fea0003800000 */
.L_x_38003:
        /* <DEDUP_REMOVED lines=8> */
.L_x_37999:
        /* <DEDUP_REMOVED lines=12> */
.L_x_38008:
[----:B------:R-:W-:Y:S02]  /*13470*/  IMAD.MOV.U32 R7, RZ, RZ, R10 ;  /* 0x000000ffff077224 */ /* 0x000fe400078e000a */
.L_x_38009:
[----:B------:R-:W-:Y:S05]  /*13480*/  BSYNC B1 ;  /* 0x0000000000017941 */ /* 0x000fea0003800000 */
.L_x_38007:
        /* <DEDUP_REMOVED lines=16> */
.L_x_38013:
[----:B------:R-:W-:Y:S05]  /*13590*/  BSYNC B2 ;  /* 0x0000000000027941 */ /* 0x000fea0003800000 */
.L_x_38012:
        /* <DEDUP_REMOVED lines=44> */
.L_x_38011:
[----:B------:R-:W-:Y:S05]  /*13860*/  BSYNC B1 ;  /* 0x0000000000017941 */ /* 0x000fea0003800000 */
.L_x_38010:
        /* <DEDUP_REMOVED lines=11> */
.L_x_38014:
        /* <DEDUP_REMOVED lines=12> */
.L_x_38017:
[----:B------:R-:W-:Y:S02]  /*139e0*/  IMAD.MOV.U32 R7, RZ, RZ, R10 ;  /* 0x000000ffff077224 */ /* 0x000fe400078e000a */
.L_x_38018:
[----:B------:R-:W-:Y:S05]  /*139f0*/  BSYNC B1 ;  /* 0x0000000000017941 */ /* 0x000fea0003800000 */
.L_x_38016:
        /* <DEDUP_REMOVED lines=16> */
.L_x_38022:
[----:B------:R-:W-:Y:S05]  /*13b00*/  BSYNC B2 ;  /* 0x0000000000027941 */ /* 0x000fea0003800000 */
.L_x_38021:
        /* <DEDUP_REMOVED lines=44> */
.L_x_38020:
[----:B------:R-:W-:Y:S05]  /*13dd0*/  BSYNC B1 ;  /* 0x0000000000017941 */ /* 0x000fea0003800000 */
.L_x_38019:
        /* <DEDUP_REMOVED lines=8> */
.L_x_38015:
        /* <DEDUP_REMOVED lines=12> */
.L_x_38024:
[----:B------:R-:W-:Y:S02]  /*13f20*/  IMAD.MOV.U32 R7, RZ, RZ, R10 ;  /* 0x000000ffff077224 */ /* 0x000fe400078e000a */
.L_x_38025:
[----:B------:R-:W-:Y:S05]  /*13f30*/  BSYNC B1 ;  /* 0x0000000000017941 */ /* 0x000fea0003800000 */
.L_x_38023:
        /* <DEDUP_REMOVED lines=16> */
.L_x_38029:
[----:B------:R-:W-:Y:S05]  /*14040*/  BSYNC B2 ;  /* 0x0000000000027941 */ /* 0x000fea0003800000 */
.L_x_38028:
        /* <DEDUP_REMOVED lines=44> */
.L_x_38027:
[----:B------:R-:W-:Y:S05]  /*14310*/  BSYNC B1 ;  /* 0x0000000000017941 */ /* 0x000fea0003800000 */
.L_x_38026:
        /* <DEDUP_REMOVED lines=11> */
.L_x_38030:
        /* <DEDUP_REMOVED lines=12> */
.L_x_38033:
[----:B------:R-:W-:Y:S02]  /*14490*/  IMAD.MOV.U32 R7, RZ, RZ, R10 ;  /* 0x000000ffff077224 */ /* 0x000fe400078e000a */
.L_x_38034:
[----:B------:R-:W-:Y:S05]  /*144a0*/  BSYNC B1 ;  /* 0x0000000000017941 */ /* 0x000fea0003800000 */
.L_x_38032:
        /* <DEDUP_REMOVED lines=16> */
.L_x_38038:
[----:B------:R-:W-:Y:S05]  /*145b0*/  BSYNC B2 ;  /* 0x0000000000027941 */ /* 0x000fea0003800000 */
.L_x_38037:
        /* <DEDUP_REMOVED lines=44> */
.L_x_38036:
[----:B------:R-:W-:Y:S05]  /*14880*/  BSYNC B1 ;  /* 0x0000000000017941 */ /* 0x000fea0003800000 */
.L_x_38035:
        /* <DEDUP_REMOVED lines=8> */
.L_x_38031:
        /* <DEDUP_REMOVED lines=12> */
.L_x_38040:
[----:B------:R-:W-:Y:S02]  /*149d0*/  IMAD.MOV.U32 R7, RZ, RZ, R10 ;  /* 0x000000ffff077224 */ /* 0x000fe400078e000a */
.L_x_38041:
[----:B------:R-:W-:Y:S05]  /*149e0*/  BSYNC B1 ;  /* 0x0000000000017941 */ /* 0x000fea0003800000 */
.L_x_38039:
        /* <DEDUP_REMOVED lines=16> */
.L_x_38045:
[----:B------:R-:W-:Y:S05]  /*14af0*/  BSYNC B2 ;  /* 0x0000000000027941 */ /* 0x000fea0003800000 */
.L_x_38044:
        /* <DEDUP_REMOVED lines=44> */
.L_x_38043:
[----:B------:R-:W-:Y:S05]  /*14dc0*/  BSYNC B1 ;  /* 0x0000000000017941 */ /* 0x000fea0003800000 */
.L_x_38042:
        /* <DEDUP_REMOVED lines=11> */
.L_x_38046:
        /* <DEDUP_REMOVED lines=12> */
.L_x_38049:
[----:B------:R-:W-:Y:S02]  /*14f40*/  IMAD.MOV.U32 R67, RZ, RZ, R10 ;  /* 0x000000ffff437224 */ /* 0x000fe400078e000a */
.L_x_38050:
[----:B------:R-:W-:Y:S05]  /*14f50*/  BSYNC B1 ;  /* 0x0000000000017941 */ /* 0x000fea0003800000 */
.L_x_38048:
        /* <DEDUP_REMOVED lines=16> */
.L_x_38054:
[----:B------:R-:W-:Y:S05]  /*15060*/  BSYNC B2 ;  /* 0x0000000000027941 */ /* 0x000fea0003800000 */
.L_x_38053:
        /* <DEDUP_REMOVED lines=44> */
.L_x_38052:
[----:B------:R-:W-:Y:S05]  /*15330*/  BSYNC B1 ;  /* 0x0000000000017941 */ /* 0x000fea0003800000 */
.L_x_38051:
        /* <DEDUP_REMOVED lines=9> */
.L_x_38047:
[----:B------:R-:W-:Y:S01]  /*153d0*/  SEL R87, RZ, 0x1000000, P5 ;  /* 0x01000000ff577807 */ /* 0x000fe20002800000 */
[C---:B------:R-:W-:Y:S01]  /*153e0*/  IMAD.SHL.U32 R83, R82.reuse, 0x4, RZ ;  /* 0x0000000452537824 */ /* 0x040fe200078e00ff */
[----:B------:R-:W-:Y:S02]  /*153f0*/  SEL R62, RZ, 0x10000, P4 ;  /* 0x00010000ff3e7807 */ /* 0x000fe40002000000 */
[----:B------:R-:W-:Y:S02]  /*15400*/  SEL R63, RZ, 0x100, P3 ;  /* 0x00000100ff3f7807 */ /* 0x000fe40001800000 */
[----:B------:R-:W-:Y:S02]  /*15410*/  LEA R60, P0, R82, c[0x0][0x188], 0x4 ;  /* 0x00006200523c7a11 */ /* 0x000fe400078020ff */
[----:B------:R-:W-:Y:S02]  /*15420*/  ISETP.NE.AND P1, PT, R61, RZ, PT ;  /* 0x000000ff3d00720c */ /* 0x000fe40003f25270 */
[----:B------:R-:W-:-:S02]  /*15430*/  SEL R86, RZ, 0x1, P2 ;  /* 0x00000001ff567807 */ /* 0x000fc40001000000 */
[----:B------:R-:W-:Y:S02]  /*15440*/  LEA.HI.X R61, R82, c[0x0][0x18c], RZ, 0x4, P0 ;  /* 0x00006300523d7a11 */ /* 0x000fe400000f24ff */
[----:B------:R-:W-:Y:S02]  /*15450*/  IADD3 R87, R63, R87, R62 ;  /* 0x000000573f577210 */ /* 0x000fe40007ffe03e */
[----:B------:R-:W-:Y:S01]  /*15460*/  SHF.R.U32.HI R82, RZ, 0x1e, R82 ;  /* 0x0000001eff527819 */ /* 0x000fe20000011652 */
        /* <DEDUP_REMOVED lines=12> */
[----:B------:R-:W-:-:S04]  /*15530*/  LOP3.LUT R63, R65, 0xff, RZ, 0xc0, !PT ;  /* 0x000000ff413f7812 */ /* 0x000fc800078ec0ff */
[----:B------:R-:W-:Y:S02]  /*15540*/  LEA R62, R63, R62, 0x8 ;  /* 0x0000003e3f3e7211 */ /* 0x000fe400078e40ff */
[----:B------:R-:W-:-:S05]  /*15550*/  LOP3.LUT R63, R64, 0xff, RZ, 0xc0, !PT ;  /* 0x000000ff403f7812 */ /* 0x000fca00078ec0ff */
[----:B------:R-:W-:-:S05]  /*15560*/  IMAD.IADD R63, R62, 0x1, R63 ;  /* 0x000000013e3f7824 */ /* 0x000fca00078e023f */
[----:B------:R0:W-:Y:S02]  /*15570*/  STG.E [R60.64], R63 ;  /* 0x0000003f3c007986 */ /* 0x0001e4000c101906 */
.L_x_37990:
[----:B------:R-:W-:Y:S05]  /*15580*/  BSYNC B0 ;  /* 0x0000000000007941 */ /* 0x000fea0003800000 */
.L_x_37989:
[----:B0-----:R-:W-:Y:S01]  /*15590*/  FADD.FTZ R60, RZ, R32 ;  /* 0x00000020ff3c7221 */ /* 0x001fe20000010000 */
[----:B------:R-:W-:Y:S02]  /*155a0*/  LOP3.LUT P0, RZ, R22, 0xff, RZ, 0xc0, !PT ;  /* 0x000000ff16ff7812 */ /* 0x000fe4000780c0ff */
[----:B------:R-:W-:Y:S01]  /*155b0*/  SHF.R.U32.HI R82, RZ, 0x5, R19 ;  /* 0x00000005ff527819 */ /* 0x000fe20000011613 */
[----:B------:R-:W-:Y:S01]  /*155c0*/  FADD.FTZ R61, R33, R60 ;  /* 0x0000003c213d7221 */ /* 0x000fe20000010000 */
[----:B------:R-:W-:Y:S02]  /*155d0*/  ISETP.NE.AND P1, PT, R23, RZ, PT ;  /* 0x000000ff1700720c */ /* 0x000fe40003f25270 */
[----:B------:R-:W-:Y:S01]  /*155e0*/  LOP3.LUT R82, R82, 0x7fffff8, RZ, 0xc0, !PT ;  /* 0x07fffff852527812 */ /* 0x000fe200078ec0ff */
[----:B------:R-:W-:Y:S01]  /*155f0*/  FADD.FTZ R60, R34, R61 ;  /* 0x0000003d223c7221 */ /* 0x000fe20000010000 */
[C---:B------:R-:W-:Y:S02]  /*15600*/  ISETP.GT.U32.AND P2, PT, R15.reuse, 0x3ff, PT ;  /* 0x000003ff0f00780c */ /* 0x040fe40003f44070 */
[----:B------:R-:W-:Y:S01]  /*15610*/  ISETP.GT.U32.AND P3, PT, R15, 0x4ff, PT ;  /* 0x000004ff0f00780c */ /* 0x000fe20003f64070 */
[----:B------:R-:W-:Y:S01]  /*15620*/  FADD.FTZ R60, R35, R60 ;  /* 0x0000003c233c7221 */ /* 0x000fe20000010000 */
[----:B------:R-:W-:-:S02]  /*15630*/  ISETP.GT.U32.AND P4, PT, R15, 0x5ff, PT ;  /* 0x000005ff0f00780c */ /* 0x000fc40003f84070 */
[----:B------:R-:W-:Y:S02]  /*15640*/  @!P0 IADD3 R82, R82, 0x8, RZ ;  /* 0x0000000852528810 */ /* 0x000fe40007ffe0ff */
[----:B------:R-:W-:Y:S02]  /*15650*/  FSEL R60, R60, RZ, P1 ;  /* 0x000000ff3c3c7208 */ /* 0x000fe40000800000 */
[C---:B------:R-:W-:Y:S02]  /*15660*/  ISETP.GT.U32.AND P0, PT, R15.reuse, 0x1ff, PT ;  /* 0x000001ff0f00780c */ /* 0x040fe40003f04070 */
[C---:B------:R-:W-:Y:S01]  /*15670*/  ISETP.GT.U32.AND P1, PT, R15.reuse, 0x2ff, PT ;  /* 0x000002ff0f00780c */ /* 0x040fe20003f24070 */
        /* <DEDUP_REMOVED lines=27> */
.L_x_38073:
[----:B01----:R-:W-:Y:S01]  /*15830*/  FADD.FTZ R60, R60, R61 ;  /* 0x0000003d3c3c7221 */ /* 0x003fe20000010000 */
[----:B------:R-:W-:Y:S05]  /*15840*/  BRA.DIV ~URZ, `(.L_x_38056) ;  /* 0x000013927f007947 */ /* 0x000fea000b800000 */
[----:B------:R-:W0:Y:S01]  /*15850*/  SHFL.BFLY PT, R61, R60, 0x2, 0x1f ;  /* 0x0c401f003c3d7f89 */ /* 0x000e2200000e0000 */
[----:B------:R-:W-:Y:S01]  /*15860*/  ISETP.NE.AND P6, PT, R23, RZ, PT ;  /* 0x000000ff1700720c */ /* 0x000fe20003fc5270 */
        /* <DEDUP_REMOVED lines=14> */
[----:B------:R-:W-:Y:S02]  /*15950*/  FADD.FTZ R63, R37, -R60 ;  /* 0x8000003c253f7221 */ /* 0x000fe40000010000 */
[----:B------:R-:W-:-:S04]  /*15960*/  FFMA.FTZ R83, R86, R86, R83 ;  /* 0x0000005656537223 */ /* 0x000fc80000010053 */
        /* <DEDUP_REMOVED lines=58> */
.L_x_38074:
        /* <DEDUP_REMOVED lines=9> */
[----:B------:R-:W2:Y:S01]  /*15da0*/  LDL R86, [R1+0x8] ;  /* 0x0000080001567983 */ /* 0x000ea20000100800 */
[----:B0-----:R-:W-:Y:S01]  /*15db0*/  CS2R R60, SRZ ;  /* 0x00000000003c7805 */ /* 0x001fe2000001ff00 */
[----:B------:R-:W-:Y:S02]  /*15dc0*/  @!P0 IMAD.IADD R83, R82, 0x1, R83 ;  /* 0x0000000152538824 */ /* 0x000fe400078e0253 */
[----:B------:R-:W-:Y:S01]  /*15dd0*/  BAR.SYNC.DEFER_BLOCKING 0x0 ;  /* 0x0000000000007b1d */ /* 0x000fe20000010000 */
[----:B------:R-:W-:Y:S01]  /*15de0*/  IMAD.MOV.U32 R63, RZ, RZ, RZ ;  /* 0x000000ffff3f7224 */ /* 0x000fe200078e00ff */
[----:B------:R-:W-:Y:S02]  /*15df0*/  LOP3.LUT P1, RZ, R62, 0x1f, R19, 0xf8, !PT ;  /* 0x0000001f3eff7812 */ /* 0x000fe4000782f813 */
[----:B------:R-:W-:Y:S02]  /*15e00*/  ISETP.NE.AND P2, PT, R23, RZ, PT ;  /* 0x000000ff1700720c */ /* 0x000fe40003f45270 */
[----:B------:R-:W-:Y:S01]  /*15e10*/  BSSY B0, `(.L_x_38057) ;  /* 0x0000057000007945 */ /* 0x000fe20003800000 */
[----:B------:R-:W0:Y:S04]  /*15e20*/  @!P0 LDS.64 R60, [R83.X8] ;  /* 0x00000000533c8984 */ /* 0x000e280000008a00 */
[----:B0-----:R-:W0:Y:S02]  /*15e30*/  SHFL.DOWN PT, R125, R60, 0x4, 0x1f ;  /* 0x08801f003c7d7f89 */ /* 0x001e2400000e0000 */
[----:B0-----:R-:W-:-:S04]  /*15e40*/  FADD.FTZ R87, -R125, R60 ;  /* 0x0000003c7d577221 */ /* 0x001fc80000010100 */
[----:B------:R-:W-:Y:S02]  /*15e50*/  FMUL.FTZ R87, R87, R87 ;  /* 0x0000005757577220 */ /* 0x000fe40000410000 */
[----:B--2---:R-:W-:Y:S01]  /*15e60*/  @!P0 IMAD.MOV.U32 R63, RZ, RZ, R86 ;  /* 0x000000ffff3f8224 */ /* 0x004fe200078e0056 */
[----:B------:R-:W-:-:S03]  /*15e70*/  ISETP.NE.AND P0, PT, RZ, UR8, PT ;  /* 0x00000008ff007c0c */ /* 0x000fc6000bf05270 */
[----:B------:R-:W0:Y:S01]  /*15e80*/  I2F R83, R63 ;  /* 0x0000003f00537306 */ /* 0x000e220000201400 */
[----:B------:R-:W1:Y:S01]  /*15e90*/  SHFL.DOWN PT, R82, R63, 0x4, 0x1f ;  /* 0x08801f003f527f89 */ /* 0x000e6200000e0000 */
[----:B0-----:R-:W-:-:S06]  /*15ea0*/  FMUL.FTZ R87, R87, R83 ;  /* 0x0000005357577220 */ /* 0x001fcc0000410000 */
[----:B-1----:R-:W0:Y:S01]  /*15eb0*/  I2F R86, R82 ;  /* 0x0000005200567306 */ /* 0x002e220000201400 */
[----:B------:R-:W-:-:S07]  /*15ec0*/  IMAD.IADD R63, R82, 0x1, R63 ;  /* 0x00000001523f7824 */ /* 0x000fce00078e023f */
[----:B------:R-:W1:Y:S01]  /*15ed0*/  I2F R82, R63 ;  /* 0x0000003f00527306 */ /* 0x000e620000201400 */
[-C--:B0-----:R-:W-:Y:S02]  /*15ee0*/  FMUL.FTZ R125, R125, R86.reuse ;  /* 0x000000567d7d7220 */ /* 0x081fe40000410000 */
[----:B------:R-:W-:Y:S02]  /*15ef0*/  FMUL.FTZ R86, R87, R86 ;  /* 0x0000005657567220 */ /* 0x000fe40000410000 */
[----:B------:R-:W-:Y:S01]  /*15f00*/  FFMA.FTZ R125, R83, R60, R125 ;  /* 0x0000003c537d7223 */ /* 0x000fe2000001007d */
[----:B------:R-:W-:Y:S02]  /*15f10*/  SHFL.DOWN PT, R87, R63, 0x2, 0x1f ;  /* 0x08401f003f577f89 */ /* 0x000fe400000e0000 */
[----:B-1----:R-:W0:Y:S02]  /*15f20*/  MUFU.RCP R83, R82 ;  /* 0x0000005200537308 */ /* 0x002e240000001000 */
[----:B------:R-:W1:Y:S01]  /*15f30*/  SHFL.DOWN PT, R60, R61, 0x4, 0x1f ;  /* 0x08801f003d3c7f89 */ /* 0x000e6200000e0000 */
[----:B0-----:R-:W-:-:S02]  /*15f40*/  FMUL.FTZ R125, R83, R125 ;  /* 0x0000007d537d7220 */ /* 0x001fc40000410000 */
[----:B-1----:R-:W-:-:S03]  /*15f50*/  FADD.FTZ R61, R60, R61 ;  /* 0x0000003d3c3d7221 */ /* 0x002fc60000010000 */
[----:B------:R-:W0:Y:S01]  /*15f60*/  SHFL.DOWN PT, R60, R125, 0x2, 0x1f ;  /* 0x08401f007d3c7f89 */ /* 0x000e2200000e0000 */
[----:B------:R-:W-:Y:S02]  /*15f70*/  FFMA.FTZ R86, R83, R86, R61 ;  /* 0x0000005653567223 */ /* 0x000fe4000001003d */
[----:B------:R1:W2:Y:S02]  /*15f80*/  I2F R61, R87 ;  /* 0x00000057003d7306 */ /* 0x0002a40000201400 */
[----:B-1----:R-:W-:Y:S01]  /*15f90*/  IADD3 R87, R63, R87, RZ ;  /* 0x000000573f577210 */ /* 0x002fe20007ffe0ff */
[----:B0-----:R-:W-:Y:S02]  /*15fa0*/  FADD.FTZ R63, R125, -R60 ;  /* 0x8000003c7d3f7221 */ /* 0x001fe40000010000 */
[----:B--2---:R-:W-:-:S03]  /*15fb0*/  FMUL.FTZ R83, R60, R61 ;  /* 0x0000003d3c537220 */ /* 0x004fc60000410000 */
[----:B------:R-:W0:Y:S01]  /*15fc0*/  I2F R60, R87 ;  /* 0x00000057003c7306 */ /* 0x000e220000201400 */
[----:B------:R-:W-:Y:S02]  /*15fd0*/  FMUL.FTZ R63, R63, R63 ;  /* 0x0000003f3f3f7220 */ /* 0x000fe40000410000 */
[C---:B------:R-:W-:Y:S02]  /*15fe0*/  FFMA.FTZ R83, R82.reuse, R125, R83 ;  /* 0x0000007d52537223 */ /* 0x040fe40000010053 */
[----:B------:R-:W-:Y:S02]  /*15ff0*/  FMUL.FTZ R125, R82, R63 ;  /* 0x0000003f527d7220 */ /* 0x000fe40000410000 */
[----:B------:R-:W1:Y:S02]  /*16000*/  SHFL.DOWN PT, R63, R86, 0x2, 0x1f ;  /* 0x08401f00563f7f89 */ /* 0x000e6400000e0000 */
[----:B------:R-:W-:Y:S02]  /*16010*/  FMUL.FTZ R125, R125, R61 ;  /* 0x0000003d7d7d7220 */ /* 0x000fe40000410000 */
[----:B------:R-:W2:Y:S01]  /*16020*/  SHFL.DOWN PT, R61, R87, 0x1, 0x1f ;  /* 0x08201f00573d7f89 */ /* 0x000ea200000e0000 */
[----:B0-----:R-:W0:Y:S01]  /*16030*/  MUFU.RCP R82, R60 ;  /* 0x0000003c00527308 */ /* 0x001e220000001000 */
[----:B-1----:R-:W-:-:S02]  /*16040*/  FADD.FTZ R63, R86, R63 ;  /* 0x0000003f563f7221 */ /* 0x002fc40000010000 */
[C---:B0-----:R-:W-:Y:S02]  /*16050*/  FMUL.FTZ R83, R82.reuse, R83 ;  /* 0x0000005352537220 */ /* 0x041fe40000410000 */
[----:B------:R-:W-:Y:S02]  /*16060*/  FFMA.FTZ R125, R82, R125, R63 ;  /* 0x0000007d527d7223 */ /* 0x000fe4000001003f */
[----:B--2---:R-:W-:Y:S01]  /*16070*/  IMAD.IADD R86, R87, 0x1, R61 ;  /* 0x0000000157567824 */ /* 0x004fe200078e023d */
[----:B------:R-:W0:Y:S01]  /*16080*/  SHFL.DOWN PT, R63, R83, 0x1, 0x1f ;  /* 0x08201f00533f7f89 */ /* 0x000e2200000e0000 */
[----:B------:R-:W-:Y:S03]  /*16090*/  I2F R61, R61 ;  /* 0x0000003d003d7306 */ /* 0x000fe60000201400 */
[----:B------:R-:W1:Y:S05]  /*160a0*/  SHFL.DOWN PT, R82, R125, 0x1, 0x1f ;  /* 0x08201f007d527f89 */ /* 0x000e6a00000e0000 */
[----:B------:R-:W2:Y:S01]  /*160b0*/  I2F R86, R86 ;  /* 0x0000005600567306 */ /* 0x000ea20000201400 */
[----:B0-----:R-:W-:-:S07]  /*160c0*/  FADD.FTZ R87, R83, -R63 ;  /* 0x8000003f53577221 */ /* 0x001fce0000010000 */
[----:B--2---:R-:W0:Y:S01]  /*160d0*/  MUFU.RCP R86, R86 ;  /* 0x0000005600567308 */ /* 0x004e220000001000 */
[----:B------:R-:W-:Y:S02]  /*160e0*/  FMUL.FTZ R63, R63, R61 ;  /* 0x0000003d3f3f7220 */ /* 0x000fe40000410000 */
[----:B------:R-:W-:Y:S02]  /*160f0*/  FMUL.FTZ R87, R87, R87 ;  /* 0x0000005757577220 */ /* 0x000fe40000410000 */
[----:B-1----:R-:W-:Y:S02]  /*16100*/  FADD.FTZ R82, R125, R82 ;  /* 0x000000527d527221 */ /* 0x002fe40000010000 */
[C---:B------:R-:W-:Y:S02]  /*16110*/  FMUL.FTZ R87, R60.reuse, R87 ;  /* 0x000000573c577220 */ /* 0x040fe40000410000 */
[----:B------:R-:W-:Y:S02]  /*16120*/  FFMA.FTZ R63, R60, R83, R63 ;  /* 0x000000533c3f7223 */ /* 0x000fe4000001003f */
[----:B------:R-:W-:-:S02]  /*16130*/  FMUL.FTZ R87, R87, R61 ;  /* 0x0000003d57577220 */ /* 0x000fc40000410000 */
[----:B------:R-:W-:Y:S02]  /*16140*/  IMAD.MOV.U32 R60, RZ, RZ, c[0x0][0x1e0] ;  /* 0x00007800ff3c7624 */ /* 0x000fe400078e00ff */
[C---:B0-----:R-:W-:Y:S02]  /*16150*/  FFMA.FTZ R82, R86.reuse, R87, R82 ;  /* 0x0000005756527223 */ /* 0x041fe40000010052 */
[----:B------:R-:W-:-:S03]  /*16160*/  FMUL.FTZ R63, R86, R63 ;  /* 0x0000003f563f7220 */ /* 0x000fc60000410000 */
[----:B------:R-:W0:Y:S04]  /*16170*/  SHFL.IDX PT, R61, R82, RZ, 0x1f ;  /* 0x00001fff523d7589 */ /* 0x000e2800000e0000 */
[----:B------:R1:W2:Y:S02]  /*16180*/  SHFL.IDX PT, R87, R63, RZ, 0x1f ;  /* 0x00001fff3f577589 */ /* 0x0002a400000e0000 */
[----:B-1----:R-:W-:Y:S02]  /*16190*/  @!P1 IMAD.MOV.U32 R63, RZ, RZ, 0x4 ;  /* 0x00000004ff3f9424 */ /* 0x002fe400078e00ff */
[----:B0-----:R-:W-:Y:S02]  /*161a0*/  FFMA.FTZ R60, R61, R60, c[0x0][0x228] ;  /* 0x00008a003d3c7623 */ /* 0x001fe4000001003c */
[----:B--2---:R-:W-:-:S05]  /*161b0*/  FMUL.FTZ R61, R87, R87 ;  /* 0x00000057573d7220 */ /* 0x004fca0000410000 */
[----:B------:R-:W-:-:S05]  /*161c0*/  FSEL R61, R61, RZ, P0 ;  /* 0x000000ff3d3d7208 */ /* 0x000fca0000000000 */
[----:B------:R-:W-:Y:S02]  /*161d0*/  FADD.FTZ R86, R60, R61 ;  /* 0x0000003d3c567221 */ /* 0x000fe40000010000 */
[----:B------:R-:W-:-:S04]  /*161e0*/  @!P1 IMAD.MOV.U32 R61, RZ, RZ, 0x4 ;  /* 0x00000004ff3d9424 */ /* 0x000fc800078e00ff */
[----:B------:R-:W0:Y:S01]  /*161f0*/  MUFU.RSQ R86, R86 ;  /* 0x0000005600567308 */ /* 0x000e220000001400 */
[----:B------:R-:W-:-:S05]  /*16200*/  @!P1 IMAD.WIDE R60, R14, R61, c[0x0][0x1a0] ;  /* 0x000068000e3c9625 */ /* 0x000fca00078e023d */
[----:B------:R1:W-:Y:S02]  /*16210*/  @!P1 STG.E [R60.64], R87 ;  /* 0x000000573c009986 */ /* 0x0003e4000c101906 */
[----:B-1----:R-:W-:Y:S01]  /*16220*/  @!P1 IMAD.WIDE R60, R14, R63, c[0x0][0x1a8] ;  /* 0x00006a000e3c9625 */ /* 0x002fe200078e023f */
[----:B------:R-:W-:-:S04]  /*16230*/  FSEL R87, R87, RZ, !P0 ;  /* 0x000000ff57577208 */ /* 0x000fc80004000000 */
[----:B0-----:R0:W-:Y:S01]  /*16240*/  @!P1 STG.E [R60.64], R86 ;  /* 0x000000563c009986 */ /* 0x0011e2000c101906 */
[----:B------:R-:W-:Y:S05]  /*16250*/  @!P2 BRA `(.L_x_38058) ;  /* 0x000001200000a947 */ /* 0x000fea0003800000 */
[----:B------:R-:W2:Y:S04]  /*16260*/  LDL R82, [R1] ;  /* 0x0000000001527983 */ /* 0x000ea80000100800 */
[----:B------:R-:W2:Y:S01]  /*16270*/  LDL R125, [R1+0x4] ;  /* 0x00000400017d7983 */ /* 0x000ea20000100800 */
[--C-:B0-----:R-:W-:Y:S02]  /*16280*/  FADD.FTZ R61, R32, -R87.reuse ;  /* 0x80000057203d7221 */ /* 0x101fe40000010000 */
[----:B------:R-:W-:Y:S02]  /*16290*/  FADD.FTZ R83, R34, -R87 ;  /* 0x8000005722537221 */ /* 0x000fe40000010000 */
[----:B------:R-:W-:-:S02]  /*162a0*/  FMUL.FTZ R60, R86, R61 ;  /* 0x0000003d563c7220 */ /* 0x000fc40000410000 */
[--C-:B------:R-:W-:Y:S02]  /*162b0*/  FADD.FTZ R61, R33, -R87.reuse ;  /* 0x80000057213d7221 */ /* 0x100fe40000010000 */
[----:B------:R-:W-:Y:S02]  /*162c0*/  FADD.FTZ R63, R35, -R87 ;  /* 0x80000057233f7221 */ /* 0x000fe40000010000 */
[C---:B------:R-:W-:Y:S02]  /*162d0*/  FMUL.FTZ R61, R86.reuse, R61 ;  /* 0x0000003d563d7220 */ /* 0x040fe40000410000 */
[C---:B------:R-:W-:Y:S02]  /*162e0*/  FMUL.FTZ R62, R86.reuse, R83 ;  /* 0x00000053563e7220 */ /* 0x040fe40000410000 */
[----:B------:R-:W-:Y:S02]  /*162f0*/  FMUL.FTZ R63, R86, R63 ;  /* 0x0000003f563f7220 */ /* 0x000fe40000410000 */
[----:B------:R-:W-:-:S02]  /*16300*/  FFMA.FTZ R61, R124, R61, R123 ;  /* 0x0000003d7c3d7223 */ /* 0x000fc4000001007b */
[----:B------:R-:W-:Y:S02]  /*16310*/  FFMA.FTZ R62, R122, R62, R121 ;  /* 0x0000003e7a3e7223 */ /* 0x000fe40000010079 */
[----:B------:R-:W-:Y:S02]  /*16320*/  FFMA.FTZ R63, R120, R63, R119 ;  /* 0x0000003f783f7223 */ /* 0x000fe40000010077 */
[----:B--2---:R-:W-:Y:S02]  /*16330*/  FFMA.FTZ R60, R125, R60, R82 ;  /* 0x0000003c7d3c7223 */ /* 0x004fe40000010052 */
[----:B------:R-:W-:-:S04]  /*16340*/  IMAD.MOV.U32 R82, RZ, RZ, 0x10 ;  /* 0x00000010ff527424 */ /* 0x000fc800078e00ff */
[C---:B------:R-:W-:Y:S01]  /*16350*/  IMAD.WIDE.U32 R82, R77.reuse, R82, c[0x0][0x208] ;  /* 0x000082004d527625 */ /* 0x040fe200078e0052 */
[----:B------:R-:W-:-:S04]  /*16360*/  IADD3 R77, R77, 0x100, RZ ;  /* 0x000001004d4d7810 */ /* 0x000fc80007ffe0ff */
[----:B------:R0:W-:Y:S03]  /*16370*/  STG.E.128 [R82.64], R60 ;  /* 0x0000003c52007986 */ /* 0x0001e6000c101d06 */
.L_x_38058:
[----:B------:R-:W-:Y:S05]  /*16380*/  BSYNC B0 ;  /* 0x0000000000007941 */ /* 0x000fea0003800000 */
.L_x_38057:
[----:B------:R-:W-:Y:S01]  /*16390*/  ISETP.NE.AND P0, PT, R68, RZ, PT ;  /* 0x000000ff4400720c */ /* 0x000fe20003f05270 */
[----:B------:R-:W-:-:S12]  /*163a0*/  BSSY B0, `(.L_x_38059) ;  /* 0x0000012000007945 */ /* 0x000fd80003800000 */
[----:B------:R-:W-:Y:S05]  /*163b0*/  @!P0 BRA `(.L_x_38060) ;  /* 0x0000010000008947 */ /* 0x000fea0003800000 */
[--C-:B0-----:R-:W-:Y:S02]  /*163c0*/  FADD.FTZ R61, R36, -R87.reuse ;  /* 0x80000057243d7221 */ /* 0x101fe40000010000 */
[--C-:B------:R-:W-:Y:S02]  /*163d0*/  FADD.FTZ R83, R38, -R87.reuse ;  /* 0x8000005726537221 */ /* 0x100fe40000010000 */
[C---:B------:R-:W-:Y:S02]  /*163e0*/  FMUL.FTZ R60, R86.reuse, R61 ;  /* 0x0000003d563c7220 */ /* 0x040fe40000410000 */
[--C-:B------:R-:W-:Y:S02]  /*163f0*/  FADD.FTZ R61, R37, -R87.reuse ;  /* 0x80000057253d7221 */ /* 0x100fe40000010000 */
[----:B------:R-:W-:Y:S02]  /*16400*/  FADD.FTZ R63, R39, -R87 ;  /* 0x80000057273f7221 */ /* 0x000fe40000010000 */
[----:B------:R-:W-:-:S02]  /*16410*/  FMUL.FTZ R61, R86, R61 ;  /* 0x0000003d563d7220 */ /* 0x000fc40000410000 */
[C---:B------:R-:W-:Y:S02]  /*16420*/  FMUL.FTZ R62, R86.reuse, R83 ;  /* 0x00000053563e7220 */ /* 0x040fe40000410000 */
[----:B------:R-:W-:Y:S02]  /*16430*/  FMUL.FTZ R63, R86, R63 ;  /* 0x0000003f563f7220 */ /* 0x000fe40000410000 */
[----:B------:R-:W-:Y:S02]  /*16440*/  IMAD.MOV.U32 R82, RZ, RZ, 0x10 ;  /* 0x00000010ff527424 */ /* 0x000fe400078e00ff */
[----:B------:R-:W-:Y:S02]  /*16450*/  FFMA.FTZ R60, R118, R60, R117 ;  /* 0x0000003c763c7223 */ /* 0x000fe40000010075 */
[----:B------:R-:W-:Y:S02]  /*16460*/  FFMA.FTZ R61, R116, R61, R115 ;  /* 0x0000003d743d7223 */ /* 0x000fe40000010073 */
[----:B------:R-:W-:-:S02]  /*16470*/  FFMA.FTZ R62, R114, R62, R113 ;  /* 0x0000003e723e7223 */ /* 0x000fc40000010071 */
[----:B------:R-:W-:Y:S02]  /*16480*/  FFMA.FTZ R63, R112, R63, R111 ;  /* 0x0000003f703f7223 */ /* 0x000fe4000001006f */
[C---:B------:R-:W-:Y:S01]  /*16490*/  IMAD.WIDE.U32 R82, R77.reuse, R82, c[0x0][0x208] ;  /* 0x000082004d527625 */ /* 0x040fe200078e0052 */
[----:B------:R-:W-:-:S04]  /*164a0*/  IADD3 R77, R77, 0x100, RZ ;  /* 0x000001004d4d7810 */ /* 0x000fc80007ffe0ff */
[----:B------:R0:W-:Y:S03]  /*164b0*/  STG.E.128 [R82.64], R60 ;  /* 0x0000003c52007986 */ /* 0x0001e6000c101d06 */
.L_x_38060:
[----:B------:R-:W-:Y:S05]  /*164c0*/  BSYNC B0 ;  /* 0x0000000000007941 */ /* 0x000fea0003800000 */
.L_x_38059:
[----:B------:R-:W-:Y:S01]  /*164d0*/  ISETP.NE.AND P0, PT, R69, RZ, PT ;  /* 0x000000ff4500720c */ /* 0x000fe20003f05270 */
[----:B------:R-:W-:-:S12]  /*164e0*/  BSSY B0, `(.L_x_38061) ;  /* 0x0000012000007945 */ /* 0x000fd80003800000 */
[----:B------:R-:W-:Y:S05]  /*164f0*/  @!P0 BRA `(.L_x_38062) ;  /* 0x0000010000008947 */ /* 0x000fea0003800000 */
[--C-:B0-----:R-:W-:Y:S01]  /*16500*/  FADD.FTZ R61, R40, -R87.reuse ;  /* 0x80000057283d7221 */ /* 0x101fe20000010000 */
[----:B------:R-:W-:Y:S01]  /*16510*/  HFMA2.MMA R82, -RZ, RZ, 0, 9.5367431640625e-07 ;  /* 0x00000010ff527435 */ /* 0x000fe200000001ff */
[--C-:B------:R-:W-:Y:S02]  /*16520*/  FADD.FTZ R83, R42, -R87.reuse ;  /* 0x800000572a537221 */ /* 0x100fe40000010000 */
[C---:B------:R-:W-:Y:S02]  /*16530*/  FMUL.FTZ R60, R86.reuse, R61 ;  /* 0x0000003d563c7220 */ /* 0x040fe40000410000 */
[--C-:B------:R-:W-:Y:S02]  /*16540*/  FADD.FTZ R61, R41, -R87.reuse ;  /* 0x80000057293d7221 */ /* 0x100fe40000010000 */
[----:B------:R-:W-:Y:S02]  /*16550*/  FADD.FTZ R63, R43, -R87 ;  /* 0x800000572b3f7221 */ /* 0x000fe40000010000 */
[----:B------:R-:W-:-:S02]  /*16560*/  FMUL.FTZ R61, R86, R61 ;  /* 0x0000003d563d7220 */ /* 0x000fc40000410000 */
[C---:B------:R-:W-:Y:S02]  /*16570*/  FMUL.FTZ R62, R86.reuse, R83 ;  /* 0x00000053563e7220 */ /* 0x040fe40000410000 */
[----:B------:R-:W-:Y:S02]  /*16580*/  FMUL.FTZ R63, R86, R63 ;  /* 0x0000003f563f7220 */ /* 0x000fe40000410000 */
[----:B------:R-:W-:Y:S02]  /*16590*/  FFMA.FTZ R60, R110, R60, R109 ;  /* 0x0000003c6e3c7223 */ /* 0x000fe4000001006d */
[----:B------:R-:W-:Y:S02]  /*165a0*/  FFMA.FTZ R61, R108, R61, R107 ;  /* 0x0000003d6c3d7223 */ /* 0x000fe4000001006b */
[----:B------:R-:W-:Y:S02]  /*165b0*/  FFMA.FTZ R62, R106, R62, R105 ;  /* 0x0000003e6a3e7223 */ /* 0x000fe40000010069 */
[----:B------:R-:W-:-:S02]  /*165c0*/  FFMA.FTZ R63, R104, R63, R103 ;  /* 0x0000003f683f7223 */ /* 0x000fc40000010067 */
[C---:B------:R-:W-:Y:S01]  /*165d0*/  IMAD.WIDE.U32 R82, R77.reuse, R82, c[0x0][0x208] ;  /* 0x000082004d527625 */ /* 0x040fe200078e0052 */
[----:B------:R-:W-:-:S04]  /*165e0*/  IADD3 R77, R77, 0x100, RZ ;  /* 0x000001004d4d7810 */ /* 0x000fc80007ffe0ff */
[----:B------:R0:W-:Y:S03]  /*165f0*/  STG.E.128 [R82.64], R60 ;  /* 0x0000003c52007986 */ /* 0x0001e6000c101d06 */
.L_x_38062:
[----:B------:R-:W-:Y:S05]  /*16600*/  BSYNC B0 ;  /* 0x0000000000007941 */ /* 0x000fea0003800000 */
.L_x_38061:
        /* <DEDUP_REMOVED lines=19> */
.L_x_38064:
[----:B------:R-:W-:Y:S05]  /*16740*/  BSYNC B0 ;  /* 0x0000000000007941 */ /* 0x000fea0003800000 */
.L_x_38063:
        /* <DEDUP_REMOVED lines=19> */
.L_x_38066:
[----:B------:R-:W-:Y:S05]  /*16880*/  BSYNC B0 ;  /* 0x0000000000007941 */ /* 0x000fea0003800000 */
.L_x_38065:
        /* <DEDUP_REMOVED lines=19> */
.L_x_38068:
[----:B------:R-:W-:Y:S05]  /*169c0*/  BSYNC B0 ;  /* 0x0000000000007941 */ /* 0x000fea0003800000 */
.L_x_38067:
[----:B------:R-:W-:Y:S01]  /*169d0*/  ISETP.NE.AND P0, PT, R73, RZ, PT ;  /* 0x000000ff4900720c */ /* 0x000fe20003f05270 */
[----:B------:R-:W-:-:S12]  /*169e0*/  BSSY B0, `(.L_x_38069) ;  /* 0x0000011000007945 */ /* 0x000fd80003800000 */
[----:B------:R-:W-:Y:S05]  /*169f0*/  @!P0 BRA `(.L_x_38070) ;  /* 0x000000f000008947 */ /* 0x000fea0003800000 */
        /* <DEDUP_REMOVED lines=8> */
[----:B------:R-:W-:Y:S02]  /*16a80*/  IMAD.MOV.U32 R82, RZ, RZ, 0x10 ;  /* 0x00000010ff527424 */ /* 0x000fe400078e00ff */
[----:B------:R-:W-:Y:S02]  /*16a90*/  FFMA.FTZ R60, R5, R60, R11 ;  /* 0x0000003c053c7223 */ /* 0x000fe4000001000b */
[----:B------:R-:W-:-:S04]  /*16aa0*/  IMAD.WIDE.U32 R82, R77, R82, c[0x0][0x208] ;  /* 0x000082004d527625 */ /* 0x000fc800078e0052 */
[----:B------:R-:W-:Y:S02]  /*16ab0*/  FFMA.FTZ R61, R4, R61, R20 ;  /* 0x0000003d043d7223 */ /* 0x000fe40000010014 */
[----:B------:R-:W-:Y:S02]  /*16ac0*/  FFMA.FTZ R63, R2, R63, R21 ;  /* 0x0000003f023f7223 */ /* 0x000fe40000010015 */
[----:B------:R-:W-:-:S05]  /*16ad0*/  FFMA.FTZ R62, R3, R62, R9 ;  /* 0x0000003e033e7223 */ /* 0x000fca0000010009 */
[----:B------:R0:W-:Y:S02]  /*16ae0*/  STG.E.128 [R82.64], R60 ;  /* 0x0000003c52007986 */ /* 0x0001e4000c101d06 */
.L_x_38070:
[----:B------:R-:W-:Y:S05]  /*16af0*/  BSYNC B0 ;  /* 0x0000000000007941 */ /* 0x000fea0003800000 */
.L_x_38069:
[----:B------:R-:W-:Y:S02]  /*16b00*/  LOP3.LUT P0, RZ, R22, 0xff, RZ, 0xc0, !PT ;  /* 0x000000ff16ff7812 */ /* 0x000fe4000780c0ff */
[----:B------:R-:W-:Y:S02]  /*16b10*/  IADD3 R14, R14, c[0x0][0x160], RZ ;  /* 0x000058000e0e7a10 */ /* 0x000fe40007ffe0ff */
[----:B------:R-:W-:Y:S02]  /*16b20*/  SEL R22, RZ, 0x1, P0 ;  /* 0x00000001ff167807 */ /* 0x000fe40000000000 */
[----:B------:R-:W-:-:S13]  /*16b30*/  ISETP.GE.AND P0, PT, R14, c[0x0][0x164], PT ;  /* 0x000059000e007a0c */ /* 0x000fda0003f06270 */
[----:B0-----:R-:W-:Y:S01]  /*16b40*/  @P0 CALL.REL.NOINC `(.L_x_38071) ;  /* 0x0000001000000944 */ /* 0x001fe20003c00000 */
[----:B------:R-:W-:Y:S05]  /*16b50*/  BRA `(.L_x_38072) ;  /* 0xfffea8c000007947 */ /* 0x000fea000383ffff */
.L_x_38071:
[----:B------:R-:W-:Y:S05]  /*16b60*/  EXIT ;  /* 0x000000000000794d */ /* 0x000fea0003800000 */
.L_x_38055:
[----:B------:R-:W-:Y:S01]  /*16b70*/  IMAD.MOV.U32 R83, RZ, RZ, R60 ;  /* 0x000000ffff537224 */ /* 0x000fe200078e003c */
[----:B------:R-:W-:Y:S01]  /*16b80*/  MOV R86, 0x1f ;  /* 0x0000001f00567802 */ /* 0x000fe20000000f00 */
[----:B------:R-:W-:Y:S01]  /*16b90*/  IMAD.MOV.U32 R61, RZ, RZ, 0x1 ;  /* 0x00000001ff3d7424 */ /* 0x000fe200078e00ff */
[----:B------:R-:W-:Y:S01]  /*16ba0*/  MOV R62, 0x16bd0 ;  /* 0x00016bd0003e7802 */ /* 0x000fe20000000f00 */
[----:B------:R-:W-:Y:S02]  /*16bb0*/  IMAD.MOV.U32 R63, RZ, RZ, -0x1 ;  /* 0xffffffffff3f7424 */ /* 0x000fe400078e00ff */
[----:B------:R-:W-:Y:S05]  /*16bc0*/  CALL.REL.NOINC `($__internal_70_$__cuda_sm70_shflsync_bfly_p) ;  /* 0x0000076000007944 */ /* 0x000fea0003c00000 */
[----:B-1----:R-:W-:Y:S05]  /*16bd0*/  BRA `(.L_x_38073) ;  /* 0xffffec5000007947 */ /* 0x002fea000383ffff */
.L_x_38056:
[----:B------:R-:W-:Y:S01]  /*16be0*/  IMAD.MOV.U32 R83, RZ, RZ, R60 ;  /* 0x000000ffff537224 */ /* 0x000fe200078e003c */
[----:B------:R-:W-:Y:S01]  /*16bf0*/  MOV R62, 0x16c40 ;  /* 0x00016c40003e7802 */ /* 0x000fe20000000f00 */
[----:B------:R-:W-:Y:S02]  /*16c00*/  IMAD.MOV.U32 R61, RZ, RZ, 0x2 ;  /* 0x00000002ff3d7424 */ /* 0x000fe400078e00ff */
[----:B------:R-:W-:Y:S02]  /*16c10*/  IMAD.MOV.U32 R86, RZ, RZ, 0x1f ;  /* 0x0000001fff567424 */ /* 0x000fe400078e00ff */
[----:B------:R-:W-:-:S02]  /*16c20*/  IMAD.MOV.U32 R63, RZ, RZ, -0x1 ;  /* 0xffffffffff3f7424 */ /* 0x000fc400078e00ff */
[----:B------:R-:W-:Y:S05]  /*16c30*/  CALL.REL.NOINC `($__internal_70_$__cuda_sm70_shflsync_bfly_p) ;  /* 0x000006f000007944 */ /* 0x000fea0003c00000 */
[----:B-1----:R-:W-:Y:S01]  /*16c40*/  FADD.FTZ R60, R60, R61 ;  /* 0x0000003d3c3c7221 */ /* 0x002fe20000010000 */
[----:B------:R-:W-:Y:S01]  /*16c50*/  HFMA2.MMA R86, -RZ, RZ, 0, 1.847743988037109375e-06 ;  /* 0x0000001fff567435 */ /* 0x000fe200000001ff */
[----:B------:R-:W-:Y:S01]  /*16c60*/  IMAD.MOV.U32 R61, RZ, RZ, 0x4 ;  /* 0x00000004ff3d7424 */ /* 0x000fe200078e00ff */
[----:B------:R-:W-:Y:S01]  /*16c70*/  MOV R62, 0x16cb0 ;  /* 0x00016cb0003e7802 */ /* 0x000fe20000000f00 */
[----:B------:R-:W-:-:S02]  /*16c80*/  IMAD.MOV.U32 R63, RZ, RZ, -0x1 ;  /* 0xffffffffff3f7424 */ /* 0x000fc400078e00ff */
[----:B------:R-:W-:Y:S02]  /*16c90*/  IMAD.MOV.U32 R83, RZ, RZ, R60 ;  /* 0x000000ffff537224 */ /* 0x000fe400078e003c */
[----:B------:R-:W-:Y:S05]  /*16ca0*/  CALL.REL.NOINC `($__internal_70_$__cuda_sm70_shflsync_bfly_p) ;  /* 0x0000068000007944 */ /* 0x000fea0003c00000 */
[----:B-1----:R-:W-:Y:S01]  /*16cb0*/  FADD.FTZ R60, R60, R61 ;  /* 0x0000003d3c3c7221 */ /* 0x002fe20000010000 */
[----:B------:R-:W-:Y:S01]  /*16cc0*/  MOV R62, 0x16d20 ;  /* 0x00016d20003e7802 */ /* 0x000fe20000000f00 */
[----:B------:R-:W-:Y:S02]  /*16cd0*/  IMAD.MOV.U32 R61, RZ, RZ, 0x8 ;  /* 0x00000008ff3d7424 */ /* 0x000fe400078e00ff */
[----:B------:R-:W-:Y:S02]  /*16ce0*/  IMAD.MOV.U32 R86, RZ, RZ, 0x1f ;  /* 0x0000001fff567424 */ /* 0x000fe400078e00ff */
[----:B------:R-:W-:Y:S02]  /*16cf0*/  IMAD.MOV.U32 R63, RZ, RZ, -0x1 ;  /* 0xffffffffff3f7424 */ /* 0x000fe400078e00ff */
[----:B------:R-:W-:Y:S02]  /*16d00*/  IMAD.MOV.U32 R83, RZ, RZ, R60 ;  /* 0x000000ffff537224 */ /* 0x000fe400078e003c */
[----:B------:R-:W-:Y:S05]  /*16d10*/  CALL.REL.NOINC `($__internal_70_$__cuda_sm70_shflsync_bfly_p) ;  /* 0x0000061000007944 */ /* 0x000fea0003c00000 */
[----:B-1----:R-:W-:Y:S01]  /*16d20*/  FADD.FTZ R60, R60, R61 ;  /* 0x0000003d3c3c7221 */ /* 0x002fe20000010000 */
[----:B------:R-:W-:Y:S01]  /*16d30*/  MOV R61, 0x10 ;  /* 0x00000010003d7802 */ /* 0x000fe20000000f00 */
[----:B------:R-:W-:Y:S01]  /*16d40*/  IMAD.MOV.U32 R86, RZ, RZ, 0x1f ;  /* 0x0000001fff567424 */ /* 0x000fe200078e00ff */
[----:B------:R-:W-:Y:S01]  /*16d50*/  MOV R62, 0x16d90 ;  /* 0x00016d90003e7802 */ /* 0x000fe20000000f00 */
[----:B------:R-:W-:-:S02]  /*16d60*/  IMAD.MOV.U32 R63, RZ, RZ, -0x1 ;  /* 0xffffffffff3f7424 */ /* 0x000fc400078e00ff */
[----:B------:R-:W-:Y:S02]  /*16d70*/  IMAD.MOV.U32 R83, RZ, RZ, R60 ;  /* 0x000000ffff537224 */ /* 0x000fe400078e003c */
[----:B------:R-:W-:Y:S05]  /*16d80*/  CALL.REL.NOINC `($__internal_70_$__cuda_sm70_shflsync_bfly_p) ;  /* 0x000005a000007944 */ /* 0x000fea0003c00000 */
[----:B-1----:R-:W-:Y:S01]  /*16d90*/  FADD.FTZ R61, R60, R61 ;  /* 0x0000003d3c3d7221 */ /* 0x002fe20000010000 */
[----:B------:R-:W-:Y:S01]  /*16da0*/  ISETP.NE.AND P6, PT, R23, RZ, PT ;  /* 0x000000ff1700720c */ /* 0x000fe20003fc5270 */
        /* <DEDUP_REMOVED lines=59> */
[----:B------:R-:W-:Y:S01]  /*17160*/  @P5 FFMA.FTZ R83, R61, R61, R62 ;  /* 0x0000003d3d535223 */ /* 0x000fe2000001003e */
[----:B------:R-:W-:Y:S01]  /*17170*/  MOV R62, 0x171a0 ;  /* 0x000171a0003e7802 */ /* 0x000fe20000000f00 */
[----:B------:R-:W-:Y:S02]  /*17180*/  IMAD.MOV.U32 R61, RZ, RZ, 0x1 ;  /* 0x00000001ff3d7424 */ /* 0x000fe400078e00ff */
[----:B------:R-:W-:Y:S05]  /*17190*/  CALL.REL.NOINC `($__internal_70_$__cuda_sm70_shflsync_bfly_p) ;  /* 0x0000019000007944 */ /* 0x000fea0003c00000 */
[----:B-1----:R-:W-:Y:S01]  /*171a0*/  FADD.FTZ R83, R83, R61 ;  /* 0x0000003d53537221 */ /* 0x002fe20000010000 */
[----:B------:R-:W-:Y:S01]  /*171b0*/  HFMA2.MMA R61, -RZ, RZ, 0, 1.1920928955078125e-07 ;  /* 0x00000002ff3d7435 */ /* 0x000fe200000001ff */
[----:B------:R-:W-:Y:S01]  /*171c0*/  IMAD.MOV.U32 R86, RZ, RZ, 0x1f ;  /* 0x0000001fff567424 */ /* 0x000fe200078e00ff */
[----:B------:R-:W-:Y:S01]  /*171d0*/  MOV R62, 0x17200 ;  /* 0x00017200003e7802 */ /* 0x000fe20000000f00 */
[----:B------:R-:W-:-:S03]  /*171e0*/  IMAD.MOV.U32 R63, RZ, RZ, -0x1 ;  /* 0xffffffffff3f7424 */ /* 0x000fc600078e00ff */
[----:B------:R-:W-:Y:S05]  /*171f0*/  CALL.REL.NOINC `($__internal_70_$__cuda_sm70_shflsync_bfly_p) ;  /* 0x0000013000007944 */ /* 0x000fea0003c00000 */
[----:B-1----:R-:W-:Y:S01]  /*17200*/  FADD.FTZ R83, R83, R61 ;  /* 0x0000003d53537221 */ /* 0x002fe20000010000 */
[----:B------:R-:W-:Y:S01]  /*17210*/  MOV R62, 0x17260 ;  /* 0x00017260003e7802 */ /* 0x000fe20000000f00 */
[----:B------:R-:W-:Y:S02]  /*17220*/  IMAD.MOV.U32 R61, RZ, RZ, 0x4 ;  /* 0x00000004ff3d7424 */ /* 0x000fe400078e00ff */
[----:B------:R-:W-:-:S02]  /*17230*/  IMAD.MOV.U32 R86, RZ, RZ, 0x1f ;  /* 0x0000001fff567424 */ /* 0x000fc400078e00ff */
[----:B------:R-:W-:Y:S02]  /*17240*/  IMAD.MOV.U32 R63, RZ, RZ, -0x1 ;  /* 0xffffffffff3f7424 */ /* 0x000fe400078e00ff */
[----:B------:R-:W-:Y:S05]  /*17250*/  CALL.REL.NOINC `($__internal_70_$__cuda_sm70_shflsync_bfly_p) ;  /* 0x000000d000007944 */ /* 0x000fea0003c00000 */
[----:B-1----:R-:W-:Y:S01]  /*17260*/  FADD.FTZ R83, R83, R61 ;  /* 0x0000003d53537221 */ /* 0x002fe20000010000 */
[----:B------:R-:W-:Y:S01]  /*17270*/  MOV R86, 0x1f ;  /* 0x0000001f00567802 */ /* 0x000fe20000000f00 */
[----:B------:R-:W-:Y:S01]  /*17280*/  IMAD.MOV.U32 R61, RZ, RZ, 0x8 ;  /* 0x00000008ff3d7424 */ /* 0x000fe200078e00ff */
[----:B------:R-:W-:Y:S01]  /*17290*/  MOV R62, 0x172c0 ;  /* 0x000172c0003e7802 */ /* 0x000fe20000000f00 */
[----:B------:R-:W-:Y:S02]  /*172a0*/  IMAD.MOV.U32 R63, RZ, RZ, -0x1 ;  /* 0xffffffffff3f7424 */ /* 0x000fe400078e00ff */
[----:B------:R-:W-:Y:S05]  /*172b0*/  CALL.REL.NOINC `($__internal_70_$__cuda_sm70_shflsync_bfly_p) ;  /* 0x0000007000007944 */ /* 0x000fea0003c00000 */
[----:B-1----:R-:W-:Y:S01]  /*172c0*/  FADD.FTZ R83, R83, R61 ;  /* 0x0000003d53537221 */ /* 0x002fe20000010000 */
[----:B------:R-:W-:Y:S01]  /*172d0*/  MOV R62, 0x17320 ;  /* 0x00017320003e7802 */ /* 0x000fe20000000f00 */
[----:B------:R-:W-:Y:S02]  /*172e0*/  IMAD.MOV.U32 R61, RZ, RZ, 0x10 ;  /* 0x00000010ff3d7424 */ /* 0x000fe400078e00ff */
[----:B------:R-:W-:Y:S02]  /*172f0*/  IMAD.MOV.U32 R86, RZ, RZ, 0x1f ;  /* 0x0000001fff567424 */ /* 0x000fe400078e00ff */
[----:B------:R-:W-:-:S02]  /*17300*/  IMAD.MOV.U32 R63, RZ, RZ, -0x1 ;  /* 0xffffffffff3f7424 */ /* 0x000fc400078e00ff */
[----:B------:R-:W-:Y:S05]  /*17310*/  CALL.REL.NOINC `($__internal_70_$__cuda_sm70_shflsync_bfly_p) ;  /* 0x0000001000007944 */ /* 0x000fea0003c00000 */
[----:B-1----:R-:W-:Y:S05]  /*17320*/  BRA `(.L_x_38074) ;  /* 0xffffe9e000007947 */ /* 0x002fea000383ffff */
        .weak           $__internal_70_$__cuda_sm70_shflsync_bfly_p
        .type           $__internal_70_$__cuda_sm70_shflsync_bfly_p,@function
        .size           $__internal_70_$__cuda_sm70_shflsync_bfly_p,(.L_x_41098 - $__internal_70_$__cuda_sm70_shflsync_bfly_p)
$__internal_70_$__cuda_sm70_shflsync_bfly_p:
[----:B------:R-:W-:Y:S04]  /*17330*/  WARPSYNC R63 ;  /* 0x0000003f00007348 */ /* 0x000fe80003800000 */
[----:B------:R0:W1:Y:S02]  /*17340*/  SHFL.BFLY PT, R61, R83, R61, R86 ;  /* 0x0c00003d533d7389 */ /* 0x00006400000e0056 */
[----:B0-----:R-:W-:-:S04]  /*17350*/  IMAD.MOV.U32 R63, RZ, RZ, 0x0 ;  /* 0x00000000ff3f7424 */ /* 0x001fc800078e00ff */
[----:B------:R-:W-:Y:S05]  /*17360*/  RET.REL.NODEC R62 `(_ZN10layer_norm31ln_parallel_residual_fwd_kernelINS_13Kernel_traitsI6__halfffffjLj7168ELj1ELj1ELj8ELj16ENS_18Kernel_traits_baseILj7168ES2_ffffjLj256EEEEELb1ELb1ELb0EEEvNS_9FwdParamsE) ;  /* 0xfffe8c903e007950 */ /* 0x000fea0003c3ffff */
.L_x_38075:
        /* <DEDUP_REMOVED lines=9> */
.L_x_41098:


//--------------------- .text._ZN10layer_norm31ln_parallel_residual_fwd_kernelINS_13Kernel_traitsI6__halfffffjLj7168ELj1ELj1ELj8ELj16ENS_18Kernel_traits_baseILj7168ES2_ffffjLj256EEEEELb1ELb1ELb1EEEvNS_9FwdParamsE --------------------------
	.section	.text._ZN10layer_norm31ln_parallel_residual_fwd_kernelINS_13Kernel_traitsI6__halfffffjLj7168ELj1ELj1ELj8ELj16ENS_18Kernel_traits_baseILj7168ES2_ffffjLj256EEEEELb1ELb1ELb1EEEvNS_9FwdParamsE,"ax",@progbits
	.sectioninfo	@"SHI_REGISTERS=128"
	.align	128
        .global         _ZN10layer_norm31ln_parallel_residual_fwd_kernelINS_13Kernel_traitsI6__halfffffjLj7168ELj1ELj1ELj8ELj16ENS_18Kernel_traits_baseILj7168ES2_ffffjLj256EEEEELb1ELb1ELb1EEEvNS_9FwdParamsE
        .type           _ZN10layer_norm31ln_parallel_residual_fwd_kernelINS_13Kernel_traitsI6__halfffffjLj7168ELj1ELj1ELj8ELj16ENS_18Kernel_traits_baseILj7168ES2_ffffjLj256EEEEELb1ELb1ELb1EEEvNS_9FwdParamsE,@function
        .size           _ZN10layer_norm31ln_parallel_residual_fwd_kernelINS_13Kernel_traitsI6__halfffffjLj7168ELj1ELj1ELj8ELj16ENS_18Kernel_traits_baseILj7168ES2_ffffjLj256EEEEELb1ELb1ELb1EEEvNS_9FwdParamsE,(.L_x_41099 - _ZN10layer_norm31ln_parallel_residual_fwd_kernelINS_13Kernel_traitsI6__halfffffjLj7168ELj1ELj1ELj8ELj16ENS_18Kernel_traits_baseILj7168ES2_ffffjLj256EEEEELb1ELb1ELb1EEEvNS_9FwdParamsE)
        .other          _ZN10layer_norm31ln_parallel_residual_fwd_kernelINS_13Kernel_traitsI6__halfffffjLj7168ELj1ELj1ELj8ELj16ENS_18Kernel_traits_baseILj7168ES2_ffffjLj256EEEEELb1ELb1ELb1EEEvNS_9FwdParamsE,@"STO_CUDA_ENTRY STV_DEFAULT"
_ZN10layer_norm31ln_parallel_residual_fwd_kernelINS_13Kernel_traitsI6__halfffffjLj7168ELj1ELj1ELj8ELj16ENS_18Kernel_traits_baseILj7168ES2_ffffjLj256EEEEELb1ELb1ELb1EEEvNS_9FwdParamsE:
.text._ZN10layer_norm31ln_parallel_residual_fwd_kernelINS_13Kernel_traitsI6__halfffffjLj7168ELj1ELj1ELj8ELj16ENS_18Kernel_traits_baseILj7168ES2_ffffjLj256EEEEELb1ELb1ELb1EEEvNS_9FwdParamsE:
[----:B------:R-:W-:Y:S02]  /*0000*/  IMAD.MOV.U32 R1, RZ, RZ, c[0x0][0x28] ;  /* 0x00000a00ff017624 */ /* 0x000fe400078e00ff */
[----:B------:R-:W-:Y:S02]  /*0010*/  ULDC.U8 UR4, c[0x0][0x244] ;  /* 0x0000910000047ab9 */ /* 0x000fe40000000000 */
[----:B------:R-:W-:Y:S01]  /*0020*/  ISETP.NE.AND P0, PT, RZ, UR4, PT ;  /* 0x00000004ff007c0c */ /* 0x000fe2000bf05270 */
[----:B------:R-:W-:Y:S02]  /*0030*/  ULDC.64 UR4, c[0x0][0x230] ;  /* 0x00008c0000047ab9 */ /* 0x000fe40000000a00 */
[----:B------:R-:W-:Y:S01]  /*0040*/  IMAD.U32 R2, RZ, RZ, UR4 ;  /* 0x00000004ff027e24 */ /* 0x000fe2000f8e00ff */
[----:B------:R-:W-:Y:S01]  /*0050*/  ULDC.64 UR6, c[0x0][0x118] ;  /* 0x0000460000067ab9 */ /* 0x000fe20000000a00 */
[----:B------:R-:W-:Y:S01]  /*0060*/  IMAD.U32 R3, RZ, RZ, UR5 ;  /* 0x00000005ff037e24 */ /* 0x000fe2000f8e00ff */
[----:B------:R-:W-:Y:S01]  /*0070*/  MOV R111, c[0x0][0x23c] ;  /* 0x00008f00006f7a02 */ /* 0x000fe20000000f00 */
[----:B------:R-:W-:-:S06]  /*0080*/  IMAD.MOV.U32 R110, RZ, RZ, c[0x0][0x238] ;  /* 0x00008e00ff6e7624 */ /* 0x000fcc00078e00ff */
[----:B------:R-:W2:Y:S01]  /*0090*/  @P0 LDG.E.64 R2, [R2.64] ;  /* 0x0000000602020981 */ /* 0x000ea2000c1e1b00 */
[----:B------:R-:W-:Y:S02]  /*00a0*/  @P0 IMAD.MOV.U32 R8, RZ, RZ, R110 ;  /* 0x000000ffff080224 */ /* 0x000fe400078e006e */
[----:B------:R-:W-:-:S05]  /*00b0*/  @P0 IMAD.MOV.U32 R9, RZ, RZ, R111 ;  /* 0x000000ffff090224 */ /* 0x000fca00078e006f */
[----:B------:R-:W3:Y:S04]  /*00c0*/  @P0 LDG.E.64 R4, [R8.64] ;  /* 0x0000000608040981 */ /* 0x000ee8000c1e1b00 */
[----:B------:R-:W0:Y:S04]  /*00d0*/  S2R R15, SR_TID.X ;  /* 0x00000000000f7919 */ /* 0x000e280000002100 */
[----:B------:R-:W0:Y:S02]  /*00e0*/  S2R R14, SR_CTAID.X ;  /* 0x00000000000e7919 */ /* 0x000e240000002500 */
        /* <DEDUP_REMOVED lines=18> */
[----:B------:R-:W-:Y:S01]  /*0210*/  IMAD.SHL.U32 R0, R15, 0x8, RZ ;  /* 0x000000080f007824 */ /* 0x000fe200078e00ff */
[----:B------:R-:W-:-:S02]  /*0220*/  UIADD3 UR12, UR5, 0x76cf5d0a, URZ ;  /* 0x76cf5d0a050c7890 */ /* 0x000fc4000fffe03f */
[----:B------:R-:W-:Y:S01]  /*0230*/  IMAD.WIDE.U32 R8, R8, -0x326172a9, RZ ;  /* 0xcd9e8d5708087825 */ /* 0x000fe200078e00ff */
[----:B------:R-:W-:Y:S01]  /*0240*/  UIADD3 UR14, UR5, 0x32370b8f, URZ ;  /* 0x32370b8f050e7890 */ /* 0x000fe2000fffe03f */
[----:B------:R-:W-:Y:S01]  /*0250*/  LOP3.LUT R7, R3, UR10, R4, 0x96, !PT ;  /* 0x0000000a03077c12 */ /* 0x000fe2000f8e9604 */
[----:B------:R-:W-:Y:S01]  /*0260*/  UIADD3 UR15, UR4, 0x78dde6e4, URZ ;  /* 0x78dde6e4040f7890 */ /* 0x000fe2000fffe03f */
[----:B------:R-:W-:Y:S01]  /*0270*/  LOP3.LUT R0, R0, 0x7f8, RZ, 0xc0, !PT ;  /* 0x000007f800007812 */ /* 0x000fe200078ec0ff */
[----:B------:R-:W-:Y:S01]  /*0280*/  UIADD3 UR16, UR5, -0x126145ec, URZ ;  /* 0xed9eba1405107890 */ /* 0x000fe2000fffe03f */
[----:B------:R-:W-:Y:S01]  /*0290*/  LOP3.LUT R4, R9, UR9, R6, 0x96, !PT ;  /* 0x0000000909047c12 */ /* 0x000fe2000f8e9606 */
[----:B------:R-:W-:Y:S01]  /*02a0*/  IMAD.WIDE.U32 R6, R7, -0x326172a9, RZ ;  /* 0xcd9e8d5707067825 */ /* 0x000fe200078e00ff */
[----:B------:R-:W-:Y:S02]  /*02b0*/  UIADD3 UR18, UR5, -0x56f99767, URZ ;  /* 0xa906689905127890 */ /* 0x000fe4000fffe03f */
[----:B------:R-:W-:Y:S01]  /*02c0*/  UIADD3 UR17, UR4, 0x1715609d, URZ ;  /* 0x1715609d04117890 */ /* 0x000fe2000fffe03f */
[----:B------:R-:W-:Y:S01]  /*02d0*/  IMAD.WIDE.U32 R4, R4, -0x2daee0ad, RZ ;  /* 0xd2511f5304047825 */ /* 0x000fe200078e00ff */
[----:B------:R-:W-:-:S04]  /*02e0*/  LOP3.LUT R3, R7, UR11, R8, 0x96, !PT ;  /* 0x0000000b07037c12 */ /* 0x000fc8000f8e9608 */
[----:B------:R-:W-:Y:S01]  /*02f0*/  LOP3.LUT R8, R5, UR12, R2, 0x96, !PT ;  /* 0x0000000c05087c12 */ /* 0x000fe2000f8e9602 */
[----:B------:R-:W-:-:S04]  /*0300*/  IMAD.WIDE.U32 R2, R3, -0x2daee0ad, RZ ;  /* 0xd2511f5303027825 */ /* 0x000fc800078e00ff */
[----:B------:R-:W-:Y:S01]  /*0310*/  IMAD.WIDE.U32 R8, R8, -0x326172a9, RZ ;  /* 0xcd9e8d5708087825 */ /* 0x000fe200078e00ff */
[----:B------:R-:W-:Y:S02]  /*0320*/  LOP3.LUT R10, R3, UR14, R4, 0x96, !PT ;  /* 0x0000000e030a7c12 */ /* 0x000fe4000f8e9604 */
[----:B------:R-:W-:Y:S02]  /*0330*/  IADD3 R4, P1, R0, c[0x0][0x218], RZ ;  /* 0x0000860000047a10 */ /* 0x000fe40007f3e0ff */
[----:B------:R-:W-:Y:S01]  /*0340*/  LOP3.LUT R6, R9, UR13, R6, 0x96, !PT ;  /* 0x0000000d09067c12 */ /* 0x000fe2000f8e9606 */
[----:B------:R-:W-:Y:S01]  /*0350*/  IMAD.WIDE.U32 R10, R10, -0x326172a9, RZ ;  /* 0xcd9e8d570a0a7825 */ /* 0x000fe200078e00ff */
[----:B------:R-:W-:-:S03]  /*0360*/  IADD3.X R5, RZ, c[0x0][0x21c], RZ, P1, !PT ;  /* 0x00008700ff057a10 */ /* 0x000fc60000ffe4ff */
[----:B------:R-:W-:Y:S01]  /*0370*/  IMAD.WIDE.U32 R6, R6, -0x2daee0ad, RZ ;  /* 0xd2511f5306067825 */ /* 0x000fe200078e00ff */
[----:B------:R-:W-:Y:S01]  /*0380*/  LOP3.LUT R3, R11, UR15, R8, 0x96, !PT ;  /* 0x0000000f0b037c12 */ /* 0x000fe2000f8e9608 */
[----:B------:R0:W5:Y:S03]  /*0390*/  @P0 LDG.E.64 R18, [R4.64] ;  /* 0x0000000604120981 */ /* 0x000166000c1e1b00 */
[----:B------:R-:W-:Y:S01]  /*03a0*/  LOP3.LUT R8, R7, UR16, R2, 0x96, !PT ;  /* 0x0000001007087c12 */ /* 0x000fe2000f8e9602 */
[----:B------:R0:W5:Y:S01]  /*03b0*/  @P0 LDG.E.64 R20, [R4.64+0x800] ;  /* 0x0008000604140981 */ /* 0x000162000c1e1b00 */
[----:B------:R-:W-:-:S03]  /*03c0*/  IMAD.WIDE.U32 R2, R3, -0x2daee0ad, RZ ;  /* 0xd2511f5303027825 */ /* 0x000fc600078e00ff */
[----:B------:R0:W5:Y:S01]  /*03d0*/  @P0 LDG.E.64 R22, [R4.64+0x1000] ;  /* 0x0010000604160981 */ /* 0x000162000c1e1b00 */
[----:B------:R-:W-:-:S03]  /*03e0*/  IMAD.WIDE.U32 R8, R8, -0x326172a9, RZ ;  /* 0xcd9e8d5708087825 */ /* 0x000fc600078e00ff */
[----:B------:R0:W5:Y:S04]  /*03f0*/  @P0 LDG.E.64 R30, [R4.64+0x1800] ;  /* 0x00180006041e0981 */ /* 0x000168000c1e1b00 */
[----:B------:R0:W5:Y:S04]  /*0400*/  @P0 LDG.E.64 R28, [R4.64+0x2000] ;  /* 0x00200006041c0981 */ /* 0x000168000c1e1b00 */
[----:B------:R0:W5:Y:S04]  /*0410*/  @P0 LDG.E.64 R26, [R4.64+0x2800] ;  /* 0x00280006041a0981 */ /* 0x000168000c1e1b00 */
[----:B------:R0:W5:Y:S01]  /*0420*/  @P0 LDG.E.64 R16, [R4.64+0x3000] ;  /* 0x0030000604100981 */ /* 0x000162000c1e1b00 */
[----:B------:R-:W-:-:S02]  /*0430*/  LOP3.LUT R11, R3, UR18, R6, 0x96, !PT ;  /* 0x00000012030b7c12 */ /* 0x000fc4000f8e9606 */
[----:B------:R-:W-:Y:S01]  /*0440*/  LOP3.LUT R6, R9, UR17, R10, 0x96, !PT ;  /* 0x0000001109067c12 */ /* 0x000fe2000f8e960a */
[----:B------:R-:W-:Y:S02]  /*0450*/  UIADD3 UR19, UR4, -0x4ab325aa, URZ ;  /* 0xb54cda5604137890 */ /* 0x000fe4000fffe03f */
[----:B------:R-:W-:Y:S01]  /*0460*/  UIADD3 UR20, UR5, 0x646e171e, URZ ;  /* 0x646e171e05147890 */ /* 0x000fe2000fffe03f */
[----:B------:R-:W-:-:S04]  /*0470*/  IMAD.WIDE.U32 R10, R11, -0x326172a9, RZ ;  /* 0xcd9e8d570b0a7825 */ /* 0x000fc800078e00ff */
[----:B------:R-:W-:Y:S01]  /*0480*/  IMAD.WIDE.U32 R6, R6, -0x2daee0ad, RZ ;  /* 0xd2511f5306067825 */ /* 0x000fe200078e00ff */
[----:B------:R-:W-:Y:S02]  /*0490*/  LOP3.LUT R8, R11, UR19, R8, 0x96, !PT ;  /* 0x000000130b087c12 */ /* 0x000fe4000f8e9608 */
[----:B------:R-:W-:Y:S02]  /*04a0*/  LEA.HI R109, R15, R14, RZ, 0x18 ;  /* 0x0000000e0f6d7211 */ /* 0x000fe400078fc0ff */
[----:B------:R-:W-:Y:S01]  /*04b0*/  LOP3.LUT R12, R7, UR20, R2, 0x96, !PT ;  /* 0x00000014070c7c12 */ /* 0x000fe2000f8e9602 */
[----:B------:R-:W-:Y:S01]  /*04c0*/  UIADD3 UR21, UR4, 0x5384540f, URZ ;  /* 0x5384540f04157890 */ /* 0x000fe2000fffe03f */
[----:B------:R-:W-:Y:S01]  /*04d0*/  IMAD.WIDE.U32 R8, R8, -0x2daee0ad, RZ ;  /* 0xd2511f5308087825 */ /* 0x000fe200078e00ff */
[----:B------:R-:W-:Y:S01]  /*04e0*/  UIADD3 UR22, UR5, 0x1fd5c5a3, URZ ;  /* 0x1fd5c5a305167890 */ /* 0x000fe2000fffe03f */
[----:B------:R-:W-:Y:S02]  /*04f0*/  ISETP.GE.AND P1, PT, R109, c[0x0][0x164], PT ;  /* 0x000059006d007a0c */ /* 0x000fe40003f26270 */
[----:B------:R-:W-:-:S03]  /*0500*/  IMAD.WIDE.U32 R12, R12, -0x326172a9, RZ ;  /* 0xcd9e8d570c0c7825 */ /* 0x000fc600078e00ff */
[----:B------:R-:W-:Y:S02]  /*0510*/  LOP3.LUT R6, R9, UR22, R6, 0x96, !PT ;  /* 0x0000001609067c12 */ /* 0x000fe4000f8e9606 */
[----:B------:R-:W-:Y:S01]  /*0520*/  LOP3.LUT R10, R13, UR21, R10, 0x96, !PT ;  /* 0x000000150d0a7c12 */ /* 0x000fe2000f8e960a */
[----:B------:R-:W-:Y:S01]  /*0530*/  UIADD3 UR23, UR4, -0xe443238, URZ ;  /* 0xf1bbcdc804177890 */ /* 0x000fe2000fffe03f */
[----:B------:R-:W-:Y:S01]  /*0540*/  IADD3 R2, P2, R0, c[0x0][0x1b0], RZ ;  /* 0x00006c0000027a10 */ /* 0x000fe20007f5e0ff */
[----:B------:R-:W-:Y:S01]  /*0550*/  UIADD3 UR24, UR5, -0x24c28bd8, URZ ;  /* 0xdb3d742805187890 */ /* 0x000fe2000fffe03f */
[----:B------:R-:W-:-:S04]  /*0560*/  IMAD.HI.U32 R9, R6, -0x326172a9, RZ ;  /* 0xcd9e8d5706097827 */ /* 0x000fc800078e00ff */
[----:B------:R-:W-:Y:S01]  /*0570*/  IMAD.HI.U32 R7, R10, -0x2daee0ad, RZ ;  /* 0xd2511f530a077827 */ /* 0x000fe200078e00ff */
[----:B------:R-:W-:-:S03]  /*0580*/  LOP3.LUT R9, R9, UR23, R12, 0x96, !PT ;  /* 0x0000001709097c12 */ /* 0x000fc6000f8e960c */
[----:B------:R-:W-:Y:S01]  /*0590*/  IMAD.X R3, RZ, RZ, c[0x0][0x1b4], P2 ;  /* 0x00006d00ff037624 */ /* 0x000fe200010e06ff */
[----:B------:R-:W-:Y:S01]  /*05a0*/  LOP3.LUT R32, R7, UR24, R8, 0x96, !PT ;  /* 0x0000001807207c12 */ /* 0x000fe2000f8e9608 */
[----:B------:R-:W-:Y:S06]  /*05b0*/  @P1 EXIT ;  /* 0x000000000000194d */ /* 0x000fec0003800000 */
[----:B0-----:R0:W2:Y:S04]  /*05c0*/  LDG.E.64 R102, [R2.64] ;  /* 0x0000000602667981 */ /* 0x0010a8000c1e1b00 */
[----:B------:R0:W3:Y:S04]  /*05d0*/  LDG.E.64 R98, [R2.64+0x800] ;  /* 0x0008000602627981 */ /* 0x0000e8000c1e1b00 */
[----:B------:R0:W4:Y:S04]  /*05e0*/  LDG.E.64 R94, [R2.64+0x1000] ;  /* 0x00100006025e7981 */ /* 0x000128000c1e1b00 */
[----:B------:R0:W4:Y:S04]  /*05f0*/  LDG.E.64 R90, [R2.64+0x1800] ;  /* 0x00180006025a7981 */ /* 0x000128000c1e1b00 */
[----:B------:R0:W4:Y:S04]  /*0600*/  LDG.E.64 R86, [R2.64+0x2000] ;  /* 0x0020000602567981 */ /* 0x000128000c1e1b00 */
[----:B------:R0:W4:Y:S04]  /*0610*/  LDG.E.64 R82, [R2.64+0x2800] ;  /* 0x0028000602527981 */ /* 0x000128000c1e1b00 */
[----:B------:R0:W4:Y:S01]  /*0620*/  LDG.E.64 R76, [R2.64+0x3000] ;  /* 0x00300006024c7981 */ /* 0x000122000c1e1b00 */
[----:B-----5:R-:W-:Y:S01]  /*0630*/  @!P0 CS2R R18, SRZ ;  /* 0x0000000000128805 */ /* 0x020fe2000001ff00 */
[----:B------:R-:W-:Y:S01]  /*0640*/  @!P0 CS2R R20, SRZ ;  /* 0x0000000000148805 */ /* 0x000fe2000001ff00 */
[----:B------:R-:W-:Y:S01]  /*0650*/  UIADD3 UR26, UR5, -0x695add53, URZ ;  /* 0x96a522ad051a7890 */ /* 0x000fe2000fffe03f */
[----:B------:R-:W-:Y:S01]  /*0660*/  @!P0 CS2R R22, SRZ ;  /* 0x0000000000168805 */ /* 0x000fe2000001ff00 */
[----:B------:R-:W-:Y:S01]  /*0670*/  IMAD R73, R10, -0x2daee0ad, RZ ;  /* 0xd2511f530a497824 */ /* 0x000fe200078e02ff */
[----:B------:R-:W-:Y:S01]  /*0680*/  @!P0 CS2R R30, SRZ ;  /* 0x00000000001e8805 */ /* 0x000fe2000001ff00 */
[----:B------:R-:W-:Y:S01]  /*0690*/  IMAD.WIDE.U32 R74, R9, -0x2daee0ad, RZ ;  /* 0xd2511f53094a7825 */ /* 0x000fe200078e00ff */
[----:B------:R-:W-:Y:S01]  /*06a0*/  @!P0 CS2R R28, SRZ ;  /* 0x00000000001c8805 */ /* 0x000fe2000001ff00 */
[----:B------:R-:W-:Y:S01]  /*06b0*/  @!P0 CS2R R26, SRZ ;  /* 0x00000000001a8805 */ /* 0x000fe2000001ff00 */
[----:B------:R-:W-:Y:S01]  /*06c0*/  @!P0 CS2R R16, SRZ ;  /* 0x0000000000108805 */ /* 0x000fe2000001ff00 */
[--C-:B------:R-:W-:Y:S01]  /*06d0*/  SHF.R.U64 R25, R18, 0x10, R19.reuse ;  /* 0x0000001012197819 */ /* 0x100fe20000001213 */
[----:B------:R-:W-:Y:S01]  /*06e0*/  HADD2.F32 R14, -RZ, R18.H0_H0 ;  /* 0x20000012ff0e7230 */ /* 0x000fe20000004100 */
[----:B------:R-:W-:Y:S01]  /*06f0*/  SHF.R.U32.HI R24, RZ, 0x10, R19 ;  /* 0x00000010ff187819 */ /* 0x000fe20000011613 */
[----:B------:R-:W-:Y:S01]  /*0700*/  HADD2.F32 R13, -RZ, R19.H0_H0 ;  /* 0x20000013ff0d7230 */ /* 0x000fe20000004100 */
[----:B------:R-:W-:Y:S01]  /*0710*/  UIADD3 UR25, UR4, -0x700cb87f, URZ ;  /* 0x8ff3478104197890 */ /* 0x000fe2000fffe03f */
[--C-:B------:R-:W-:Y:S01]  /*0720*/  SHF.R.U64 R18, R20, 0x10, R21.reuse ;  /* 0x0000001014127819 */ /* 0x100fe20000001215 */
[----:B------:R-:W-:Y:S01]  /*0730*/  HADD2.F32 R12, -RZ, R20.H0_H0 ;  /* 0x20000014ff0c7230 */ /* 0x000fe20000004100 */
[----:B------:R-:W-:Y:S01]  /*0740*/  SHF.R.U32.HI R19, RZ, 0x10, R21 ;  /* 0x00000010ff137819 */ /* 0x000fe20000011615 */
[----:B------:R-:W-:Y:S01]  /*0750*/  HADD2.F32 R11, -RZ, R21.H0_H0 ;  /* 0x20000015ff0b7230 */ /* 0x000fe20000004100 */
[----:B------:R-:W-:Y:S01]  /*0760*/  IMAD R5, R6, -0x326172a9, RZ ;  /* 0xcd9e8d5706057824 */ /* 0x000fe200078e02ff */
[----:B------:R-:W-:Y:S01]  /*0770*/  LOP3.LUT R73, R75, UR26, R73, 0x96, !PT ;  /* 0x0000001a4b497c12 */ /* 0x000fe2000f8e9649 */
[----:B------:R-:W-:Y:S01]  /*0780*/  IMAD.HI.U32 R72, R32, -0x326172a9, RZ ;  /* 0xcd9e8d5720487827 */ /* 0x000fe200078e00ff */
[--C-:B------:R-:W-:Y:S01]  /*0790*/  SHF.R.U64 R20, R22, 0x10, R23.reuse ;  /* 0x0000001016147819 */ /* 0x100fe20000001217 */
[----:B------:R-:W-:Y:S01]  /*07a0*/  HADD2.F32 R10, -RZ, R22.H0_H0 ;  /* 0x20000016ff0a7230 */ /* 0x000fe20000004100 */
[----:B------:R-:W-:Y:S01]  /*07b0*/  SHF.R.U32.HI R21, RZ, 0x10, R23 ;  /* 0x00000010ff157819 */ /* 0x000fe20000011617 */
[----:B------:R-:W-:Y:S01]  /*07c0*/  HADD2.F32 R9, -RZ, R23.H0_H0 ;  /* 0x20000017ff097230 */ /* 0x000fe20000004100 */
[--C-:B------:R-:W-:Y:S01]  /*07d0*/  SHF.R.U64 R22, R30, 0x10, R31.reuse ;  /* 0x000000101e167819 */ /* 0x100fe2000000121f */
[----:B0-----:R-:W-:Y:S01]  /*07e0*/  HADD2.F32 R2, -RZ, R16.H0_H0 ;  /* 0x20000010ff027230 */ /* 0x001fe20000004100 */
        /* <DEDUP_REMOVED lines=13> */
[----:B------:R-:W-:Y:S01]  /*08c0*/  IMAD.MOV.U32 R71, RZ, RZ, 0x1 ;  /* 0x00000001ff477424 */ /* 0x000fe200078e00ff */
[----:B------:R-:W-:Y:S01]  /*08d0*/  LOP3.LUT R72, R72, UR25, R5, 0x96, !PT ;  /* 0x0000001948487c12 */ /* 0x000fe2000f8e9605 */
[----:B------:R-:W-:Y:S01]  /*08e0*/  HADD2.F32 R5, -RZ, R29.H0_H0 ;  /* 0x2000001dff057230 */ /* 0x000fe20000004100 */
[----:B------:R-:W-:Y:S01]  /*08f0*/  LOP3.LUT R110, R110, 0x3, RZ, 0xc0, !PT ;  /* 0x000000036e6e7812 */ /* 0x000fe200078ec0ff */
[----:B------:R-:W-:Y:S01]  /*0900*/  IMAD.MOV.U32 R70, RZ, RZ, RZ ;  /* 0x000000ffff467224 */ /* 0x000fe200078e00ff */
        /* <DEDUP_REMOVED lines=58> */
.L_x_38534:
        /* <DEDUP_REMOVED lines=8> */
[----:B------:R-:W-:Y:S01]  /*0d30*/  LEA.HI R25, R25, R24, RZ, 0x2 ;  /* 0x0000001819197211 */ /* 0x000fe200078f10ff */
[----:B------:R-:W-:Y:S01]  /*0d40*/  BSSY B0, `(.L_x_38076) ;  /* 0x0000017000007945 */ /* 0x000fe20003800000 */
[----:B------:R-:W-:Y:S02]  /*0d50*/  P2R R114, PR, RZ, 0x8 ;  /* 0x00000008ff727803 */ /* 0x000fe40000000000 */
        /* <DEDUP_REMOVED lines=20> */
.L_x_38077:
[----:B0-----:R-:W-:Y:S02]  /*0ea0*/  IMAD.MOV.U32 R36, RZ, RZ, R76 ;  /* 0x000000ffff247224 */ /* 0x001fe400078e004c */
.L_x_38078:
[----:B------:R-:W-:Y:S05]  /*0eb0*/  BSYNC B0 ;  /* 0x0000000000007941 */ /* 0x000fea0003800000 */
.L_x_38076:
        /* <DEDUP_REMOVED lines=16> */
.L_x_38082:
[----:B------:R-:W-:Y:S05]  /*0fc0*/  BSYNC B1 ;  /* 0x0000000000017941 */ /* 0x000fea0003800000 */
.L_x_38081:
        /* <DEDUP_REMOVED lines=44> */
.L_x_38080:
[----:B------:R-:W-:Y:S05]  /*1290*/  BSYNC B0 ;  /* 0x0000000000007941 */ /* 0x000fea0003800000 */
.L_x_38079:
[----:B------:R-:W0:Y:S01]  /*12a0*/  I2F.U32 R29, R36 ;  /* 0x00000024001d7306 */ /* 0x000e220000201000 */
[----:B------:R-:W-:Y:S01]  /*12b0*/  HFMA2.MMA R80, -RZ, RZ, 0.1171875, 0 ;  /* 0x2f800000ff507435 */ /* 0x000fe200000001ff */
[----:B------:R-:W-:Y:S01]  /*12c0*/  ISETP.NE.U32.AND P1, PT, RZ, c[0x0][0x178], PT ;  /* 0x00005e00ff007a0c */ /* 0x000fe20003f25070 */
[----:B-----5:R-:W-:-:S03]  /*12d0*/  FMUL.FTZ R24, R24, c[0x0][0x1e8] ;  /* 0x00007a0018187a20 */ /* 0x020fc60000410000 */
        /* <DEDUP_REMOVED lines=11> */
.L_x_38083:
        /* <DEDUP_REMOVED lines=12> */
.L_x_38086:
[----:B------:R-:W-:Y:S02]  /*1450*/  IMAD.MOV.U32 R24, RZ, RZ, R76 ;  /* 0x000000ffff187224 */ /* 0x000fe400078e004c */
.L_x_38087:
[----:B------:R-:W-:Y:S05]  /*1460*/  BSYNC B0 ;  /* 0x0000000000007941 */ /* 0x000fea0003800000 */
.L_x_38085:
        /* <DEDUP_REMOVED lines=16> */
.L_x_38091:
[----:B------:R-:W-:Y:S05]  /*1570*/  BSYNC B1 ;  /* 0x0000000000017941 */ /* 0x000fea0003800000 */
.L_x_38090:
        /* <DEDUP_REMOVED lines=44> */
.L_x_38089:
[----:B------:R-:W-:Y:S05]  /*1840*/  BSYNC B0 ;  /* 0x0000000000007941 */ /* 0x000fea0003800000 */
.L_x_38088:
        /* <DEDUP_REMOVED lines=8> */
.L_x_38084:
        /* <DEDUP_REMOVED lines=12> */
.L_x_38093:
[----:B------:R-:W-:Y:S02]  /*1990*/  MOV R24, R76 ;  /* 0x0000004c00187202 */ /* 0x000fe40000000f00 */
.L_x_38094:
[----:B------:R-:W-:Y:S05]  /*19a0*/  BSYNC B0 ;  /* 0x0000000000007941 */ /* 0x000fea0003800000 */
.L_x_38092:
        /* <DEDUP_REMOVED lines=16> */
.L_x_38098:
[----:B------:R-:W-:Y:S05]  /*1ab0*/  BSYNC B1 ;  /* 0x0000000000017941 */ /* 0x000fea0003800000 */
.L_x_38097:
        /* <DEDUP_REMOVED lines=44> */
.L_x_38096:
[----:B------:R-:W-:Y:S05]  /*1d80*/  BSYNC B0 ;  /* 0x0000000000007941 */ /* 0x000fea0003800000 */
.L_x_38095:
        /* <DEDUP_REMOVED lines=11> */
.L_x_38099:
        /* <DEDUP_REMOVED lines=12> */
.L_x_38102:
[----:B------:R-:W-:Y:S02]  /*1f00*/  MOV R34, R76 ;  /* 0x0000004c00227202 */ /* 0x000fe40000000f00 */
.L_x_38103:
[----:B------:R-:W-:Y:S05]  /*1f10*/  BSYNC B0 ;  /* 0x0000000000007941 */ /* 0x000fea0003800000 */
.L_x_38101:
        /* <DEDUP_REMOVED lines=16> */
.L_x_38107:
[----:B------:R-:W-:Y:S05]  /*2020*/  BSYNC B1 ;  /* 0x0000000000017941 */ /* 0x000fea0003800000 */
.L_x_38106:
        /* <DEDUP_REMOVED lines=44> */
.L_x_38105:
[----:B------:R-:W-:Y:S05]  /*22f0*/  BSYNC B0 ;  /* 0x0000000000007941 */ /* 0x000fea0003800000 */
.L_x_38104:
        /* <DEDUP_REMOVED lines=8> */
.L_x_38100:
        /* <DEDUP_REMOVED lines=12> */
.L_x_38109:
[----:B------:R-:W-:Y:S02]  /*2440*/  IMAD.MOV.U32 R34, RZ, RZ, R76 ;  /* 0x000000ffff227224 */ /* 0x000fe400078e004c */
.L_x_38110:
[----:B------:R-:W-:Y:S05]  /*2450*/  BSYNC B0 ;  /* 0x0000000000007941 */ /* 0x000fea0003800000 */
.L_x_38108:
        /* <DEDUP_REMOVED lines=16> */
.L_x_38114:
[----:B------:R-:W-:Y:S05]  /*2560*/  BSYNC B1 ;  /* 0x0000000000017941 */ /* 0x000fea0003800000 */
.L_x_38113:
        /* <DEDUP_REMOVED lines=44> */
.L_x_38112:
[----:B------:R-:W-:Y:S05]  /*2830*/  BSYNC B0 ;  /* 0x0000000000007941 */ /* 0x000fea0003800000 */
.L_x_38111:
        /* <DEDUP_REMOVED lines=11> */
.L_x_38115:
        /* <DEDUP_REMOVED lines=12> */
.L_x_38118:
[----:B------:R-:W-:Y:S02]  /*29b0*/  IMAD.MOV.U32 R26, RZ, RZ, R76 ;  /* 0x000000ffff1a7224 */ /* 0x000fe400078e004c */
.L_x_38119:
[----:B------:R-:W-:Y:S05]  /*29c0*/  BSYNC B0 ;  /* 0x0000000000007941 */ /* 0x000fea0003800000 */
.L_x_38117:
        /* <DEDUP_REMOVED lines=16> */
.L_x_38123:
[----:B------:R-:W-:Y:S05]  /*2ad0*/  BSYNC B1 ;  /* 0x0000000000017941 */ /* 0x000fea0003800000 */
.L_x_38122:
        /* <DEDUP_REMOVED lines=44> */
.L_x_38121:
[----:B------:R-:W-:Y:S05]  /*2da0*/  BSYNC B0 ;  /* 0x0000000000007941 */ /* 0x000fea0003800000 */
.L_x_38120:
        /* <DEDUP_REMOVED lines=8> */
.L_x_38116:
        /* <DEDUP_REMOVED lines=12> */
.L_x_38125:
[----:B------:R-:W-:Y:S02]  /*2ef0*/  MOV R26, R76 ;  /* 0x0000004c001a7202 */ /* 0x000fe40000000f00 */
.L_x_38126:
[----:B------:R-:W-:Y:S05]  /*2f00*/  BSYNC B0 ;  /* 0x0000000000007941 */ /* 0x000fea0003800000 */
.L_x_38124:
        /* <DEDUP_REMOVED lines=16> */
.L_x_38130:
[----:B------:R-:W-:Y:S05]  /*3010*/  BSYNC B1 ;  /* 0x0000000000017941 */ /* 0x000fea0003800000 */
.L_x_38129:
        /* <DEDUP_REMOVED lines=44> */
.L_x_38128:
[----:B------:R-:W-:Y:S05]  /*32e0*/  BSYNC B0 ;  /* 0x0000000000007941 */ /* 0x000fea0003800000 */
.L_x_38127:
        /* <DEDUP_REMOVED lines=11> */
.L_x_38131:
        /* <DEDUP_REMOVED lines=12> */
.L_x_38134:
[----:B------:R-:W-:Y:S02]  /*3460*/  MOV R32, R76 ;  /* 0x0000004c00207202 */ /* 0x000fe40000000f00 */
.L_x_38135:
[----:B------:R-:W-:Y:S05]  /*3470*/  BSYNC B0 ;  /* 0x0000000000007941 */ /* 0x000fea0003800000 */
.L_x_38133:
        /* <DEDUP_REMOVED lines=16> */
.L_x_38139:
[----:B------:R-:W-:Y:S05]  /*3580*/  BSYNC B1 ;  /* 0x0000000000017941 */ /* 0x000fea0003800000 */
.L_x_38138:
        /* <DEDUP_REMOVED lines=44> */
.L_x_38137:
[----:B------:R-:W-:Y:S05]  /*3850*/  BSYNC B0 ;  /* 0x0000000000007941 */ /* 0x000fea0003800000 */
.L_x_38136:
        /* <DEDUP_REMOVED lines=8> */
.L_x_38132:
        /* <DEDUP_REMOVED lines=8> */
[----:B------:R-:W-:Y:S02]  /*3960*/  IADD3 R24, P1, R34, c[0x0][0x190], RZ ;  /* 0x0000640022187a10 */ /* 0x000fe40007f3e0ff */
[----:B------:R-:W-:Y:S02]  /*3970*/  LEA.HI.X R27, R56, c[0x0][0x18c], RZ, 0x4, P2 ;  /* 0x00006300381b7a11 */ /* 0x000fe400010f24ff */
[----:B------:R-:W-:Y:S02]  /*3980*/  IADD3 R35, R25, R28, RZ ;  /* 0x0000001c19237210 */ /* 0x000fe40007ffe0ff */
[----:B------:R-:W-:Y:S01]  /*3990*/  IADD3.X R25, R36, c[0x0][0x194], RZ, P1, !PT ;  /* 0x0000650024197a10 */ /* 0x000fe20000ffe4ff */
[----:B------:R0:W-:Y:S01]  /*39a0*/  STG.E.128 [R26.64], R44 ;  /* 0x0000002c1a007986 */ /* 0x0001e2000c101d06 */
[----:B------:R-:W-:-:S02]  /*39b0*/  ISETP.NE.AND P5, PT, R114, RZ, PT ;  /* 0x000000ff7200720c */ /* 0x000fc40003fa5270 */
[----:B------:R-:W-:Y:S01]  /*39c0*/  IADD3 R112, R56, 0x100, RZ ;  /* 0x0000010038707810 */ /* 0x000fe20007ffe0ff */
[----:B------:R1:W-:Y:S04]  /*39d0*/  STG.E [R24.64], R35 ;  /* 0x0000002318007986 */ /* 0x0003e8000c101906 */
[----:B------:R-:W-:-:S06]  /*39e0*/  IMAD.WIDE.U32 R30, R112, R81, c[0x0][0x170] ;  /* 0x00005c00701e7625 */ /* 0x000fcc00078e0051 */
[----:B------:R-:W-:-:S04]  /*39f0*/  @P5 IMAD.WIDE.U32 R28, R112, R81, c[0x0][0x178] ;  /* 0x00005e00701c5625 */ /* 0x000fc800078e0051 */
[----:B0-----:R-:W-:Y:S01]  /*3a00*/  @P0 IMAD.WIDE.U32 R26, R112, R81, c[0x0][0x180] ;  /* 0x00006000701a0625 */ /* 0x001fe200078e0051 */
[----:B------:R-:W-:Y:S05]  /*3a10*/  @!P5 BRA `(.L_x_38140) ;  /* 0x000000b00000d947 */ /* 0x000fea0003800000 */
[----:B-1----:R-:W-:Y:S01]  /*3a20*/  IMAD.U32 R25, R68, 0x10000, RZ ;  /* 0x0001000044197824 */ /* 0x002fe200078e00ff */
[----:B------:R-:W-:Y:S02]  /*3a30*/  LOP3.LUT R24, R69, 0xffff, RZ, 0xc0, !PT ;  /* 0x0000ffff45187812 */ /* 0x000fe400078ec0ff */
[----:B------:R-:W-:Y:S02]  /*3a40*/  LOP3.LUT R32, R67, 0xff, RZ, 0xc0, !PT ;  /* 0x000000ff43207812 */ /* 0x000fe400078ec0ff */
[----:B------:R-:W-:Y:S02]  /*3a50*/  LOP3.LUT R25, R25, 0xff0000, RZ, 0xc0, !PT ;  /* 0x00ff000019197812 */ /* 0x000fe400078ec0ff */
[----:B------:R-:W-:-:S03]  /*3a60*/  LOP3.LUT R35, R66, 0xff, RZ, 0xc0, !PT ;  /* 0x000000ff42237812 */ /* 0x000fc600078ec0ff */
[----:B------:R-:W-:Y:S01]  /*3a70*/  IMAD R25, R24, 0x1000000, R25 ;  /* 0x0100000018197824 */ /* 0x000fe200078e0219 */
[----:B------:R-:W-:-:S03]  /*3a80*/  IADD3 R24, P1, R34, c[0x0][0x198], RZ ;  /* 0x0000660022187a10 */ /* 0x000fc60007f3e0ff */
[----:B------:R-:W-:Y:S01]  /*3a90*/  IMAD R32, R32, 0x100, R25 ;  /* 0x0000010020207824 */ /* 0x000fe200078e0219 */
[----:B------:R-:W-:-:S04]  /*3aa0*/  IADD3.X R25, R36, c[0x0][0x19c], RZ, P1, !PT ;  /* 0x0000670024197a10 */ /* 0x000fc80000ffe4ff */
[----:B------:R-:W-:-:S05]  /*3ab0*/  IADD3 R35, R32, R35, RZ ;  /* 0x0000002320237210 */ /* 0x000fca0007ffe0ff */
[----:B------:R0:W-:Y:S02]  /*3ac0*/  STG.E [R24.64], R35 ;  /* 0x0000002318007986 */ /* 0x0001e4000c101906 */
.L_x_38140:
[----:B-1----:R1:W5:Y:S04]  /*3ad0*/  @P0 LDG.E.128 R48, [R26.64] ;  /* 0x000000061a300981 */ /* 0x002368000c1e1d00 */
[----:B------:R2:W5:Y:S04]  /*3ae0*/  @P5 LDG.E.128 R52, [R28.64] ;  /* 0x000000061c345981 */ /* 0x000568000c1e1d00 */
[----:B01----:R2:W5:Y:S01]  /*3af0*/  LDG.E.128 R24, [R30.64] ;  /* 0x000000061e187981 */ /* 0x003562000c1e1d00 */
        /* <DEDUP_REMOVED lines=12> */
.L_x_38142:
[----:B--2---:R-:W-:Y:S02]  /*3bc0*/  MOV R36, R76 ;  /* 0x0000004c00247202 */ /* 0x004fe40000000f00 */
.L_x_38143:
[----:B------:R-:W-:Y:S05]  /*3bd0*/  BSYNC B0 ;  /* 0x0000000000007941 */ /* 0x000fea0003800000 */
.L_x_38141:
        /* <DEDUP_REMOVED lines=16> */
.L_x_38147:
[----:B------:R-:W-:Y:S05]  /*3ce0*/  BSYNC B1 ;  /* 0x0000000000017941 */ /* 0x000fea0003800000 */
.L_x_38146:
        /* <DEDUP_REMOVED lines=44> */
.L_x_38145:
[----:B------:R-:W-:Y:S05]  /*3fb0*/  BSYNC B0 ;  /* 0x0000000000007941 */ /* 0x000fea0003800000 */
.L_x_38144:
[----:B------:R-:W0:Y:S01]  /*3fc0*/  I2F.U32 R29, R36 ;  /* 0x00000024001d7306 */ /* 0x000e220000201000 */
[----:B------:R-:W-:Y:S01]  /*3fd0*/  ISETP.NE.AND P6, PT, R110, RZ, PT ;  /* 0x000000ff6e00720c */ /* 0x000fe20003fc5270 */
[----:B-----5:R-:W-:Y:S02]  /*3fe0*/  FMUL.FTZ R24, R24, c[0x0][0x1e8] ;  /* 0x00007a0018187a20 */ /* 0x020fe40000410000 */
        /* <DEDUP_REMOVED lines=9> */
.L_x_38148:
        /* <DEDUP_REMOVED lines=12> */
.L_x_38151:
[----:B------:R-:W-:Y:S02]  /*4140*/  MOV R24, R76 ;  /* 0x0000004c00187202 */ /* 0x000fe40000000f00 */
.L_x_38152:
[----:B------:R-:W-:Y:S05]  /*4150*/  BSYNC B0 ;  /* 0x0000000000007941 */ /* 0x000fea0003800000 */
.L_x_38150:
        /* <DEDUP_REMOVED lines=16> */
.L_x_38156:
[----:B------:R-:W-:Y:S05]  /*4260*/  BSYNC B1 ;  /* 0x0000000000017941 */ /* 0x000fea0003800000 */
.L_x_38155:
        /* <DEDUP_REMOVED lines=44> */
.L_x_38154:
[----:B------:R-:W-:Y:S05]  /*4530*/  BSYNC B0 ;  /* 0x0000000000007941 */ /* 0x000fea0003800000 */
.L_x_38153:
        /* <DEDUP_REMOVED lines=8> */
.L_x_38149:
        /* <DEDUP_REMOVED lines=12> */
.L_x_38158:
[----:B------:R-:W-:Y:S02]  /*4680*/  IMAD.MOV.U32 R24, RZ, RZ, R76 ;  /* 0x000000ffff187224 */ /* 0x000fe400078e004c */
.L_x_38159:
[----:B------:R-:W-:Y:S05]  /*4690*/  BSYNC B0 ;  /* 0x0000000000007941 */ /* 0x000fea0003800000 */
.L_x_38157:
        /* <DEDUP_REMOVED lines=16> */
.L_x_38163:
[----:B------:R-:W-:Y:S05]  /*47a0*/  BSYNC B1 ;  /* 0x0000000000017941 */ /* 0x000fea0003800000 */
.L_x_38162:
        /* <DEDUP_REMOVED lines=44> */
.L_x_38161:
[----:B------:R-:W-:Y:S05]  /*4a70*/  BSYNC B0 ;  /* 0x0000000000007941 */ /* 0x000fea0003800000 */
.L_x_38160:
        /* <DEDUP_REMOVED lines=11> */
.L_x_38164:
        /* <DEDUP_REMOVED lines=12> */
.L_x_38167:
[----:B------:R-:W-:Y:S02]  /*4bf0*/  IMAD.MOV.U32 R34, RZ, RZ, R76 ;  /* 0x000000ffff227224 */ /* 0x000fe400078e004c */
.L_x_38168:
[----:B------:R-:W-:Y:S05]  /*4c00*/  BSYNC B0 ;  /* 0x0000000000007941 */ /* 0x000fea0003800000 */
.L_x_38166:
        /* <DEDUP_REMOVED lines=16> */
.L_x_38172:
[----:B------:R-:W-:Y:S05]  /*4d10*/  BSYNC B1 ;  /* 0x0000000000017941 */ /* 0x000fea0003800000 */
.L_x_38171:
        /* <DEDUP_REMOVED lines=44> */
.L_x_38170:
[----:B------:R-:W-:Y:S05]  /*4fe0*/  BSYNC B0 ;  /* 0x0000000000007941 */ /* 0x000fea0003800000 */
.L_x_38169:
        /* <DEDUP_REMOVED lines=8> */
.L_x_38165:
        /* <DEDUP_REMOVED lines=12> */
.L_x_38174:
[----:B------:R-:W-:Y:S02]  /*5130*/  MOV R34, R76 ;  /* 0x0000004c00227202 */ /* 0x000fe40000000f00 */
.L_x_38175:
[----:B------:R-:W-:Y:S05]  /*5140*/  BSYNC B0 ;  /* 0x0000000000007941 */ /* 0x000fea0003800000 */
.L_x_38173:
        /* <DEDUP_REMOVED lines=16> */
.L_x_38179:
[----:B------:R-:W-:Y:S05]  /*5250*/  BSYNC B1 ;  /* 0x0000000000017941 */ /* 0x000fea0003800000 */
.L_x_38178:
        /* <DEDUP_REMOVED lines=44> */
.L_x_38177:
[----:B------:R-:W-:Y:S05]  /*5520*/  BSYNC B0 ;  /* 0x0000000000007941 */ /* 0x000fea0003800000 */
.L_x_38176:
        /* <DEDUP_REMOVED lines=11> */
.L_x_38180:
        /* <DEDUP_REMOVED lines=12> */
.L_x_38183:
[----:B------:R-:W-:Y:S02]  /*56a0*/  MOV R26, R76 ;  /* 0x0000004c001a7202 */ /* 0x000fe40000000f00 */
.L_x_38184:
[----:B------:R-:W-:Y:S05]  /*56b0*/  BSYNC B0 ;  /* 0x0000000000007941 */ /* 0x000fea0003800000 */
.L_x_38182:
        /* <DEDUP_REMOVED lines=16> */
.L_x_38188:
[----:B------:R-:W-:Y:S05]  /*57c0*/  BSYNC B1 ;  /* 0x0000000000017941 */ /* 0x000fea0003800000 */
.L_x_38187:
        /* <DEDUP_REMOVED lines=44> */
.L_x_38186:
[----:B------:R-:W-:Y:S05]  /*5a90*/  BSYNC B0 ;  /* 0x0000000000007941 */ /* 0x000fea0003800000 */
.L_x_38185:
        /* <DEDUP_REMOVED lines=8> */
.L_x_38181:
        /* <DEDUP_REMOVED lines=12> */
.L_x_38190:
[----:B------:R-:W-:Y:S02]  /*5be0*/  IMAD.MOV.U32 R26, RZ, RZ, R76 ;  /* 0x000000ffff1a7224 */ /* 0x000fe400078e004c */
.L_x_38191:
[----:B------:R-:W-:Y:S05]  /*5bf0*/  BSYNC B0 ;  /* 0x0000000000007941 */ /* 0x000fea0003800000 */
.L_x_38189:
        /* <DEDUP_REMOVED lines=16> */
.L_x_38195:
[----:B------:R-:W-:Y:S05]  /*5d00*/  BSYNC B1 ;  /* 0x0000000000017941 */ /* 0x000fea0003800000 */
.L_x_38194:
        /* <DEDUP_REMOVED lines=44> */
.L_x_38193:
[----:B------:R-:W-:Y:S05]  /*5fd0*/  BSYNC B0 ;  /* 0x0000000000007941 */ /* 0x000fea0003800000 */
.L_x_38192:
        /* <DEDUP_REMOVED lines=11> */
.L_x_38196:
        /* <DEDUP_REMOVED lines=12> */
.L_x_38199:
[----:B------:R-:W-:Y:S02]  /*6150*/  IMAD.MOV.U32 R32, RZ, RZ, R76 ;  /* 0x000000ffff207224 */ /* 0x000fe400078e004c */
.L_x_38200:
[----:B------:R-:W-:Y:S05]  /*6160*/  BSYNC B0 ;  /* 0x0000000000007941 */ /* 0x000fea0003800000 */
.L_x_38198:
        /* <DEDUP_REMOVED lines=16> */
.L_x_38204:
[----:B------:R-:W-:Y:S05]  /*6270*/  BSYNC B1 ;  /* 0x0000000000017941 */ /* 0x000fea0003800000 */
.L_x_38203:
        /* <DEDUP_REMOVED lines=44> */
.L_x_38202:
[----:B------:R-:W-:Y:S05]  /*6540*/  BSYNC B0 ;  /* 0x0000000000007941 */ /* 0x000fea0003800000 */
.L_x_38201:
        /* <DEDUP_REMOVED lines=8> */
.L_x_38197:
[----:B------:R-:W-:Y:S01]  /*65d0*/  SEL R24, RZ, 0x1000000, P4 ;  /* 0x01000000ff187807 */ /* 0x000fe20002000000 */
[----:B------:R-:W-:Y:S01]  /*65e0*/  IMAD.MOV.U32 R117, RZ, RZ, 0x4 ;  /* 0x00000004ff757424 */ /* 0x000fe200078e00ff */
[----:B------:R-:W-:Y:S02]  /*65f0*/  SEL R25, RZ, 0x10000, P3 ;  /* 0x00010000ff197807 */ /* 0x000fe40001800000 */
[----:B------:R-:W-:Y:S01]  /*6600*/  SEL R26, RZ, 0x100, P2 ;  /* 0x00000100ff1a7807 */ /* 0x000fe20001000000 */
[----:B------:R-:W-:Y:S01]  /*6610*/  IMAD.WIDE.U32 R30, R112, R117, c[0x0][0x190] ;  /* 0x00006400701e7625 */ /* 0x000fe200078e0075 */
[----:B------:R-:W-:Y:S02]  /*6620*/  SEL R27, RZ, 0x1, P1 ;  /* 0x00000001ff1b7807 */ /* 0x000fe40000800000 */
[----:B------:R-:W-:Y:S01]  /*6630*/  IADD3 R26, R26, R24, R25 ;  /* 0x000000181a1a7210 */ /* 0x000fe20007ffe019 */
[----:B------:R-:W-:Y:S01]  /*6640*/  IMAD.WIDE.U32 R24, R112, R81, c[0x0][0x188] ;  /* 0x0000620070187625 */ /* 0x000fe200078e0051 */
[----:B------:R-:W-:-:S02]  /*6650*/  ISETP.NE.AND P5, PT, R114, RZ, PT ;  /* 0x000000ff7200720c */ /* 0x000fc40003fa5270 */
[----:B------:R-:W-:Y:S01]  /*6660*/  IADD3 R111, R56, 0x200, RZ ;  /* 0x00000200386f7810 */ /* 0x000fe20007ffe0ff */
[----:B------:R-:W-:Y:S01]  /*6670*/  IMAD.IADD R35, R26, 0x1, R27 ;  /* 0x000000011a237824 */ /* 0x000fe200078e021b */
[----:B------:R0:W-:Y:S03]  /*6680*/  STG.E.128 [R24.64], R40 ;  /* 0x0000002818007986 */ /* 0x0001e6000c101d06 */
[CC--:B------:R-:W-:Y:S01]  /*6690*/  IMAD.WIDE.U32 R28, R111.reuse, R81.reuse, c[0x0][0x170] ;  /* 0x00005c006f1c7625 */ /* 0x0c0fe200078e0051 */
[----:B------:R1:W-:Y:S05]  /*66a0*/  STG.E [R30.64], R35 ;  /* 0x000000231e007986 */ /* 0x0003ea000c101906 */
[----:B------:R-:W-:-:S04]  /*66b0*/  @P5 IMAD.WIDE.U32 R26, R111, R81, c[0x0][0x178] ;  /* 0x00005e006f1a5625 */ /* 0x000fc800078e0051 */
[----:B0-----:R-:W-:Y:S01]  /*66c0*/  @P0 IMAD.WIDE.U32 R24, R111, R81, c[0x0][0x180] ;  /* 0x000060006f180625 */ /* 0x001fe200078e0051 */
        /* <DEDUP_REMOVED lines=11> */
.L_x_38205:
[----:B-1----:R1:W5:Y:S04]  /*6780*/  @P5 LDG.E.128 R52, [R26.64] ;  /* 0x000000061a345981 */ /* 0x002368000c1e1d00 */
[----:B------:R1:W5:Y:S04]  /*6790*/  @P0 LDG.E.128 R48, [R24.64] ;  /* 0x0000000618300981 */ /* 0x000368000c1e1d00 */
        /* <DEDUP_REMOVED lines=13> */
.L_x_38207:
[----:B-1----:R-:W-:Y:S02]  /*6870*/  IMAD.MOV.U32 R36, RZ, RZ, R76 ;  /* 0x000000ffff247224 */ /* 0x002fe400078e004c */
.L_x_38208:
[----:B------:R-:W-:Y:S05]  /*6880*/  BSYNC B0 ;  /* 0x0000000000007941 */ /* 0x000fea0003800000 */
.L_x_38206:
        /* <DEDUP_REMOVED lines=16> */
.L_x_38212:
[----:B------:R-:W-:Y:S05]  /*6990*/  BSYNC B1 ;  /* 0x0000000000017941 */ /* 0x000fea0003800000 */
.L_x_38211:
        /* <DEDUP_REMOVED lines=44> */
.L_x_38210:
[----:B------:R-:W-:Y:S05]  /*6c60*/  BSYNC B0 ;  /* 0x0000000000007941 */ /* 0x000fea0003800000 */
.L_x_38209:
        /* <DEDUP_REMOVED lines=12> */
.L_x_38213:
        /* <DEDUP_REMOVED lines=12> */
.L_x_38216:
[----:B------:R-:W-:Y:S02]  /*6df0*/  IMAD.MOV.U32 R24, RZ, RZ, R76 ;  /* 0x000000ffff187224 */ /* 0x000fe400078e004c */
.L_x_38217:
[----:B------:R-:W-:Y:S05]  /*6e00*/  BSYNC B0 ;  /* 0x0000000000007941 */ /* 0x000fea0003800000 */
.L_x_38215:
        /* <DEDUP_REMOVED lines=16> */
.L_x_38221:
[----:B------:R-:W-:Y:S05]  /*6f10*/  BSYNC B1 ;  /* 0x0000000000017941 */ /* 0x000fea0003800000 */
.L_x_38220:
        /* <DEDUP_REMOVED lines=44> */
.L_x_38219:
[----:B------:R-:W-:Y:S05]  /*71e0*/  BSYNC B0 ;  /* 0x0000000000007941 */ /* 0x000fea0003800000 */
.L_x_38218:
        /* <DEDUP_REMOVED lines=8> */
.L_x_38214:
        /* <DEDUP_REMOVED lines=12> */
.L_x_38223:
[----:B------:R-:W-:Y:S02]  /*7330*/  MOV R24, R76 ;  /* 0x0000004c00187202 */ /* 0x000fe40000000f00 */
.L_x_38224:
[----:B------:R-:W-:Y:S05]  /*7340*/  BSYNC B0 ;  /* 0x0000000000007941 */ /* 0x000fea0003800000 */
.L_x_38222:
        /* <DEDUP_REMOVED lines=16> */
.L_x_38228:
[----:B------:R-:W-:Y:S05]  /*7450*/  BSYNC B1 ;  /* 0x0000000000017941 */ /* 0x000fea0003800000 */
.L_x_38227:
        /* <DEDUP_REMOVED lines=44> */
.L_x_38226:
[----:B------:R-:W-:Y:S05]  /*7720*/  BSYNC B0 ;  /* 0x0000000000007941 */ /* 0x000fea0003800000 */
.L_x_38225:
        /* <DEDUP_REMOVED lines=11> */
.L_x_38229:
        /* <DEDUP_REMOVED lines=12> */
.L_x_38232:
[----:B------:R-:W-:Y:S02]  /*78a0*/  MOV R34, R76 ;  /* 0x0000004c00227202 */ /* 0x000fe40000000f00 */
.L_x_38233:
[----:B------:R-:W-:Y:S05]  /*78b0*/  BSYNC B0 ;  /* 0x0000000000007941 */ /* 0x000fea0003800000 */
.L_x_38231:
        /* <DEDUP_REMOVED lines=16> */
.L_x_38237:
[----:B------:R-:W-:Y:S05]  /*79c0*/  BSYNC B1 ;  /* 0x0000000000017941 */ /* 0x000fea0003800000 */
.L_x_38236:
        /* <DEDUP_REMOVED lines=44> */
.L_x_38235:
[----:B------:R-:W-:Y:S05]  /*7c90*/  BSYNC B0 ;  /* 0x0000000000007941 */ /* 0x000fea0003800000 */
.L_x_38234:
        /* <DEDUP_REMOVED lines=8> */
.L_x_38230:
        /* <DEDUP_REMOVED lines=12> */
.L_x_38239:
[----:B------:R-:W-:Y:S02]  /*7de0*/  IMAD.MOV.U32 R34, RZ, RZ, R76 ;  /* 0x000000ffff227224 */ /* 0x000fe400078e004c */
.L_x_38240:
[----:B------:R-:W-:Y:S05]  /*7df0*/  BSYNC B0 ;  /* 0x0000000000007941 */ /* 0x000fea0003800000 */
.L_x_38238:
        /* <DEDUP_REMOVED lines=16> */
.L_x_38244:
[----:B------:R-:W-:Y:S05]  /*7f00*/  BSYNC B1 ;  /* 0x0000000000017941 */ /* 0x000fea0003800000 */
.L_x_38243:
        /* <DEDUP_REMOVED lines=44> */
.L_x_38242:
[----:B------:R-:W-:Y:S05]  /*81d0*/  BSYNC B0 ;  /* 0x0000000000007941 */ /* 0x000fea0003800000 */
.L_x_38241:
        /* <DEDUP_REMOVED lines=11> */
.L_x_38245:
        /* <DEDUP_REMOVED lines=12> */
.L_x_38248:
[----:B------:R-:W-:Y:S02]  /*8350*/  IMAD.MOV.U32 R26, RZ, RZ, R76 ;  /* 0x000000ffff1a7224 */ /* 0x000fe400078e004c */
.L_x_38249:
[----:B------:R-:W-:Y:S05]  /*8360*/  BSYNC B0 ;  /* 0x0000000000007941 */ /* 0x000fea0003800000 */
.L_x_38247:
        /* <DEDUP_REMOVED lines=16> */
.L_x_38253:
[----:B------:R-:W-:Y:S05]  /*8470*/  BSYNC B1 ;  /* 0x0000000000017941 */ /* 0x000fea0003800000 */
.L_x_38252:
        /* <DEDUP_REMOVED lines=44> */
.L_x_38251:
[----:B------:R-:W-:Y:S05]  /*8740*/  BSYNC B0 ;  /* 0x0000000000007941 */ /* 0x000fea0003800000 */
.L_x_38250:
        /* <DEDUP_REMOVED lines=8> */
.L_x_38246:
        /* <DEDUP_REMOVED lines=12> */
.L_x_38255:
[----:B------:R-:W-:Y:S02]  /*8890*/  MOV R26, R76 ;  /* 0x0000004c001a7202 */ /* 0x000fe40000000f00 */
.L_x_38256:
[----:B------:R-:W-:Y:S05]  /*88a0*/  BSYNC B0 ;  /* 0x0000000000007941 */ /* 0x000fea0003800000 */
.L_x_38254:
        /* <DEDUP_REMOVED lines=16> */
.L_x_38260:
[----:B------:R-:W-:Y:S05]  /*89b0*/  BSYNC B1 ;  /* 0x0000000000017941 */ /* 0x000fea0003800000 */
.L_x_38259:
        /* <DEDUP_REMOVED lines=44> */
.L_x_38258:
[----:B------:R-:W-:Y:S05]  /*8c80*/  BSYNC B0 ;  /* 0x0000000000007941 */ /* 0x000fea0003800000 */
.L_x_38257:
        /* <DEDUP_REMOVED lines=11> */
.L_x_38261:
        /* <DEDUP_REMOVED lines=12> */
.L_x_38264:
[----:B------:R-:W-:Y:S02]  /*8e00*/  MOV R32, R76 ;  /* 0x0000004c00207202 */ /* 0x000fe40000000f00 */
.L_x_38265:
[----:B------:R-:W-:Y:S05]  /*8e10*/  BSYNC B0 ;  /* 0x0000000000007941 */ /* 0x000fea0003800000 */
.L_x_38263:
        /* <DEDUP_REMOVED lines=16> */
.L_x_38269:
[----:B------:R-:W-:Y:S05]  /*8f20*/  BSYNC B1 ;  /* 0x0000000000017941 */ /* 0x000fea0003800000 */
.L_x_38268:
        /* <DEDUP_REMOVED lines=44> */
.L_x_38267:
[----:B------:R-:W-:Y:S05]  /*91f0*/  BSYNC B0 ;  /* 0x0000000000007941 */ /* 0x000fea0003800000 */
.L_x_38266:
        /* <DEDUP_REMOVED lines=8> */
.L_x_38262:
[----:B------:R-:W-:Y:S01]  /*9280*/  SEL R24, RZ, 0x1000000, P4 ;  /* 0x01000000ff187807 */ /* 0x000fe20002000000 */
[C---:B------:R-:W-:Y:S01]  /*9290*/  IMAD.WIDE.U32 R30, R111.reuse, R117, c[0x0][0x190] ;  /* 0x000064006f1e7625 */ /* 0x040fe200078e0075 */
[----:B------:R-:W-:Y:S02]  /*92a0*/  SEL R25, RZ, 0x10000, P3 ;  /* 0x00010000ff197807 */ /* 0x000fe40001800000 */
[----:B------:R-:W-:Y:S02]  /*92b0*/  SEL R26, RZ, 0x100, P2 ;  /* 0x00000100ff1a7807 */ /* 0x000fe40001000000 */
        /* <DEDUP_REMOVED lines=12> */
[----:B-1----:R-:W-:Y:S02]  /*9380*/  SHF.L.U32 R31, R68, 0x10, RZ ;  /* 0x00000010441f7819 */ /* 0x002fe400000006ff */
[----:B------:R-:W-:Y:S02]  /*9390*/  LOP3.LUT R30, R69, 0xffff, RZ, 0xc0, !PT ;  /* 0x0000ffff451e7812 */ /* 0x000fe400078ec0ff */
[----:B------:R-:W-:Y:S02]  /*93a0*/  LOP3.LUT R31, R31, 0xff0000, RZ, 0xc0, !PT ;  /* 0x00ff00001f1f7812 */ /* 0x000fe400078ec0ff */
[----:B------:R-:W-:Y:S02]  /*93b0*/  LOP3.LUT R35, R67, 0xff, RZ, 0xc0, !PT ;  /* 0x000000ff43237812 */ /* 0x000fe400078ec0ff */
[----:B------:R-:W-:Y:S01]  /*93c0*/  LOP3.LUT R32, R66, 0xff, RZ, 0xc0, !PT ;  /* 0x000000ff42207812 */ /* 0x000fe200078ec0ff */
[----:B------:R-:W-:-:S04]  /*93d0*/  IMAD R30, R30, 0x1000000, R31 ;  /* 0x010000001e1e7824 */ /* 0x000fc800078e021f */
[----:B------:R-:W-:Y:S02]  /*93e0*/  IMAD R35, R35, 0x100, R30 ;  /* 0x0000010023237824 */ /* 0x000fe400078e021e */
[----:B------:R-:W-:-:S04]  /*93f0*/  IMAD.WIDE.U32 R30, R111, R117, c[0x0][0x198] ;  /* 0x000066006f1e7625 */ /* 0x000fc800078e0075 */
[----:B------:R-:W-:-:S05]  /*9400*/  IMAD.IADD R35, R35, 0x1, R32 ;  /* 0x0000000123237824 */ /* 0x000fca00078e0220 */
[----:B------:R0:W-:Y:S02]  /*9410*/  STG.E [R30.64], R35 ;  /* 0x000000231e007986 */ /* 0x0001e4000c101906 */
.L_x_38270:
[----:B-1----:R1:W5:Y:S04]  /*9420*/  @P5 LDG.E.128 R52, [R26.64] ;  /* 0x000000061a345981 */ /* 0x002368000c1e1d00 */
[----:B------:R1:W5:Y:S04]  /*9430*/  @P0 LDG.E.128 R48, [R24.64] ;  /* 0x0000000618300981 */ /* 0x000368000c1e1d00 */
        /* <DEDUP_REMOVED lines=13> */
.L_x_38272:
[----:B-1----:R-:W-:Y:S02]  /*9510*/  IMAD.MOV.U32 R57, RZ, RZ, R76 ;  /* 0x000000ffff397224 */ /* 0x002fe400078e004c */
.L_x_38273:
[----:B------:R-:W-:Y:S05]  /*9520*/  BSYNC B0 ;  /* 0x0000000000007941 */ /* 0x000fea0003800000 */
.L_x_38271:
        /* <DEDUP_REMOVED lines=16> */
.L_x_38277:
[----:B------:R-:W-:Y:S05]  /*9630*/  BSYNC B1 ;  /* 0x0000000000017941 */ /* 0x000fea0003800000 */
.L_x_38276:
        /* <DEDUP_REMOVED lines=44> */
.L_x_38275:
[----:B------:R-:W-:Y:S05]  /*9900*/  BSYNC B0 ;  /* 0x0000000000007941 */ /* 0x000fea0003800000 */
.L_x_38274:
        /* <DEDUP_REMOVED lines=12> */
.L_x_38278:
        /* <DEDUP_REMOVED lines=12> */
.L_x_38281:
[----:B------:R-:W-:Y:S02]  /*9a90*/  IMAD.MOV.U32 R24, RZ, RZ, R76 ;  /* 0x000000ffff187224 */ /* 0x000fe400078e004c */
.L_x_38282:
[----:B------:R-:W-:Y:S05]  /*9aa0*/  BSYNC B0 ;  /* 0x0000000000007941 */ /* 0x000fea0003800000 */
.L_x_38280:
        /* <DEDUP_REMOVED lines=16> */
.L_x_38286:
[----:B------:R-:W-:Y:S05]  /*9bb0*/  BSYNC B1 ;  /* 0x0000000000017941 */ /* 0x000fea0003800000 */
.L_x_38285:
        /* <DEDUP_REMOVED lines=44> */
.L_x_38284:
[----:B------:R-:W-:Y:S05]  /*9e80*/  BSYNC B0 ;  /* 0x0000000000007941 */ /* 0x000fea0003800000 */
.L_x_38283:
        /* <DEDUP_REMOVED lines=8> */
.L_x_38279:
        /* <DEDUP_REMOVED lines=12> */
.L_x_38288:
[----:B------:R-:W-:Y:S02]  /*9fd0*/  IMAD.MOV.U32 R24, RZ, RZ, R76 ;  /* 0x000000ffff187224 */ /* 0x000fe400078e004c */
.L_x_38289:
[----:B------:R-:W-:Y:S05]  /*9fe0*/  BSYNC B0 ;  /* 0x0000000000007941 */ /* 0x000fea0003800000 */
.L_x_38287:
        /* <DEDUP_REMOVED lines=16> */
.L_x_38293:
[----:B------:R-:W-:Y:S05]  /*a0f0*/  BSYNC B1 ;  /* 0x0000000000017941 */ /* 0x000fea0003800000 */
.L_x_38292:
        /* <DEDUP_REMOVED lines=44> */
.L_x_38291:
[----:B------:R-:W-:Y:S05]  /*a3c0*/  BSYNC B0 ;  /* 0x0000000000007941 */ /* 0x000fea0003800000 */
.L_x_38290:
        /* <DEDUP_REMOVED lines=11> */
.L_x_38294:
        /* <DEDUP_REMOVED lines=12> */
.L_x_38297:
[----:B------:R-:W-:Y:S02]  /*a540*/  IMAD.MOV.U32 R57, RZ, RZ, R76 ;  /* 0x000000ffff397224 */ /* 0x000fe400078e004c */
.L_x_38298:
[----:B------:R-:W-:Y:S05]  /*a550*/  BSYNC B0 ;  /* 0x0000000000007941 */ /* 0x000fea0003800000 */
.L_x_38296:
        /* <DEDUP_REMOVED lines=16> */
.L_x_38302:
[----:B------:R-:W-:Y:S05]  /*a660*/  BSYNC B1 ;  /* 0x0000000000017941 */ /* 0x000fea0003800000 */
.L_x_38301:
        /* <DEDUP_REMOVED lines=44> */
.L_x_38300:
[----:B------:R-:W-:Y:S05]  /*a930*/  BSYNC B0 ;  /* 0x0000000000007941 */ /* 0x000fea0003800000 */
.L_x_38299:
        /* <DEDUP_REMOVED lines=8> */
.L_x_38295:
        /* <DEDUP_REMOVED lines=12> */
.L_x_38304:
[----:B------:R-:W-:Y:S02]  /*aa80*/  IMAD.MOV.U32 R57, RZ, RZ, R76 ;  /* 0x000000ffff397224 */ /* 0x000fe400078e004c */
.L_x_38305:
[----:B------:R-:W-:Y:S05]  /*aa90*/  BSYNC B0 ;  /* 0x0000000000007941 */ /* 0x000fea0003800000 */
.L_x_38303:
        /* <DEDUP_REMOVED lines=16> */
.L_x_38309:
[----:B------:R-:W-:Y:S05]  /*aba0*/  BSYNC B1 ;  /* 0x0000000000017941 */ /* 0x000fea0003800000 */
.L_x_38308:
        /* <DEDUP_REMOVED lines=44> */
.L_x_38307:
[----:B------:R-:W-:Y:S05]  /*ae70*/  BSYNC B0 ;  /* 0x0000000000007941 */ /* 0x000fea0003800000 */
.L_x_38306:
        /* <DEDUP_REMOVED lines=11> */
.L_x_38310:
        /* <DEDUP_REMOVED lines=12> */
.L_x_38313:
[----:B------:R-:W-:Y:S02]  /*aff0*/  IMAD.MOV.U32 R26, RZ, RZ, R76 ;  /* 0x000000ffff1a7224 */ /* 0x000fe400078e004c */
.L_x_38314:
[----:B------:R-:W-:Y:S05]  /*b000*/  BSYNC B0 ;  /* 0x0000000000007941 */ /* 0x000fea0003800000 */
.L_x_38312:
        /* <DEDUP_REMOVED lines=16> */
.L_x_38318:
[----:B------:R-:W-:Y:S05]  /*b110*/  BSYNC B1 ;  /* 0x0000000000017941 */ /* 0x000fea0003800000 */
.L_x_38317:
        /* <DEDUP_REMOVED lines=44> */
.L_x_38316:
[----:B------:R-:W-:Y:S05]  /*b3e0*/  BSYNC B0 ;  /* 0x0000000000007941 */ /* 0x000fea0003800000 */
.L_x_38315:
        /* <DEDUP_REMOVED lines=8> */
.L_x_38311:
        /* <DEDUP_REMOVED lines=12> */
.L_x_38320:
[----:B------:R-:W-:Y:S02]  /*b530*/  IMAD.MOV.U32 R26, RZ, RZ, R76 ;  /* 0x000000ffff1a7224 */ /* 0x000fe400078e004c */
.L_x_38321:
[----:B------:R-:W-:Y:S05]  /*b540*/  BSYNC B0 ;  /* 0x0000000000007941 */ /* 0x000fea0003800000 */
.L_x_38319:
        /* <DEDUP_REMOVED lines=16> */
.L_x_38325:
[----:B------:R-:W-:Y:S05]  /*b650*/  BSYNC B1 ;  /* 0x0000000000017941 */ /* 0x000fea0003800000 */
.L_x_38324:
        /* <DEDUP_REMOVED lines=44> */
.L_x_38323:
[----:B------:R-:W-:Y:S05]  /*b920*/  BSYNC B0 ;  /* 0x0000000000007941 */ /* 0x000fea0003800000 */
.L_x_38322:
        /* <DEDUP_REMOVED lines=11> */
.L_x_38326:
        /* <DEDUP_REMOVED lines=12> */
.L_x_38329:
[----:B------:R-:W-:Y:S02]  /*baa0*/  IMAD.MOV.U32 R57, RZ, RZ, R76 ;  /* 0x000000ffff397224 */ /* 0x000fe400078e004c */
.L_x_38330:
[----:B------:R-:W-:Y:S05]  /*bab0*/  BSYNC B0 ;  /* 0x0000000000007941 */ /* 0x000fea0003800000 */
.L_x_38328:
        /* <DEDUP_REMOVED lines=16> */
.L_x_38334:
[----:B------:R-:W-:Y:S05]  /*bbc0*/  BSYNC B1 ;  /* 0x0000000000017941 */ /* 0x000fea0003800000 */
.L_x_38333:
        /* <DEDUP_REMOVED lines=44> */
.L_x_38332:
[----:B------:R-:W-:Y:S05]  /*be90*/  BSYNC B0 ;  /* 0x0000000000007941 */ /* 0x000fea0003800000 */
.L_x_38331:
        /* <DEDUP_REMOVED lines=8> */
.L_x_38327:
        /* <DEDUP_REMOVED lines=8> */
[----:B------:R-:W-:Y:S02]  /*bfa0*/  IADD3 R57, R26, R27, RZ ;  /* 0x0000001b1a397210 */ /* 0x000fe40007ffe0ff */
[----:B------:R0:W-:Y:S01]  /*bfb0*/  STG.E.128 [R24.64], R32 ;  /* 0x0000002018007986 */ /* 0x0001e2000c101d06 */
[----:B------:R-:W-:-:S03]  /*bfc0*/  IADD3 R115, R56, 0x400, RZ ;  /* 0x0000040038737810 */ /* 0x000fc60007ffe0ff */
[----:B------:R1:W-:Y:S02]  /*bfd0*/  STG.E [R30.64], R57 ;  /* 0x000000391e007986 */ /* 0x0003e4000c101906 */
[----:B------:R-:W-:-:S04]  /*bfe0*/  IMAD.WIDE.U32 R28, R115, R81, c[0x0][0x170] ;  /* 0x00005c00731c7625 */ /* 0x000fc800078e0051 */
[----:B------:R-:W-:-:S04]  /*bff0*/  @P5 IMAD.WIDE.U32 R26, R115, R81, c[0x0][0x178] ;  /* 0x00005e00731a5625 */ /* 0x000fc800078e0051 */
[----:B0-----:R-:W-:Y:S01]  /*c000*/  @P0 IMAD.WIDE.U32 R24, R115, R81, c[0x0][0x180] ;  /* 0x0000600073180625 */ /* 0x001fe200078e0051 */
[----:B------:R-:W-:Y:S05]  /*c010*/  @!P5 BRA `(.L_x_38335) ;  /* 0x000000a00000d947 */ /* 0x000fea0003800000 */
[----:B-1----:R-:W-:Y:S01]  /*c020*/  IMAD.U32 R31, R68, 0x10000, RZ ;  /* 0x00010000441f7824 */ /* 0x002fe200078e00ff */
[----:B------:R-:W-:Y:S02]  /*c030*/  LOP3.LUT R30, R69, 0xffff, RZ, 0xc0, !PT ;  /* 0x0000ffff451e7812 */ /* 0x000fe400078ec0ff */
[----:B------:R-:W-:Y:S02]  /*c040*/  LOP3.LUT R57, R67, 0xff, RZ, 0xc0, !PT ;  /* 0x000000ff43397812 */ /* 0x000fe400078ec0ff */
[----:B------:R-:W-:-:S05]  /*c050*/  LOP3.LUT R31, R31, 0xff0000, RZ, 0xc0, !PT ;  /* 0x00ff00001f1f7812 */ /* 0x000fca00078ec0ff */
[----:B------:R-:W-:Y:S01]  /*c060*/  IMAD R30, R30, 0x1000000, R31 ;  /* 0x010000001e1e7824 */ /* 0x000fe200078e021f */
[----:B------:R-:W-:-:S03]  /*c070*/  LOP3.LUT R31, R66, 0xff, RZ, 0xc0, !PT ;  /* 0x000000ff421f7812 */ /* 0x000fc600078ec0ff */
[----:B------:R-:W-:-:S05]  /*c080*/  IMAD R30, R57, 0x100, R30 ;  /* 0x00000100391e7824 */ /* 0x000fca00078e021e */
[----:B------:R-:W-:Y:S01]  /*c090*/  IADD3 R57, R30, R31, RZ ;  /* 0x0000001f1e397210 */ /* 0x000fe20007ffe0ff */
[----:B------:R-:W-:-:S05]  /*c0a0*/  IMAD.WIDE.U32 R30, R113, R117, c[0x0][0x198] ;  /* 0x00006600711e7625 */ /* 0x000fca00078e0075 */
[----:B------:R0:W-:Y:S02]  /*c0b0*/  STG.E [R30.64], R57 ;  /* 0x000000391e007986 */ /* 0x0001e4000c101906 */
.L_x_38335:
        /* <DEDUP_REMOVED lines=15> */
.L_x_38337:
[----:B-1----:R-:W-:Y:S02]  /*c1b0*/  MOV R57, R76 ;  /* 0x0000004c00397202 */ /* 0x002fe40000000f00 */
.L_x_38338:
[----:B------:R-:W-:Y:S05]  /*c1c0*/  BSYNC B0 ;  /* 0x0000000000007941 */ /* 0x000fea0003800000 */
.L_x_38336:
        /* <DEDUP_REMOVED lines=16> */
.L_x_38342:
[----:B------:R-:W-:Y:S05]  /*c2d0*/  BSYNC B1 ;  /* 0x0000000000017941 */ /* 0x000fea0003800000 */
.L_x_38341:
        /* <DEDUP_REMOVED lines=44> */
.L_x_38340:
[----:B------:R-:W-:Y:S05]  /*c5a0*/  BSYNC B0 ;  /* 0x0000000000007941 */ /* 0x000fea0003800000 */
.L_x_38339:
        /* <DEDUP_REMOVED lines=12> */
.L_x_38343:
        /* <DEDUP_REMOVED lines=12> */
.L_x_38346:
[----:B------:R-:W-:Y:S02]  /*c730*/  MOV R24, R76 ;  /* 0x0000004c00187202 */ /* 0x000fe40000000f00 */
.L_x_38347:
[----:B------:R-:W-:Y:S05]  /*c740*/  BSYNC B0 ;  /* 0x0000000000007941 */ /* 0x000fea0003800000 */
.L_x_38345:
        /* <DEDUP_REMOVED lines=16> */
.L_x_38351:
[----:B------:R-:W-:Y:S05]  /*c850*/  BSYNC B1 ;  /* 0x0000000000017941 */ /* 0x000fea0003800000 */
.L_x_38350:
        /* <DEDUP_REMOVED lines=44> */
.L_x_38349:
[----:B------:R-:W-:Y:S05]  /*cb20*/  BSYNC B0 ;  /* 0x0000000000007941 */ /* 0x000fea0003800000 */
.L_x_38348:
        /* <DEDUP_REMOVED lines=8> */
.L_x_38344:
        /* <DEDUP_REMOVED lines=12> */
.L_x_38353:
[----:B------:R-:W-:Y:S02]  /*cc70*/  IMAD.MOV.U32 R24, RZ, RZ, R76 ;  /* 0x000000ffff187224 */ /* 0x000fe400078e004c */
.L_x_38354:
[----:B------:R-:W-:Y:S05]  /*cc80*/  BSYNC B0 ;  /* 0x0000000000007941 */ /* 0x000fea0003800000 */
.L_x_38352:
        /* <DEDUP_REMOVED lines=16> */
.L_x_38358:
[----:B------:R-:W-:Y:S05]  /*cd90*/  BSYNC B1 ;  /* 0x0000000000017941 */ /* 0x000fea0003800000 */
.L_x_38357:
        /* <DEDUP_REMOVED lines=44> */
.L_x_38356:
[----:B------:R-:W-:Y:S05]  /*d060*/  BSYNC B0 ;  /* 0x0000000000007941 */ /* 0x000fea0003800000 */
.L_x_38355:
        /* <DEDUP_REMOVED lines=11> */
.L_x_38359:
        /* <DEDUP_REMOVED lines=12> */
.L_x_38362:
[----:B------:R-:W-:Y:S02]  /*d1e0*/  IMAD.MOV.U32 R57, RZ, RZ, R76 ;  /* 0x000000ffff397224 */ /* 0x000fe400078e004c */
.L_x_38363:
[----:B------:R-:W-:Y:S05]  /*d1f0*/  BSYNC B0 ;  /* 0x0000000000007941 */ /* 0x000fea0003800000 */
.L_x_38361:
        /* <DEDUP_REMOVED lines=16> */
.L_x_38367:
[----:B------:R-:W-:Y:S05]  /*d300*/  BSYNC B1 ;  /* 0x0000000000017941 */ /* 0x000fea0003800000 */
.L_x_38366:
        /* <DEDUP_REMOVED lines=44> */
.L_x_38365:
[----:B------:R-:W-:Y:S05]  /*d5d0*/  BSYNC B0 ;  /* 0x0000000000007941 */ /* 0x000fea0003800000 */
.L_x_38364:
        /* <DEDUP_REMOVED lines=8> */
.L_x_38360:
        /* <DEDUP_REMOVED lines=12> */
.L_x_38369:
[----:B------:R-:W-:Y:S02]  /*d720*/  MOV R57, R76 ;  /* 0x0000004c00397202 */ /* 0x000fe40000000f00 */
.L_x_38370:
[----:B------:R-:W-:Y:S05]  /*d730*/  BSYNC B0 ;  /* 0x0000000000007941 */ /* 0x000fea0003800000 */
.L_x_38368:
        /* <DEDUP_REMOVED lines=16> */
.L_x_38374:
[----:B------:R-:W-:Y:S05]  /*d840*/  BSYNC B1 ;  /* 0x0000000000017941 */ /* 0x000fea0003800000 */
.L_x_38373:
        /* <DEDUP_REMOVED lines=44> */
.L_x_38372:
[----:B------:R-:W-:Y:S05]  /*db10*/  BSYNC B0 ;  /* 0x0000000000007941 */ /* 0x000fea0003800000 */
.L_x_38371:
        /* <DEDUP_REMOVED lines=11> */
.L_x_38375:
        /* <DEDUP_REMOVED lines=12> */
.L_x_38378:
[----:B------:R-:W-:Y:S02]  /*dc90*/  MOV R26, R76 ;  /* 0x0000004c001a7202 */ /* 0x000fe40000000f00 */
.L_x_38379:
[----:B------:R-:W-:Y:S05]  /*dca0*/  BSYNC B0 ;  /* 0x0000000000007941 */ /* 0x000fea0003800000 */
.L_x_38377:
        /* <DEDUP_REMOVED lines=16> */
.L_x_38383:
[----:B------:R-:W-:Y:S05]  /*ddb0*/  BSYNC B1 ;  /* 0x0000000000017941 */ /* 0x000fea0003800000 */
.L_x_38382:
        /* <DEDUP_REMOVED lines=44> */
.L_x_38381:
[----:B------:R-:W-:Y:S05]  /*e080*/  BSYNC B0 ;  /* 0x0000000000007941 */ /* 0x000fea0003800000 */
.L_x_38380:
        /* <DEDUP_REMOVED lines=8> */
.L_x_38376:
        /* <DEDUP_REMOVED lines=12> */
.L_x_38385:
[----:B------:R-:W-:Y:S02]  /*e1d0*/  IMAD.MOV.U32 R26, RZ, RZ, R76 ;  /* 0x000000ffff1a7224 */ /* 0x000fe400078e004c */
.L_x_38386:
[----:B------:R-:W-:Y:S05]  /*e1e0*/  BSYNC B0 ;  /* 0x0000000000007941 */ /* 0x000fea0003800000 */
.L_x_38384:
        /* <DEDUP_REMOVED lines=16> */
.L_x_38390:
[----:B------:R-:W-:Y:S05]  /*e2f0*/  BSYNC B1 ;  /* 0x0000000000017941 */ /* 0x000fea0003800000 */
.L_x_38389:
        /* <DEDUP_REMOVED lines=44> */
.L_x_38388:
[----:B------:R-:W-:Y:S05]  /*e5c0*/  BSYNC B0 ;  /* 0x0000000000007941 */ /* 0x000fea0003800000 */
.L_x_38387:
        /* <DEDUP_REMOVED lines=11> */
.L_x_38391:
        /* <DEDUP_REMOVED lines=12> */
.L_x_38394:
[----:B------:R-:W-:Y:S02]  /*e740*/  IMAD.MOV.U32 R69, RZ, RZ, R76 ;  /* 0x000000ffff457224 */ /* 0x000fe400078e004c */
.L_x_38395:
[----:B------:R-:W-:Y:S05]  /*e750*/  BSYNC B0 ;  /* 0x0000000000007941 */ /* 0x000fea0003800000 */
.L_x_38393:
        /* <DEDUP_REMOVED lines=16> */
.L_x_38399:
[----:B------:R-:W-:Y:S05]  /*e860*/  BSYNC B1 ;  /* 0x0000000000017941 */ /* 0x000fea0003800000 */
.L_x_38398:
        /* <DEDUP_REMOVED lines=44> */
.L_x_38397:
[----:B------:R-:W-:Y:S05]  /*eb30*/  BSYNC B0 ;  /* 0x0000000000007941 */ /* 0x000fea0003800000 */
.L_x_38396:
        /* <DEDUP_REMOVED lines=9> */
.L_x_38392:
[----:B------:R-:W-:Y:S02]  /*ebd0*/  SEL R24, RZ, 0x1000000, P4 ;  /* 0x01000000ff187807 */ /* 0x000fe40002000000 */
[----:B------:R-:W-:Y:S02]  /*ebe0*/  SEL R25, RZ, 0x10000, P3 ;  /* 0x00010000ff197807 */ /* 0x000fe40001800000 */
[----:B------:R-:W-:Y:S02]  /*ebf0*/  SEL R26, RZ, 0x100, P2 ;  /* 0x00000100ff1a7807 */ /* 0x000fe40001000000 */
[----:B------:R-:W-:Y:S02]  /*ec00*/  ISETP.NE.AND P5, PT, R114, RZ, PT ;  /* 0x000000ff7200720c */ /* 0x000fe40003fa5270 */
[----:B------:R-:W-:Y:S02]  /*ec10*/  SEL R59, RZ, 0x1, P1 ;  /* 0x00000001ff3b7807 */ /* 0x000fe40000800000 */
[----:B------:R-:W-:Y:S01]  /*ec20*/  IADD3 R24, R26, R24, R25 ;  /* 0x000000181a187210 */ /* 0x000fe20007ffe019 */
[----:B------:R-:W-:Y:S01]  /*ec30*/  IMAD.WIDE.U32 R26, R115, R81, c[0x0][0x188] ;  /* 0x00006200731a7625 */ /* 0x000fe200078e0051 */
[----:B------:R-:W-:-:S03]  /*ec40*/  IADD3 R116, R56, 0x500, RZ ;  /* 0x0000050038747810 */ /* 0x000fc60007ffe0ff */
[----:B------:R-:W-:Y:S01]  /*ec50*/  IMAD.IADD R59, R24, 0x1, R59 ;  /* 0x00000001183b7824 */ /* 0x000fe200078e023b */
[----:B------:R0:W-:Y:S01]  /*ec60*/  STG.E.128 [R26.64], R28 ;  /* 0x0000001c1a007986 */ /* 0x0001e2000c101d06 */
[----:B------:R-:W-:-:S05]  /*ec70*/  IMAD.WIDE.U32 R24, R115, R117, c[0x0][0x190] ;  /* 0x0000640073187625 */ /* 0x000fca00078e0075 */
[----:B------:R1:W-:Y:S01]  /*ec80*/  STG.E [R24.64], R59 ;  /* 0x0000003b18007986 */ /* 0x0003e2000c101906 */
[----:B0-----:R-:W-:-:S04]  /*ec90*/  @P5 IMAD.WIDE.U32 R26, R116, R81, c[0x0][0x178] ;  /* 0x00005e00741a5625 */ /* 0x001fc800078e0051 */
[----:B-1----:R-:W-:Y:S01]  /*eca0*/  @P0 IMAD.WIDE.U32 R24, R116, R81, c[0x0][0x180] ;  /* 0x0000600074180625 */ /* 0x002fe200078e0051 */
[----:B------:R-:W-:Y:S05]  /*ecb0*/  @!P5 BRA `(.L_x_38400) ;  /* 0x000000a00000d947 */ /* 0x000fea0003800000 */
[----:B------:R-:W-:-:S05]  /*ecc0*/  IMAD.U32 R58, R68, 0x10000, RZ ;  /* 0x00010000443a7824 */ /* 0x000fca00078e00ff */
[----:B------:R-:W-:Y:S02]  /*ecd0*/  LOP3.LUT R59, R58, 0xff0000, RZ, 0xc0, !PT ;  /* 0x00ff00003a3b7812 */ /* 0x000fe400078ec0ff */
[----:B------:R-:W-:-:S05]  /*ece0*/  LOP3.LUT R58, R69, 0xffff, RZ, 0xc0, !PT ;  /* 0x0000ffff453a7812 */ /* 0x000fca00078ec0ff */
[----:B------:R-:W-:Y:S01]  /*ecf0*/  IMAD R58, R58, 0x1000000, R59 ;  /* 0x010000003a3a7824 */ /* 0x000fe200078e023b */
[----:B------:R-:W-:-:S04]  /*ed00*/  LOP3.LUT R59, R67, 0xff, RZ, 0xc0, !PT ;  /* 0x000000ff433b7812 */ /* 0x000fc800078ec0ff */
[----:B------:R-:W-:Y:S02]  /*ed10*/  LEA R58, R59, R58, 0x8 ;  /* 0x0000003a3b3a7211 */ /* 0x000fe400078e40ff */
[----:B------:R-:W-:-:S05]  /*ed20*/  LOP3.LUT R59, R66, 0xff, RZ, 0xc0, !PT ;  /* 0x000000ff423b7812 */ /* 0x000fca00078ec0ff */
[----:B------:R-:W-:Y:S02]  /*ed30*/  IMAD.IADD R119, R58, 0x1, R59 ;  /* 0x000000013a777824 */ /* 0x000fe400078e023b */
[----:B------:R-:W-:-:S05]  /*ed40*/  IMAD.WIDE.U32 R58, R115, R117, c[0x0][0x198] ;  /* 0x00006600733a7625 */ /* 0x000fca00078e0075 */
[----:B------:R0:W-:Y:S02]  /*ed50*/  STG.E [R58.64], R119 ;  /* 0x000000773a007986 */ /* 0x0001e4000c101906 */
.L_x_38400:
[----:B0-----:R-:W-:Y:S01]  /*ed60*/  IMAD.WIDE.U32 R58, R116, R81, c[0x0][0x170] ;  /* 0x00005c00743a7625 */ /* 0x001fe200078e0051 */
[----:B------:R0:W5:Y:S04]  /*ed70*/  @P5 LDG.E.128 R52, [R26.64] ;  /* 0x000000061a345981 */ /* 0x000168000c1e1d00 */
[----:B------:R0:W5:Y:S04]  /*ed80*/  @P0 LDG.E.128 R48, [R24.64] ;  /* 0x0000000618300981 */ /* 0x000168000c1e1d00 */
[----:B0-----:R0:W5:Y:S01]  /*ed90*/  LDG.E.128 R24, [R58.64] ;  /* 0x000000063a187981 */ /* 0x001162000c1e1d00 */
        /* <DEDUP_REMOVED lines=12> */
.L_x_38402:
[----:B0-----:R-:W-:Y:S02]  /*ee60*/  IMAD.MOV.U32 R120, RZ, RZ, R76 ;  /* 0x000000ffff787224 */ /* 0x001fe400078e004c */
.L_x_38403:
[----:B------:R-:W-:Y:S05]  /*ee70*/  BSYNC B0 ;  /* 0x0000000000007941 */ /* 0x000fea0003800000 */
.L_x_38401:
        /* <DEDUP_REMOVED lines=16> */
.L_x_38407:
[----:B------:R-:W-:Y:S05]  /*ef80*/  BSYNC B1 ;  /* 0x0000000000017941 */ /* 0x000fea0003800000 */
.L_x_38406:
        /* <DEDUP_REMOVED lines=44> */
.L_x_38405:
[----:B------:R-:W-:Y:S05]  /*f250*/  BSYNC B0 ;  /* 0x0000000000007941 */ /* 0x000fea0003800000 */
.L_x_38404:
[----:B------:R-:W0:Y:S01]  /*f260*/  I2F.U32 R57, R120 ;  /* 0x0000007800397306 */ /* 0x000e220000201000 */
[----:B------:R-:W-:Y:S01]  /*f270*/  ISETP.NE.AND P6, PT, R110, RZ, PT ;  /* 0x000000ff6e00720c */ /* 0x000fe20003fc5270 */
[----:B-----5:R-:W-:Y:S02]  /*f280*/  FMUL.FTZ R24, R24, c[0x0][0x1e8] ;  /* 0x00007a0018187a20 */ /* 0x020fe40000410000 */
        /* <DEDUP_REMOVED lines=9> */
.L_x_38408:
        /* <DEDUP_REMOVED lines=12> */
.L_x_38411:
[----:B------:R-:W-:Y:S02]  /*f3e0*/  IMAD.MOV.U32 R57, RZ, RZ, R76 ;  /* 0x000000ffff397224 */ /* 0x000fe400078e004c */
.L_x_38412:
[----:B------:R-:W-:Y:S05]  /*f3f0*/  BSYNC B0 ;  /* 0x0000000000007941 */ /* 0x000fea0003800000 */
.L_x_38410:
        /* <DEDUP_REMOVED lines=16> */
.L_x_38416:
[----:B------:R-:W-:Y:S05]  /*f500*/  BSYNC B1 ;  /* 0x0000000000017941 */ /* 0x000fea0003800000 */
.L_x_38415:
        /* <DEDUP_REMOVED lines=36> */
[----:B------:R-:W-:Y:S01]  /*f750*/  IMAD.WIDE.U32 R120, R120, -0x326172a9, RZ ;  /* 0xcd9e8d5778787825 */ /* 0x000fe200078e00ff */
[----:B------:R-:W-:-:S03]  /*f760*/  LOP3.LUT R58, R73, UR23, R58, 0x96, !PT ;  /* 0x00000017493a7c12 */ /* 0x000fc6000f8e963a */
[----:B------:R-:W-:Y:S01]  /*f770*/  IMAD.MOV.U32 R76, RZ, RZ, R120 ;  /* 0x000000ffff4c7224 */ /* 0x000fe200078e0078 */
[----:B------:R-:W-:Y:S01]  /*f780*/  LOP3.LUT R72, R121, UR25, R72, 0x96, !PT ;  /* 0x0000001979487c12 */ /* 0x000fe2000f8e9648 */
[----:B------:R-:W-:-:S04]  /*f790*/  IMAD.WIDE.U32 R58, R58, -0x2daee0ad, RZ ;  /* 0xd2511f533a3a7825 */ /* 0x000fc800078e00ff */
[----:B------:R-:W-:Y:S01]  /*f7a0*/  IMAD.MOV.U32 R74, RZ, RZ, R58 ;  /* 0x000000ffff4a7224 */ /* 0x000fe200078e003a */
[----:B------:R-:W-:Y:S01]  /*f7b0*/  LOP3.LUT R73, R59, UR26, R118, 0x96, !PT ;  /* 0x0000001a3b497c12 */ /* 0x000fe2000f8e9676 */
[----:B------:R-:W-:Y:S02]  /*f7c0*/  IMAD.MOV.U32 R58, RZ, RZ, RZ ;  /* 0x000000ffff3a7224 */ /* 0x000fe400078e00ff */
.L_x_38414:
[----:B------:R-:W-:Y:S05]  /*f7d0*/  BSYNC B0 ;  /* 0x0000000000007941 */ /* 0x000fea0003800000 */
.L_x_38413:
[----:B------:R-:W0:Y:S02]  /*f7e0*/  I2F.U32 R57, R57 ;  /* 0x0000003900397306 */ /* 0x000e240000201000 */
[----:B0-----:R-:W-:-:S05]  /*f7f0*/  FFMA.FTZ R59, R57, R80, 1.1641532182693481445e-10 ;  /* 0x2f000000393b7423 */ /* 0x001fca0000010050 */
[----:B------:R-:W-:Y:S01]  /*f800*/  FSETP.GTU.FTZ.AND P2, PT, R59, c[0x0][0x1e4], PT ;  /* 0x000079003b007a0b */ /* 0x000fe20003f5c000 */
[----:B------:R-:W-:-:S03]  /*f810*/  FMUL.FTZ R59, R52, c[0x0][0x1e8] ;  /* 0x00007a00343b7a20 */ /* 0x000fc60000410000 */
[----:B------:R-:W-:Y:S02]  /*f820*/  SEL R66, RZ, 0x1, P2 ;  /* 0x00000001ff427807 */ /* 0x000fe40001000000 */
[----:B------:R-:W-:-:S05]  /*f830*/  FSEL R59, R59, RZ, !P2 ;  /* 0x000000ff3b3b7208 */ /* 0x000fca0005000000 */
[----:B------:R-:W-:-:S04]  /*f840*/  FADD.FTZ R24, R24, R59 ;  /* 0x0000003b18187221 */ /* 0x000fc80000010000 */
[----:B------:R-:W-:Y:S02]  /*f850*/  @P0 FADD.FTZ R24, R48, R24 ;  /* 0x0000001830180221 */ /* 0x000fe40000010000 */
.L_x_38409:
        /* <DEDUP_REMOVED lines=12> */
.L_x_38418:
[----:B------:R-:W-:Y:S02]  /*f920*/  IMAD.MOV.U32 R57, RZ, RZ, R76 ;  /* 0x000000ffff397224 */ /* 0x000fe400078e004c */
.L_x_38419:
[----:B------:R-:W-:Y:S05]  /*f930*/  BSYNC B0 ;  /* 0x0000000000007941 */ /* 0x000fea0003800000 */
.L_x_38417:
        /* <DEDUP_REMOVED lines=16> */
.L_x_38423:
[----:B------:R-:W-:Y:S05]  /*fa40*/  BSYNC B1 ;  /* 0x0000000000017941 */ /* 0x000fea0003800000 */
.L_x_38422:
        /* <DEDUP_REMOVED lines=44> */
.L_x_38421:
[----:B------:R-:W-:Y:S05]  /*fd10*/  BSYNC B0 ;  /* 0x0000000000007941 */ /* 0x000fea0003800000 */
.L_x_38420:
        /* <DEDUP_REMOVED lines=11> */
.L_x_38424:
        /* <DEDUP_REMOVED lines=12> */
.L_x_38427:
[----:B------:R-:W-:Y:S02]  /*fe90*/  IMAD.MOV.U32 R57, RZ, RZ, R76 ;  /* 0x000000ffff397224 */ /* 0x000fe400078e004c */
.L_x_38428:
[----:B------:R-:W-:Y:S05]  /*fea0*/  BSYNC B0 ;  /* 0x0000000000007941 */ /* 0x000fea0003800000 */
.L_x_38426:
        /* <DEDUP_REMOVED lines=16> */
.L_x_38432:
[----:B------:R-:W-:Y:S05]  /*ffb0*/  BSYNC B1 ;  /* 0x0000000000017941 */ /* 0x000fea0003800000 */
.L_x_38431:
        /* <DEDUP_REMOVED lines=40> */
[----:B------:R-:W-:-:S05]  /*10240*/  IMAD.WIDE.U32 R58, R58, -0x2daee0ad, RZ ;  /* 0xd2511f533a3a7825 */ /* 0x000fca00078e00ff */
[----:B------:R-:W-:Y:S01]  /*10250*/  MOV R74, R58 ;  /* 0x0000003a004a7202 */ /* 0x000fe20000000f00 */
[----:B------:R-:W-:Y:S01]  /*10260*/  IMAD.MOV.U32 R58, RZ, RZ, RZ ;  /* 0x000000ffff3a7224 */ /* 0x000fe200078e00ff */
[----:B------:R-:W-:Y:S02]  /*10270*/  LOP3.LUT R73, R59, UR26, R118, 0x96, !PT ;  /* 0x0000001a3b497c12 */ /* 0x000fe4000f8e9676 */
.L_x_38430:
[----:B------:R-:W-:Y:S05]  /*10280*/  BSYNC B0 ;  /* 0x0000000000007941 */ /* 0x000fea0003800000 */
.L_x_38429:
        /* <DEDUP_REMOVED lines=8> */
.L_x_38425:
        /* <DEDUP_REMOVED lines=12> */
.L_x_38434:
[----:B------:R-:W-:Y:S02]  /*103d0*/  IMAD.MOV.U32 R57, RZ, RZ, R76 ;  /* 0x000000ffff397224 */ /* 0x000fe400078e004c */
.L_x_38435:
[----:B------:R-:W-:Y:S05]  /*103e0*/  BSYNC B0 ;  /* 0x0000000000007941 */ /* 0x000fea0003800000 */
.L_x_38433:
        /* <DEDUP_REMOVED lines=16> */
.L_x_38439:
[----:B------:R-:W-:Y:S05]  /*104f0*/  BSYNC B1 ;  /* 0x0000000000017941 */ /* 0x000fea0003800000 */
.L_x_38438:
        /* <DEDUP_REMOVED lines=44> */
.L_x_38437:
[----:B------:R-:W-:Y:S05]  /*107c0*/  BSYNC B0 ;  /* 0x0000000000007941 */ /* 0x000fea0003800000 */
.L_x_38436:
        /* <DEDUP_REMOVED lines=11> */
.L_x_38440:
        /* <DEDUP_REMOVED lines=12> */
.L_x_38443:
[----:B------:R-:W-:Y:S02]  /*10940*/  IMAD.MOV.U32 R57, RZ, RZ, R76 ;  /* 0x000000ffff397224 */ /* 0x000fe400078e004c */
.L_x_38444:
[----:B------:R-:W-:Y:S05]  /*10950*/  BSYNC B0 ;  /* 0x0000000000007941 */ /* 0x000fea0003800000 */
.L_x_38442:
        /* <DEDUP_REMOVED lines=16> */
.L_x_38448:
[----:B------:R-:W-:Y:S05]  /*10a60*/  BSYNC B1 ;  /* 0x0000000000017941 */ /* 0x000fea0003800000 */
.L_x_38447:
        /* <DEDUP_REMOVED lines=44> */
.L_x_38446:
[----:B------:R-:W-:Y:S05]  /*10d30*/  BSYNC B0 ;  /* 0x0000000000007941 */ /* 0x000fea0003800000 */
.L_x_38445:
        /* <DEDUP_REMOVED lines=8> */
.L_x_38441:
        /* <DEDUP_REMOVED lines=12> */
.L_x_38450:
[----:B------:R-:W-:Y:S02]  /*10e80*/  IMAD.MOV.U32 R57, RZ, RZ, R76 ;  /* 0x000000ffff397224 */ /* 0x000fe400078e004c */
.L_x_38451:
[----:B------:R-:W-:Y:S05]  /*10e90*/  BSYNC B0 ;  /* 0x0000000000007941 */ /* 0x000fea0003800000 */
.L_x_38449:
        /* <DEDUP_REMOVED lines=16> */
.L_x_38455:
[----:B------:R-:W-:Y:S05]  /*10fa0*/  BSYNC B1 ;  /* 0x0000000000017941 */ /* 0x000fea0003800000 */
.L_x_38454:
        /* <DEDUP_REMOVED lines=44> */
.L_x_38453:
[----:B------:R-:W-:Y:S05]  /*11270*/  BSYNC B0 ;  /* 0x0000000000007941 */ /* 0x000fea0003800000 */
.L_x_38452:
        /* <DEDUP_REMOVED lines=11> */
.L_x_38456:
        /* <DEDUP_REMOVED lines=12> */
.L_x_38459:
[----:B------:R-:W-:Y:S02]  /*113f0*/  IMAD.MOV.U32 R57, RZ, RZ, R76 ;  /* 0x000000ffff397224 */ /* 0x000fe400078e004c */
.L_x_38460:
[----:B------:R-:W-:Y:S05]  /*11400*/  BSYNC B0 ;  /* 0x0000000000007941 */ /* 0x000fea0003800000 */
.L_x_38458:
        /* <DEDUP_REMOVED lines=16> */
.L_x_38464:
[----:B------:R-:W-:Y:S05]  /*11510*/  BSYNC B1 ;  /* 0x0000000000017941 */ /* 0x000fea0003800000 */
.L_x_38463:
        /* <DEDUP_REMOVED lines=41> */
[----:B------:R-:W-:Y:S01]  /*117b0*/  IMAD.MOV.U32 R120, RZ, RZ, RZ ;  /* 0x000000ffff787224 */ /* 0x000fe200078e00ff */
[----:B------:R-:W-:Y:S02]  /*117c0*/  LOP3.LUT R73, R59, UR26, R118, 0x96, !PT ;  /* 0x0000001a3b497c12 */ /* 0x000fe4000f8e9676 */
[----:B------:R-:W-:Y:S02]  /*117d0*/  MOV R74, R58 ;  /* 0x0000003a004a7202 */ /* 0x000fe40000000f00 */
.L_x_38462:
[----:B------:R-:W-:Y:S05]  /*117e0*/  BSYNC B0 ;  /* 0x0000000000007941 */ /* 0x000fea0003800000 */
.L_x_38461:
        /* <DEDUP_REMOVED lines=8> */
.L_x_38457:
[----:B------:R-:W-:Y:S01]  /*11870*/  SEL R57, RZ, 0x1000000, P4 ;  /* 0x01000000ff397807 */ /* 0x000fe20002000000 */
[----:B------:R-:W-:Y:S01]  /*11880*/  IMAD.WIDE.U32 R58, R116, R81, c[0x0][0x188] ;  /* 0x00006200743a7625 */ /* 0x000fe200078e0051 */
[----:B------:R-:W-:Y:S02]  /*11890*/  SEL R118, RZ, 0x10000, P3 ;  /* 0x00010000ff767807 */ /* 0x000fe40001800000 */
[----:B------:R-:W-:Y:S02]  /*118a0*/  SEL R119, RZ, 0x100, P2 ;  /* 0x00000100ff777807 */ /* 0x000fe40001000000 */
[----:B------:R0:W-:Y:S01]  /*118b0*/  STG.E.128 [R58.64], R24 ;  /* 0x000000183a007986 */ /* 0x0001e2000c101d06 */
[----:B------:R-:W-:Y:S02]  /*118c0*/  ISETP.NE.AND P5, PT, R114, RZ, PT ;  /* 0x000000ff7200720c */ /* 0x000fe40003fa5270 */
[----:B------:R-:W-:Y:S02]  /*118d0*/  IADD3 R57, R119, R57, R118 ;  /* 0x0000003977397210 */ /* 0x000fe40007ffe076 */
[----:B------:R-:W-:-:S05]  /*118e0*/  SEL R118, RZ, 0x1, P1 ;  /* 0x00000001ff767807 */ /* 0x000fca0000800000 */
[----:B------:R-:W-:Y:S01]  /*118f0*/  IMAD.IADD R119, R57, 0x1, R118 ;  /* 0x0000000139777824 */ /* 0x000fe200078e0276 */
[----:B------:R-:W-:-:S05]  /*11900*/  IADD3 R118, R56, 0x600, RZ ;  /* 0x0000060038767810 */ /* 0x000fca0007ffe0ff */
[----:B------:R-:W-:-:S04]  /*11910*/  @P5 IMAD.WIDE.U32 R56, R118, R81, c[0x0][0x178] ;  /* 0x00005e0076385625 */ /* 0x000fc800078e0051 */
[----:B0-----:R-:W-:-:S05]  /*11920*/  IMAD.WIDE.U32 R58, R116, R117, c[0x0][0x190] ;  /* 0x00006400743a7625 */ /* 0x001fca00078e0075 */
[----:B------:R0:W-:Y:S01]  /*11930*/  STG.E [R58.64], R119 ;  /* 0x000000773a007986 */ /* 0x0001e2000c101906 */
[----:B------:R-:W-:Y:S05]  /*11940*/  @!P5 BRA `(.L_x_38465) ;  /* 0x000000a00000d947 */ /* 0x000fea0003800000 */
[----:B0-----:R-:W-:-:S05]  /*11950*/  IMAD.U32 R58, R68, 0x10000, RZ ;  /* 0x00010000443a7824 */ /* 0x001fca00078e00ff */
[----:B------:R-:W-:Y:S02]  /*11960*/  LOP3.LUT R59, R58, 0xff0000, RZ, 0xc0, !PT ;  /* 0x00ff00003a3b7812 */ /* 0x000fe400078ec0ff */
[----:B------:R-:W-:-:S04]  /*11970*/  LOP3.LUT R58, R69, 0xffff, RZ, 0xc0, !PT ;  /* 0x0000ffff453a7812 */ /* 0x000fc800078ec0ff */
[----:B------:R-:W-:Y:S02]  /*11980*/  LEA R58, R58, R59, 0x18 ;  /* 0x0000003b3a3a7211 */ /* 0x000fe400078ec0ff */
[----:B------:R-:W-:-:S05]  /*11990*/  LOP3.LUT R59, R67, 0xff, RZ, 0xc0, !PT ;  /* 0x000000ff433b7812 */ /* 0x000fca00078ec0ff */
[----:B------:R-:W-:Y:S01]  /*119a0*/  IMAD R58, R59, 0x100, R58 ;  /* 0x000001003b3a7824 */ /* 0x000fe200078e023a */
[----:B------:R-:W-:-:S05]  /*119b0*/  LOP3.LUT R59, R66, 0xff, RZ, 0xc0, !PT ;  /* 0x000000ff423b7812 */ /* 0x000fca00078ec0ff */
[----:B------:R-:W-:Y:S02]  /*119c0*/  IMAD.IADD R119, R58, 0x1, R59 ;  /* 0x000000013a777824 */ /* 0x000fe400078e023b */
[----:B------:R-:W-:-:S05]  /*119d0*/  IMAD.WIDE.U32 R58, R116, R117, c[0x0][0x198] ;  /* 0x00006600743a7625 */ /* 0x000fca00078e0075 */
[----:B------:R0:W-:Y:S02]  /*119e0*/  STG.E [R58.64], R119 ;  /* 0x000000773a007986 */ /* 0x0001e4000c101906 */
.L_x_38465:
[----:B------:R1:W5:Y:S02]  /*119f0*/  @P5 LDG.E.128 R52, [R56.64] ;  /* 0x0000000638345981 */ /* 0x000364000c1e1d00 */
        /* <DEDUP_REMOVED lines=16> */
.L_x_38467:
[----:B------:R-:W-:Y:S02]  /*11b00*/  IMAD.MOV.U32 R119, RZ, RZ, R76 ;  /* 0x000000ffff777224 */ /* 0x000fe400078e004c */
.L_x_38468:
[----:B------:R-:W-:Y:S05]  /*11b10*/  BSYNC B0 ;  /* 0x0000000000007941 */ /* 0x000fea0003800000 */
.L_x_38466:
        /* <DEDUP_REMOVED lines=16> */
.L_x_38472:
[----:B------:R-:W-:Y:S05]  /*11c20*/  BSYNC B1 ;  /* 0x0000000000017941 */ /* 0x000fea0003800000 */
.L_x_38471:
        /* <DEDUP_REMOVED lines=44> */
.L_x_38470:
[----:B------:R-:W-:Y:S05]  /*11ef0*/  BSYNC B0 ;  /* 0x0000000000007941 */ /* 0x000fea0003800000 */
.L_x_38469:
        /* <DEDUP_REMOVED lines=12> */
.L_x_38473:
        /* <DEDUP_REMOVED lines=12> */
.L_x_38476:
[----:B------:R-:W-:Y:S02]  /*12080*/  IMAD.MOV.U32 R66, RZ, RZ, R76 ;  /* 0x000000ffff427224 */ /* 0x000fe400078e004c */
.L_x_38477:
[----:B------:R-:W-:Y:S05]  /*12090*/  BSYNC B0 ;  /* 0x0000000000007941 */ /* 0x000fea0003800000 */
.L_x_38475:
        /* <DEDUP_REMOVED lines=16> */
.L_x_38481:
[----:B------:R-:W-:Y:S05]  /*121a0*/  BSYNC B1 ;  /* 0x0000000000017941 */ /* 0x000fea0003800000 */
.L_x_38480:
        /* <DEDUP_REMOVED lines=8> */
[----:B------:R-:W-:Y:S01]  /*12230*/  IMAD.WIDE.U32 R122, R119, -0x2daee0ad, RZ ;  /* 0xd2511f53777a7825 */ /* 0x000fe200078e00ff */
[----:B------:R-:W-:Y:S02]  /*12240*/  HFMA2.MMA R119, -RZ, RZ, 0, 0 ;  /* 0x00000000ff777435 */ /* 0x000fe400000001ff */
        /* <DEDUP_REMOVED lines=34> */
.L_x_38479:
[----:B------:R-:W-:Y:S05]  /*12470*/  BSYNC B0 ;  /* 0x0000000000007941 */ /* 0x000fea0003800000 */
.L_x_38478:
[----:B------:R-:W0:Y:S02]  /*12480*/  I2F.U32 R121, R66 ;  /* 0x0000004200797306 */ /* 0x000e240000201000 */
[----:B0-----:R-:W-:-:S05]  /*12490*/  FFMA.FTZ R121, R121, R80, 1.1641532182693481445e-10 ;  /* 0x2f00000079797423 */ /* 0x001fca0000010050 */
[----:B------:R-:W-:Y:S01]  /*124a0*/  FSETP.GTU.FTZ.AND P2, PT, R121, c[0x0][0x1e4], PT ;  /* 0x0000790079007a0b */ /* 0x000fe20003f5c000 */
[----:B------:R-:W-:-:S03]  /*124b0*/  FMUL.FTZ R121, R52, c[0x0][0x1e8] ;  /* 0x00007a0034797a20 */ /* 0x000fc60000410000 */
[----:B------:R-:W-:Y:S02]  /*124c0*/  SEL R110, RZ, 0x1, P2 ;  /* 0x00000001ff6e7807 */ /* 0x000fe40001000000 */
[----:B------:R-:W-:Y:S02]  /*124d0*/  FSEL R121, R121, RZ, !P2 ;  /* 0x000000ff79797208 */ /* 0x000fe40005000000 */
[----:B------:R-:W-:-:S03]  /*124e0*/  PRMT R66, R110, 0x7610, R66 ;  /* 0x000076106e427816 */ /* 0x000fc60000000042 */
[----:B------:R-:W-:-:S04]  /*124f0*/  FADD.FTZ R56, R56, R121 ;  /* 0x0000007938387221 */ /* 0x000fc80000010000 */
[----:B------:R-:W-:Y:S02]  /*12500*/  @P0 FADD.FTZ R56, R48, R56 ;  /* 0x0000003830380221 */ /* 0x000fe40000010000 */
.L_x_38474:
        /* <DEDUP_REMOVED lines=12> */
.L_x_38483:
[----:B------:R-:W-:Y:S02]  /*125d0*/  MOV R110, R76 ;  /* 0x0000004c006e7202 */ /* 0x000fe40000000f00 */
.L_x_38484:
[----:B------:R-:W-:Y:S05]  /*125e0*/  BSYNC B0 ;  /* 0x0000000000007941 */ /* 0x000fea0003800000 */
.L_x_38482:
        /* <DEDUP_REMOVED lines=16> */
.L_x_38488:
[----:B------:R-:W-:Y:S05]  /*126f0*/  BSYNC B1 ;  /* 0x0000000000017941 */ /* 0x000fea0003800000 */
.L_x_38487:
        /* <DEDUP_REMOVED lines=44> */
.L_x_38486:
[----:B------:R-:W-:Y:S05]  /*129c0*/  BSYNC B0 ;  /* 0x0000000000007941 */ /* 0x000fea0003800000 */
.L_x_38485:
        /* <DEDUP_REMOVED lines=11> */
.L_x_38489:
        /* <DEDUP_REMOVED lines=12> */
.L_x_38492:
[----:B------:R-:W-:Y:S02]  /*12b40*/  MOV R67, R76 ;  /* 0x0000004c00437202 */ /* 0x000fe40000000f00 */
.L_x_38493:
[----:B------:R-:W-:Y:S05]  /*12b50*/  BSYNC B0 ;  /* 0x0000000000007941 */ /* 0x000fea0003800000 */
.L_x_38491:
        /* <DEDUP_REMOVED lines=16> */
.L_x_38497:
[----:B------:R-:W-:Y:S05]  /*12c60*/  BSYNC B1 ;  /* 0x0000000000017941 */ /* 0x000fea0003800000 */
.L_x_38496:
        /* <DEDUP_REMOVED lines=43> */
[----:B------:R-:W-:Y:S02]  /*12f20*/  LOP3.LUT R73, R121, UR26, R122, 0x96, !PT ;  /* 0x0000001a79497c12 */ /* 0x000fe4000f8e967a */
.L_x_38495:
[----:B------:R-:W-:Y:S05]  /*12f30*/  BSYNC B0 ;  /* 0x0000000000007941 */ /* 0x000fea0003800000 */
.L_x_38494:
[----:B------:R-:W0:Y:S02]  /*12f40*/  I2F.U32 R67, R67 ;  /* 0x0000004300437306 */ /* 0x000e240000201000 */
[----:B0-----:R-:W-:-:S05]  /*12f50*/  FFMA.FTZ R110, R67, R80, 1.1641532182693481445e-10 ;  /* 0x2f000000436e7423 */ /* 0x001fca0000010050 */
[----:B------:R-:W-:Y:S01]  /*12f60*/  FSETP.GTU.FTZ.AND P3, PT, R110, c[0x0][0x1e4], PT ;  /* 0x000079006e007a0b */ /* 0x000fe20003f7c000 */
[----:B------:R-:W-:-:S05]  /*12f70*/  FMUL.FTZ R110, R53, c[0x0][0x1e8] ;  /* 0x00007a00356e7a20 */ /* 0x000fca0000410000 */
[----:B------:R-:W-:-:S05]  /*12f80*/  FSEL R110, R110, RZ, !P3 ;  /* 0x000000ff6e6e7208 */ /* 0x000fca0005800000 */
[----:B------:R-:W-:Y:S01]  /*12f90*/  FADD.FTZ R57, R57, R110 ;  /* 0x0000006e39397221 */ /* 0x000fe20000010000 */
[----:B------:R-:W-:-:S03]  /*12fa0*/  SEL R110, RZ, 0x1, P3 ;  /* 0x00000001ff6e7807 */ /* 0x000fc60001800000 */
[----:B------:R-:W-:Y:S01]  /*12fb0*/  @P0 FADD.FTZ R57, R49, R57 ;  /* 0x0000003931390221 */ /* 0x000fe20000010000 */
[----:B------:R-:W-:Y:S02]  /*12fc0*/  PRMT R67, R110, 0x7610, R67 ;  /* 0x000076106e437816 */ /* 0x000fe40000000043 */
.L_x_38490:
        /* <DEDUP_REMOVED lines=12> */
.L_x_38499:
[----:B------:R-:W-:Y:S02]  /*13090*/  IMAD.MOV.U32 R110, RZ, RZ, R76 ;  /* 0x000000ffff6e7224 */ /* 0x000fe400078e004c */
.L_x_38500:
[----:B------:R-:W-:Y:S05]  /*130a0*/  BSYNC B0 ;  /* 0x0000000000007941 */ /* 0x000fea0003800000 */
.L_x_38498:
        /* <DEDUP_REMOVED lines=16> */
.L_x_38504:
[----:B------:R-:W-:Y:S05]  /*131b0*/  BSYNC B1 ;  /* 0x0000000000017941 */ /* 0x000fea0003800000 */
.L_x_38503:
        /* <DEDUP_REMOVED lines=44> */
.L_x_38502:
[----:B------:R-:W-:Y:S05]  /*13480*/  BSYNC B0 ;  /* 0x0000000000007941 */ /* 0x000fea0003800000 */
.L_x_38501:
        /* <DEDUP_REMOVED lines=11> */
.L_x_38505:
        /* <DEDUP_REMOVED lines=12> */
.L_x_38508:
[----:B------:R-:W-:Y:S02]  /*13600*/  IMAD.MOV.U32 R68, RZ, RZ, R76 ;  /* 0x000000ffff447224 */ /* 0x000fe400078e004c */
.L_x_38509:
[----:B------:R-:W-:Y:S05]  /*13610*/  BSYNC B0 ;  /* 0x0000000000007941 */ /* 0x000fea0003800000 */
.L_x_38507:
        /* <DEDUP_REMOVED lines=16> */
.L_x_38513:
[----:B------:R-:W-:Y:S05]  /*13720*/  BSYNC B1 ;  /* 0x0000000000017941 */ /* 0x000fea0003800000 */
.L_x_38512:
        /* <DEDUP_REMOVED lines=44> */
.L_x_38511:
[----:B------:R-:W-:Y:S05]  /*139f0*/  BSYNC B0 ;  /* 0x0000000000007941 */ /* 0x000fea0003800000 */
.L_x_38510:
        /* <DEDUP_REMOVED lines=9> */
.L_x_38506:
        /* <DEDUP_REMOVED lines=12> */
.L_x_38515:
[----:B------:R-:W-:Y:S02]  /*13b50*/  MOV R110, R76 ;  /* 0x0000004c006e7202 */ /* 0x000fe40000000f00 */
.L_x_38516:
[----:B------:R-:W-:Y:S05]  /*13b60*/  BSYNC B0 ;  /* 0x0000000000007941 */ /* 0x000fea0003800000 */
.L_x_38514:
        /* <DEDUP_REMOVED lines=16> */
.L_x_38520:
[----:B------:R-:W-:Y:S05]  /*13c70*/  BSYNC B1 ;  /* 0x0000000000017941 */ /* 0x000fea0003800000 */
.L_x_38519:
        /* <DEDUP_REMOVED lines=44> */
.L_x_38518:
[----:B------:R-:W-:Y:S05]  /*13f40*/  BSYNC B0 ;  /* 0x0000000000007941 */ /* 0x000fea0003800000 */
.L_x_38517:
        /* <DEDUP_REMOVED lines=11> */
.L_x_38521:
        /* <DEDUP_REMOVED lines=12> */
.L_x_38524:
[----:B------:R-:W-:Y:S02]  /*140c0*/  MOV R69, R76 ;  /* 0x0000004c00457202 */ /* 0x000fe40000000f00 */
.L_x_38525:
[----:B------:R-:W-:Y:S05]  /*140d0*/  BSYNC B0 ;  /* 0x0000000000007941 */ /* 0x000fea0003800000 */
.L_x_38523:
        /* <DEDUP_REMOVED lines=16> */
.L_x_38529:
[----:B------:R-:W-:Y:S05]  /*141e0*/  BSYNC B1 ;  /* 0x0000000000017941 */ /* 0x000fea0003800000 */
.L_x_38528:
        /* <DEDUP_REMOVED lines=44> */
.L_x_38527:
[----:B------:R-:W-:Y:S05]  /*144b0*/  BSYNC B0 ;  /* 0x0000000000007941 */ /* 0x000fea0003800000 */
.L_x_38526:
        /* <DEDUP_REMOVED lines=9> */
.L_x_38522:
[----:B------:R-:W-:Y:S01]  /*14550*/  ISETP.NE.AND P0, PT, R114, RZ, PT ;  /* 0x000000ff7200720c */ /* 0x000fe20003f05270 */
[----:B------:R-:W-:Y:S01]  /*14560*/  IMAD.WIDE.U32 R80, R118, R81, c[0x0][0x188] ;  /* 0x0000620076507625 */ /* 0x000fe200078e0051 */
[----:B------:R-:W-:Y:S02]  /*14570*/  SEL R114, RZ, 0x1000000, P4 ;  /* 0x01000000ff727807 */ /* 0x000fe40002000000 */
[----:B------:R-:W-:Y:S02]  /*14580*/  SEL R119, RZ, 0x10000, P3 ;  /* 0x00010000ff777807 */ /* 0x000fe40001800000 */
[----:B------:R-:W-:Y:S01]  /*14590*/  SEL R120, RZ, 0x100, P2 ;  /* 0x00000100ff787807 */ /* 0x000fe20001000000 */
[----:B------:R0:W-:Y:S03]  /*145a0*/  STG.E.128 [R80.64], R56 ;  /* 0x0000003850007986 */ /* 0x0001e6000c101d06 */
[----:B------:R-:W-:-:S02]  /*145b0*/  IADD3 R114, R120, R114, R119 ;  /* 0x0000007278727210 */ /* 0x000fc40007ffe077 */
[----:B------:R-:W-:Y:S02]  /*145c0*/  SEL R119, RZ, 0x1, P1 ;  /* 0x00000001ff777807 */ /* 0x000fe40000800000 */
[----:B------:R-:W-:-:S03]  /*145d0*/  LOP3.LUT P1, RZ, R71, 0xff, RZ, 0xc0, !PT ;  /* 0x000000ff47ff7812 */ /* 0x000fc6000782c0ff */
[----:B------:R-:W-:Y:S02]  /*145e0*/  IMAD.IADD R119, R114, 0x1, R119 ;  /* 0x0000000172777824 */ /* 0x000fe400078e0277 */
[----:B------:R-:W-:-:S04]  /*145f0*/  FADD.FTZ R114, RZ, R44 ;  /* 0x0000002cff727221 */ /* 0x000fc80000010000 */
[----:B------:R-:W-:Y:S02]  /*14600*/  FADD.FTZ R121, R114, R45 ;  /* 0x0000002d72797221 */ /* 0x000fe40000010000 */
[----:B0-----:R-:W-:-:S04]  /*14610*/  IMAD.WIDE.U32 R80, R118, R117, c[0x0][0x190] ;  /* 0x0000640076507625 */ /* 0x001fc800078e0075 */
[----:B------:R-:W-:Y:S01]  /*14620*/  FADD.FTZ R114, R121, R46 ;  /* 0x0000002e79727221 */ /* 0x000fe20000010000 */
[----:B------:R0:W-:Y:S03]  /*14630*/  STG.E [R80.64], R119 ;  /* 0x0000007750007986 */ /* 0x0001e6000c101906 */
[----:B------:R-:W-:-:S04]  /*14640*/  FADD.FTZ R121, R114, R47 ;  /* 0x0000002f72797221 */ /* 0x000fc80000010000 */
        /* <DEDUP_REMOVED lines=21> */
[----:B------:R-:W-:Y:S05]  /*147a0*/  @!P0 BRA `(.L_x_38530) ;  /* 0x000000a000008947 */ /* 0x000fea0003800000 */
[----:B------:R-:W-:-:S04]  /*147b0*/  SHF.L.U32 R80, R68, 0x10, RZ ;  /* 0x0000001044507819 */ /* 0x000fc800000006ff */
[----:B------:R-:W-:Y:S02]  /*147c0*/  LOP3.LUT R81, R80, 0xff0000, RZ, 0xc0, !PT ;  /* 0x00ff000050517812 */ /* 0x000fe400078ec0ff */
[----:B------:R-:W-:-:S05]  /*147d0*/  LOP3.LUT R80, R69, 0xffff, RZ, 0xc0, !PT ;  /* 0x0000ffff45507812 */ /* 0x000fca00078ec0ff */
[----:B------:R-:W-:Y:S01]  /*147e0*/  IMAD R80, R80, 0x1000000, R81 ;  /* 0x0100000050507824 */ /* 0x000fe200078e0251 */
[----:B------:R-:W-:-:S05]  /*147f0*/  LOP3.LUT R81, R67, 0xff, RZ, 0xc0, !PT ;  /* 0x000000ff43517812 */ /* 0x000fca00078ec0ff */
[----:B------:R-:W-:Y:S01]  /*14800*/  IMAD R80, R81, 0x100, R80 ;  /* 0x0000010051507824 */ /* 0x000fe200078e0250 */
[----:B------:R-:W-:-:S05]  /*14810*/  LOP3.LUT R81, R66, 0xff, RZ, 0xc0, !PT ;  /* 0x000000ff42517812 */ /* 0x000fca00078ec0ff */
[----:B------:R-:W-:Y:S02]  /*14820*/  IMAD.IADD R119, R80, 0x1, R81 ;  /* 0x0000000150777824 */ /* 0x000fe400078e0251 */
[----:B------:R-:W-:-:S05]  /*14830*/  IMAD.WIDE.U32 R80, R118, R117, c[0x0][0x198] ;  /* 0x0000660076507625 */ /* 0x000fca00078e0075 */
[----:B------:R0:W-:Y:S02]  /*14840*/  STG.E [R80.64], R119 ;  /* 0x0000007750007986 */ /* 0x0001e4000c101906 */
.L_x_38530:
[----:B0-----:R-:W-:Y:S01]  /*14850*/  FADD.FTZ R81, R114, R57 ;  /* 0x0000003972517221 */ /* 0x001fe20000010000 */
[----:B------:R-:W-:Y:S02]  /*14860*/  SHF.R.U32.HI R114, RZ, 0x5, R15 ;  /* 0x00000005ff727819 */ /* 0x000fe4000001160f */
[----:B------:R-:W-:Y:S01]  /*14870*/  LOP3.LUT P0, RZ, R15, 0x1f, RZ, 0xc0, !PT ;  /* 0x0000001f0fff7812 */ /* 0x000fe2000780c0ff */
[----:B------:R-:W-:Y:S01]  /*14880*/  FADD.FTZ R80, R81, R58 ;  /* 0x0000003a51507221 */ /* 0x000fe20000010000 */
[----:B------:R-:W-:-:S03]  /*14890*/  LOP3.LUT R114, R114, 0x7fffff8, RZ, 0xc0, !PT ;  /* 0x07fffff872727812 */ /* 0x000fc600078ec0ff */
[----:B------:R-:W-:Y:S01]  /*148a0*/  FADD.FTZ R80, R80, R59 ;  /* 0x0000003b50507221 */ /* 0x000fe20000010000 */
[----:B------:R-:W-:Y:S01]  /*148b0*/  @!P1 IADD3 R114, R114, 0x8, RZ ;  /* 0x0000000872729810 */ /* 0x000fe20007ffe0ff */
[----:B------:R-:W-:Y:S05]  /*148c0*/  BRA.DIV ~URZ, `(.L_x_38531) ;  /* 0x000010d27f007947 */ /* 0x000fea000b800000 */
[----:B------:R0:W1:Y:S02]  /*148d0*/  SHFL.BFLY PT, R81, R80, 0x1, 0x1f ;  /* 0x0c201f0050517f89 */ /* 0x00006400000e0000 */
.L_x_38535:
[----:B-1----:R-:W-:Y:S01]  /*148e0*/  FADD.FTZ R122, R80, R81 ;  /* 0x00000051507a7221 */ /* 0x002fe20000010000 */
[----:B------:R-:W-:Y:S05]  /*148f0*/  BRA.DIV ~URZ, `(.L_x_38532) ;  /* 0x000011127f007947 */ /* 0x000fea000b800000 */
[----:B------:R-:W1:Y:S02]  /*14900*/  SHFL.BFLY PT, R81, R122, 0x2, 0x1f ;  /* 0x0c401f007a517f89 */ /* 0x000e6400000e0000 */
[----:B-1----:R-:W-:-:S05]  /*14910*/  FADD.FTZ R81, R122, R81 ;  /* 0x000000517a517221 */ /* 0x002fca0000010000 */
[----:B0-----:R-:W0:Y:S02]  /*14920*/  SHFL.BFLY PT, R80, R81, 0x4, 0x1f ;  /* 0x0c801f0051507f89 */ /* 0x001e2400000e0000 */
        /* <DEDUP_REMOVED lines=9> */
[----:B------:R-:W-:Y:S02]  /*149c0*/  FADD.FTZ R81, -R80, R46 ;  /* 0x0000002e50517221 */ /* 0x000fe40000010100 */
        /* <DEDUP_REMOVED lines=61> */
.L_x_38536:
[----:B------:R-:W-:Y:S01]  /*14da0*/  SHF.R.U32.HI R117, RZ, 0x5, R15 ;  /* 0x00000005ff757819 */ /* 0x000fe2000001160f */
[----:B-1----:R-:W-:Y:S01]  /*14db0*/  FADD.FTZ R81, R81, R122 ;  /* 0x0000007a51517221 */ /* 0x002fe20000010000 */
[----:B------:R-:W-:Y:S01]  /*14dc0*/  WARPSYNC 0xffffffff ;  /* 0xffffffff00007948 */ /* 0x000fe20003800000 */
[----:B------:R-:W-:Y:S01]  /*14dd0*/  LOP3.LUT R121, R15, 0x1f, RZ, 0xc0, !PT ;  /* 0x0000001f0f797812 */ /* 0x000fe200078ec0ff */
[----:B------:R-:W-:Y:S01]  /*14de0*/  IMAD.MOV.U32 R120, RZ, RZ, RZ ;  /* 0x000000ffff787224 */ /* 0x000fe200078e00ff */
[----:B------:R-:W-:Y:S02]  /*14df0*/  LOP3.LUT R117, R117, 0x7, RZ, 0xc0, !PT ;  /* 0x0000000775757812 */ /* 0x000fe400078ec0ff */
[----:B------:R-:W-:Y:S02]  /*14e00*/  ISETP.GT.U32.AND P1, PT, R121, 0x7, PT ;  /* 0x000000077900780c */ /* 0x000fe40003f24070 */
[----:B------:R-:W-:-:S05]  /*14e10*/  @!P0 IADD3 R119, R114, R117, RZ ;  /* 0x0000007572778210 */ /* 0x000fca0007ffe0ff */
[----:B------:R1:W-:Y:S04]  /*14e20*/  @!P0 STS.64 [R119.X8], R80 ;  /* 0x0000005077008388 */ /* 0x0003e80000008a00 */
[----:B------:R-:W-:Y:S01]  /*14e30*/  BAR.SYNC.DEFER_BLOCKING 0x0 ;  /* 0x0000000000007b1d */ /* 0x000fe20000010000 */
[----:B------:R-:W-:Y:S01]  /*14e40*/  LOP3.LUT P0, RZ, R117, 0x1f, R15, 0xf8, !PT ;  /* 0x0000001f75ff7812 */ /* 0x000fe2000780f80f */
[----:B0-----:R-:W-:Y:S02]  /*14e50*/  @!P1 IMAD.IADD R122, R114, 0x1, R121 ;  /* 0x00000001727a9824 */ /* 0x001fe400078e0279 */
[----:B------:R-:W-:Y:S01]  /*14e60*/  @!P1 IMAD.MOV.U32 R120, RZ, RZ, 0x380 ;  /* 0x00000380ff789424 */ /* 0x000fe200078e00ff */
[----:B-1----:R-:W-:-:S04]  /*14e70*/  CS2R R80, SRZ ;  /* 0x0000000000507805 */ /* 0x002fc8000001ff00 */
[----:B------:R-:W0:Y:S01]  /*14e80*/  SHFL.DOWN PT, R123, R120, 0x4, 0x1f ;  /* 0x08801f00787b7f89 */ /* 0x000e2200000e0000 */
[----:B------:R-:W-:Y:S03]  /*14e90*/  I2F R121, R120 ;  /* 0x0000007800797306 */ /* 0x000fe60000201400 */
[----:B------:R-:W1:Y:S01]  /*14ea0*/  @!P1 LDS.64 R80, [R122.X8] ;  /* 0x000000007a509984 */ /* 0x000e620000008a00 */
[----:B------:R-:W-:-:S04]  /*14eb0*/  ISETP.NE.AND P1, PT, RZ, UR8, PT ;  /* 0x00000008ff007c0c */ /* 0x000fc8000bf25270 */
[----:B0-----:R-:W0:Y:S01]  /*14ec0*/  I2F R114, R123 ;  /* 0x0000007b00727306 */ /* 0x001e220000201400 */
[----:B------:R-:W-:Y:S01]  /*14ed0*/  IADD3 R117, R123, R120, RZ ;  /* 0x000000787b757210 */ /* 0x000fe20007ffe0ff */
[----:B-1----:R-:W1:Y:S02]  /*14ee0*/  SHFL.DOWN PT, R125, R80, 0x4, 0x1f ;  /* 0x08801f00507d7f89 */ /* 0x002e6400000e0000 */
[C---:B-1----:R-:W-:Y:S02]  /*14ef0*/  FADD.FTZ R119, -R125.reuse, R80 ;  /* 0x000000507d777221 */ /* 0x042fe40000010100 */
[----:B0-----:R-:W-:Y:S02]  /*14f00*/  FMUL.FTZ R125, R125, R114 ;  /* 0x000000727d7d7220 */ /* 0x001fe40000410000 */
[----:B------:R-:W-:Y:S02]  /*14f10*/  FMUL.FTZ R122, R119, R119 ;  /* 0x00000077777a7220 */ /* 0x000fe40000410000 */
[----:B------:R-:W-:-:S02]  /*14f20*/  FFMA.FTZ R119, R121, R80, R125 ;  /* 0x0000005079777223 */ /* 0x000fc4000001007d */
[----:B------:R-:W-:Y:S01]  /*14f30*/  FMUL.FTZ R121, R122, R121 ;  /* 0x000000797a797220 */ /* 0x000fe20000410000 */
[----:B------:R-:W0:Y:S01]  /*14f40*/  I2F R80, R117 ;  /* 0x0000007500507306 */ /* 0x000e220000201400 */
[----:B------:R-:W1:Y:S02]  /*14f50*/  SHFL.DOWN PT, R122, R81, 0x4, 0x1f ;  /* 0x08801f00517a7f89 */ /* 0x000e6400000e0000 */
[----:B------:R-:W-:-:S05]  /*14f60*/  FMUL.FTZ R124, R121, R114 ;  /* 0x00000072797c7220 */ /* 0x000fca0000410000 */
[----:B0-----:R-:W0:Y:S01]  /*14f70*/  MUFU.RCP R114, R80 ;  /* 0x0000005000727308 */ /* 0x001e220000001000 */
[----:B-1----:R-:W-:Y:S02]  /*14f80*/  FADD.FTZ R123, R122, R81 ;  /* 0x000000517a7b7221 */ /* 0x002fe40000010000 */
[----:B------:R-:W1:Y:S01]  /*14f90*/  SHFL.DOWN PT, R122, R117, 0x2, 0x1f ;  /* 0x08401f00757a7f89 */ /* 0x000e6200000e0000 */
[C---:B0-----:R-:W-:Y:S02]  /*14fa0*/  FMUL.FTZ R121, R114.reuse, R119 ;  /* 0x0000007772797220 */ /* 0x041fe40000410000 */
[----:B------:R-:W-:-:S03]  /*14fb0*/  FFMA.FTZ R119, R114, R124, R123 ;  /* 0x0000007c72777223 */ /* 0x000fc6000001007b */
[----:B------:R-:W0:Y:S01]  /*14fc0*/  SHFL.DOWN PT, R123, R121, 0x2, 0x1f ;  /* 0x08401f00797b7f89 */ /* 0x000e2200000e0000 */
[----:B-1----:R-:W1:Y:S01]  /*14fd0*/  I2F R120, R122 ;  /* 0x0000007a00787306 */ /* 0x002e620000201400 */
[----:B------:R-:W-:-:S05]  /*14fe0*/  IMAD.IADD R114, R117, 0x1, R122 ;  /* 0x0000000175727824 */ /* 0x000fca00078e027a */
[----:B------:R-:W2:Y:S01]  /*14ff0*/  SHFL.DOWN PT, R125, R114, 0x1, 0x1f ;  /* 0x08201f00727d7f89 */ /* 0x000ea200000e0000 */
[----:B0-----:R-:W-:Y:S02]  /*15000*/  FADD.FTZ R81, R121, -R123 ;  /* 0x8000007b79517221 */ /* 0x001fe40000010000 */
[-C--:B-1----:R-:W-:Y:S02]  /*15010*/  FMUL.FTZ R124, R123, R120.reuse ;  /* 0x000000787b7c7220 */ /* 0x082fe40000410000 */
[----:B------:R-:W-:Y:S02]  /*15020*/  FMUL.FTZ R123, R81, R81 ;  /* 0x00000051517b7220 */ /* 0x000fe40000410000 */
[C---:B------:R-:W-:Y:S02]  /*15030*/  FFMA.FTZ R81, R80.reuse, R121, R124 ;  /* 0x0000007950517223 */ /* 0x040fe4000001007c */
[----:B------:R-:W-:Y:S01]  /*15040*/  FMUL.FTZ R123, R80, R123 ;  /* 0x0000007b507b7220 */ /* 0x000fe20000410000 */
[----:B------:R-:W0:Y:S01]  /*15050*/  SHFL.DOWN PT, R124, R119, 0x2, 0x1f ;  /* 0x08401f00777c7f89 */ /* 0x000e2200000e0000 */
[----:B------:R-:W1:Y:S02]  /*15060*/  I2F R80, R114 ;  /* 0x0000007200507306 */ /* 0x000e640000201400 */
[----:B------:R-:W-:-:S02]  /*15070*/  FMUL.FTZ R123, R123, R120 ;  /* 0x000000787b7b7220 */ /* 0x000fc40000410000 */
[----:B--2---:R-:W-:-:S06]  /*15080*/  IMAD.IADD R122, R114, 0x1, R125 ;  /* 0x00000001727a7824 */ /* 0x004fcc00078e027d */
[----:B------:R-:W2:Y:S08]  /*15090*/  I2F R122, R122 ;  /* 0x0000007a007a7306 */ /* 0x000eb00000201400 */
[----:B-1----:R-:W1:Y:S01]  /*150a0*/  MUFU.RCP R120, R80 ;  /* 0x0000005000787308 */ /* 0x002e620000001000 */
[----:B0-----:R-:W-:-:S07]  /*150b0*/  FADD.FTZ R117, R119, R124 ;  /* 0x0000007c77757221 */ /* 0x001fce0000010000 */
[----:B--2---:R-:W-:Y:S01]  /*150c0*/  MUFU.RCP R114, R122 ;  /* 0x0000007a00727308 */ /* 0x004fe20000001000 */
[C---:B-1----:R-:W-:Y:S02]  /*150d0*/  FMUL.FTZ R121, R120.reuse, R81 ;  /* 0x0000005178797220 */ /* 0x042fe40000410000 */
[----:B------:R-:W-:-:S05]  /*150e0*/  FFMA.FTZ R81, R120, R123, R117 ;  /* 0x0000007b78517223 */ /* 0x000fca0000010075 */
[----:B------:R-:W0:Y:S01]  /*150f0*/  I2F R117, R125 ;  /* 0x0000007d00757306 */ /* 0x000e220000201400 */
[----:B------:R-:W0:Y:S02]  /*15100*/  SHFL.DOWN PT, R120, R121, 0x1, 0x1f ;  /* 0x08201f0079787f89 */ /* 0x000e2400000e0000 */
[----:B0-----:R-:W-:Y:S02]  /*15110*/  FMUL.FTZ R119, R120, R117 ;  /* 0x0000007578777220 */ /* 0x001fe40000410000 */
[----:B------:R-:W-:Y:S02]  /*15120*/  FADD.FTZ R123, R121, -R120 ;  /* 0x80000078797b7221 */ /* 0x000fe40000010000 */
[----:B------:R-:W0:Y:S01]  /*15130*/  SHFL.DOWN PT, R120, R81, 0x1, 0x1f ;  /* 0x08201f0051787f89 */ /* 0x000e2200000e0000 */
[----:B------:R-:W-:Y:S02]  /*15140*/  FFMA.FTZ R119, R80, R121, R119 ;  /* 0x0000007950777223 */ /* 0x000fe40000010077 */
[----:B------:R-:W-:-:S02]  /*15150*/  FMUL.FTZ R123, R123, R123 ;  /* 0x0000007b7b7b7220 */ /* 0x000fc40000410000 */
[----:B------:R-:W-:Y:S02]  /*15160*/  FMUL.FTZ R119, R114, R119 ;  /* 0x0000007772777220 */ /* 0x000fe40000410000 */
[----:B------:R-:W-:-:S04]  /*15170*/  FMUL.FTZ R80, R80, R123 ;  /* 0x0000007b50507220 */ /* 0x000fc80000410000 */
[----:B------:R-:W-:Y:S02]  /*15180*/  FMUL.FTZ R80, R80, R117 ;  /* 0x0000007550507220 */ /* 0x000fe40000410000 */
[----:B0-----:R-:W-:Y:S01]  /*15190*/  FADD.FTZ R117, R81, R120 ;  /* 0x0000007851757221 */ /* 0x001fe20000010000 */
[----:B------:R-:W-:-:S03]  /*151a0*/  @!P0 MOV R120, 0x4 ;  /* 0x0000000400788802 */ /* 0x000fc60000000f00 */
[----:B------:R-:W-:Y:S02]  /*151b0*/  FFMA.FTZ R114, R114, R80, R117 ;  /* 0x0000005072727223 */ /* 0x000fe40000010075 */
[----:B------:R0:W1:Y:S01]  /*151c0*/  SHFL.IDX PT, R117, R119, RZ, 0x1f ;  /* 0x00001fff77757589 */ /* 0x00006200000e0000 */
[----:B------:R-:W-:-:S03]  /*151d0*/  IMAD.MOV.U32 R80, RZ, RZ, c[0x0][0x1e0] ;  /* 0x00007800ff507624 */ /* 0x000fc600078e00ff */
[----:B------:R2:W3:Y:S01]  /*151e0*/  SHFL.IDX PT, R121, R114, RZ, 0x1f ;  /* 0x00001fff72797589 */ /* 0x0004e200000e0000 */
[----:B0-----:R-:W-:Y:S01]  /*151f0*/  LOP3.LUT R119, R15, 0xff, RZ, 0xc0, !PT ;  /* 0x000000ff0f777812 */ /* 0x001fe200078ec0ff */
[----:B--2---:R-:W-:Y:S02]  /*15200*/  @!P0 IMAD.MOV.U32 R114, RZ, RZ, 0x4 ;  /* 0x00000004ff728424 */ /* 0x004fe400078e00ff */
[----:B-1----:R-:W-:Y:S02]  /*15210*/  FMUL.FTZ R81, R117, R117 ;  /* 0x0000007575517220 */ /* 0x002fe40000410000 */
[----:B---3--:R-:W-:-:S03]  /*15220*/  FFMA.FTZ R80, R121, R80, c[0x0][0x228] ;  /* 0x00008a0079507623 */ /* 0x008fc60000010050 */
[----:B------:R-:W-:Y:S01]  /*15230*/  FSEL R81, R81, RZ, P1 ;  /* 0x000000ff51517208 */ /* 0x000fe20000800000 */
[----:B------:R-:W-:-:S04]  /*15240*/  @!P0 IMAD.WIDE R120, R109, R120, c[0x0][0x1a0] ;  /* 0x000068006d788625 */ /* 0x000fc800078e0278 */
[----:B------:R-:W-:Y:S01]  /*15250*/  FADD.FTZ R80, R80, R81 ;  /* 0x0000005150507221 */ /* 0x000fe20000010000 */
[----:B------:R0:W-:Y:S01]  /*15260*/  @!P0 STG.E [R120.64], R117 ;  /* 0x0000007578008986 */ /* 0x0001e2000c101906 */
[----:B------:R-:W-:-:S04]  /*15270*/  IMAD R81, R109, c[0x0][0x168], RZ ;  /* 0x00005a006d517a24 */ /* 0x000fc800078e02ff */
[----:B------:R-:W1:Y:S01]  /*15280*/  MUFU.RSQ R80, R80 ;  /* 0x0000005000507308 */ /* 0x000e620000001400 */
[C---:B0-----:R-:W-:Y:S01]  /*15290*/  @!P0 IMAD.WIDE R120, R109.reuse, R114, c[0x0][0x1a8] ;  /* 0x00006a006d788625 */ /* 0x041fe200078e0272 */
[----:B------:R-:W-:Y:S02]  /*152a0*/  SHF.R.S32.HI R114, RZ, 0x1f, R81 ;  /* 0x0000001fff727819 */ /* 0x000fe40000011451 */
[----:B------:R-:W-:Y:S02]  /*152b0*/  IADD3 R109, R109, c[0x0][0x160], RZ ;  /* 0x000058006d6d7a10 */ /* 0x000fe40007ffe0ff */
[----:B------:R-:W-:Y:S02]  /*152c0*/  LEA.HI R114, R114, R81, RZ, 0x2 ;  /* 0x0000005172727211 */ /* 0x000fe400078f10ff */
[----:B------:R-:W-:Y:S02]  /*152d0*/  FSEL R81, R117, RZ, !P1 ;  /* 0x000000ff75517208 */ /* 0x000fe40004800000 */
[----:B------:R-:W-:Y:S01]  /*152e0*/  LEA.HI.SX32 R114, R114, R119, 0x1e ;  /* 0x0000007772727211 */ /* 0x000fe200078ff2ff */
[----:B-1----:R0:W-:Y:S01]  /*152f0*/  @!P0 STG.E [R120.64], R80 ;  /* 0x0000005078008986 */ /* 0x0021e2000c101906 */
[----:B------:R-:W-:Y:S01]  /*15300*/  LOP3.LUT P1, RZ, R71, 0xff, RZ, 0xc0, !PT ;  /* 0x000000ff47ff7812 */ /* 0x000fe2000782c0ff */
[----:B------:R-:W-:-:S02]  /*15310*/  FADD.FTZ R117, -R81, R47 ;  /* 0x0000002f51757221 */ /* 0x000fc40000010100 */
[C---:B------:R-:W-:Y:S01]  /*15320*/  FADD.FTZ R119, -R81.reuse, R44 ;  /* 0x0000002c51777221 */ /* 0x040fe20000010100 */
[----:B------:R-:W-:Y:S01]  /*15330*/  SEL R71, RZ, 0x1, P1 ;  /* 0x00000001ff477807 */ /* 0x000fe20000800000 */
[C---:B------:R-:W-:Y:S02]  /*15340*/  FADD.FTZ R47, -R81.reuse, R46 ;  /* 0x0000002e512f7221 */ /* 0x040fe40000010100 */
[----:B------:R-:W-:Y:S02]  /*15350*/  FADD.FTZ R45, -R81, R45 ;  /* 0x0000002d512d7221 */ /* 0x000fe40000010100 */
[----:B------:R-:W-:Y:S01]  /*15360*/  FMUL.FTZ R117, R80, R117 ;  /* 0x0000007550757220 */ /* 0x000fe20000410000 */
[----:B0-----:R-:W-:Y:S01]  /*15370*/  LEA R120, P0, R114, c[0x0][0x208], 0x4 ;  /* 0x0000820072787a11 */ /* 0x001fe200078020ff */
[C---:B------:R-:W-:Y:S02]  /*15380*/  FMUL.FTZ R46, R80.reuse, R47 ;  /* 0x0000002f502e7220 */ /* 0x040fe40000410000 */
[----:B------:R-:W-:Y:S01]  /*15390*/  FMUL.FTZ R45, R80, R45 ;  /* 0x0000002d502d7220 */ /* 0x000fe20000410000 */
[----:B------:R-:W-:Y:S01]  /*153a0*/  LEA.HI.X R121, R114, c[0x0][0x20c], RZ, 0x4, P0 ;  /* 0x0000830072797a11 */ /* 0x000fe200000f24ff */
[----:B------:R-:W-:Y:S01]  /*153b0*/  FMUL.FTZ R44, R80, R119 ;  /* 0x00000077502c7220 */ /* 0x000fe20000410000 */
[----:B------:R-:W-:Y:S01]  /*153c0*/  ISETP.GE.AND P0, PT, R109, c[0x0][0x164], PT ;  /* 0x000059006d007a0c */ /* 0x000fe20003f06270 */
[----:B------:R-:W-:-:S02]  /*153d0*/  FFMA.FTZ R47, R102, R117, R17 ;  /* 0x00000075662f7223 */ /* 0x000fc40000010011 */
[----:B------:R-:W-:Y:S02]  /*153e0*/  FFMA.FTZ R46, R103, R46, R13 ;  /* 0x0000002e672e7223 */ /* 0x000fe4000001000d */
[----:B------:R-:W-:Y:S02]  /*153f0*/  FFMA.FTZ R45, R104, R45, R16 ;  /* 0x0000002d682d7223 */ /* 0x000fe40000010010 */
[----:B------:R-:W-:Y:S02]  /*15400*/  FFMA.FTZ R44, R105, R44, R14 ;  /* 0x0000002c692c7223 */ /* 0x000fe4000001000e */
[C---:B------:R-:W-:Y:S02]  /*15410*/  FADD.FTZ R40, -R81.reuse, R40 ;  /* 0x0000002851287221 */ /* 0x040fe40000010100 */
        /* <DEDUP_REMOVED lines=11> */
[C---:B0-----:R-:W-:Y:S02]  /*154d0*/  FADD.FTZ R44, -R81.reuse, R31 ;  /* 0x0000001f512c7221 */ /* 0x041fe40000010100 */
        /* <DEDUP_REMOVED lines=8> */
[----:B------:R-:W-:-:S02]  /*15560*/  IMAD.MOV.U32 R31, RZ, RZ, 0x10 ;  /* 0x00000010ff1f7424 */ /* 0x000fc400078e00ff */
        /* <DEDUP_REMOVED lines=34> */
[----:B0-----:R-:W-:-:S04]  /*15790*/  IMAD.WIDE.U32 R120, R111, R31, c[0x0][0x208] ;  /* 0x000082006f787625 */ /* 0x001fc800078e001f */
[----:B------:R-:W-:-:S04]  /*157a0*/  IMAD.WIDE.U32 R122, R113, R31, c[0x0][0x208] ;  /* 0x00008200717a7625 */ /* 0x000fc800078e001f */
[----:B------:R-:W-:-:S04]  /*157b0*/  IMAD.WIDE.U32 R114, R115, R31, c[0x0][0x208] ;  /* 0x0000820073727625 */ /* 0x000fc800078e001f */
[----:B------:R-:W-:-:S04]  /*157c0*/  IMAD.WIDE.U32 R116, R116, R31, c[0x0][0x208] ;  /* 0x0000820074747625 */ /* 0x000fc800078e001f */
[----:B------:R-:W-:-:S04]  /*157d0*/  IMAD.WIDE.U32 R118, R118, R31, c[0x0][0x208] ;  /* 0x0000820076767625 */ /* 0x000fc800078e001f */
[----:B------:R-:W-:Y:S02]  /*157e0*/  FFMA.FTZ R27, R94, R112, R21 ;  /* 0x000000705e1b7223 */ /* 0x000fe40000010015 */
[----:B------:R-:W-:Y:S02]  /*157f0*/  FFMA.FTZ R26, R95, R43, R9 ;  /* 0x0000002b5f1a7223 */ /* 0x000fe40000010009 */
[----:B------:R-:W-:Y:S02]  /*15800*/  FFMA.FTZ R25, R96, R42, R20 ;  /* 0x0000002a60197223 */ /* 0x000fe40000010014 */
[----:B------:R-:W-:Y:S02]  /*15810*/  FFMA.FTZ R24, R97, R36, R10 ;  /* 0x0000002461187223 */ /* 0x000fe4000001000a */
[----:B------:R-:W-:Y:S02]  /*15820*/  FFMA.FTZ R31, R90, R81, R23 ;  /* 0x000000515a1f7223 */ /* 0x000fe40000010017 */
[----:B------:R-:W-:Y:S01]  /*15830*/  FFMA.FTZ R30, R91, R34, R7 ;  /* 0x000000225b1e7223 */ /* 0x000fe20000010007 */
[----:B------:R0:W-:Y:S01]  /*15840*/  STG.E.128 [R120.64], R24 ;  /* 0x0000001878007986 */ /* 0x0001e2000c101d06 */
[----:B------:R-:W-:-:S02]  /*15850*/  FFMA.FTZ R29, R92, R38, R22 ;  /* 0x000000265c1d7223 */ /* 0x000fc40000010016 */
[----:B------:R-:W-:Y:S02]  /*15860*/  FFMA.FTZ R28, R93, R32, R8 ;  /* 0x000000205d1c7223 */ /* 0x000fe40000010008 */
[----:B------:R-:W-:Y:S02]  /*15870*/  FFMA.FTZ R35, R86, R35, R61 ;  /* 0x0000002356237223 */ /* 0x000fe4000001003d */
[----:B------:R-:W-:Y:S01]  /*15880*/  FFMA.FTZ R34, R87, R39, R5 ;  /* 0x0000002757227223 */ /* 0x000fe20000010005 */
[----:B------:R0:W-:Y:S01]  /*15890*/  STG.E.128 [R122.64], R28 ;  /* 0x0000001c7a007986 */ /* 0x0001e2000c101d06 */
[----:B------:R-:W-:Y:S02]  /*158a0*/  FFMA.FTZ R33, R88, R33, R60 ;  /* 0x0000002158217223 */ /* 0x000fe4000001003c */
[----:B------:R-:W-:Y:S02]  /*158b0*/  FFMA.FTZ R32, R89, R37, R6 ;  /* 0x0000002559207223 */ /* 0x000fe40000010006 */
[----:B------:R-:W-:-:S02]  /*158c0*/  FFMA.FTZ R39, R82, R47, R63 ;  /* 0x0000002f52277223 */ /* 0x000fc4000001003f */
[----:B------:R-:W-:Y:S01]  /*158d0*/  FFMA.FTZ R38, R83, R44, R3 ;  /* 0x0000002c53267223 */ /* 0x000fe20000010003 */
[----:B------:R0:W-:Y:S01]  /*158e0*/  STG.E.128 [R114.64], R32 ;  /* 0x0000002072007986 */ /* 0x0001e2000c101d06 */
[----:B------:R-:W-:Y:S02]  /*158f0*/  FFMA.FTZ R37, R84, R41, R62 ;  /* 0x0000002954257223 */ /* 0x000fe4000001003e */
[----:B------:R-:W-:Y:S02]  /*15900*/  FFMA.FTZ R36, R85, R40, R4 ;  /* 0x0000002855247223 */ /* 0x000fe40000010004 */
[----:B------:R-:W-:Y:S02]  /*15910*/  FFMA.FTZ R43, R75, R59, R65 ;  /* 0x0000003b4b2b7223 */ /* 0x000fe40000010041 */
[----:B------:R-:W-:Y:S01]  /*15920*/  FFMA.FTZ R42, R77, R58, R0 ;  /* 0x0000003a4d2a7223 */ /* 0x000fe20000010000 */
[----:B------:R0:W-:Y:S01]  /*15930*/  STG.E.128 [R116.64], R36 ;  /* 0x0000002474007986 */ /* 0x0001e2000c101d06 */
[----:B------:R-:W-:-:S02]  /*15940*/  FFMA.FTZ R41, R78, R57, R64 ;  /* 0x000000394e297223 */ /* 0x000fc40000010040 */
[----:B------:R-:W-:-:S05]  /*15950*/  FFMA.FTZ R40, R79, R56, R2 ;  /* 0x000000384f287223 */ /* 0x000fca0000010002 */
[----:B------:R0:W-:Y:S02]  /*15960*/  STG.E.128 [R118.64], R40 ;  /* 0x0000002876007986 */ /* 0x0001e4000c101d06 */
[----:B0-----:R-:W-:Y:S01]  /*15970*/  @P0 CALL.REL.NOINC `(.L_x_38533) ;  /* 0x0000001000000944 */ /* 0x001fe20003c00000 */
[----:B------:R-:W-:Y:S05]  /*15980*/  BRA `(.L_x_38534) ;  /* 0xfffeb32000007947 */ /* 0x000fea000383ffff */
.L_x_38533:
[----:B------:R-:W-:Y:S05]  /*15990*/  EXIT ;  /* 0x000000000000794d */ /* 0x000fea0003800000 */
.L_x_38531:
[----:B------:R-:W-:Y:S01]  /*159a0*/  HFMA2.MMA R81, -RZ, RZ, 0, 5.9604644775390625e-08 ;  /* 0x00000001ff517435 */ /* 0x000fe200000001ff */
[----:B------:R-:W-:Y:S01]  /*159b0*/  IMAD.MOV.U32 R122, RZ, RZ, R80 ;  /* 0x000000ffff7a7224 */ /* 0x000fe200078e0050 */
[----:B------:R-:W-:Y:S01]  /*159c0*/  MOV R120, 0x15a00 ;  /* 0x00015a0000787802 */ /* 0x000fe20000000f00 */
[----:B------:R-:W-:Y:S02]  /*159d0*/  IMAD.MOV.U32 R124, RZ, RZ, 0x1f ;  /* 0x0000001fff7c7424 */ /* 0x000fe400078e00ff */
[----:B------:R-:W-:Y:S02]  /*159e0*/  IMAD.MOV.U32 R117, RZ, RZ, -0x1 ;  /* 0xffffffffff757424 */ /* 0x000fe400078e00ff */
[----:B------:R-:W-:Y:S05]  /*159f0*/  CALL.REL.NOINC `($__internal_71_$__cuda_sm70_shflsync_bfly_p) ;  /* 0x0000070000007944 */ /* 0x000fea0003c00000 */
[----:B01----:R-:W-:Y:S05]  /*15a00*/  BRA `(.L_x_38535) ;  /* 0xffffeed000007947 */ /* 0x003fea000383ffff */
.L_x_38532:
[----:B------:R-:W-:Y:S01]  /*15a10*/  IMAD.MOV.U32 R81, RZ, RZ, 0x2 ;  /* 0x00000002ff517424 */ /* 0x000fe200078e00ff */
[----:B------:R-:W-:Y:S01]  /*15a20*/  MOV R124, 0x1f ;  /* 0x0000001f007c7802 */ /* 0x000fe20000000f00 */
[----:B------:R-:W-:Y:S01]  /*15a30*/  IMAD.MOV.U32 R117, RZ, RZ, -0x1 ;  /* 0xffffffffff757424 */ /* 0x000fe200078e00ff */
[----:B------:R-:W-:-:S02]  /*15a40*/  MOV R120, 0x15a60 ;  /* 0x00015a6000787802 */ /* 0x000fc40000000f00 */
[----:B0-----:R-:W-:Y:S05]  /*15a50*/  CALL.REL.NOINC `($__internal_71_$__cuda_sm70_shflsync_bfly_p) ;  /* 0x000006a000007944 */ /* 0x001fea0003c00000 */
[----:B01----:R-:W-:Y:S01]  /*15a60*/  FADD.FTZ R122, R122, R81 ;  /* 0x000000517a7a7221 */ /* 0x003fe20000010000 */
[----:B------:R-:W-:Y:S01]  /*15a70*/  MOV R117, 0xffffffff ;  /* 0xffffffff00757802 */ /* 0x000fe20000000f00 */
[----:B------:R-:W-:Y:S01]  /*15a80*/  IMAD.MOV.U32 R81, RZ, RZ, 0x4 ;  /* 0x00000004ff517424 */ /* 0x000fe200078e00ff */
[----:B------:R-:W-:Y:S01]  /*15a90*/  MOV R120, 0x15ac0 ;  /* 0x00015ac000787802 */ /* 0x000fe20000000f00 */
[----:B------:R-:W-:-:S02]  /*15aa0*/  IMAD.MOV.U32 R124, RZ, RZ, 0x1f ;  /* 0x0000001fff7c7424 */ /* 0x000fc400078e00ff */
[----:B------:R-:W-:Y:S05]  /*15ab0*/  CALL.REL.NOINC `($__internal_71_$__cuda_sm70_shflsync_bfly_p) ;  /* 0x0000064000007944 */ /* 0x000fea0003c00000 */
[----:B01----:R-:W-:Y:S01]  /*15ac0*/  FADD.FTZ R122, R122, R81 ;  /* 0x000000517a7a7221 */ /* 0x003fe20000010000 */
[----:B------:R-:W-:Y:S01]  /*15ad0*/  MOV R120, 0x15b20 ;  /* 0x00015b2000787802 */ /* 0x000fe20000000f00 */
[----:B------:R-:W-:-:S02]  /*15ae0*/  IMAD.MOV.U32 R81, RZ, RZ, 0x8 ;  /* 0x00000008ff517424 */ /* 0x000fc400078e00ff */
[----:B------:R-:W-:Y:S02]  /*15af0*/  IMAD.MOV.U32 R124, RZ, RZ, 0x1f ;  /* 0x0000001fff7c7424 */ /* 0x000fe400078e00ff */
[----:B------:R-:W-:Y:S02]  /*15b00*/  IMAD.MOV.U32 R117, RZ, RZ, -0x1 ;  /* 0xffffffffff757424 */ /* 0x000fe400078e00ff */
[----:B------:R-:W-:Y:S05]  /*15b10*/  CALL.REL.NOINC `($__internal_71_$__cuda_sm70_shflsync_bfly_p) ;  /* 0x000005e000007944 */ /* 0x000fea0003c00000 */
[----:B01----:R-:W-:Y:S01]  /*15b20*/  FADD.FTZ R122, R122, R81 ;  /* 0x000000517a7a7221 */ /* 0x003fe20000010000 */
[----:B------:R-:W-:Y:S01]  /*15b30*/  HFMA2.MMA R81, -RZ, RZ, 0, 9.5367431640625e-07 ;  /* 0x00000010ff517435 */ /* 0x000fe200000001ff */
[----:B------:R-:W-:Y:S01]  /*15b40*/  IMAD.MOV.U32 R124, RZ, RZ, 0x1f ;  /* 0x0000001fff7c7424 */ /* 0x000fe200078e00ff */
[----:B------:R-:W-:Y:S01]  /*15b50*/  MOV R120, 0x15b80 ;  /* 0x00015b8000787802 */ /* 0x000fe20000000f00 */
[----:B------:R-:W-:-:S03]  /*15b60*/  IMAD.MOV.U32 R117, RZ, RZ, -0x1 ;  /* 0xffffffffff757424 */ /* 0x000fc600078e00ff */
[----:B------:R-:W-:Y:S05]  /*15b70*/  CALL.REL.NOINC `($__internal_71_$__cuda_sm70_shflsync_bfly_p) ;  /* 0x0000058000007944 */ /* 0x000fea0003c00000 */
[----:B-1----:R-:W-:Y:S01]  /*15b80*/  FADD.FTZ R80, R122, R81 ;  /* 0x000000517a507221 */ /* 0x002fe20000010000 */
[----:B0-----:R-:W-:Y:S01]  /*15b90*/  MOV R124, 0x1f ;  /* 0x0000001f007c7802 */ /* 0x001fe20000000f00 */
[----:B------:R-:W-:Y:S02]  /*15ba0*/  IMAD.MOV.U32 R117, RZ, RZ, -0x1 ;  /* 0xffffffffff757424 */ /* 0x000fe400078e00ff */
[----:B------:R-:W-:-:S04]  /*15bb0*/  FMUL.FTZ R80, R80, 0.0011160714784637093544 ;  /* 0x3a92492550507820 */ /* 0x000fc80000410000 */
        /* <DEDUP_REMOVED lines=58> */
[----:B------:R-:W-:Y:S05]  /*15f60*/  CALL.REL.NOINC `($__internal_71_$__cuda_sm70_shflsync_bfly_p) ;  /* 0x0000019000007944 */ /* 0x000fea0003c00000 */
[----:B01----:R-:W-:Y:S01]  /*15f70*/  FADD.FTZ R122, R122, R81 ;  /* 0x000000517a7a7221 */ /* 0x003fe20000010000 */
[----:B------:R-:W-:Y:S01]  /*15f80*/  MOV R117, 0xffffffff ;  /* 0xffffffff00757802 */ /* 0x000fe20000000f00 */
[----:B------:R-:W-:Y:S01]  /*15f90*/  IMAD.MOV.U32 R81, RZ, RZ, 0x2 ;  /* 0x00000002ff517424 */ /* 0x000fe200078e00ff */
[----:B------:R-:W-:Y:S01]  /*15fa0*/  MOV R120, 0x15fd0 ;  /* 0x00015fd000787802 */ /* 0x000fe20000000f00 */
[----:B------:R-:W-:Y:S02]  /*15fb0*/  IMAD.MOV.U32 R124, RZ, RZ, 0x1f ;  /* 0x0000001fff7c7424 */ /* 0x000fe400078e00ff */
[----:B------:R-:W-:Y:S05]  /*15fc0*/  CALL.REL.NOINC `($__internal_71_$__cuda_sm70_shflsync_bfly_p) ;  /* 0x0000013000007944 */ /* 0x000fea0003c00000 */
[----:B01----:R-:W-:Y:S01]  /*15fd0*/  FADD.FTZ R122, R122, R81 ;  /* 0x000000517a7a7221 */ /* 0x003fe20000010000 */
[----:B------:R-:W-:Y:S01]  /*15fe0*/  MOV R120, 0x16030 ;  /* 0x0001603000787802 */ /* 0x000fe20000000f00 */
[----:B------:R-:W-:Y:S02]  /*15ff0*/  IMAD.MOV.U32 R81, RZ, RZ, 0x4 ;  /* 0x00000004ff517424 */ /* 0x000fe400078e00ff */
[----:B------:R-:W-:-:S02]  /*16000*/  IMAD.MOV.U32 R124, RZ, RZ, 0x1f ;  /* 0x0000001fff7c7424 */ /* 0x000fc400078e00ff */
[----:B------:R-:W-:Y:S02]  /*16010*/  IMAD.MOV.U32 R117, RZ, RZ, -0x1 ;  /* 0xffffffffff757424 */ /* 0x000fe400078e00ff */
[----:B------:R-:W-:Y:S05]  /*16020*/  CALL.REL.NOINC `($__internal_71_$__cuda_sm70_shflsync_bfly_p) ;  /* 0x000000d000007944 */ /* 0x000fea0003c00000 */
[----:B01----:R-:W-:Y:S01]  /*16030*/  FADD.FTZ R122, R122, R81 ;  /* 0x000000517a7a7221 */ /* 0x003fe20000010000 */
[----:B------:R-:W-:Y:S01]  /*16040*/  HFMA2.MMA R81, -RZ, RZ, 0, 4.76837158203125e-07 ;  /* 0x00000008ff517435 */ /* 0x000fe200000001ff */
[----:B------:R-:W-:Y:S01]  /*16050*/  IMAD.MOV.U32 R124, RZ, RZ, 0x1f ;  /* 0x0000001fff7c7424 */ /* 0x000fe200078e00ff */
[----:B------:R-:W-:Y:S01]  /*16060*/  MOV R120, 0x16090 ;  /* 0x0001609000787802 */ /* 0x000fe20000000f00 */
[----:B------:R-:W-:-:S03]  /*16070*/  IMAD.MOV.U32 R117, RZ, RZ, -0x1 ;  /* 0xffffffffff757424 */ /* 0x000fc600078e00ff */
[----:B------:R-:W-:Y:S05]  /*16080*/  CALL.REL.NOINC `($__internal_71_$__cuda_sm70_shflsync_bfly_p) ;  /* 0x0000007000007944 */ /* 0x000fea0003c00000 */
[----:B01----:R-:W-:Y:S01]  /*16090*/  FADD.FTZ R122, R122, R81 ;  /* 0x000000517a7a7221 */ /* 0x003fe20000010000 */
[----:B------:R-:W-:Y:S01]  /*160a0*/  MOV R124, 0x1f ;  /* 0x0000001f007c7802 */ /* 0x000fe20000000f00 */
[----:B------:R-:W-:Y:S01]  /*160b0*/  IMAD.MOV.U32 R81, RZ, RZ, 0x10 ;  /* 0x00000010ff517424 */ /* 0x000fe200078e00ff */
[----:B------:R-:W-:Y:S01]  /*160c0*/  MOV R120, 0x160f0 ;  /* 0x000160f000787802 */ /* 0x000fe20000000f00 */
[----:B------:R-:W-:Y:S02]  /*160d0*/  IMAD.MOV.U32 R117, RZ, RZ, -0x1 ;  /* 0xffffffffff757424 */ /* 0x000fe400078e00ff */
[----:B------:R-:W-:Y:S05]  /*160e0*/  CALL.REL.NOINC `($__internal_71_$__cuda_sm70_shflsync_bfly_p) ;  /* 0x0000001000007944 */ /* 0x000fea0003c00000 */
[----:B01----:R-:W-:Y:S05]  /*160f0*/  BRA `(.L_x_38536) ;  /* 0xffffeca000007947 */ /* 0x003fea000383ffff */
        .weak           $__internal_71_$__cuda_sm70_shflsync_bfly_p
        .type           $__internal_71_$__cuda_sm70_shflsync_bfly_p,@function
        .size           $__internal_71_$__cuda_sm70_shflsync_bfly_p,(.L_x_41099 - $__internal_71_$__cuda_sm70_shflsync_bfly_p)
$__internal_71_$__cuda_sm70_shflsync_bfly_p:
[----:B------:R-:W-:Y:S01]  /*16100*/  IMAD.MOV.U32 R121, RZ, RZ, 0x0 ;  /* 0x00000000ff797424 */ /* 0x000fe200078e00ff */
[----:B------:R-:W-:Y:S04]  /*16110*/  WARPSYNC R117 ;  /* 0x0000007500007348 */ /* 0x000fe80003800000 */
[----:B------:R0:W1:Y:S01]  /*16120*/  SHFL.BFLY PT, R81, R122, R81, R124 ;  /* 0x0c0000517a517389 */ /* 0x00006200000e007c */
[----:B------:R-:W-:Y:S05]  /*16130*/  RET.REL.NODEC R120 `(_ZN10layer_norm31ln_parallel_residual_fwd_kernelINS_13Kernel_traitsI6__halfffffjLj7168ELj1ELj1ELj8ELj16ENS_18Kernel_traits_baseILj7168ES2_ffffjLj256EEEEELb1ELb1ELb1EEEvNS_9FwdParamsE) ;  /* 0xfffe9ec078007950 */ /* 0x000fea0003c3ffff */
.L_x_38537:
        /* <DEDUP_REMOVED lines=12> */
.L_x_41099:


//--------------------- .text._ZN10layer_norm31ln_parallel_residual_fwd_kernelINS_13Kernel_traitsIfffffjLj7168ELj1ELj1ELj8ELj16ENS_18Kernel_traits_baseILj7168EfffffjLj256EEEEELb0ELb0ELb0EEEvNS_9FwdParamsE --------------------------
	.section	.text._ZN10layer_norm31ln_parallel_residual_fwd_kernelINS_13Kernel_traitsIfffffjLj7168ELj1ELj1ELj8ELj16ENS_18Kernel_traits_baseILj7168EfffffjLj256EEEEELb0ELb0ELb0EEEvNS_9FwdParamsE,"ax",@progbits
	.sectioninfo	@"SHI_REGISTERS=186"
	.align	128
        .global         _ZN10layer_norm31ln_parallel_residual_fwd_kernelINS_13Kernel_traitsIfffffjLj7168ELj1ELj1ELj8ELj16ENS_18Kernel_traits_baseILj7168EfffffjLj256EEEEELb0ELb0ELb0EEEvNS_9FwdParamsE
        .type           _ZN10layer_norm31ln_parallel_residual_fwd_kernelINS_13Kernel_traitsIfffffjLj7168ELj1ELj1ELj8ELj16ENS_18Kernel_traits_baseILj7168EfffffjLj256EEEEELb0ELb0ELb0EEEvNS_9FwdParamsE,@function
        .size           _ZN10layer_norm31ln_parallel_residual_fwd_kernelINS_13Kernel_traitsIfffffjLj7168ELj1ELj1ELj8ELj16ENS_18Kernel_traits_baseILj7168EfffffjLj256EEEEELb0ELb0ELb0EEEvNS_9FwdParamsE,(.L_x_41100 - _ZN10layer_norm31ln_parallel_residual_fwd_kernelINS_13Kernel_traitsIfffffjLj7168ELj1ELj1ELj8ELj16ENS_18Kernel_traits_baseILj7168EfffffjLj256EEEEELb0ELb0ELb0EEEvNS_9FwdParamsE)
        .other          _ZN10layer_norm31ln_parallel_residual_fwd_kernelINS_13Kernel_traitsIfffffjLj7168ELj1ELj1ELj8ELj16ENS_18Kernel_traits_baseILj7168EfffffjLj256EEEEELb0ELb0ELb0EEEvNS_9FwdParamsE,@"STO_CUDA_ENTRY STV_DEFAULT"
_ZN10layer_norm31ln_parallel_residual_fwd_kernelINS_13Kernel_traitsIfffffjLj7168ELj1ELj1ELj8ELj16ENS_18Kernel_traits_baseILj7168EfffffjLj256EEEEELb0ELb0ELb0EEEvNS_9FwdParamsE:
.text._ZN10layer_norm31ln_parallel_residual_fwd_kernelINS_13Kernel_traitsIfffffjLj7168ELj1ELj1ELj8ELj16ENS_18Kernel_traits_baseILj7168EfffffjLj256EEEEELb0ELb0ELb0EEEvNS_9FwdParamsE:
        /* <DEDUP_REMOVED lines=19> */
[----:B------:R-:W-:Y:S01]  /*0130*/  HFMA2.MMA R13, -RZ, RZ, 0, 9.5367431640625e-07 ;  /* 0x00000010ff0d7435 */ /* 0x000fe200000001ff */
[----:B------:R-:W-:Y:S01]  /*0140*/  ISETP.NE.U32.AND P2, PT, RZ, c[0x0][0x220], PT ;  /* 0x00008800ff007a0c */ /* 0x000fe20003f45070 */
[----:B------:R-:W-:Y:S01]  /*0150*/  CS2R R6, SRZ ;  /* 0x0000000000067805 */ /* 0x000fe2000001ff00 */
[----:B------:R-:W-:Y:S01]  /*0160*/  ISETP.NE.AND.EX P0, PT, RZ, c[0x0][0x21c], PT, P0 ;  /* 0x00008700ff007a0c */ /* 0x000fe20003f05300 */
[----:B------:R-:W-:Y:S01]  /*0170*/  CS2R R4, SRZ ;  /* 0x0000000000047805 */ /* 0x000fe2000001ff00 */
[----:B------:R-:W-:Y:S01]  /*0180*/  ISETP.NE.AND.EX P2, PT, RZ, c[0x0][0x224], PT, P2 ;  /* 0x00008900ff007a0c */ /* 0x000fe20003f45320 */
[----:B------:R-:W-:Y:S01]  /*0190*/  CS2R R10, SRZ ;  /* 0x00000000000a7805 */ /* 0x000fe2000001ff00 */
[C---:B------:R-:W-:Y:S02]  /*01a0*/  SHF.L.U32 R22, R108.reuse, 0x4, RZ ;  /* 0x000000046c167819 */ /* 0x040fe400000006ff */
[C---:B------:R-:W-:Y:S01]  /*01b0*/  SHF.L.U64.HI R8, R108.reuse, 0x4, RZ ;  /* 0x000000046c087819 */ /* 0x040fe200000102ff */
[----:B------:R-:W-:-:S06]  /*01c0*/  IMAD.WIDE.U32 R12, R108, R13, c[0x0][0x1b0] ;  /* 0x00006c006c0c7625 */ /* 0x000fcc00078e000d */
[C---:B------:R-:W-:Y:S01]  /*01d0*/  @P0 LEA R20, P3, R108.reuse, c[0x0][0x218], 0x4 ;  /* 0x000086006c140a11 */ /* 0x040fe200078620ff */
[----:B------:R-:W5:Y:S03]  /*01e0*/  LDG.E.128 R12, [R12.64] ;  /* 0x000000040c0c7981 */ /* 0x000f66000c1e1d00 */
[----:B------:R-:W-:Y:S02]  /*01f0*/  @P0 LEA.HI.X R21, R108, c[0x0][0x21c], RZ, 0x4, P3 ;  /* 0x000087006c150a11 */ /* 0x000fe400018f24ff */
[----:B------:R-:W-:-:S03]  /*0200*/  IADD3 R16, P3, R22, c[0x0][0x1b8], RZ ;  /* 0x00006e0016107a10 */ /* 0x000fc60007f7e0ff */
[----:B------:R0:W5:Y:S01]  /*0210*/  @P0 LDG.E.128 R4, [R20.64] ;  /* 0x0000000414040981 */ /* 0x000162000c1e1d00 */
[----:B------:R-:W-:Y:S02]  /*0220*/  IADD3.X R17, R8, c[0x0][0x1bc], RZ, P3, !PT ;  /* 0x00006f0008117a10 */ /* 0x000fe40001ffe4ff */
[----:B------:R-:W-:-:S04]  /*0230*/  @P2 IADD3 R22, P3, R22, c[0x0][0x220], RZ ;  /* 0x0000880016162a10 */ /* 0x000fc80007f7e0ff */
[----:B------:R-:W-:Y:S01]  /*0240*/  @P2 IADD3.X R23, R8, c[0x0][0x224], RZ, P3, !PT ;  /* 0x0000890008172a10 */ /* 0x000fe20001ffe4ff */
[----:B------:R-:W5:Y:S01]  /*0250*/  LDG.E.128 R16, [R16.64] ;  /* 0x0000000410107981 */ /* 0x000f62000c1e1d00 */
[----:B------:R-:W-:-:S06]  /*0260*/  CS2R R8, SRZ ;  /* 0x0000000000087805 */ /* 0x000fcc000001ff00 */
[----:B------:R0:W5:Y:S01]  /*0270*/  @P2 LDG.E.128 R8, [R22.64] ;  /* 0x0000000416082981 */ /* 0x000162000c1e1d00 */
[----:B------:R-:W-:-:S03]  /*0280*/  LOP3.LUT R108, R108, 0x100, RZ, 0xfc, !PT ;  /* 0x000001006c6c7812 */ /* 0x000fc600078efcff */
.L_x_38539:
[----:B------:R-:W-:Y:S05]  /*0290*/  BSYNC B0 ;  /* 0x0000000000007941 */ /* 0x000fea0003800000 */
.L_x_38538:
        /* <DEDUP_REMOVED lines=8> */
[----:B------:R-:W-:Y:S02]  /*0320*/  ISETP.NE.AND.EX P2, PT, RZ, c[0x0][0x224], PT, P2 ;  /* 0x00008900ff007a0c */ /* 0x000fe40003f45320 */
[----:B------:R-:W-:-:S02]  /*0330*/  SHF.L.U32 R38, R108, 0x4, RZ ;  /* 0x000000046c267819 */ /* 0x000fc400000006ff */
[----:B------:R-:W-:Y:S02]  /*0340*/  SHF.L.U64.HI R24, R108, 0x4, RZ ;  /* 0x000000046c187819 */ /* 0x000fe400000102ff */
[----:B------:R-:W-:-:S05]  /*0350*/  MOV R29, 0x10 ;  /* 0x00000010001d7802 */ /* 0x000fca0000000f00 */
[C---:B------:R-:W-:Y:S01]  /*0360*/  @P0 LEA R36, P3, R108.reuse, c[0x0][0x218], 0x4 ;  /* 0x000086006c240a11 */ /* 0x040fe200078620ff */
[----:B------:R-:W-:-:S03]  /*0370*/  IMAD.WIDE.U32 R28, R108, R29, c[0x0][0x1b0] ;  /* 0x00006c006c1c7625 */ /* 0x000fc600078e001d */
[----:B------:R-:W-:Y:S02]  /*0380*/  @P0 LEA.HI.X R37, R108, c[0x0][0x21c], RZ, 0x4, P3 ;  /* 0x000087006c250a11 */ /* 0x000fe400018f24ff */
[----:B------:R-:W-:Y:S01]  /*0390*/  IADD3 R32, P3, R38, c[0x0][0x1b8], RZ ;  /* 0x00006e0026207a10 */ /* 0x000fe20007f7e0ff */
[----:B------:R-:W5:Y:S03]  /*03a0*/  LDG.E.128 R28, [R28.64] ;  /* 0x000000041c1c7981 */ /* 0x000f66000c1e1d00 */
[----:B------:R-:W-:Y:S01]  /*03b0*/  IADD3.X R33, R24, c[0x0][0x1bc], RZ, P3, !PT ;  /* 0x00006f0018217a10 */ /* 0x000fe20001ffe4ff */
[----:B------:R0:W5:Y:S01]  /*03c0*/  @P0 LDG.E.128 R20, [R36.64] ;  /* 0x0000000424140981 */ /* 0x000162000c1e1d00 */
[----:B------:R-:W-:-:S04]  /*03d0*/  @P2 IADD3 R38, P3, R38, c[0x0][0x220], RZ ;  /* 0x0000880026262a10 */ /* 0x000fc80007f7e0ff */
[----:B------:R-:W-:Y:S01]  /*03e0*/  @P2 IADD3.X R39, R24, c[0x0][0x224], RZ, P3, !PT ;  /* 0x0000890018272a10 */ /* 0x000fe20001ffe4ff */
[----:B------:R-:W5:Y:S01]  /*03f0*/  LDG.E.128 R32, [R32.64] ;  /* 0x0000000420207981 */ /* 0x000f62000c1e1d00 */
[----:B------:R-:W-:-:S06]  /*0400*/  CS2R R24, SRZ ;  /* 0x0000000000187805 */ /* 0x000fcc000001ff00 */
[----:B------:R0:W5:Y:S01]  /*0410*/  @P2 LDG.E.128 R24, [R38.64] ;  /* 0x0000000426182981 */ /* 0x000162000c1e1d00 */
[----:B------:R-:W-:-:S03]  /*0420*/  IADD3 R108, R108, 0x100, RZ ;  /* 0x000001006c6c7810 */ /* 0x000fc60007ffe0ff */
.L_x_38541:
[----:B------:R-:W-:Y:S05]  /*0430*/  BSYNC B0 ;  /* 0x0000000000007941 */ /* 0x000fea0003800000 */
.L_x_38540:
[----:B------:R-:W-:Y:S01]  /*0440*/  BSSY B0, `(.L_x_38542) ;  /* 0x0000019000007945 */ /* 0x000fe20003800000 */
[----:B------:R-:W-:Y:S05]  /*0450*/  @!P5 BRA `(.L_x_38543) ;  /* 0x000001700000d947 */ /* 0x000fea0003800000 */
[----:B------:R-:W-:Y:S01]  /*0460*/  ISETP.NE.U32.AND P0, PT, RZ, c[0x0][0x218], PT ;  /* 0x00008600ff007a0c */ /* 0x000fe20003f05070 */
[----:B------:R-:W-:Y:S01]  /*0470*/  HFMA2.MMA R45, -RZ, RZ, 0, 9.5367431640625e-07 ;  /* 0x00000010ff2d7435 */ /* 0x000fe200000001ff */
[----:B------:R-:W-:Y:S01]  /*0480*/  ISETP.NE.U32.AND P2, PT, RZ, c[0x0][0x220], PT ;  /* 0x00008800ff007a0c */ /* 0x000fe20003f45070 */
[----:B0-----:R-:W-:Y:S01]  /*0490*/  CS2R R38, SRZ ;  /* 0x0000000000267805 */ /* 0x001fe2000001ff00 */
[----:B------:R-:W-:Y:S01]  /*04a0*/  ISETP.NE.AND.EX P0, PT, RZ, c[0x0][0x21c], PT, P0 ;  /* 0x00008700ff007a0c */ /* 0x000fe20003f05300 */
[----:B------:R-:W-:Y:S01]  /*04b0*/  CS2R R36, SRZ ;  /* 0x0000000000247805 */ /* 0x000fe2000001ff00 */
[----:B------:R-:W-:Y:S01]  /*04c0*/  ISETP.NE.AND.EX P2, PT, RZ, c[0x0][0x224], PT, P2 ;  /* 0x00008900ff007a0c */ /* 0x000fe20003f45320 */
[----:B------:R-:W-:Y:S01]  /*04d0*/  CS2R R42, SRZ ;  /* 0x00000000002a7805 */ /* 0x000fe2000001ff00 */
[----:B------:R-:W-:-:S02]  /*04e0*/  SHF.L.U32 R54, R108, 0x4, RZ ;  /* 0x000000046c367819 */ /* 0x000fc400000006ff */
        /* <DEDUP_REMOVED lines=13> */
[----:B------:R-:W-:-:S03]  /*05c0*/  IADD3 R108, R108, 0x100, RZ ;  /* 0x000001006c6c7810 */ /* 0x000fc60007ffe0ff */
.L_x_38543:
[----:B------:R-:W-:Y:S05]  /*05d0*/  BSYNC B0 ;  /* 0x0000000000007941 */ /* 0x000fea0003800000 */
.L_x_38542:
        /* <DEDUP_REMOVED lines=25> */
.L_x_38545:
[----:B------:R-:W-:Y:S05]  /*0770*/  BSYNC B0 ;  /* 0x0000000000007941 */ /* 0x000fea0003800000 */
.L_x_38544:
[----:B------:R-:W-:Y:S01]  /*0780*/  ISETP.GE.U32.AND P0, PT, R2, 0x500, PT ;  /* 0x000005000200780c */ /* 0x000fe20003f06070 */
[----:B------:R-:W-:Y:S03]  /*0790*/  BSSY B0, `(.L_x_38546) ;  /* 0x000001a000007945 */ /* 0x000fe60003800000 */
[----:B0-----:R-:W-:-:S09]  /*07a0*/  P2R R68, PR, RZ, 0x1 ;  /* 0x00000001ff447803 */ /* 0x001fd20000000000 */
[----:B------:R-:W-:Y:S05]  /*07b0*/  @!P0 BRA `(.L_x_38547) ;  /* 0x0000017000008947 */ /* 0x000fea0003800000 */
[----:B------:R-:W-:Y:S01]  /*07c0*/  ISETP.NE.U32.AND P0, PT, RZ, c[0x0][0x218], PT ;  /* 0x00008600ff007a0c */ /* 0x000fe20003f05070 */
[----:B------:R-:W-:Y:S01]  /*07d0*/  CS2R R70, SRZ ;  /* 0x0000000000467805 */ /* 0x000fe2000001ff00 */
[----:B------:R-:W-:Y:S01]  /*07e0*/  CS2R R68, SRZ ;  /* 0x0000000000447805 */ /* 0x000fe2000001ff00 */
[----:B------:R-:W-:Y:S01]  /*07f0*/  IMAD.SHL.U32 R84, R108, 0x10, RZ ;  /* 0x000000106c547824 */ /* 0x000fe200078e00ff */
[----:B------:R-:W-:-:S13]  /*0800*/  ISETP.NE.AND.EX P0, PT, RZ, c[0x0][0x21c], PT, P0 ;  /* 0x00008700ff007a0c */ /* 0x000fda0003f05300 */
[----:B------:R-:W-:-:S04]  /*0810*/  @P0 LEA R76, P2, R108, c[0x0][0x218], 0x4 ;  /* 0x000086006c4c0a11 */ /* 0x000fc800078420ff */
[C---:B------:R-:W-:Y:S02]  /*0820*/  @P0 LEA.HI.X R77, R108.reuse, c[0x0][0x21c], RZ, 0x4, P2 ;  /* 0x000087006c4d0a11 */ /* 0x040fe400010f24ff */
[----:B------:R-:W-:Y:S01]  /*0830*/  ISETP.NE.U32.AND P2, PT, RZ, c[0x0][0x220], PT ;  /* 0x00008800ff007a0c */ /* 0x000fe20003f45070 */
[----:B------:R-:W-:Y:S01]  /*0840*/  HFMA2.MMA R79, -RZ, RZ, 0, 9.5367431640625e-07 ;  /* 0x00000010ff4f7435 */ /* 0x000fe200000001ff */
[----:B------:R-:W-:Y:S01]  /*0850*/  SHF.L.U64.HI R72, R108, 0x4, RZ ;  /* 0x000000046c487819 */ /* 0x000fe200000102ff */
[----:B------:R0:W5:Y:S01]  /*0860*/  @P0 LDG.E.128 R68, [R76.64] ;  /* 0x000000044c440981 */ /* 0x000162000c1e1d00 */
[----:B------:R-:W-:Y:S02]  /*0870*/  ISETP.NE.AND.EX P2, PT, RZ, c[0x0][0x224], PT, P2 ;  /* 0x00008900ff007a0c */ /* 0x000fe40003f45320 */
[----:B------:R-:W-:-:S04]  /*0880*/  IADD3 R80, P0, R84, c[0x0][0x1b8], RZ ;  /* 0x00006e0054507a10 */ /* 0x000fc80007f1e0ff */
[----:B------:R-:W-:Y:S01]  /*0890*/  IADD3.X R81, R72, c[0x0][0x1bc], RZ, P0, !PT ;  /* 0x00006f0048517a10 */ /* 0x000fe200007fe4ff */
[----:B------:R-:W-:Y:S01]  /*08a0*/  CS2R R74, SRZ ;  /* 0x00000000004a7805 */ /* 0x000fe2000001ff00 */
[----:B0-----:R-:W-:-:S04]  /*08b0*/  IMAD.WIDE.U32 R76, R108, R79, c[0x0][0x1b0] ;  /* 0x00006c006c4c7625 */ /* 0x001fc800078e004f */
[----:B------:R-:W5:Y:S01]  /*08c0*/  LDG.E.128 R80, [R80.64] ;  /* 0x0000000450507981 */ /* 0x000f62000c1e1d00 */
[----:B------:R-:W-:-:S03]  /*08d0*/  @P2 IADD3 R84, P0, R84, c[0x0][0x220], RZ ;  /* 0x0000880054542a10 */ /* 0x000fc60007f1e0ff */
[----:B------:R-:W5:Y:S01]  /*08e0*/  LDG.E.128 R76, [R76.64] ;  /* 0x000000044c4c7981 */ /* 0x000f62000c1e1d00 */
[----:B------:R-:W-:Y:S02]  /*08f0*/  @P2 IADD3.X R85, R72, c[0x0][0x224], RZ, P0, !PT ;  /* 0x0000890048552a10 */ /* 0x000fe400007fe4ff */
[----:B------:R-:W-:-:S06]  /*0900*/  CS2R R72, SRZ ;  /* 0x0000000000487805 */ /* 0x000fcc000001ff00 */
[----:B------:R0:W5:Y:S01]  /*0910*/  @P2 LDG.E.128 R72, [R84.64] ;  /* 0x0000000454482981 */ /* 0x000162000c1e1d00 */
[----:B------:R-:W-:-:S03]  /*0920*/  IADD3 R108, R108, 0x100, RZ ;  /* 0x000001006c6c7810 */ /* 0x000fc60007ffe0ff */
.L_x_38547:
[----:B------:R-:W-:Y:S05]  /*0930*/  BSYNC B0 ;  /* 0x0000000000007941 */ /* 0x000fea0003800000 */
.L_x_38546:
[----:B------:R-:W-:Y:S01]  /*0940*/  ISETP.GE.U32.AND P0, PT, R2, 0x600, PT ;  /* 0x000006000200780c */ /* 0x000fe20003f06070 */
[----:B------:R-:W-:Y:S03]  /*0950*/  BSSY B0, `(.L_x_38548) ;  /* 0x000001a000007945 */ /* 0x000fe60003800000 */
[----:B0-----:R-:W-:-:S09]  /*0960*/  P2R R84, PR, RZ, 0x1 ;  /* 0x00000001ff547803 */ /* 0x001fd20000000000 */
[----:B------:R-:W-:Y:S05]  /*0970*/  @!P0 BRA `(.L_x_38549) ;  /* 0x0000017000008947 */ /* 0x000fea0003800000 */
[C---:B------:R-:W-:Y:S01]  /*0980*/  SHF.L.U32 R102, R108.reuse, 0x4, RZ ;  /* 0x000000046c667819 */ /* 0x040fe200000006ff */
[----:B------:R-:W-:Y:S01]  /*0990*/  CS2R R86, SRZ ;  /* 0x0000000000567805 */ /* 0x000fe2000001ff00 */
[----:B------:R-:W-:Y:S02]  /*09a0*/  SHF.L.U64.HI R84, R108, 0x4, RZ ;  /* 0x000000046c547819 */ /* 0x000fe400000102ff */
[----:B------:R-:W-:-:S04]  /*09b0*/  IADD3 R96, P0, R102, c[0x0][0x1b8], RZ ;  /* 0x00006e0066607a10 */ /* 0x000fc80007f1e0ff */
[----:B------:R-:W-:Y:S02]  /*09c0*/  IADD3.X R97, R84, c[0x0][0x1bc], RZ, P0, !PT ;  /* 0x00006f0054617a10 */ /* 0x000fe400007fe4ff */
[----:B------:R-:W-:-:S04]  /*09d0*/  ISETP.NE.U32.AND P0, PT, RZ, c[0x0][0x220], PT ;  /* 0x00008800ff007a0c */ /* 0x000fc80003f05070 */
[----:B------:R-:W-:Y:S02]  /*09e0*/  ISETP.NE.AND.EX P0, PT, RZ, c[0x0][0x224], PT, P0 ;  /* 0x00008900ff007a0c */ /* 0x000fe40003f05300 */
[----:B------:R-:W-:Y:S01]  /*09f0*/  MOV R93, 0x10 ;  /* 0x00000010005d7802 */ /* 0x000fe20000000f00 */
[----:B------:R-:W-:Y:S01]  /*0a00*/  CS2R R90, SRZ ;  /* 0x00000000005a7805 */ /* 0x000fe2000001ff00 */
[----:B------:R-:W-:Y:S01]  /*0a10*/  CS2R R88, SRZ ;  /* 0x0000000000587805 */ /* 0x000fe2000001ff00 */
[----:B------:R-:W5:Y:S08]  /*0a20*/  LDG.E.128 R96, [R96.64] ;  /* 0x0000000460607981 */ /* 0x000f70000c1e1d00 */
[----:B------:R-:W-:-:S04]  /*0a30*/  @P0 IADD3 R102, P2, R102, c[0x0][0x220], RZ ;  /* 0x0000880066660a10 */ /* 0x000fc80007f5e0ff */
[----:B------:R-:W-:Y:S02]  /*0a40*/  @P0 IADD3.X R103, R84, c[0x0][0x224], RZ, P2, !PT ;  /* 0x0000890054670a10 */ /* 0x000fe400017fe4ff */
[----:B------:R-:W-:Y:S01]  /*0a50*/  ISETP.NE.U32.AND P2, PT, RZ, c[0x0][0x218], PT ;  /* 0x00008600ff007a0c */ /* 0x000fe20003f45070 */
[----:B------:R-:W-:Y:S01]  /*0a60*/  CS2R R84, SRZ ;  /* 0x0000000000547805 */ /* 0x000fe2000001ff00 */
[----:B------:R-:W-:Y:S01]  /*0a70*/  IMAD.WIDE.U32 R92, R108, R93, c[0x0][0x1b0] ;  /* 0x00006c006c5c7625 */ /* 0x000fe200078e005d */
[----:B------:R0:W5:Y:S01]  /*0a80*/  @P0 LDG.E.128 R88, [R102.64] ;  /* 0x0000000466580981 */ /* 0x000162000c1e1d00 */
[----:B------:R-:W-:-:S04]  /*0a90*/  ISETP.NE.AND.EX P2, PT, RZ, c[0x0][0x21c], PT, P2 ;  /* 0x00008700ff007a0c */ /* 0x000fc80003f45320 */
[----:B------:R-:W5:Y:S09]  /*0aa0*/  LDG.E.128 R92, [R92.64] ;  /* 0x000000045c5c7981 */ /* 0x000f72000c1e1d00 */
[----:B------:R-:W-:-:S04]  /*0ab0*/  @P2 LEA R100, P3, R108, c[0x0][0x218], 0x4 ;  /* 0x000086006c642a11 */ /* 0x000fc800078620ff */
[----:B------:R-:W-:-:S05]  /*0ac0*/  @P2 LEA.HI.X R101, R108, c[0x0][0x21c], RZ, 0x4, P3 ;  /* 0x000087006c652a11 */ /* 0x000fca00018f24ff */
[----:B------:R0:W5:Y:S01]  /*0ad0*/  @P2 LDG.E.128 R84, [R100.64] ;  /* 0x0000000464542981 */ /* 0x000162000c1e1d00 */
[----:B------:R-:W-:-:S03]  /*0ae0*/  IADD3 R108, R108, 0x100, RZ ;  /* 0x000001006c6c7810 */ /* 0x000fc60007ffe0ff */
.L_x_38549:
[----:B------:R-:W-:Y:S05]  /*0af0*/  BSYNC B0 ;  /* 0x0000000000007941 */ /* 0x000fea0003800000 */
.L_x_38548:
[----:B------:R-:W-:Y:S01]  /*0b00*/  ISETP.GE.U32.AND P0, PT, R2, 0x700, PT ;  /* 0x000007000200780c */ /* 0x000fe20003f06070 */
[----:B------:R-:W-:Y:S03]  /*0b10*/  BSSY B0, `(.L_x_38550) ;  /* 0x0000019000007945 */ /* 0x000fe60003800000 */
[----:B0-----:R-:W-:-:S09]  /*0b20*/  P2R R100, PR, RZ, 0x1 ;  /* 0x00000001ff647803 */ /* 0x001fd20000000000 */
[----:B------:R-:W-:Y:S05]  /*0b30*/  @!P0 BRA `(.L_x_38551) ;  /* 0x0000016000008947 */ /* 0x000fea0003800000 */
[----:B------:R-:W-:Y:S01]  /*0b40*/  SHF.L.U32 R118, R108, 0x4, RZ ;  /* 0x000000046c767819 */ /* 0x000fe200000006ff */
[----:B------:R-:W-:Y:S01]  /*0b50*/  CS2R R102, SRZ ;  /* 0x0000000000667805 */ /* 0x000fe2000001ff00 */
[----:B------:R-:W-:Y:S02]  /*0b60*/  SHF.R.U32.HI R100, RZ, 0x1c, R108 ;  /* 0x0000001cff647819 */ /* 0x000fe4000001166c */
[----:B------:R-:W-:-:S04]  /*0b70*/  IADD3 R112, P0, R118, c[0x0][0x1b8], RZ ;  /* 0x00006e0076707a10 */ /* 0x000fc80007f1e0ff */
[----:B------:R-:W-:Y:S02]  /*0b80*/  IADD3.X R113, R100, c[0x0][0x1bc], RZ, P0, !PT ;  /* 0x00006f0064717a10 */ /* 0x000fe400007fe4ff */
[----:B------:R-:W-:-:S04]  /*0b90*/  ISETP.NE.U32.AND P0, PT, RZ, c[0x0][0x220], PT ;  /* 0x00008800ff007a0c */ /* 0x000fc80003f05070 */
[----:B------:R-:W-:Y:S01]  /*0ba0*/  ISETP.NE.AND.EX P0, PT, RZ, c[0x0][0x224], PT, P0 ;  /* 0x00008900ff007a0c */ /* 0x000fe20003f05300 */
[----:B------:R-:W-:Y:S01]  /*0bb0*/  HFMA2.MMA R109, -RZ, RZ, 0, 9.5367431640625e-07 ;  /* 0x00000010ff6d7435 */ /* 0x000fe200000001ff */
[----:B------:R-:W-:Y:S01]  /*0bc0*/  CS2R R106, SRZ ;  /* 0x00000000006a7805 */ /* 0x000fe2000001ff00 */
[----:B------:R-:W-:Y:S01]  /*0bd0*/  CS2R R104, SRZ ;  /* 0x0000000000687805 */ /* 0x000fe2000001ff00 */
[----:B------:R-:W5:Y:S09]  /*0be0*/  LDG.E.128 R112, [R112.64] ;  /* 0x0000000470707981 */ /* 0x000f72000c1e1d00 */
[----:B------:R-:W-:-:S04]  /*0bf0*/  @P0 IADD3 R118, P2, R118, c[0x0][0x220], RZ ;  /* 0x0000880076760a10 */ /* 0x000fc80007f5e0ff */
[----:B------:R-:W-:Y:S02]  /*0c00*/  @P0 IADD3.X R119, R100, c[0x0][0x224], RZ, P2, !PT ;  /* 0x0000890064770a10 */ /* 0x000fe400017fe4ff */
[----:B------:R-:W-:Y:S01]  /*0c10*/  ISETP.NE.U32.AND P2, PT, RZ, c[0x0][0x218], PT ;  /* 0x00008600ff007a0c */ /* 0x000fe20003f45070 */
[----:B------:R-:W-:Y:S02]  /*0c20*/  CS2R R100, SRZ ;  /* 0x0000000000647805 */ /* 0x000fe4000001ff00 */
[----:B------:R0:W5:Y:S01]  /*0c30*/  @P0 LDG.E.128 R104, [R118.64] ;  /* 0x0000000476680981 */ /* 0x000162000c1e1d00 */
[----:B------:R-:W-:-:S13]  /*0c40*/  ISETP.NE.AND.EX P2, PT, RZ, c[0x0][0x21c], PT, P2 ;  /* 0x00008700ff007a0c */ /* 0x000fda0003f45320 */
[----:B------:R-:W-:-:S04]  /*0c50*/  @P2 LEA R116, P3, R108, c[0x0][0x218], 0x4 ;  /* 0x000086006c742a11 */ /* 0x000fc800078620ff */
[C---:B------:R-:W-:Y:S01]  /*0c60*/  @P2 LEA.HI.X R117, R108.reuse, c[0x0][0x21c], RZ, 0x4, P3 ;  /* 0x000087006c752a11 */ /* 0x040fe200018f24ff */
[----:B------:R-:W-:-:S04]  /*0c70*/  IMAD.WIDE.U32 R108, R108, R109, c[0x0][0x1b0] ;  /* 0x00006c006c6c7625 */ /* 0x000fc800078e006d */
[----:B------:R0:W5:Y:S04]  /*0c80*/  @P2 LDG.E.128 R100, [R116.64] ;  /* 0x0000000474642981 */ /* 0x000168000c1e1d00 */
[----:B------:R-:W5:Y:S02]  /*0c90*/  LDG.E.128 R108, [R108.64] ;  /* 0x000000046c6c7981 */ /* 0x000f64000c1e1d00 */
.L_x_38551:
[----:B------:R-:W-:Y:S05]  /*0ca0*/  BSYNC B0 ;  /* 0x0000000000007941 */ /* 0x000fea0003800000 */
.L_x_38550:
[----:B------:R-:W1:Y:S02]  /*0cb0*/  S2UR UR6, SR_CTAID.X ;  /* 0x00000000000679c3 */ /* 0x000e640000002500 */
[----:B-1----:R-:W-:-:S04]  /*0cc0*/  LEA.HI R156, R0, UR6, RZ, 0x18 ;  /* 0x00000006009c7c11 */ /* 0x002fc8000f8fc0ff */
[----:B------:R-:W-:-:S13]  /*0cd0*/  ISETP.GE.AND P0, PT, R156, c[0x0][0x164], PT ;  /* 0x000059009c007a0c */ /* 0x000fda0003f06270 */
[----:B------:R-:W-:Y:S05]  /*0ce0*/  @P0 EXIT ;  /* 0x000000000000094d */ /* 0x000fea0003800000 */
[----:B------:R-:W-:Y:S01]  /*0cf0*/  SHF.R.S32.HI R3, RZ, 0x2, R3 ;  /* 0x00000002ff037819 */ /* 0x000fe20000011403 */
[----:B------:R-:W-:Y:S01]  /*0d00*/  HFMA2.MMA R157, -RZ, RZ, 0, 5.9604644775390625e-08 ;  /* 0x00000001ff9d7435 */ /* 0x000fe200000001ff */
[----:B0-----:R-:W-:Y:S01]  /*0d10*/  LOP3.LUT R117, R0, 0xe0, RZ, 0xc0, !PT ;  /* 0x000000e000757812 */ /* 0x001fe200078ec0ff */
[----:B------:R-:W-:Y:S01]  /*0d20*/  ULDC.U8 UR6, c[0x0][0x1f0] ;  /* 0x00007c0000067ab9 */ /* 0x000fe20000000000 */
        /* <DEDUP_REMOVED lines=9> */
[----:B------:R-:W-:Y:S01]  /*0dc0*/  MOV R120, c[0x0][0x184] ;  /* 0x0000610000787a02 */ /* 0x000fe20000000f00 */
[----:B------:R-:W-:Y:S01]  /*0dd0*/  IMAD.IADD R119, R116, 0x1, -R119 ;  /* 0x0000000174777824 */ /* 0x000fe200078e0a77 */
[----:B------:R-:W-:-:S02]  /*0de0*/  SHF.L.U32 R117, R117, 0x2, RZ ;  /* 0x0000000275757819 */ /* 0x000fc400000006ff */
[----:B------:R-:W-:Y:S02]  /*0df0*/  MOV R116, c[0x0][0x180] ;  /* 0x0000600000747a02 */ /* 0x000fe40000000f00 */
[----:B------:R-:W0:Y:S01]  /*0e00*/  I2F.U32 R3, R117 ;  /* 0x0000007500037306 */ /* 0x000e220000201000 */
[----:B------:R-:W-:Y:S02]  /*0e10*/  IMNMX R119, RZ, R119, !PT ;  /* 0x00000077ff777217 */ /* 0x000fe40007800200 */
[----:B------:R-:W-:Y:S02]  /*0e20*/  LOP3.LUT P0, RZ, R116, c[0x0][0x178], RZ, 0xfc, !PT ;  /* 0x00005e0074ff7a12 */ /* 0x000fe4000780fcff */
[----:B------:R-:W-:Y:S02]  /*0e30*/  IMNMX R119, R119, 0x20, PT ;  /* 0x0000002077777817 */ /* 0x000fe40003800200 */
[----:B------:R-:W-:Y:S02]  /*0e40*/  LOP3.LUT P0, RZ, R120, c[0x0][0x17c], RZ, 0xfc, P0 ;  /* 0x00005f0078ff7a12 */ /* 0x000fe4000000fcff */
[----:B------:R-:W-:-:S04]  /*0e50*/  IADD3 R119, R118, R119, RZ ;  /* 0x0000007776777210 */ /* 0x000fc80007ffe0ff */
[----:B------:R-:W-:Y:S01]  /*0e60*/  SHF.L.U32 R158, R119, 0x2, RZ ;  /* 0x00000002779e7819 */ /* 0x000fe200000006ff */
[----:B0-----:R-:W0:Y:S06]  /*0e70*/  MUFU.RCP R3, R3 ;  /* 0x0000000300037308 */ /* 0x001e2c0000001000 */
.L_x_38695:
        /* <DEDUP_REMOVED lines=29> */
.L_x_38555:
[----:B-----5:R-:W-:Y:S01]  /*1050*/  FADD.FTZ R148, R120, R148 ;  /* 0x0000009478947221 */ /* 0x020fe20000010000 */
[----:B------:R-:W-:Y:S05]  /*1060*/  BRA `(.L_x_38556) ;  /* 0x0000002000007947 */ /* 0x000fea0003800000 */
.L_x_38554:
[----:B-1---5:R-:W-:-:S04]  /*1070*/  FADD.FTZ R148, R116, R148 ;  /* 0x0000009474947221 */ /* 0x022fc80000010000 */
[----:B------:R-:W-:-:S05]  /*1080*/  @P2 FADD.FTZ R148, R120, R148 ;  /* 0x0000009478942221 */ /* 0x000fca0000010000 */
.L_x_38556:
[----:B-----5:R-:W-:Y:S02]  /*1090*/  MOV R124, R148 ;  /* 0x00000094007c7202 */ /* 0x020fe40000000f00 */
.L_x_38557:
[----:B------:R-:W-:Y:S05]  /*10a0*/  @P3 BRA `(.L_x_38558) ;  /* 0x0000007000003947 */ /* 0x000fea0003800000 */
[----:B------:R-:W-:-:S04]  /*10b0*/  ISETP.NE.U32.AND P4, PT, RZ, c[0x0][0x180], PT ;  /* 0x00006000ff007a0c */ /* 0x000fc80003f85070 */
[----:B------:R-:W-:-:S13]  /*10c0*/  ISETP.NE.AND.EX P4, PT, RZ, c[0x0][0x184], PT, P4 ;  /* 0x00006100ff007a0c */ /* 0x000fda0003f85340 */
[----:B------:R-:W-:Y:S05]  /*10d0*/  @P4 BRA `(.L_x_38559) ;  /* 0x0000002000004947 */ /* 0x000fea0003800000 */
[----:B------:R-:W-:Y:S05]  /*10e0*/  @P0 BRA `(.L_x_38560) ;  /* 0x0000005000000947 */ /* 0x000fea0003800000 */
[----:B------:R-:W-:Y:S05]  /*10f0*/  BRA `(.L_x_38561) ;  /* 0x0000005000007947 */ /* 0x000fea0003800000 */
.L_x_38559:
[----:B-----5:R-:W-:Y:S01]  /*1100*/  FADD.FTZ R149, R121, R149 ;  /* 0x0000009579957221 */ /* 0x020fe20000010000 */
[----:B------:R-:W-:Y:S05]  /*1110*/  BRA `(.L_x_38560) ;  /* 0x0000002000007947 */ /* 0x000fea0003800000 */
.L_x_38558:
[----:B-----5:R-:W-:-:S04]  /*1120*/  FADD.FTZ R149, R117, R149 ;  /* 0x0000009575957221 */ /* 0x020fc80000010000 */
[----:B------:R-:W-:-:S05]  /*1130*/  @P2 FADD.FTZ R149, R121, R149 ;  /* 0x0000009579952221 */ /* 0x000fca0000010000 */
.L_x_38560:
[----:B-----5:R-:W-:Y:S02]  /*1140*/  MOV R125, R149 ;  /* 0x00000095007d7202 */ /* 0x020fe40000000f00 */
.L_x_38561:
[----:B------:R-:W-:Y:S05]  /*1150*/  @P3 BRA `(.L_x_38562) ;  /* 0x0000007000003947 */ /* 0x000fea0003800000 */
[----:B------:R-:W-:-:S04]  /*1160*/  ISETP.NE.U32.AND P4, PT, RZ, c[0x0][0x180], PT ;  /* 0x00006000ff007a0c */ /* 0x000fc80003f85070 */
[----:B------:R-:W-:-:S13]  /*1170*/  ISETP.NE.AND.EX P4, PT, RZ, c[0x0][0x184], PT, P4 ;  /* 0x00006100ff007a0c */ /* 0x000fda0003f85340 */
[----:B------:R-:W-:Y:S05]  /*1180*/  @P4 BRA `(.L_x_38563) ;  /* 0x0000002000004947 */ /* 0x000fea0003800000 */
[----:B------:R-:W-:Y:S05]  /*1190*/  @P0 BRA `(.L_x_38564) ;  /* 0x0000005000000947 */ /* 0x000fea0003800000 */
[----:B------:R-:W-:Y:S05]  /*11a0*/  BRA `(.L_x_38565) ;  /* 0x0000005000007947 */ /* 0x000fea0003800000 */
.L_x_38563:
[----:B-----5:R-:W-:Y:S01]  /*11b0*/  FADD.FTZ R150, R122, R150 ;  /* 0x000000967a967221 */ /* 0x020fe20000010000 */
[----:B------:R-:W-:Y:S05]  /*11c0*/  BRA `(.L_x_38564) ;  /* 0x0000002000007947 */ /* 0x000fea0003800000 */
.L_x_38562:
[----:B-----5:R-:W-:-:S04]  /*11d0*/  FADD.FTZ R150, R118, R150 ;  /* 0x0000009676967221 */ /* 0x020fc80000010000 */
[----:B------:R-:W-:-:S04]  /*11e0*/  @P2 FADD.FTZ R150, R122, R150 ;  /* 0x000000967a962221 */ /* 0x000fc80000010000 */
.L_x_38564:
[----:B-----5:R-:W-:-:S03]  /*11f0*/  IMAD.MOV.U32 R126, RZ, RZ, R150 ;  /* 0x000000ffff7e7224 */ /* 0x020fc600078e0096 */
.L_x_38565:
[----:B------:R-:W-:Y:S05]  /*1200*/  @P3 BRA `(.L_x_38566) ;  /* 0x0000007000003947 */ /* 0x000fea0003800000 */
[----:B------:R-:W-:-:S04]  /*1210*/  ISETP.NE.U32.AND P2, PT, RZ, c[0x0][0x180], PT ;  /* 0x00006000ff007a0c */ /* 0x000fc80003f45070 */
[----:B------:R-:W-:-:S13]  /*1220*/  ISETP.NE.AND.EX P2, PT, RZ, c[0x0][0x184], PT, P2 ;  /* 0x00006100ff007a0c */ /* 0x000fda0003f45320 */
[----:B------:R-:W-:Y:S05]  /*1230*/  @P2 BRA `(.L_x_38567) ;  /* 0x0000002000002947 */ /* 0x000fea0003800000 */
[----:B------:R-:W-:Y:S05]  /*1240*/  @P0 BRA `(.L_x_38568) ;  /* 0x0000005000000947 */ /* 0x000fea0003800000 */
[----:B------:R-:W-:Y:S05]  /*1250*/  BRA `(.L_x_38569) ;  /* 0x0000005000007947 */ /* 0x000fea0003800000 */
.L_x_38567:
[----:B-----5:R-:W-:Y:S01]  /*1260*/  FADD.FTZ R151, R123, R151 ;  /* 0x000000977b977221 */ /* 0x020fe20000010000 */
[----:B------:R-:W-:Y:S05]  /*1270*/  BRA `(.L_x_38568) ;  /* 0x0000002000007947 */ /* 0x000fea0003800000 */
.L_x_38566:
[----:B-----5:R-:W-:-:S04]  /*1280*/  FADD.FTZ R151, R119, R151 ;  /* 0x0000009777977221 */ /* 0x020fc80000010000 */
[----:B------:R-:W-:-:S05]  /*1290*/  @P2 FADD.FTZ R151, R123, R151 ;  /* 0x000000977b972221 */ /* 0x000fca0000010000 */
.L_x_38568:
[----:B-----5:R-:W-:Y:S02]  /*12a0*/  MOV R127, R151 ;  /* 0x00000097007f7202 */ /* 0x020fe40000000f00 */
.L_x_38569:
[C---:B------:R-:W-:Y:S02]  /*12b0*/  @P0 LEA R160, P2, R159.reuse, c[0x0][0x188], 0x4 ;  /* 0x000062009fa00a11 */ /* 0x040fe400078420ff */
[C---:B------:R-:W-:Y:S02]  /*12c0*/  IADD3 R162, R159.reuse, 0x100, RZ ;  /* 0x000001009fa27810 */ /* 0x040fe40007ffe0ff */
[----:B------:R-:W-:-:S05]  /*12d0*/  @P0 LEA.HI.X R161, R159, c[0x0][0x18c], RZ, 0x4, P2 ;  /* 0x000063009fa10a11 */ /* 0x000fca00010f24ff */
[----:B------:R1:W-:Y:S04]  /*12e0*/  @P0 STG.E.128 [R160.64], R124 ;  /* 0x0000007ca0000986 */ /* 0x0003e8000c101d04 */
.L_x_38553:
[----:B------:R-:W-:Y:S05]  /*12f0*/  BSYNC B0 ;  /* 0x0000000000007941 */ /* 0x000fea0003800000 */
.L_x_38552:
[----:B------:R-:W-:Y:S01]  /*1300*/  ISETP.GE.U32.AND P2, PT, R2, 0x200, PT ;  /* 0x000002000200780c */ /* 0x000fe20003f46070 */
[----:B------:R-:W-:-:S12]  /*1310*/  BSSY B0, `(.L_x_38570) ;  /* 0x0000041000007945 */ /* 0x000fd80003800000 */
[----:B------:R-:W-:Y:S05]  /*1320*/  @!P2 BRA `(.L_x_38571) ;  /* 0x000003f00000a947 */ /* 0x000fea0003800000 */
[----:B------:R-:W-:-:S04]  /*1330*/  ISETP.NE.U32.AND P3, PT, RZ, c[0x0][0x178], PT ;  /* 0x00005e00ff007a0c */ /* 0x000fc80003f65070 */
[----:B------:R-:W-:-:S13]  /*1340*/  ISETP.NE.AND.EX P3, PT, RZ, c[0x0][0x17c], PT, P3 ;  /* 0x00005f00ff007a0c */ /* 0x000fda0003f65330 */
[----:B-1----:R-:W-:-:S04]  /*1350*/  @P3 LEA R160, P2, R162, c[0x0][0x178], 0x4 ;  /* 0x00005e00a2a03a11 */ /* 0x002fc800078420ff */
[----:B------:R-:W-:Y:S02]  /*1360*/  @P3 LEA.HI.X R161, R162, c[0x0][0x17c], RZ, 0x4, P2 ;  /* 0x00005f00a2a13a11 */ /* 0x000fe400010f24ff */
[----:B------:R-:W-:Y:S01]  /*1370*/  ISETP.NE.U32.AND P2, PT, RZ, c[0x0][0x180], PT ;  /* 0x00006000ff007a0c */ /* 0x000fe20003f45070 */
[----:B------:R-:W-:Y:S02]  /*1380*/  HFMA2.MMA R153, -RZ, RZ, 0, 9.5367431640625e-07 ;  /* 0x00000010ff997435 */ /* 0x000fe400000001ff */
[----:B-----5:R1:W5:Y:S01]  /*1390*/  @P3 LDG.E.128 R116, [R160.64] ;  /* 0x00000004a0743981 */ /* 0x020362000c1e1d00 */
        /* <DEDUP_REMOVED lines=14> */
.L_x_38573:
[----:B-----5:R-:W-:Y:S01]  /*1480*/  FADD.FTZ R152, R120, R152 ;  /* 0x0000009878987221 */ /* 0x020fe20000010000 */
[----:B------:R-:W-:Y:S05]  /*1490*/  BRA `(.L_x_38574) ;  /* 0x0000002000007947 */ /* 0x000fea0003800000 */
.L_x_38572:
[----:B-1---5:R-:W-:-:S04]  /*14a0*/  FADD.FTZ R152, R116, R152 ;  /* 0x0000009874987221 */ /* 0x022fc80000010000 */
[----:B------:R-:W-:-:S05]  /*14b0*/  @P2 FADD.FTZ R152, R120, R152 ;  /* 0x0000009878982221 */ /* 0x000fca0000010000 */
.L_x_38574:
[----:B-----5:R-:W-:Y:S02]  /*14c0*/  MOV R124, R152 ;  /* 0x00000098007c7202 */ /* 0x020fe40000000f00 */
.L_x_38575:
[----:B------:R-:W-:Y:S05]  /*14d0*/  @P3 BRA `(.L_x_38576) ;  /* 0x0000007000003947 */ /* 0x000fea0003800000 */
[----:B------:R-:W-:-:S04]  /*14e0*/  ISETP.NE.U32.AND P4, PT, RZ, c[0x0][0x180], PT ;  /* 0x00006000ff007a0c */ /* 0x000fc80003f85070 */
[----:B------:R-:W-:-:S13]  /*14f0*/  ISETP.NE.AND.EX P4, PT, RZ, c[0x0][0x184], PT, P4 ;  /* 0x00006100ff007a0c */ /* 0x000fda0003f85340 */
[----:B------:R-:W-:Y:S05]  /*1500*/  @P4 BRA `(.L_x_38577) ;  /* 0x0000002000004947 */ /* 0x000fea0003800000 */
[----:B------:R-:W-:Y:S05]  /*1510*/  @P0 BRA `(.L_x_38578) ;  /* 0x0000005000000947 */ /* 0x000fea0003800000 */
[----:B------:R-:W-:Y:S05]  /*1520*/  BRA `(.L_x_38579) ;  /* 0x0000005000007947 */ /* 0x000fea0003800000 */
.L_x_38577:
[----:B-----5:R-:W-:Y:S01]  /*1530*/  FADD.FTZ R153, R121, R153 ;  /* 0x0000009979997221 */ /* 0x020fe20000010000 */
[----:B------:R-:W-:Y:S05]  /*1540*/  BRA `(.L_x_38578) ;  /* 0x0000002000007947 */ /* 0x000fea0003800000 */
.L_x_38576:
[----:B-----5:R-:W-:-:S04]  /*1550*/  FADD.FTZ R153, R117, R153 ;  /* 0x0000009975997221 */ /* 0x020fc80000010000 */
[----:B------:R-:W-:-:S05]  /*1560*/  @P2 FADD.FTZ R153, R121, R153 ;  /* 0x0000009979992221 */ /* 0x000fca0000010000 */
.L_x_38578:
[----:B-----5:R-:W-:Y:S02]  /*1570*/  MOV R125, R153 ;  /* 0x00000099007d7202 */ /* 0x020fe40000000f00 */
.L_x_38579:
[----:B------:R-:W-:Y:S05]  /*1580*/  @P3 BRA `(.L_x_38580) ;  /* 0x0000007000003947 */ /* 0x000fea0003800000 */
[----:B------:R-:W-:-:S04]  /*1590*/  ISETP.NE.U32.AND P4, PT, RZ, c[0x0][0x180], PT ;  /* 0x00006000ff007a0c */ /* 0x000fc80003f85070 */
[----:B------:R-:W-:-:S13]  /*15a0*/  ISETP.NE.AND.EX P4, PT, RZ, c[0x0][0x184], PT, P4 ;  /* 0x00006100ff007a0c */ /* 0x000fda0003f85340 */
[----:B------:R-:W-:Y:S05]  /*15b0*/  @P4 BRA `(.L_x_38581) ;  /* 0x0000002000004947 */ /* 0x000fea0003800000 */
[----:B------:R-:W-:Y:S05]  /*15c0*/  @P0 BRA `(.L_x_38582) ;  /* 0x0000005000000947 */ /* 0x000fea0003800000 */
[----:B------:R-:W-:Y:S05]  /*15d0*/  BRA `(.L_x_38583) ;  /* 0x0000005000007947 */ /* 0x000fea0003800000 */
.L_x_38581:
[----:B-----5:R-:W-:Y:S01]  /*15e0*/  FADD.FTZ R154, R122, R154 ;  /* 0x0000009a7a9a7221 */ /* 0x020fe20000010000 */
[----:B------:R-:W-:Y:S05]  /*15f0*/  BRA `(.L_x_38582) ;  /* 0x0000002000007947 */ /* 0x000fea0003800000 */
.L_x_38580:
[----:B-----5:R-:W-:-:S04]  /*1600*/  FADD.FTZ R154, R118, R154 ;  /* 0x0000009a769a7221 */ /* 0x020fc80000010000 */
[----:B------:R-:W-:-:S05]  /*1610*/  @P2 FADD.FTZ R154, R122, R154 ;  /* 0x0000009a7a9a2221 */ /* 0x000fca0000010000 */
.L_x_38582:
[----:B-----5:R-:W-:Y:S02]  /*1620*/  MOV R126, R154 ;  /* 0x0000009a007e7202 */ /* 0x020fe40000000f00 */
.L_x_38583:
[----:B------:R-:W-:Y:S05]  /*1630*/  @P3 BRA `(.L_x_38584) ;  /* 0x0000007000003947 */ /* 0x000fea0003800000 */
[----:B------:R-:W-:-:S04]  /*1640*/  ISETP.NE.U32.AND P2, PT, RZ, c[0x0][0x180], PT ;  /* 0x00006000ff007a0c */ /* 0x000fc80003f45070 */
[----:B------:R-:W-:-:S13]  /*1650*/  ISETP.NE.AND.EX P2, PT, RZ, c[0x0][0x184], PT, P2 ;  /* 0x00006100ff007a0c */ /* 0x000fda0003f45320 */
[----:B------:R-:W-:Y:S05]  /*1660*/  @P2 BRA `(.L_x_38585) ;  /* 0x0000002000002947 */ /* 0x000fea0003800000 */
[----:B------:R-:W-:Y:S05]  /*1670*/  @P0 BRA `(.L_x_38586) ;  /* 0x0000005000000947 */ /* 0x000fea0003800000 */
[----:B------:R-:W-:Y:S05]  /*1680*/  BRA `(.L_x_38587) ;  /* 0x0000005000007947 */ /* 0x000fea0003800000 */
.L_x_38585:
[----:B-----5:R-:W-:Y:S01]  /*1690*/  FADD.FTZ R155, R123, R155 ;  /* 0x0000009b7b9b7221 */ /* 0x020fe20000010000 */
[----:B------:R-:W-:Y:S05]  /*16a0*/  BRA `(.L_x_38586) ;  /* 0x0000002000007947 */ /* 0x000fea0003800000 */
.L_x_38584:
[----:B-----5:R-:W-:-:S04]  /*16b0*/  FADD.FTZ R155, R119, R155 ;  /* 0x0000009b779b7221 */ /* 0x020fc80000010000 */
[----:B------:R-:W-:-:S05]  /*16c0*/  @P2 FADD.FTZ R155, R123, R155 ;  /* 0x0000009b7b9b2221 */ /* 0x000fca0000010000 */
.L_x_38586:
[----:B-----5:R-:W-:Y:S02]  /*16d0*/  MOV R127, R155 ;  /* 0x0000009b007f7202 */ /* 0x020fe40000000f00 */
.L_x_38587:
[----:B------:R-:W-:-:S04]  /*16e0*/  @P0 LEA R160, P2, R162, c[0x0][0x188], 0x4 ;  /* 0x00006200a2a00a11 */ /* 0x000fc800078420ff */
[C---:B------:R-:W-:Y:S02]  /*16f0*/  @P0 LEA.HI.X R161, R162.reuse, c[0x0][0x18c], RZ, 0x4, P2 ;  /* 0x00006300a2a10a11 */ /* 0x040fe400010f24ff */
[----:B------:R-:W-:-:S03]  /*1700*/  IADD3 R162, R162, 0x100, RZ ;  /* 0x00000100a2a27810 */ /* 0x000fc60007ffe0ff */
[----:B------:R1:W-:Y:S04]  /*1710*/  @P0 STG.E.128 [R160.64], R124 ;  /* 0x0000007ca0000986 */ /* 0x0003e8000c101d04 */
.L_x_38571:
[----:B------:R-:W-:Y:S05]  /*1720*/  BSYNC B0 ;  /* 0x0000000000007941 */ /* 0x000fea0003800000 */
.L_x_38570:
        /* <DEDUP_REMOVED lines=24> */
.L_x_38591:
[----:B-----5:R-:W-:Y:S01]  /*18b0*/  FADD.FTZ R140, R120, R140 ;  /* 0x0000008c788c7221 */ /* 0x020fe20000010000 */
[----:B------:R-:W-:Y:S05]  /*18c0*/  BRA `(.L_x_38592) ;  /* 0x0000002000007947 */ /* 0x000fea0003800000 */
.L_x_38590:
[----:B-1---5:R-:W-:-:S04]  /*18d0*/  FADD.FTZ R140, R116, R140 ;  /* 0x0000008c748c7221 */ /* 0x022fc80000010000 */
[----:B------:R-:W-:-:S05]  /*18e0*/  @P2 FADD.FTZ R140, R120, R140 ;  /* 0x0000008c788c2221 */ /* 0x000fca0000010000 */
.L_x_38592:
[----:B-----5:R-:W-:Y:S02]  /*18f0*/  MOV R124, R140 ;  /* 0x0000008c007c7202 */ /* 0x020fe40000000f00 */
.L_x_38593:
[----:B------:R-:W-:Y:S05]  /*1900*/  @P3 BRA `(.L_x_38594) ;  /* 0x0000007000003947 */ /* 0x000fea0003800000 */
[----:B------:R-:W-:-:S04]  /*1910*/  ISETP.NE.U32.AND P4, PT, RZ, c[0x0][0x180], PT ;  /* 0x00006000ff007a0c */ /* 0x000fc80003f85070 */
[----:B------:R-:W-:-:S13]  /*1920*/  ISETP.NE.AND.EX P4, PT, RZ, c[0x0][0x184], PT, P4 ;  /* 0x00006100ff007a0c */ /* 0x000fda0003f85340 */
[----:B------:R-:W-:Y:S05]  /*1930*/  @P4 BRA `(.L_x_38595) ;  /* 0x0000002000004947 */ /* 0x000fea0003800000 */
[----:B------:R-:W-:Y:S05]  /*1940*/  @P0 BRA `(.L_x_38596) ;  /* 0x0000005000000947 */ /* 0x000fea0003800000 */
[----:B------:R-:W-:Y:S05]  /*1950*/  BRA `(.L_x_38597) ;  /* 0x0000005000007947 */ /* 0x000fea0003800000 */
.L_x_38595:
[----:B-----5:R-:W-:Y:S01]  /*1960*/  FADD.FTZ R141, R121, R141 ;  /* 0x0000008d798d7221 */ /* 0x020fe20000010000 */
[----:B------:R-:W-:Y:S05]  /*1970*/  BRA `(.L_x_38596) ;  /* 0x0000002000007947 */ /* 0x000fea0003800000 */
.L_x_38594:
[----:B-----5:R-:W-:-:S04]  /*1980*/  FADD.FTZ R141, R117, R141 ;  /* 0x0000008d758d7221 */ /* 0x020fc80000010000 */
[----:B------:R-:W-:-:S05]  /*1990*/  @P2 FADD.FTZ R141, R121, R141 ;  /* 0x0000008d798d2221 */ /* 0x000fca0000010000 */
.L_x_38596:
[----:B-----5:R-:W-:Y:S02]  /*19a0*/  MOV R125, R141 ;  /* 0x0000008d007d7202 */ /* 0x020fe40000000f00 */
.L_x_38597:
[----:B------:R-:W-:Y:S05]  /*19b0*/  @P3 BRA `(.L_x_38598) ;  /* 0x0000007000003947 */ /* 0x000fea0003800000 */
[----:B------:R-:W-:-:S04]  /*19c0*/  ISETP.NE.U32.AND P4, PT, RZ, c[0x0][0x180], PT ;  /* 0x00006000ff007a0c */ /* 0x000fc80003f85070 */
[----:B------:R-:W-:-:S13]  /*19d0*/  ISETP.NE.AND.EX P4, PT, RZ, c[0x0][0x184], PT, P4 ;  /* 0x00006100ff007a0c */ /* 0x000fda0003f85340 */
[----:B------:R-:W-:Y:S05]  /*19e0*/  @P4 BRA `(.L_x_38599) ;  /* 0x0000002000004947 */ /* 0x000fea0003800000 */
[----:B------:R-:W-:Y:S05]  /*19f0*/  @P0 BRA `(.L_x_38600) ;  /* 0x0000005000000947 */ /* 0x000fea0003800000 */
[----:B------:R-:W-:Y:S05]  /*1a00*/  BRA `(.L_x_38601) ;  /* 0x0000005000007947 */ /* 0x000fea0003800000 */
.L_x_38599:
[----:B-----5:R-:W-:Y:S01]  /*1a10*/  FADD.FTZ R142, R122, R142 ;  /* 0x0000008e7a8e7221 */ /* 0x020fe20000010000 */
[----:B------:R-:W-:Y:S05]  /*1a20*/  BRA `(.L_x_38600) ;  /* 0x0000002000007947 */ /* 0x000fea0003800000 */
.L_x_38598:
[----:B-----5:R-:W-:-:S04]  /*1a30*/  FADD.FTZ R142, R118, R142 ;  /* 0x0000008e768e7221 */ /* 0x020fc80000010000 */
[----:B------:R-:W-:-:S04]  /*1a40*/  @P2 FADD.FTZ R142, R122, R142 ;  /* 0x0000008e7a8e2221 */ /* 0x000fc80000010000 */
.L_x_38600:
[----:B-----5:R-:W-:-:S03]  /*1a50*/  IMAD.MOV.U32 R126, RZ, RZ, R142 ;  /* 0x000000ffff7e7224 */ /* 0x020fc600078e008e */
.L_x_38601:
[----:B------:R-:W-:Y:S05]  /*1a60*/  @P3 BRA `(.L_x_38602) ;  /* 0x0000007000003947 */ /* 0x000fea0003800000 */
[----:B------:R-:W-:-:S04]  /*1a70*/  ISETP.NE.U32.AND P2, PT, RZ, c[0x0][0x180], PT ;  /* 0x00006000ff007a0c */ /* 0x000fc80003f45070 */
[----:B------:R-:W-:-:S13]  /*1a80*/  ISETP.NE.AND.EX P2, PT, RZ, c[0x0][0x184], PT, P2 ;  /* 0x00006100ff007a0c */ /* 0x000fda0003f45320 */
[----:B------:R-:W-:Y:S05]  /*1a90*/  @P2 BRA `(.L_x_38603) ;  /* 0x0000002000002947 */ /* 0x000fea0003800000 */
[----:B------:R-:W-:Y:S05]  /*1aa0*/  @P0 BRA `(.L_x_38604) ;  /* 0x0000005000000947 */ /* 0x000fea0003800000 */
[----:B------:R-:W-:Y:S05]  /*1ab0*/  BRA `(.L_x_38605) ;  /* 0x0000005000007947 */ /* 0x000fea0003800000 */
.L_x_38603:
[----:B-----5:R-:W-:Y:S01]  /*1ac0*/  FADD.FTZ R143, R123, R143 ;  /* 0x0000008f7b8f7221 */ /* 0x020fe20000010000 */
[----:B------:R-:W-:Y:S05]  /*1ad0*/  BRA `(.L_x_38604) ;  /* 0x0000002000007947 */ /* 0x000fea0003800000 */
.L_x_38602:
[----:B-----5:R-:W-:-:S04]  /*1ae0*/  FADD.FTZ R143, R119, R143 ;  /* 0x0000008f778f7221 */ /* 0x020fc80000010000 */
[----:B------:R-:W-:-:S05]  /*1af0*/  @P2 FADD.FTZ R143, R123, R143 ;  /* 0x0000008f7b8f2221 */ /* 0x000fca0000010000 */
.L_x_38604:
[----:B-----5:R-:W-:Y:S02]  /*1b00*/  MOV R127, R143 ;  /* 0x0000008f007f7202 */ /* 0x020fe40000000f00 */
.L_x_38605:
[----:B------:R-:W-:-:S04]  /*1b10*/  @P0 LEA R160, P2, R162, c[0x0][0x188], 0x4 ;  /* 0x00006200a2a00a11 */ /* 0x000fc800078420ff */
[C---:B------:R-:W-:Y:S02]  /*1b20*/  @P0 LEA.HI.X R161, R162.reuse, c[0x0][0x18c], RZ, 0x4, P2 ;  /* 0x00006300a2a10a11 */ /* 0x040fe400010f24ff */
[----:B------:R-:W-:-:S03]  /*1b30*/  IADD3 R162, R162, 0x100, RZ ;  /* 0x00000100a2a27810 */ /* 0x000fc60007ffe0ff */
[----:B------:R1:W-:Y:S04]  /*1b40*/  @P0 STG.E.128 [R160.64], R124 ;  /* 0x0000007ca0000986 */ /* 0x0003e8000c101d04 */
.L_x_38589:
[----:B------:R-:W-:Y:S05]  /*1b50*/  BSYNC B0 ;  /* 0x0000000000007941 */ /* 0x000fea0003800000 */
.L_x_38588:
        /* <DEDUP_REMOVED lines=24> */
.L_x_38609:
[----:B-----5:R-:W-:Y:S01]  /*1ce0*/  FADD.FTZ R128, R120, R128 ;  /* 0x0000008078807221 */ /* 0x020fe20000010000 */
[----:B------:R-:W-:Y:S05]  /*1cf0*/  BRA `(.L_x_38610) ;  /* 0x0000002000007947 */ /* 0x000fea0003800000 */
.L_x_38608:
[----:B-1---5:R-:W-:-:S04]  /*1d00*/  FADD.FTZ R128, R116, R128 ;  /* 0x0000008074807221 */ /* 0x022fc80000010000 */
[----:B------:R-:W-:-:S05]  /*1d10*/  @P2 FADD.FTZ R128, R120, R128 ;  /* 0x0000008078802221 */ /* 0x000fca0000010000 */
.L_x_38610:
[----:B-----5:R-:W-:Y:S02]  /*1d20*/  MOV R124, R128 ;  /* 0x00000080007c7202 */ /* 0x020fe40000000f00 */
.L_x_38611:
[----:B------:R-:W-:Y:S05]  /*1d30*/  @P3 BRA `(.L_x_38612) ;  /* 0x0000007000003947 */ /* 0x000fea0003800000 */
[----:B------:R-:W-:-:S04]  /*1d40*/  ISETP.NE.U32.AND P4, PT, RZ, c[0x0][0x180], PT ;  /* 0x00006000ff007a0c */ /* 0x000fc80003f85070 */
[----:B------:R-:W-:-:S13]  /*1d50*/  ISETP.NE.AND.EX P4, PT, RZ, c[0x0][0x184], PT, P4 ;  /* 0x00006100ff007a0c */ /* 0x000fda0003f85340 */
[----:B------:R-:W-:Y:S05]  /*1d60*/  @P4 BRA `(.L_x_38613) ;  /* 0x0000002000004947 */ /* 0x000fea0003800000 */
[----:B------:R-:W-:Y:S05]  /*1d70*/  @P0 BRA `(.L_x_38614) ;  /* 0x0000005000000947 */ /* 0x000fea0003800000 */
[----:B------:R-:W-:Y:S05]  /*1d80*/  BRA `(.L_x_38615) ;  /* 0x0000005000007947 */ /* 0x000fea0003800000 */
.L_x_38613:
[----:B-----5:R-:W-:Y:S01]  /*1d90*/  FADD.FTZ R129, R121, R129 ;  /* 0x0000008179817221 */ /* 0x020fe20000010000 */
[----:B------:R-:W-:Y:S05]  /*1da0*/  BRA `(.L_x_38614) ;  /* 0x0000002000007947 */ /* 0x000fea0003800000 */
.L_x_38612:
[----:B-----5:R-:W-:-:S04]  /*1db0*/  FADD.FTZ R129, R117, R129 ;  /* 0x0000008175817221 */ /* 0x020fc80000010000 */
[----:B------:R-:W-:-:S05]  /*1dc0*/  @P2 FADD.FTZ R129, R121, R129 ;  /* 0x0000008179812221 */ /* 0x000fca0000010000 */
.L_x_38614:
[----:B-----5:R-:W-:Y:S02]  /*1dd0*/  MOV R125, R129 ;  /* 0x00000081007d7202 */ /* 0x020fe40000000f00 */
.L_x_38615:
[----:B------:R-:W-:Y:S05]  /*1de0*/  @P3 BRA `(.L_x_38616) ;  /* 0x0000007000003947 */ /* 0x000fea0003800000 */
[----:B------:R-:W-:-:S04]  /*1df0*/  ISETP.NE.U32.AND P4, PT, RZ, c[0x0][0x180], PT ;  /* 0x00006000ff007a0c */ /* 0x000fc80003f85070 */
[----:B------:R-:W-:-:S13]  /*1e00*/  ISETP.NE.AND.EX P4, PT, RZ, c[0x0][0x184], PT, P4 ;  /* 0x00006100ff007a0c */ /* 0x000fda0003f85340 */
[----:B------:R-:W-:Y:S05]  /*1e10*/  @P4 BRA `(.L_x_38617) ;  /* 0x0000002000004947 */ /* 0x000fea0003800000 */
[----:B------:R-:W-:Y:S05]  /*1e20*/  @P0 BRA `(.L_x_38618) ;  /* 0x0000005000000947 */ /* 0x000fea0003800000 */
[----:B------:R-:W-:Y:S05]  /*1e30*/  BRA `(.L_x_38619) ;  /* 0x0000005000007947 */ /* 0x000fea0003800000 */
.L_x_38617:
[----:B-----5:R-:W-:Y:S01]  /*1e40*/  FADD.FTZ R130, R122, R130 ;  /* 0x000000827a827221 */ /* 0x020fe20000010000 */
[----:B------:R-:W-:Y:S05]  /*1e50*/  BRA `(.L_x_38618) ;  /* 0x0000002000007947 */ /* 0x000fea0003800000 */
.L_x_38616:
[----:B-----5:R-:W-:-:S04]  /*1e60*/  FADD.FTZ R130, R118, R130 ;  /* 0x0000008276827221 */ /* 0x020fc80000010000 */
[----:B------:R-:W-:-:S05]  /*1e70*/  @P2 FADD.FTZ R130, R122, R130 ;  /* 0x000000827a822221 */ /* 0x000fca0000010000 */
.L_x_38618:
[----:B-----5:R-:W-:Y:S02]  /*1e80*/  MOV R126, R130 ;  /* 0x00000082007e7202 */ /* 0x020fe40000000f00 */
.L_x_38619:
[----:B------:R-:W-:Y:S05]  /*1e90*/  @P3 BRA `(.L_x_38620) ;  /* 0x0000007000003947 */ /* 0x000fea0003800000 */
[----:B------:R-:W-:-:S04]  /*1ea0*/  ISETP.NE.U32.AND P2, PT, RZ, c[0x0][0x180], PT ;  /* 0x00006000ff007a0c */ /* 0x000fc80003f45070 */
[----:B------:R-:W-:-:S13]  /*1eb0*/  ISETP.NE.AND.EX P2, PT, RZ, c[0x0][0x184], PT, P2 ;  /* 0x00006100ff007a0c */ /* 0x000fda0003f45320 */
[----:B------:R-:W-:Y:S05]  /*1ec0*/  @P2 BRA `(.L_x_38621) ;  /* 0x0000002000002947 */ /* 0x000fea0003800000 */
[----:B------:R-:W-:Y:S05]  /*1ed0*/  @P0 BRA `(.L_x_38622) ;  /* 0x0000005000000947 */ /* 0x000fea0003800000 */
[----:B------:R-:W-:Y:S05]  /*1ee0*/  BRA `(.L_x_38623) ;  /* 0x0000005000007947 */ /* 0x000fea0003800000 */
.L_x_38621:
[----:B-----5:R-:W-:Y:S01]  /*1ef0*/  FADD.FTZ R131, R123, R131 ;  /* 0x000000837b837221 */ /* 0x020fe20000010000 */
[----:B------:R-:W-:Y:S05]  /*1f00*/  BRA `(.L_x_38622) ;  /* 0x0000002000007947 */ /* 0x000fea0003800000 */
.L_x_38620:
[----:B-----5:R-:W-:-:S04]  /*1f10*/  FADD.FTZ R131, R119, R131 ;  /* 0x0000008377837221 */ /* 0x020fc80000010000 */
[----:B------:R-:W-:-:S05]  /*1f20*/  @P2 FADD.FTZ R131, R123, R131 ;  /* 0x000000837b832221 */ /* 0x000fca0000010000 */
.L_x_38622:
[----:B-----5:R-:W-:Y:S02]  /*1f30*/  MOV R127, R131 ;  /* 0x00000083007f7202 */ /* 0x020fe40000000f00 */
.L_x_38623:
[----:B------:R-:W-:-:S04]  /*1f40*/  @P0 LEA R160, P2, R162, c[0x0][0x188], 0x4 ;  /* 0x00006200a2a00a11 */ /* 0x000fc800078420ff */
[C---:B------:R-:W-:Y:S02]  /*1f50*/  @P0 LEA.HI.X R161, R162.reuse, c[0x0][0x18c], RZ, 0x4, P2 ;  /* 0x00006300a2a10a11 */ /* 0x040fe400010f24ff */
[----:B------:R-:W-:-:S03]  /*1f60*/  IADD3 R162, R162, 0x100, RZ ;  /* 0x00000100a2a27810 */ /* 0x000fc60007ffe0ff */
[----:B------:R1:W-:Y:S04]  /*1f70*/  @P0 STG.E.128 [R160.64], R124 ;  /* 0x0000007ca0000986 */ /* 0x0003e8000c101d04 */
.L_x_38607:
[----:B------:R-:W-:Y:S05]  /*1f80*/  BSYNC B0 ;  /* 0x0000000000007941 */ /* 0x000fea0003800000 */
.L_x_38606:
        /* <DEDUP_REMOVED lines=24> */
.L_x_38627:
[----:B-----5:R-:W-:Y:S01]  /*2110*/  FADD.FTZ R132, R120, R132 ;  /* 0x0000008478847221 */ /* 0x020fe20000010000 */
[----:B------:R-:W-:Y:S05]  /*2120*/  BRA `(.L_x_38628) ;  /* 0x0000002000007947 */ /* 0x000fea0003800000 */
.L_x_38626:
[----:B-1---5:R-:W-:-:S04]  /*2130*/  FADD.FTZ R132, R116, R132 ;  /* 0x0000008474847221 */ /* 0x022fc80000010000 */
[----:B------:R-:W-:-:S05]  /*2140*/  @P2 FADD.FTZ R132, R120, R132 ;  /* 0x0000008478842221 */ /* 0x000fca0000010000 */
.L_x_38628:
[----:B-----5:R-:W-:Y:S02]  /*2150*/  MOV R124, R132 ;  /* 0x00000084007c7202 */ /* 0x020fe40000000f00 */
.L_x_38629:
[----:B------:R-:W-:Y:S05]  /*2160*/  @P3 BRA `(.L_x_38630) ;  /* 0x0000007000003947 */ /* 0x000fea0003800000 */
[----:B------:R-:W-:-:S04]  /*2170*/  ISETP.NE.U32.AND P4, PT, RZ, c[0x0][0x180], PT ;  /* 0x00006000ff007a0c */ /* 0x000fc80003f85070 */
[----:B------:R-:W-:-:S13]  /*2180*/  ISETP.NE.AND.EX P4, PT, RZ, c[0x0][0x184], PT, P4 ;  /* 0x00006100ff007a0c */ /* 0x000fda0003f85340 */
[----:B------:R-:W-:Y:S05]  /*2190*/  @P4 BRA `(.L_x_38631) ;  /* 0x0000002000004947 */ /* 0x000fea0003800000 */
[----:B------:R-:W-:Y:S05]  /*21a0*/  @P0 BRA `(.L_x_38632) ;  /* 0x0000005000000947 */ /* 0x000fea0003800000 */
[----:B------:R-:W-:Y:S05]  /*21b0*/  BRA `(.L_x_38633) ;  /* 0x0000005000007947 */ /* 0x000fea0003800000 */
.L_x_38631:
[----:B-----5:R-:W-:Y:S01]  /*21c0*/  FADD.FTZ R133, R121, R133 ;  /* 0x0000008579857221 */ /* 0x020fe20000010000 */
[----:B------:R-:W-:Y:S05]  /*21d0*/  BRA `(.L_x_38632) ;  /* 0x0000002000007947 */ /* 0x000fea0003800000 */
.L_x_38630:
[----:B-----5:R-:W-:-:S04]  /*21e0*/  FADD.FTZ R133, R117, R133 ;  /* 0x0000008575857221 */ /* 0x020fc80000010000 */
[----:B------:R-:W-:-:S05]  /*21f0*/  @P2 FADD.FTZ R133, R121, R133 ;  /* 0x0000008579852221 */ /* 0x000fca0000010000 */
.L_x_38632:
[----:B-----5:R-:W-:Y:S02]  /*2200*/  MOV R125, R133 ;  /* 0x00000085007d7202 */ /* 0x020fe40000000f00 */
.L_x_38633:
[----:B------:R-:W-:Y:S05]  /*2210*/  @P3 BRA `(.L_x_38634) ;  /* 0x0000007000003947 */ /* 0x000fea0003800000 */
[----:B------:R-:W-:-:S04]  /*2220*/  ISETP.NE.U32.AND P4, PT, RZ, c[0x0][0x180], PT ;  /* 0x00006000ff007a0c */ /* 0x000fc80003f85070 */
[----:B------:R-:W-:-:S13]  /*2230*/  ISETP.NE.AND.EX P4, PT, RZ, c[0x0][0x184], PT, P4 ;  /* 0x00006100ff007a0c */ /* 0x000fda0003f85340 */
[----:B------:R-:W-:Y:S05]  /*2240*/  @P4 BRA `(.L_x_38635) ;  /* 0x0000002000004947 */ /* 0x000fea0003800000 */
[----:B------:R-:W-:Y:S05]  /*2250*/  @P0 BRA `(.L_x_38636) ;  /* 0x0000005000000947 */ /* 0x000fea0003800000 */
[----:B------:R-:W-:Y:S05]  /*2260*/  BRA `(.L_x_38637) ;  /* 0x0000005000007947 */ /* 0x000fea0003800000 */
.L_x_38635:
[----:B-----5:R-:W-:Y:S01]  /*2270*/  FADD.FTZ R134, R122, R134 ;  /* 0x000000867a867221 */ /* 0x020fe20000010000 */
[----:B------:R-:W-:Y:S05]  /*2280*/  BRA `(.L_x_38636) ;  /* 0x0000002000007947 */ /* 0x000fea0003800000 */
.L_x_38634:
[----:B-----5:R-:W-:-:S04]  /*2290*/  FADD.FTZ R134, R118, R134 ;  /* 0x0000008676867221 */ /* 0x020fc80000010000 */
[----:B------:R-:W-:-:S04]  /*22a0*/  @P2 FADD.FTZ R134, R122, R134 ;  /* 0x000000867a862221 */ /* 0x000fc80000010000 */
.L_x_38636:
[----:B-----5:R-:W-:-:S03]  /*22b0*/  IMAD.MOV.U32 R126, RZ, RZ, R134 ;  /* 0x000000ffff7e7224 */ /* 0x020fc600078e0086 */
.L_x_38637:
[----:B------:R-:W-:Y:S05]  /*22c0*/  @P3 BRA `(.L_x_38638) ;  /* 0x0000007000003947 */ /* 0x000fea0003800000 */
[----:B------:R-:W-:-:S04]  /*22d0*/  ISETP.NE.U32.AND P2, PT, RZ, c[0x0][0x180], PT ;  /* 0x00006000ff007a0c */ /* 0x000fc80003f45070 */
[----:B------:R-:W-:-:S13]  /*22e0*/  ISETP.NE.AND.EX P2, PT, RZ, c[0x0][0x184], PT, P2 ;  /* 0x00006100ff007a0c */ /* 0x000fda0003f45320 */
[----:B------:R-:W-:Y:S05]  /*22f0*/  @P2 BRA `(.L_x_38639) ;  /* 0x0000002000002947 */ /* 0x000fea0003800000 */
[----:B------:R-:W-:Y:S05]  /*2300*/  @P0 BRA `(.L_x_38640) ;  /* 0x0000005000000947 */ /* 0x000fea0003800000 */
[----:B------:R-:W-:Y:S05]  /*2310*/  BRA `(.L_x_38641) ;  /* 0x0000005000007947 */ /* 0x000fea0003800000 */
.L_x_38639:
[----:B-----5:R-:W-:Y:S01]  /*2320*/  FADD.FTZ R135, R123, R135 ;  /* 0x000000877b877221 */ /* 0x020fe20000010000 */
[----:B------:R-:W-:Y:S05]  /*2330*/  BRA `(.L_x_38640) ;  /* 0x0000002000007947 */ /* 0x000fea0003800000 */
.L_x_38638:
[----:B-----5:R-:W-:-:S04]  /*2340*/  FADD.FTZ R135, R119, R135 ;  /* 0x0000008777877221 */ /* 0x020fc80000010000 */
[----:B------:R-:W-:-:S05]  /*2350*/  @P2 FADD.FTZ R135, R123, R135 ;  /* 0x000000877b872221 */ /* 0x000fca0000010000 */
.L_x_38640:
[----:B-----5:R-:W-:Y:S02]  /*2360*/  MOV R127, R135 ;  /* 0x00000087007f7202 */ /* 0x020fe40000000f00 */
.L_x_38641:
[----:B------:R-:W-:-:S04]  /*2370*/  @P0 LEA R160, P2, R162, c[0x0][0x188], 0x4 ;  /* 0x00006200a2a00a11 */ /* 0x000fc800078420ff */
[C---:B------:R-:W-:Y:S02]  /*2380*/  @P0 LEA.HI.X R161, R162.reuse, c[0x0][0x18c], RZ, 0x4, P2 ;  /* 0x00006300a2a10a11 */ /* 0x040fe400010f24ff */
[----:B------:R-:W-:-:S03]  /*2390*/  IADD3 R162, R162, 0x100, RZ ;  /* 0x00000100a2a27810 */ /* 0x000fc60007ffe0ff */
[----:B------:R1:W-:Y:S04]  /*23a0*/  @P0 STG.E.128 [R160.64], R124 ;  /* 0x0000007ca0000986 */ /* 0x0003e8000c101d04 */
.L_x_38625:
[----:B------:R-:W-:Y:S05]  /*23b0*/  BSYNC B0 ;  /* 0x0000000000007941 */ /* 0x000fea0003800000 */
.L_x_38624:
        /* <DEDUP_REMOVED lines=24> */
.L_x_38645:
[----:B-----5:R-:W-:Y:S01]  /*2540*/  FADD.FTZ R136, R120, R136 ;  /* 0x0000008878887221 */ /* 0x020fe20000010000 */
[----:B------:R-:W-:Y:S05]  /*2550*/  BRA `(.L_x_38646) ;  /* 0x0000002000007947 */ /* 0x000fea0003800000 */
.L_x_38644:
[----:B-1---5:R-:W-:-:S04]  /*2560*/  FADD.FTZ R136, R116, R136 ;  /* 0x0000008874887221 */ /* 0x022fc80000010000 */
[----:B------:R-:W-:-:S05]  /*2570*/  @P2 FADD.FTZ R136, R120, R136 ;  /* 0x0000008878882221 */ /* 0x000fca0000010000 */
.L_x_38646:
[----:B-----5:R-:W-:Y:S02]  /*2580*/  MOV R124, R136 ;  /* 0x00000088007c7202 */ /* 0x020fe40000000f00 */
.L_x_38647:
[----:B------:R-:W-:Y:S05]  /*2590*/  @P3 BRA `(.L_x_38648) ;  /* 0x0000007000003947 */ /* 0x000fea0003800000 */
[----:B------:R-:W-:-:S04]  /*25a0*/  ISETP.NE.U32.AND P4, PT, RZ, c[0x0][0x180], PT ;  /* 0x00006000ff007a0c */ /* 0x000fc80003f85070 */
[----:B------:R-:W-:-:S13]  /*25b0*/  ISETP.NE.AND.EX P4, PT, RZ, c[0x0][0x184], PT, P4 ;  /* 0x00006100ff007a0c */ /* 0x000fda0003f85340 */
[----:B------:R-:W-:Y:S05]  /*25c0*/  @P4 BRA `(.L_x_38649) ;  /* 0x0000002000004947 */ /* 0x000fea0003800000 */
[----:B------:R-:W-:Y:S05]  /*25d0*/  @P0 BRA `(.L_x_38650) ;  /* 0x0000005000000947 */ /* 0x000fea0003800000 */
[----:B------:R-:W-:Y:S05]  /*25e0*/  BRA `(.L_x_38651) ;  /* 0x0000005000007947 */ /* 0x000fea0003800000 */
.L_x_38649:
[----:B-----5:R-:W-:Y:S01]  /*25f0*/  FADD.FTZ R137, R121, R137 ;  /* 0x0000008979897221 */ /* 0x020fe20000010000 */
[----:B------:R-:W-:Y:S05]  /*2600*/  BRA `(.L_x_38650) ;  /* 0x0000002000007947 */ /* 0x000fea0003800000 */
.L_x_38648:
[----:B-----5:R-:W-:-:S04]  /*2610*/  FADD.FTZ R137, R117, R137 ;  /* 0x0000008975897221 */ /* 0x020fc80000010000 */
[----:B------:R-:W-:-:S05]  /*2620*/  @P2 FADD.FTZ R137, R121, R137 ;  /* 0x0000008979892221 */ /* 0x000fca0000010000 */
.L_x_38650:
[----:B-----5:R-:W-:Y:S02]  /*2630*/  MOV R125, R137 ;  /* 0x00000089007d7202 */ /* 0x020fe40000000f00 */
.L_x_38651:
[----:B------:R-:W-:Y:S05]  /*2640*/  @P3 BRA `(.L_x_38652) ;  /* 0x0000007000003947 */ /* 0x000fea0003800000 */
[----:B------:R-:W-:-:S04]  /*2650*/  ISETP.NE.U32.AND P4, PT, RZ, c[0x0][0x180], PT ;  /* 0x00006000ff007a0c */ /* 0x000fc80003f85070 */
[----:B------:R-:W-:-:S13]  /*2660*/  ISETP.NE.AND.EX P4, PT, RZ, c[0x0][0x184], PT, P4 ;  /* 0x00006100ff007a0c */ /* 0x000fda0003f85340 */
[----:B------:R-:W-:Y:S05]  /*2670*/  @P4 BRA `(.L_x_38653) ;  /* 0x0000002000004947 */ /* 0x000fea0003800000 */
[----:B------:R-:W-:Y:S05]  /*2680*/  @P0 BRA `(.L_x_38654) ;  /* 0x0000005000000947 */ /* 0x000fea0003800000 */
[----:B------:R-:W-:Y:S05]  /*2690*/  BRA `(.L_x_38655) ;  /* 0x0000005000007947 */ /* 0x000fea0003800000 */
.L_x_38653:
[----:B-----5:R-:W-:Y:S01]  /*26a0*/  FADD.FTZ R138, R122, R138 ;  /* 0x0000008a7a8a7221 */ /* 0x020fe20000010000 */
[----:B------:R-:W-:Y:S05]  /*26b0*/  BRA `(.L_x_38654) ;  /* 0x0000002000007947 */ /* 0x000fea0003800000 */
.L_x_38652:
[----:B-----5:R-:W-:-:S04]  /*26c0*/  FADD.FTZ R138, R118, R138 ;  /* 0x0000008a768a7221 */ /* 0x020fc80000010000 */
[----:B------:R-:W-:-:S05]  /*26d0*/  @P2 FADD.FTZ R138, R122, R138 ;  /* 0x0000008a7a8a2221 */ /* 0x000fca0000010000 */
.L_x_38654:
[----:B-----5:R-:W-:Y:S02]  /*26e0*/  MOV R126, R138 ;  /* 0x0000008a007e7202 */ /* 0x020fe40000000f00 */
.L_x_38655:
[----:B------:R-:W-:Y:S05]  /*26f0*/  @P3 BRA `(.L_x_38656) ;  /* 0x0000007000003947 */ /* 0x000fea0003800000 */
[----:B------:R-:W-:-:S04]  /*2700*/  ISETP.NE.U32.AND P2, PT, RZ, c[0x0][0x180], PT ;  /* 0x00006000ff007a0c */ /* 0x000fc80003f45070 */
[----:B------:R-:W-:-:S13]  /*2710*/  ISETP.NE.AND.EX P2, PT, RZ, c[0x0][0x184], PT, P2 ;  /* 0x00006100ff007a0c */ /* 0x000fda0003f45320 */
[----:B------:R-:W-:Y:S05]  /*2720*/  @P2 BRA `(.L_x_38657) ;  /* 0x0000002000002947 */ /* 0x000fea0003800000 */
[----:B------:R-:W-:Y:S05]  /*2730*/  @P0 BRA `(.L_x_38658) ;  /* 0x0000005000000947 */ /* 0x000fea0003800000 */
[----:B------:R-:W-:Y:S05]  /*2740*/  BRA `(.L_x_38659) ;  /* 0x0000005000007947 */ /* 0x000fea0003800000 */
.L_x_38657:
[----:B-----5:R-:W-:Y:S01]  /*2750*/  FADD.FTZ R139, R123, R139 ;  /* 0x0000008b7b8b7221 */ /* 0x020fe20000010000 */
[----:B------:R-:W-:Y:S05]  /*2760*/  BRA `(.L_x_38658) ;  /* 0x0000002000007947 */ /* 0x000fea0003800000 */
.L_x_38656:
[----:B-----5:R-:W-:-:S04]  /*2770*/  FADD.FTZ R139, R119, R139 ;  /* 0x0000008b778b7221 */ /* 0x020fc80000010000 */
[----:B------:R-:W-:-:S05]  /*2780*/  @P2 FADD.FTZ R139, R123, R139 ;  /* 0x0000008b7b8b2221 */ /* 0x000fca0000010000 */
.L_x_38658:
[----:B-----5:R-:W-:Y:S02]  /*2790*/  MOV R127, R139 ;  /* 0x0000008b007f7202 */ /* 0x020fe40000000f00 */
.L_x_38659:
[----:B------:R-:W-:-:S04]  /*27a0*/  @P0 LEA R160, P2, R162, c[0x0][0x188], 0x4 ;  /* 0x00006200a2a00a11 */ /* 0x000fc800078420ff */
[C---:B------:R-:W-:Y:S02]  /*27b0*/  @P0 LEA.HI.X R161, R162.reuse, c[0x0][0x18c], RZ, 0x4, P2 ;  /* 0x00006300a2a10a11 */ /* 0x040fe400010f24ff */
[----:B------:R-:W-:-:S03]  /*27c0*/  IADD3 R162, R162, 0x100, RZ ;  /* 0x00000100a2a27810 */ /* 0x000fc60007ffe0ff */
[----:B------:R1:W-:Y:S04]  /*27d0*/  @P0 STG.E.128 [R160.64], R124 ;  /* 0x0000007ca0000986 */ /* 0x0003e8000c101d04 */
.L_x_38643:
[----:B------:R-:W-:Y:S05]  /*27e0*/  BSYNC B0 ;  /* 0x0000000000007941 */ /* 0x000fea0003800000 */
.L_x_38642:
        /* <DEDUP_REMOVED lines=24> */
.L_x_38663:
[----:B-----5:R-:W-:Y:S01]  /*2970*/  FADD.FTZ R144, R120, R144 ;  /* 0x0000009078907221 */ /* 0x020fe20000010000 */
[----:B------:R-:W-:Y:S05]  /*2980*/  BRA `(.L_x_38664) ;  /* 0x0000002000007947 */ /* 0x000fea0003800000 */
.L_x_38662:
[----:B-1---5:R-:W-:-:S04]  /*2990*/  FADD.FTZ R144, R116, R144 ;  /* 0x0000009074907221 */ /* 0x022fc80000010000 */
[----:B------:R-:W-:-:S05]  /*29a0*/  @P2 FADD.FTZ R144, R120, R144 ;  /* 0x0000009078902221 */ /* 0x000fca0000010000 */
.L_x_38664:
[----:B-----5:R-:W-:Y:S02]  /*29b0*/  MOV R124, R144 ;  /* 0x00000090007c7202 */ /* 0x020fe40000000f00 */
.L_x_38665:
[----:B------:R-:W-:Y:S05]  /*29c0*/  @P3 BRA `(.L_x_38666) ;  /* 0x0000007000003947 */ /* 0x000fea0003800000 */
[----:B------:R-:W-:-:S04]  /*29d0*/  ISETP.NE.U32.AND P4, PT, RZ, c[0x0][0x180], PT ;  /* 0x00006000ff007a0c */ /* 0x000fc80003f85070 */
[----:B------:R-:W-:-:S13]  /*29e0*/  ISETP.NE.AND.EX P4, PT, RZ, c[0x0][0x184], PT, P4 ;  /* 0x00006100ff007a0c */ /* 0x000fda0003f85340 */
[----:B------:R-:W-:Y:S05]  /*29f0*/  @P4 BRA `(.L_x_38667) ;  /* 0x0000002000004947 */ /* 0x000fea0003800000 */
[----:B------:R-:W-:Y:S05]  /*2a00*/  @P0 BRA `(.L_x_38668) ;  /* 0x0000005000000947 */ /* 0x000fea0003800000 */
[----:B------:R-:W-:Y:S05]  /*2a10*/  BRA `(.L_x_38669) ;  /* 0x0000005000007947 */ /* 0x000fea0003800000 */
.L_x_38667:
[----:B-----5:R-:W-:Y:S01]  /*2a20*/  FADD.FTZ R145, R121, R145 ;  /* 0x0000009179917221 */ /* 0x020fe20000010000 */
[----:B------:R-:W-:Y:S05]  /*2a30*/  BRA `(.L_x_38668) ;  /* 0x0000002000007947 */ /* 0x000fea0003800000 */
.L_x_38666:
[----:B-----5:R-:W-:-:S04]  /*2a40*/  FADD.FTZ R145, R117, R145 ;  /* 0x0000009175917221 */ /* 0x020fc80000010000 */
[----:B------:R-:W-:-:S05]  /*2a50*/  @P2 FADD.FTZ R145, R121, R145 ;  /* 0x0000009179912221 */ /* 0x000fca0000010000 */
.L_x_38668:
[----:B-----5:R-:W-:Y:S02]  /*2a60*/  MOV R125, R145 ;  /* 0x00000091007d7202 */ /* 0x020fe40000000f00 */
.L_x_38669:
[----:B------:R-:W-:Y:S05]  /*2a70*/  @P3 BRA `(.L_x_38670) ;  /* 0x0000007000003947 */ /* 0x000fea0003800000 */
[----:B------:R-:W-:-:S04]  /*2a80*/  ISETP.NE.U32.AND P4, PT, RZ, c[0x0][0x180], PT ;  /* 0x00006000ff007a0c */ /* 0x000fc80003f85070 */
[----:B------:R-:W-:-:S13]  /*2a90*/  ISETP.NE.AND.EX P4, PT, RZ, c[0x0][0x184], PT, P4 ;  /* 0x00006100ff007a0c */ /* 0x000fda0003f85340 */
[----:B------:R-:W-:Y:S05]  /*2aa0*/  @P4 BRA `(.L_x_38671) ;  /* 0x0000002000004947 */ /* 0x000fea0003800000 */
[----:B------:R-:W-:Y:S05]  /*2ab0*/  @P0 BRA `(.L_x_38672) ;  /* 0x0000005000000947 */ /* 0x000fea0003800000 */
[----:B------:R-:W-:Y:S05]  /*2ac0*/  BRA `(.L_x_38673) ;  /* 0x0000005000007947 */ /* 0x000fea0003800000 */
.L_x_38671:
[----:B-----5:R-:W-:Y:S01]  /*2ad0*/  FADD.FTZ R146, R122, R146 ;  /* 0x000000927a927221 */ /* 0x020fe20000010000 */
[----:B------:R-:W-:Y:S05]  /*2ae0*/  BRA `(.L_x_38672) ;  /* 0x0000002000007947 */ /* 0x000fea0003800000 */
.L_x_38670:
[----:B-----5:R-:W-:-:S04]  /*2af0*/  FADD.FTZ R146, R118, R146 ;  /* 0x0000009276927221 */ /* 0x020fc80000010000 */
[----:B------:R-:W-:-:S04]  /*2b00*/  @P2 FADD.FTZ R146, R122, R146 ;  /* 0x000000927a922221 */ /* 0x000fc80000010000 */
.L_x_38672:
[----:B-----5:R-:W-:-:S03]  /*2b10*/  IMAD.MOV.U32 R126, RZ, RZ, R146 ;  /* 0x000000ffff7e7224 */ /* 0x020fc600078e0092 */
.L_x_38673:
[----:B------:R-:W-:Y:S05]  /*2b20*/  @P3 BRA `(.L_x_38674) ;  /* 0x0000007000003947 */ /* 0x000fea0003800000 */
[----:B------:R-:W-:-:S04]  /*2b30*/  ISETP.NE.U32.AND P2, PT, RZ, c[0x0][0x180], PT ;  /* 0x00006000ff007a0c */ /* 0x000fc80003f45070 */
[----:B------:R-:W-:-:S13]  /*2b40*/  ISETP.NE.AND.EX P2, PT, RZ, c[0x0][0x184], PT, P2 ;  /* 0x00006100ff007a0c */ /* 0x000fda0003f45320 */
[----:B------:R-:W-:Y:S05]  /*2b50*/  @P2 BRA `(.L_x_38675) ;  /* 0x0000002000002947 */ /* 0x000fea0003800000 */
[----:B------:R-:W-:Y:S05]  /*2b60*/  @P0 BRA `(.L_x_38676) ;  /* 0x0000005000000947 */ /* 0x000fea0003800000 */
[----:B------:R-:W-:Y:S05]  /*2b70*/  BRA `(.L_x_38677) ;  /* 0x0000005000007947 */ /* 0x000fea0003800000 */
.L_x_38675:
[----:B-----5:R-:W-:Y:S01]  /*2b80*/  FADD.FTZ R147, R123, R147 ;  /* 0x000000937b937221 */ /* 0x020fe20000010000 */
[----:B------:R-:W-:Y:S05]  /*2b90*/  BRA `(.L_x_38676) ;  /* 0x0000002000007947 */ /* 0x000fea0003800000 */
.L_x_38674:
[----:B-----5:R-:W-:-:S04]  /*2ba0*/  FADD.FTZ R147, R119, R147 ;  /* 0x0000009377937221 */ /* 0x020fc80000010000 */
[----:B------:R-:W-:-:S05]  /*2bb0*/  @P2 FADD.FTZ R147, R123, R147 ;  /* 0x000000937b932221 */ /* 0x000fca0000010000 */
.L_x_38676:
[----:B-----5:R-:W-:Y:S02]  /*2bc0*/  MOV R127, R147 ;  /* 0x00000093007f7202 */ /* 0x020fe40000000f00 */
.L_x_38677:
[----:B------:R-:W-:-:S04]  /*2bd0*/  @P0 LEA R160, P2, R162, c[0x0][0x188], 0x4 ;  /* 0x00006200a2a00a11 */ /* 0x000fc800078420ff */
[----:B------:R-:W-:-:S05]  /*2be0*/  @P0 LEA.HI.X R161, R162, c[0x0][0x18c], RZ, 0x4, P2 ;  /* 0x00006300a2a10a11 */ /* 0x000fca00010f24ff */
[----:B------:R1:W-:Y:S04]  /*2bf0*/  @P0 STG.E.128 [R160.64], R124 ;  /* 0x0000007ca0000986 */ /* 0x0003e8000c101d04 */
.L_x_38661:
[----:B------:R-:W-:Y:S05]  /*2c00*/  BSYNC B0 ;  /* 0x0000000000007941 */ /* 0x000fea0003800000 */
.L_x_38660:
[----:B-1---5:R-:W-:Y:S01]  /*2c10*/  FADD.FTZ R160, RZ, R148 ;  /* 0x00000094ffa07221 */ /* 0x022fe20000010000 */
[C---:B------:R-:W-:Y:S02]  /*2c20*/  ISETP.GT.U32.AND P3, PT, R2.reuse, 0x1ff, PT ;  /* 0x000001ff0200780c */ /* 0x040fe40003f64070 */
        /* <DEDUP_REMOVED lines=8> */
[----:B------:R-:W-:-:S03]  /*2cb0*/  ISETP.GT.U32.AND P6, PT, R2, 0x6ff, PT ;  /* 0x000006ff0200780c */ /* 0x000fc60003fc4070 */
[----:B------:R-:W-:Y:S02]  /*2cc0*/  @!P2 IADD3 R162, R162, 0x8, RZ ;  /* 0x00000008a2a2a810 */ /* 0x000fe40007ffe0ff */
[----:B------:R-:W-:Y:S02]  /*2cd0*/  FSEL R161, R160, RZ, P1 ;  /* 0x000000ffa0a17208 */ /* 0x000fe40000800000 */
[----:B------:R-:W-:-:S03]  /*2ce0*/  ISETP.GT.U32.AND P2, PT, R2, 0x2ff, PT ;  /* 0x000002ff0200780c */ /* 0x000fc60003f44070 */
[----:B------:R-:W-:-:S04]  /*2cf0*/  FADD.FTZ R160, R152, R161 ;  /* 0x000000a198a07221 */ /* 0x000fc80000010000 */
[----:B------:R-:W-:-:S04]  /*2d00*/  FADD.FTZ R163, R153, R160 ;  /* 0x000000a099a37221 */ /* 0x000fc80000010000 */
[----:B------:R-:W-:Y:S01]  /*2d10*/  FADD.FTZ R160, R154, R163 ;  /* 0x000000a39aa07221 */ /* 0x000fe20000010000 */
[----:B------:R-:W-:-:S03]  /*2d20*/  P2R R163, PR, RZ, 0x8 ;  /* 0x00000008ffa37803 */ /* 0x000fc60000000000 */
        /* <DEDUP_REMOVED lines=23> */
[----:B------:R1:W2:Y:S02]  /*2ea0*/  SHFL.BFLY PT, R160, R161, 0x1, 0x1f ;  /* 0x0c201f00a1a07f89 */ /* 0x0002a400000e0000 */
.L_x_38696:
[----:B-12---:R-:W-:Y:S01]  /*2eb0*/  FADD.FTZ R161, R161, R160 ;  /* 0x000000a0a1a17221 */ /* 0x006fe20000010000 */
[----:B------:R-:W-:Y:S05]  /*2ec0*/  BRA.DIV ~URZ, `(.L_x_38679) ;  /* 0x000016127f007947 */ /* 0x000fea000b800000 */
[----:B------:R-:W1:Y:S01]  /*2ed0*/  SHFL.BFLY PT, R160, R161, 0x2, 0x1f ;  /* 0x0c401f00a1a07f89 */ /* 0x000e6200000e0000 */
        /* <DEDUP_REMOVED lines=77> */
.L_x_38697:
[----:B------:R-:W-:Y:S01]  /*33b0*/  LOP3.LUT P2, RZ, R0, 0x1f, RZ, 0xc0, !PT ;  /* 0x0000001f00ff7812 */ /* 0x000fe2000784c0ff */
[----:B-1----:R-:W-:Y:S01]  /*33c0*/  FADD.FTZ R161, R168, R163 ;  /* 0x000000a3a8a17221 */ /* 0x002fe20000010000 */
[----:B------:R-:W-:Y:S01]  /*33d0*/  SHF.R.U32.HI R164, RZ, 0x5, R0 ;  /* 0x00000005ffa47819 */ /* 0x000fe20000011600 */
[----:B------:R-:W-:Y:S01]  /*33e0*/  WARPSYNC 0xffffffff ;  /* 0xffffffff00007948 */ /* 0x000fe20003800000 */
[----:B------:R-:W-:Y:S02]  /*33f0*/  LOP3.LUT R165, R0, 0x1f, RZ, 0xc0, !PT ;  /* 0x0000001f00a57812 */ /* 0x000fe400078ec0ff */
[----:B0-----:R-:W-:-:S07]  /*3400*/  LOP3.LUT R163, R164, 0x7, RZ, 0xc0, !PT ;  /* 0x00000007a4a37812 */ /* 0x001fce00078ec0ff */
[----:B------:R-:W-:-:S05]  /*3410*/  @!P2 IADD3 R164, R162, R163, RZ ;  /* 0x000000a3a2a4a210 */ /* 0x000fca0007ffe0ff */
[----:B------:R0:W-:Y:S01]  /*3420*/  @!P2 STS.64 [R164.X8], R160 ;  /* 0x000000a0a400a388 */ /* 0x0001e20000008a00 */
[----:B------:R-:W-:-:S11]  /*3430*/  ISETP.GT.U32.AND P2, PT, R165, 0x7, PT ;  /* 0x00000007a500780c */ /* 0x000fd60003f44070 */
[----:B------:R-:W-:Y:S01]  /*3440*/  BAR.SYNC.DEFER_BLOCKING 0x0 ;  /* 0x0000000000007b1d */ /* 0x000fe20000010000 */
[----:B0-----:R-:W-:Y:S01]  /*3450*/  HFMA2.MMA R160, -RZ, RZ, 0, 0 ;  /* 0x00000000ffa07435 */ /* 0x001fe200000001ff */
[----:B------:R-:W-:Y:S02]  /*3460*/  @!P2 IADD3 R162, R162, R165, RZ ;  /* 0x000000a5a2a2a210 */ /* 0x000fe40007ffe0ff */
[----:B------:R-:W-:Y:S02]  /*3470*/  CS2R R164, SRZ ;  /* 0x0000000000a47805 */ /* 0x000fe4000001ff00 */
[----:B------:R-:W-:Y:S01]  /*3480*/  BSSY B0, `(.L_x_38680) ;  /* 0x000005c000007945 */ /* 0x000fe20003800000 */
[----:B------:R-:W-:-:S04]  /*3490*/  @!P2 MOV R160, R158 ;  /* 0x0000009e00a0a202 */ /* 0x000fc80000000f00 */
        /* <DEDUP_REMOVED lines=10> */
[----:B0-----:R-:W-:-:S05]  /*3540*/  IADD3 R172, R166, R175, RZ ;  /* 0x000000afa6ac7210 */ /* 0x001fca0007ffe0ff */
[----:B------:R-:W0:Y:S01]  /*3550*/  SHFL.DOWN PT, R179, R172, 0x1, 0x1f ;  /* 0x08201f00acb37f89 */ /* 0x000e2200000e0000 */
[----:B------:R-:W2:Y:S08]  /*3560*/  I2F R174, R172 ;  /* 0x000000ac00ae7306 */ /* 0x000eb00000201400 */
[----:B------:R-:W-:Y:S08]  /*3570*/  I2F R175, R175 ;  /* 0x000000af00af7306 */ /* 0x000ff00000201400 */
[----:B--2---:R-:W-:Y:S01]  /*3580*/  MUFU.RCP R166, R174 ;  /* 0x000000ae00a67308 */ /* 0x004fe20000001000 */
[----:B-1----:R-:W-:-:S04]  /*3590*/  FMUL.FTZ R162, R167, R161 ;  /* 0x000000a1a7a27220 */ /* 0x002fc80000410000 */
[----:B------:R-:W-:Y:S02]  /*35a0*/  FFMA.FTZ R162, R171, R164, R162 ;  /* 0x000000a4aba27223 */ /* 0x000fe400000100a2 */
[----:B------:R-:W-:Y:S02]  /*35b0*/  FADD.FTZ R164, -R167, R164 ;  /* 0x000000a4a7a47221 */ /* 0x000fe40000010100 */
[----:B------:R-:W-:Y:S01]  /*35c0*/  FMUL.FTZ R173, R169, R162 ;  /* 0x000000a2a9ad7220 */ /* 0x000fe20000410000 */
[----:B0-----:R-:W-:Y:S01]  /*35d0*/  IADD3 R162, R172, R179, RZ ;  /* 0x000000b3aca27210 */ /* 0x001fe20007ffe0ff */
[----:B------:R-:W-:Y:S01]  /*35e0*/  FMUL.FTZ R164, R164, R164 ;  /* 0x000000a4a4a47220 */ /* 0x000fe20000410000 */
[----:B------:R-:W-:Y:S02]  /*35f0*/  I2F R179, R179 ;  /* 0x000000b300b37306 */ /* 0x000fe40000201400 */
[----:B------:R-:W0:Y:S01]  /*3600*/  SHFL.DOWN PT, R170, R173, 0x2, 0x1f ;  /* 0x08401f00adaa7f89 */ /* 0x000e2200000e0000 */
[----:B------:R-:W-:-:S04]  /*3610*/  FMUL.FTZ R164, R164, R171 ;  /* 0x000000aba4a47220 */ /* 0x000fc80000410000 */
[----:B------:R-:W-:Y:S01]  /*3620*/  FMUL.FTZ R164, R164, R161 ;  /* 0x000000a1a4a47220 */ /* 0x000fe20000410000 */
[----:B------:R1:W2:Y:S02]  /*3630*/  I2F R178, R162 ;  /* 0x000000a200b27306 */ /* 0x0002a40000201400 */
[----:B-1----:R-:W1:Y:S06]  /*3640*/  SHFL.DOWN PT, R162, R165, 0x4, 0x1f ;  /* 0x08801f00a5a27f89 */ /* 0x002e6c00000e0000 */
[----:B--2---:R-:W2:Y:S01]  /*3650*/  MUFU.RCP R178, R178 ;  /* 0x000000b200b27308 */ /* 0x004ea20000001000 */
[----:B0-----:R-:W-:-:S02]  /*3660*/  FMUL.FTZ R160, R170, R175 ;  /* 0x000000afaaa07220 */ /* 0x001fc40000410000 */
[----:B------:R-:W-:Y:S02]  /*3670*/  FADD.FTZ R170, R173, -R170 ;  /* 0x800000aaadaa7221 */ /* 0x000fe40000010000 */
[----:B------:R-:W-:Y:S02]  /*3680*/  FFMA.FTZ R177, R168, R173, R160 ;  /* 0x000000ada8b17223 */ /* 0x000fe400000100a0 */
[----:B------:R-:W-:Y:S02]  /*3690*/  FMUL.FTZ R167, R170, R170 ;  /* 0x000000aaaaa77220 */ /* 0x000fe40000410000 */
[----:B------:R-:W-:Y:S02]  /*36a0*/  FMUL.FTZ R177, R166, R177 ;  /* 0x000000b1a6b17220 */ /* 0x000fe40000410000 */
[----:B------:R-:W-:-:S03]  /*36b0*/  FMUL.FTZ R167, R168, R167 ;  /* 0x000000a7a8a77220 */ /* 0x000fc60000410000 */
[----:B------:R-:W0:Y:S01]  /*36c0*/  SHFL.DOWN PT, R176, R177, 0x1, 0x1f ;  /* 0x08201f00b1b07f89 */ /* 0x000e2200000e0000 */
[----:B------:R-:W-:Y:S02]  /*36d0*/  FMUL.FTZ R167, R167, R175 ;  /* 0x000000afa7a77220 */ /* 0x000fe40000410000 */
[----:B-1----:R-:W-:-:S04]  /*36e0*/  FADD.FTZ R162, R162, R165 ;  /* 0x000000a5a2a27221 */ /* 0x002fc80000010000 */
[----:B------:R-:W-:-:S05]  /*36f0*/  FFMA.FTZ R162, R169, R164, R162 ;  /* 0x000000a4a9a27223 */ /* 0x000fca00000100a2 */
[----:B------:R-:W1:Y:S01]  /*3700*/  SHFL.DOWN PT, R161, R162, 0x2, 0x1f ;  /* 0x08401f00a2a17f89 */ /* 0x000e6200000e0000 */
[----:B0-----:R-:W-:Y:S02]  /*3710*/  FMUL.FTZ R160, R176, R179 ;  /* 0x000000b3b0a07220 */ /* 0x001fe40000410000 */
[----:B------:R-:W-:Y:S02]  /*3720*/  FADD.FTZ R176, R177, -R176 ;  /* 0x800000b0b1b07221 */ /* 0x000fe40000010000 */
[----:B------:R-:W-:Y:S02]  /*3730*/  FFMA.FTZ R181, R174, R177, R160 ;  /* 0x000000b1aeb57223 */ /* 0x000fe400000100a0 */
[----:B------:R-:W-:Y:S02]  /*3740*/  FMUL.FTZ R165, R176, R176 ;  /* 0x000000b0b0a57220 */ /* 0x000fe40000410000 */
[----:B--2---:R-:W-:Y:S02]  /*3750*/  FMUL.FTZ R181, R178, R181 ;  /* 0x000000b5b2b57220 */ /* 0x004fe40000410000 */
[----:B------:R-:W-:-:S02]  /*3760*/  FMUL.FTZ R174, R174, R165 ;  /* 0x000000a5aeae7220 */ /* 0x000fc40000410000 */
[----:B-1----:R-:W-:Y:S01]  /*3770*/  FADD.FTZ R161, R162, R161 ;  /* 0x000000a1a2a17221 */ /* 0x002fe20000010000 */
[----:B------:R-:W-:Y:S01]  /*3780*/  MOV R162, c[0x0][0x1e0] ;  /* 0x0000780000a27a02 */ /* 0x000fe20000000f00 */
[----:B------:R-:W-:Y:S01]  /*3790*/  FMUL.FTZ R174, R174, R179 ;  /* 0x000000b3aeae7220 */ /* 0x000fe20000410000 */
[----:B------:R-:W0:Y:S01]  /*37a0*/  SHFL.IDX PT, R181, R181, RZ, 0x1f ;  /* 0x00001fffb5b57589 */ /* 0x000e2200000e0000 */
[----:B------:R-:W-:-:S05]  /*37b0*/  FFMA.FTZ R161, R166, R167, R161 ;  /* 0x000000a7a6a17223 */ /* 0x000fca00000100a1 */
[----:B------:R-:W1:Y:S01]  /*37c0*/  SHFL.DOWN PT, R164, R161, 0x1, 0x1f ;  /* 0x08201f00a1a47f89 */ /* 0x000e6200000e0000 */
[C---:B0-----:R-:W-:Y:S01]  /*37d0*/  FMUL.FTZ R172, R181.reuse, R181 ;  /* 0x000000b5b5ac7220 */ /* 0x041fe20000410000 */
[----:B------:R-:W-:-:S04]  /*37e0*/  FSEL R160, R181, RZ, !P2 ;  /* 0x000000ffb5a07208 */ /* 0x000fc80005000000 */
[----:B------:R-:W-:Y:S01]  /*37f0*/  FSEL R183, R172, RZ, P2 ;  /* 0x000000ffacb77208 */ /* 0x000fe20001000000 */
[----:B-1----:R-:W-:Y:S01]  /*3800*/  FADD.FTZ R165, R161, R164 ;  /* 0x000000a4a1a57221 */ /* 0x002fe20000010000 */
[----:B------:R-:W-:-:S03]  /*3810*/  LOP3.LUT P2, RZ, R163, 0x1f, R0, 0xf8, !PT ;  /* 0x0000001fa3ff7812 */ /* 0x000fc6000784f800 */
[----:B------:R-:W-:-:S05]  /*3820*/  FFMA.FTZ R174, R178, R174, R165 ;  /* 0x000000aeb2ae7223 */ /* 0x000fca00000100a5 */
[----:B------:R-:W0:Y:S05]  /*3830*/  SHFL.IDX PT, R165, R174, RZ, 0x1f ;  /* 0x00001fffaea57589 */ /* 0x000e2a00000e0000 */
[----:B------:R-:W-:Y:S02]  /*3840*/  @!P2 IMAD.MOV.U32 R163, RZ, RZ, 0x4 ;  /* 0x00000004ffa3a424 */ /* 0x000fe400078e00ff */
[----:B0-----:R-:W-:Y:S01]  /*3850*/  FFMA.FTZ R162, R165, R162, c[0x0][0x228] ;  /* 0x00008a00a5a27623 */ /* 0x001fe200000100a2 */
[----:B------:R-:W-:-:S03]  /*3860*/  @!P2 MOV R165, 0x4 ;  /* 0x0000000400a5a802 */ /* 0x000fc60000000f00 */
[----:B------:R-:W-:Y:S02]  /*3870*/  FADD.FTZ R183, R162, R183 ;  /* 0x000000b7a2b77221 */ /* 0x000fe40000010000 */
[C---:B------:R-:W-:Y:S02]  /*3880*/  @!P2 IMAD.WIDE R162, R156.reuse, R163, c[0x0][0x1a0] ;  /* 0x000068009ca2a625 */ /* 0x040fe400078e02a3 */
[----:B------:R-:W0:Y:S02]  /*3890*/  MUFU.RSQ R161, R183 ;  /* 0x000000b700a17308 */ /* 0x000e240000001400 */
[----:B------:R-:W-:Y:S01]  /*38a0*/  @!P2 IMAD.WIDE R164, R156, R165, c[0x0][0x1a8] ;  /* 0x00006a009ca4a625 */ /* 0x000fe200078e02a5 */
[----:B------:R1:W-:Y:S04]  /*38b0*/  @!P2 STG.E [R162.64], R181 ;  /* 0x000000b5a200a986 */ /* 0x0003e8000c101904 */
[----:B0-----:R1:W-:Y:S01]  /*38c0*/  @!P2 STG.E [R164.64], R161 ;  /* 0x000000a1a400a986 */ /* 0x0013e2000c101904 */
[----:B------:R-:W-:Y:S05]  /*38d0*/  @!P1 BRA `(.L_x_38681) ;  /* 0x0000016000009947 */ /* 0x000fea0003800000 */
[--C-:B------:R-:W-:Y:S01]  /*38e0*/  FADD.FTZ R170, R151, -R160.reuse ;  /* 0x800000a097aa7221 */ /* 0x100fe20000010000 */
[----:B------:R-:W-:Y:S01]  /*38f0*/  MOV R172, 0x10 ;  /* 0x0000001000ac7802 */ /* 0x000fe20000000f00 */
[----:B------:R-:W-:-:S02]  /*3900*/  FADD.FTZ R168, R150, -R160 ;  /* 0x800000a096a87221 */ /* 0x000fc40000010000 */
[--C-:B-1----:R-:W-:Y:S02]  /*3910*/  FADD.FTZ R162, R148, -R160.reuse ;  /* 0x800000a094a27221 */ /* 0x102fe40000010000 */
[----:B------:R-:W-:Y:S02]  /*3920*/  FADD.FTZ R164, R149, -R160 ;  /* 0x800000a095a47221 */ /* 0x000fe40000010000 */
[C---:B------:R-:W-:Y:S02]  /*3930*/  FMUL.FTZ R170, R161.reuse, R170 ;  /* 0x000000aaa1aa7220 */ /* 0x040fe40000410000 */
[C---:B------:R-:W-:Y:S02]  /*3940*/  FMUL.FTZ R169, R161.reuse, R168 ;  /* 0x000000a8a1a97220 */ /* 0x040fe40000410000 */
[C---:B------:R-:W-:Y:S02]  /*3950*/  FMUL.FTZ R167, R161.reuse, R162 ;  /* 0x000000a2a1a77220 */ /* 0x040fe40000410000 */
[----:B------:R-:W-:-:S02]  /*3960*/  FMUL.FTZ R166, R161, R164 ;  /* 0x000000a4a1a67220 */ /* 0x000fc40000410000 */
[-C--:B------:R-:W-:Y:S02]  /*3970*/  FFMA.FTZ R171, R15, R170.reuse, R7 ;  /* 0x000000aa0fab7223 */ /* 0x080fe40000010007 */
[----:B------:R-:W-:Y:S02]  /*3980*/  FFMA.FTZ R175, R19, R170, R11 ;  /* 0x000000aa13af7223 */ /* 0x000fe4000001000b */
[-C--:B------:R-:W-:Y:S02]  /*3990*/  FFMA.FTZ R170, R14, R169.reuse, R6 ;  /* 0x000000a90eaa7223 */ /* 0x080fe40000010006 */
[----:B------:R-:W-:Y:S02]  /*39a0*/  FFMA.FTZ R174, R18, R169, R10 ;  /* 0x000000a912ae7223 */ /* 0x000fe4000001000a */
[----:B------:R-:W-:-:S04]  /*39b0*/  IMAD.WIDE.U32 R162, R159, R172, c[0x0][0x208] ;  /* 0x000082009fa27625 */ /* 0x000fc800078e00ac */
[C---:B------:R-:W-:Y:S01]  /*39c0*/  IMAD.WIDE.U32 R164, R159.reuse, R172, c[0x0][0x210] ;  /* 0x000084009fa47625 */ /* 0x040fe200078e00ac */
[----:B------:R-:W-:-:S03]  /*39d0*/  IADD3 R159, R159, 0x100, RZ ;  /* 0x000001009f9f7810 */ /* 0x000fc60007ffe0ff */
[-C--:B------:R-:W-:Y:S02]  /*39e0*/  FFMA.FTZ R169, R13, R166.reuse, R5 ;  /* 0x000000a60da97223 */ /* 0x080fe40000010005 */
[-C--:B------:R-:W-:Y:S02]  /*39f0*/  FFMA.FTZ R168, R12, R167.reuse, R4 ;  /* 0x000000a70ca87223 */ /* 0x080fe40000010004 */
[----:B------:R-:W-:Y:S02]  /*3a00*/  FFMA.FTZ R173, R17, R166, R9 ;  /* 0x000000a611ad7223 */ /* 0x000fe40000010009 */
[----:B------:R-:W-:Y:S01]  /*3a10*/  FFMA.FTZ R172, R16, R167, R8 ;  /* 0x000000a710ac7223 */ /* 0x000fe20000010008 */
[----:B------:R0:W-:Y:S04]  /*3a20*/  STG.E.128 [R162.64], R168 ;  /* 0x000000a8a2007986 */ /* 0x0001e8000c101d04 */
[----:B------:R0:W-:Y:S02]  /*3a30*/  STG.E.128 [R164.64], R172 ;  /* 0x000000aca4007986 */ /* 0x0001e4000c101d04 */
.L_x_38681:
[----:B------:R-:W-:Y:S05]  /*3a40*/  BSYNC B0 ;  /* 0x0000000000007941 */ /* 0x000fea0003800000 */
.L_x_38680:
[----:B------:R-:W-:Y:S01]  /*3a50*/  ISETP.GE.U32.AND P2, PT, R2, 0x200, PT ;  /* 0x000002000200780c */ /* 0x000fe20003f46070 */
[----:B------:R-:W-:-:S12]  /*3a60*/  BSSY B0, `(.L_x_38682) ;  /* 0x0000018000007945 */ /* 0x000fd80003800000 */
[----:B------:R-:W-:Y:S05]  /*3a70*/  @!P2 BRA `(.L_x_38683) ;  /* 0x000001600000a947 */ /* 0x000fea0003800000 */
[--C-:B0-----:R-:W-:Y:S01]  /*3a80*/  FADD.FTZ R170, R155, -R160.reuse ;  /* 0x800000a09baa7221 */ /* 0x101fe20000010000 */
[----:B------:R-:W-:Y:S01]  /*3a90*/  HFMA2.MMA R172, -RZ, RZ, 0, 9.5367431640625e-07 ;  /* 0x00000010ffac7435 */ /* 0x000fe200000001ff */
[--C-:B------:R-:W-:Y:S02]  /*3aa0*/  FADD.FTZ R168, R154, -R160.reuse ;  /* 0x800000a09aa87221 */ /* 0x100fe40000010000 */
[--C-:B-1----:R-:W-:Y:S02]  /*3ab0*/  FADD.FTZ R162, R152, -R160.reuse ;  /* 0x800000a098a27221 */ /* 0x102fe40000010000 */
[----:B------:R-:W-:Y:S02]  /*3ac0*/  FADD.FTZ R164, R153, -R160 ;  /* 0x800000a099a47221 */ /* 0x000fe40000010000 */
[C---:B------:R-:W-:Y:S02]  /*3ad0*/  FMUL.FTZ R170, R161.reuse, R170 ;  /* 0x000000aaa1aa7220 */ /* 0x040fe40000410000 */
[----:B------:R-:W-:-:S02]  /*3ae0*/  FMUL.FTZ R169, R161, R168 ;  /* 0x000000a8a1a97220 */ /* 0x000fc40000410000 */
[C---:B------:R-:W-:Y:S02]  /*3af0*/  FMUL.FTZ R167, R161.reuse, R162 ;  /* 0x000000a2a1a77220 */ /* 0x040fe40000410000 */
[----:B------:R-:W-:Y:S02]  /*3b00*/  FMUL.FTZ R166, R161, R164 ;  /* 0x000000a4a1a67220 */ /* 0x000fe40000410000 */
[-C--:B------:R-:W-:Y:S02]  /*3b10*/  FFMA.FTZ R171, R31, R170.reuse, R23 ;  /* 0x000000aa1fab7223 */ /* 0x080fe40000010017 */
[----:B------:R-:W-:Y:S02]  /*3b20*/  FFMA.FTZ R175, R35, R170, R27 ;  /* 0x000000aa23af7223 */ /* 0x000fe4000001001b */
[-C--:B------:R-:W-:Y:S02]  /*3b30*/  FFMA.FTZ R170, R30, R169.reuse, R22 ;  /* 0x000000a91eaa7223 */ /* 0x080fe40000010016 */
[----:B------:R-:W-:-:S02]  /*3b40*/  FFMA.FTZ R174, R34, R169, R26 ;  /* 0x000000a922ae7223 */ /* 0x000fc4000001001a */
        /* <DEDUP_REMOVED lines=9> */
.L_x_38683:
[----:B------:R-:W-:Y:S05]  /*3be0*/  BSYNC B0 ;  /* 0x0000000000007941 */ /* 0x000fea0003800000 */
.L_x_38682:
[----:B------:R-:W-:Y:S01]  /*3bf0*/  ISETP.GE.U32.AND P2, PT, R2, 0x300, PT ;  /* 0x000003000200780c */ /* 0x000fe20003f46070 */
[----:B------:R-:W-:-:S12]  /*3c00*/  BSSY B0, `(.L_x_38684) ;  /* 0x0000018000007945 */ /* 0x000fd80003800000 */
[----:B------:R-:W-:Y:S05]  /*3c10*/  @!P2 BRA `(.L_x_38685) ;  /* 0x000001600000a947 */ /* 0x000fea0003800000 */
[--C-:B0-----:R-:W-:Y:S01]  /*3c20*/  FADD.FTZ R170, R143, -R160.reuse ;  /* 0x800000a08faa7221 */ /* 0x101fe20000010000 */
[----:B------:R-:W-:Y:S01]  /*3c30*/  MOV R172, 0x10 ;  /* 0x0000001000ac7802 */ /* 0x000fe20000000f00 */
        /* <DEDUP_REMOVED lines=20> */
.L_x_38685:
[----:B------:R-:W-:Y:S05]  /*3d80*/  BSYNC B0 ;  /* 0x0000000000007941 */ /* 0x000fea0003800000 */
.L_x_38684:
        /* <DEDUP_REMOVED lines=25> */
.L_x_38687:
[----:B------:R-:W-:Y:S05]  /*3f20*/  BSYNC B0 ;  /* 0x0000000000007941 */ /* 0x000fea0003800000 */
.L_x_38686:
        /* <DEDUP_REMOVED lines=25> */
.L_x_38689:
[----:B------:R-:W-:Y:S05]  /*40c0*/  BSYNC B0 ;  /* 0x0000000000007941 */ /* 0x000fea0003800000 */
.L_x_38688:
        /* <DEDUP_REMOVED lines=25> */
.L_x_38691:
[----:B------:R-:W-:Y:S05]  /*4260*/  BSYNC B0 ;  /* 0x0000000000007941 */ /* 0x000fea0003800000 */
.L_x_38690:
[----:B------:R-:W-:Y:S01]  /*4270*/  ISETP.GE.U32.AND P2, PT, R2, 0x700, PT ;  /* 0x000007000200780c */ /* 0x000fe20003f46070 */
[----:B------:R-:W-:-:S12]  /*4280*/  BSSY B0, `(.L_x_38692) ;  /* 0x0000017000007945 */ /* 0x000fd80003800000 */
[----:B------:R-:W-:Y:S05]  /*4290*/  @!P2 BRA `(.L_x_38693) ;  /* 0x000001500000a947 */ /* 0x000fea0003800000 */
[--C-:B01----:R-:W-:Y:S01]  /*42a0*/  FADD.FTZ R162, R144, -R160.reuse ;  /* 0x800000a090a27221 */ /* 0x103fe20000010000 */
        /* <DEDUP_REMOVED lines=9> */
[----:B------:R-:W-:-:S04]  /*4340*/  IMAD.WIDE.U32 R162, R159, R170, c[0x0][0x210] ;  /* 0x000084009fa27625 */ /* 0x000fc800078e00aa */
[-C--:B------:R-:W-:Y:S02]  /*4350*/  FFMA.FTZ R171, R111, R168.reuse, R103 ;  /* 0x000000a86fab7223 */ /* 0x080fe40000010067 */
[----:B------:R-:W-:Y:S02]  /*4360*/  FFMA.FTZ R175, R115, R168, R107 ;  /* 0x000000a873af7223 */ /* 0x000fe4000001006b */
[----:B------:R-:W-:Y:S02]  /*4370*/  FFMA.FTZ R170, R110, R167, R102 ;  /* 0x000000a76eaa7223 */ /* 0x000fe40000010066 */
[----:B------:R-:W-:Y:S02]  /*4380*/  FFMA.FTZ R169, R109, R164, R101 ;  /* 0x000000a46da97223 */ /* 0x000fe40000010065 */
[----:B------:R-:W-:Y:S02]  /*4390*/  FFMA.FTZ R168, R108, R165, R100 ;  /* 0x000000a56ca87223 */ /* 0x000fe40000010064 */
[----:B------:R-:W-:-:S02]  /*43a0*/  FFMA.FTZ R174, R114, R167, R106 ;  /* 0x000000a772ae7223 */ /* 0x000fc4000001006a */
[----:B------:R-:W-:Y:S01]  /*43b0*/  FFMA.FTZ R173, R113, R164, R105 ;  /* 0x000000a471ad7223 */ /* 0x000fe20000010069 */
[----:B------:R0:W-:Y:S01]  /*43c0*/  STG.E.128 [R160.64], R168 ;  /* 0x000000a8a0007986 */ /* 0x0001e2000c101d04 */
[----:B------:R-:W-:-:S05]  /*43d0*/  FFMA.FTZ R172, R112, R165, R104 ;  /* 0x000000a570ac7223 */ /* 0x000fca0000010068 */
[----:B------:R0:W-:Y:S02]  /*43e0*/  STG.E.128 [R162.64], R172 ;  /* 0x000000aca2007986 */ /* 0x0001e4000c101d04 */
.L_x_38693:
[----:B------:R-:W-:Y:S05]  /*43f0*/  BSYNC B0 ;  /* 0x0000000000007941 */ /* 0x000fea0003800000 */
.L_x_38692:
[----:B------:R-:W-:Y:S02]  /*4400*/  LOP3.LUT P2, RZ, R157, 0xff, RZ, 0xc0, !PT ;  /* 0x000000ff9dff7812 */ /* 0x000fe4000784c0ff */
[----:B------:R-:W-:Y:S02]  /*4410*/  IADD3 R156, R156, c[0x0][0x160], RZ ;  /* 0x000058009c9c7a10 */ /* 0x000fe40007ffe0ff */
[----:B------:R-:W-:Y:S02]  /*4420*/  SEL R157, RZ, 0x1, P2 ;  /* 0x00000001ff9d7807 */ /* 0x000fe40001000000 */
[----:B------:R-:W-:-:S13]  /*4430*/  ISETP.GE.AND P2, PT, R156, c[0x0][0x164], PT ;  /* 0x000059009c007a0c */ /* 0x000fda0003f46270 */
[----:B01----:R-:W-:Y:S01]  /*4440*/  @P2 CALL.REL.NOINC `(.L_x_38694) ;  /* 0x0000001000002944 */ /* 0x003fe20003c00000 */
[----:B------:R-:W-:Y:S05]  /*4450*/  BRA `(.L_x_38695) ;  /* 0xffffca2000007947 */ /* 0x000fea000383ffff */
.L_x_38694:
[----:B------:R-:W-:Y:S05]  /*4460*/  EXIT ;  /* 0x000000000000794d */ /* 0x000fea0003800000 */
.L_x_38678:
[----:B------:R-:W-:Y:S01]  /*4470*/  HFMA2.MMA R168, -RZ, RZ, 0, 5.9604644775390625e-08 ;  /* 0x00000001ffa87435 */ /* 0x000fe200000001ff */
[----:B------:R-:W-:Y:S01]  /*4480*/  IMAD.MOV.U32 R166, RZ, RZ, 0x1f ;  /* 0x0000001fffa67424 */ /* 0x000fe200078e00ff */
[----:B------:R-:W-:Y:S02]  /*4490*/  MOV R167, 0xffffffff ;  /* 0xffffffff00a77802 */ /* 0x000fe40000000f00 */
[----:B------:R-:W-:Y:S02]  /*44a0*/  MOV R164, 0x44c0 ;  /* 0x000044c000a47802 */ /* 0x000fe40000000f00 */
[----:B0-----:R-:W-:Y:S05]  /*44b0*/  CALL.REL.NOINC `($__internal_72_$__cuda_sm70_shflsync_bfly_p) ;  /* 0x0000076000007944 */ /* 0x001fea0003c00000 */
[----:B-1----:R-:W-:Y:S01]  /*44c0*/  MOV R160, R168 ;  /* 0x000000a800a07202 */ /* 0x002fe20000000f00 */
[----:B0-----:R-:W-:Y:S05]  /*44d0*/  BRA `(.L_x_38696) ;  /* 0xffffe9d000007947 */ /* 0x001fea000383ffff */
.L_x_38679:
[----:B------:R-:W-:Y:S01]  /*44e0*/  HFMA2.MMA R168, -RZ, RZ, 0, 1.1920928955078125e-07 ;  /* 0x00000002ffa87435 */ /* 0x000fe200000001ff */
[----:B------:R-:W-:Y:S02]  /*44f0*/  MOV R166, 0x1f ;  /* 0x0000001f00a67802 */ /* 0x000fe40000000f00 */
[----:B------:R-:W-:Y:S02]  /*4500*/  MOV R167, 0xffffffff ;  /* 0xffffffff00a77802 */ /* 0x000fe40000000f00 */
[----:B------:R-:W-:-:S02]  /*4510*/  MOV R164, 0x4530 ;  /* 0x0000453000a47802 */ /* 0x000fc40000000f00 */
[----:B0-----:R-:W-:Y:S05]  /*4520*/  CALL.REL.NOINC `($__internal_72_$__cuda_sm70_shflsync_bfly_p) ;  /* 0x000006f000007944 */ /* 0x001fea0003c00000 */
[----:B01----:R-:W-:Y:S01]  /*4530*/  FADD.FTZ R161, R161, R168 ;  /* 0x000000a8a1a17221 */ /* 0x003fe20000010000 */
[----:B------:R-:W-:Y:S01]  /*4540*/  HFMA2.MMA R168, -RZ, RZ, 0, 2.384185791015625e-07 ;  /* 0x00000004ffa87435 */ /* 0x000fe200000001ff */
[----:B------:R-:W-:-:S02]  /*4550*/  MOV R166, 0x1f ;  /* 0x0000001f00a67802 */ /* 0x000fc40000000f00 */
[----:B------:R-:W-:Y:S02]  /*4560*/  MOV R167, 0xffffffff ;  /* 0xffffffff00a77802 */ /* 0x000fe40000000f00 */
[----:B------:R-:W-:Y:S02]  /*4570*/  MOV R164, 0x4590 ;  /* 0x0000459000a47802 */ /* 0x000fe40000000f00 */
[----:B------:R-:W-:Y:S05]  /*4580*/  CALL.REL.NOINC `($__internal_72_$__cuda_sm70_shflsync_bfly_p) ;  /* 0x0000069000007944 */ /* 0x000fea0003c00000 */
[----:B01----:R-:W-:Y:S01]  /*4590*/  FADD.FTZ R161, R161, R168 ;  /* 0x000000a8a1a17221 */ /* 0x003fe20000010000 */
[----:B------:R-:W-:Y:S01]  /*45a0*/  HFMA2.MMA R168, -RZ, RZ, 0, 4.76837158203125e-07 ;  /* 0x00000008ffa87435 */ /* 0x000fe200000001ff */
[----:B------:R-:W-:Y:S01]  /*45b0*/  IMAD.MOV.U32 R166, RZ, RZ, 0x1f ;  /* 0x0000001fffa67424 */ /* 0x000fe200078e00ff */
[----:B------:R-:W-:Y:S02]  /*45c0*/  MOV R167, 0xffffffff ;  /* 0xffffffff00a77802 */ /* 0x000fe40000000f00 */
[----:B------:R-:W-:Y:S02]  /*45d0*/  MOV R164, 0x45f0 ;  /* 0x000045f000a47802 */ /* 0x000fe40000000f00 */
[----:B------:R-:W-:Y:S05]  /*45e0*/  CALL.REL.NOINC `($__internal_72_$__cuda_sm70_shflsync_bfly_p) ;  /* 0x0000063000007944 */ /* 0x000fea0003c00000 */
[----:B01----:R-:W-:Y:S01]  /*45f0*/  FADD.FTZ R161, R161, R168 ;  /* 0x000000a8a1a17221 */ /* 0x003fe20000010000 */
[----:B------:R-:W-:Y:S01]  /*4600*/  HFMA2.MMA R168, -RZ, RZ, 0, 9.5367431640625e-07 ;  /* 0x00000010ffa87435 */ /* 0x000fe200000001ff */
[----:B------:R-:W-:Y:S02]  /*4610*/  MOV R166, 0x1f ;  /* 0x0000001f00a67802 */ /* 0x000fe40000000f00 */
[----:B------:R-:W-:-:S02]  /*4620*/  MOV R167, 0xffffffff ;  /* 0xffffffff00a77802 */ /* 0x000fc40000000f00 */
[----:B------:R-:W-:Y:S02]  /*4630*/  MOV R164, 0x4650 ;  /* 0x0000465000a47802 */ /* 0x000fe40000000f00 */
[----:B------:R-:W-:Y:S05]  /*4640*/  CALL.REL.NOINC `($__internal_72_$__cuda_sm70_shflsync_bfly_p) ;  /* 0x000005d000007944 */ /* 0x000fea0003c00000 */
        /* <DEDUP_REMOVED lines=66> */
[----:B------:R-:W-:Y:S05]  /*4a70*/  CALL.REL.NOINC `($__internal_72_$__cuda_sm70_shflsync_bfly_p) ;  /* 0x000001a000007944 */ /* 0x000fea0003c00000 */
[----:B01----:R-:W-:Y:S01]  /*4a80*/  FADD.FTZ R161, R161, R168 ;  /* 0x000000a8a1a17221 */ /* 0x003fe20000010000 */
[----:B------:R-:W-:Y:S01]  /*4a90*/  HFMA2.MMA R168, -RZ, RZ, 0, 1.1920928955078125e-07 ;  /* 0x00000002ffa87435 */ /* 0x000fe200000001ff */
[----:B------:R-:W-:Y:S02]  /*4aa0*/  MOV R166, 0x1f ;  /* 0x0000001f00a67802 */ /* 0x000fe40000000f00 */
[----:B------:R-:W-:Y:S02]  /*4ab0*/  MOV R167, 0xffffffff ;  /* 0xffffffff00a77802 */ /* 0x000fe40000000f00 */
[----:B------:R-:W-:Y:S02]  /*4ac0*/  MOV R164, 0x4ae0 ;  /* 0x00004ae000a47802 */ /* 0x000fe40000000f00 */
[----:B------:R-:W-:Y:S05]  /*4ad0*/  CALL.REL.NOINC `($__internal_72_$__cuda_sm70_shflsync_bfly_p) ;  /* 0x0000014000007944 */ /* 0x000fea0003c00000 */
[----:B0-----:R-:W-:Y:S01]  /*4ae0*/  HFMA2.MMA R166, -RZ, RZ, 0, 1.847743988037109375e-06 ;  /* 0x0000001fffa67435 */ /* 0x001fe200000001ff */
[----:B-1----:R-:W-:Y:S01]  /*4af0*/  FADD.FTZ R161, R161, R168 ;  /* 0x000000a8a1a17221 */ /* 0x002fe20000010000 */
[----:B------:R-:W-:Y:S01]  /*4b00*/  MOV R167, 0xffffffff ;  /* 0xffffffff00a77802 */ /* 0x000fe20000000f00 */
[----:B------:R-:W-:Y:S01]  /*4b10*/  IMAD.MOV.U32 R168, RZ, RZ, 0x4 ;  /* 0x00000004ffa87424 */ /* 0x000fe200078e00ff */
[----:B------:R-:W-:-:S02]  /*4b20*/  MOV R164, 0x4b40 ;  /* 0x00004b4000a47802 */ /* 0x000fc40000000f00 */
[----:B------:R-:W-:Y:S05]  /*4b30*/  CALL.REL.NOINC `($__internal_72_$__cuda_sm70_shflsync_bfly_p) ;  /* 0x000000e000007944 */ /* 0x000fea0003c00000 */
[----:B01----:R-:W-:Y:S01]  /*4b40*/  FADD.FTZ R161, R161, R168 ;  /* 0x000000a8a1a17221 */ /* 0x003fe20000010000 */
[----:B------:R-:W-:Y:S01]  /*4b50*/  HFMA2.MMA R168, -RZ, RZ, 0, 4.76837158203125e-07 ;  /* 0x00000008ffa87435 */ /* 0x000fe200000001ff */
[----:B------:R-:W-:-:S02]  /*4b60*/  MOV R166, 0x1f ;  /* 0x0000001f00a67802 */ /* 0x000fc40000000f00 */
[----:B------:R-:W-:Y:S02]  /*4b70*/  MOV R167, 0xffffffff ;  /* 0xffffffff00a77802 */ /* 0x000fe40000000f00 */
[----:B------:R-:W-:Y:S02]  /*4b80*/  MOV R164, 0x4ba0 ;  /* 0x00004ba000a47802 */ /* 0x000fe40000000f00 */
[----:B------:R-:W-:Y:S05]  /*4b90*/  CALL.REL.NOINC `($__internal_72_$__cuda_sm70_shflsync_bfly_p) ;  /* 0x0000008000007944 */ /* 0x000fea0003c00000 */
[----:B-1----:R-:W-:Y:S01]  /*4ba0*/  FADD.FTZ R163, R161, R168 ;  /* 0x000000a8a1a37221 */ /* 0x002fe20000010000 */
[----:B------:R-:W-:Y:S01]  /*4bb0*/  HFMA2.MMA R168, -RZ, RZ, 0, 9.5367431640625e-07 ;  /* 0x00000010ffa87435 */ /* 0x000fe200000001ff */
[----:B0-----:R-:W-:Y:S02]  /*4bc0*/  MOV R166, 0x1f ;  /* 0x0000001f00a67802 */ /* 0x001fe40000000f00 */
[----:B------:R-:W-:Y:S02]  /*4bd0*/  MOV R167, 0xffffffff ;  /* 0xffffffff00a77802 */ /* 0x000fe40000000f00 */
[----:B------:R-:W-:Y:S02]  /*4be0*/  MOV R161, R163 ;  /* 0x000000a300a17202 */ /* 0x000fe40000000f00 */
[----:B------:R-:W-:-:S02]  /*4bf0*/  MOV R164, 0x4c10 ;  /* 0x00004c1000a47802 */ /* 0x000fc40000000f00 */
[----:B------:R-:W-:Y:S05]  /*4c00*/  CALL.REL.NOINC `($__internal_72_$__cuda_sm70_shflsync_bfly_p) ;  /* 0x0000001000007944 */ /* 0x000fea0003c00000 */
[----:B01----:R-:W-:Y:S05]  /*4c10*/  BRA `(.L_x_38697) ;  /* 0xffffe79000007947 */ /* 0x003fea000383ffff */
        .weak           $__internal_72_$__cuda_sm70_shflsync_bfly_p
        .type           $__internal_72_$__cuda_sm70_shflsync_bfly_p,@function
        .size           $__internal_72_$__cuda_sm70_shflsync_bfly_p,(.L_x_41100 - $__internal_72_$__cuda_sm70_shflsync_bfly_p)
$__internal_72_$__cuda_sm70_shflsync_bfly_p:
[----:B------:R-:W-:Y:S01]  /*4c20*/  HFMA2.MMA R165, -RZ, RZ, 0, 0 ;  /* 0x00000000ffa57435 */ /* 0x000fe200000001ff */
[----:B------:R-:W-:Y:S04]  /*4c30*/  WARPSYNC R167 ;  /* 0x000000a700007348 */ /* 0x000fe80003800000 */
[----:B------:R0:W1:Y:S01]  /*4c40*/  SHFL.BFLY PT, R168, R161, R168, R166 ;  /* 0x0c0000a8a1a87389 */ /* 0x00006200000e00a6 */
[----:B------:R-:W-:Y:S05]  /*4c50*/  RET.REL.NODEC R164 `(_ZN10layer_norm31ln_parallel_residual_fwd_kernelINS_13Kernel_traitsIfffffjLj7168ELj1ELj1ELj8ELj16ENS_18Kernel_traits_baseILj7168EfffffjLj256EEEEELb0ELb0ELb0EEEvNS_9FwdParamsE) ;  /* 0xffffb3a0a4007950 */ /* 0x000fea0003c3ffff */
.L_x_38698:
        /* <DEDUP_REMOVED lines=10> */
.L_x_41100:


//--------------------- .text._ZN10layer_norm31ln_parallel_residual_fwd_kernelINS_13Kernel_traitsIfffffjLj7168ELj1ELj1ELj8ELj16ENS_18Kernel_traits_baseILj7168EfffffjLj256EEEEELb0ELb0ELb1EEEvNS_9FwdParamsE --------------------------
	.section	.text._ZN10layer_norm31ln_parallel_residual_fwd_kernelINS_13Kernel_traitsIfffffjLj7168ELj1ELj1ELj8ELj16ENS_18Kernel_traits_baseILj7168EfffffjLj256EEEEELb0ELb0ELb1EEEvNS_9FwdParamsE,"ax",@progbits
	.sectioninfo	@"SHI_REGISTERS=194"
	.align	128
        .global         _ZN10layer_norm31ln_parallel_residual_fwd_kernelINS_13Kernel_traitsIfffffjLj7168ELj1ELj1ELj8ELj16ENS_18Kernel_traits_baseILj7168EfffffjLj256EEEEELb0ELb0ELb1EEEvNS_9FwdParamsE
        .type           _ZN10layer_norm31ln_parallel_residual_fwd_kernelINS_13Kernel_traitsIfffffjLj7168ELj1ELj1ELj8ELj16ENS_18Kernel_traits_baseILj7168EfffffjLj256EEEEELb0ELb0ELb1EEEvNS_9FwdParamsE,@function
        .size           _ZN10layer_norm31ln_parallel_residual_fwd_kernelINS_13Kernel_traitsIfffffjLj7168ELj1ELj1ELj8ELj16ENS_18Kernel_traits_baseILj7168EfffffjLj256EEEEELb0ELb0ELb1EEEvNS_9FwdParamsE,(.L_x_41101 - _ZN10layer_norm31ln_parallel_residual_fwd_kernelINS_13Kernel_traitsIfffffjLj7168ELj1ELj1ELj8ELj16ENS_18Kernel_traits_baseILj7168EfffffjLj256EEEEELb0ELb0ELb1EEEvNS_9FwdParamsE)
        .other          _ZN10layer_norm31ln_parallel_residual_fwd_kernelINS_13Kernel_traitsIfffffjLj7168ELj1ELj1ELj8ELj16ENS_18Kernel_traits_baseILj7168EfffffjLj256EEEEELb0ELb0ELb1EEEvNS_9FwdParamsE,@"STO_CUDA_ENTRY STV_DEFAULT"
_ZN10layer_norm31ln_parallel_residual_fwd_kernelINS_13Kernel_traitsIfffffjLj7168ELj1ELj1ELj8ELj16ENS_18Kernel_traits_baseILj7168EfffffjLj256EEEEELb0ELb0ELb1EEEvNS_9FwdParamsE:
.text._ZN10layer_norm31ln_parallel_residual_fwd_kernelINS_13Kernel_traitsIfffffjLj7168ELj1ELj1ELj8ELj16ENS_18Kernel_traits_baseILj7168EfffffjLj256EEEEELb0ELb0ELb1EEEvNS_9FwdParamsE:
        /* <DEDUP_REMOVED lines=18> */
[----:B------:R-:W-:Y:S01]  /*0120*/  ULDC.64 UR4, c[0x0][0x118] ;  /* 0x0000460000047ab9 */ /* 0x000fe20000000a00 */
[----:B0-----:R-:W-:-:S04]  /*0130*/  SHF.L.U32 R0, R118, 0x4, RZ ;  /* 0x0000000476007819 */ /* 0x001fc800000006ff */
[----:B------:R-:W-:-:S04]  /*0140*/  LOP3.LUT R59, R0, 0xff0, RZ, 0xc0, !PT ;  /* 0x00000ff0003b7812 */ /* 0x000fc800078ec0ff */
[----:B------:R-:W-:-:S04]  /*0150*/  IADD3 R2, P1, R59, c[0x0][0x218], RZ ;  /* 0x000086003b027a10 */ /* 0x000fc80007f3e0ff */
        /* <DEDUP_REMOVED lines=15> */
[C---:B------:R-:W-:Y:S01]  /*0250*/  IADD3 R60, P1, R116.reuse, c[0x0][0x220], RZ ;  /* 0x00008800743c7a10 */ /* 0x040fe20007f3e0ff */
        /* <DEDUP_REMOVED lines=25> */
[----:B------:R-:W-:-:S13]  /*03f0*/  ISETP.GE.AND P1, PT, R118, c[0x0][0x164], PT ;  /* 0x0000590076007a0c */ /* 0x000fda0003f26270 */
[----:B------:R-:W-:Y:S05]  /*0400*/  @P1 EXIT ;  /* 0x000000000000194d */ /* 0x000fea0003800000 */
[----:B-1----:R0:W5:Y:S04]  /*0410*/  LDG.E.128 R88, [R116.64] ;  /* 0x0000000474587981 */ /* 0x002168000c1e1d00 */
[----:B------:R0:W5:Y:S04]  /*0420*/  LDG.E.128 R92, [R116.64+0x1000] ;  /* 0x00100004745c7981 */ /* 0x000168000c1e1d00 */
[----:B------:R0:W5:Y:S04]  /*0430*/  LDG.E.128 R96, [R116.64+0x2000] ;  /* 0x0020000474607981 */ /* 0x000168000c1e1d00 */
[----:B------:R0:W5:Y:S04]  /*0440*/  LDG.E.128 R100, [R116.64+0x3000] ;  /* 0x0030000474647981 */ /* 0x000168000c1e1d00 */
[----:B------:R0:W5:Y:S04]  /*0450*/  LDG.E.128 R104, [R116.64+0x4000] ;  /* 0x0040000474687981 */ /* 0x000168000c1e1d00 */
[----:B------:R0:W5:Y:S04]  /*0460*/  LDG.E.128 R108, [R116.64+0x5000] ;  /* 0x00500004746c7981 */ /* 0x000168000c1e1d00 */
[----:B------:R0:W5:Y:S01]  /*0470*/  LDG.E.128 R112, [R116.64+0x6000] ;  /* 0x0060000474707981 */ /* 0x000162000c1e1d00 */
[----:B------:R-:W-:-:S03]  /*0480*/  MOV R119, c[0x0][0x180] ;  /* 0x0000600000777a02 */ /* 0x000fc60000000f00 */
[----:B------:R1:W5:Y:S01]  /*0490*/  LDG.E.128 R60, [R2.64] ;  /* 0x00000004023c7981 */ /* 0x000362000c1e1d00 */
[----:B------:R-:W-:Y:S02]  /*04a0*/  LOP3.LUT P0, RZ, R119, c[0x0][0x178], RZ, 0xfc, !PT ;  /* 0x00005e0077ff7a12 */ /* 0x000fe4000780fcff */
[----:B------:R-:W-:Y:S01]  /*04b0*/  MOV R119, c[0x0][0x184] ;  /* 0x0000610000777a02 */ /* 0x000fe20000000f00 */
[----:B------:R1:W5:Y:S04]  /*04c0*/  LDG.E.128 R64, [R2.64+0x1000] ;  /* 0x0010000402407981 */ /* 0x000368000c1e1d00 */
[----:B------:R1:W5:Y:S01]  /*04d0*/  LDG.E.128 R68, [R2.64+0x2000] ;  /* 0x0020000402447981 */ /* 0x000362000c1e1d00 */
[----:B------:R-:W-:-:S03]  /*04e0*/  LOP3.LUT P0, RZ, R119, c[0x0][0x17c], RZ, 0xfc, P0 ;  /* 0x00005f0077ff7a12 */ /* 0x000fc6000000fcff */
[----:B------:R1:W5:Y:S04]  /*04f0*/  LDG.E.128 R72, [R2.64+0x3000] ;  /* 0x0030000402487981 */ /* 0x000368000c1e1d00 */
[----:B------:R1:W5:Y:S04]  /*0500*/  LDG.E.128 R76, [R2.64+0x4000] ;  /* 0x00400004024c7981 */ /* 0x000368000c1e1d00 */
[----:B------:R1:W5:Y:S04]  /*0510*/  LDG.E.128 R80, [R2.64+0x5000] ;  /* 0x0050000402507981 */ /* 0x000368000c1e1d00 */
[----:B------:R1:W5:Y:S01]  /*0520*/  LDG.E.128 R84, [R2.64+0x6000] ;  /* 0x0060000402547981 */ /* 0x000362000c1e1d00 */
[----:B------:R-:W-:Y:S01]  /*0530*/  ULDC.U8 UR6, c[0x0][0x1f0] ;  /* 0x00007c0000067ab9 */ /* 0x000fe20000000000 */
[----:B-1----:R-:W-:Y:S01]  /*0540*/  HFMA2.MMA R3, -RZ, RZ, 0, 5.9604644775390625e-08 ;  /* 0x00000001ff037435 */ /* 0x002fe200000001ff */
[----:B0-----:R-:W-:-:S04]  /*0550*/  MOV R2, R118 ;  /* 0x0000007600027202 */ /* 0x001fc80000000f00 */
.L_x_38814:
[----:B------:R-:W-:Y:S01]  /*0560*/  ISETP.NE.U32.AND P1, PT, RZ, c[0x0][0x178], PT ;  /* 0x00005e00ff007a0c */ /* 0x000fe20003f25070 */
[----:B------:R-:W-:Y:S01]  /*0570*/  IMAD R128, R2, c[0x0][0x168], RZ ;  /* 0x00005a0002807a24 */ /* 0x000fe200078e02ff */
[----:B------:R-:W-:-:S02]  /*0580*/  ISETP.NE.U32.AND P2, PT, RZ, c[0x0][0x180], PT ;  /* 0x00006000ff007a0c */ /* 0x000fc40003f45070 */
[----:B------:R-:W-:Y:S02]  /*0590*/  ISETP.NE.AND.EX P1, PT, RZ, c[0x0][0x17c], PT, P1 ;  /* 0x00005f00ff007a0c */ /* 0x000fe40003f25310 */
        /* <DEDUP_REMOVED lines=21> */
.L_x_38700:
[----:B-----5:R-:W-:Y:S01]  /*06f0*/  FADD.FTZ R128, R120, R128 ;  /* 0x0000008078807221 */ /* 0x020fe20000010000 */
[----:B------:R-:W-:Y:S05]  /*0700*/  BRA `(.L_x_38701) ;  /* 0x0000002000007947 */ /* 0x000fea0003800000 */
.L_x_38699:
[----:B0----5:R-:W-:-:S04]  /*0710*/  FADD.FTZ R128, R116, R128 ;  /* 0x0000008074807221 */ /* 0x021fc80000010000 */
[----:B------:R-:W-:-:S05]  /*0720*/  @P2 FADD.FTZ R128, R120, R128 ;  /* 0x0000008078802221 */ /* 0x000fca0000010000 */
.L_x_38701:
[----:B-----5:R-:W-:Y:S02]  /*0730*/  MOV R124, R128 ;  /* 0x00000080007c7202 */ /* 0x020fe40000000f00 */
.L_x_38702:
[----:B------:R-:W-:Y:S05]  /*0740*/  @P3 BRA `(.L_x_38703) ;  /* 0x0000007000003947 */ /* 0x000fea0003800000 */
[----:B------:R-:W-:-:S04]  /*0750*/  ISETP.NE.U32.AND P4, PT, RZ, c[0x0][0x180], PT ;  /* 0x00006000ff007a0c */ /* 0x000fc80003f85070 */
[----:B------:R-:W-:-:S13]  /*0760*/  ISETP.NE.AND.EX P4, PT, RZ, c[0x0][0x184], PT, P4 ;  /* 0x00006100ff007a0c */ /* 0x000fda0003f85340 */
[----:B------:R-:W-:Y:S05]  /*0770*/  @P4 BRA `(.L_x_38704) ;  /* 0x0000002000004947 */ /* 0x000fea0003800000 */
[----:B------:R-:W-:Y:S05]  /*0780*/  @P0 BRA `(.L_x_38705) ;  /* 0x0000005000000947 */ /* 0x000fea0003800000 */
[----:B------:R-:W-:Y:S05]  /*0790*/  BRA `(.L_x_38706) ;  /* 0x0000005000007947 */ /* 0x000fea0003800000 */
.L_x_38704:
[----:B-----5:R-:W-:Y:S01]  /*07a0*/  FADD.FTZ R129, R121, R129 ;  /* 0x0000008179817221 */ /* 0x020fe20000010000 */
[----:B------:R-:W-:Y:S05]  /*07b0*/  BRA `(.L_x_38705) ;  /* 0x0000002000007947 */ /* 0x000fea0003800000 */
.L_x_38703:
[----:B-----5:R-:W-:-:S04]  /*07c0*/  FADD.FTZ R129, R117, R129 ;  /* 0x0000008175817221 */ /* 0x020fc80000010000 */
[----:B------:R-:W-:-:S05]  /*07d0*/  @P2 FADD.FTZ R129, R121, R129 ;  /* 0x0000008179812221 */ /* 0x000fca0000010000 */
.L_x_38705:
[----:B-----5:R-:W-:Y:S02]  /*07e0*/  MOV R125, R129 ;  /* 0x00000081007d7202 */ /* 0x020fe40000000f00 */
.L_x_38706:
[----:B------:R-:W-:Y:S05]  /*07f0*/  @P3 BRA `(.L_x_38707) ;  /* 0x0000007000003947 */ /* 0x000fea0003800000 */
[----:B------:R-:W-:-:S04]  /*0800*/  ISETP.NE.U32.AND P4, PT, RZ, c[0x0][0x180], PT ;  /* 0x00006000ff007a0c */ /* 0x000fc80003f85070 */
[----:B------:R-:W-:-:S13]  /*0810*/  ISETP.NE.AND.EX P4, PT, RZ, c[0x0][0x184], PT, P4 ;  /* 0x00006100ff007a0c */ /* 0x000fda0003f85340 */
[----:B------:R-:W-:Y:S05]  /*0820*/  @P4 BRA `(.L_x_38708) ;  /* 0x0000002000004947 */ /* 0x000fea0003800000 */
[----:B------:R-:W-:Y:S05]  /*0830*/  @P0 BRA `(.L_x_38709) ;  /* 0x0000005000000947 */ /* 0x000fea0003800000 */
[----:B------:R-:W-:Y:S05]  /*0840*/  BRA `(.L_x_38710) ;  /* 0x0000005000007947 */ /* 0x000fea0003800000 */
.L_x_38708:
[----:B-----5:R-:W-:Y:S01]  /*0850*/  FADD.FTZ R130, R122, R130 ;  /* 0x000000827a827221 */ /* 0x020fe20000010000 */
[----:B------:R-:W-:Y:S05]  /*0860*/  BRA `(.L_x_38709) ;  /* 0x0000002000007947 */ /* 0x000fea0003800000 */
.L_x_38707:
[----:B-----5:R-:W-:-:S04]  /*0870*/  FADD.FTZ R130, R118, R130 ;  /* 0x0000008276827221 */ /* 0x020fc80000010000 */
[----:B------:R-:W-:-:S05]  /*0880*/  @P2 FADD.FTZ R130, R122, R130 ;  /* 0x000000827a822221 */ /* 0x000fca0000010000 */
.L_x_38709:
[----:B-----5:R-:W-:Y:S02]  /*0890*/  MOV R126, R130 ;  /* 0x00000082007e7202 */ /* 0x020fe40000000f00 */
.L_x_38710:
[----:B------:R-:W-:Y:S05]  /*08a0*/  @P3 BRA `(.L_x_38711) ;  /* 0x0000007000003947 */ /* 0x000fea0003800000 */
[----:B------:R-:W-:-:S04]  /*08b0*/  ISETP.NE.U32.AND P4, PT, RZ, c[0x0][0x180], PT ;  /* 0x00006000ff007a0c */ /* 0x000fc80003f85070 */
[----:B------:R-:W-:-:S13]  /*08c0*/  ISETP.NE.AND.EX P4, PT, RZ, c[0x0][0x184], PT, P4 ;  /* 0x00006100ff007a0c */ /* 0x000fda0003f85340 */
[----:B------:R-:W-:Y:S05]  /*08d0*/  @P4 BRA `(.L_x_38712) ;  /* 0x0000002000004947 */ /* 0x000fea0003800000 */
[----:B------:R-:W-:Y:S05]  /*08e0*/  @P0 BRA `(.L_x_38713) ;  /* 0x0000005000000947 */ /* 0x000fea0003800000 */
[----:B------:R-:W-:Y:S05]  /*08f0*/  BRA `(.L_x_38714) ;  /* 0x0000005000007947 */ /* 0x000fea0003800000 */
.L_x_38712:
[----:B-----5:R-:W-:Y:S01]  /*0900*/  FADD.FTZ R131, R123, R131 ;  /* 0x000000837b837221 */ /* 0x020fe20000010000 */
[----:B------:R-:W-:Y:S05]  /*0910*/  BRA `(.L_x_38713) ;  /* 0x0000002000007947 */ /* 0x000fea0003800000 */
.L_x_38711:
[----:B-----5:R-:W-:-:S04]  /*0920*/  FADD.FTZ R131, R119, R131 ;  /* 0x0000008377837221 */ /* 0x020fc80000010000 */
[----:B------:R-:W-:-:S05]  /*0930*/  @P2 FADD.FTZ R131, R123, R131 ;  /* 0x000000837b832221 */ /* 0x000fca0000010000 */
.L_x_38713:
[----:B-----5:R-:W-:Y:S02]  /*0940*/  MOV R127, R131 ;  /* 0x00000083007f7202 */ /* 0x020fe40000000f00 */
.L_x_38714:
        /* <DEDUP_REMOVED lines=16> */
.L_x_38716:
[----:B-----5:R-:W-:Y:S01]  /*0a50*/  FADD.FTZ R132, R120, R132 ;  /* 0x0000008478847221 */ /* 0x020fe20000010000 */
[----:B------:R-:W-:Y:S05]  /*0a60*/  BRA `(.L_x_38717) ;  /* 0x0000002000007947 */ /* 0x000fea0003800000 */
.L_x_38715:
[----:B-----5:R-:W-:-:S04]  /*0a70*/  FADD.FTZ R132, R116, R132 ;  /* 0x0000008474847221 */ /* 0x020fc80000010000 */
[----:B------:R-:W-:-:S05]  /*0a80*/  @P2 FADD.FTZ R132, R120, R132 ;  /* 0x0000008478842221 */ /* 0x000fca0000010000 */
.L_x_38717:
[----:B0----5:R-:W-:Y:S02]  /*0a90*/  MOV R124, R132 ;  /* 0x00000084007c7202 */ /* 0x021fe40000000f00 */
.L_x_38718:
[----:B------:R-:W-:Y:S05]  /*0aa0*/  @P3 BRA `(.L_x_38719) ;  /* 0x0000007000003947 */ /* 0x000fea0003800000 */
[----:B------:R-:W-:-:S04]  /*0ab0*/  ISETP.NE.U32.AND P4, PT, RZ, c[0x0][0x180], PT ;  /* 0x00006000ff007a0c */ /* 0x000fc80003f85070 */
[----:B------:R-:W-:-:S13]  /*0ac0*/  ISETP.NE.AND.EX P4, PT, RZ, c[0x0][0x184], PT, P4 ;  /* 0x00006100ff007a0c */ /* 0x000fda0003f85340 */
[----:B------:R-:W-:Y:S05]  /*0ad0*/  @P4 BRA `(.L_x_38720) ;  /* 0x0000002000004947 */ /* 0x000fea0003800000 */
[----:B------:R-:W-:Y:S05]  /*0ae0*/  @P0 BRA `(.L_x_38721) ;  /* 0x0000005000000947 */ /* 0x000fea0003800000 */
[----:B------:R-:W-:Y:S05]  /*0af0*/  BRA `(.L_x_38722) ;  /* 0x0000005000007947 */ /* 0x000fea0003800000 */
.L_x_38720:
[----:B-----5:R-:W-:Y:S01]  /*0b00*/  FADD.FTZ R133, R121, R133 ;  /* 0x0000008579857221 */ /* 0x020fe20000010000 */
[----:B------:R-:W-:Y:S05]  /*0b10*/  BRA `(.L_x_38721) ;  /* 0x0000002000007947 */ /* 0x000fea0003800000 */
.L_x_38719:
[----:B-----5:R-:W-:-:S04]  /*0b20*/  FADD.FTZ R133, R117, R133 ;  /* 0x0000008575857221 */ /* 0x020fc80000010000 */
[----:B------:R-:W-:-:S05]  /*0b30*/  @P2 FADD.FTZ R133, R121, R133 ;  /* 0x0000008579852221 */ /* 0x000fca0000010000 */
.L_x_38721:
[----:B0----5:R-:W-:Y:S02]  /*0b40*/  MOV R125, R133 ;  /* 0x00000085007d7202 */ /* 0x021fe40000000f00 */
.L_x_38722:
[----:B------:R-:W-:Y:S05]  /*0b50*/  @P3 BRA `(.L_x_38723) ;  /* 0x0000007000003947 */ /* 0x000fea0003800000 */
[----:B------:R-:W-:-:S04]  /*0b60*/  ISETP.NE.U32.AND P4, PT, RZ, c[0x0][0x180], PT ;  /* 0x00006000ff007a0c */ /* 0x000fc80003f85070 */
[----:B------:R-:W-:-:S13]  /*0b70*/  ISETP.NE.AND.EX P4, PT, RZ, c[0x0][0x184], PT, P4 ;  /* 0x00006100ff007a0c */ /* 0x000fda0003f85340 */
[----:B------:R-:W-:Y:S05]  /*0b80*/  @P4 BRA `(.L_x_38724) ;  /* 0x0000002000004947 */ /* 0x000fea0003800000 */
[----:B------:R-:W-:Y:S05]  /*0b90*/  @P0 BRA `(.L_x_38725) ;  /* 0x0000005000000947 */ /* 0x000fea0003800000 */
[----:B------:R-:W-:Y:S05]  /*0ba0*/  BRA `(.L_x_38726) ;  /* 0x0000005000007947 */ /* 0x000fea0003800000 */
.L_x_38724:
[----:B-----5:R-:W-:Y:S01]  /*0bb0*/  FADD.FTZ R134, R122, R134 ;  /* 0x000000867a867221 */ /* 0x020fe20000010000 */
[----:B------:R-:W-:Y:S05]  /*0bc0*/  BRA `(.L_x_38725) ;  /* 0x0000002000007947 */ /* 0x000fea0003800000 */
.L_x_38723:
[----:B-----5:R-:W-:-:S04]  /*0bd0*/  FADD.FTZ R134, R118, R134 ;  /* 0x0000008676867221 */ /* 0x020fc80000010000 */
[----:B------:R-:W-:-:S05]  /*0be0*/  @P2 FADD.FTZ R134, R122, R134 ;  /* 0x000000867a862221 */ /* 0x000fca0000010000 */
.L_x_38725:
[----:B0----5:R-:W-:Y:S02]  /*0bf0*/  MOV R126, R134 ;  /* 0x00000086007e7202 */ /* 0x021fe40000000f00 */
.L_x_38726:
[----:B------:R-:W-:Y:S05]  /*0c00*/  @P3 BRA `(.L_x_38727) ;  /* 0x0000007000003947 */ /* 0x000fea0003800000 */
[----:B------:R-:W-:-:S04]  /*0c10*/  ISETP.NE.U32.AND P4, PT, RZ, c[0x0][0x180], PT ;  /* 0x00006000ff007a0c */ /* 0x000fc80003f85070 */
[----:B------:R-:W-:-:S13]  /*0c20*/  ISETP.NE.AND.EX P4, PT, RZ, c[0x0][0x184], PT, P4 ;  /* 0x00006100ff007a0c */ /* 0x000fda0003f85340 */
[----:B------:R-:W-:Y:S05]  /*0c30*/  @P4 BRA `(.L_x_38728) ;  /* 0x0000002000004947 */ /* 0x000fea0003800000 */
[----:B------:R-:W-:Y:S05]  /*0c40*/  @P0 BRA `(.L_x_38729) ;  /* 0x0000005000000947 */ /* 0x000fea0003800000 */
[----:B------:R-:W-:Y:S05]  /*0c50*/  BRA `(.L_x_38730) ;  /* 0x0000005000007947 */ /* 0x000fea0003800000 */
.L_x_38728:
[----:B-----5:R-:W-:Y:S01]  /*0c60*/  FADD.FTZ R135, R123, R135 ;  /* 0x000000877b877221 */ /* 0x020fe20000010000 */
[----:B------:R-:W-:Y:S05]  /*0c70*/  BRA `(.L_x_38729) ;  /* 0x0000002000007947 */ /* 0x000fea0003800000 */
.L_x_38727:
[----:B-----5:R-:W-:-:S04]  /*0c80*/  FADD.FTZ R135, R119, R135 ;  /* 0x0000008777877221 */ /* 0x020fc80000010000 */
[----:B------:R-:W-:-:S05]  /*0c90*/  @P2 FADD.FTZ R135, R123, R135 ;  /* 0x000000877b872221 */ /* 0x000fca0000010000 */
.L_x_38729:
[----:B0----5:R-:W-:Y:S02]  /*0ca0*/  MOV R127, R135 ;  /* 0x00000087007f7202 */ /* 0x021fe40000000f00 */
.L_x_38730:
        /* <DEDUP_REMOVED lines=15> */
.L_x_38732:
[----:B-----5:R-:W-:Y:S01]  /*0da0*/  FADD.FTZ R136, R120, R136 ;  /* 0x0000008878887221 */ /* 0x020fe20000010000 */
[----:B------:R-:W-:Y:S05]  /*0db0*/  BRA `(.L_x_38733) ;  /* 0x0000002000007947 */ /* 0x000fea0003800000 */
.L_x_38731:
[----:B-----5:R-:W-:-:S04]  /*0dc0*/  FADD.FTZ R136, R116, R136 ;  /* 0x0000008874887221 */ /* 0x020fc80000010000 */
[----:B------:R-:W-:-:S05]  /*0dd0*/  @P2 FADD.FTZ R136, R120, R136 ;  /* 0x0000008878882221 */ /* 0x000fca0000010000 */
.L_x_38733:
[----:B0-----:R-:W-:Y:S02]  /*0de0*/  MOV R124, R136 ;  /* 0x00000088007c7202 */ /* 0x001fe40000000f00 */
.L_x_38734:
[----:B------:R-:W-:Y:S05]  /*0df0*/  @P3 BRA `(.L_x_38735) ;  /* 0x0000007000003947 */ /* 0x000fea0003800000 */
[----:B------:R-:W-:-:S04]  /*0e00*/  ISETP.NE.U32.AND P4, PT, RZ, c[0x0][0x180], PT ;  /* 0x00006000ff007a0c */ /* 0x000fc80003f85070 */
[----:B------:R-:W-:-:S13]  /*0e10*/  ISETP.NE.AND.EX P4, PT, RZ, c[0x0][0x184], PT, P4 ;  /* 0x00006100ff007a0c */ /* 0x000fda0003f85340 */
[----:B------:R-:W-:Y:S05]  /*0e20*/  @P4 BRA `(.L_x_38736) ;  /* 0x0000002000004947 */ /* 0x000fea0003800000 */
[----:B------:R-:W-:Y:S05]  /*0e30*/  @P0 BRA `(.L_x_38737) ;  /* 0x0000005000000947 */ /* 0x000fea0003800000 */
[----:B------:R-:W-:Y:S05]  /*0e40*/  BRA `(.L_x_38738) ;  /* 0x0000005000007947 */ /* 0x000fea0003800000 */
.L_x_38736:
[----:B-----5:R-:W-:Y:S01]  /*0e50*/  FADD.FTZ R137, R121, R137 ;  /* 0x0000008979897221 */ /* 0x020fe20000010000 */
[----:B------:R-:W-:Y:S05]  /*0e60*/  BRA `(.L_x_38737) ;  /* 0x0000002000007947 */ /* 0x000fea0003800000 */
.L_x_38735:
[----:B-----5:R-:W-:-:S04]  /*0e70*/  FADD.FTZ R137, R117, R137 ;  /* 0x0000008975897221 */ /* 0x020fc80000010000 */
[----:B------:R-:W-:-:S05]  /*0e80*/  @P2 FADD.FTZ R137, R121, R137 ;  /* 0x0000008979892221 */ /* 0x000fca0000010000 */
.L_x_38737:
[----:B0-----:R-:W-:Y:S02]  /*0e90*/  MOV R125, R137 ;  /* 0x00000089007d7202 */ /* 0x001fe40000000f00 */
.L_x_38738:
[----:B------:R-:W-:Y:S05]  /*0ea0*/  @P3 BRA `(.L_x_38739) ;  /* 0x0000007000003947 */ /* 0x000fea0003800000 */
[----:B------:R-:W-:-:S04]  /*0eb0*/  ISETP.NE.U32.AND P4, PT, RZ, c[0x0][0x180], PT ;  /* 0x00006000ff007a0c */ /* 0x000fc80003f85070 */
[----:B------:R-:W-:-:S13]  /*0ec0*/  ISETP.NE.AND.EX P4, PT, RZ, c[0x0][0x184], PT, P4 ;  /* 0x00006100ff007a0c */ /* 0x000fda0003f85340 */
[----:B------:R-:W-:Y:S05]  /*0ed0*/  @P4 BRA `(.L_x_38740) ;  /* 0x0000002000004947 */ /* 0x000fea0003800000 */
[----:B------:R-:W-:Y:S05]  /*0ee0*/  @P0 BRA `(.L_x_38741) ;  /* 0x0000005000000947 */ /* 0x000fea0003800000 */
[----:B------:R-:W-:Y:S05]  /*0ef0*/  BRA `(.L_x_38742) ;  /* 0x0000005000007947 */ /* 0x000fea0003800000 */
.L_x_38740:
[----:B-----5:R-:W-:Y:S01]  /*0f00*/  FADD.FTZ R138, R122, R138 ;  /* 0x0000008a7a8a7221 */ /* 0x020fe20000010000 */
[----:B------:R-:W-:Y:S05]  /*0f10*/  BRA `(.L_x_38741) ;  /* 0x0000002000007947 */ /* 0x000fea0003800000 */
.L_x_38739:
[----:B-----5:R-:W-:-:S04]  /*0f20*/  FADD.FTZ R138, R118, R138 ;  /* 0x0000008a768a7221 */ /* 0x020fc80000010000 */
[----:B------:R-:W-:-:S05]  /*0f30*/  @P2 FADD.FTZ R138, R122, R138 ;  /* 0x0000008a7a8a2221 */ /* 0x000fca0000010000 */
.L_x_38741:
[----:B0-----:R-:W-:Y:S02]  /*0f40*/  MOV R126, R138 ;  /* 0x0000008a007e7202 */ /* 0x001fe40000000f00 */
.L_x_38742:
[----:B------:R-:W-:Y:S05]  /*0f50*/  @P3 BRA `(.L_x_38743) ;  /* 0x0000007000003947 */ /* 0x000fea0003800000 */
[----:B------:R-:W-:-:S04]  /*0f60*/  ISETP.NE.U32.AND P4, PT, RZ, c[0x0][0x180], PT ;  /* 0x00006000ff007a0c */ /* 0x000fc80003f85070 */
[----:B------:R-:W-:-:S13]  /*0f70*/  ISETP.NE.AND.EX P4, PT, RZ, c[0x0][0x184], PT, P4 ;  /* 0x00006100ff007a0c */ /* 0x000fda0003f85340 */
[----:B------:R-:W-:Y:S05]  /*0f80*/  @P4 BRA `(.L_x_38744) ;  /* 0x0000002000004947 */ /* 0x000fea0003800000 */
[----:B------:R-:W-:Y:S05]  /*0f90*/  @P0 BRA `(.L_x_38745) ;  /* 0x0000005000000947 */ /* 0x000fea0003800000 */
[----:B------:R-:W-:Y:S05]  /*0fa0*/  BRA `(.L_x_38746) ;  /* 0x0000005000007947 */ /* 0x000fea0003800000 */
.L_x_38744:
[----:B-----5:R-:W-:Y:S01]  /*0fb0*/  FADD.FTZ R139, R123, R139 ;  /* 0x0000008b7b8b7221 */ /* 0x020fe20000010000 */
[----:B------:R-:W-:Y:S05]  /*0fc0*/  BRA `(.L_x_38745) ;  /* 0x0000002000007947 */ /* 0x000fea0003800000 */
.L_x_38743:
[----:B-----5:R-:W-:-:S04]  /*0fd0*/  FADD.FTZ R139, R119, R139 ;  /* 0x0000008b778b7221 */ /* 0x020fc80000010000 */
[----:B------:R-:W-:-:S05]  /*0fe0*/  @P2 FADD.FTZ R139, R123, R139 ;  /* 0x0000008b7b8b2221 */ /* 0x000fca0000010000 */
.L_x_38745:
[----:B0-----:R-:W-:Y:S02]  /*0ff0*/  MOV R127, R139 ;  /* 0x0000008b007f7202 */ /* 0x001fe40000000f00 */
.L_x_38746:
        /* <DEDUP_REMOVED lines=15> */
.L_x_38748:
[----:B-----5:R-:W-:Y:S01]  /*10f0*/  FADD.FTZ R140, R120, R140 ;  /* 0x0000008c788c7221 */ /* 0x020fe20000010000 */
[----:B------:R-:W-:Y:S05]  /*1100*/  BRA `(.L_x_38749) ;  /* 0x0000002000007947 */ /* 0x000fea0003800000 */
.L_x_38747:
[----:B-----5:R-:W-:-:S04]  /*1110*/  FADD.FTZ R140, R116, R140 ;  /* 0x0000008c748c7221 */ /* 0x020fc80000010000 */
[----:B------:R-:W-:-:S05]  /*1120*/  @P2 FADD.FTZ R140, R120, R140 ;  /* 0x0000008c788c2221 */ /* 0x000fca0000010000 */
.L_x_38749:
[----:B0-----:R-:W-:Y:S02]  /*1130*/  MOV R124, R140 ;  /* 0x0000008c007c7202 */ /* 0x001fe40000000f00 */
.L_x_38750:
[----:B------:R-:W-:Y:S05]  /*1140*/  @P3 BRA `(.L_x_38751) ;  /* 0x0000007000003947 */ /* 0x000fea0003800000 */
[----:B------:R-:W-:-:S04]  /*1150*/  ISETP.NE.U32.AND P4, PT, RZ, c[0x0][0x180], PT ;  /* 0x00006000ff007a0c */ /* 0x000fc80003f85070 */
[----:B------:R-:W-:-:S13]  /*1160*/  ISETP.NE.AND.EX P4, PT, RZ, c[0x0][0x184], PT, P4 ;  /* 0x00006100ff007a0c */ /* 0x000fda0003f85340 */
[----:B------:R-:W-:Y:S05]  /*1170*/  @P4 BRA `(.L_x_38752) ;  /* 0x0000002000004947 */ /* 0x000fea0003800000 */
[----:B------:R-:W-:Y:S05]  /*1180*/  @P0 BRA `(.L_x_38753) ;  /* 0x0000005000000947 */ /* 0x000fea0003800000 */
[----:B------:R-:W-:Y:S05]  /*1190*/  BRA `(.L_x_38754) ;  /* 0x0000005000007947 */ /* 0x000fea0003800000 */
.L_x_38752:
[----:B-----5:R-:W-:Y:S01]  /*11a0*/  FADD.FTZ R141, R121, R141 ;  /* 0x0000008d798d7221 */ /* 0x020fe20000010000 */
[----:B------:R-:W-:Y:S05]  /*11b0*/  BRA `(.L_x_38753) ;  /* 0x0000002000007947 */ /* 0x000fea0003800000 */
.L_x_38751:
[----:B-----5:R-:W-:-:S04]  /*11c0*/  FADD.FTZ R141, R117, R141 ;  /* 0x0000008d758d7221 */ /* 0x020fc80000010000 */
[----:B------:R-:W-:-:S05]  /*11d0*/  @P2 FADD.FTZ R141, R121, R141 ;  /* 0x0000008d798d2221 */ /* 0x000fca0000010000 */
.L_x_38753:
[----:B0-----:R-:W-:Y:S02]  /*11e0*/  MOV R125, R141 ;  /* 0x0000008d007d7202 */ /* 0x001fe40000000f00 */
.L_x_38754:
[----:B------:R-:W-:Y:S05]  /*11f0*/  @P3 BRA `(.L_x_38755) ;  /* 0x0000007000003947 */ /* 0x000fea0003800000 */
[----:B------:R-:W-:-:S04]  /*1200*/  ISETP.NE.U32.AND P4, PT, RZ, c[0x0][0x180], PT ;  /* 0x00006000ff007a0c */ /* 0x000fc80003f85070 */
[----:B------:R-:W-:-:S13]  /*1210*/  ISETP.NE.AND.EX P4, PT, RZ, c[0x0][0x184], PT, P4 ;  /* 0x00006100ff007a0c */ /* 0x000fda0003f85340 */
[----:B------:R-:W-:Y:S05]  /*1220*/  @P4 BRA `(.L_x_38756) ;  /* 0x0000002000004947 */ /* 0x000fea0003800000 */
[----:B------:R-:W-:Y:S05]  /*1230*/  @P0 BRA `(.L_x_38757) ;  /* 0x0000005000000947 */ /* 0x000fea0003800000 */
[----:B------:R-:W-:Y:S05]  /*1240*/  BRA `(.L_x_38758) ;  /* 0x0000005000007947 */ /* 0x000fea0003800000 */
.L_x_38756:
[----:B-----5:R-:W-:Y:S01]  /*1250*/  FADD.FTZ R142, R122, R142 ;  /* 0x0000008e7a8e7221 */ /* 0x020fe20000010000 */
[----:B------:R-:W-:Y:S05]  /*1260*/  BRA `(.L_x_38757) ;  /* 0x0000002000007947 */ /* 0x000fea0003800000 */
.L_x_38755:
[----:B-----5:R-:W-:-:S04]  /*1270*/  FADD.FTZ R142, R118, R142 ;  /* 0x0000008e768e7221 */ /* 0x020fc80000010000 */
[----:B------:R-:W-:-:S05]  /*1280*/  @P2 FADD.FTZ R142, R122, R142 ;  /* 0x0000008e7a8e2221 */ /* 0x000fca0000010000 */
.L_x_38757:
[----:B0-----:R-:W-:Y:S02]  /*1290*/  MOV R126, R142 ;  /* 0x0000008e007e7202 */ /* 0x001fe40000000f00 */
.L_x_38758:
[----:B------:R-:W-:Y:S05]  /*12a0*/  @P3 BRA `(.L_x_38759) ;  /* 0x0000007000003947 */ /* 0x000fea0003800000 */
[----:B------:R-:W-:-:S04]  /*12b0*/  ISETP.NE.U32.AND P4, PT, RZ, c[0x0][0x180], PT ;  /* 0x00006000ff007a0c */ /* 0x000fc80003f85070 */
[----:B------:R-:W-:-:S13]  /*12c0*/  ISETP.NE.AND.EX P4, PT, RZ, c[0x0][0x184], PT, P4 ;  /* 0x00006100ff007a0c */ /* 0x000fda0003f85340 */
[----:B------:R-:W-:Y:S05]  /*12d0*/  @P4 BRA `(.L_x_38760) ;  /* 0x0000002000004947 */ /* 0x000fea0003800000 */
[----:B------:R-:W-:Y:S05]  /*12e0*/  @P0 BRA `(.L_x_38761) ;  /* 0x0000005000000947 */ /* 0x000fea0003800000 */
[----:B------:R-:W-:Y:S05]  /*12f0*/  BRA `(.L_x_38762) ;  /* 0x0000005000007947 */ /* 0x000fea0003800000 */
.L_x_38760:
[----:B-----5:R-:W-:Y:S01]  /*1300*/  FADD.FTZ R143, R123, R143 ;  /* 0x0000008f7b8f7221 */ /* 0x020fe20000010000 */
[----:B------:R-:W-:Y:S05]  /*1310*/  BRA `(.L_x_38761) ;  /* 0x0000002000007947 */ /* 0x000fea0003800000 */
.L_x_38759:
[----:B-----5:R-:W-:-:S04]  /*1320*/  FADD.FTZ R143, R119, R143 ;  /* 0x0000008f778f7221 */ /* 0x020fc80000010000 */
[----:B------:R-:W-:-:S05]  /*1330*/  @P2 FADD.FTZ R143, R123, R143 ;  /* 0x0000008f7b8f2221 */ /* 0x000fca0000010000 */
.L_x_38761:
[----:B0-----:R-:W-:Y:S02]  /*1340*/  MOV R127, R143 ;  /* 0x0000008f007f7202 */ /* 0x001fe40000000f00 */
.L_x_38762:
[----:B0-----:R-:W-:Y:S01]  /*1350*/  IADD3 R148, R162, 0x400, RZ ;  /* 0x00000400a2947810 */ /* 0x001fe20007ffe0ff */
[----:B------:R-:W-:-:S04]  /*1360*/  @P0 IMAD.WIDE.U32 R152, R160, R171, c[0x0][0x188] ;  /* 0x00006200a0980625 */ /* 0x000fc800078e00ab */
        /* <DEDUP_REMOVED lines=13> */
.L_x_38764:
[----:B-----5:R-:W-:Y:S01]  /*1440*/  FADD.FTZ R144, R120, R144 ;  /* 0x0000009078907221 */ /* 0x020fe20000010000 */
[----:B------:R-:W-:Y:S05]  /*1450*/  BRA `(.L_x_38765) ;  /* 0x0000002000007947 */ /* 0x000fea0003800000 */
.L_x_38763:
[----:B-----5:R-:W-:-:S04]  /*1460*/  FADD.FTZ R144, R116, R144 ;  /* 0x0000009074907221 */ /* 0x020fc80000010000 */
[----:B------:R-:W-:-:S05]  /*1470*/  @P2 FADD.FTZ R144, R120, R144 ;  /* 0x0000009078902221 */ /* 0x000fca0000010000 */
.L_x_38765:
[----:B0-----:R-:W-:Y:S02]  /*1480*/  MOV R124, R144 ;  /* 0x00000090007c7202 */ /* 0x001fe40000000f00 */
.L_x_38766:
[----:B------:R-:W-:Y:S05]  /*1490*/  @P3 BRA `(.L_x_38767) ;  /* 0x0000007000003947 */ /* 0x000fea0003800000 */
[----:B------:R-:W-:-:S04]  /*14a0*/  ISETP.NE.U32.AND P4, PT, RZ, c[0x0][0x180], PT ;  /* 0x00006000ff007a0c */ /* 0x000fc80003f85070 */
[----:B------:R-:W-:-:S13]  /*14b0*/  ISETP.NE.AND.EX P4, PT, RZ, c[0x0][0x184], PT, P4 ;  /* 0x00006100ff007a0c */ /* 0x000fda0003f85340 */
[----:B------:R-:W-:Y:S05]  /*14c0*/  @P4 BRA `(.L_x_38768) ;  /* 0x0000002000004947 */ /* 0x000fea0003800000 */
[----:B------:R-:W-:Y:S05]  /*14d0*/  @P0 BRA `(.L_x_38769) ;  /* 0x0000005000000947 */ /* 0x000fea0003800000 */
[----:B------:R-:W-:Y:S05]  /*14e0*/  BRA `(.L_x_38770) ;  /* 0x0000005000007947 */ /* 0x000fea0003800000 */
.L_x_38768:
[----:B-----5:R-:W-:Y:S01]  /*14f0*/  FADD.FTZ R145, R121, R145 ;  /* 0x0000009179917221 */ /* 0x020fe20000010000 */
[----:B------:R-:W-:Y:S05]  /*1500*/  BRA `(.L_x_38769) ;  /* 0x0000002000007947 */ /* 0x000fea0003800000 */
.L_x_38767:
[----:B-----5:R-:W-:-:S04]  /*1510*/  FADD.FTZ R145, R117, R145 ;  /* 0x0000009175917221 */ /* 0x020fc80000010000 */
[----:B------:R-:W-:-:S05]  /*1520*/  @P2 FADD.FTZ R145, R121, R145 ;  /* 0x0000009179912221 */ /* 0x000fca0000010000 */
.L_x_38769:
[----:B0-----:R-:W-:Y:S02]  /*1530*/  MOV R125, R145 ;  /* 0x00000091007d7202 */ /* 0x001fe40000000f00 */
.L_x_38770:
[----:B------:R-:W-:Y:S05]  /*1540*/  @P3 BRA `(.L_x_38771) ;  /* 0x0000007000003947 */ /* 0x000fea0003800000 */
[----:B------:R-:W-:-:S04]  /*1550*/  ISETP.NE.U32.AND P4, PT, RZ, c[0x0][0x180], PT ;  /* 0x00006000ff007a0c */ /* 0x000fc80003f85070 */
[----:B------:R-:W-:-:S13]  /*1560*/  ISETP.NE.AND.EX P4, PT, RZ, c[0x0][0x184], PT, P4 ;  /* 0x00006100ff007a0c */ /* 0x000fda0003f85340 */
[----:B------:R-:W-:Y:S05]  /*1570*/  @P4 BRA `(.L_x_38772) ;  /* 0x0000002000004947 */ /* 0x000fea0003800000 */
[----:B------:R-:W-:Y:S05]  /*1580*/  @P0 BRA `(.L_x_38773) ;  /* 0x0000005000000947 */ /* 0x000fea0003800000 */
[----:B------:R-:W-:Y:S05]  /*1590*/  BRA `(.L_x_38774) ;  /* 0x0000005000007947 */ /* 0x000fea0003800000 */
.L_x_38772:
[----:B-----5:R-:W-:Y:S01]  /*15a0*/  FADD.FTZ R146, R122, R146 ;  /* 0x000000927a927221 */ /* 0x020fe20000010000 */
[----:B------:R-:W-:Y:S05]  /*15b0*/  BRA `(.L_x_38773) ;  /* 0x0000002000007947 */ /* 0x000fea0003800000 */
.L_x_38771:
[----:B-----5:R-:W-:-:S04]  /*15c0*/  FADD.FTZ R146, R118, R146 ;  /* 0x0000009276927221 */ /* 0x020fc80000010000 */
[----:B------:R-:W-:-:S05]  /*15d0*/  @P2 FADD.FTZ R146, R122, R146 ;  /* 0x000000927a922221 */ /* 0x000fca0000010000 */
.L_x_38773:
[----:B0-----:R-:W-:Y:S02]  /*15e0*/  MOV R126, R146 ;  /* 0x00000092007e7202 */ /* 0x001fe40000000f00 */
.L_x_38774:
[----:B------:R-:W-:Y:S05]  /*15f0*/  @P3 BRA `(.L_x_38775) ;  /* 0x0000007000003947 */ /* 0x000fea0003800000 */
[----:B------:R-:W-:-:S04]  /*1600*/  ISETP.NE.U32.AND P4, PT, RZ, c[0x0][0x180], PT ;  /* 0x00006000ff007a0c */ /* 0x000fc80003f85070 */
[----:B------:R-:W-:-:S13]  /*1610*/  ISETP.NE.AND.EX P4, PT, RZ, c[0x0][0x184], PT, P4 ;  /* 0x00006100ff007a0c */ /* 0x000fda0003f85340 */
[----:B------:R-:W-:Y:S05]  /*1620*/  @P4 BRA `(.L_x_38776) ;  /* 0x0000002000004947 */ /* 0x000fea0003800000 */
[----:B------:R-:W-:Y:S05]  /*1630*/  @P0 BRA `(.L_x_38777) ;  /* 0x0000005000000947 */ /* 0x000fea0003800000 */
[----:B------:R-:W-:Y:S05]  /*1640*/  BRA `(.L_x_38778) ;  /* 0x0000005000007947 */ /* 0x000fea0003800000 */
.L_x_38776:
[----:B-----5:R-:W-:Y:S01]  /*1650*/  FADD.FTZ R147, R123, R147 ;  /* 0x000000937b937221 */ /* 0x020fe20000010000 */
[----:B------:R-:W-:Y:S05]  /*1660*/  BRA `(.L_x_38777) ;  /* 0x0000002000007947 */ /* 0x000fea0003800000 */
.L_x_38775:
[----:B-----5:R-:W-:-:S04]  /*1670*/  FADD.FTZ R147, R119, R147 ;  /* 0x0000009377937221 */ /* 0x020fc80000010000 */
[----:B------:R-:W-:-:S05]  /*1680*/  @P2 FADD.FTZ R147, R123, R147 ;  /* 0x000000937b932221 */ /* 0x000fca0000010000 */
.L_x_38777:
[----:B0-----:R-:W-:Y:S02]  /*1690*/  MOV R127, R147 ;  /* 0x00000093007f7202 */ /* 0x001fe40000000f00 */
.L_x_38778:
        /* <DEDUP_REMOVED lines=15> */
.L_x_38780:
[----:B-----5:R-:W-:Y:S01]  /*1790*/  FADD.FTZ R152, R120, R152 ;  /* 0x0000009878987221 */ /* 0x020fe20000010000 */
[----:B------:R-:W-:Y:S05]  /*17a0*/  BRA `(.L_x_38781) ;  /* 0x0000002000007947 */ /* 0x000fea0003800000 */
.L_x_38779:
[----:B-----5:R-:W-:-:S04]  /*17b0*/  FADD.FTZ R152, R116, R152 ;  /* 0x0000009874987221 */ /* 0x020fc80000010000 */
[----:B------:R-:W-:-:S05]  /*17c0*/  @P2 FADD.FTZ R152, R120, R152 ;  /* 0x0000009878982221 */ /* 0x000fca0000010000 */
.L_x_38781:
[----:B0-----:R-:W-:Y:S02]  /*17d0*/  MOV R124, R152 ;  /* 0x00000098007c7202 */ /* 0x001fe40000000f00 */
.L_x_38782:
[----:B------:R-:W-:Y:S05]  /*17e0*/  @P3 BRA `(.L_x_38783) ;  /* 0x0000007000003947 */ /* 0x000fea0003800000 */
[----:B------:R-:W-:-:S04]  /*17f0*/  ISETP.NE.U32.AND P4, PT, RZ, c[0x0][0x180], PT ;  /* 0x00006000ff007a0c */ /* 0x000fc80003f85070 */
[----:B------:R-:W-:-:S13]  /*1800*/  ISETP.NE.AND.EX P4, PT, RZ, c[0x0][0x184], PT, P4 ;  /* 0x00006100ff007a0c */ /* 0x000fda0003f85340 */
[----:B------:R-:W-:Y:S05]  /*1810*/  @P4 BRA `(.L_x_38784) ;  /* 0x0000002000004947 */ /* 0x000fea0003800000 */
[----:B------:R-:W-:Y:S05]  /*1820*/  @P0 BRA `(.L_x_38785) ;  /* 0x0000005000000947 */ /* 0x000fea0003800000 */
[----:B------:R-:W-:Y:S05]  /*1830*/  BRA `(.L_x_38786) ;  /* 0x0000005000007947 */ /* 0x000fea0003800000 */
.L_x_38784:
[----:B-----5:R-:W-:Y:S01]  /*1840*/  FADD.FTZ R153, R121, R153 ;  /* 0x0000009979997221 */ /* 0x020fe20000010000 */
[----:B------:R-:W-:Y:S05]  /*1850*/  BRA `(.L_x_38785) ;  /* 0x0000002000007947 */ /* 0x000fea0003800000 */
.L_x_38783:
[----:B-----5:R-:W-:-:S04]  /*1860*/  FADD.FTZ R153, R117, R153 ;  /* 0x0000009975997221 */ /* 0x020fc80000010000 */
[----:B------:R-:W-:-:S05]  /*1870*/  @P2 FADD.FTZ R153, R121, R153 ;  /* 0x0000009979992221 */ /* 0x000fca0000010000 */
.L_x_38785:
[----:B0-----:R-:W-:Y:S02]  /*1880*/  MOV R125, R153 ;  /* 0x00000099007d7202 */ /* 0x001fe40000000f00 */
.L_x_38786:
[----:B------:R-:W-:Y:S05]  /*1890*/  @P3 BRA `(.L_x_38787) ;  /* 0x0000007000003947 */ /* 0x000fea0003800000 */
[----:B------:R-:W-:-:S04]  /*18a0*/  ISETP.NE.U32.AND P4, PT, RZ, c[0x0][0x180], PT ;  /* 0x00006000ff007a0c */ /* 0x000fc80003f85070 */
[----:B------:R-:W-:-:S13]  /*18b0*/  ISETP.NE.AND.EX P4, PT, RZ, c[0x0][0x184], PT, P4 ;  /* 0x00006100ff007a0c */ /* 0x000fda0003f85340 */
[----:B------:R-:W-:Y:S05]  /*18c0*/  @P4 BRA `(.L_x_38788) ;  /* 0x0000002000004947 */ /* 0x000fea0003800000 */
[----:B------:R-:W-:Y:S05]  /*18d0*/  @P0 BRA `(.L_x_38789) ;  /* 0x0000005000000947 */ /* 0x000fea0003800000 */
[----:B------:R-:W-:Y:S05]  /*18e0*/  BRA `(.L_x_38790) ;  /* 0x0000005000007947 */ /* 0x000fea0003800000 */
.L_x_38788:
[----:B-----5:R-:W-:Y:S01]  /*18f0*/  FADD.FTZ R154, R122, R154 ;  /* 0x0000009a7a9a7221 */ /* 0x020fe20000010000 */
[----:B------:R-:W-:Y:S05]  /*1900*/  BRA `(.L_x_38789) ;  /* 0x0000002000007947 */ /* 0x000fea0003800000 */
.L_x_38787:
[----:B-----5:R-:W-:-:S04]  /*1910*/  FADD.FTZ R154, R118, R154 ;  /* 0x0000009a769a7221 */ /* 0x020fc80000010000 */
[----:B------:R-:W-:-:S05]  /*1920*/  @P2 FADD.FTZ R154, R122, R154 ;  /* 0x0000009a7a9a2221 */ /* 0x000fca0000010000 */
.L_x_38789:
[----:B0-----:R-:W-:Y:S02]  /*1930*/  MOV R126, R154 ;  /* 0x0000009a007e7202 */ /* 0x001fe40000000f00 */
.L_x_38790:
[----:B------:R-:W-:Y:S05]  /*1940*/  @P3 BRA `(.L_x_38791) ;  /* 0x0000007000003947 */ /* 0x000fea0003800000 */
[----:B------:R-:W-:-:S04]  /*1950*/  ISETP.NE.U32.AND P4, PT, RZ, c[0x0][0x180], PT ;  /* 0x00006000ff007a0c */ /* 0x000fc80003f85070 */
[----:B------:R-:W-:-:S13]  /*1960*/  ISETP.NE.AND.EX P4, PT, RZ, c[0x0][0x184], PT, P4 ;  /* 0x00006100ff007a0c */ /* 0x000fda0003f85340 */
[----:B------:R-:W-:Y:S05]  /*1970*/  @P4 BRA `(.L_x_38792) ;  /* 0x0000002000004947 */ /* 0x000fea0003800000 */
[----:B------:R-:W-:Y:S05]  /*1980*/  @P0 BRA `(.L_x_38793) ;  /* 0x0000005000000947 */ /* 0x000fea0003800000 */
[----:B------:R-:W-:Y:S05]  /*1990*/  BRA `(.L_x_38794) ;  /* 0x0000005000007947 */ /* 0x000fea0003800000 */
.L_x_38792:
[----:B-----5:R-:W-:Y:S01]  /*19a0*/  FADD.FTZ R155, R123, R155 ;  /* 0x0000009b7b9b7221 */ /* 0x020fe20000010000 */
[----:B------:R-:W-:Y:S05]  /*19b0*/  BRA `(.L_x_38793) ;  /* 0x0000002000007947 */ /* 0x000fea0003800000 */
.L_x_38791:
[----:B-----5:R-:W-:-:S04]  /*19c0*/  FADD.FTZ R155, R119, R155 ;  /* 0x0000009b779b7221 */ /* 0x020fc80000010000 */
[----:B------:R-:W-:-:S05]  /*19d0*/  @P2 FADD.FTZ R155, R123, R155 ;  /* 0x0000009b7b9b2221 */ /* 0x000fca0000010000 */
.L_x_38793:
[----:B0-----:R-:W-:Y:S02]  /*19e0*/  MOV R127, R155 ;  /* 0x0000009b007f7202 */ /* 0x001fe40000000f00 */
.L_x_38794:
        /* <DEDUP_REMOVED lines=15> */
.L_x_38796:
[----:B-----5:R-:W-:Y:S01]  /*1ae0*/  FADD.FTZ R156, R120, R156 ;  /* 0x0000009c789c7221 */ /* 0x020fe20000010000 */
[----:B------:R-:W-:Y:S05]  /*1af0*/  BRA `(.L_x_38797) ;  /* 0x0000002000007947 */ /* 0x000fea0003800000 */
.L_x_38795:
[----:B-----5:R-:W-:-:S04]  /*1b00*/  FADD.FTZ R156, R116, R156 ;  /* 0x0000009c749c7221 */ /* 0x020fc80000010000 */
[----:B------:R-:W-:-:S05]  /*1b10*/  @P2 FADD.FTZ R156, R120, R156 ;  /* 0x0000009c789c2221 */ /* 0x000fca0000010000 */
.L_x_38797:
[----:B0-----:R-:W-:Y:S02]  /*1b20*/  MOV R124, R156 ;  /* 0x0000009c007c7202 */ /* 0x001fe40000000f00 */
.L_x_38798:
[----:B------:R-:W-:Y:S05]  /*1b30*/  @P3 BRA `(.L_x_38799) ;  /* 0x0000007000003947 */ /* 0x000fea0003800000 */
[----:B------:R-:W-:-:S04]  /*1b40*/  ISETP.NE.U32.AND P1, PT, RZ, c[0x0][0x180], PT ;  /* 0x00006000ff007a0c */ /* 0x000fc80003f25070 */
[----:B------:R-:W-:-:S13]  /*1b50*/  ISETP.NE.AND.EX P1, PT, RZ, c[0x0][0x184], PT, P1 ;  /* 0x00006100ff007a0c */ /* 0x000fda0003f25310 */
[----:B------:R-:W-:Y:S05]  /*1b60*/  @P1 BRA `(.L_x_38800) ;  /* 0x0000002000001947 */ /* 0x000fea0003800000 */
[----:B------:R-:W-:Y:S05]  /*1b70*/  @P0 BRA `(.L_x_38801) ;  /* 0x0000005000000947 */ /* 0x000fea0003800000 */
[----:B------:R-:W-:Y:S05]  /*1b80*/  BRA `(.L_x_38802) ;  /* 0x0000005000007947 */ /* 0x000fea0003800000 */
.L_x_38800:
[----:B-----5:R-:W-:Y:S01]  /*1b90*/  FADD.FTZ R157, R121, R157 ;  /* 0x0000009d799d7221 */ /* 0x020fe20000010000 */
[----:B------:R-:W-:Y:S05]  /*1ba0*/  BRA `(.L_x_38801) ;  /* 0x0000002000007947 */ /* 0x000fea0003800000 */
.L_x_38799:
[----:B-----5:R-:W-:-:S04]  /*1bb0*/  FADD.FTZ R157, R117, R157 ;  /* 0x0000009d759d7221 */ /* 0x020fc80000010000 */
[----:B------:R-:W-:-:S05]  /*1bc0*/  @P2 FADD.FTZ R157, R121, R157 ;  /* 0x0000009d799d2221 */ /* 0x000fca0000010000 */
.L_x_38801:
[----:B0-----:R-:W-:Y:S02]  /*1bd0*/  MOV R125, R157 ;  /* 0x0000009d007d7202 */ /* 0x001fe40000000f00 */
.L_x_38802:
[----:B------:R-:W-:Y:S05]  /*1be0*/  @P3 BRA `(.L_x_38803) ;  /* 0x0000007000003947 */ /* 0x000fea0003800000 */
[----:B------:R-:W-:-:S04]  /*1bf0*/  ISETP.NE.U32.AND P1, PT, RZ, c[0x0][0x180], PT ;  /* 0x00006000ff007a0c */ /* 0x000fc80003f25070 */
[----:B------:R-:W-:-:S13]  /*1c00*/  ISETP.NE.AND.EX P1, PT, RZ, c[0x0][0x184], PT, P1 ;  /* 0x00006100ff007a0c */ /* 0x000fda0003f25310 */
[----:B------:R-:W-:Y:S05]  /*1c10*/  @P1 BRA `(.L_x_38804) ;  /* 0x0000002000001947 */ /* 0x000fea0003800000 */
[----:B------:R-:W-:Y:S05]  /*1c20*/  @P0 BRA `(.L_x_38805) ;  /* 0x0000005000000947 */ /* 0x000fea0003800000 */
[----:B------:R-:W-:Y:S05]  /*1c30*/  BRA `(.L_x_38806) ;  /* 0x0000005000007947 */ /* 0x000fea0003800000 */
.L_x_38804:
[----:B-----5:R-:W-:Y:S01]  /*1c40*/  FADD.FTZ R158, R122, R158 ;  /* 0x0000009e7a9e7221 */ /* 0x020fe20000010000 */
[----:B------:R-:W-:Y:S05]  /*1c50*/  BRA `(.L_x_38805) ;  /* 0x0000002000007947 */ /* 0x000fea0003800000 */
.L_x_38803:
[----:B-----5:R-:W-:-:S04]  /*1c60*/  FADD.FTZ R158, R118, R158 ;  /* 0x0000009e769e7221 */ /* 0x020fc80000010000 */
[----:B------:R-:W-:-:S05]  /*1c70*/  @P2 FADD.FTZ R158, R122, R158 ;  /* 0x0000009e7a9e2221 */ /* 0x000fca0000010000 */
.L_x_38805:
[----:B0-----:R-:W-:Y:S02]  /*1c80*/  MOV R126, R158 ;  /* 0x0000009e007e7202 */ /* 0x001fe40000000f00 */
.L_x_38806:
[----:B------:R-:W-:Y:S05]  /*1c90*/  @P3 BRA `(.L_x_38807) ;  /* 0x0000007000003947 */ /* 0x000fea0003800000 */
[----:B------:R-:W-:-:S04]  /*1ca0*/  ISETP.NE.U32.AND P1, PT, RZ, c[0x0][0x180], PT ;  /* 0x00006000ff007a0c */ /* 0x000fc80003f25070 */
[----:B------:R-:W-:-:S13]  /*1cb0*/  ISETP.NE.AND.EX P1, PT, RZ, c[0x0][0x184], PT, P1 ;  /* 0x00006100ff007a0c */ /* 0x000fda0003f25310 */
[----:B------:R-:W-:Y:S05]  /*1cc0*/  @P1 BRA `(.L_x_38808) ;  /* 0x0000002000001947 */ /* 0x000fea0003800000 */
[----:B------:R-:W-:Y:S05]  /*1cd0*/  @P0 BRA `(.L_x_38809) ;  /* 0x0000005000000947 */ /* 0x000fea0003800000 */
[----:B------:R-:W-:Y:S05]  /*1ce0*/  BRA `(.L_x_38810) ;  /* 0x0000005000007947 */ /* 0x000fea0003800000 */
.L_x_38808:
[----:B-----5:R-:W-:Y:S01]  /*1cf0*/  FADD.FTZ R159, R123, R159 ;  /* 0x0000009f7b9f7221 */ /* 0x020fe20000010000 */
[----:B------:R-:W-:Y:S05]  /*1d00*/  BRA `(.L_x_38809) ;  /* 0x0000002000007947 */ /* 0x000fea0003800000 */
.L_x_38807:
[----:B-----5:R-:W-:-:S04]  /*1d10*/  FADD.FTZ R159, R119, R159 ;  /* 0x0000009f779f7221 */ /* 0x020fc80000010000 */
[----:B------:R-:W-:-:S05]  /*1d20*/  @P2 FADD.FTZ R159, R123, R159 ;  /* 0x0000009f7b9f2221 */ /* 0x000fca0000010000 */
.L_x_38809:
[----:B0-----:R-:W-:Y:S02]  /*1d30*/  MOV R127, R159 ;  /* 0x0000009f007f7202 */ /* 0x001fe40000000f00 */
.L_x_38810:
[----:B0-----:R-:W-:Y:S01]  /*1d40*/  FADD.FTZ R164, RZ, R128 ;  /* 0x00000080ffa47221 */ /* 0x001fe20000010000 */
        /* <DEDUP_REMOVED lines=19> */
[----:B------:R-:W0:Y:S02]  /*1e80*/  S2R R163, SR_TID.X ;  /* 0x0000000000a37919 */ /* 0x000e240000002100 */
[----:B------:R-:W-:-:S04]  /*1e90*/  FADD.FTZ R165, R164, R147 ;  /* 0x00000093a4a57221 */ /* 0x000fc80000010000 */
[----:B------:R-:W-:-:S04]  /*1ea0*/  FADD.FTZ R164, R165, R152 ;  /* 0x00000098a5a47221 */ /* 0x000fc80000010000 */
[----:B------:R-:W-:Y:S02]  /*1eb0*/  FADD.FTZ R167, R164, R153 ;  /* 0x00000099a4a77221 */ /* 0x000fe40000010000 */
[----:B------:R-:W-:-:S04]  /*1ec0*/  @P0 IMAD.WIDE.U32 R164, R151, R171, c[0x0][0x188] ;  /* 0x0000620097a40625 */ /* 0x000fc800078e00ab */
[----:B------:R-:W-:Y:S01]  /*1ed0*/  FADD.FTZ R166, R167, R154 ;  /* 0x0000009aa7a67221 */ /* 0x000fe20000010000 */
[----:B------:R1:W-:Y:S03]  /*1ee0*/  @P0 STG.E.128 [R164.64], R124 ;  /* 0x0000007ca4000986 */ /* 0x0003e6000c101d04 */
        /* <DEDUP_REMOVED lines=8> */
[----:B------:R-:W-:Y:S01]  /*1f70*/  FADD.FTZ R167, R168, R159 ;  /* 0x0000009fa8a77221 */ /* 0x000fe20000010000 */
[----:B------:R-:W-:Y:S05]  /*1f80*/  BRA.DIV ~URZ, `(.L_x_38811) ;  /* 0x000013827f007947 */ /* 0x000fea000b800000 */
[----:B-1----:R0:W1:Y:S02]  /*1f90*/  SHFL.BFLY PT, R164, R167, 0x1, 0x1f ;  /* 0x0c201f00a7a47f89 */ /* 0x00206400000e0000 */
.L_x_38815:
        /* <DEDUP_REMOVED lines=76> */
.L_x_38816:
[----:B------:R-:W2:Y:S01]  /*2460*/  S2R R177, SR_TID.X ;  /* 0x0000000000b17919 */ /* 0x000ea20000002100 */
[----:B------:R-:W-:Y:S01]  /*2470*/  @!P1 SHF.R.U32.HI R163, RZ, 0x5, R163 ;  /* 0x00000005ffa39819 */ /* 0x000fe200000116a3 */
[----:B-1----:R-:W-:Y:S01]  /*2480*/  FADD.FTZ R165, R172, R167 ;  /* 0x000000a7aca57221 */ /* 0x002fe20000010000 */
[----:B------:R-:W-:Y:S01]  /*2490*/  WARPSYNC 0xffffffff ;  /* 0xffffffff00007948 */ /* 0x000fe20003800000 */
[----:B------:R-:W-:Y:S01]  /*24a0*/  HFMA2.MMA R168, -RZ, RZ, 0, 0 ;  /* 0x00000000ffa87435 */ /* 0x000fe200000001ff */
[----:B------:R-:W-:Y:S02]  /*24b0*/  @!P1 LOP3.LUT R163, R163, 0x7, RZ, 0xc0, !PT ;  /* 0x00000007a3a39812 */ /* 0x000fe400078ec0ff */
[----:B------:R-:W-:Y:S02]  /*24c0*/  SHF.R.U32.HI R190, RZ, 0x1c, R162 ;  /* 0x0000001cffbe7819 */ /* 0x000fe400000116a2 */
[----:B------:R-:W-:-:S05]  /*24d0*/  @!P1 IADD3 R163, R166, R163, RZ ;  /* 0x000000a3a6a39210 */ /* 0x000fca0007ffe0ff */
[----:B------:R-:W-:Y:S01]  /*24e0*/  @!P1 STS.64 [R163.X8], R164 ;  /* 0x000000a4a3009388 */ /* 0x000fe20000008a00 */
[----:B--2---:R-:W-:-:S03]  /*24f0*/  LOP3.LUT R169, R177, 0x1f, RZ, 0xc0, !PT ;  /* 0x0000001fb1a97812 */ /* 0x004fc600078ec0ff */
[----:B------:R-:W-:Y:S01]  /*2500*/  BAR.SYNC.DEFER_BLOCKING 0x0 ;  /* 0x0000000000007b1d */ /* 0x000fe20000010000 */
[----:B------:R-:W-:-:S13]  /*2510*/  ISETP.GT.U32.AND P2, PT, R169, 0x7, PT ;  /* 0x00000007a900780c */ /* 0x000fda0003f44070 */
[----:B------:R-:W-:Y:S02]  /*2520*/  @!P2 IADD3 R169, R166, R169, RZ ;  /* 0x000000a9a6a9a210 */ /* 0x000fe40007ffe0ff */
[----:B0-----:R-:W-:Y:S01]  /*2530*/  CS2R R166, SRZ ;  /* 0x0000000000a67805 */ /* 0x001fe2000001ff00 */
[----:B------:R-:W-:-:S04]  /*2540*/  @!P2 MOV R168, 0x380 ;  /* 0x0000038000a8a802 */ /* 0x000fc80000000f00 */
[----:B------:R-:W-:Y:S01]  /*2550*/  I2F R174, R168 ;  /* 0x000000a800ae7306 */ /* 0x000fe20000201400 */
[----:B------:R-:W-:Y:S01]  /*2560*/  @!P2 LDS.64 R166, [R169.X8] ;  /* 0x00000000a9a6a984 */ /* 0x000fe20000008a00 */
[----:B------:R-:W-:-:S03]  /*2570*/  ISETP.NE.AND P2, PT, RZ, UR6, PT ;  /* 0x00000006ff007c0c */ /* 0x000fc6000bf45270 */
[----:B------:R-:W0:Y:S02]  /*2580*/  SHFL.DOWN PT, R171, R168, 0x4, 0x1f ;  /* 0x08801f00a8ab7f89 */ /* 0x000e2400000e0000 */
[----:B0-----:R-:W-:Y:S01]  /*2590*/  IADD3 R170, R171, R168, RZ ;  /* 0x000000a8abaa7210 */ /* 0x001fe20007ffe0ff */
[----:B------:R-:W-:Y:S04]  /*25a0*/  I2F R176, R171 ;  /* 0x000000ab00b07306 */ /* 0x000fe80000201400 */
[----:B------:R-:W0:Y:S04]  /*25b0*/  SHFL.DOWN PT, R175, R170, 0x2, 0x1f ;  /* 0x08401f00aaaf7f89 */ /* 0x000e2800000e0000 */
[----:B------:R-:W1:Y:S01]  /*25c0*/  I2F R172, R170 ;  /* 0x000000aa00ac7306 */ /* 0x000e620000201400 */
[----:B------:R-:W2:Y:S04]  /*25d0*/  SHFL.DOWN PT, R173, R166, 0x4, 0x1f ;  /* 0x08801f00a6ad7f89 */ /* 0x000ea800000e0000 */
[----:B------:R-:W3:Y:S03]  /*25e0*/  SHFL.DOWN PT, R164, R167, 0x4, 0x1f ;  /* 0x08801f00a7a47f89 */ /* 0x000ee600000e0000 */
[----:B-1----:R-:W1:Y:S01]  /*25f0*/  MUFU.RCP R163, R172 ;  /* 0x000000ac00a37308 */ /* 0x002e620000001000 */
[----:B0-----:R-:W-:-:S07]  /*2600*/  IADD3 R169, R170, R175, RZ ;  /* 0x000000afaaa97210 */ /* 0x001fce0007ffe0ff */
[----:B------:R-:W0:Y:S01]  /*2610*/  I2F R168, R169 ;  /* 0x000000a900a87306 */ /* 0x000e220000201400 */
[C---:B--2---:R-:W-:Y:S02]  /*2620*/  FMUL.FTZ R165, R173.reuse, R176 ;  /* 0x000000b0ada57220 */ /* 0x044fe40000410000 */
[----:B------:R-:W-:Y:S02]  /*2630*/  FADD.FTZ R173, -R173, R166 ;  /* 0x000000a6adad7221 */ /* 0x000fe40000010100 */
[----:B------:R-:W-:-:S03]  /*2640*/  FFMA.FTZ R178, R174, R166, R165 ;  /* 0x000000a6aeb27223 */ /* 0x000fc600000100a5 */
[----:B------:R-:W2:Y:S01]  /*2650*/  I2F R175, R175 ;  /* 0x000000af00af7306 */ /* 0x000ea20000201400 */
[----:B------:R-:W-:Y:S02]  /*2660*/  FMUL.FTZ R173, R173, R173 ;  /* 0x000000adadad7220 */ /* 0x000fe40000410000 */
[----:B-1----:R-:W-:Y:S02]  /*2670*/  FMUL.FTZ R165, R163, R178 ;  /* 0x000000b2a3a57220 */ /* 0x002fe40000410000 */
[----:B------:R-:W-:Y:S02]  /*2680*/  FMUL.FTZ R173, R173, R174 ;  /* 0x000000aeadad7220 */ /* 0x000fe40000410000 */
[----:B------:R-:W1:Y:S01]  /*2690*/  SHFL.DOWN PT, R174, R169, 0x1, 0x1f ;  /* 0x08201f00a9ae7f89 */ /* 0x000e6200000e0000 */
[----:B---3--:R-:W-:Y:S02]  /*26a0*/  FADD.FTZ R164, R164, R167 ;  /* 0x000000a7a4a47221 */ /* 0x008fe40000010000 */
[----:B------:R-:W-:Y:S01]  /*26b0*/  FMUL.FTZ R173, R173, R176 ;  /* 0x000000b0adad7220 */ /* 0x000fe20000410000 */
[----:B------:R-:W2:Y:S01]  /*26c0*/  SHFL.DOWN PT, R166, R165, 0x2, 0x1f ;  /* 0x08401f00a5a67f89 */ /* 0x000ea200000e0000 */
[----:B0-----:R-:W0:Y:S02]  /*26d0*/  MUFU.RCP R167, R168 ;  /* 0x000000a800a77308 */ /* 0x001e240000001000 */
[----:B------:R-:W-:-:S05]  /*26e0*/  FFMA.FTZ R164, R163, R173, R164 ;  /* 0x000000ada3a47223 */ /* 0x000fca00000100a4 */
[----:B------:R-:W3:Y:S01]  /*26f0*/  SHFL.DOWN PT, R163, R164, 0x2, 0x1f ;  /* 0x08401f00a4a37f89 */ /* 0x000ee200000e0000 */
[----:B-1----:R-:W-:Y:S02]  /*2700*/  IADD3 R173, R169, R174, RZ ;  /* 0x000000aea9ad7210 */ /* 0x002fe40007ffe0ff */
[----:B------:R-:W-:Y:S01]  /*2710*/  I2F R174, R174 ;  /* 0x000000ae00ae7306 */ /* 0x000fe20000201400 */
[----:B------:R-:W-:Y:S01]  /*2720*/  SHF.R.U32.HI R169, RZ, 0x5, R177 ;  /* 0x00000005ffa97819 */ /* 0x000fe200000116b1 */
[----:B--2---:R-:W-:-:S04]  /*2730*/  FMUL.FTZ R170, R166, R175 ;  /* 0x000000afa6aa7220 */ /* 0x004fc80000410000 */
[----:B------:R-:W-:Y:S02]  /*2740*/  FFMA.FTZ R170, R172, R165, R170 ;  /* 0x000000a5acaa7223 */ /* 0x000fe400000100aa */
[----:B------:R-:W-:Y:S01]  /*2750*/  FADD.FTZ R165, R165, -R166 ;  /* 0x800000a6a5a57221 */ /* 0x000fe20000010000 */
[----:B------:R-:W1:Y:S01]  /*2760*/  I2F R173, R173 ;  /* 0x000000ad00ad7306 */ /* 0x000e620000201400 */
[----:B0-----:R-:W-:Y:S02]  /*2770*/  FMUL.FTZ R171, R167, R170 ;  /* 0x000000aaa7ab7220 */ /* 0x001fe40000410000 */
[----:B------:R-:W-:Y:S02]  /*2780*/  FMUL.FTZ R165, R165, R165 ;  /* 0x000000a5a5a57220 */ /* 0x000fe40000410000 */
[----:B---3--:R-:W-:Y:S01]  /*2790*/  FADD.FTZ R166, R164, R163 ;  /* 0x000000a3a4a67221 */ /* 0x008fe20000010000 */
[----:B------:R-:W0:Y:S01]  /*27a0*/  SHFL.DOWN PT, R170, R171, 0x1, 0x1f ;  /* 0x08201f00abaa7f89 */ /* 0x000e2200000e0000 */
[----:B------:R-:W-:-:S04]  /*27b0*/  FMUL.FTZ R165, R172, R165 ;  /* 0x000000a5aca57220 */ /* 0x000fc80000410000 */
[----:B------:R-:W-:-:S04]  /*27c0*/  FMUL.FTZ R165, R165, R175 ;  /* 0x000000afa5a57220 */ /* 0x000fc80000410000 */
[----:B------:R-:W-:Y:S01]  /*27d0*/  FFMA.FTZ R165, R167, R165, R166 ;  /* 0x000000a5a7a57223 */ /* 0x000fe200000100a6 */
[----:B-1----:R-:W1:Y:S04]  /*27e0*/  MUFU.RCP R163, R173 ;  /* 0x000000ad00a37308 */ /* 0x002e680000001000 */
[----:B------:R-:W2:Y:S01]  /*27f0*/  SHFL.DOWN PT, R164, R165, 0x1, 0x1f ;  /* 0x08201f00a5a47f89 */ /* 0x000ea200000e0000 */
[----:B0-----:R-:W-:Y:S02]  /*2800*/  FMUL.FTZ R166, R170, R174 ;  /* 0x000000aeaaa67220 */ /* 0x001fe40000410000 */
[----:B------:R-:W-:Y:S02]  /*2810*/  FADD.FTZ R170, R171, -R170 ;  /* 0x800000aaabaa7221 */ /* 0x000fe40000010000 */
[----:B------:R-:W-:-:S02]  /*2820*/  FFMA.FTZ R166, R168, R171, R166 ;  /* 0x000000aba8a67223 */ /* 0x000fc400000100a6 */
[----:B------:R-:W-:Y:S01]  /*2830*/  FMUL.FTZ R167, R170, R170 ;  /* 0x000000aaaaa77220 */ /* 0x000fe20000410000 */
[----:B------:R-:W-:Y:S01]  /*2840*/  LOP3.LUT R170, R169, 0x7, RZ, 0xc0, !PT ;  /* 0x00000007a9aa7812 */ /* 0x000fe200078ec0ff */
[----:B-1----:R-:W-:Y:S02]  /*2850*/  FMUL.FTZ R166, R163, R166 ;  /* 0x000000a6a3a67220 */ /* 0x002fe40000410000 */
[----:B------:R-:W-:Y:S01]  /*2860*/  FMUL.FTZ R167, R168, R167 ;  /* 0x000000a7a8a77220 */ /* 0x000fe20000410000 */
[----:B------:R-:W-:Y:S02]  /*2870*/  LOP3.LUT P1, RZ, R170, 0x1f, R177, 0xf8, !PT ;  /* 0x0000001faaff7812 */ /* 0x000fe4000782f8b1 */
[----:B------:R-:W0:Y:S01]  /*2880*/  SHFL.IDX PT, R171, R166, RZ, 0x1f ;  /* 0x00001fffa6ab7589 */ /* 0x000e2200000e0000 */
[----:B--2---:R-:W-:Y:S02]  /*2890*/  FADD.FTZ R164, R165, R164 ;  /* 0x000000a4a5a47221 */ /* 0x004fe40000010000 */
[----:B------:R-:W-:-:S04]  /*28a0*/  FMUL.FTZ R167, R167, R174 ;  /* 0x000000aea7a77220 */ /* 0x000fc80000410000 */
[----:B------:R-:W-:-:S04]  /*28b0*/  FFMA.FTZ R167, R163, R167, R164 ;  /* 0x000000a7a3a77223 */ /* 0x000fc800000100a4 */
[----:B------:R-:W-:Y:S02]  /*28c0*/  @!P1 MOV R165, 0x4 ;  /* 0x0000000400a59802 */ /* 0x000fe40000000f00 */
[----:B------:R-:W1:Y:S03]  /*28d0*/  SHFL.IDX PT, R167, R167, RZ, 0x1f ;  /* 0x00001fffa7a77589 */ /* 0x000e6600000e0000 */
[----:B------:R-:W-:Y:S01]  /*28e0*/  @!P1 IMAD.WIDE R164, R2, R165, c[0x0][0x1a0] ;  /* 0x0000680002a49625 */ /* 0x000fe200078e02a5 */
[----:B0-----:R-:W-:-:S04]  /*28f0*/  FSEL R163, R171, RZ, !P2 ;  /* 0x000000ffaba37208 */ /* 0x001fc80005000000 */
[----:B------:R0:W-:Y:S01]  /*2900*/  @!P1 STG.E [R164.64], R171 ;  /* 0x000000aba4009986 */ /* 0x0001e2000c101904 */
[C---:B------:R-:W-:Y:S02]  /*2910*/  FADD.FTZ R168, -R163.reuse, R129 ;  /* 0x00000081a3a87221 */ /* 0x040fe40000010100 */
[----:B------:R-:W-:Y:S01]  /*2920*/  FADD.FTZ R166, -R163, R128 ;  /* 0x00000080a3a67221 */ /* 0x000fe20000010100 */
[----:B------:R-:W-:Y:S01]  /*2930*/  MOV R128, c[0x0][0x1e0] ;  /* 0x0000780000807a02 */ /* 0x000fe20000000f00 */
[----:B------:R-:W-:Y:S02]  /*2940*/  FMUL.FTZ R129, R171, R171 ;  /* 0x000000abab817220 */ /* 0x000fe40000410000 */
[----:B------:R-:W-:Y:S02]  /*2950*/  FADD.FTZ R169, -R163, R130 ;  /* 0x00000082a3a97221 */ /* 0x000fe40000010100 */
[----:B-1----:R-:W-:Y:S01]  /*2960*/  FFMA.FTZ R128, R167, R128, c[0x0][0x228] ;  /* 0x00008a00a7807623 */ /* 0x002fe20000010080 */
[----:B------:R-:W-:Y:S01]  /*2970*/  FSEL R129, R129, RZ, P2 ;  /* 0x000000ff81817208 */ /* 0x000fe20001000000 */
[C---:B------:R-:W-:Y:S01]  /*2980*/  FADD.FTZ R180, -R163.reuse, R146 ;  /* 0x00000092a3b47221 */ /* 0x040fe20000010100 */
[----:B------:R-:W-:Y:S01]  /*2990*/  SHF.L.U32 R146, R162, 0x4, RZ ;  /* 0x00000004a2927819 */ /* 0x000fe200000006ff */
[C---:B------:R-:W-:Y:S01]  /*29a0*/  FADD.FTZ R131, -R163.reuse, R131 ;  /* 0x00000083a3837221 */ /* 0x040fe20000010100 */
[----:B------:R-:W-:Y:S01]  /*29b0*/  HFMA2.MMA R162, -RZ, RZ, 0, 9.5367431640625e-07 ;  /* 0x00000010ffa27435 */ /* 0x000fe200000001ff */
[----:B------:R-:W-:Y:S01]  /*29c0*/  FADD.FTZ R130, R128, R129 ;  /* 0x0000008180827221 */ /* 0x000fe20000010000 */
[----:B------:R-:W-:Y:S01]  /*29d0*/  @!P1 MOV R129, 0x4 ;  /* 0x0000000400819802 */ /* 0x000fe20000000f00 */
[----:B------:R-:W-:-:S02]  /*29e0*/  FADD.FTZ R135, -R163, R135 ;  /* 0x00000087a3877221 */ /* 0x000fc40000010100 */
[----:B------:R-:W1:Y:S01]  /*29f0*/  MUFU.RSQ R191, R130 ;  /* 0x0000008200bf7308 */ /* 0x000e620000001400 */
[----:B------:R-:W-:Y:S02]  /*2a00*/  FADD.FTZ R134, -R163, R134 ;  /* 0x00000086a3867221 */ /* 0x000fe40000010100 */
[C---:B------:R-:W-:Y:S01]  /*2a10*/  @!P1 IMAD.WIDE R128, R2.reuse, R129, c[0x0][0x1a8] ;  /* 0x00006a0002809625 */ /* 0x040fe200078e0281 */
[----:B------:R-:W-:-:S03]  /*2a20*/  IADD3 R2, R2, c[0x0][0x160], RZ ;  /* 0x0000580002027a10 */ /* 0x000fc60007ffe0ff */
[C---:B------:R-:W-:Y:S02]  /*2a30*/  FADD.FTZ R133, -R163.reuse, R133 ;  /* 0x00000085a3857221 */ /* 0x040fe40000010100 */
[C---:B------:R-:W-:Y:S02]  /*2a40*/  FADD.FTZ R132, -R163.reuse, R132 ;  /* 0x00000084a3847221 */ /* 0x040fe40000010100 */
[C---:B------:R-:W-:Y:S02]  /*2a50*/  FADD.FTZ R167, -R163.reuse, R138 ;  /* 0x0000008aa3a77221 */ /* 0x040fe40000010100 */
[C---:B------:R-:W-:Y:S02]  /*2a60*/  FADD.FTZ R139, -R163.reuse, R139 ;  /* 0x0000008ba38b7221 */ /* 0x040fe40000010100 */
[C---:B------:R-:W-:Y:S01]  /*2a70*/  FADD.FTZ R143, -R163.reuse, R143 ;  /* 0x0000008fa38f7221 */ /* 0x040fe20000010100 */
[----:B-1----:R1:W-:Y:S01]  /*2a80*/  @!P1 STG.E [R128.64], R191 ;  /* 0x000000bf80009986 */ /* 0x0023e2000c101904 */
[----:B0-----:R-:W-:-:S02]  /*2a90*/  FADD.FTZ R165, -R163, R137 ;  /* 0x00000089a3a57221 */ /* 0x001fc40000010100 */
[C---:B------:R-:W-:Y:S02]  /*2aa0*/  FADD.FTZ R170, -R163.reuse, R141 ;  /* 0x0000008da3aa7221 */ /* 0x040fe40000010100 */
[C---:B------:R-:W-:Y:S02]  /*2ab0*/  FADD.FTZ R142, -R163.reuse, R142 ;  /* 0x0000008ea38e7221 */ /* 0x040fe40000010100 */
[----:B------:R-:W-:Y:S01]  /*2ac0*/  FADD.FTZ R171, -R163, R144 ;  /* 0x00000090a3ab7221 */ /* 0x000fe20000010100 */
[C---:B------:R-:W-:Y:S01]  /*2ad0*/  IADD3 R144, P2, R146.reuse, c[0x0][0x208], RZ ;  /* 0x0000820092907a10 */ /* 0x040fe20007f5e0ff */
[C---:B------:R-:W-:Y:S01]  /*2ae0*/  FMUL.FTZ R130, R191.reuse, R131 ;  /* 0x00000083bf827220 */ /* 0x040fe20000410000 */
[----:B------:R-:W-:Y:S01]  /*2af0*/  IADD3 R146, P1, R146, c[0x0][0x210], RZ ;  /* 0x0000840092927a10 */ /* 0x000fe20007f3e0ff */
[----:B------:R-:W-:Y:S02]  /*2b00*/  FMUL.FTZ R138, R191, R135 ;  /* 0x00000087bf8a7220 */ /* 0x000fe40000410000 */
[----:B------:R-:W-:-:S02]  /*2b10*/  FADD.FTZ R164, -R163, R136 ;  /* 0x00000088a3a47221 */ /* 0x000fc40000010100 */
[----:B------:R-:W-:Y:S02]  /*2b20*/  FADD.FTZ R147, -R163, R147 ;  /* 0x00000093a3937221 */ /* 0x000fe40000010100 */
[C---:B------:R-:W-:Y:S02]  /*2b30*/  FMUL.FTZ R137, R191.reuse, R166 ;  /* 0x000000a6bf897220 */ /* 0x040fe40000410000 */
[C---:B------:R-:W-:Y:S02]  /*2b40*/  FMUL.FTZ R168, R191.reuse, R168 ;  /* 0x000000a8bfa87220 */ /* 0x040fe40000410000 */
[C---:B------:R-:W-:Y:S02]  /*2b50*/  FMUL.FTZ R169, R191.reuse, R169 ;  /* 0x000000a9bfa97220 */ /* 0x040fe40000410000 */
[----:B------:R-:W-:Y:S02]  /*2b60*/  FMUL.FTZ R141, R191, R134 ;  /* 0x00000086bf8d7220 */ /* 0x000fe40000410000 */
[----:B------:R-:W-:-:S02]  /*2b70*/  FADD.FTZ R152, -R163, R152 ;  /* 0x00000098a3987221 */ /* 0x000fc40000010100 */
[C---:B------:R-:W-:Y:S02]  /*2b80*/  FADD.FTZ R153, -R163.reuse, R153 ;  /* 0x00000099a3997221 */ /* 0x040fe40000010100 */
[C---:B------:R-:W-:Y:S02]  /*2b90*/  FADD.FTZ R184, -R163.reuse, R154 ;  /* 0x0000009aa3b87221 */ /* 0x040fe40000010100 */
[----:B------:R-:W-:Y:S02]  /*2ba0*/  FADD.FTZ R186, -R163, R155 ;  /* 0x0000009ba3ba7221 */ /* 0x000fe40000010100 */
[----:B------:R-:W-:Y:S02]  /*2bb0*/  FMUL.FTZ R136, R191, R133 ;  /* 0x00000085bf887220 */ /* 0x000fe40000410000 */
[C---:B------:R-:W-:Y:S02]  /*2bc0*/  FADD.FTZ R140, -R163.reuse, R140 ;  /* 0x0000008ca38c7221 */ /* 0x040fe40000010100 */
[----:B------:R-:W-:-:S02]  /*2bd0*/  FADD.FTZ R156, -R163, R156 ;  /* 0x0000009ca39c7221 */ /* 0x000fc40000010100 */
[----:B------:R-:W-:Y:S02]  /*2be0*/  FADD.FTZ R157, -R163, R157 ;  /* 0x0000009da39d7221 */ /* 0x000fe40000010100 */
[C---:B------:R-:W-:Y:S02]  /*2bf0*/  FMUL.FTZ R155, R191.reuse, R132 ;  /* 0x00000084bf9b7220 */ /* 0x040fe40000410000 */
[C---:B------:R-:W-:Y:S02]  /*2c00*/  FMUL.FTZ R154, R191.reuse, R139 ;  /* 0x0000008bbf9a7220 */ /* 0x040fe40000410000 */
[----:B------:R-:W-:Y:S02]  /*2c10*/  FMUL.FTZ R176, R191, R143 ;  /* 0x0000008fbfb07220 */ /* 0x000fe40000410000 */
[----:B------:R-:W-:Y:S01]  /*2c20*/  FADD.FTZ R178, -R163, R145 ;  /* 0x00000091a3b27221 */ /* 0x000fe20000010100 */
[----:B------:R-:W-:Y:S01]  /*2c30*/  IADD3.X R145, R190, c[0x0][0x20c], RZ, P2, !PT ;  /* 0x00008300be917a10 */ /* 0x000fe200017fe4ff */
[----:B------:R-:W-:Y:S01]  /*2c40*/  FMUL.FTZ R177, R191, R142 ;  /* 0x0000008ebfb17220 */ /* 0x000fe20000410000 */
[----:B------:R-:W-:Y:S01]  /*2c50*/  LOP3.LUT P2, RZ, R3, 0xff, RZ, 0xc0, !PT ;  /* 0x000000ff03ff7812 */ /* 0x000fe2000784c0ff */
[----:B------:R-:W-:-:S02]  /*2c60*/  FMUL.FTZ R181, R191, R180 ;  /* 0x000000b4bfb57220 */ /* 0x000fc40000410000 */
[-C--:B------:R-:W-:Y:S01]  /*2c70*/  FFMA.FTZ R131, R63, R130.reuse, R55 ;  /* 0x000000823f837223 */ /* 0x080fe20000010037 */
[----:B------:R-:W-:Y:S01]  /*2c80*/  SEL R3, RZ, 0x1, P2 ;  /* 0x00000001ff037807 */ /* 0x000fe20001000000 */
[----:B------:R-:W-:Y:S02]  /*2c90*/  FFMA.FTZ R135, R91, R130, R27 ;  /* 0x000000825b877223 */ /* 0x000fe4000001001b */
[-C--:B------:R-:W-:Y:S02]  /*2ca0*/  FFMA.FTZ R139, R67, R138.reuse, R51 ;  /* 0x0000008a438b7223 */ /* 0x080fe40000010033 */
[----:B------:R-:W-:Y:S02]  /*2cb0*/  FFMA.FTZ R143, R95, R138, R23 ;  /* 0x0000008a5f8f7223 */ /* 0x000fe40000010017 */
[----:B------:R-:W-:Y:S01]  /*2cc0*/  FMUL.FTZ R180, R191, R147 ;  /* 0x00000093bfb47220 */ /* 0x000fe20000410000 */
[----:B------:R-:W-:Y:S01]  /*2cd0*/  IADD3.X R147, R190, c[0x0][0x214], RZ, P1, !PT ;  /* 0x00008500be937a10 */ /* 0x000fe20000ffe4ff */
[----:B------:R-:W-:Y:S01]  /*2ce0*/  FFMA.FTZ R130, R62, R169, R54 ;  /* 0x000000a93e827223 */ /* 0x000fe20000010036 */
[----:B------:R-:W-:Y:S01]  /*2cf0*/  ISETP.GE.AND P1, PT, R2, c[0x0][0x164], PT ;  /* 0x0000590002007a0c */ /* 0x000fe20003f26270 */
[----:B-1----:R-:W-:-:S02]  /*2d00*/  FFMA.FTZ R129, R61, R168, R53 ;  /* 0x000000a83d817223 */ /* 0x002fc40000010035 */
[-C--:B------:R-:W-:Y:S02]  /*2d10*/  FFMA.FTZ R128, R60, R137.reuse, R52 ;  /* 0x000000893c807223 */ /* 0x080fe40000010034 */
[----:B------:R-:W-:Y:S02]  /*2d20*/  FFMA.FTZ R132, R88, R137, R24 ;  /* 0x0000008958847223 */ /* 0x000fe40000010018 */
[-C--:B------:R-:W-:Y:S01]  /*2d30*/  FFMA.FTZ R138, R66, R141.reuse, R50 ;  /* 0x0000008d428a7223 */ /* 0x080fe20000010032 */
[----:B------:R-:W-:Y:S01]  /*2d40*/  STG.E.128 [R144.64], R128 ;  /* 0x0000008090007986 */ /* 0x000fe2000c101d04 */
[----:B------:R-:W-:Y:S02]  /*2d50*/  FFMA.FTZ R142, R94, R141, R22 ;  /* 0x0000008d5e8e7223 */ /* 0x000fe40000010016 */
[C---:B------:R-:W-:Y:S02]  /*2d60*/  FMUL.FTZ R183, R191.reuse, R152 ;  /* 0x00000098bfb77220 */ /* 0x040fe40000410000 */
[----:B------:R-:W-:-:S02]  /*2d70*/  FMUL.FTZ R182, R191, R153 ;  /* 0x00000099bfb67220 */ /* 0x000fc40000410000 */
[----:B------:R-:W-:Y:S02]  /*2d80*/  FMUL.FTZ R185, R191, R184 ;  /* 0x000000b8bfb97220 */ /* 0x000fe40000410000 */
[----:B------:R-:W-:Y:S02]  /*2d90*/  FFMA.FTZ R134, R90, R169, R26 ;  /* 0x000000a95a867223 */ /* 0x000fe4000001001a */
[----:B------:R-:W-:Y:S02]  /*2da0*/  FFMA.FTZ R133, R89, R168, R25 ;  /* 0x000000a859857223 */ /* 0x000fe40000010019 */
[-C--:B------:R-:W-:Y:S02]  /*2db0*/  FFMA.FTZ R137, R65, R136.reuse, R49 ;  /* 0x0000008841897223 */ /* 0x080fe40000010031 */
[----:B------:R-:W-:Y:S01]  /*2dc0*/  FFMA.FTZ R141, R93, R136, R21 ;  /* 0x000000885d8d7223 */ /* 0x000fe20000010015 */
[----:B------:R-:W-:Y:S01]  /*2dd0*/  STG.E.128 [R146.64], R132 ;  /* 0x0000008492007986 */ /* 0x000fe2000c101d04 */
[----:B------:R-:W-:-:S02]  /*2de0*/  FADD.FTZ R159, -R163, R159 ;  /* 0x0000009fa39f7221 */ /* 0x000fc40000010100 */
[C---:B------:R-:W-:Y:S02]  /*2df0*/  FMUL.FTZ R175, R191.reuse, R140 ;  /* 0x0000008cbfaf7220 */ /* 0x040fe40000410000 */
[C---:B------:R-:W-:Y:S02]  /*2e00*/  FMUL.FTZ R187, R191.reuse, R156 ;  /* 0x0000009cbfbb7220 */ /* 0x040fe40000410000 */
[----:B------:R-:W-:Y:S02]  /*2e10*/  FMUL.FTZ R184, R191, R157 ;  /* 0x0000009dbfb87220 */ /* 0x000fe40000410000 */
[----:B------:R-:W-:-:S04]  /*2e20*/  IMAD.WIDE.U32 R152, R161, R162, c[0x0][0x208] ;  /* 0x00008200a1987625 */ /* 0x000fc800078e00a2 */
[-C--:B------:R-:W-:Y:S02]  /*2e30*/  FFMA.FTZ R136, R64, R155.reuse, R48 ;  /* 0x0000009b40887223 */ /* 0x080fe40000010030 */
[----:B------:R-:W-:Y:S02]  /*2e40*/  FADD.FTZ R158, -R163, R158 ;  /* 0x0000009ea39e7221 */ /* 0x000fe40000010100 */
[----:B------:R-:W-:Y:S01]  /*2e50*/  IMAD.WIDE.U32 R156, R161, R162, c[0x0][0x210] ;  /* 0x00008400a19c7625 */ /* 0x000fe200078e00a2 */
[----:B------:R0:W-:Y:S03]  /*2e60*/  STG.E.128 [R152.64], R136 ;  /* 0x0000008898007986 */ /* 0x0001e6000c101d04 */
[----:B------:R-:W-:Y:S02]  /*2e70*/  FFMA.FTZ R140, R92, R155, R20 ;  /* 0x0000009b5c8c7223 */ /* 0x000fe40000010014 */
[----:B------:R-:W-:-:S02]  /*2e80*/  FMUL.FTZ R163, R191, R164 ;  /* 0x000000a4bfa37220 */ /* 0x000fc40000410000 */
[C---:B------:R-:W-:Y:S01]  /*2e90*/  FMUL.FTZ R172, R191.reuse, R165 ;  /* 0x000000a5bfac7220 */ /* 0x040fe20000410000 */
[----:B------:R1:W-:Y:S01]  /*2ea0*/  STG.E.128 [R156.64], R140 ;  /* 0x0000008c9c007986 */ /* 0x0003e2000c101d04 */
[C---:B------:R-:W-:Y:S02]  /*2eb0*/  FMUL.FTZ R173, R191.reuse, R167 ;  /* 0x000000a7bfad7220 */ /* 0x040fe40000410000 */
[C---:B------:R-:W-:Y:S02]  /*2ec0*/  FMUL.FTZ R174, R191.reuse, R170 ;  /* 0x000000aabfae7220 */ /* 0x040fe40000410000 */
[----:B------:R-:W-:Y:S02]  /*2ed0*/  FMUL.FTZ R188, R191, R159 ;  /* 0x0000009fbfbc7220 */ /* 0x000fe40000410000 */
[-C--:B------:R-:W-:Y:S02]  /*2ee0*/  FFMA.FTZ R155, R71, R154.reuse, R47 ;  /* 0x0000009a479b7223 */ /* 0x080fe4000001002f */
[----:B------:R-:W-:-:S02]  /*2ef0*/  FFMA.FTZ R159, R99, R154, R19 ;  /* 0x0000009a639f7223 */ /* 0x000fc40000010013 */
[C---:B------:R-:W-:Y:S02]  /*2f00*/  FMUL.FTZ R179, R191.reuse, R171 ;  /* 0x000000abbfb37220 */ /* 0x040fe40000410000 */
[C---:B------:R-:W-:Y:S02]  /*2f10*/  FMUL.FTZ R178, R191.reuse, R178 ;  /* 0x000000b2bfb27220 */ /* 0x040fe40000410000 */
[----:B------:R-:W-:Y:S02]  /*2f20*/  FMUL.FTZ R189, R191, R158 ;  /* 0x0000009ebfbd7220 */ /* 0x000fe40000410000 */
[----:B------:R-:W-:-:S04]  /*2f30*/  IMAD.WIDE.U32 R164, R150, R162, c[0x0][0x208] ;  /* 0x0000820096a47625 */ /* 0x000fc800078e00a2 */
[----:B------:R-:W-:Y:S02]  /*2f40*/  FFMA.FTZ R154, R70, R173, R46 ;  /* 0x000000ad469a7223 */ /* 0x000fe4000001002e */
[----:B0-----:R-:W-:Y:S02]  /*2f50*/  FFMA.FTZ R153, R69, R172, R45 ;  /* 0x000000ac45997223 */ /* 0x001fe4000001002d */
[----:B------:R-:W-:Y:S02]  /*2f60*/  FFMA.FTZ R152, R68, R163, R44 ;  /* 0x000000a344987223 */ /* 0x000fe4000001002c */
[----:B------:R-:W-:-:S03]  /*2f70*/  IMAD.WIDE.U32 R166, R150, R162, c[0x0][0x210] ;  /* 0x0000840096a67625 */ /* 0x000fc600078e00a2 */
[----:B------:R-:W-:Y:S01]  /*2f80*/  STG.E.128 [R164.64], R152 ;  /* 0x00000098a4007986 */ /* 0x000fe2000c101d04 */
[----:B------:R-:W-:Y:S02]  /*2f90*/  FFMA.FTZ R158, R98, R173, R18 ;  /* 0x000000ad629e7223 */ /* 0x000fe40000010012 */
[----:B-1----:R-:W-:Y:S02]  /*2fa0*/  FFMA.FTZ R157, R97, R172, R17 ;  /* 0x000000ac619d7223 */ /* 0x002fe40000010011 */
[----:B------:R-:W-:Y:S02]  /*2fb0*/  FFMA.FTZ R156, R96, R163, R16 ;  /* 0x000000a3609c7223 */ /* 0x000fe40000010010 */
[----:B------:R-:W-:-:S03]  /*2fc0*/  IMAD.WIDE.U32 R168, R160, R162, c[0x0][0x208] ;  /* 0x00008200a0a87625 */ /* 0x000fc600078e00a2 */
[----:B------:R-:W-:Y:S01]  /*2fd0*/  STG.E.128 [R166.64], R156 ;  /* 0x0000009ca6007986 */ /* 0x000fe2000c101d04 */
        /* <DEDUP_REMOVED lines=27> */
[----:B0-----:R-:W-:Y:S02]  /*3190*/  FFMA.FTZ R131, R83, R186, R35 ;  /* 0x000000ba53837223 */ /* 0x001fe40000010023 */
[----:B------:R-:W-:Y:S01]  /*31a0*/  FFMA.FTZ R130, R82, R185, R34 ;  /* 0x000000b952827223 */ /* 0x000fe20000010022 */
[----:B------:R0:W-:Y:S01]  /*31b0*/  STG.E.128 [R136.64], R148 ;  /* 0x0000009488007986 */ /* 0x0001e2000c101d04 */
[----:B------:R-:W-:-:S02]  /*31c0*/  FFMA.FTZ R129, R81, R182, R33 ;  /* 0x000000b651817223 */ /* 0x000fc40000010021 */
[----:B------:R-:W-:Y:S02]  /*31d0*/  FFMA.FTZ R128, R80, R183, R32 ;  /* 0x000000b750807223 */ /* 0x000fe40000010020 */
[----:B-1----:R-:W-:Y:S02]  /*31e0*/  FFMA.FTZ R135, R111, R186, R7 ;  /* 0x000000ba6f877223 */ /* 0x002fe40000010007 */
[----:B------:R-:W-:Y:S01]  /*31f0*/  FFMA.FTZ R134, R110, R185, R6 ;  /* 0x000000b96e867223 */ /* 0x000fe20000010006 */
[----:B------:R0:W-:Y:S01]  /*3200*/  STG.E.128 [R138.64], R128 ;  /* 0x000000808a007986 */ /* 0x0001e2000c101d04 */
[----:B------:R-:W-:Y:S02]  /*3210*/  FFMA.FTZ R133, R109, R182, R5 ;  /* 0x000000b66d857223 */ /* 0x000fe40000010005 */
[----:B------:R-:W-:Y:S02]  /*3220*/  FFMA.FTZ R132, R108, R183, R4 ;  /* 0x000000b76c847223 */ /* 0x000fe40000010004 */
[----:B--2---:R-:W-:-:S02]  /*3230*/  FFMA.FTZ R147, R87, R188, R31 ;  /* 0x000000bc57937223 */ /* 0x004fc4000001001f */
        /* <DEDUP_REMOVED lines=10> */
[----:B0----5:R-:W-:Y:S01]  /*32e0*/  @P1 CALL.REL.NOINC `(.L_x_38813) ;  /* 0x0000001000001944 */ /* 0x021fe20003c00000 */
[----:B------:R-:W-:Y:S05]  /*32f0*/  BRA `(.L_x_38814) ;  /* 0xffffd26000007947 */ /* 0x000fea000383ffff */
.L_x_38813:
[----:B------:R-:W-:Y:S05]  /*3300*/  EXIT ;  /* 0x000000000000794d */ /* 0x000fea0003800000 */
.L_x_38811:
[----:B-1----:R-:W-:Y:S01]  /*3310*/  HFMA2.MMA R165, -RZ, RZ, 0, 1.847743988037109375e-06 ;  /* 0x0000001fffa57435 */ /* 0x002fe200000001ff */
[----:B------:R-:W-:Y:S02]  /*3320*/  MOV R172, 0x1 ;  /* 0x0000000100ac7802 */ /* 0x000fe40000000f00 */
[----:B------:R-:W-:Y:S02]  /*3330*/  MOV R170, 0xffffffff ;  /* 0xffffffff00aa7802 */ /* 0x000fe40000000f00 */
[----:B------:R-:W-:Y:S02]  /*3340*/  MOV R168, 0x3360 ;  /* 0x0000336000a87802 */ /* 0x000fe40000000f00 */
[----:B-----5:R-:W-:Y:S05]  /*3350*/  CALL.REL.NOINC `($__internal_73_$__cuda_sm70_shflsync_bfly_p) ;  /* 0x0000071000007944 */ /* 0x020fea0003c00000 */
[----:B-1----:R-:W-:Y:S01]  /*3360*/  MOV R164, R172 ;  /* 0x000000ac00a47202 */ /* 0x002fe20000000f00 */
[----:B0-----:R-:W-:Y:S05]  /*3370*/  BRA `(.L_x_38815) ;  /* 0xffffec2000007947 */ /* 0x001fea000383ffff */
.L_x_38812:
[----:B------:R-:W-:Y:S01]  /*3380*/  HFMA2.MMA R172, -RZ, RZ, 0, 1.1920928955078125e-07 ;  /* 0x00000002ffac7435 */ /* 0x000fe200000001ff */
[----:B------:R-:W-:Y:S02]  /*3390*/  MOV R165, 0x1f ;  /* 0x0000001f00a57802 */ /* 0x000fe40000000f00 */
[----:B------:R-:W-:-:S02]  /*33a0*/  MOV R170, 0xffffffff ;  /* 0xffffffff00aa7802 */ /* 0x000fc40000000f00 */
[----:B------:R-:W-:Y:S02]  /*33b0*/  MOV R168, 0x33d0 ;  /* 0x000033d000a87802 */ /* 0x000fe40000000f00 */
[----:B-----5:R-:W-:Y:S05]  /*33c0*/  CALL.REL.NOINC `($__internal_73_$__cuda_sm70_shflsync_bfly_p) ;  /* 0x000006a000007944 */ /* 0x020fea0003c00000 */
[----:B01----:R-:W-:Y:S01]  /*33d0*/  FADD.FTZ R167, R167, R172 ;  /* 0x000000aca7a77221 */ /* 0x003fe20000010000 */
[----:B------:R-:W-:Y:S01]  /*33e0*/  HFMA2.MMA R172, -RZ, RZ, 0, 2.384185791015625e-07 ;  /* 0x00000004ffac7435 */ /* 0x000fe200000001ff */
[----:B------:R-:W-:Y:S02]  /*33f0*/  MOV R165, 0x1f ;  /* 0x0000001f00a57802 */ /* 0x000fe40000000f00 */
[----:B------:R-:W-:Y:S02]  /*3400*/  MOV R170, 0xffffffff ;  /* 0xffffffff00aa7802 */ /* 0x000fe40000000f00 */
[----:B------:R-:W-:Y:S02]  /*3410*/  MOV R168, 0x3430 ;  /* 0x0000343000a87802 */ /* 0x000fe40000000f00 */
[----:B------:R-:W-:Y:S05]  /*3420*/  CALL.REL.NOINC `($__internal_73_$__cuda_sm70_shflsync_bfly_p) ;  /* 0x0000064000007944 */ /* 0x000fea0003c00000 */
[----:B01----:R-:W-:Y:S01]  /*3430*/  FADD.FTZ R167, R167, R172 ;  /* 0x000000aca7a77221 */ /* 0x003fe20000010000 */
[----:B------:R-:W-:Y:S01]  /*3440*/  HFMA2.MMA R172, -RZ, RZ, 0, 4.76837158203125e-07 ;  /* 0x00000008ffac7435 */ /* 0x000fe200000001ff */
[----:B------:R-:W-:Y:S02]  /*3450*/  MOV R165, 0x1f ;  /* 0x0000001f00a57802 */ /* 0x000fe40000000f00 */
[----:B------:R-:W-:-:S02]  /*3460*/  MOV R170, 0xffffffff ;  /* 0xffffffff00aa7802 */ /* 0x000fc40000000f00 */
[----:B------:R-:W-:Y:S02]  /*3470*/  MOV R168, 0x3490 ;  /* 0x0000349000a87802 */ /* 0x000fe40000000f00 */
[----:B------:R-:W-:Y:S05]  /*3480*/  CALL.REL.NOINC `($__internal_73_$__cuda_sm70_shflsync_bfly_p) ;  /* 0x000005e000007944 */ /* 0x000fea0003c00000 */
[----:B01----:R-:W-:Y:S01]  /*3490*/  FADD.FTZ R167, R167, R172 ;  /* 0x000000aca7a77221 */ /* 0x003fe20000010000 */
[----:B------:R-:W-:Y:S01]  /*34a0*/  HFMA2.MMA R172, -RZ, RZ, 0, 9.5367431640625e-07 ;  /* 0x00000010ffac7435 */ /* 0x000fe200000001ff */
[----:B------:R-:W-:Y:S02]  /*34b0*/  MOV R165, 0x1f ;  /* 0x0000001f00a57802 */ /* 0x000fe40000000f00 */
[----:B------:R-:W-:Y:S02]  /*34c0*/  MOV R170, 0xffffffff ;  /* 0xffffffff00aa7802 */ /* 0x000fe40000000f00 */
[----:B------:R-:W-:Y:S02]  /*34d0*/  MOV R168, 0x34f0 ;  /* 0x000034f000a87802 */ /* 0x000fe40000000f00 */
[----:B------:R-:W-:Y:S05]  /*34e0*/  CALL.REL.NOINC `($__internal_73_$__cuda_sm70_shflsync_bfly_p) ;  /* 0x0000058000007944 */ /* 0x000fea0003c00000 */
        /* <DEDUP_REMOVED lines=62> */
[----:B------:R-:W-:Y:S05]  /*38d0*/  CALL.REL.NOINC `($__internal_73_$__cuda_sm70_shflsync_bfly_p) ;  /* 0x0000019000007944 */ /* 0x000fea0003c00000 */
[----:B01----:R-:W-:Y:S01]  /*38e0*/  FADD.FTZ R167, R167, R172 ;  /* 0x000000aca7a77221 */ /* 0x003fe20000010000 */
[----:B------:R-:W-:Y:S01]  /*38f0*/  HFMA2.MMA R172, -RZ, RZ, 0, 1.1920928955078125e-07 ;  /* 0x00000002ffac7435 */ /* 0x000fe200000001ff */
[----:B------:R-:W-:Y:S02]  /*3900*/  MOV R165, 0x1f ;  /* 0x0000001f00a57802 */ /* 0x000fe40000000f00 */
[----:B------:R-:W-:Y:S02]  /*3910*/  MOV R170, 0xffffffff ;  /* 0xffffffff00aa7802 */ /* 0x000fe40000000f00 */
[----:B------:R-:W-:Y:S02]  /*3920*/  MOV R168, 0x3940 ;  /* 0x0000394000a87802 */ /* 0x000fe40000000f00 */
[----:B------:R-:W-:Y:S05]  /*3930*/  CALL.REL.NOINC `($__internal_73_$__cuda_sm70_shflsync_bfly_p) ;  /* 0x0000013000007944 */ /* 0x000fea0003c00000 */
[----:B01----:R-:W-:Y:S01]  /*3940*/  FADD.FTZ R167, R167, R172 ;  /* 0x000000aca7a77221 */ /* 0x003fe20000010000 */
[----:B------:R-:W-:Y:S01]  /*3950*/  HFMA2.MMA R172, -RZ, RZ, 0, 2.384185791015625e-07 ;  /* 0x00000004ffac7435 */ /* 0x000fe200000001ff */
[----:B------:R-:W-:-:S02]  /*3960*/  MOV R165, 0x1f ;  /* 0x0000001f00a57802 */ /* 0x000fc40000000f00 */
[----:B------:R-:W-:Y:S02]  /*3970*/  MOV R170, 0xffffffff ;  /* 0xffffffff00aa7802 */ /* 0x000fe40000000f00 */
[----:B------:R-:W-:Y:S02]  /*3980*/  MOV R168, 0x39a0 ;  /* 0x000039a000a87802 */ /* 0x000fe40000000f00 */
[----:B------:R-:W-:Y:S05]  /*3990*/  CALL.REL.NOINC `($__internal_73_$__cuda_sm70_shflsync_bfly_p) ;  /* 0x000000d000007944 */ /* 0x000fea0003c00000 */
[----:B01----:R-:W-:Y:S01]  /*39a0*/  FADD.FTZ R167, R167, R172 ;  /* 0x000000aca7a77221 */ /* 0x003fe20000010000 */
[----:B------:R-:W-:Y:S01]  /*39b0*/  HFMA2.MMA R172, -RZ, RZ, 0, 4.76837158203125e-07 ;  /* 0x00000008ffac7435 */ /* 0x000fe200000001ff */
[----:B------:R-:W-:Y:S02]  /*39c0*/  MOV R165, 0x1f ;  /* 0x0000001f00a57802 */ /* 0x000fe40000000f00 */
[----:B------:R-:W-:Y:S02]  /*39d0*/  MOV R170, 0xffffffff ;  /* 0xffffffff00aa7802 */ /* 0x000fe40000000f00 */
[----:B------:R-:W-:Y:S02]  /*39e0*/  MOV R168, 0x3a00 ;  /* 0x00003a0000a87802 */ /* 0x000fe40000000f00 */
[----:B------:R-:W-:Y:S05]  /*39f0*/  CALL.REL.NOINC `($__internal_73_$__cuda_sm70_shflsync_bfly_p) ;  /* 0x0000007000007944 */ /* 0x000fea0003c00000 */
[----:B01----:R-:W-:Y:S01]  /*3a00*/  FADD.FTZ R167, R167, R172 ;  /* 0x000000aca7a77221 */ /* 0x003fe20000010000 */
[----:B------:R-:W-:Y:S01]  /*3a10*/  HFMA2.MMA R172, -RZ, RZ, 0, 9.5367431640625e-07 ;  /* 0x00000010ffac7435 */ /* 0x000fe200000001ff */
[----:B------:R-:W-:-:S02]  /*3a20*/  MOV R165, 0x1f ;  /* 0x0000001f00a57802 */ /* 0x000fc40000000f00 */
[----:B------:R-:W-:Y:S02]  /*3a30*/  MOV R170, 0xffffffff ;  /* 0xffffffff00aa7802 */ /* 0x000fe40000000f00 */
[----:B------:R-:W-:Y:S02]  /*3a40*/  MOV R168, 0x3a60 ;  /* 0x00003a6000a87802 */ /* 0x000fe40000000f00 */
[----:B------:R-:W-:Y:S05]  /*3a50*/  CALL.REL.NOINC `($__internal_73_$__cuda_sm70_shflsync_bfly_p) ;  /* 0x0000001000007944 */ /* 0x000fea0003c00000 */
[----:B01----:R-:W-:Y:S05]  /*3a60*/  BRA `(.L_x_38816) ;  /* 0xffffe9f000007947 */ /* 0x003fea000383ffff */
        .weak           $__internal_73_$__cuda_sm70_shflsync_bfly_p
        .type           $__internal_73_$__cuda_sm70_shflsync_bfly_p,@function
        .size           $__internal_73_$__cuda_sm70_shflsync_bfly_p,(.L_x_41101 - $__internal_73_$__cuda_sm70_shflsync_bfly_p)
$__internal_73_$__cuda_sm70_shflsync_bfly_p:
[----:B------:R-:W-:Y:S01]  /*3a70*/  HFMA2.MMA R169, -RZ, RZ, 0, 0 ;  /* 0x00000000ffa97435 */ /* 0x000fe200000001ff */
[----:B------:R-:W-:Y:S04]  /*3a80*/  WARPSYNC R170 ;  /* 0x000000aa00007348 */ /* 0x000fe80003800000 */
[----:B------:R0:W1:Y:S01]  /*3a90*/  SHFL.BFLY PT, R172, R167, R172, R165 ;  /* 0x0c0000aca7ac7389 */ /* 0x00006200000e00a5 */
[----:B------:R-:W-:Y:S05]  /*3aa0*/  RET.REL.NODEC R168 `(_ZN10layer_norm31ln_parallel_residual_fwd_kernelINS_13Kernel_traitsIfffffjLj7168ELj1ELj1ELj8ELj16ENS_18Kernel_traits_baseILj7168EfffffjLj256EEEEELb0ELb0ELb1EEEvNS_9FwdParamsE) ;  /* 0xffffc550a8007950 */ /* 0x000fea0003c3ffff */
.L_x_38817:
        /* <DEDUP_REMOVED lines=13> */
.L_x_41101:


//--------------------- .text._ZN10layer_norm31ln_parallel_residual_fwd_kernelINS_13Kernel_traitsIfffffjLj7168ELj1ELj1ELj8ELj16ENS_18Kernel_traits_baseILj7168EfffffjLj256EEEEELb0ELb1ELb0EEEvNS_9FwdParamsE --------------------------
	.section	.text._ZN10layer_norm31ln_parallel_residual_fwd_kernelINS_13Kernel_traitsIfffffjLj7168ELj1ELj1ELj8ELj16ENS_18Kernel_traits_baseILj7168EfffffjLj256EEEEELb0ELb1ELb0EEEvNS_9FwdParamsE,"ax",@progbits
	.sectioninfo	@"SHI_REGISTERS=128"
	.align	128
        .global         _ZN10layer_norm31ln_parallel_residual_fwd_kernelINS_13Kernel_traitsIfffffjLj7168ELj1ELj1ELj8ELj16ENS_18Kernel_traits_baseILj7168EfffffjLj256EEEEELb0ELb1ELb0EEEvNS_9FwdParamsE
        .type           _ZN10layer_norm31ln_parallel_residual_fwd_kernelINS_13Kernel_traitsIfffffjLj7168ELj1ELj1ELj8ELj16ENS_18Kernel_traits_baseILj7168EfffffjLj256EEEEELb0ELb1ELb0EEEvNS_9FwdParamsE,@function
        .size           _ZN10layer_norm31ln_parallel_residual_fwd_kernelINS_13Kernel_traitsIfffffjLj7168ELj1ELj1ELj8ELj16ENS_18Kernel_traits_baseILj7168EfffffjLj256EEEEELb0ELb1ELb0EEEvNS_9FwdParamsE,(.L_x_41102 - _ZN10layer_norm31ln_parallel_residual_fwd_kernelINS_13Kernel_traitsIfffffjLj7168ELj1ELj1ELj8ELj16ENS_18Kernel_traits_baseILj7168EfffffjLj256EEEEELb0ELb1ELb0EEEvNS_9FwdParamsE)
        .other          _ZN10layer_norm31ln_parallel_residual_fwd_kernelINS_13Kernel_traitsIfffffjLj7168ELj1ELj1ELj8ELj16ENS_18Kernel_traits_baseILj7168EfffffjLj256EEEEELb0ELb1ELb0EEEvNS_9FwdParamsE,@"STO_CUDA_ENTRY STV_DEFAULT"
_ZN10layer_norm31ln_parallel_residual_fwd_kernelINS_13Kernel_traitsIfffffjLj7168ELj1ELj1ELj8ELj16ENS_18Kernel_traits_baseILj7168EfffffjLj256EEEEELb0ELb1ELb0EEEvNS_9FwdParamsE:
.text._ZN10layer_norm31ln_parallel_residual_fwd_kernelINS_13Kernel_traitsIfffffjLj7168ELj1ELj1ELj8ELj16ENS_18Kernel_traits_baseILj7168EfffffjLj256EEEEELb0ELb1ELb0EEEvNS_9FwdParamsE:
        /* <DEDUP_REMOVED lines=21> */
[----:B------:R-:W-:Y:S01]  /*0150*/  HFMA2.MMA R13, -RZ, RZ, 0, 9.5367431640625e-07 ;  /* 0x00000010ff0d7435 */ /* 0x000fe200000001ff */
[----:B------:R-:W-:Y:S01]  /*0160*/  CS2R R10, SRZ ;  /* 0x00000000000a7805 */ /* 0x000fe2000001ff00 */
[----:B------:R-:W-:Y:S01]  /*0170*/  CS2R R8, SRZ ;  /* 0x0000000000087805 */ /* 0x000fe2000001ff00 */
[----:B------:R-:W-:-:S07]  /*0180*/  ISETP.NE.AND.EX P0, PT, RZ, c[0x0][0x21c], PT, P0 ;  /* 0x00008700ff007a0c */ /* 0x000fce0003f05300 */
[----:B------:R-:W-:-:S06]  /*0190*/  IMAD.WIDE.U32 R12, R60, R13, c[0x0][0x1b0] ;  /* 0x00006c003c0c7625 */ /* 0x000fcc00078e000d */
[C---:B------:R-:W-:Y:S01]  /*01a0*/  @P0 LEA R2, P2, R60.reuse, c[0x0][0x218], 0x4 ;  /* 0x000086003c020a11 */ /* 0x040fe200078420ff */
[----:B------:R-:W5:Y:S03]  /*01b0*/  LDG.E.128 R12, [R12.64] ;  /* 0x000000040c0c7981 */ /* 0x000f66000c1e1d00 */
[----:B------:R-:W-:-:S05]  /*01c0*/  @P0 LEA.HI.X R3, R60, c[0x0][0x21c], RZ, 0x4, P2 ;  /* 0x000087003c030a11 */ /* 0x000fca00010f24ff */
[----:B------:R0:W5:Y:S01]  /*01d0*/  @P0 LDG.E.128 R8, [R2.64] ;  /* 0x0000000402080981 */ /* 0x000162000c1e1d00 */
[----:B------:R-:W-:-:S03]  /*01e0*/  LOP3.LUT R60, R60, 0x100, RZ, 0xfc, !PT ;  /* 0x000001003c3c7812 */ /* 0x000fc600078efcff */
.L_x_38819:
[----:B------:R-:W-:Y:S05]  /*01f0*/  BSYNC B0 ;  /* 0x0000000000007941 */ /* 0x000fea0003800000 */
.L_x_38818:
[----:B------:R-:W-:Y:S01]  /*0200*/  BSSY B0, `(.L_x_38820) ;  /* 0x000000d000007945 */ /* 0x000fe20003800000 */
[----:B------:R-:W-:Y:S05]  /*0210*/  @!P6 BRA `(.L_x_38821) ;  /* 0x000000b00000e947 */ /* 0x000fea0003800000 */
[----:B------:R-:W-:Y:S01]  /*0220*/  ISETP.NE.U32.AND P0, PT, RZ, c[0x0][0x218], PT ;  /* 0x00008600ff007a0c */ /* 0x000fe20003f05070 */
[----:B------:R-:W-:Y:S01]  /*0230*/  CS2R R18, SRZ ;  /* 0x0000000000127805 */ /* 0x000fe2000001ff00 */
[----:B------:R-:W-:Y:S01]  /*0240*/  MOV R21, 0x10 ;  /* 0x0000001000157802 */ /* 0x000fe20000000f00 */
[----:B------:R-:W-:Y:S01]  /*0250*/  CS2R R16, SRZ ;  /* 0x0000000000107805 */ /* 0x000fe2000001ff00 */
[----:B------:R-:W-:-:S03]  /*0260*/  ISETP.NE.AND.EX P0, PT, RZ, c[0x0][0x21c], PT, P0 ;  /* 0x00008700ff007a0c */ /* 0x000fc60003f05300 */
[----:B------:R-:W-:-:S06]  /*0270*/  IMAD.WIDE.U32 R20, R60, R21, c[0x0][0x1b0] ;  /* 0x00006c003c147625 */ /* 0x000fcc00078e0015 */
[----:B------:R-:W5:Y:S04]  /*0280*/  LDG.E.128 R20, [R20.64] ;  /* 0x0000000414147981 */ /* 0x000f68000c1e1d00 */
[----:B0-----:R-:W-:-:S04]  /*0290*/  @P0 LEA R2, P2, R60, c[0x0][0x218], 0x4 ;  /* 0x000086003c020a11 */ /* 0x001fc800078420ff */
[----:B------:R-:W-:-:S05]  /*02a0*/  @P0 LEA.HI.X R3, R60, c[0x0][0x21c], RZ, 0x4, P2 ;  /* 0x000087003c030a11 */ /* 0x000fca00010f24ff */
[----:B------:R0:W5:Y:S01]  /*02b0*/  @P0 LDG.E.128 R16, [R2.64] ;  /* 0x0000000402100981 */ /* 0x000162000c1e1d00 */
[----:B------:R-:W-:-:S03]  /*02c0*/  IADD3 R60, R60, 0x100, RZ ;  /* 0x000001003c3c7810 */ /* 0x000fc60007ffe0ff */
.L_x_38821:
[----:B------:R-:W-:Y:S05]  /*02d0*/  BSYNC B0 ;  /* 0x0000000000007941 */ /* 0x000fea0003800000 */
.L_x_38820:
[----:B------:R-:W-:Y:S01]  /*02e0*/  BSSY B0, `(.L_x_38822) ;  /* 0x000000d000007945 */ /* 0x000fe20003800000 */
[----:B------:R-:W-:Y:S05]  /*02f0*/  @!P5 BRA `(.L_x_38823) ;  /* 0x000000b00000d947 */ /* 0x000fea0003800000 */
[----:B------:R-:W-:Y:S01]  /*0300*/  ISETP.NE.U32.AND P0, PT, RZ, c[0x0][0x218], PT ;  /* 0x00008600ff007a0c */ /* 0x000fe20003f05070 */
[----:B------:R-:W-:Y:S01]  /*0310*/  HFMA2.MMA R29, -RZ, RZ, 0, 9.5367431640625e-07 ;  /* 0x00000010ff1d7435 */ /* 0x000fe200000001ff */
[----:B------:R-:W-:Y:S01]  /*0320*/  CS2R R26, SRZ ;  /* 0x00000000001a7805 */ /* 0x000fe2000001ff00 */
[----:B------:R-:W-:Y:S01]  /*0330*/  CS2R R24, SRZ ;  /* 0x0000000000187805 */ /* 0x000fe2000001ff00 */
[----:B------:R-:W-:-:S07]  /*0340*/  ISETP.NE.AND.EX P0, PT, RZ, c[0x0][0x21c], PT, P0 ;  /* 0x00008700ff007a0c */ /* 0x000fce0003f05300 */
[----:B------:R-:W-:-:S06]  /*0350*/  IMAD.WIDE.U32 R28, R60, R29, c[0x0][0x1b0] ;  /* 0x00006c003c1c7625 */ /* 0x000fcc00078e001d */
[C---:B0-----:R-:W-:Y:S01]  /*0360*/  @P0 LEA R2, P2, R60.reuse, c[0x0][0x218], 0x4 ;  /* 0x000086003c020a11 */ /* 0x041fe200078420ff */
[----:B------:R-:W5:Y:S03]  /*0370*/  LDG.E.128 R28, [R28.64] ;  /* 0x000000041c1c7981 */ /* 0x000f66000c1e1d00 */
[----:B------:R-:W-:-:S05]  /*0380*/  @P0 LEA.HI.X R3, R60, c[0x0][0x21c], RZ, 0x4, P2 ;  /* 0x000087003c030a11 */ /* 0x000fca00010f24ff */
[----:B------:R0:W5:Y:S01]  /*0390*/  @P0 LDG.E.128 R24, [R2.64] ;  /* 0x0000000402180981 */ /* 0x000162000c1e1d00 */
[----:B------:R-:W-:-:S03]  /*03a0*/  IADD3 R60, R60, 0x100, RZ ;  /* 0x000001003c3c7810 */ /* 0x000fc60007ffe0ff */
.L_x_38823:
[----:B------:R-:W-:Y:S05]  /*03b0*/  BSYNC B0 ;  /* 0x0000000000007941 */ /* 0x000fea0003800000 */
.L_x_38822:
        /* <DEDUP_REMOVED lines=13> */
.L_x_38825:
[----:B------:R-:W-:Y:S05]  /*0490*/  BSYNC B0 ;  /* 0x0000000000007941 */ /* 0x000fea0003800000 */
.L_x_38824:
        /* <DEDUP_REMOVED lines=13> */
.L_x_38827:
[----:B------:R-:W-:Y:S05]  /*0570*/  BSYNC B0 ;  /* 0x0000000000007941 */ /* 0x000fea0003800000 */
.L_x_38826:
        /* <DEDUP_REMOVED lines=11> */
[----:B------:R-:W-:-:S04]  /*0630*/  @P0 LEA R2, P2, R60, c[0x0][0x218], 0x4 ;  /* 0x000086003c020a11 */ /* 0x000fc800078420ff */
[----:B------:R-:W-:-:S05]  /*0640*/  @P0 LEA.HI.X R3, R60, c[0x0][0x21c], RZ, 0x4, P2 ;  /* 0x000087003c030a11 */ /* 0x000fca00010f24ff */
[----:B------:R0:W5:Y:S01]  /*0650*/  @P0 LDG.E.128 R48, [R2.64] ;  /* 0x0000000402300981 */ /* 0x000162000c1e1d00 */
[----:B------:R-:W-:-:S03]  /*0660*/  IADD3 R60, R60, 0x100, RZ ;  /* 0x000001003c3c7810 */ /* 0x000fc60007ffe0ff */
.L_x_38829:
[----:B------:R-:W-:Y:S05]  /*0670*/  BSYNC B0 ;  /* 0x0000000000007941 */ /* 0x000fea0003800000 */
.L_x_38828:
[----:B------:R-:W-:Y:S01]  /*0680*/  ISETP.GE.U32.AND P0, PT, R6, 0x700, PT ;  /* 0x000007000600780c */ /* 0x000fe20003f06070 */
[----:B------:R-:W-:Y:S03]  /*0690*/  BSSY B0, `(.L_x_38830) ;  /* 0x000000d000007945 */ /* 0x000fe60003800000 */
[----:B0-----:R-:W-:-:S09]  /*06a0*/  P2R R2, PR, RZ, 0x1 ;  /* 0x00000001ff027803 */ /* 0x001fd20000000000 */
[----:B------:R-:W-:Y:S05]  /*06b0*/  @!P0 BRA `(.L_x_38831) ;  /* 0x000000a000008947 */ /* 0x000fea0003800000 */
[----:B------:R-:W-:Y:S01]  /*06c0*/  ISETP.NE.U32.AND P0, PT, RZ, c[0x0][0x218], PT ;  /* 0x00008600ff007a0c */ /* 0x000fe20003f05070 */
[----:B------:R-:W-:Y:S01]  /*06d0*/  CS2R R58, SRZ ;  /* 0x00000000003a7805 */ /* 0x000fe2000001ff00 */
[----:B------:R-:W-:Y:S02]  /*06e0*/  CS2R R56, SRZ ;  /* 0x0000000000387805 */ /* 0x000fe4000001ff00 */
[----:B------:R-:W-:Y:S01]  /*06f0*/  ISETP.NE.AND.EX P0, PT, RZ, c[0x0][0x21c], PT, P0 ;  /* 0x00008700ff007a0c */ /* 0x000fe20003f05300 */
[----:B------:R-:W-:-:S12]  /*0700*/  HFMA2.MMA R61, -RZ, RZ, 0, 9.5367431640625e-07 ;  /* 0x00000010ff3d7435 */ /* 0x000fd800000001ff */
[----:B------:R-:W-:-:S04]  /*0710*/  @P0 LEA R2, P2, R60, c[0x0][0x218], 0x4 ;  /* 0x000086003c020a11 */ /* 0x000fc800078420ff */
[C---:B------:R-:W-:Y:S01]  /*0720*/  @P0 LEA.HI.X R3, R60.reuse, c[0x0][0x21c], RZ, 0x4, P2 ;  /* 0x000087003c030a11 */ /* 0x040fe200010f24ff */
[----:B------:R-:W-:-:S04]  /*0730*/  IMAD.WIDE.U32 R60, R60, R61, c[0x0][0x1b0] ;  /* 0x00006c003c3c7625 */ /* 0x000fc800078e003d */
[----:B------:R0:W5:Y:S04]  /*0740*/  @P0 LDG.E.128 R56, [R2.64] ;  /* 0x0000000402380981 */ /* 0x000168000c1e1d00 */
[----:B------:R-:W5:Y:S02]  /*0750*/  LDG.E.128 R60, [R60.64] ;  /* 0x000000043c3c7981 */ /* 0x000f64000c1e1d00 */
.L_x_38831:
[----:B------:R-:W-:Y:S05]  /*0760*/  BSYNC B0 ;  /* 0x0000000000007941 */ /* 0x000fea0003800000 */
.L_x_38830:
        /* <DEDUP_REMOVED lines=18> */
[----:B------:R-:W-:Y:S02]  /*0890*/  MOV R64, c[0x0][0x180] ;  /* 0x0000600000407a02 */ /* 0x000fe40000000f00 */
[----:B------:R0:W1:Y:S01]  /*08a0*/  I2F.U32 R7, R5 ;  /* 0x0000000500077306 */ /* 0x0000620000201000 */
[----:B------:R-:W-:Y:S02]  /*08b0*/  IMNMX R65, RZ, R65, !PT ;  /* 0x00000041ff417217 */ /* 0x000fe40007800200 */
[----:B------:R-:W-:Y:S01]  /*08c0*/  LOP3.LUT P0, RZ, R64, c[0x0][0x178], RZ, 0xfc, !PT ;  /* 0x00005e0040ff7a12 */ /* 0x000fe2000780fcff */
[----:B------:R-:W-:Y:S01]  /*08d0*/  HFMA2.MMA R64, -RZ, RZ, 0, 5.9604644775390625e-08 ;  /* 0x00000001ff407435 */ /* 0x000fe200000001ff */
[----:B------:R-:W-:Y:S02]  /*08e0*/  IMNMX R65, R65, 0x20, PT ;  /* 0x0000002041417817 */ /* 0x000fe40003800200 */
[----:B------:R-:W-:-:S02]  /*08f0*/  MOV R66, c[0x0][0x184] ;  /* 0x0000610000427a02 */ /* 0x000fc40000000f00 */
[----:B0-----:R-:W-:Y:S02]  /*0900*/  IADD3 R5, R4, R65, RZ ;  /* 0x0000004104057210 */ /* 0x001fe40007ffe0ff */
[----:B------:R-:W-:Y:S02]  /*0910*/  LOP3.LUT P0, RZ, R66, c[0x0][0x17c], RZ, 0xfc, P0 ;  /* 0x00005f0042ff7a12 */ /* 0x000fe4000000fcff */
[----:B------:R-:W-:Y:S02]  /*0920*/  SHF.L.U32 R5, R5, 0x2, RZ ;  /* 0x0000000205057819 */ /* 0x000fe400000006ff */
[----:B------:R-:W-:Y:S01]  /*0930*/  PRMT R4, R64, 0x7610, R4 ;  /* 0x0000761040047816 */ /* 0x000fe20000000004 */
[----:B-1----:R0:W1:Y:S08]  /*0940*/  MUFU.RCP R2, R7 ;  /* 0x0000000700027308 */ /* 0x0020700000001000 */
.L_x_38975:
[----:B0-----:R-:W-:Y:S01]  /*0950*/  IMAD R7, R3, c[0x0][0x168], RZ ;  /* 0x00005a0003077a24 */ /* 0x001fe200078e02ff */
        /* <DEDUP_REMOVED lines=28> */
.L_x_38835:
[----:B-----5:R-:W-:Y:S01]  /*0b20*/  FADD.FTZ R68, R72, R68 ;  /* 0x0000004448447221 */ /* 0x020fe20000010000 */
[----:B------:R-:W-:Y:S05]  /*0b30*/  BRA `(.L_x_38836) ;  /* 0x0000002000007947 */ /* 0x000fea0003800000 */
.L_x_38834:
[----:B0----5:R-:W-:-:S04]  /*0b40*/  FADD.FTZ R68, R64, R68 ;  /* 0x0000004440447221 */ /* 0x021fc80000010000 */
[----:B------:R-:W-:-:S05]  /*0b50*/  @P2 FADD.FTZ R68, R72, R68 ;  /* 0x0000004448442221 */ /* 0x000fca0000010000 */
.L_x_38836:
[----:B-----5:R-:W-:Y:S02]  /*0b60*/  MOV R76, R68 ;  /* 0x00000044004c7202 */ /* 0x020fe40000000f00 */
.L_x_38837:
[----:B------:R-:W-:Y:S05]  /*0b70*/  @P3 BRA `(.L_x_38838) ;  /* 0x0000007000003947 */ /* 0x000fea0003800000 */
[----:B------:R-:W-:-:S04]  /*0b80*/  ISETP.NE.U32.AND P4, PT, RZ, c[0x0][0x180], PT ;  /* 0x00006000ff007a0c */ /* 0x000fc80003f85070 */
[----:B------:R-:W-:-:S13]  /*0b90*/  ISETP.NE.AND.EX P4, PT, RZ, c[0x0][0x184], PT, P4 ;  /* 0x00006100ff007a0c */ /* 0x000fda0003f85340 */
[----:B------:R-:W-:Y:S05]  /*0ba0*/  @P4 BRA `(.L_x_38839) ;  /* 0x0000002000004947 */ /* 0x000fea0003800000 */
[----:B------:R-:W-:Y:S05]  /*0bb0*/  @P0 BRA `(.L_x_38840) ;  /* 0x0000005000000947 */ /* 0x000fea0003800000 */
[----:B------:R-:W-:Y:S05]  /*0bc0*/  BRA `(.L_x_38841) ;  /* 0x0000005000007947 */ /* 0x000fea0003800000 */
.L_x_38839:
[----:B-----5:R-:W-:Y:S01]  /*0bd0*/  FADD.FTZ R69, R73, R69 ;  /* 0x0000004549457221 */ /* 0x020fe20000010000 */
[----:B------:R-:W-:Y:S05]  /*0be0*/  BRA `(.L_x_38840) ;  /* 0x0000002000007947 */ /* 0x000fea0003800000 */
.L_x_38838:
[----:B-----5:R-:W-:-:S04]  /*0bf0*/  FADD.FTZ R69, R65, R69 ;  /* 0x0000004541457221 */ /* 0x020fc80000010000 */
[----:B------:R-:W-:-:S05]  /*0c00*/  @P2 FADD.FTZ R69, R73, R69 ;  /* 0x0000004549452221 */ /* 0x000fca0000010000 */
.L_x_38840:
[----:B-----5:R-:W-:Y:S02]  /*0c10*/  MOV R77, R69 ;  /* 0x00000045004d7202 */ /* 0x020fe40000000f00 */
.L_x_38841:
[----:B------:R-:W-:Y:S05]  /*0c20*/  @P3 BRA `(.L_x_38842) ;  /* 0x0000007000003947 */ /* 0x000fea0003800000 */
[----:B------:R-:W-:-:S04]  /*0c30*/  ISETP.NE.U32.AND P4, PT, RZ, c[0x0][0x180], PT ;  /* 0x00006000ff007a0c */ /* 0x000fc80003f85070 */
[----:B------:R-:W-:-:S13]  /*0c40*/  ISETP.NE.AND.EX P4, PT, RZ, c[0x0][0x184], PT, P4 ;  /* 0x00006100ff007a0c */ /* 0x000fda0003f85340 */
[----:B------:R-:W-:Y:S05]  /*0c50*/  @P4 BRA `(.L_x_38843) ;  /* 0x0000002000004947 */ /* 0x000fea0003800000 */
[----:B------:R-:W-:Y:S05]  /*0c60*/  @P0 BRA `(.L_x_38844) ;  /* 0x0000005000000947 */ /* 0x000fea0003800000 */
[----:B------:R-:W-:Y:S05]  /*0c70*/  BRA `(.L_x_38845) ;  /* 0x0000005000007947 */ /* 0x000fea0003800000 */
.L_x_38843:
[----:B-----5:R-:W-:Y:S01]  /*0c80*/  FADD.FTZ R70, R74, R70 ;  /* 0x000000464a467221 */ /* 0x020fe20000010000 */
[----:B------:R-:W-:Y:S05]  /*0c90*/  BRA `(.L_x_38844) ;  /* 0x0000002000007947 */ /* 0x000fea0003800000 */
.L_x_38842:
[----:B-----5:R-:W-:-:S04]  /*0ca0*/  FADD.FTZ R70, R66, R70 ;  /* 0x0000004642467221 */ /* 0x020fc80000010000 */
[----:B------:R-:W-:-:S05]  /*0cb0*/  @P2 FADD.FTZ R70, R74, R70 ;  /* 0x000000464a462221 */ /* 0x000fca0000010000 */
.L_x_38844:
[----:B-----5:R-:W-:Y:S02]  /*0cc0*/  MOV R78, R70 ;  /* 0x00000046004e7202 */ /* 0x020fe40000000f00 */
.L_x_38845:
[----:B------:R-:W-:Y:S05]  /*0cd0*/  @P3 BRA `(.L_x_38846) ;  /* 0x0000007000003947 */ /* 0x000fea0003800000 */
[----:B------:R-:W-:-:S04]  /*0ce0*/  ISETP.NE.U32.AND P2, PT, RZ, c[0x0][0x180], PT ;  /* 0x00006000ff007a0c */ /* 0x000fc80003f45070 */
[----:B------:R-:W-:-:S13]  /*0cf0*/  ISETP.NE.AND.EX P2, PT, RZ, c[0x0][0x184], PT, P2 ;  /* 0x00006100ff007a0c */ /* 0x000fda0003f45320 */
[----:B------:R-:W-:Y:S05]  /*0d00*/  @P2 BRA `(.L_x_38847) ;  /* 0x0000002000002947 */ /* 0x000fea0003800000 */
[----:B------:R-:W-:Y:S05]  /*0d10*/  @P0 BRA `(.L_x_38848) ;  /* 0x0000005000000947 */ /* 0x000fea0003800000 */
[----:B------:R-:W-:Y:S05]  /*0d20*/  BRA `(.L_x_38849) ;  /* 0x0000005000007947 */ /* 0x000fea0003800000 */
.L_x_38847:
[----:B-----5:R-:W-:Y:S01]  /*0d30*/  FADD.FTZ R71, R75, R71 ;  /* 0x000000474b477221 */ /* 0x020fe20000010000 */
[----:B------:R-:W-:Y:S05]  /*0d40*/  BRA `(.L_x_38848) ;  /* 0x0000002000007947 */ /* 0x000fea0003800000 */
.L_x_38846:
[----:B-----5:R-:W-:-:S04]  /*0d50*/  FADD.FTZ R71, R67, R71 ;  /* 0x0000004743477221 */ /* 0x020fc80000010000 */
[----:B------:R-:W-:-:S05]  /*0d60*/  @P2 FADD.FTZ R71, R75, R71 ;  /* 0x000000474b472221 */ /* 0x000fca0000010000 */
.L_x_38848:
[----:B-----5:R-:W-:Y:S02]  /*0d70*/  MOV R79, R71 ;  /* 0x00000047004f7202 */ /* 0x020fe40000000f00 */
.L_x_38849:
[C---:B------:R-:W-:Y:S02]  /*0d80*/  @P0 LEA R104, P2, R109.reuse, c[0x0][0x188], 0x4 ;  /* 0x000062006d680a11 */ /* 0x040fe400078420ff */
[C---:B------:R-:W-:Y:S02]  /*0d90*/  IADD3 R7, R109.reuse, 0x100, RZ ;  /* 0x000001006d077810 */ /* 0x040fe40007ffe0ff */
[----:B------:R-:W-:-:S05]  /*0da0*/  @P0 LEA.HI.X R105, R109, c[0x0][0x18c], RZ, 0x4, P2 ;  /* 0x000063006d690a11 */ /* 0x000fca00010f24ff */
[----:B------:R0:W-:Y:S04]  /*0db0*/  @P0 STG.E.128 [R104.64], R76 ;  /* 0x0000004c68000986 */ /* 0x0001e8000c101d04 */
.L_x_38833:
[----:B------:R-:W-:Y:S05]  /*0dc0*/  BSYNC B0 ;  /* 0x0000000000007941 */ /* 0x000fea0003800000 */
.L_x_38832:
[----:B------:R-:W-:Y:S01]  /*0dd0*/  ISETP.GE.U32.AND P2, PT, R6, 0x200, PT ;  /* 0x000002000600780c */ /* 0x000fe20003f46070 */
[----:B------:R-:W-:-:S12]  /*0de0*/  BSSY B0, `(.L_x_38850) ;  /* 0x0000041000007945 */ /* 0x000fd80003800000 */
[----:B------:R-:W-:Y:S05]  /*0df0*/  @!P2 BRA `(.L_x_38851) ;  /* 0x000003f00000a947 */ /* 0x000fea0003800000 */
[----:B------:R-:W-:-:S04]  /*0e00*/  ISETP.NE.U32.AND P3, PT, RZ, c[0x0][0x178], PT ;  /* 0x00005e00ff007a0c */ /* 0x000fc80003f65070 */
[----:B------:R-:W-:-:S13]  /*0e10*/  ISETP.NE.AND.EX P3, PT, RZ, c[0x0][0x17c], PT, P3 ;  /* 0x00005f00ff007a0c */ /* 0x000fda0003f65330 */
[----:B0-----:R-:W-:-:S04]  /*0e20*/  @P3 LEA R104, P2, R7, c[0x0][0x178], 0x4 ;  /* 0x00005e0007683a11 */ /* 0x001fc800078420ff */
        /* <DEDUP_REMOVED lines=18> */
.L_x_38853:
[----:B-----5:R-:W-:Y:S01]  /*0f50*/  FADD.FTZ R80, R72, R80 ;  /* 0x0000005048507221 */ /* 0x020fe20000010000 */
[----:B------:R-:W-:Y:S05]  /*0f60*/  BRA `(.L_x_38854) ;  /* 0x0000002000007947 */ /* 0x000fea0003800000 */
.L_x_38852:
[----:B0----5:R-:W-:-:S04]  /*0f70*/  FADD.FTZ R80, R64, R80 ;  /* 0x0000005040507221 */ /* 0x021fc80000010000 */
[----:B------:R-:W-:-:S05]  /*0f80*/  @P2 FADD.FTZ R80, R72, R80 ;  /* 0x0000005048502221 */ /* 0x000fca0000010000 */
.L_x_38854:
[----:B-----5:R-:W-:Y:S02]  /*0f90*/  MOV R76, R80 ;  /* 0x00000050004c7202 */ /* 0x020fe40000000f00 */
.L_x_38855:
[----:B------:R-:W-:Y:S05]  /*0fa0*/  @P3 BRA `(.L_x_38856) ;  /* 0x0000007000003947 */ /* 0x000fea0003800000 */
[----:B------:R-:W-:-:S04]  /*0fb0*/  ISETP.NE.U32.AND P4, PT, RZ, c[0x0][0x180], PT ;  /* 0x00006000ff007a0c */ /* 0x000fc80003f85070 */
[----:B------:R-:W-:-:S13]  /*0fc0*/  ISETP.NE.AND.EX P4, PT, RZ, c[0x0][0x184], PT, P4 ;  /* 0x00006100ff007a0c */ /* 0x000fda0003f85340 */
[----:B------:R-:W-:Y:S05]  /*0fd0*/  @P4 BRA `(.L_x_38857) ;  /* 0x0000002000004947 */ /* 0x000fea0003800000 */
[----:B------:R-:W-:Y:S05]  /*0fe0*/  @P0 BRA `(.L_x_38858) ;  /* 0x0000005000000947 */ /* 0x000fea0003800000 */
[----:B------:R-:W-:Y:S05]  /*0ff0*/  BRA `(.L_x_38859) ;  /* 0x0000005000007947 */ /* 0x000fea0003800000 */
.L_x_38857:
[----:B-----5:R-:W-:Y:S01]  /*1000*/  FADD.FTZ R81, R73, R81 ;  /* 0x0000005149517221 */ /* 0x020fe20000010000 */
[----:B------:R-:W-:Y:S05]  /*1010*/  BRA `(.L_x_38858) ;  /* 0x0000002000007947 */ /* 0x000fea0003800000 */
.L_x_38856:
[----:B-----5:R-:W-:-:S04]  /*1020*/  FADD.FTZ R81, R65, R81 ;  /* 0x0000005141517221 */ /* 0x020fc80000010000 */
[----:B------:R-:W-:-:S05]  /*1030*/  @P2 FADD.FTZ R81, R73, R81 ;  /* 0x0000005149512221 */ /* 0x000fca0000010000 */
.L_x_38858:
[----:B-----5:R-:W-:Y:S02]  /*1040*/  MOV R77, R81 ;  /* 0x00000051004d7202 */ /* 0x020fe40000000f00 */
.L_x_38859:
[----:B------:R-:W-:Y:S05]  /*1050*/  @P3 BRA `(.L_x_38860) ;  /* 0x0000007000003947 */ /* 0x000fea0003800000 */
[----:B------:R-:W-:-:S04]  /*1060*/  ISETP.NE.U32.AND P4, PT, RZ, c[0x0][0x180], PT ;  /* 0x00006000ff007a0c */ /* 0x000fc80003f85070 */
[----:B------:R-:W-:-:S13]  /*1070*/  ISETP.NE.AND.EX P4, PT, RZ, c[0x0][0x184], PT, P4 ;  /* 0x00006100ff007a0c */ /* 0x000fda0003f85340 */
[----:B------:R-:W-:Y:S05]  /*1080*/  @P4 BRA `(.L_x_38861) ;  /* 0x0000002000004947 */ /* 0x000fea0003800000 */
[----:B------:R-:W-:Y:S05]  /*1090*/  @P0 BRA `(.L_x_38862) ;  /* 0x0000005000000947 */ /* 0x000fea0003800000 */
[----:B------:R-:W-:Y:S05]  /*10a0*/  BRA `(.L_x_38863) ;  /* 0x0000005000007947 */ /* 0x000fea0003800000 */
.L_x_38861:
[----:B-----5:R-:W-:Y:S01]  /*10b0*/  FADD.FTZ R82, R74, R82 ;  /* 0x000000524a527221 */ /* 0x020fe20000010000 */
[----:B------:R-:W-:Y:S05]  /*10c0*/  BRA `(.L_x_38862) ;  /* 0x0000002000007947 */ /* 0x000fea0003800000 */
.L_x_38860:
[----:B-----5:R-:W-:-:S04]  /*10d0*/  FADD.FTZ R82, R66, R82 ;  /* 0x0000005242527221 */ /* 0x020fc80000010000 */
[----:B------:R-:W-:-:S05]  /*10e0*/  @P2 FADD.FTZ R82, R74, R82 ;  /* 0x000000524a522221 */ /* 0x000fca0000010000 */
.L_x_38862:
[----:B-----5:R-:W-:Y:S02]  /*10f0*/  MOV R78, R82 ;  /* 0x00000052004e7202 */ /* 0x020fe40000000f00 */
.L_x_38863:
[----:B------:R-:W-:Y:S05]  /*1100*/  @P3 BRA `(.L_x_38864) ;  /* 0x0000007000003947 */ /* 0x000fea0003800000 */
[----:B------:R-:W-:-:S04]  /*1110*/  ISETP.NE.U32.AND P2, PT, RZ, c[0x0][0x180], PT ;  /* 0x00006000ff007a0c */ /* 0x000fc80003f45070 */
[----:B------:R-:W-:-:S13]  /*1120*/  ISETP.NE.AND.EX P2, PT, RZ, c[0x0][0x184], PT, P2 ;  /* 0x00006100ff007a0c */ /* 0x000fda0003f45320 */
[----:B------:R-:W-:Y:S05]  /*1130*/  @P2 BRA `(.L_x_38865) ;  /* 0x0000002000002947 */ /* 0x000fea0003800000 */
[----:B------:R-:W-:Y:S05]  /*1140*/  @P0 BRA `(.L_x_38866) ;  /* 0x0000005000000947 */ /* 0x000fea0003800000 */
[----:B------:R-:W-:Y:S05]  /*1150*/  BRA `(.L_x_38867) ;  /* 0x0000005000007947 */ /* 0x000fea0003800000 */
.L_x_38865:
[----:B-----5:R-:W-:Y:S01]  /*1160*/  FADD.FTZ R83, R75, R83 ;  /* 0x000000534b537221 */ /* 0x020fe20000010000 */
[----:B------:R-:W-:Y:S05]  /*1170*/  BRA `(.L_x_38866) ;  /* 0x0000002000007947 */ /* 0x000fea0003800000 */
.L_x_38864:
[----:B-----5:R-:W-:-:S04]  /*1180*/  FADD.FTZ R83, R67, R83 ;  /* 0x0000005343537221 */ /* 0x020fc80000010000 */
[----:B------:R-:W-:-:S05]  /*1190*/  @P2 FADD.FTZ R83, R75, R83 ;  /* 0x000000534b532221 */ /* 0x000fca0000010000 */
.L_x_38866:
[----:B-----5:R-:W-:Y:S02]  /*11a0*/  MOV R79, R83 ;  /* 0x00000053004f7202 */ /* 0x020fe40000000f00 */
.L_x_38867:
[----:B------:R-:W-:-:S04]  /*11b0*/  @P0 LEA R104, P2, R7, c[0x0][0x188], 0x4 ;  /* 0x0000620007680a11 */ /* 0x000fc800078420ff */
[C---:B------:R-:W-:Y:S02]  /*11c0*/  @P0 LEA.HI.X R105, R7.reuse, c[0x0][0x18c], RZ, 0x4, P2 ;  /* 0x0000630007690a11 */ /* 0x040fe400010f24ff */
[----:B------:R-:W-:-:S03]  /*11d0*/  IADD3 R7, R7, 0x100, RZ ;  /* 0x0000010007077810 */ /* 0x000fc60007ffe0ff */
[----:B------:R0:W-:Y:S04]  /*11e0*/  @P0 STG.E.128 [R104.64], R76 ;  /* 0x0000004c68000986 */ /* 0x0001e8000c101d04 */
.L_x_38851:
[----:B------:R-:W-:Y:S05]  /*11f0*/  BSYNC B0 ;  /* 0x0000000000007941 */ /* 0x000fea0003800000 */
.L_x_38850:
        /* <DEDUP_REMOVED lines=24> */
.L_x_38871:
[----:B-----5:R-:W-:Y:S01]  /*1380*/  FADD.FTZ R84, R72, R84 ;  /* 0x0000005448547221 */ /* 0x020fe20000010000 */
[----:B------:R-:W-:Y:S05]  /*1390*/  BRA `(.L_x_38872) ;  /* 0x0000002000007947 */ /* 0x000fea0003800000 */
.L_x_38870:
[----:B0----5:R-:W-:-:S04]  /*13a0*/  FADD.FTZ R84, R64, R84 ;  /* 0x0000005440547221 */ /* 0x021fc80000010000 */
[----:B------:R-:W-:-:S05]  /*13b0*/  @P2 FADD.FTZ R84, R72, R84 ;  /* 0x0000005448542221 */ /* 0x000fca0000010000 */
.L_x_38872:
[----:B-----5:R-:W-:Y:S02]  /*13c0*/  MOV R76, R84 ;  /* 0x00000054004c7202 */ /* 0x020fe40000000f00 */
.L_x_38873:
[----:B------:R-:W-:Y:S05]  /*13d0*/  @P3 BRA `(.L_x_38874) ;  /* 0x0000007000003947 */ /* 0x000fea0003800000 */
[----:B------:R-:W-:-:S04]  /*13e0*/  ISETP.NE.U32.AND P4, PT, RZ, c[0x0][0x180], PT ;  /* 0x00006000ff007a0c */ /* 0x000fc80003f85070 */
[----:B------:R-:W-:-:S13]  /*13f0*/  ISETP.NE.AND.EX P4, PT, RZ, c[0x0][0x184], PT, P4 ;  /* 0x00006100ff007a0c */ /* 0x000fda0003f85340 */
[----:B------:R-:W-:Y:S05]  /*1400*/  @P4 BRA `(.L_x_38875) ;  /* 0x0000002000004947 */ /* 0x000fea0003800000 */
[----:B------:R-:W-:Y:S05]  /*1410*/  @P0 BRA `(.L_x_38876) ;  /* 0x0000005000000947 */ /* 0x000fea0003800000 */
[----:B------:R-:W-:Y:S05]  /*1420*/  BRA `(.L_x_38877) ;  /* 0x0000005000007947 */ /* 0x000fea0003800000 */
.L_x_38875:
[----:B-----5:R-:W-:Y:S01]  /*1430*/  FADD.FTZ R85, R73, R85 ;  /* 0x0000005549557221 */ /* 0x020fe20000010000 */
[----:B------:R-:W-:Y:S05]  /*1440*/  BRA `(.L_x_38876) ;  /* 0x0000002000007947 */ /* 0x000fea0003800000 */
.L_x_38874:
[----:B-----5:R-:W-:-:S04]  /*1450*/  FADD.FTZ R85, R65, R85 ;  /* 0x0000005541557221 */ /* 0x020fc80000010000 */
[----:B------:R-:W-:-:S05]  /*1460*/  @P2 FADD.FTZ R85, R73, R85 ;  /* 0x0000005549552221 */ /* 0x000fca0000010000 */
.L_x_38876:
[----:B-----5:R-:W-:Y:S02]  /*1470*/  MOV R77, R85 ;  /* 0x00000055004d7202 */ /* 0x020fe40000000f00 */
.L_x_38877:
[----:B------:R-:W-:Y:S05]  /*1480*/  @P3 BRA `(.L_x_38878) ;  /* 0x0000007000003947 */ /* 0x000fea0003800000 */
[----:B------:R-:W-:-:S04]  /*1490*/  ISETP.NE.U32.AND P4, PT, RZ, c[0x0][0x180], PT ;  /* 0x00006000ff007a0c */ /* 0x000fc80003f85070 */
[----:B------:R-:W-:-:S13]  /*14a0*/  ISETP.NE.AND.EX P4, PT, RZ, c[0x0][0x184], PT, P4 ;  /* 0x00006100ff007a0c */ /* 0x000fda0003f85340 */
[----:B------:R-:W-:Y:S05]  /*14b0*/  @P4 BRA `(.L_x_38879) ;  /* 0x0000002000004947 */ /* 0x000fea0003800000 */
[----:B------:R-:W-:Y:S05]  /*14c0*/  @P0 BRA `(.L_x_38880) ;  /* 0x0000005000000947 */ /* 0x000fea0003800000 */
[----:B------:R-:W-:Y:S05]  /*14d0*/  BRA `(.L_x_38881) ;  /* 0x0000005000007947 */ /* 0x000fea0003800000 */
.L_x_38879:
[----:B-----5:R-:W-:Y:S01]  /*14e0*/  FADD.FTZ R86, R74, R86 ;  /* 0x000000564a567221 */ /* 0x020fe20000010000 */
[----:B------:R-:W-:Y:S05]  /*14f0*/  BRA `(.L_x_38880) ;  /* 0x0000002000007947 */ /* 0x000fea0003800000 */
.L_x_38878:
[----:B-----5:R-:W-:-:S04]  /*1500*/  FADD.FTZ R86, R66, R86 ;  /* 0x0000005642567221 */ /* 0x020fc80000010000 */
[----:B------:R-:W-:-:S05]  /*1510*/  @P2 FADD.FTZ R86, R74, R86 ;  /* 0x000000564a562221 */ /* 0x000fca0000010000 */
.L_x_38880:
[----:B-----5:R-:W-:Y:S02]  /*1520*/  MOV R78, R86 ;  /* 0x00000056004e7202 */ /* 0x020fe40000000f00 */
.L_x_38881:
[----:B------:R-:W-:Y:S05]  /*1530*/  @P3 BRA `(.L_x_38882) ;  /* 0x0000007000003947 */ /* 0x000fea0003800000 */
[----:B------:R-:W-:-:S04]  /*1540*/  ISETP.NE.U32.AND P2, PT, RZ, c[0x0][0x180], PT ;  /* 0x00006000ff007a0c */ /* 0x000fc80003f45070 */
[----:B------:R-:W-:-:S13]  /*1550*/  ISETP.NE.AND.EX P2, PT, RZ, c[0x0][0x184], PT, P2 ;  /* 0x00006100ff007a0c */ /* 0x000fda0003f45320 */
[----:B------:R-:W-:Y:S05]  /*1560*/  @P2 BRA `(.L_x_38883) ;  /* 0x0000002000002947 */ /* 0x000fea0003800000 */
[----:B------:R-:W-:Y:S05]  /*1570*/  @P0 BRA `(.L_x_38884) ;  /* 0x0000005000000947 */ /* 0x000fea0003800000 */
[----:B------:R-:W-:Y:S05]  /*1580*/  BRA `(.L_x_38885) ;  /* 0x0000005000007947 */ /* 0x000fea0003800000 */
.L_x_38883:
[----:B-----5:R-:W-:Y:S01]  /*1590*/  FADD.FTZ R87, R75, R87 ;  /* 0x000000574b577221 */ /* 0x020fe20000010000 */
[----:B------:R-:W-:Y:S05]  /*15a0*/  BRA `(.L_x_38884) ;  /* 0x0000002000007947 */ /* 0x000fea0003800000 */
.L_x_38882:
[----:B-----5:R-:W-:-:S04]  /*15b0*/  FADD.FTZ R87, R67, R87 ;  /* 0x0000005743577221 */ /* 0x020fc80000010000 */
[----:B------:R-:W-:-:S05]  /*15c0*/  @P2 FADD.FTZ R87, R75, R87 ;  /* 0x000000574b572221 */ /* 0x000fca0000010000 */
.L_x_38884:
[----:B-----5:R-:W-:Y:S02]  /*15d0*/  MOV R79, R87 ;  /* 0x00000057004f7202 */ /* 0x020fe40000000f00 */
.L_x_38885:
[----:B------:R-:W-:-:S04]  /*15e0*/  @P0 LEA R104, P2, R7, c[0x0][0x188], 0x4 ;  /* 0x0000620007680a11 */ /* 0x000fc800078420ff */
[C---:B------:R-:W-:Y:S02]  /*15f0*/  @P0 LEA.HI.X R105, R7.reuse, c[0x0][0x18c], RZ, 0x4, P2 ;  /* 0x0000630007690a11 */ /* 0x040fe400010f24ff */
[----:B------:R-:W-:-:S03]  /*1600*/  IADD3 R7, R7, 0x100, RZ ;  /* 0x0000010007077810 */ /* 0x000fc60007ffe0ff */
[----:B------:R0:W-:Y:S04]  /*1610*/  @P0 STG.E.128 [R104.64], R76 ;  /* 0x0000004c68000986 */ /* 0x0001e8000c101d04 */
.L_x_38869:
[----:B------:R-:W-:Y:S05]  /*1620*/  BSYNC B0 ;  /* 0x0000000000007941 */ /* 0x000fea0003800000 */
.L_x_38868:
        /* <DEDUP_REMOVED lines=24> */
.L_x_38889:
[----:B-----5:R-:W-:Y:S01]  /*17b0*/  FADD.FTZ R88, R72, R88 ;  /* 0x0000005848587221 */ /* 0x020fe20000010000 */
[----:B------:R-:W-:Y:S05]  /*17c0*/  BRA `(.L_x_38890) ;  /* 0x0000002000007947 */ /* 0x000fea0003800000 */
.L_x_38888:
[----:B0----5:R-:W-:-:S04]  /*17d0*/  FADD.FTZ R88, R64, R88 ;  /* 0x0000005840587221 */ /* 0x021fc80000010000 */
[----:B------:R-:W-:-:S05]  /*17e0*/  @P2 FADD.FTZ R88, R72, R88 ;  /* 0x0000005848582221 */ /* 0x000fca0000010000 */
.L_x_38890:
[----:B-----5:R-:W-:Y:S02]  /*17f0*/  MOV R76, R88 ;  /* 0x00000058004c7202 */ /* 0x020fe40000000f00 */
.L_x_38891:
[----:B------:R-:W-:Y:S05]  /*1800*/  @P3 BRA `(.L_x_38892) ;  /* 0x0000007000003947 */ /* 0x000fea0003800000 */
[----:B------:R-:W-:-:S04]  /*1810*/  ISETP.NE.U32.AND P4, PT, RZ, c[0x0][0x180], PT ;  /* 0x00006000ff007a0c */ /* 0x000fc80003f85070 */
[----:B------:R-:W-:-:S13]  /*1820*/  ISETP.NE.AND.EX P4, PT, RZ, c[0x0][0x184], PT, P4 ;  /* 0x00006100ff007a0c */ /* 0x000fda0003f85340 */
[----:B------:R-:W-:Y:S05]  /*1830*/  @P4 BRA `(.L_x_38893) ;  /* 0x0000002000004947 */ /* 0x000fea0003800000 */
[----:B------:R-:W-:Y:S05]  /*1840*/  @P0 BRA `(.L_x_38894) ;  /* 0x0000005000000947 */ /* 0x000fea0003800000 */
[----:B------:R-:W-:Y:S05]  /*1850*/  BRA `(.L_x_38895) ;  /* 0x0000005000007947 */ /* 0x000fea0003800000 */
.L_x_38893:
[----:B-----5:R-:W-:Y:S01]  /*1860*/  FADD.FTZ R89, R73, R89 ;  /* 0x0000005949597221 */ /* 0x020fe20000010000 */
[----:B------:R-:W-:Y:S05]  /*1870*/  BRA `(.L_x_38894) ;  /* 0x0000002000007947 */ /* 0x000fea0003800000 */
.L_x_38892:
[----:B-----5:R-:W-:-:S04]  /*1880*/  FADD.FTZ R89, R65, R89 ;  /* 0x0000005941597221 */ /* 0x020fc80000010000 */
[----:B------:R-:W-:-:S05]  /*1890*/  @P2 FADD.FTZ R89, R73, R89 ;  /* 0x0000005949592221 */ /* 0x000fca0000010000 */
.L_x_38894:
[----:B-----5:R-:W-:Y:S02]  /*18a0*/  MOV R77, R89 ;  /* 0x00000059004d7202 */ /* 0x020fe40000000f00 */
.L_x_38895:
[----:B------:R-:W-:Y:S05]  /*18b0*/  @P3 BRA `(.L_x_38896) ;  /* 0x0000007000003947 */ /* 0x000fea0003800000 */
[----:B------:R-:W-:-:S04]  /*18c0*/  ISETP.NE.U32.AND P4, PT, RZ, c[0x0][0x180], PT ;  /* 0x00006000ff007a0c */ /* 0x000fc80003f85070 */
[----:B------:R-:W-:-:S13]  /*18d0*/  ISETP.NE.AND.EX P4, PT, RZ, c[0x0][0x184], PT, P4 ;  /* 0x00006100ff007a0c */ /* 0x000fda0003f85340 */
[----:B------:R-:W-:Y:S05]  /*18e0*/  @P4 BRA `(.L_x_38897) ;  /* 0x0000002000004947 */ /* 0x000fea0003800000 */
[----:B------:R-:W-:Y:S05]  /*18f0*/  @P0 BRA `(.L_x_38898) ;  /* 0x0000005000000947 */ /* 0x000fea0003800000 */
[----:B------:R-:W-:Y:S05]  /*1900*/  BRA `(.L_x_38899) ;  /* 0x0000005000007947 */ /* 0x000fea0003800000 */
.L_x_38897:
[----:B-----5:R-:W-:Y:S01]  /*1910*/  FADD.FTZ R90, R74, R90 ;  /* 0x0000005a4a5a7221 */ /* 0x020fe20000010000 */
[----:B------:R-:W-:Y:S05]  /*1920*/  BRA `(.L_x_38898) ;  /* 0x0000002000007947 */ /* 0x000fea0003800000 */
.L_x_38896:
[----:B-----5:R-:W-:-:S04]  /*1930*/  FADD.FTZ R90, R66, R90 ;  /* 0x0000005a425a7221 */ /* 0x020fc80000010000 */
[----:B------:R-:W-:-:S05]  /*1940*/  @P2 FADD.FTZ R90, R74, R90 ;  /* 0x0000005a4a5a2221 */ /* 0x000fca0000010000 */
.L_x_38898:
[----:B-----5:R-:W-:Y:S02]  /*1950*/  MOV R78, R90 ;  /* 0x0000005a004e7202 */ /* 0x020fe40000000f00 */
.L_x_38899:
[----:B------:R-:W-:Y:S05]  /*1960*/  @P3 BRA `(.L_x_38900) ;  /* 0x0000007000003947 */ /* 0x000fea0003800000 */
[----:B------:R-:W-:-:S04]  /*1970*/  ISETP.NE.U32.AND P2, PT, RZ, c[0x0][0x180], PT ;  /* 0x00006000ff007a0c */ /* 0x000fc80003f45070 */
[----:B------:R-:W-:-:S13]  /*1980*/  ISETP.NE.AND.EX P2, PT, RZ, c[0x0][0x184], PT, P2 ;  /* 0x00006100ff007a0c */ /* 0x000fda0003f45320 */
[----:B------:R-:W-:Y:S05]  /*1990*/  @P2 BRA `(.L_x_38901) ;  /* 0x0000002000002947 */ /* 0x000fea0003800000 */
[----:B------:R-:W-:Y:S05]  /*19a0*/  @P0 BRA `(.L_x_38902) ;  /* 0x0000005000000947 */ /* 0x000fea0003800000 */
[----:B------:R-:W-:Y:S05]  /*19b0*/  BRA `(.L_x_38903) ;  /* 0x0000005000007947 */ /* 0x000fea0003800000 */
.L_x_38901:
[----:B-----5:R-:W-:Y:S01]  /*19c0*/  FADD.FTZ R91, R75, R91 ;  /* 0x0000005b4b5b7221 */ /* 0x020fe20000010000 */
[----:B------:R-:W-:Y:S05]  /*19d0*/  BRA `(.L_x_38902) ;  /* 0x0000002000007947 */ /* 0x000fea0003800000 */
.L_x_38900:
[----:B-----5:R-:W-:-:S04]  /*19e0*/  FADD.FTZ R91, R67, R91 ;  /* 0x0000005b435b7221 */ /* 0x020fc80000010000 */
[----:B------:R-:W-:-:S05]  /*19f0*/  @P2 FADD.FTZ R91, R75, R91 ;  /* 0x0000005b4b5b2221 */ /* 0x000fca0000010000 */
.L_x_38902:
[----:B-----5:R-:W-:Y:S02]  /*1a00*/  MOV R79, R91 ;  /* 0x0000005b004f7202 */ /* 0x020fe40000000f00 */
.L_x_38903:
[----:B------:R-:W-:-:S04]  /*1a10*/  @P0 LEA R104, P2, R7, c[0x0][0x188], 0x4 ;  /* 0x0000620007680a11 */ /* 0x000fc800078420ff */
[C---:B------:R-:W-:Y:S02]  /*1a20*/  @P0 LEA.HI.X R105, R7.reuse, c[0x0][0x18c], RZ, 0x4, P2 ;  /* 0x0000630007690a11 */ /* 0x040fe400010f24ff */
[----:B------:R-:W-:-:S03]  /*1a30*/  IADD3 R7, R7, 0x100, RZ ;  /* 0x0000010007077810 */ /* 0x000fc60007ffe0ff */
[----:B------:R0:W-:Y:S04]  /*1a40*/  @P0 STG.E.128 [R104.64], R76 ;  /* 0x0000004c68000986 */ /* 0x0001e8000c101d04 */
.L_x_38887:
[----:B------:R-:W-:Y:S05]  /*1a50*/  BSYNC B0 ;  /* 0x0000000000007941 */ /* 0x000fea0003800000 */
.L_x_38886:
        /* <DEDUP_REMOVED lines=24> */
.L_x_38907:
[----:B-----5:R-:W-:Y:S01]  /*1be0*/  FADD.FTZ R92, R72, R92 ;  /* 0x0000005c485c7221 */ /* 0x020fe20000010000 */
[----:B------:R-:W-:Y:S05]  /*1bf0*/  BRA `(.L_x_38908) ;  /* 0x0000002000007947 */ /* 0x000fea0003800000 */
.L_x_38906:
[----:B0----5:R-:W-:-:S04]  /*1c00*/  FADD.FTZ R92, R64, R92 ;  /* 0x0000005c405c7221 */ /* 0x021fc80000010000 */
[----:B------:R-:W-:-:S05]  /*1c10*/  @P2 FADD.FTZ R92, R72, R92 ;  /* 0x0000005c485c2221 */ /* 0x000fca0000010000 */
.L_x_38908:
[----:B-----5:R-:W-:Y:S02]  /*1c20*/  MOV R76, R92 ;  /* 0x0000005c004c7202 */ /* 0x020fe40000000f00 */
.L_x_38909:
[----:B------:R-:W-:Y:S05]  /*1c30*/  @P3 BRA `(.L_x_38910) ;  /* 0x0000007000003947 */ /* 0x000fea0003800000 */
[----:B------:R-:W-:-:S04]  /*1c40*/  ISETP.NE.U32.AND P4, PT, RZ, c[0x0][0x180], PT ;  /* 0x00006000ff007a0c */ /* 0x000fc80003f85070 */
[----:B------:R-:W-:-:S13]  /*1c50*/  ISETP.NE.AND.EX P4, PT, RZ, c[0x0][0x184], PT, P4 ;  /* 0x00006100ff007a0c */ /* 0x000fda0003f85340 */
[----:B------:R-:W-:Y:S05]  /*1c60*/  @P4 BRA `(.L_x_38911) ;  /* 0x0000002000004947 */ /* 0x000fea0003800000 */
[----:B------:R-:W-:Y:S05]  /*1c70*/  @P0 BRA `(.L_x_38912) ;  /* 0x0000005000000947 */ /* 0x000fea0003800000 */
[----:B------:R-:W-:Y:S05]  /*1c80*/  BRA `(.L_x_38913) ;  /* 0x0000005000007947 */ /* 0x000fea0003800000 */
.L_x_38911:
[----:B-----5:R-:W-:Y:S01]  /*1c90*/  FADD.FTZ R93, R73, R93 ;  /* 0x0000005d495d7221 */ /* 0x020fe20000010000 */
[----:B------:R-:W-:Y:S05]  /*1ca0*/  BRA `(.L_x_38912) ;  /* 0x0000002000007947 */ /* 0x000fea0003800000 */
.L_x_38910:
[----:B-----5:R-:W-:-:S04]  /*1cb0*/  FADD.FTZ R93, R65, R93 ;  /* 0x0000005d415d7221 */ /* 0x020fc80000010000 */
[----:B------:R-:W-:-:S05]  /*1cc0*/  @P2 FADD.FTZ R93, R73, R93 ;  /* 0x0000005d495d2221 */ /* 0x000fca0000010000 */
.L_x_38912:
[----:B-----5:R-:W-:Y:S02]  /*1cd0*/  MOV R77, R93 ;  /* 0x0000005d004d7202 */ /* 0x020fe40000000f00 */
.L_x_38913:
[----:B------:R-:W-:Y:S05]  /*1ce0*/  @P3 BRA `(.L_x_38914) ;  /* 0x0000007000003947 */ /* 0x000fea0003800000 */
[----:B------:R-:W-:-:S04]  /*1cf0*/  ISETP.NE.U32.AND P4, PT, RZ, c[0x0][0x180], PT ;  /* 0x00006000ff007a0c */ /* 0x000fc80003f85070 */
[----:B------:R-:W-:-:S13]  /*1d00*/  ISETP.NE.AND.EX P4, PT, RZ, c[0x0][0x184], PT, P4 ;  /* 0x00006100ff007a0c */ /* 0x000fda0003f85340 */
[----:B------:R-:W-:Y:S05]  /*1d10*/  @P4 BRA `(.L_x_38915) ;  /* 0x0000002000004947 */ /* 0x000fea0003800000 */
[----:B------:R-:W-:Y:S05]  /*1d20*/  @P0 BRA `(.L_x_38916) ;  /* 0x0000005000000947 */ /* 0x000fea0003800000 */
[----:B------:R-:W-:Y:S05]  /*1d30*/  BRA `(.L_x_38917) ;  /* 0x0000005000007947 */ /* 0x000fea0003800000 */
.L_x_38915:
[----:B-----5:R-:W-:Y:S01]  /*1d40*/  FADD.FTZ R94, R74, R94 ;  /* 0x0000005e4a5e7221 */ /* 0x020fe20000010000 */
[----:B------:R-:W-:Y:S05]  /*1d50*/  BRA `(.L_x_38916) ;  /* 0x0000002000007947 */ /* 0x000fea0003800000 */
.L_x_38914:
[----:B-----5:R-:W-:-:S04]  /*1d60*/  FADD.FTZ R94, R66, R94 ;  /* 0x0000005e425e7221 */ /* 0x020fc80000010000 */
[----:B------:R-:W-:-:S05]  /*1d70*/  @P2 FADD.FTZ R94, R74, R94 ;  /* 0x0000005e4a5e2221 */ /* 0x000fca0000010000 */
.L_x_38916:
[----:B-----5:R-:W-:Y:S02]  /*1d80*/  MOV R78, R94 ;  /* 0x0000005e004e7202 */ /* 0x020fe40000000f00 */
.L_x_38917:
[----:B------:R-:W-:Y:S05]  /*1d90*/  @P3 BRA `(.L_x_38918) ;  /* 0x0000007000003947 */ /* 0x000fea0003800000 */
[----:B------:R-:W-:-:S04]  /*1da0*/  ISETP.NE.U32.AND P2, PT, RZ, c[0x0][0x180], PT ;  /* 0x00006000ff007a0c */ /* 0x000fc80003f45070 */
[----:B------:R-:W-:-:S13]  /*1db0*/  ISETP.NE.AND.EX P2, PT, RZ, c[0x0][0x184], PT, P2 ;  /* 0x00006100ff007a0c */ /* 0x000fda0003f45320 */
[----:B------:R-:W-:Y:S05]  /*1dc0*/  @P2 BRA `(.L_x_38919) ;  /* 0x0000002000002947 */ /* 0x000fea0003800000 */
[----:B------:R-:W-:Y:S05]  /*1dd0*/  @P0 BRA `(.L_x_38920) ;  /* 0x0000005000000947 */ /* 0x000fea0003800000 */
[----:B------:R-:W-:Y:S05]  /*1de0*/  BRA `(.L_x_38921) ;  /* 0x0000005000007947 */ /* 0x000fea0003800000 */
.L_x_38919:
[----:B-----5:R-:W-:Y:S01]  /*1df0*/  FADD.FTZ R95, R75, R95 ;  /* 0x0000005f4b5f7221 */ /* 0x020fe20000010000 */
[----:B------:R-:W-:Y:S05]  /*1e00*/  BRA `(.L_x_38920) ;  /* 0x0000002000007947 */ /* 0x000fea0003800000 */
.L_x_38918:
[----:B-----5:R-:W-:-:S04]  /*1e10*/  FADD.FTZ R95, R67, R95 ;  /* 0x0000005f435f7221 */ /* 0x020fc80000010000 */
[----:B------:R-:W-:-:S05]  /*1e20*/  @P2 FADD.FTZ R95, R75, R95 ;  /* 0x0000005f4b5f2221 */ /* 0x000fca0000010000 */
.L_x_38920:
[----:B-----5:R-:W-:Y:S02]  /*1e30*/  MOV R79, R95 ;  /* 0x0000005f004f7202 */ /* 0x020fe40000000f00 */
.L_x_38921:
[----:B------:R-:W-:-:S04]  /*1e40*/  @P0 LEA R104, P2, R7, c[0x0][0x188], 0x4 ;  /* 0x0000620007680a11 */ /* 0x000fc800078420ff */
[C---:B------:R-:W-:Y:S02]  /*1e50*/  @P0 LEA.HI.X R105, R7.reuse, c[0x0][0x18c], RZ, 0x4, P2 ;  /* 0x0000630007690a11 */ /* 0x040fe400010f24ff */
[----:B------:R-:W-:-:S03]  /*1e60*/  IADD3 R7, R7, 0x100, RZ ;  /* 0x0000010007077810 */ /* 0x000fc60007ffe0ff */
[----:B------:R0:W-:Y:S04]  /*1e70*/  @P0 STG.E.128 [R104.64], R76 ;  /* 0x0000004c68000986 */ /* 0x0001e8000c101d04 */
.L_x_38905:
[----:B------:R-:W-:Y:S05]  /*1e80*/  BSYNC B0 ;  /* 0x0000000000007941 */ /* 0x000fea0003800000 */
.L_x_38904:
        /* <DEDUP_REMOVED lines=24> */
.L_x_38925:
[----:B-----5:R-:W-:Y:S01]  /*2010*/  FADD.FTZ R96, R72, R96 ;  /* 0x0000006048607221 */ /* 0x020fe20000010000 */
[----:B------:R-:W-:Y:S05]  /*2020*/  BRA `(.L_x_38926) ;  /* 0x0000002000007947 */ /* 0x000fea0003800000 */
.L_x_38924:
[----:B0----5:R-:W-:-:S04]  /*2030*/  FADD.FTZ R96, R64, R96 ;  /* 0x0000006040607221 */ /* 0x021fc80000010000 */
[----:B------:R-:W-:-:S05]  /*2040*/  @P2 FADD.FTZ R96, R72, R96 ;  /* 0x0000006048602221 */ /* 0x000fca0000010000 */
.L_x_38926:
[----:B-----5:R-:W-:Y:S02]  /*2050*/  MOV R76, R96 ;  /* 0x00000060004c7202 */ /* 0x020fe40000000f00 */
.L_x_38927:
[----:B------:R-:W-:Y:S05]  /*2060*/  @P3 BRA `(.L_x_38928) ;  /* 0x0000007000003947 */ /* 0x000fea0003800000 */
[----:B------:R-:W-:-:S04]  /*2070*/  ISETP.NE.U32.AND P4, PT, RZ, c[0x0][0x180], PT ;  /* 0x00006000ff007a0c */ /* 0x000fc80003f85070 */
[----:B------:R-:W-:-:S13]  /*2080*/  ISETP.NE.AND.EX P4, PT, RZ, c[0x0][0x184], PT, P4 ;  /* 0x00006100ff007a0c */ /* 0x000fda0003f85340 */
[----:B------:R-:W-:Y:S05]  /*2090*/  @P4 BRA `(.L_x_38929) ;  /* 0x0000002000004947 */ /* 0x000fea0003800000 */
[----:B------:R-:W-:Y:S05]  /*20a0*/  @P0 BRA `(.L_x_38930) ;  /* 0x0000005000000947 */ /* 0x000fea0003800000 */
[----:B------:R-:W-:Y:S05]  /*20b0*/  BRA `(.L_x_38931) ;  /* 0x0000005000007947 */ /* 0x000fea0003800000 */
.L_x_38929:
[----:B-----5:R-:W-:Y:S01]  /*20c0*/  FADD.FTZ R97, R73, R97 ;  /* 0x0000006149617221 */ /* 0x020fe20000010000 */
[----:B------:R-:W-:Y:S05]  /*20d0*/  BRA `(.L_x_38930) ;  /* 0x0000002000007947 */ /* 0x000fea0003800000 */
.L_x_38928:
[----:B-----5:R-:W-:-:S04]  /*20e0*/  FADD.FTZ R97, R65, R97 ;  /* 0x0000006141617221 */ /* 0x020fc80000010000 */
[----:B------:R-:W-:-:S05]  /*20f0*/  @P2 FADD.FTZ R97, R73, R97 ;  /* 0x0000006149612221 */ /* 0x000fca0000010000 */
.L_x_38930:
[----:B-----5:R-:W-:Y:S02]  /*2100*/  MOV R77, R97 ;  /* 0x00000061004d7202 */ /* 0x020fe40000000f00 */
.L_x_38931:
[----:B------:R-:W-:Y:S05]  /*2110*/  @P3 BRA `(.L_x_38932) ;  /* 0x0000007000003947 */ /* 0x000fea0003800000 */
[----:B------:R-:W-:-:S04]  /*2120*/  ISETP.NE.U32.AND P4, PT, RZ, c[0x0][0x180], PT ;  /* 0x00006000ff007a0c */ /* 0x000fc80003f85070 */
[----:B------:R-:W-:-:S13]  /*2130*/  ISETP.NE.AND.EX P4, PT, RZ, c[0x0][0x184], PT, P4 ;  /* 0x00006100ff007a0c */ /* 0x000fda0003f85340 */
[----:B------:R-:W-:Y:S05]  /*2140*/  @P4 BRA `(.L_x_38933) ;  /* 0x0000002000004947 */ /* 0x000fea0003800000 */
[----:B------:R-:W-:Y:S05]  /*2150*/  @P0 BRA `(.L_x_38934) ;  /* 0x0000005000000947 */ /* 0x000fea0003800000 */
[----:B------:R-:W-:Y:S05]  /*2160*/  BRA `(.L_x_38935) ;  /* 0x0000005000007947 */ /* 0x000fea0003800000 */
.L_x_38933:
[----:B-----5:R-:W-:Y:S01]  /*2170*/  FADD.FTZ R98, R74, R98 ;  /* 0x000000624a627221 */ /* 0x020fe20000010000 */
[----:B------:R-:W-:Y:S05]  /*2180*/  BRA `(.L_x_38934) ;  /* 0x0000002000007947 */ /* 0x000fea0003800000 */
.L_x_38932:
[----:B-----5:R-:W-:-:S04]  /*2190*/  FADD.FTZ R98, R66, R98 ;  /* 0x0000006242627221 */ /* 0x020fc80000010000 */
[----:B------:R-:W-:-:S05]  /*21a0*/  @P2 FADD.FTZ R98, R74, R98 ;  /* 0x000000624a622221 */ /* 0x000fca0000010000 */
.L_x_38934:
[----:B-----5:R-:W-:Y:S02]  /*21b0*/  MOV R78, R98 ;  /* 0x00000062004e7202 */ /* 0x020fe40000000f00 */
.L_x_38935:
[----:B------:R-:W-:Y:S05]  /*21c0*/  @P3 BRA `(.L_x_38936) ;  /* 0x0000007000003947 */ /* 0x000fea0003800000 */
[----:B------:R-:W-:-:S04]  /*21d0*/  ISETP.NE.U32.AND P2, PT, RZ, c[0x0][0x180], PT ;  /* 0x00006000ff007a0c */ /* 0x000fc80003f45070 */
[----:B------:R-:W-:-:S13]  /*21e0*/  ISETP.NE.AND.EX P2, PT, RZ, c[0x0][0x184], PT, P2 ;  /* 0x00006100ff007a0c */ /* 0x000fda0003f45320 */
[----:B------:R-:W-:Y:S05]  /*21f0*/  @P2 BRA `(.L_x_38937) ;  /* 0x0000002000002947 */ /* 0x000fea0003800000 */
[----:B------:R-:W-:Y:S05]  /*2200*/  @P0 BRA `(.L_x_38938) ;  /* 0x0000005000000947 */ /* 0x000fea0003800000 */
[----:B------:R-:W-:Y:S05]  /*2210*/  BRA `(.L_x_38939) ;  /* 0x0000005000007947 */ /* 0x000fea0003800000 */
.L_x_38937:
[----:B-----5:R-:W-:Y:S01]  /*2220*/  FADD.FTZ R99, R75, R99 ;  /* 0x000000634b637221 */ /* 0x020fe20000010000 */
[----:B------:R-:W-:Y:S05]  /*2230*/  BRA `(.L_x_38938) ;  /* 0x0000002000007947 */ /* 0x000fea0003800000 */
.L_x_38936:
[----:B-----5:R-:W-:-:S04]  /*2240*/  FADD.FTZ R99, R67, R99 ;  /* 0x0000006343637221 */ /* 0x020fc80000010000 */
[----:B------:R-:W-:-:S05]  /*2250*/  @P2 FADD.FTZ R99, R75, R99 ;  /* 0x000000634b632221 */ /* 0x000fca0000010000 */
.L_x_38938:
[----:B-----5:R-:W-:Y:S02]  /*2260*/  MOV R79, R99 ;  /* 0x00000063004f7202 */ /* 0x020fe40000000f00 */
.L_x_38939:
[----:B------:R-:W-:-:S04]  /*2270*/  @P0 LEA R104, P2, R7, c[0x0][0x188], 0x4 ;  /* 0x0000620007680a11 */ /* 0x000fc800078420ff */
[C---:B------:R-:W-:Y:S02]  /*2280*/  @P0 LEA.HI.X R105, R7.reuse, c[0x0][0x18c], RZ, 0x4, P2 ;  /* 0x0000630007690a11 */ /* 0x040fe400010f24ff */
[----:B------:R-:W-:-:S03]  /*2290*/  IADD3 R7, R7, 0x100, RZ ;  /* 0x0000010007077810 */ /* 0x000fc60007ffe0ff */
[----:B------:R0:W-:Y:S04]  /*22a0*/  @P0 STG.E.128 [R104.64], R76 ;  /* 0x0000004c68000986 */ /* 0x0001e8000c101d04 */
.L_x_38923:
[----:B------:R-:W-:Y:S05]  /*22b0*/  BSYNC B0 ;  /* 0x0000000000007941 */ /* 0x000fea0003800000 */
.L_x_38922:
        /* <DEDUP_REMOVED lines=24> */
.L_x_38943:
[----:B-----5:R-:W-:Y:S01]  /*2440*/  FADD.FTZ R100, R72, R100 ;  /* 0x0000006448647221 */ /* 0x020fe20000010000 */
[----:B------:R-:W-:Y:S05]  /*2450*/  BRA `(.L_x_38944) ;  /* 0x0000002000007947 */ /* 0x000fea0003800000 */
.L_x_38942:
[----:B0----5:R-:W-:-:S04]  /*2460*/  FADD.FTZ R100, R64, R100 ;  /* 0x0000006440647221 */ /* 0x021fc80000010000 */
[----:B------:R-:W-:-:S05]  /*2470*/  @P2 FADD.FTZ R100, R72, R100 ;  /* 0x0000006448642221 */ /* 0x000fca0000010000 */
.L_x_38944:
[----:B-----5:R-:W-:Y:S02]  /*2480*/  MOV R76, R100 ;  /* 0x00000064004c7202 */ /* 0x020fe40000000f00 */
.L_x_38945:
[----:B------:R-:W-:Y:S05]  /*2490*/  @P3 BRA `(.L_x_38946) ;  /* 0x0000007000003947 */ /* 0x000fea0003800000 */
[----:B------:R-:W-:-:S04]  /*24a0*/  ISETP.NE.U32.AND P4, PT, RZ, c[0x0][0x180], PT ;  /* 0x00006000ff007a0c */ /* 0x000fc80003f85070 */
[----:B------:R-:W-:-:S13]  /*24b0*/  ISETP.NE.AND.EX P4, PT, RZ, c[0x0][0x184], PT, P4 ;  /* 0x00006100ff007a0c */ /* 0x000fda0003f85340 */
[----:B------:R-:W-:Y:S05]  /*24c0*/  @P4 BRA `(.L_x_38947) ;  /* 0x0000002000004947 */ /* 0x000fea0003800000 */
[----:B------:R-:W-:Y:S05]  /*24d0*/  @P0 BRA `(.L_x_38948) ;  /* 0x0000005000000947 */ /* 0x000fea0003800000 */
[----:B------:R-:W-:Y:S05]  /*24e0*/  BRA `(.L_x_38949) ;  /* 0x0000005000007947 */ /* 0x000fea0003800000 */
.L_x_38947:
[----:B-----5:R-:W-:Y:S01]  /*24f0*/  FADD.FTZ R101, R73, R101 ;  /* 0x0000006549657221 */ /* 0x020fe20000010000 */
[----:B------:R-:W-:Y:S05]  /*2500*/  BRA `(.L_x_38948) ;  /* 0x0000002000007947 */ /* 0x000fea0003800000 */
.L_x_38946:
[----:B-----5:R-:W-:-:S04]  /*2510*/  FADD.FTZ R101, R65, R101 ;  /* 0x0000006541657221 */ /* 0x020fc80000010000 */
[----:B------:R-:W-:-:S05]  /*2520*/  @P2 FADD.FTZ R101, R73, R101 ;  /* 0x0000006549652221 */ /* 0x000fca0000010000 */
.L_x_38948:
[----:B-----5:R-:W-:Y:S02]  /*2530*/  MOV R77, R101 ;  /* 0x00000065004d7202 */ /* 0x020fe40000000f00 */
.L_x_38949:
[----:B------:R-:W-:Y:S05]  /*2540*/  @P3 BRA `(.L_x_38950) ;  /* 0x0000007000003947 */ /* 0x000fea0003800000 */
[----:B------:R-:W-:-:S04]  /*2550*/  ISETP.NE.U32.AND P4, PT, RZ, c[0x0][0x180], PT ;  /* 0x00006000ff007a0c */ /* 0x000fc80003f85070 */
[----:B------:R-:W-:-:S13]  /*2560*/  ISETP.NE.AND.EX P4, PT, RZ, c[0x0][0x184], PT, P4 ;  /* 0x00006100ff007a0c */ /* 0x000fda0003f85340 */
[----:B------:R-:W-:Y:S05]  /*2570*/  @P4 BRA `(.L_x_38951) ;  /* 0x0000002000004947 */ /* 0x000fea0003800000 */
[----:B------:R-:W-:Y:S05]  /*2580*/  @P0 BRA `(.L_x_38952) ;  /* 0x0000005000000947 */ /* 0x000fea0003800000 */
[----:B------:R-:W-:Y:S05]  /*2590*/  BRA `(.L_x_38953) ;  /* 0x0000005000007947 */ /* 0x000fea0003800000 */
.L_x_38951:
[----:B-----5:R-:W-:Y:S01]  /*25a0*/  FADD.FTZ R102, R74, R102 ;  /* 0x000000664a667221 */ /* 0x020fe20000010000 */
[----:B------:R-:W-:Y:S05]  /*25b0*/  BRA `(.L_x_38952) ;  /* 0x0000002000007947 */ /* 0x000fea0003800000 */
.L_x_38950:
[----:B-----5:R-:W-:-:S04]  /*25c0*/  FADD.FTZ R102, R66, R102 ;  /* 0x0000006642667221 */ /* 0x020fc80000010000 */
[----:B------:R-:W-:-:S05]  /*25d0*/  @P2 FADD.FTZ R102, R74, R102 ;  /* 0x000000664a662221 */ /* 0x000fca0000010000 */
.L_x_38952:
[----:B-----5:R-:W-:Y:S02]  /*25e0*/  MOV R78, R102 ;  /* 0x00000066004e7202 */ /* 0x020fe40000000f00 */
.L_x_38953:
[----:B------:R-:W-:Y:S05]  /*25f0*/  @P3 BRA `(.L_x_38954) ;  /* 0x0000007000003947 */ /* 0x000fea0003800000 */
[----:B------:R-:W-:-:S04]  /*2600*/  ISETP.NE.U32.AND P2, PT, RZ, c[0x0][0x180], PT ;  /* 0x00006000ff007a0c */ /* 0x000fc80003f45070 */
[----:B------:R-:W-:-:S13]  /*2610*/  ISETP.NE.AND.EX P2, PT, RZ, c[0x0][0x184], PT, P2 ;  /* 0x00006100ff007a0c */ /* 0x000fda0003f45320 */
[----:B------:R-:W-:Y:S05]  /*2620*/  @P2 BRA `(.L_x_38955) ;  /* 0x0000002000002947 */ /* 0x000fea0003800000 */
[----:B------:R-:W-:Y:S05]  /*2630*/  @P0 BRA `(.L_x_38956) ;  /* 0x0000005000000947 */ /* 0x000fea0003800000 */
[----:B------:R-:W-:Y:S05]  /*2640*/  BRA `(.L_x_38957) ;  /* 0x0000005000007947 */ /* 0x000fea0003800000 */
.L_x_38955:
[----:B-----5:R-:W-:Y:S01]  /*2650*/  FADD.FTZ R103, R75, R103 ;  /* 0x000000674b677221 */ /* 0x020fe20000010000 */
[----:B------:R-:W-:Y:S05]  /*2660*/  BRA `(.L_x_38956) ;  /* 0x0000002000007947 */ /* 0x000fea0003800000 */
.L_x_38954:
[----:B-----5:R-:W-:-:S04]  /*2670*/  FADD.FTZ R103, R67, R103 ;  /* 0x0000006743677221 */ /* 0x020fc80000010000 */
[----:B------:R-:W-:-:S05]  /*2680*/  @P2 FADD.FTZ R103, R75, R103 ;  /* 0x000000674b672221 */ /* 0x000fca0000010000 */
.L_x_38956:
[----:B-----5:R-:W-:Y:S02]  /*2690*/  MOV R79, R103 ;  /* 0x00000067004f7202 */ /* 0x020fe40000000f00 */
.L_x_38957:
[----:B------:R-:W-:-:S04]  /*26a0*/  @P0 LEA R104, P2, R7, c[0x0][0x188], 0x4 ;  /* 0x0000620007680a11 */ /* 0x000fc800078420ff */
[----:B------:R-:W-:-:S05]  /*26b0*/  @P0 LEA.HI.X R105, R7, c[0x0][0x18c], RZ, 0x4, P2 ;  /* 0x0000630007690a11 */ /* 0x000fca00010f24ff */
[----:B------:R0:W-:Y:S04]  /*26c0*/  @P0 STG.E.128 [R104.64], R76 ;  /* 0x0000004c68000986 */ /* 0x0001e8000c101d04 */
.L_x_38941:
[----:B------:R-:W-:Y:S05]  /*26d0*/  BSYNC B0 ;  /* 0x0000000000007941 */ /* 0x000fea0003800000 */
.L_x_38940:
[----:B-----5:R-:W-:Y:S01]  /*26e0*/  FADD.FTZ R106, RZ, R68 ;  /* 0x00000044ff6a7221 */ /* 0x020fe20000010000 */
[----:B------:R-:W-:Y:S02]  /*26f0*/  ISETP.GT.U32.AND P3, PT, R6, 0x1ff, PT ;  /* 0x000001ff0600780c */ /* 0x000fe40003f64070 */
[----:B------:R-:W-:Y:S01]  /*2700*/  LOP3.LUT P2, RZ, R4, 0xff, RZ, 0xc0, !PT ;  /* 0x000000ff04ff7812 */ /* 0x000fe2000784c0ff */
[----:B------:R-:W-:Y:S01]  /*2710*/  FADD.FTZ R7, R69, R106 ;  /* 0x0000006a45077221 */ /* 0x000fe20000010000 */
[----:B0-----:R-:W-:Y:S02]  /*2720*/  SHF.R.U32.HI R104, RZ, 0x5, R0 ;  /* 0x00000005ff687819 */ /* 0x001fe40000011600 */
        /* <DEDUP_REMOVED lines=37> */
.L_x_38976:
[----:B--2---:R-:W-:Y:S01]  /*2980*/  FADD.FTZ R113, R7, R106 ;  /* 0x0000006a07717221 */ /* 0x004fe20000010000 */
        /* <DEDUP_REMOVED lines=79> */
.L_x_38977:
[----:B------:R-:W-:Y:S01]  /*2e80*/  LOP3.LUT P2, RZ, R0, 0x1f, RZ, 0xc0, !PT ;  /* 0x0000001f00ff7812 */ /* 0x000fe2000784c0ff */
[----:B01----:R-:W-:Y:S01]  /*2e90*/  FADD.FTZ R111, R112, R111 ;  /* 0x0000006f706f7221 */ /* 0x003fe20000010000 */
[----:B------:R-:W-:Y:S01]  /*2ea0*/  SHF.R.U32.HI R107, RZ, 0x5, R0 ;  /* 0x00000005ff6b7819 */ /* 0x000fe20000011600 */
[----:B------:R-:W-:Y:S01]  /*2eb0*/  WARPSYNC 0xffffffff ;  /* 0xffffffff00007948 */ /* 0x000fe20003800000 */
[----:B------:R-:W-:Y:S02]  /*2ec0*/  LOP3.LUT R105, R0, 0x1f, RZ, 0xc0, !PT ;  /* 0x0000001f00697812 */ /* 0x000fe400078ec0ff */
[----:B------:R-:W-:-:S07]  /*2ed0*/  LOP3.LUT R107, R107, 0x7, RZ, 0xc0, !PT ;  /* 0x000000076b6b7812 */ /* 0x000fce00078ec0ff */
[----:B------:R-:W-:-:S05]  /*2ee0*/  @!P2 IADD3 R7, R104, R107, RZ ;  /* 0x0000006b6807a210 */ /* 0x000fca0007ffe0ff */
[----:B------:R0:W-:Y:S01]  /*2ef0*/  @!P2 STS.64 [R7.X8], R110 ;  /* 0x0000006e0700a388 */ /* 0x0001e20000008a00 */
[----:B------:R-:W-:-:S12]  /*2f00*/  ISETP.GT.U32.AND P2, PT, R105, 0x7, PT ;  /* 0x000000076900780c */ /* 0x000fd80003f44070 */
[----:B------:R-:W-:Y:S01]  /*2f10*/  BAR.SYNC.DEFER_BLOCKING 0x0 ;  /* 0x0000000000007b1d */ /* 0x000fe20000010000 */
[----:B------:R-:W-:Y:S01]  /*2f20*/  @!P2 IADD3 R106, R104, R105, RZ ;  /* 0x00000069686aa210 */ /* 0x000fe20007ffe0ff */
[----:B0-----:R-:W-:Y:S01]  /*2f30*/  HFMA2.MMA R7, -RZ, RZ, 0, 0 ;  /* 0x00000000ff077435 */ /* 0x001fe200000001ff */
[----:B------:R-:W-:-:S03]  /*2f40*/  CS2R R104, SRZ ;  /* 0x0000000000687805 */ /* 0x000fc6000001ff00 */
[----:B------:R-:W-:Y:S02]  /*2f50*/  BSSY B0, `(.L_x_38960) ;  /* 0x0000056000007945 */ /* 0x000fe40003800000 */
[----:B------:R-:W-:-:S04]  /*2f60*/  @!P2 MOV R7, R5 ;  /* 0x000000050007a202 */ /* 0x000fc80000000f00 */
[----:B------:R-:W-:Y:S01]  /*2f70*/  I2F R111, R7 ;  /* 0x00000007006f7306 */ /* 0x000fe20000201400 */
[----:B------:R-:W0:Y:S04]  /*2f80*/  SHFL.DOWN PT, R112, R7, 0x4, 0x1f ;  /* 0x08801f0007707f89 */ /* 0x000e2800000e0000 */
[----:B------:R-:W1:Y:S01]  /*2f90*/  @!P2 LDS.64 R104, [R106.X8] ;  /* 0x000000006a68a984 */ /* 0x000e620000008a00 */
[----:B------:R-:W-:Y:S02]  /*2fa0*/  ISETP.NE.AND P2, PT, RZ, UR6, PT ;  /* 0x00000006ff007c0c */ /* 0x000fe4000bf45270 */
[----:B0-----:R-:W-:Y:S01]  /*2fb0*/  I2F R121, R112 ;  /* 0x0000007000797306 */ /* 0x001fe20000201400 */
[----:B------:R-:W-:-:S05]  /*2fc0*/  IADD3 R113, R112, R7, RZ ;  /* 0x0000000770717210 */ /* 0x000fca0007ffe0ff */
[----:B------:R-:W-:Y:S02]  /*2fd0*/  SHFL.DOWN PT, R122, R113, 0x2, 0x1f ;  /* 0x08401f00717a7f89 */ /* 0x000fe400000e0000 */
        /* <DEDUP_REMOVED lines=9> */
[----:B------:R-:W-:Y:S01]  /*3070*/  FMUL.FTZ R104, R104, R104 ;  /* 0x0000006868687220 */ /* 0x000fe20000410000 */
[----:B------:R-:W0:Y:S03]  /*3080*/  SHFL.DOWN PT, R125, R106, 0x1, 0x1f ;  /* 0x08201f006a7d7f89 */ /* 0x000e2600000e0000 */
[----:B------:R-:W-:Y:S01]  /*3090*/  FMUL.FTZ R104, R104, R111 ;  /* 0x0000006f68687220 */ /* 0x000fe20000410000 */
[----:B------:R-:W1:Y:S01]  /*30a0*/  I2F R117, R106 ;  /* 0x0000006a00757306 */ /* 0x000e620000201400 */
[----:B------:R-:W2:Y:S02]  /*30b0*/  SHFL.DOWN PT, R119, R120, 0x2, 0x1f ;  /* 0x08401f0078777f89 */ /* 0x000ea400000e0000 */
[----:B------:R-:W-:-:S02]  /*30c0*/  FMUL.FTZ R121, R104, R121 ;  /* 0x0000007968797220 */ /* 0x000fc40000410000 */
[----:B------:R-:W3:Y:S03]  /*30d0*/  SHFL.DOWN PT, R104, R105, 0x4, 0x1f ;  /* 0x08801f0069687f89 */ /* 0x000ee600000e0000 */
[----:B-1----:R-:W1:Y:S01]  /*30e0*/  MUFU.RCP R118, R117 ;  /* 0x0000007500767308 */ /* 0x002e620000001000 */
[----:B0-----:R-:W-:-:S07]  /*30f0*/  IADD3 R124, R106, R125, RZ ;  /* 0x0000007d6a7c7210 */ /* 0x001fce0007ffe0ff */
[----:B------:R-:W0:Y:S01]  /*3100*/  I2F R113, R124 ;  /* 0x0000007c00717306 */ /* 0x000e220000201400 */
[----:B--2---:R-:W-:Y:S02]  /*3110*/  FMUL.FTZ R7, R119, R122 ;  /* 0x0000007a77077220 */ /* 0x004fe40000410000 */
[----:B------:R-:W-:Y:S02]  /*3120*/  FADD.FTZ R119, R120, -R119 ;  /* 0x8000007778777221 */ /* 0x000fe40000010000 */
[----:B---3--:R-:W-:Y:S01]  /*3130*/  FADD.FTZ R111, R104, R105 ;  /* 0x00000069686f7221 */ /* 0x008fe20000010000 */
[----:B------:R-:W-:Y:S01]  /*3140*/  MOV R105, c[0x0][0x1e0] ;  /* 0x0000780000697a02 */ /* 0x000fe20000000f00 */
[----:B------:R-:W-:Y:S01]  /*3150*/  FFMA.FTZ R7, R108, R120, R7 ;  /* 0x000000786c077223 */ /* 0x000fe20000010007 */
[----:B------:R-:W2:Y:S01]  /*3160*/  I2F R114, R125 ;  /* 0x0000007d00727306 */ /* 0x000ea20000201400 */
[----:B------:R-:W-:Y:S02]  /*3170*/  FFMA.FTZ R111, R110, R121, R111 ;  /* 0x000000796e6f7223 */ /* 0x000fe4000001006f */
[----:B-1----:R-:W-:-:S02]  /*3180*/  FMUL.FTZ R116, R118, R7 ;  /* 0x0000000776747220 */ /* 0x002fc40000410000 */
[----:B------:R-:W-:Y:S01]  /*3190*/  FMUL.FTZ R119, R119, R119 ;  /* 0x0000007777777220 */ /* 0x000fe20000410000 */
[----:B------:R-:W1:Y:S02]  /*31a0*/  SHFL.DOWN PT, R104, R111, 0x2, 0x1f ;  /* 0x08401f006f687f89 */ /* 0x000e6400000e0000 */
[----:B0-----:R-:W0:Y:S01]  /*31b0*/  MUFU.RCP R113, R113 ;  /* 0x0000007100717308 */ /* 0x001e220000001000 */
[----:B------:R-:W-:Y:S01]  /*31c0*/  FMUL.FTZ R119, R108, R119 ;  /* 0x000000776c777220 */ /* 0x000fe20000410000 */
[----:B------:R-:W2:Y:S03]  /*31d0*/  SHFL.DOWN PT, R115, R116, 0x1, 0x1f ;  /* 0x08201f0074737f89 */ /* 0x000ea600000e0000 */
[----:B------:R-:W-:Y:S02]  /*31e0*/  FMUL.FTZ R122, R119, R122 ;  /* 0x0000007a777a7220 */ /* 0x000fe40000410000 */
[----:B-1----:R-:W-:-:S04]  /*31f0*/  FADD.FTZ R119, R111, R104 ;  /* 0x000000686f777221 */ /* 0x002fc80000010000 */
[----:B------:R-:W-:Y:S02]  /*3200*/  FFMA.FTZ R119, R118, R122, R119 ;  /* 0x0000007a76777223 */ /* 0x000fe40000010077 */
[----:B--2---:R-:W-:Y:S02]  /*3210*/  FMUL.FTZ R7, R115, R114 ;  /* 0x0000007273077220 */ /* 0x004fe40000410000 */
[----:B------:R-:W-:Y:S01]  /*3220*/  FADD.FTZ R115, R116, -R115 ;  /* 0x8000007374737221 */ /* 0x000fe20000010000 */
[----:B------:R-:W1:Y:S01]  /*3230*/  SHFL.DOWN PT, R104, R119, 0x1, 0x1f ;  /* 0x08201f0077687f89 */ /* 0x000e6200000e0000 */
[----:B------:R-:W-:Y:S02]  /*3240*/  FFMA.FTZ R106, R117, R116, R7 ;  /* 0x00000074756a7223 */ /* 0x000fe40000010007 */
[----:B------:R-:W-:Y:S02]  /*3250*/  FMUL.FTZ R108, R115, R115 ;  /* 0x00000073736c7220 */ /* 0x000fe40000410000 */
[----:B0-----:R-:W-:-:S02]  /*3260*/  FMUL.FTZ R106, R113, R106 ;  /* 0x0000006a716a7220 */ /* 0x001fc40000410000 */
[----:B------:R-:W-:-:S04]  /*3270*/  FMUL.FTZ R117, R117, R108 ;  /* 0x0000006c75757220 */ /* 0x000fc80000410000 */
[----:B------:R-:W-:Y:S01]  /*3280*/  FMUL.FTZ R117, R117, R114 ;  /* 0x0000007275757220 */ /* 0x000fe20000410000 */
[----:B------:R-:W0:Y:S01]  /*3290*/  SHFL.IDX PT, R106, R106, RZ, 0x1f ;  /* 0x00001fff6a6a7589 */ /* 0x000e2200000e0000 */
[----:B-1----:R-:W-:-:S04]  /*32a0*/  FADD.FTZ R104, R119, R104 ;  /* 0x0000006877687221 */ /* 0x002fc80000010000 */
[----:B------:R-:W-:-:S05]  /*32b0*/  FFMA.FTZ R117, R113, R117, R104 ;  /* 0x0000007571757223 */ /* 0x000fca0000010068 */
[----:B------:R-:W1:Y:S01]  /*32c0*/  SHFL.IDX PT, R104, R117, RZ, 0x1f ;  /* 0x00001fff75687589 */ /* 0x000e6200000e0000 */
[C---:B0-----:R-:W-:Y:S01]  /*32d0*/  FMUL.FTZ R112, R106.reuse, R106 ;  /* 0x0000006a6a707220 */ /* 0x041fe20000410000 */
[----:B------:R-:W-:-:S04]  /*32e0*/  FSEL R7, R106, RZ, !P2 ;  /* 0x000000ff6a077208 */ /* 0x000fc80005000000 */
[----:B------:R-:W-:Y:S02]  /*32f0*/  FSEL R112, R112, RZ, P2 ;  /* 0x000000ff70707208 */ /* 0x000fe40001000000 */
[----:B------:R-:W-:-:S13]  /*3300*/  LOP3.LUT P2, RZ, R107, 0x1f, R0, 0xf8, !PT ;  /* 0x0000001f6bff7812 */ /* 0x000fda000784f800 */
[----:B------:R-:W-:Y:S01]  /*3310*/  @!P2 MOV R110, 0x4 ;  /* 0x00000004006ea802 */ /* 0x000fe20000000f00 */
[----:B-1----:R-:W-:Y:S01]  /*3320*/  FFMA.FTZ R105, R104, R105, c[0x0][0x228] ;  /* 0x00008a0068697623 */ /* 0x002fe20000010069 */
        /* <DEDUP_REMOVED lines=8> */
[--C-:B-1----:R-:W-:Y:S01]  /*33b0*/  FADD.FTZ R105, R68, -R7.reuse ;  /* 0x8000000744697221 */ /* 0x102fe20000010000 */
[----:B------:R-:W-:Y:S01]  /*33c0*/  MOV R110, 0x10 ;  /* 0x00000010006e7802 */ /* 0x000fe20000000f00 */
[--C-:B------:R-:W-:Y:S02]  /*33d0*/  FADD.FTZ R107, R69, -R7.reuse ;  /* 0x80000007456b7221 */ /* 0x100fe40000010000 */
[----:B------:R-:W-:-:S02]  /*33e0*/  FADD.FTZ R111, R70, -R7 ;  /* 0x80000007466f7221 */ /* 0x000fc40000010000 */
[----:B------:R-:W-:Y:S02]  /*33f0*/  FADD.FTZ R113, R71, -R7 ;  /* 0x8000000747717221 */ /* 0x000fe40000010000 */
[C---:B------:R-:W-:Y:S02]  /*3400*/  FMUL.FTZ R105, R108.reuse, R105 ;  /* 0x000000696c697220 */ /* 0x040fe40000410000 */
[C---:B------:R-:W-:Y:S02]  /*3410*/  FMUL.FTZ R106, R108.reuse, R107 ;  /* 0x0000006b6c6a7220 */ /* 0x040fe40000410000 */
[C---:B------:R-:W-:Y:S02]  /*3420*/  FMUL.FTZ R107, R108.reuse, R111 ;  /* 0x0000006f6c6b7220 */ /* 0x040fe40000410000 */
[----:B------:R-:W-:Y:S02]  /*3430*/  FMUL.FTZ R112, R108, R113 ;  /* 0x000000716c707220 */ /* 0x000fe40000410000 */
[----:B------:R-:W-:-:S02]  /*3440*/  FFMA.FTZ R104, R12, R105, R8 ;  /* 0x000000690c687223 */ /* 0x000fc40000010008 */
[----:B------:R-:W-:Y:S02]  /*3450*/  FFMA.FTZ R105, R13, R106, R9 ;  /* 0x0000006a0d697223 */ /* 0x000fe40000010009 */
[----:B------:R-:W-:Y:S02]  /*3460*/  FFMA.FTZ R106, R14, R107, R10 ;  /* 0x0000006b0e6a7223 */ /* 0x000fe4000001000a */
[C---:B------:R-:W-:Y:S01]  /*3470*/  IMAD.WIDE.U32 R110, R109.reuse, R110, c[0x0][0x208] ;  /* 0x000082006d6e7625 */ /* 0x040fe200078e006e */
[----:B------:R-:W-:-:S03]  /*3480*/  IADD3 R109, R109, 0x100, RZ ;  /* 0x000001006d6d7810 */ /* 0x000fc60007ffe0ff */
[----:B------:R-:W-:-:S05]  /*3490*/  FFMA.FTZ R107, R15, R112, R11 ;  /* 0x000000700f6b7223 */ /* 0x000fca000001000b */
[----:B------:R0:W-:Y:S02]  /*34a0*/  STG.E.128 [R110.64], R104 ;  /* 0x000000686e007986 */ /* 0x0001e4000c101d04 */
.L_x_38961:
[----:B------:R-:W-:Y:S05]  /*34b0*/  BSYNC B0 ;  /* 0x0000000000007941 */ /* 0x000fea0003800000 */
.L_x_38960:
[----:B------:R-:W-:Y:S01]  /*34c0*/  ISETP.GE.U32.AND P2, PT, R6, 0x200, PT ;  /* 0x000002000600780c */ /* 0x000fe20003f46070 */
[----:B------:R-:W-:-:S12]  /*34d0*/  BSSY B0, `(.L_x_38962) ;  /* 0x0000012000007945 */ /* 0x000fd80003800000 */
[----:B------:R-:W-:Y:S05]  /*34e0*/  @!P2 BRA `(.L_x_38963) ;  /* 0x000001000000a947 */ /* 0x000fea0003800000 */
[--C-:B01----:R-:W-:Y:S01]  /*34f0*/  FADD.FTZ R105, R80, -R7.reuse ;  /* 0x8000000750697221 */ /* 0x103fe20000010000 */
[----:B------:R-:W-:Y:S01]  /*3500*/  HFMA2.MMA R110, -RZ, RZ, 0, 9.5367431640625e-07 ;  /* 0x00000010ff6e7435 */ /* 0x000fe200000001ff */
[--C-:B------:R-:W-:Y:S02]  /*3510*/  FADD.FTZ R107, R81, -R7.reuse ;  /* 0x80000007516b7221 */ /* 0x100fe40000010000 */
[--C-:B------:R-:W-:Y:S02]  /*3520*/  FADD.FTZ R111, R82, -R7.reuse ;  /* 0x80000007526f7221 */ /* 0x100fe40000010000 */
[----:B------:R-:W-:Y:S02]  /*3530*/  FADD.FTZ R113, R83, -R7 ;  /* 0x8000000753717221 */ /* 0x000fe40000010000 */
[C---:B------:R-:W-:Y:S02]  /*3540*/  FMUL.FTZ R105, R108.reuse, R105 ;  /* 0x000000696c697220 */ /* 0x040fe40000410000 */
[----:B------:R-:W-:-:S02]  /*3550*/  FMUL.FTZ R106, R108, R107 ;  /* 0x0000006b6c6a7220 */ /* 0x000fc40000410000 */
[C---:B------:R-:W-:Y:S02]  /*3560*/  FMUL.FTZ R107, R108.reuse, R111 ;  /* 0x0000006f6c6b7220 */ /* 0x040fe40000410000 */
[----:B------:R-:W-:Y:S02]  /*3570*/  FMUL.FTZ R112, R108, R113 ;  /* 0x000000716c707220 */ /* 0x000fe40000410000 */
[----:B------:R-:W-:Y:S02]  /*3580*/  FFMA.FTZ R104, R20, R105, R16 ;  /* 0x0000006914687223 */ /* 0x000fe40000010010 */
[----:B------:R-:W-:Y:S02]  /*3590*/  FFMA.FTZ R105, R21, R106, R17 ;  /* 0x0000006a15697223 */ /* 0x000fe40000010011 */
[----:B------:R-:W-:Y:S02]  /*35a0*/  FFMA.FTZ R106, R22, R107, R18 ;  /* 0x0000006b166a7223 */ /* 0x000fe40000010012 */
[C---:B------:R-:W-:Y:S01]  /*35b0*/  IMAD.WIDE.U32 R110, R109.reuse, R110, c[0x0][0x208] ;  /* 0x000082006d6e7625 */ /* 0x040fe200078e006e */
[----:B------:R-:W-:-:S03]  /*35c0*/  IADD3 R109, R109, 0x100, RZ ;  /* 0x000001006d6d7810 */ /* 0x000fc60007ffe0ff */
[----:B------:R-:W-:-:S05]  /*35d0*/  FFMA.FTZ R107, R23, R112, R19 ;  /* 0x00000070176b7223 */ /* 0x000fca0000010013 */
[----:B------:R0:W-:Y:S02]  /*35e0*/  STG.E.128 [R110.64], R104 ;  /* 0x000000686e007986 */ /* 0x0001e4000c101d04 */
.L_x_38963:
[----:B------:R-:W-:Y:S05]  /*35f0*/  BSYNC B0 ;  /* 0x0000000000007941 */ /* 0x000fea0003800000 */
.L_x_38962:
        /* <DEDUP_REMOVED lines=19> */
.L_x_38965:
[----:B------:R-:W-:Y:S05]  /*3730*/  BSYNC B0 ;  /* 0x0000000000007941 */ /* 0x000fea0003800000 */
.L_x_38964:
        /* <DEDUP_REMOVED lines=19> */
.L_x_38967:
[----:B------:R-:W-:Y:S05]  /*3870*/  BSYNC B0 ;  /* 0x0000000000007941 */ /* 0x000fea0003800000 */
.L_x_38966:
        /* <DEDUP_REMOVED lines=19> */
.L_x_38969:
[----:B------:R-:W-:Y:S05]  /*39b0*/  BSYNC B0 ;  /* 0x0000000000007941 */ /* 0x000fea0003800000 */
.L_x_38968:
        /* <DEDUP_REMOVED lines=19> */
.L_x_38971:
[----:B------:R-:W-:Y:S05]  /*3af0*/  BSYNC B0 ;  /* 0x0000000000007941 */ /* 0x000fea0003800000 */
.L_x_38970:
        /* <DEDUP_REMOVED lines=18> */
.L_x_38973:
[----:B------:R-:W-:Y:S05]  /*3c20*/  BSYNC B0 ;  /* 0x0000000000007941 */ /* 0x000fea0003800000 */
.L_x_38972:
[----:B------:R-:W-:Y:S02]  /*3c30*/  LOP3.LUT P2, RZ, R4, 0xff, RZ, 0xc0, !PT ;  /* 0x000000ff04ff7812 */ /* 0x000fe4000784c0ff */
[----:B------:R-:W-:Y:S02]  /*3c40*/  IADD3 R3, R3, c[0x0][0x160], RZ ;  /* 0x0000580003037a10 */ /* 0x000fe40007ffe0ff */
[----:B------:R-:W-:Y:S02]  /*3c50*/  SEL R4, RZ, 0x1, P2 ;  /* 0x00000001ff047807 */ /* 0x000fe40001000000 */
[----:B------:R-:W-:-:S13]  /*3c60*/  ISETP.GE.AND P2, PT, R3, c[0x0][0x164], PT ;  /* 0x0000590003007a0c */ /* 0x000fda0003f46270 */
[----:B01----:R-:W-:Y:S01]  /*3c70*/  @P2 CALL.REL.NOINC `(.L_x_38974) ;  /* 0x0000001000002944 */ /* 0x003fe20003c00000 */
[----:B------:R-:W-:Y:S05]  /*3c80*/  BRA `(.L_x_38975) ;  /* 0xffffccc000007947 */ /* 0x000fea000383ffff */
.L_x_38974:
[----:B------:R-:W-:Y:S05]  /*3c90*/  EXIT ;  /* 0x000000000000794d */ /* 0x000fea0003800000 */
.L_x_38958:
[----:B------:R-:W-:Y:S01]  /*3ca0*/  HFMA2.MMA R112, -RZ, RZ, 0, 5.9604644775390625e-08 ;  /* 0x00000001ff707435 */ /* 0x000fe200000001ff */
[----:B------:R-:W-:Y:S02]  /*3cb0*/  MOV R105, 0x1f ;  /* 0x0000001f00697802 */ /* 0x000fe40000000f00 */
[----:B------:R-:W-:Y:S02]  /*3cc0*/  MOV R108, 0xffffffff ;  /* 0xffffffff006c7802 */ /* 0x000fe40000000f00 */
[----:B------:R-:W-:Y:S02]  /*3cd0*/  MOV R106, 0x3cf0 ;  /* 0x00003cf0006a7802 */ /* 0x000fe40000000f00 */
[----:B-1----:R-:W-:Y:S05]  /*3ce0*/  CALL.REL.NOINC `($__internal_74_$__cuda_sm70_shflsync_bfly_p) ;  /* 0x0000077000007944 */ /* 0x002fea0003c00000 */
[----:B-1----:R-:W-:Y:S01]  /*3cf0*/  MOV R106, R112 ;  /* 0x00000070006a7202 */ /* 0x002fe20000000f00 */
[----:B0-----:R-:W-:Y:S05]  /*3d00*/  BRA `(.L_x_38976) ;  /* 0xffffec7000007947 */ /* 0x001fea000383ffff */
.L_x_38959:
[----:B------:R-:W-:Y:S01]  /*3d10*/  HFMA2.MMA R112, -RZ, RZ, 0, 1.1920928955078125e-07 ;  /* 0x00000002ff707435 */ /* 0x000fe200000001ff */
[----:B0-----:R-:W-:Y:S02]  /*3d20*/  MOV R7, R113 ;  /* 0x0000007100077202 */ /* 0x001fe40000000f00 */
[----:B------:R-:W-:Y:S02]  /*3d30*/  MOV R105, 0x1f ;  /* 0x0000001f00697802 */ /* 0x000fe40000000f00 */
[----:B------:R-:W-:-:S02]  /*3d40*/  MOV R108, 0xffffffff ;  /* 0xffffffff006c7802 */ /* 0x000fc40000000f00 */
[----:B------:R-:W-:Y:S02]  /*3d50*/  MOV R106, 0x3d70 ;  /* 0x00003d70006a7802 */ /* 0x000fe40000000f00 */
[----:B-1----:R-:W-:Y:S05]  /*3d60*/  CALL.REL.NOINC `($__internal_74_$__cuda_sm70_shflsync_bfly_p) ;  /* 0x000006f000007944 */ /* 0x002fea0003c00000 */
[----:B01----:R-:W-:Y:S01]  /*3d70*/  FADD.FTZ R7, R113, R112 ;  /* 0x0000007071077221 */ /* 0x003fe20000010000 */
[----:B------:R-:W-:Y:S01]  /*3d80*/  HFMA2.MMA R112, -RZ, RZ, 0, 2.384185791015625e-07 ;  /* 0x00000004ff707435 */ /* 0x000fe200000001ff */
[----:B------:R-:W-:Y:S02]  /*3d90*/  MOV R105, 0x1f ;  /* 0x0000001f00697802 */ /* 0x000fe40000000f00 */
[----:B------:R-:W-:Y:S02]  /*3da0*/  MOV R108, 0xffffffff ;  /* 0xffffffff006c7802 */ /* 0x000fe40000000f00 */
[----:B------:R-:W-:Y:S02]  /*3db0*/  MOV R106, 0x3dd0 ;  /* 0x00003dd0006a7802 */ /* 0x000fe40000000f00 */
[----:B------:R-:W-:Y:S05]  /*3dc0*/  CALL.REL.NOINC `($__internal_74_$__cuda_sm70_shflsync_bfly_p) ;  /* 0x0000069000007944 */ /* 0x000fea0003c00000 */
[----:B01----:R-:W-:Y:S01]  /*3dd0*/  FADD.FTZ R7, R7, R112 ;  /* 0x0000007007077221 */ /* 0x003fe20000010000 */
[----:B------:R-:W-:Y:S01]  /*3de0*/  HFMA2.MMA R112, -RZ, RZ, 0, 4.76837158203125e-07 ;  /* 0x00000008ff707435 */ /* 0x000fe200000001ff */
[----:B------:R-:W-:Y:S02]  /*3df0*/  MOV R105, 0x1f ;  /* 0x0000001f00697802 */ /* 0x000fe40000000f00 */
[----:B------:R-:W-:-:S02]  /*3e00*/  MOV R108, 0xffffffff ;  /* 0xffffffff006c7802 */ /* 0x000fc40000000f00 */
[----:B------:R-:W-:Y:S02]  /*3e10*/  MOV R106, 0x3e30 ;  /* 0x00003e30006a7802 */ /* 0x000fe40000000f00 */
[----:B------:R-:W-:Y:S05]  /*3e20*/  CALL.REL.NOINC `($__internal_74_$__cuda_sm70_shflsync_bfly_p) ;  /* 0x0000063000007944 */ /* 0x000fea0003c00000 */
[----:B01----:R-:W-:Y:S01]  /*3e30*/  FADD.FTZ R7, R7, R112 ;  /* 0x0000007007077221 */ /* 0x003fe20000010000 */
[----:B------:R-:W-:Y:S01]  /*3e40*/  HFMA2.MMA R112, -RZ, RZ, 0, 9.5367431640625e-07 ;  /* 0x00000010ff707435 */ /* 0x000fe200000001ff */
[----:B------:R-:W-:Y:S02]  /*3e50*/  MOV R105, 0x1f ;  /* 0x0000001f00697802 */ /* 0x000fe40000000f00 */
[----:B------:R-:W-:Y:S02]  /*3e60*/  MOV R108, 0xffffffff ;  /* 0xffffffff006c7802 */ /* 0x000fe40000000f00 */
[----:B------:R-:W-:Y:S02]  /*3e70*/  MOV R106, 0x3e90 ;  /* 0x00003e90006a7802 */ /* 0x000fe40000000f00 */
[----:B------:R-:W-:Y:S05]  /*3e80*/  CALL.REL.NOINC `($__internal_74_$__cuda_sm70_shflsync_bfly_p) ;  /* 0x000005d000007944 */ /* 0x000fea0003c00000 */
        /* <DEDUP_REMOVED lines=65> */
[----:B------:R-:W-:Y:S02]  /*42a0*/  MOV R106, 0x42c0 ;  /* 0x000042c0006a7802 */ /* 0x000fe40000000f00 */
[----:B------:R-:W-:Y:S05]  /*42b0*/  CALL.REL.NOINC `($__internal_74_$__cuda_sm70_shflsync_bfly_p) ;  /* 0x000001a000007944 */ /* 0x000fea0003c00000 */
[----:B01----:R-:W-:Y:S01]  /*42c0*/  FADD.FTZ R7, R7, R112 ;  /* 0x0000007007077221 */ /* 0x003fe20000010000 */
[----:B------:R-:W-:Y:S01]  /*42d0*/  HFMA2.MMA R112, -RZ, RZ, 0, 1.1920928955078125e-07 ;  /* 0x00000002ff707435 */ /* 0x000fe200000001ff */
[----:B------:R-:W-:Y:S02]  /*42e0*/  MOV R105, 0x1f ;  /* 0x0000001f00697802 */ /* 0x000fe40000000f00 */
[----:B------:R-:W-:Y:S02]  /*42f0*/  MOV R108, 0xffffffff ;  /* 0xffffffff006c7802 */ /* 0x000fe40000000f00 */
[----:B------:R-:W-:Y:S02]  /*4300*/  MOV R106, 0x4320 ;  /* 0x00004320006a7802 */ /* 0x000fe40000000f00 */
[----:B------:R-:W-:Y:S05]  /*4310*/  CALL.REL.NOINC `($__internal_74_$__cuda_sm70_shflsync_bfly_p) ;  /* 0x0000014000007944 */ /* 0x000fea0003c00000 */
[----:B01----:R-:W-:Y:S01]  /*4320*/  FADD.FTZ R7, R7, R112 ;  /* 0x0000007007077221 */ /* 0x003fe20000010000 */
[----:B------:R-:W-:Y:S01]  /*4330*/  HFMA2.MMA R112, -RZ, RZ, 0, 2.384185791015625e-07 ;  /* 0x00000004ff707435 */ /* 0x000fe200000001ff */
[----:B------:R-:W-:-:S02]  /*4340*/  MOV R105, 0x1f ;  /* 0x0000001f00697802 */ /* 0x000fc40000000f00 */
[----:B------:R-:W-:Y:S02]  /*4350*/  MOV R108, 0xffffffff ;  /* 0xffffffff006c7802 */ /* 0x000fe40000000f00 */
[----:B------:R-:W-:Y:S02]  /*4360*/  MOV R106, 0x4380 ;  /* 0x00004380006a7802 */ /* 0x000fe40000000f00 */
[----:B------:R-:W-:Y:S05]  /*4370*/  CALL.REL.NOINC `($__internal_74_$__cuda_sm70_shflsync_bfly_p) ;  /* 0x000000e000007944 */ /* 0x000fea0003c00000 */
[----:B01----:R-:W-:Y:S01]  /*4380*/  FADD.FTZ R7, R7, R112 ;  /* 0x0000007007077221 */ /* 0x003fe20000010000 */
[----:B------:R-:W-:Y:S01]  /*4390*/  HFMA2.MMA R112, -RZ, RZ, 0, 4.76837158203125e-07 ;  /* 0x00000008ff707435 */ /* 0x000fe200000001ff */
[----:B------:R-:W-:Y:S02]  /*43a0*/  MOV R105, 0x1f ;  /* 0x0000001f00697802 */ /* 0x000fe40000000f00 */
[----:B------:R-:W-:Y:S02]  /*43b0*/  MOV R108, 0xffffffff ;  /* 0xffffffff006c7802 */ /* 0x000fe40000000f00 */
[----:B------:R-:W-:Y:S02]  /*43c0*/  MOV R106, 0x43e0 ;  /* 0x000043e0006a7802 */ /* 0x000fe40000000f00 */
[----:B------:R-:W-:Y:S05]  /*43d0*/  CALL.REL.NOINC `($__internal_74_$__cuda_sm70_shflsync_bfly_p) ;  /* 0x0000008000007944 */ /* 0x000fea0003c00000 */
[----:B-1----:R-:W-:Y:S01]  /*43e0*/  FADD.FTZ R111, R7, R112 ;  /* 0x00000070076f7221 */ /* 0x002fe20000010000 */
[----:B------:R-:W-:Y:S01]  /*43f0*/  HFMA2.MMA R112, -RZ, RZ, 0, 9.5367431640625e-07 ;  /* 0x00000010ff707435 */ /* 0x000fe200000001ff */
[----:B0-----:R-:W-:-:S02]  /*4400*/  MOV R105, 0x1f ;  /* 0x0000001f00697802 */ /* 0x001fc40000000f00 */
[----:B------:R-:W-:Y:S02]  /*4410*/  MOV R108, 0xffffffff ;  /* 0xffffffff006c7802 */ /* 0x000fe40000000f00 */
[----:B------:R-:W-:Y:S02]  /*4420*/  MOV R7, R111 ;  /* 0x0000006f00077202 */ /* 0x000fe40000000f00 */
[----:B------:R-:W-:Y:S02]  /*4430*/  MOV R106, 0x4450 ;  /* 0x00004450006a7802 */ /* 0x000fe40000000f00 */
[----:B------:R-:W-:Y:S05]  /*4440*/  CALL.REL.NOINC `($__internal_74_$__cuda_sm70_shflsync_bfly_p) ;  /* 0x0000001000007944 */ /* 0x000fea0003c00000 */
[----:B01----:R-:W-:Y:S05]  /*4450*/  BRA `(.L_x_38977) ;  /* 0xffffea2000007947 */ /* 0x003fea000383ffff */
        .weak           $__internal_74_$__cuda_sm70_shflsync_bfly_p
        .type           $__internal_74_$__cuda_sm70_shflsync_bfly_p,@function
        .size           $__internal_74_$__cuda_sm70_shflsync_bfly_p,(.L_x_41102 - $__internal_74_$__cuda_sm70_shflsync_bfly_p)
$__internal_74_$__cuda_sm70_shflsync_bfly_p:
[----:B------:R-:W-:Y:S01]  /*4460*/  HFMA2.MMA R107, -RZ, RZ, 0, 0 ;  /* 0x00000000ff6b7435 */ /* 0x000fe200000001ff */
[----:B------:R-:W-:Y:S04]  /*4470*/  WARPSYNC R108 ;  /* 0x0000006c00007348 */ /* 0x000fe80003800000 */
[----:B------:R0:W1:Y:S01]  /*4480*/  SHFL.BFLY PT, R112, R7, R112, R105 ;  /* 0x0c00007007707389 */ /* 0x00006200000e0069 */
[----:B------:R-:W-:Y:S05]  /*4490*/  RET.REL.NODEC R106 `(_ZN10layer_norm31ln_parallel_residual_fwd_kernelINS_13Kernel_traitsIfffffjLj7168ELj1ELj1ELj8ELj16ENS_18Kernel_traits_baseILj7168EfffffjLj256EEEEELb0ELb1ELb0EEEvNS_9FwdParamsE) ;  /* 0xffffbb606a007950 */ /* 0x000fea0003c3ffff */
.L_x_38978:
        /* <DEDUP_REMOVED lines=14> */
.L_x_41102:


//--------------------- .text._ZN10layer_norm31ln_parallel_residual_fwd_kernelINS_13Kernel_traitsIfffffjLj7168ELj1ELj1ELj8ELj16ENS_18Kernel_traits_baseILj7168EfffffjLj256EEEEELb0ELb1ELb1EEEvNS_9FwdParamsE --------------------------
	.section	.text._ZN10layer_norm31ln_parallel_residual_fwd_kernelINS_13Kernel_traitsIfffffjLj7168ELj1ELj1ELj8ELj16ENS_18Kernel_traits_baseILj7168EfffffjLj256EEEEELb0ELb1ELb1EEEvNS_9FwdParamsE,"ax",@progbits
	.sectioninfo	@"SHI_REGISTERS=127"
	.align	128
        .global         _ZN10layer_norm31ln_parallel_residual_fwd_kernelINS_13Kernel_traitsIfffffjLj7168ELj1ELj1ELj8ELj16ENS_18Kernel_traits_baseILj7168EfffffjLj256EEEEELb0ELb1ELb1EEEvNS_9FwdParamsE
        .type           _ZN10layer_norm31ln_parallel_residual_fwd_kernelINS_13Kernel_traitsIfffffjLj7168ELj1ELj1ELj8ELj16ENS_18Kernel_traits_baseILj7168EfffffjLj256EEEEELb0ELb1ELb1EEEvNS_9FwdParamsE,@function
        .size           _ZN10layer_norm31ln_parallel_residual_fwd_kernelINS_13Kernel_traitsIfffffjLj7168ELj1ELj1ELj8ELj16ENS_18Kernel_traits_baseILj7168EfffffjLj256EEEEELb0ELb1ELb1EEEvNS_9FwdParamsE,(.L_x_41103 - _ZN10layer_norm31ln_parallel_residual_fwd_kernelINS_13Kernel_traitsIfffffjLj7168ELj1ELj1ELj8ELj16ENS_18Kernel_traits_baseILj7168EfffffjLj256EEEEELb0ELb1ELb1EEEvNS_9FwdParamsE)
        .other          _ZN10layer_norm31ln_parallel_residual_fwd_kernelINS_13Kernel_traitsIfffffjLj7168ELj1ELj1ELj8ELj16ENS_18Kernel_traits_baseILj7168EfffffjLj256EEEEELb0ELb1ELb1EEEvNS_9FwdParamsE,@"STO_CUDA_ENTRY STV_DEFAULT"
_ZN10layer_norm31ln_parallel_residual_fwd_kernelINS_13Kernel_traitsIfffffjLj7168ELj1ELj1ELj8ELj16ENS_18Kernel_traits_baseILj7168EfffffjLj256EEEEELb0ELb1ELb1EEEvNS_9FwdParamsE:
.text._ZN10layer_norm31ln_parallel_residual_fwd_kernelINS_13Kernel_traitsIfffffjLj7168ELj1ELj1ELj8ELj16ENS_18Kernel_traits_baseILj7168EfffffjLj256EEEEELb0ELb1ELb1EEEvNS_9FwdParamsE:
        /* <DEDUP_REMOVED lines=19> */
[----:B------:R-:W1:Y:S01]  /*0130*/  S2UR UR6, SR_CTAID.X ;  /* 0x00000000000679c3 */ /* 0x000e620000002500 */
[----:B0-----:R-:W-:-:S02]  /*0140*/  SHF.L.U32 R0, R104, 0x4, RZ ;  /* 0x0000000468007819 */ /* 0x001fc400000006ff */
[----:B------:R-:W-:Y:S02]  /*0150*/  SHF.R.U32.HI R7, RZ, 0x8, R104 ;  /* 0x00000008ff077819 */ /* 0x000fe40000011668 */
[----:B------:R-:W-:-:S04]  /*0160*/  LOP3.LUT R0, R0, 0xff0, RZ, 0xc0, !PT ;  /* 0x00000ff000007812 */ /* 0x000fc800078ec0ff */
[C---:B------:R-:W-:Y:S02]  /*0170*/  IADD3 R4, P1, R0.reuse, c[0x0][0x218], RZ ;  /* 0x0000860000047a10 */ /* 0x040fe40007f3e0ff */
[----:B------:R-:W-:Y:S02]  /*0180*/  IADD3 R2, P2, R0, c[0x0][0x1b0], RZ ;  /* 0x00006c0000027a10 */ /* 0x000fe40007f5e0ff */
[----:B------:R-:W-:Y:S02]  /*0190*/  IADD3.X R5, RZ, c[0x0][0x21c], RZ, P1, !PT ;  /* 0x00008700ff057a10 */ /* 0x000fe40000ffe4ff */
[----:B------:R-:W-:-:S03]  /*01a0*/  IADD3.X R3, RZ, c[0x0][0x1b4], RZ, P2, !PT ;  /* 0x00006d00ff037a10 */ /* 0x000fc600017fe4ff */
[----:B------:R0:W5:Y:S01]  /*01b0*/  @P0 LDG.E.128 R60, [R4.64] ;  /* 0x00000004043c0981 */ /* 0x000162000c1e1d00 */
[----:B-1----:R-:W-:-:S03]  /*01c0*/  IADD3 R6, R7, UR6, RZ ;  /* 0x0000000607067c10 */ /* 0x002fc6000fffe0ff */
[----:B------:R0:W5:Y:S01]  /*01d0*/  @P0 LDG.E.128 R56, [R4.64+0x1000] ;  /* 0x0010000404380981 */ /* 0x000162000c1e1d00 */
[----:B------:R-:W-:-:S03]  /*01e0*/  ISETP.GE.AND P1, PT, R6, c[0x0][0x164], PT ;  /* 0x0000590006007a0c */ /* 0x000fc60003f26270 */
[----:B------:R0:W5:Y:S04]  /*01f0*/  @P0 LDG.E.128 R52, [R4.64+0x2000] ;  /* 0x0020000404340981 */ /* 0x000168000c1e1d00 */
[----:B------:R0:W5:Y:S04]  /*0200*/  @P0 LDG.E.128 R48, [R4.64+0x3000] ;  /* 0x0030000404300981 */ /* 0x000168000c1e1d00 */
[----:B------:R0:W5:Y:S04]  /*0210*/  @P0 LDG.E.128 R44, [R4.64+0x4000] ;  /* 0x00400004042c0981 */ /* 0x000168000c1e1d00 */
[----:B------:R0:W5:Y:S04]  /*0220*/  @P0 LDG.E.128 R40, [R4.64+0x5000] ;  /* 0x0050000404280981 */ /* 0x000168000c1e1d00 */
[----:B------:R0:W5:Y:S01]  /*0230*/  @P0 LDG.E.128 R36, [R4.64+0x6000] ;  /* 0x0060000404240981 */ /* 0x000162000c1e1d00 */
[----:B------:R-:W-:Y:S05]  /*0240*/  @P1 EXIT ;  /* 0x000000000000194d */ /* 0x000fea0003800000 */
[----:B------:R-:W-:Y:S01]  /*0250*/  MOV R0, c[0x0][0x180] ;  /* 0x0000600000007a02 */ /* 0x000fe20000000f00 */
[----:B------:R-:W-:Y:S01]  /*0260*/  HFMA2.MMA R64, -RZ, RZ, 0, 5.9604644775390625e-08 ;  /* 0x00000001ff407435 */ /* 0x000fe200000001ff */
[----:B------:R1:W5:Y:S02]  /*0270*/  LDG.E.128 R32, [R2.64] ;  /* 0x0000000402207981 */ /* 0x000364000c1e1d00 */
[----:B------:R-:W-:-:S02]  /*0280*/  LOP3.LUT P0, RZ, R0, c[0x0][0x178], RZ, 0xfc, !PT ;  /* 0x00005e0000ff7a12 */ /* 0x000fc4000780fcff */
[----:B------:R-:W-:Y:S01]  /*0290*/  MOV R0, c[0x0][0x184] ;  /* 0x0000610000007a02 */ /* 0x000fe20000000f00 */
[----:B------:R1:W5:Y:S01]  /*02a0*/  LDG.E.128 R28, [R2.64+0x1000] ;  /* 0x00100004021c7981 */ /* 0x000362000c1e1d00 */
[----:B------:R-:W-:Y:S02]  /*02b0*/  SHF.L.U32 R7, R7, 0x3, RZ ;  /* 0x0000000307077819 */ /* 0x000fe400000006ff */
[----:B------:R-:W-:Y:S01]  /*02c0*/  LOP3.LUT P0, RZ, R0, c[0x0][0x17c], RZ, 0xfc, P0 ;  /* 0x00005f0000ff7a12 */ /* 0x000fe2000000fcff */
[----:B------:R1:W5:Y:S01]  /*02d0*/  LDG.E.128 R24, [R2.64+0x2000] ;  /* 0x0020000402187981 */ /* 0x000362000c1e1d00 */
[----:B------:R-:W-:-:S03]  /*02e0*/  SHF.R.U32.HI R0, RZ, 0x5, R104 ;  /* 0x00000005ff007819 */ /* 0x000fc60000011668 */
[----:B------:R1:W5:Y:S01]  /*02f0*/  LDG.E.128 R20, [R2.64+0x3000] ;  /* 0x0030000402147981 */ /* 0x000362000c1e1d00 */
[----:B0-----:R-:W-:-:S03]  /*0300*/  LOP3.LUT R5, R104, 0x1f, RZ, 0xc0, !PT ;  /* 0x0000001f68057812 */ /* 0x001fc600078ec0ff */
[----:B------:R1:W5:Y:S01]  /*0310*/  LDG.E.128 R16, [R2.64+0x4000] ;  /* 0x0040000402107981 */ /* 0x000362000c1e1d00 */
[----:B------:R-:W-:-:S03]  /*0320*/  LOP3.LUT R4, R104, 0xff, RZ, 0xc0, !PT ;  /* 0x000000ff68047812 */ /* 0x000fc600078ec0ff */
[----:B------:R1:W5:Y:S04]  /*0330*/  LDG.E.128 R12, [R2.64+0x5000] ;  /* 0x00500004020c7981 */ /* 0x000368000c1e1d00 */
[----:B------:R1:W5:Y:S01]  /*0340*/  LDG.E.128 R8, [R2.64+0x6000] ;  /* 0x0060000402087981 */ /* 0x000362000c1e1d00 */
[----:B------:R-:W-:Y:S01]  /*0350*/  ULDC.U8 UR6, c[0x0][0x1f0] ;  /* 0x00007c0000067ab9 */ /* 0x000fe20000000000 */
[----:B-1----:R-:W-:Y:S02]  /*0360*/  LOP3.LUT R3, R0, 0x7, RZ, 0xc0, !PT ;  /* 0x0000000700037812 */ /* 0x002fe400078ec0ff */
[----:B------:R-:W-:Y:S02]  /*0370*/  PRMT R2, R64, 0x7610, R2 ;  /* 0x0000761040027816 */ /* 0x000fe40000000002 */
[----:B------:R-:W-:-:S02]  /*0380*/  IADD3 R0, R7, 0x8, RZ ;  /* 0x0000000807007810 */ /* 0x000fc40007ffe0ff */
.L_x_39094:
        /* <DEDUP_REMOVED lines=25> */
.L_x_38980:
[----:B-----5:R-:W-:Y:S01]  /*0520*/  FADD.FTZ R64, R72, R64 ;  /* 0x0000004048407221 */ /* 0x020fe20000010000 */
[----:B------:R-:W-:Y:S05]  /*0530*/  BRA `(.L_x_38981) ;  /* 0x0000002000007947 */ /* 0x000fea0003800000 */
.L_x_38979:
[----:B0----5:R-:W-:-:S04]  /*0540*/  FADD.FTZ R64, R68, R64 ;  /* 0x0000004044407221 */ /* 0x021fc80000010000 */
[----:B------:R-:W-:-:S05]  /*0550*/  @P2 FADD.FTZ R64, R72, R64 ;  /* 0x0000004048402221 */ /* 0x000fca0000010000 */
.L_x_38981:
[----:B-----5:R-:W-:Y:S02]  /*0560*/  MOV R76, R64 ;  /* 0x00000040004c7202 */ /* 0x020fe40000000f00 */
.L_x_38982:
[----:B------:R-:W-:Y:S05]  /*0570*/  @P3 BRA `(.L_x_38983) ;  /* 0x0000007000003947 */ /* 0x000fea0003800000 */
[----:B------:R-:W-:-:S04]  /*0580*/  ISETP.NE.U32.AND P4, PT, RZ, c[0x0][0x180], PT ;  /* 0x00006000ff007a0c */ /* 0x000fc80003f85070 */
[----:B------:R-:W-:-:S13]  /*0590*/  ISETP.NE.AND.EX P4, PT, RZ, c[0x0][0x184], PT, P4 ;  /* 0x00006100ff007a0c */ /* 0x000fda0003f85340 */
[----:B------:R-:W-:Y:S05]  /*05a0*/  @P4 BRA `(.L_x_38984) ;  /* 0x0000002000004947 */ /* 0x000fea0003800000 */
[----:B------:R-:W-:Y:S05]  /*05b0*/  @P0 BRA `(.L_x_38985) ;  /* 0x0000005000000947 */ /* 0x000fea0003800000 */
[----:B------:R-:W-:Y:S05]  /*05c0*/  BRA `(.L_x_38986) ;  /* 0x0000005000007947 */ /* 0x000fea0003800000 */
.L_x_38984:
[----:B-----5:R-:W-:Y:S01]  /*05d0*/  FADD.FTZ R65, R73, R65 ;  /* 0x0000004149417221 */ /* 0x020fe20000010000 */
[----:B------:R-:W-:Y:S05]  /*05e0*/  BRA `(.L_x_38985) ;  /* 0x0000002000007947 */ /* 0x000fea0003800000 */
.L_x_38983:
[----:B-----5:R-:W-:-:S04]  /*05f0*/  FADD.FTZ R65, R69, R65 ;  /* 0x0000004145417221 */ /* 0x020fc80000010000 */
[----:B------:R-:W-:-:S05]  /*0600*/  @P2 FADD.FTZ R65, R73, R65 ;  /* 0x0000004149412221 */ /* 0x000fca0000010000 */
.L_x_38985:
[----:B-----5:R-:W-:Y:S02]  /*0610*/  MOV R77, R65 ;  /* 0x00000041004d7202 */ /* 0x020fe40000000f00 */
.L_x_38986:
[----:B------:R-:W-:Y:S05]  /*0620*/  @P3 BRA `(.L_x_38987) ;  /* 0x0000007000003947 */ /* 0x000fea0003800000 */
[----:B------:R-:W-:-:S04]  /*0630*/  ISETP.NE.U32.AND P4, PT, RZ, c[0x0][0x180], PT ;  /* 0x00006000ff007a0c */ /* 0x000fc80003f85070 */
[----:B------:R-:W-:-:S13]  /*0640*/  ISETP.NE.AND.EX P4, PT, RZ, c[0x0][0x184], PT, P4 ;  /* 0x00006100ff007a0c */ /* 0x000fda0003f85340 */
[----:B------:R-:W-:Y:S05]  /*0650*/  @P4 BRA `(.L_x_38988) ;  /* 0x0000002000004947 */ /* 0x000fea0003800000 */
[----:B------:R-:W-:Y:S05]  /*0660*/  @P0 BRA `(.L_x_38989) ;  /* 0x0000005000000947 */ /* 0x000fea0003800000 */
[----:B------:R-:W-:Y:S05]  /*0670*/  BRA `(.L_x_38990) ;  /* 0x0000005000007947 */ /* 0x000fea0003800000 */
.L_x_38988:
[----:B-----5:R-:W-:Y:S01]  /*0680*/  FADD.FTZ R66, R74, R66 ;  /* 0x000000424a427221 */ /* 0x020fe20000010000 */
[----:B------:R-:W-:Y:S05]  /*0690*/  BRA `(.L_x_38989) ;  /* 0x0000002000007947 */ /* 0x000fea0003800000 */
.L_x_38987:
[----:B-----5:R-:W-:-:S04]  /*06a0*/  FADD.FTZ R66, R70, R66 ;  /* 0x0000004246427221 */ /* 0x020fc80000010000 */
[----:B------:R-:W-:-:S05]  /*06b0*/  @P2 FADD.FTZ R66, R74, R66 ;  /* 0x000000424a422221 */ /* 0x000fca0000010000 */
.L_x_38989:
[----:B-----5:R-:W-:Y:S02]  /*06c0*/  MOV R78, R66 ;  /* 0x00000042004e7202 */ /* 0x020fe40000000f00 */
.L_x_38990:
[----:B------:R-:W-:Y:S05]  /*06d0*/  @P3 BRA `(.L_x_38991) ;  /* 0x0000007000003947 */ /* 0x000fea0003800000 */
[----:B------:R-:W-:-:S04]  /*06e0*/  ISETP.NE.U32.AND P4, PT, RZ, c[0x0][0x180], PT ;  /* 0x00006000ff007a0c */ /* 0x000fc80003f85070 */
[----:B------:R-:W-:-:S13]  /*06f0*/  ISETP.NE.AND.EX P4, PT, RZ, c[0x0][0x184], PT, P4 ;  /* 0x00006100ff007a0c */ /* 0x000fda0003f85340 */
[----:B------:R-:W-:Y:S05]  /*0700*/  @P4 BRA `(.L_x_38992) ;  /* 0x0000002000004947 */ /* 0x000fea0003800000 */
[----:B------:R-:W-:Y:S05]  /*0710*/  @P0 BRA `(.L_x_38993) ;  /* 0x0000005000000947 */ /* 0x000fea0003800000 */
[----:B------:R-:W-:Y:S05]  /*0720*/  BRA `(.L_x_38994) ;  /* 0x0000005000007947 */ /* 0x000fea0003800000 */
.L_x_38992:
[----:B-----5:R-:W-:Y:S01]  /*0730*/  FADD.FTZ R67, R75, R67 ;  /* 0x000000434b437221 */ /* 0x020fe20000010000 */
[----:B------:R-:W-:Y:S05]  /*0740*/  BRA `(.L_x_38993) ;  /* 0x0000002000007947 */ /* 0x000fea0003800000 */
.L_x_38991:
[----:B-----5:R-:W-:-:S04]  /*0750*/  FADD.FTZ R67, R71, R67 ;  /* 0x0000004347437221 */ /* 0x020fc80000010000 */
[----:B------:R-:W-:-:S05]  /*0760*/  @P2 FADD.FTZ R67, R75, R67 ;  /* 0x000000434b432221 */ /* 0x000fca0000010000 */
.L_x_38993:
[----:B-----5:R-:W-:Y:S02]  /*0770*/  MOV R79, R67 ;  /* 0x00000043004f7202 */ /* 0x020fe40000000f00 */
.L_x_38994:
[C---:B------:R-:W-:Y:S02]  /*0780*/  @P0 LEA R84, P4, R113.reuse, c[0x0][0x188], 0x4 ;  /* 0x0000620071540a11 */ /* 0x040fe400078820ff */
[C---:B------:R-:W-:Y:S02]  /*0790*/  IADD3 R109, R113.reuse, 0x100, RZ ;  /* 0x00000100716d7810 */ /* 0x040fe40007ffe0ff */
[----:B------:R-:W-:Y:S02]  /*07a0*/  @P0 LEA.HI.X R85, R113, c[0x0][0x18c], RZ, 0x4, P4 ;  /* 0x0000630071550a11 */ /* 0x000fe400020f24ff */
[C---:B------:R-:W-:Y:S01]  /*07b0*/  @P1 LEA R86, P4, R109.reuse, c[0x0][0x178], 0x4 ;  /* 0x00005e006d561a11 */ /* 0x040fe200078820ff */
[C---:B------:R-:W-:Y:S01]  /*07c0*/  IMAD.WIDE.U32 R80, R109.reuse, R114, c[0x0][0x170] ;  /* 0x00005c006d507625 */ /* 0x040fe200078e0072 */
[C---:B------:R-:W-:Y:S01]  /*07d0*/  @P2 LEA R88, P5, R109.reuse, c[0x0][0x180], 0x4 ;  /* 0x000060006d582a11 */ /* 0x040fe200078a20ff */
[----:B------:R0:W-:Y:S01]  /*07e0*/  @P0 STG.E.128 [R84.64], R76 ;  /* 0x0000004c54000986 */ /* 0x0001e2000c101d04 */
[----:B------:R-:W-:-:S02]  /*07f0*/  @P1 LEA.HI.X R87, R109, c[0x0][0x17c], RZ, 0x4, P4 ;  /* 0x00005f006d571a11 */ /* 0x000fc400020f24ff */
[----:B------:R-:W-:Y:S01]  /*0800*/  @P2 LEA.HI.X R89, R109, c[0x0][0x184], RZ, 0x4, P5 ;  /* 0x000061006d592a11 */ /* 0x000fe200028f24ff */
[----:B------:R-:W5:Y:S04]  /*0810*/  LDG.E.128 R80, [R80.64] ;  /* 0x0000000450507981 */ /* 0x000f68000c1e1d00 */
        /* <DEDUP_REMOVED lines=8> */
.L_x_38996:
[----:B-----5:R-:W-:Y:S01]  /*08a0*/  FADD.FTZ R80, R72, R80 ;  /* 0x0000005048507221 */ /* 0x020fe20000010000 */
[----:B------:R-:W-:Y:S05]  /*08b0*/  BRA `(.L_x_38997) ;  /* 0x0000002000007947 */ /* 0x000fea0003800000 */
.L_x_38995:
[----:B-----5:R-:W-:-:S04]  /*08c0*/  FADD.FTZ R80, R68, R80 ;  /* 0x0000005044507221 */ /* 0x020fc80000010000 */
[----:B------:R-:W-:-:S05]  /*08d0*/  @P2 FADD.FTZ R80, R72, R80 ;  /* 0x0000005048502221 */ /* 0x000fca0000010000 */
.L_x_38997:
[----:B0-----:R-:W-:Y:S02]  /*08e0*/  MOV R76, R80 ;  /* 0x00000050004c7202 */ /* 0x001fe40000000f00 */
.L_x_38998:
[----:B------:R-:W-:Y:S05]  /*08f0*/  @P3 BRA `(.L_x_38999) ;  /* 0x0000007000003947 */ /* 0x000fea0003800000 */
[----:B------:R-:W-:-:S04]  /*0900*/  ISETP.NE.U32.AND P4, PT, RZ, c[0x0][0x180], PT ;  /* 0x00006000ff007a0c */ /* 0x000fc80003f85070 */
[----:B------:R-:W-:-:S13]  /*0910*/  ISETP.NE.AND.EX P4, PT, RZ, c[0x0][0x184], PT, P4 ;  /* 0x00006100ff007a0c */ /* 0x000fda0003f85340 */
[----:B------:R-:W-:Y:S05]  /*0920*/  @P4 BRA `(.L_x_39000) ;  /* 0x0000002000004947 */ /* 0x000fea0003800000 */
[----:B------:R-:W-:Y:S05]  /*0930*/  @P0 BRA `(.L_x_39001) ;  /* 0x0000005000000947 */ /* 0x000fea0003800000 */
[----:B------:R-:W-:Y:S05]  /*0940*/  BRA `(.L_x_39002) ;  /* 0x0000005000007947 */ /* 0x000fea0003800000 */
.L_x_39000:
[----:B-----5:R-:W-:Y:S01]  /*0950*/  FADD.FTZ R81, R73, R81 ;  /* 0x0000005149517221 */ /* 0x020fe20000010000 */
[----:B------:R-:W-:Y:S05]  /*0960*/  BRA `(.L_x_39001) ;  /* 0x0000002000007947 */ /* 0x000fea0003800000 */
.L_x_38999:
[----:B-----5:R-:W-:-:S04]  /*0970*/  FADD.FTZ R81, R69, R81 ;  /* 0x0000005145517221 */ /* 0x020fc80000010000 */
[----:B------:R-:W-:-:S05]  /*0980*/  @P2 FADD.FTZ R81, R73, R81 ;  /* 0x0000005149512221 */ /* 0x000fca0000010000 */
.L_x_39001:
[----:B0-----:R-:W-:Y:S02]  /*0990*/  MOV R77, R81 ;  /* 0x00000051004d7202 */ /* 0x001fe40000000f00 */
.L_x_39002:
[----:B------:R-:W-:Y:S05]  /*09a0*/  @P3 BRA `(.L_x_39003) ;  /* 0x0000007000003947 */ /* 0x000fea0003800000 */
[----:B------:R-:W-:-:S04]  /*09b0*/  ISETP.NE.U32.AND P4, PT, RZ, c[0x0][0x180], PT ;  /* 0x00006000ff007a0c */ /* 0x000fc80003f85070 */
[----:B------:R-:W-:-:S13]  /*09c0*/  ISETP.NE.AND.EX P4, PT, RZ, c[0x0][0x184], PT, P4 ;  /* 0x00006100ff007a0c */ /* 0x000fda0003f85340 */
[----:B------:R-:W-:Y:S05]  /*09d0*/  @P4 BRA `(.L_x_39004) ;  /* 0x0000002000004947 */ /* 0x000fea0003800000 */
[----:B------:R-:W-:Y:S05]  /*09e0*/  @P0 BRA `(.L_x_39005) ;  /* 0x0000005000000947 */ /* 0x000fea0003800000 */
[----:B------:R-:W-:Y:S05]  /*09f0*/  BRA `(.L_x_39006) ;  /* 0x0000005000007947 */ /* 0x000fea0003800000 */
.L_x_39004:
[----:B-----5:R-:W-:Y:S01]  /*0a00*/  FADD.FTZ R82, R74, R82 ;  /* 0x000000524a527221 */ /* 0x020fe20000010000 */
[----:B------:R-:W-:Y:S05]  /*0a10*/  BRA `(.L_x_39005) ;  /* 0x0000002000007947 */ /* 0x000fea0003800000 */
.L_x_39003:
[----:B-----5:R-:W-:-:S04]  /*0a20*/  FADD.FTZ R82, R70, R82 ;  /* 0x0000005246527221 */ /* 0x020fc80000010000 */
[----:B------:R-:W-:-:S05]  /*0a30*/  @P2 FADD.FTZ R82, R74, R82 ;  /* 0x000000524a522221 */ /* 0x000fca0000010000 */
.L_x_39005:
[----:B0-----:R-:W-:Y:S02]  /*0a40*/  MOV R78, R82 ;  /* 0x00000052004e7202 */ /* 0x001fe40000000f00 */
.L_x_39006:
[----:B------:R-:W-:Y:S05]  /*0a50*/  @P3 BRA `(.L_x_39007) ;  /* 0x0000007000003947 */ /* 0x000fea0003800000 */
[----:B------:R-:W-:-:S04]  /*0a60*/  ISETP.NE.U32.AND P4, PT, RZ, c[0x0][0x180], PT ;  /* 0x00006000ff007a0c */ /* 0x000fc80003f85070 */
[----:B------:R-:W-:-:S13]  /*0a70*/  ISETP.NE.AND.EX P4, PT, RZ, c[0x0][0x184], PT, P4 ;  /* 0x00006100ff007a0c */ /* 0x000fda0003f85340 */
[----:B------:R-:W-:Y:S05]  /*0a80*/  @P4 BRA `(.L_x_39008) ;  /* 0x0000002000004947 */ /* 0x000fea0003800000 */
[----:B------:R-:W-:Y:S05]  /*0a90*/  @P0 BRA `(.L_x_39009) ;  /* 0x0000005000000947 */ /* 0x000fea0003800000 */
[----:B------:R-:W-:Y:S05]  /*0aa0*/  BRA `(.L_x_39010) ;  /* 0x0000005000007947 */ /* 0x000fea0003800000 */
.L_x_39008:
[----:B-----5:R-:W-:Y:S01]  /*0ab0*/  FADD.FTZ R83, R75, R83 ;  /* 0x000000534b537221 */ /* 0x020fe20000010000 */
[----:B------:R-:W-:Y:S05]  /*0ac0*/  BRA `(.L_x_39009) ;  /* 0x0000002000007947 */ /* 0x000fea0003800000 */
.L_x_39007:
[----:B-----5:R-:W-:-:S04]  /*0ad0*/  FADD.FTZ R83, R71, R83 ;  /* 0x0000005347537221 */ /* 0x020fc80000010000 */
[----:B------:R-:W-:-:S05]  /*0ae0*/  @P2 FADD.FTZ R83, R75, R83 ;  /* 0x000000534b532221 */ /* 0x000fca0000010000 */
.L_x_39009:
[----:B0-----:R-:W-:Y:S02]  /*0af0*/  MOV R79, R83 ;  /* 0x00000053004f7202 */ /* 0x001fe40000000f00 */
.L_x_39010:
[----:B0-----:R-:W-:Y:S02]  /*0b00*/  @P0 LEA R88, P4, R109, c[0x0][0x188], 0x4 ;  /* 0x000062006d580a11 */ /* 0x001fe400078820ff */
[----:B------:R-:W-:Y:S02]  /*0b10*/  IADD3 R112, R113, 0x200, RZ ;  /* 0x0000020071707810 */ /* 0x000fe40007ffe0ff */
        /* <DEDUP_REMOVED lines=16> */
.L_x_39012:
[----:B-----5:R-:W-:Y:S01]  /*0c20*/  FADD.FTZ R84, R72, R84 ;  /* 0x0000005448547221 */ /* 0x020fe20000010000 */
[----:B------:R-:W-:Y:S05]  /*0c30*/  BRA `(.L_x_39013) ;  /* 0x0000002000007947 */ /* 0x000fea0003800000 */
.L_x_39011:
[----:B-----5:R-:W-:-:S04]  /*0c40*/  FADD.FTZ R84, R68, R84 ;  /* 0x0000005444547221 */ /* 0x020fc80000010000 */
[----:B------:R-:W-:-:S05]  /*0c50*/  @P2 FADD.FTZ R84, R72, R84 ;  /* 0x0000005448542221 */ /* 0x000fca0000010000 */
.L_x_39013:
[----:B0-----:R-:W-:Y:S02]  /*0c60*/  MOV R76, R84 ;  /* 0x00000054004c7202 */ /* 0x001fe40000000f00 */
.L_x_39014:
[----:B------:R-:W-:Y:S05]  /*0c70*/  @P3 BRA `(.L_x_39015) ;  /* 0x0000007000003947 */ /* 0x000fea0003800000 */
[----:B------:R-:W-:-:S04]  /*0c80*/  ISETP.NE.U32.AND P4, PT, RZ, c[0x0][0x180], PT ;  /* 0x00006000ff007a0c */ /* 0x000fc80003f85070 */
[----:B------:R-:W-:-:S13]  /*0c90*/  ISETP.NE.AND.EX P4, PT, RZ, c[0x0][0x184], PT, P4 ;  /* 0x00006100ff007a0c */ /* 0x000fda0003f85340 */
[----:B------:R-:W-:Y:S05]  /*0ca0*/  @P4 BRA `(.L_x_39016) ;  /* 0x0000002000004947 */ /* 0x000fea0003800000 */
[----:B------:R-:W-:Y:S05]  /*0cb0*/  @P0 BRA `(.L_x_39017) ;  /* 0x0000005000000947 */ /* 0x000fea0003800000 */
[----:B------:R-:W-:Y:S05]  /*0cc0*/  BRA `(.L_x_39018) ;  /* 0x0000005000007947 */ /* 0x000fea0003800000 */
.L_x_39016:
[----:B-----5:R-:W-:Y:S01]  /*0cd0*/  FADD.FTZ R85, R73, R85 ;  /* 0x0000005549557221 */ /* 0x020fe20000010000 */
[----:B------:R-:W-:Y:S05]  /*0ce0*/  BRA `(.L_x_39017) ;  /* 0x0000002000007947 */ /* 0x000fea0003800000 */
.L_x_39015:
[----:B-----5:R-:W-:-:S04]  /*0cf0*/  FADD.FTZ R85, R69, R85 ;  /* 0x0000005545557221 */ /* 0x020fc80000010000 */
[----:B------:R-:W-:-:S05]  /*0d00*/  @P2 FADD.FTZ R85, R73, R85 ;  /* 0x0000005549552221 */ /* 0x000fca0000010000 */
.L_x_39017:
[----:B0-----:R-:W-:Y:S02]  /*0d10*/  MOV R77, R85 ;  /* 0x00000055004d7202 */ /* 0x001fe40000000f00 */
.L_x_39018:
[----:B------:R-:W-:Y:S05]  /*0d20*/  @P3 BRA `(.L_x_39019) ;  /* 0x0000007000003947 */ /* 0x000fea0003800000 */
[----:B------:R-:W-:-:S04]  /*0d30*/  ISETP.NE.U32.AND P4, PT, RZ, c[0x0][0x180], PT ;  /* 0x00006000ff007a0c */ /* 0x000fc80003f85070 */
[----:B------:R-:W-:-:S13]  /*0d40*/  ISETP.NE.AND.EX P4, PT, RZ, c[0x0][0x184], PT, P4 ;  /* 0x00006100ff007a0c */ /* 0x000fda0003f85340 */
[----:B------:R-:W-:Y:S05]  /*0d50*/  @P4 BRA `(.L_x_39020) ;  /* 0x0000002000004947 */ /* 0x000fea0003800000 */
[----:B------:R-:W-:Y:S05]  /*0d60*/  @P0 BRA `(.L_x_39021) ;  /* 0x0000005000000947 */ /* 0x000fea0003800000 */
[----:B------:R-:W-:Y:S05]  /*0d70*/  BRA `(.L_x_39022) ;  /* 0x0000005000007947 */ /* 0x000fea0003800000 */
.L_x_39020:
[----:B-----5:R-:W-:Y:S01]  /*0d80*/  FADD.FTZ R86, R74, R86 ;  /* 0x000000564a567221 */ /* 0x020fe20000010000 */
[----:B------:R-:W-:Y:S05]  /*0d90*/  BRA `(.L_x_39021) ;  /* 0x0000002000007947 */ /* 0x000fea0003800000 */
.L_x_39019:
[----:B-----5:R-:W-:-:S04]  /*0da0*/  FADD.FTZ R86, R70, R86 ;  /* 0x0000005646567221 */ /* 0x020fc80000010000 */
[----:B------:R-:W-:-:S05]  /*0db0*/  @P2 FADD.FTZ R86, R74, R86 ;  /* 0x000000564a562221 */ /* 0x000fca0000010000 */
.L_x_39021:
[----:B0-----:R-:W-:Y:S02]  /*0dc0*/  MOV R78, R86 ;  /* 0x00000056004e7202 */ /* 0x001fe40000000f00 */
.L_x_39022:
[----:B------:R-:W-:Y:S05]  /*0dd0*/  @P3 BRA `(.L_x_39023) ;  /* 0x0000007000003947 */ /* 0x000fea0003800000 */
[----:B------:R-:W-:-:S04]  /*0de0*/  ISETP.NE.U32.AND P4, PT, RZ, c[0x0][0x180], PT ;  /* 0x00006000ff007a0c */ /* 0x000fc80003f85070 */
[----:B------:R-:W-:-:S13]  /*0df0*/  ISETP.NE.AND.EX P4, PT, RZ, c[0x0][0x184], PT, P4 ;  /* 0x00006100ff007a0c */ /* 0x000fda0003f85340 */
[----:B------:R-:W-:Y:S05]  /*0e00*/  @P4 BRA `(.L_x_39024) ;  /* 0x0000002000004947 */ /* 0x000fea0003800000 */
[----:B------:R-:W-:Y:S05]  /*0e10*/  @P0 BRA `(.L_x_39025) ;  /* 0x0000005000000947 */ /* 0x000fea0003800000 */
[----:B------:R-:W-:Y:S05]  /*0e20*/  BRA `(.L_x_39026) ;  /* 0x0000005000007947 */ /* 0x000fea0003800000 */
.L_x_39024:
[----:B-----5:R-:W-:Y:S01]  /*0e30*/  FADD.FTZ R87, R75, R87 ;  /* 0x000000574b577221 */ /* 0x020fe20000010000 */
[----:B------:R-:W-:Y:S05]  /*0e40*/  BRA `(.L_x_39025) ;  /* 0x0000002000007947 */ /* 0x000fea0003800000 */
.L_x_39023:
[----:B-----5:R-:W-:-:S04]  /*0e50*/  FADD.FTZ R87, R71, R87 ;  /* 0x0000005747577221 */ /* 0x020fc80000010000 */
[----:B------:R-:W-:-:S05]  /*0e60*/  @P2 FADD.FTZ R87, R75, R87 ;  /* 0x000000574b572221 */ /* 0x000fca0000010000 */
.L_x_39025:
[----:B0-----:R-:W-:Y:S02]  /*0e70*/  MOV R79, R87 ;  /* 0x00000057004f7202 */ /* 0x001fe40000000f00 */
.L_x_39026:
[C---:B0-----:R-:W-:Y:S02]  /*0e80*/  @P0 LEA R92, P4, R112.reuse, c[0x0][0x188], 0x4 ;  /* 0x00006200705c0a11 */ /* 0x041fe400078820ff */
        /* <DEDUP_REMOVED lines=17> */
.L_x_39028:
[----:B-----5:R-:W-:Y:S01]  /*0fa0*/  FADD.FTZ R88, R72, R88 ;  /* 0x0000005848587221 */ /* 0x020fe20000010000 */
[----:B------:R-:W-:Y:S05]  /*0fb0*/  BRA `(.L_x_39029) ;  /* 0x0000002000007947 */ /* 0x000fea0003800000 */
.L_x_39027:
[----:B-----5:R-:W-:-:S04]  /*0fc0*/  FADD.FTZ R88, R68, R88 ;  /* 0x0000005844587221 */ /* 0x020fc80000010000 */
[----:B------:R-:W-:-:S05]  /*0fd0*/  @P2 FADD.FTZ R88, R72, R88 ;  /* 0x0000005848582221 */ /* 0x000fca0000010000 */
.L_x_39029:
[----:B0-----:R-:W-:Y:S02]  /*0fe0*/  MOV R76, R88 ;  /* 0x00000058004c7202 */ /* 0x001fe40000000f00 */
.L_x_39030:
[----:B------:R-:W-:Y:S05]  /*0ff0*/  @P3 BRA `(.L_x_39031) ;  /* 0x0000007000003947 */ /* 0x000fea0003800000 */
[----:B------:R-:W-:-:S04]  /*1000*/  ISETP.NE.U32.AND P4, PT, RZ, c[0x0][0x180], PT ;  /* 0x00006000ff007a0c */ /* 0x000fc80003f85070 */
[----:B------:R-:W-:-:S13]  /*1010*/  ISETP.NE.AND.EX P4, PT, RZ, c[0x0][0x184], PT, P4 ;  /* 0x00006100ff007a0c */ /* 0x000fda0003f85340 */
[----:B------:R-:W-:Y:S05]  /*1020*/  @P4 BRA `(.L_x_39032) ;  /* 0x0000002000004947 */ /* 0x000fea0003800000 */
[----:B------:R-:W-:Y:S05]  /*1030*/  @P0 BRA `(.L_x_39033) ;  /* 0x0000005000000947 */ /* 0x000fea0003800000 */
[----:B------:R-:W-:Y:S05]  /*1040*/  BRA `(.L_x_39034) ;  /* 0x0000005000007947 */ /* 0x000fea0003800000 */
.L_x_39032:
[----:B-----5:R-:W-:Y:S01]  /*1050*/  FADD.FTZ R89, R73, R89 ;  /* 0x0000005949597221 */ /* 0x020fe20000010000 */
[----:B------:R-:W-:Y:S05]  /*1060*/  BRA `(.L_x_39033) ;  /* 0x0000002000007947 */ /* 0x000fea0003800000 */
.L_x_39031:
[----:B-----5:R-:W-:-:S04]  /*1070*/  FADD.FTZ R89, R69, R89 ;  /* 0x0000005945597221 */ /* 0x020fc80000010000 */
[----:B------:R-:W-:-:S05]  /*1080*/  @P2 FADD.FTZ R89, R73, R89 ;  /* 0x0000005949592221 */ /* 0x000fca0000010000 */
.L_x_39033:
[----:B0-----:R-:W-:Y:S02]  /*1090*/  MOV R77, R89 ;  /* 0x00000059004d7202 */ /* 0x001fe40000000f00 */
.L_x_39034:
[----:B------:R-:W-:Y:S05]  /*10a0*/  @P3 BRA `(.L_x_39035) ;  /* 0x0000007000003947 */ /* 0x000fea0003800000 */
[----:B------:R-:W-:-:S04]  /*10b0*/  ISETP.NE.U32.AND P4, PT, RZ, c[0x0][0x180], PT ;  /* 0x00006000ff007a0c */ /* 0x000fc80003f85070 */
[----:B------:R-:W-:-:S13]  /*10c0*/  ISETP.NE.AND.EX P4, PT, RZ, c[0x0][0x184], PT, P4 ;  /* 0x00006100ff007a0c */ /* 0x000fda0003f85340 */
[----:B------:R-:W-:Y:S05]  /*10d0*/  @P4 BRA `(.L_x_39036) ;  /* 0x0000002000004947 */ /* 0x000fea0003800000 */
[----:B------:R-:W-:Y:S05]  /*10e0*/  @P0 BRA `(.L_x_39037) ;  /* 0x0000005000000947 */ /* 0x000fea0003800000 */
[----:B------:R-:W-:Y:S05]  /*10f0*/  BRA `(.L_x_39038) ;  /* 0x0000005000007947 */ /* 0x000fea0003800000 */
.L_x_39036:
[----:B-----5:R-:W-:Y:S01]  /*1100*/  FADD.FTZ R90, R74, R90 ;  /* 0x0000005a4a5a7221 */ /* 0x020fe20000010000 */
[----:B------:R-:W-:Y:S05]  /*1110*/  BRA `(.L_x_39037) ;  /* 0x0000002000007947 */ /* 0x000fea0003800000 */
.L_x_39035:
[----:B-----5:R-:W-:-:S04]  /*1120*/  FADD.FTZ R90, R70, R90 ;  /* 0x0000005a465a7221 */ /* 0x020fc80000010000 */
[----:B------:R-:W-:-:S05]  /*1130*/  @P2 FADD.FTZ R90, R74, R90 ;  /* 0x0000005a4a5a2221 */ /* 0x000fca0000010000 */
.L_x_39037:
[----:B0-----:R-:W-:Y:S02]  /*1140*/  MOV R78, R90 ;  /* 0x0000005a004e7202 */ /* 0x001fe40000000f00 */
.L_x_39038:
[----:B------:R-:W-:Y:S05]  /*1150*/  @P3 BRA `(.L_x_39039) ;  /* 0x0000007000003947 */ /* 0x000fea0003800000 */
[----:B------:R-:W-:-:S04]  /*1160*/  ISETP.NE.U32.AND P4, PT, RZ, c[0x0][0x180], PT ;  /* 0x00006000ff007a0c */ /* 0x000fc80003f85070 */
[----:B------:R-:W-:-:S13]  /*1170*/  ISETP.NE.AND.EX P4, PT, RZ, c[0x0][0x184], PT, P4 ;  /* 0x00006100ff007a0c */ /* 0x000fda0003f85340 */
[----:B------:R-:W-:Y:S05]  /*1180*/  @P4 BRA `(.L_x_39040) ;  /* 0x0000002000004947 */ /* 0x000fea0003800000 */
[----:B------:R-:W-:Y:S05]  /*1190*/  @P0 BRA `(.L_x_39041) ;  /* 0x0000005000000947 */ /* 0x000fea0003800000 */
[----:B------:R-:W-:Y:S05]  /*11a0*/  BRA `(.L_x_39042) ;  /* 0x0000005000007947 */ /* 0x000fea0003800000 */
.L_x_39040:
[----:B-----5:R-:W-:Y:S01]  /*11b0*/  FADD.FTZ R91, R75, R91 ;  /* 0x0000005b4b5b7221 */ /* 0x020fe20000010000 */
[----:B------:R-:W-:Y:S05]  /*11c0*/  BRA `(.L_x_39041) ;  /* 0x0000002000007947 */ /* 0x000fea0003800000 */
.L_x_39039:
[----:B-----5:R-:W-:-:S04]  /*11d0*/  FADD.FTZ R91, R71, R91 ;  /* 0x0000005b475b7221 */ /* 0x020fc80000010000 */
[----:B------:R-:W-:-:S05]  /*11e0*/  @P2 FADD.FTZ R91, R75, R91 ;  /* 0x0000005b4b5b2221 */ /* 0x000fca0000010000 */
.L_x_39041:
[----:B0-----:R-:W-:Y:S02]  /*11f0*/  MOV R79, R91 ;  /* 0x0000005b004f7202 */ /* 0x001fe40000000f00 */
.L_x_39042:
        /* <DEDUP_REMOVED lines=18> */
.L_x_39044:
[----:B-----5:R-:W-:Y:S01]  /*1320*/  FADD.FTZ R92, R72, R92 ;  /* 0x0000005c485c7221 */ /* 0x020fe20000010000 */
[----:B------:R-:W-:Y:S05]  /*1330*/  BRA `(.L_x_39045) ;  /* 0x0000002000007947 */ /* 0x000fea0003800000 */
.L_x_39043:
[----:B-----5:R-:W-:-:S04]  /*1340*/  FADD.FTZ R92, R68, R92 ;  /* 0x0000005c445c7221 */ /* 0x020fc80000010000 */
[----:B------:R-:W-:-:S05]  /*1350*/  @P2 FADD.FTZ R92, R72, R92 ;  /* 0x0000005c485c2221 */ /* 0x000fca0000010000 */
.L_x_39045:
[----:B0-----:R-:W-:Y:S02]  /*1360*/  MOV R76, R92 ;  /* 0x0000005c004c7202 */ /* 0x001fe40000000f00 */
.L_x_39046:
[----:B------:R-:W-:Y:S05]  /*1370*/  @P3 BRA `(.L_x_39047) ;  /* 0x0000007000003947 */ /* 0x000fea0003800000 */
[----:B------:R-:W-:-:S04]  /*1380*/  ISETP.NE.U32.AND P4, PT, RZ, c[0x0][0x180], PT ;  /* 0x00006000ff007a0c */ /* 0x000fc80003f85070 */
[----:B------:R-:W-:-:S13]  /*1390*/  ISETP.NE.AND.EX P4, PT, RZ, c[0x0][0x184], PT, P4 ;  /* 0x00006100ff007a0c */ /* 0x000fda0003f85340 */
[----:B------:R-:W-:Y:S05]  /*13a0*/  @P4 BRA `(.L_x_39048) ;  /* 0x0000002000004947 */ /* 0x000fea0003800000 */
[----:B------:R-:W-:Y:S05]  /*13b0*/  @P0 BRA `(.L_x_39049) ;  /* 0x0000005000000947 */ /* 0x000fea0003800000 */
[----:B------:R-:W-:Y:S05]  /*13c0*/  BRA `(.L_x_39050) ;  /* 0x0000005000007947 */ /* 0x000fea0003800000 */
.L_x_39048:
[----:B-----5:R-:W-:Y:S01]  /*13d0*/  FADD.FTZ R93, R73, R93 ;  /* 0x0000005d495d7221 */ /* 0x020fe20000010000 */
[----:B------:R-:W-:Y:S05]  /*13e0*/  BRA `(.L_x_39049) ;  /* 0x0000002000007947 */ /* 0x000fea0003800000 */
.L_x_39047:
[----:B-----5:R-:W-:-:S04]  /*13f0*/  FADD.FTZ R93, R69, R93 ;  /* 0x0000005d455d7221 */ /* 0x020fc80000010000 */
[----:B------:R-:W-:-:S05]  /*1400*/  @P2 FADD.FTZ R93, R73, R93 ;  /* 0x0000005d495d2221 */ /* 0x000fca0000010000 */
.L_x_39049:
[----:B0-----:R-:W-:Y:S02]  /*1410*/  MOV R77, R93 ;  /* 0x0000005d004d7202 */ /* 0x001fe40000000f00 */
.L_x_39050:
[----:B------:R-:W-:Y:S05]  /*1420*/  @P3 BRA `(.L_x_39051) ;  /* 0x0000007000003947 */ /* 0x000fea0003800000 */
[----:B------:R-:W-:-:S04]  /*1430*/  ISETP.NE.U32.AND P4, PT, RZ, c[0x0][0x180], PT ;  /* 0x00006000ff007a0c */ /* 0x000fc80003f85070 */
[----:B------:R-:W-:-:S13]  /*1440*/  ISETP.NE.AND.EX P4, PT, RZ, c[0x0][0x184], PT, P4 ;  /* 0x00006100ff007a0c */ /* 0x000fda0003f85340 */
[----:B------:R-:W-:Y:S05]  /*1450*/  @P4 BRA `(.L_x_39052) ;  /* 0x0000002000004947 */ /* 0x000fea0003800000 */
[----:B------:R-:W-:Y:S05]  /*1460*/  @P0 BRA `(.L_x_39053) ;  /* 0x0000005000000947 */ /* 0x000fea0003800000 */
[----:B------:R-:W-:Y:S05]  /*1470*/  BRA `(.L_x_39054) ;  /* 0x0000005000007947 */ /* 0x000fea0003800000 */
.L_x_39052:
[----:B-----5:R-:W-:Y:S01]  /*1480*/  FADD.FTZ R94, R74, R94 ;  /* 0x0000005e4a5e7221 */ /* 0x020fe20000010000 */
[----:B------:R-:W-:Y:S05]  /*1490*/  BRA `(.L_x_39053) ;  /* 0x0000002000007947 */ /* 0x000fea0003800000 */
.L_x_39051:
[----:B-----5:R-:W-:-:S04]  /*14a0*/  FADD.FTZ R94, R70, R94 ;  /* 0x0000005e465e7221 */ /* 0x020fc80000010000 */
[----:B------:R-:W-:-:S05]  /*14b0*/  @P2 FADD.FTZ R94, R74, R94 ;  /* 0x0000005e4a5e2221 */ /* 0x000fca0000010000 */
.L_x_39053:
[----:B0-----:R-:W-:Y:S02]  /*14c0*/  MOV R78, R94 ;  /* 0x0000005e004e7202 */ /* 0x001fe40000000f00 */
.L_x_39054:
[----:B------:R-:W-:Y:S05]  /*14d0*/  @P3 BRA `(.L_x_39055) ;  /* 0x0000007000003947 */ /* 0x000fea0003800000 */
[----:B------:R-:W-:-:S04]  /*14e0*/  ISETP.NE.U32.AND P4, PT, RZ, c[0x0][0x180], PT ;  /* 0x00006000ff007a0c */ /* 0x000fc80003f85070 */
[----:B------:R-:W-:-:S13]  /*14f0*/  ISETP.NE.AND.EX P4, PT, RZ, c[0x0][0x184], PT, P4 ;  /* 0x00006100ff007a0c */ /* 0x000fda0003f85340 */
[----:B------:R-:W-:Y:S05]  /*1500*/  @P4 BRA `(.L_x_39056) ;  /* 0x0000002000004947 */ /* 0x000fea0003800000 */
[----:B------:R-:W-:Y:S05]  /*1510*/  @P0 BRA `(.L_x_39057) ;  /* 0x0000005000000947 */ /* 0x000fea0003800000 */
[----:B------:R-:W-:Y:S05]  /*1520*/  BRA `(.L_x_39058) ;  /* 0x0000005000007947 */ /* 0x000fea0003800000 */
.L_x_39056:
[----:B-----5:R-:W-:Y:S01]  /*1530*/  FADD.FTZ R95, R75, R95 ;  /* 0x0000005f4b5f7221 */ /* 0x020fe20000010000 */
[----:B------:R-:W-:Y:S05]  /*1540*/  BRA `(.L_x_39057) ;  /* 0x0000002000007947 */ /* 0x000fea0003800000 */
.L_x_39055:
[----:B-----5:R-:W-:-:S04]  /*1550*/  FADD.FTZ R95, R71, R95 ;  /* 0x0000005f475f7221 */ /* 0x020fc80000010000 */
[----:B------:R-:W-:-:S05]  /*1560*/  @P2 FADD.FTZ R95, R75, R95 ;  /* 0x0000005f4b5f2221 */ /* 0x000fca0000010000 */
.L_x_39057:
[----:B0-----:R-:W-:Y:S02]  /*1570*/  MOV R79, R95 ;  /* 0x0000005f004f7202 */ /* 0x001fe40000000f00 */
.L_x_39058:
[C---:B------:R-:W-:Y:S02]  /*1580*/  @P0 LEA R110, P4, R106.reuse, c[0x0][0x188], 0x4 ;  /* 0x000062006a6e0a11 */ /* 0x040fe400078820ff */
[----:B------:R-:W-:Y:S02]  /*1590*/  IADD3 R107, R113, 0x500, RZ ;  /* 0x00000500716b7810 */ /* 0x000fe40007ffe0ff */
[----:B------:R-:W-:Y:S02]  /*15a0*/  @P0 LEA.HI.X R111, R106, c[0x0][0x18c], RZ, 0x4, P4 ;  /* 0x000063006a6f0a11 */ /* 0x000fe400020f24ff */
[C---:B0-----:R-:W-:Y:S01]  /*15b0*/  @P1 LEA R100, P4, R107.reuse, c[0x0][0x178], 0x4 ;  /* 0x00005e006b641a11 */ /* 0x041fe200078820ff */
        /* <DEDUP_REMOVED lines=14> */
.L_x_39060:
[----:B-----5:R-:W-:Y:S01]  /*16a0*/  FADD.FTZ R96, R72, R96 ;  /* 0x0000006048607221 */ /* 0x020fe20000010000 */
[----:B------:R-:W-:Y:S05]  /*16b0*/  BRA `(.L_x_39061) ;  /* 0x0000002000007947 */ /* 0x000fea0003800000 */
.L_x_39059:
[----:B-----5:R-:W-:-:S04]  /*16c0*/  FADD.FTZ R96, R68, R96 ;  /* 0x0000006044607221 */ /* 0x020fc80000010000 */
[----:B------:R-:W-:-:S05]  /*16d0*/  @P2 FADD.FTZ R96, R72, R96 ;  /* 0x0000006048602221 */ /* 0x000fca0000010000 */
.L_x_39061:
[----:B0-----:R-:W-:Y:S02]  /*16e0*/  MOV R76, R96 ;  /* 0x00000060004c7202 */ /* 0x001fe40000000f00 */
.L_x_39062:
[----:B------:R-:W-:Y:S05]  /*16f0*/  @P3 BRA `(.L_x_39063) ;  /* 0x0000007000003947 */ /* 0x000fea0003800000 */
[----:B------:R-:W-:-:S04]  /*1700*/  ISETP.NE.U32.AND P4, PT, RZ, c[0x0][0x180], PT ;  /* 0x00006000ff007a0c */ /* 0x000fc80003f85070 */
[----:B------:R-:W-:-:S13]  /*1710*/  ISETP.NE.AND.EX P4, PT, RZ, c[0x0][0x184], PT, P4 ;  /* 0x00006100ff007a0c */ /* 0x000fda0003f85340 */
[----:B------:R-:W-:Y:S05]  /*1720*/  @P4 BRA `(.L_x_39064) ;  /* 0x0000002000004947 */ /* 0x000fea0003800000 */
[----:B------:R-:W-:Y:S05]  /*1730*/  @P0 BRA `(.L_x_39065) ;  /* 0x0000005000000947 */ /* 0x000fea0003800000 */
[----:B------:R-:W-:Y:S05]  /*1740*/  BRA `(.L_x_39066) ;  /* 0x0000005000007947 */ /* 0x000fea0003800000 */
.L_x_39064:
[----:B-----5:R-:W-:Y:S01]  /*1750*/  FADD.FTZ R97, R73, R97 ;  /* 0x0000006149617221 */ /* 0x020fe20000010000 */
[----:B------:R-:W-:Y:S05]  /*1760*/  BRA `(.L_x_39065) ;  /* 0x0000002000007947 */ /* 0x000fea0003800000 */
.L_x_39063:
[----:B-----5:R-:W-:-:S04]  /*1770*/  FADD.FTZ R97, R69, R97 ;  /* 0x0000006145617221 */ /* 0x020fc80000010000 */
[----:B------:R-:W-:-:S05]  /*1780*/  @P2 FADD.FTZ R97, R73, R97 ;  /* 0x0000006149612221 */ /* 0x000fca0000010000 */
.L_x_39065:
[----:B0-----:R-:W-:Y:S02]  /*1790*/  MOV R77, R97 ;  /* 0x00000061004d7202 */ /* 0x001fe40000000f00 */
.L_x_39066:
[----:B------:R-:W-:Y:S05]  /*17a0*/  @P3 BRA `(.L_x_39067) ;  /* 0x0000007000003947 */ /* 0x000fea0003800000 */
[----:B------:R-:W-:-:S04]  /*17b0*/  ISETP.NE.U32.AND P4, PT, RZ, c[0x0][0x180], PT ;  /* 0x00006000ff007a0c */ /* 0x000fc80003f85070 */
[----:B------:R-:W-:-:S13]  /*17c0*/  ISETP.NE.AND.EX P4, PT, RZ, c[0x0][0x184], PT, P4 ;  /* 0x00006100ff007a0c */ /* 0x000fda0003f85340 */
[----:B------:R-:W-:Y:S05]  /*17d0*/  @P4 BRA `(.L_x_39068) ;  /* 0x0000002000004947 */ /* 0x000fea0003800000 */
[----:B------:R-:W-:Y:S05]  /*17e0*/  @P0 BRA `(.L_x_39069) ;  /* 0x0000005000000947 */ /* 0x000fea0003800000 */
[----:B------:R-:W-:Y:S05]  /*17f0*/  BRA `(.L_x_39070) ;  /* 0x0000005000007947 */ /* 0x000fea0003800000 */
.L_x_39068:
[----:B-----5:R-:W-:Y:S01]  /*1800*/  FADD.FTZ R98, R74, R98 ;  /* 0x000000624a627221 */ /* 0x020fe20000010000 */
[----:B------:R-:W-:Y:S05]  /*1810*/  BRA `(.L_x_39069) ;  /* 0x0000002000007947 */ /* 0x000fea0003800000 */
.L_x_39067:
[----:B-----5:R-:W-:-:S04]  /*1820*/  FADD.FTZ R98, R70, R98 ;  /* 0x0000006246627221 */ /* 0x020fc80000010000 */
[----:B------:R-:W-:-:S05]  /*1830*/  @P2 FADD.FTZ R98, R74, R98 ;  /* 0x000000624a622221 */ /* 0x000fca0000010000 */
.L_x_39069:
[----:B0-----:R-:W-:Y:S02]  /*1840*/  MOV R78, R98 ;  /* 0x00000062004e7202 */ /* 0x001fe40000000f00 */
.L_x_39070:
[----:B------:R-:W-:Y:S05]  /*1850*/  @P3 BRA `(.L_x_39071) ;  /* 0x0000007000003947 */ /* 0x000fea0003800000 */
[----:B------:R-:W-:-:S04]  /*1860*/  ISETP.NE.U32.AND P4, PT, RZ, c[0x0][0x180], PT ;  /* 0x00006000ff007a0c */ /* 0x000fc80003f85070 */
[----:B------:R-:W-:-:S13]  /*1870*/  ISETP.NE.AND.EX P4, PT, RZ, c[0x0][0x184], PT, P4 ;  /* 0x00006100ff007a0c */ /* 0x000fda0003f85340 */
[----:B------:R-:W-:Y:S05]  /*1880*/  @P4 BRA `(.L_x_39072) ;  /* 0x0000002000004947 */ /* 0x000fea0003800000 */
[----:B------:R-:W-:Y:S05]  /*1890*/  @P0 BRA `(.L_x_39073) ;  /* 0x0000005000000947 */ /* 0x000fea0003800000 */
[----:B------:R-:W-:Y:S05]  /*18a0*/  BRA `(.L_x_39074) ;  /* 0x0000005000007947 */ /* 0x000fea0003800000 */
.L_x_39072:
[----:B-----5:R-:W-:Y:S01]  /*18b0*/  FADD.FTZ R99, R75, R99 ;  /* 0x000000634b637221 */ /* 0x020fe20000010000 */
[----:B------:R-:W-:Y:S05]  /*18c0*/  BRA `(.L_x_39073) ;  /* 0x0000002000007947 */ /* 0x000fea0003800000 */
.L_x_39071:
[----:B-----5:R-:W-:-:S04]  /*18d0*/  FADD.FTZ R99, R71, R99 ;  /* 0x0000006347637221 */ /* 0x020fc80000010000 */
[----:B------:R-:W-:-:S05]  /*18e0*/  @P2 FADD.FTZ R99, R75, R99 ;  /* 0x000000634b632221 */ /* 0x000fca0000010000 */
.L_x_39073:
[----:B0-----:R-:W-:Y:S02]  /*18f0*/  MOV R79, R99 ;  /* 0x00000063004f7202 */ /* 0x001fe40000000f00 */
.L_x_39074:
        /* <DEDUP_REMOVED lines=8> */
[----:B------:R-:W-:-:S03]  /*1980*/  @P2 LEA.HI.X R101, R108, c[0x0][0x184], RZ, 0x4, P5 ;  /* 0x000061006c652a11 */ /* 0x000fc600028f24ff */
[----:B-----5:R1:W5:Y:S04]  /*1990*/  @P1 LDG.E.128 R68, [R102.64] ;  /* 0x0000000466441981 */ /* 0x020368000c1e1d00 */
[----:B------:R1:W5:Y:S04]  /*19a0*/  @P2 LDG.E.128 R72, [R100.64] ;  /* 0x0000000464482981 */ /* 0x000368000c1e1d00 */
[----:B-1----:R0:W5:Y:S01]  /*19b0*/  LDG.E.128 R100, [R114.64] ;  /* 0x0000000472647981 */ /* 0x002162000c1e1d00 */
[----:B------:R-:W-:Y:S05]  /*19c0*/  @P3 BRA `(.L_x_39075) ;  /* 0x0000007000003947 */ /* 0x000fea0003800000 */
[----:B------:R-:W-:-:S04]  /*19d0*/  ISETP.NE.U32.AND P1, PT, RZ, c[0x0][0x180], PT ;  /* 0x00006000ff007a0c */ /* 0x000fc80003f25070 */
[----:B------:R-:W-:-:S13]  /*19e0*/  ISETP.NE.AND.EX P1, PT, RZ, c[0x0][0x184], PT, P1 ;  /* 0x00006100ff007a0c */ /* 0x000fda0003f25310 */
[----:B------:R-:W-:Y:S05]  /*19f0*/  @P1 BRA `(.L_x_39076) ;  /* 0x0000002000001947 */ /* 0x000fea0003800000 */
[----:B------:R-:W-:Y:S05]  /*1a00*/  @P0 BRA `(.L_x_39077) ;  /* 0x0000005000000947 */ /* 0x000fea0003800000 */
[----:B------:R-:W-:Y:S05]  /*1a10*/  BRA `(.L_x_39078) ;  /* 0x0000005000007947 */ /* 0x000fea0003800000 */
.L_x_39076:
[----:B-----5:R-:W-:Y:S01]  /*1a20*/  FADD.FTZ R100, R72, R100 ;  /* 0x0000006448647221 */ /* 0x020fe20000010000 */
[----:B------:R-:W-:Y:S05]  /*1a30*/  BRA `(.L_x_39077) ;  /* 0x0000002000007947 */ /* 0x000fea0003800000 */
.L_x_39075:
[----:B-----5:R-:W-:-:S04]  /*1a40*/  FADD.FTZ R100, R68, R100 ;  /* 0x0000006444647221 */ /* 0x020fc80000010000 */
[----:B------:R-:W-:-:S05]  /*1a50*/  @P2 FADD.FTZ R100, R72, R100 ;  /* 0x0000006448642221 */ /* 0x000fca0000010000 */
.L_x_39077:
[----:B0----5:R-:W-:Y:S02]  /*1a60*/  MOV R76, R100 ;  /* 0x00000064004c7202 */ /* 0x021fe40000000f00 */
.L_x_39078:
[----:B------:R-:W-:Y:S05]  /*1a70*/  @P3 BRA `(.L_x_39079) ;  /* 0x0000007000003947 */ /* 0x000fea0003800000 */
[----:B------:R-:W-:-:S04]  /*1a80*/  ISETP.NE.U32.AND P1, PT, RZ, c[0x0][0x180], PT ;  /* 0x00006000ff007a0c */ /* 0x000fc80003f25070 */
[----:B------:R-:W-:-:S13]  /*1a90*/  ISETP.NE.AND.EX P1, PT, RZ, c[0x0][0x184], PT, P1 ;  /* 0x00006100ff007a0c */ /* 0x000fda0003f25310 */
[----:B------:R-:W-:Y:S05]  /*1aa0*/  @P1 BRA `(.L_x_39080) ;  /* 0x0000002000001947 */ /* 0x000fea0003800000 */
[----:B------:R-:W-:Y:S05]  /*1ab0*/  @P0 BRA `(.L_x_39081) ;  /* 0x0000005000000947 */ /* 0x000fea0003800000 */
[----:B------:R-:W-:Y:S05]  /*1ac0*/  BRA `(.L_x_39082) ;  /* 0x0000005000007947 */ /* 0x000fea0003800000 */
.L_x_39080:
[----:B-----5:R-:W-:Y:S01]  /*1ad0*/  FADD.FTZ R101, R73, R101 ;  /* 0x0000006549657221 */ /* 0x020fe20000010000 */
[----:B------:R-:W-:Y:S05]  /*1ae0*/  BRA `(.L_x_39081) ;  /* 0x0000002000007947 */ /* 0x000fea0003800000 */
.L_x_39079:
[----:B-----5:R-:W-:-:S04]  /*1af0*/  FADD.FTZ R101, R69, R101 ;  /* 0x0000006545657221 */ /* 0x020fc80000010000 */
[----:B------:R-:W-:-:S05]  /*1b00*/  @P2 FADD.FTZ R101, R73, R101 ;  /* 0x0000006549652221 */ /* 0x000fca0000010000 */
.L_x_39081:
[----:B0----5:R-:W-:Y:S02]  /*1b10*/  MOV R77, R101 ;  /* 0x00000065004d7202 */ /* 0x021fe40000000f00 */
.L_x_39082:
[----:B------:R-:W-:Y:S05]  /*1b20*/  @P3 BRA `(.L_x_39083) ;  /* 0x0000007000003947 */ /* 0x000fea0003800000 */
[----:B------:R-:W-:-:S04]  /*1b30*/  ISETP.NE.U32.AND P1, PT, RZ, c[0x0][0x180], PT ;  /* 0x00006000ff007a0c */ /* 0x000fc80003f25070 */
[----:B------:R-:W-:-:S13]  /*1b40*/  ISETP.NE.AND.EX P1, PT, RZ, c[0x0][0x184], PT, P1 ;  /* 0x00006100ff007a0c */ /* 0x000fda0003f25310 */
[----:B------:R-:W-:Y:S05]  /*1b50*/  @P1 BRA `(.L_x_39084) ;  /* 0x0000002000001947 */ /* 0x000fea0003800000 */
[----:B------:R-:W-:Y:S05]  /*1b60*/  @P0 BRA `(.L_x_39085) ;  /* 0x0000005000000947 */ /* 0x000fea0003800000 */
[----:B------:R-:W-:Y:S05]  /*1b70*/  BRA `(.L_x_39086) ;  /* 0x0000005000007947 */ /* 0x000fea0003800000 */
.L_x_39084:
[----:B-----5:R-:W-:Y:S01]  /*1b80*/  FADD.FTZ R102, R74, R102 ;  /* 0x000000664a667221 */ /* 0x020fe20000010000 */
[----:B------:R-:W-:Y:S05]  /*1b90*/  BRA `(.L_x_39085) ;  /* 0x0000002000007947 */ /* 0x000fea0003800000 */
.L_x_39083:
[----:B-----5:R-:W-:-:S04]  /*1ba0*/  FADD.FTZ R102, R70, R102 ;  /* 0x0000006646667221 */ /* 0x020fc80000010000 */
[----:B------:R-:W-:-:S05]  /*1bb0*/  @P2 FADD.FTZ R102, R74, R102 ;  /* 0x000000664a662221 */ /* 0x000fca0000010000 */
.L_x_39085:
[----:B0----5:R-:W-:Y:S02]  /*1bc0*/  MOV R78, R102 ;  /* 0x00000066004e7202 */ /* 0x021fe40000000f00 */
.L_x_39086:
[----:B------:R-:W-:Y:S05]  /*1bd0*/  @P3 BRA `(.L_x_39087) ;  /* 0x0000007000003947 */ /* 0x000fea0003800000 */
[----:B------:R-:W-:-:S04]  /*1be0*/  ISETP.NE.U32.AND P1, PT, RZ, c[0x0][0x180], PT ;  /* 0x00006000ff007a0c */ /* 0x000fc80003f25070 */
[----:B------:R-:W-:-:S13]  /*1bf0*/  ISETP.NE.AND.EX P1, PT, RZ, c[0x0][0x184], PT, P1 ;  /* 0x00006100ff007a0c */ /* 0x000fda0003f25310 */
[----:B------:R-:W-:Y:S05]  /*1c00*/  @P1 BRA `(.L_x_39088) ;  /* 0x0000002000001947 */ /* 0x000fea0003800000 */
[----:B------:R-:W-:Y:S05]  /*1c10*/  @P0 BRA `(.L_x_39089) ;  /* 0x0000005000000947 */ /* 0x000fea0003800000 */
[----:B------:R-:W-:Y:S05]  /*1c20*/  BRA `(.L_x_39090) ;  /* 0x0000005000007947 */ /* 0x000fea0003800000 */
.L_x_39088:
[----:B-----5:R-:W-:Y:S01]  /*1c30*/  FADD.FTZ R103, R75, R103 ;  /* 0x000000674b677221 */ /* 0x020fe20000010000 */
[----:B------:R-:W-:Y:S05]  /*1c40*/  BRA `(.L_x_39089) ;  /* 0x0000002000007947 */ /* 0x000fea0003800000 */
.L_x_39087:
[----:B-----5:R-:W-:-:S04]  /*1c50*/  FADD.FTZ R103, R71, R103 ;  /* 0x0000006747677221 */ /* 0x020fc80000010000 */
[----:B------:R-:W-:-:S05]  /*1c60*/  @P2 FADD.FTZ R103, R75, R103 ;  /* 0x000000674b672221 */ /* 0x000fca0000010000 */
.L_x_39089:
[----:B0----5:R-:W-:Y:S02]  /*1c70*/  MOV R79, R103 ;  /* 0x00000067004f7202 */ /* 0x021fe40000000f00 */
.L_x_39090:
[----:B0-----:R-:W-:Y:S01]  /*1c80*/  FADD.FTZ R110, RZ, R64 ;  /* 0x00000040ff6e7221 */ /* 0x001fe20000010000 */
[----:B------:R-:W-:-:S03]  /*1c90*/  ISETP.NE.AND P2, PT, R5, RZ, PT ;  /* 0x000000ff0500720c */ /* 0x000fc60003f45270 */
        /* <DEDUP_REMOVED lines=24> */
[----:B------:R0:W-:Y:S01]  /*1e20*/  @P0 STG.E.128 [R110.64], R76 ;  /* 0x0000004c6e000986 */ /* 0x0001e2000c101d04 */
[----:B------:R-:W-:Y:S01]  /*1e30*/  SEL R116, R0, R7, !P1 ;  /* 0x0000000700747207 */ /* 0x000fe20004800000 */
[----:B------:R-:W-:-:S04]  /*1e40*/  FADD.FTZ R114, R115, R98 ;  /* 0x0000006273727221 */ /* 0x000fc80000010000 */
[----:B------:R-:W-:-:S04]  /*1e50*/  FADD.FTZ R115, R114, R99 ;  /* 0x0000006372737221 */ /* 0x000fc80000010000 */
[----:B-----5:R-:W-:-:S04]  /*1e60*/  FADD.FTZ R114, R115, R100 ;  /* 0x0000006473727221 */ /* 0x020fc80000010000 */
[----:B------:R-:W-:-:S04]  /*1e70*/  FADD.FTZ R115, R114, R101 ;  /* 0x0000006572737221 */ /* 0x000fc80000010000 */
[----:B------:R-:W-:-:S04]  /*1e80*/  FADD.FTZ R114, R115, R102 ;  /* 0x0000006673727221 */ /* 0x000fc80000010000 */
[----:B------:R-:W-:Y:S01]  /*1e90*/  FADD.FTZ R119, R114, R103 ;  /* 0x0000006772777221 */ /* 0x000fe20000010000 */
[----:B------:R-:W-:Y:S05]  /*1ea0*/  BRA.DIV ~URZ, `(.L_x_39091) ;  /* 0x000010a27f007947 */ /* 0x000fea000b800000 */
[----:B0-----:R0:W1:Y:S02]  /*1eb0*/  SHFL.BFLY PT, R111, R119, 0x1, 0x1f ;  /* 0x0c201f00776f7f89 */ /* 0x00106400000e0000 */
.L_x_39095:
        /* <DEDUP_REMOVED lines=76> */
.L_x_39096:
[----:B-1----:R-:W-:Y:S01]  /*2380*/  FADD.FTZ R111, R120, R119 ;  /* 0x00000077786f7221 */ /* 0x002fe20000010000 */
[----:B------:R-:W-:Y:S01]  /*2390*/  @!P2 IADD3 R114, R3, R116, RZ ;  /* 0x000000740372a210 */ /* 0x000fe20007ffe0ff */
[----:B------:R-:W-:Y:S01]  /*23a0*/  WARPSYNC 0xffffffff ;  /* 0xffffffff00007948 */ /* 0x000fe20003800000 */
[----:B------:R-:W-:Y:S01]  /*23b0*/  ISETP.GT.U32.AND P1, PT, R5, 0x7, PT ;  /* 0x000000070500780c */ /* 0x000fe20003f24070 */
[----:B------:R-:W-:Y:S02]  /*23c0*/  HFMA2.MMA R115, -RZ, RZ, 0, 0 ;  /* 0x00000000ff737435 */ /* 0x000fe400000001ff */
[----:B------:R1:W-:Y:S04]  /*23d0*/  @!P2 STS.64 [R114.X8], R110 ;  /* 0x0000006e7200a388 */ /* 0x0003e80000008a00 */
[----:B------:R-:W-:Y:S01]  /*23e0*/  BAR.SYNC.DEFER_BLOCKING 0x0 ;  /* 0x0000000000007b1d */ /* 0x000fe20000010000 */
[----:B------:R-:W-:-:S05]  /*23f0*/  ISETP.NE.AND P2, PT, RZ, UR6, PT ;  /* 0x00000006ff007c0c */ /* 0x000fca000bf45270 */
[----:B------:R-:W-:Y:S01]  /*2400*/  @!P1 IADD3 R118, R5, R116, RZ ;  /* 0x0000007405769210 */ /* 0x000fe20007ffe0ff */
[----:B-1----:R-:W-:Y:S01]  /*2410*/  CS2R R110, SRZ ;  /* 0x00000000006e7805 */ /* 0x002fe2000001ff00 */
[----:B------:R-:W-:-:S04]  /*2420*/  @!P1 MOV R115, 0x380 ;  /* 0x0000038000739802 */ /* 0x000fc80000000f00 */
[----:B0-----:R-:W-:Y:S01]  /*2430*/  I2F R119, R115 ;  /* 0x0000007300777306 */ /* 0x001fe20000201400 */
[----:B------:R-:W0:Y:S04]  /*2440*/  SHFL.DOWN PT, R124, R115, 0x4, 0x1f ;  /* 0x08801f00737c7f89 */ /* 0x000e2800000e0000 */
[----:B------:R1:W2:Y:S01]  /*2450*/  @!P1 LDS.64 R110, [R118.X8] ;  /* 0x00000000766e9984 */ /* 0x0002a20000008a00 */
[----:B------:R-:W-:Y:S02]  /*2460*/  LOP3.LUT P1, RZ, R3, 0x1f, R104, 0xf8, !PT ;  /* 0x0000001f03ff7812 */ /* 0x000fe4000782f868 */
[----:B0-----:R-:W-:Y:S01]  /*2470*/  IADD3 R117, R124, R115, RZ ;  /* 0x000000737c757210 */ /* 0x001fe20007ffe0ff */
[----:B------:R-:W-:Y:S08]  /*2480*/  I2F R116, R124 ;  /* 0x0000007c00747306 */ /* 0x000ff00000201400 */
[----:B------:R-:W1:Y:S08]  /*2490*/  I2F R114, R117 ;  /* 0x0000007500727306 */ /* 0x000e700000201400 */
[----:B-1----:R-:W0:Y:S01]  /*24a0*/  MUFU.RCP R118, R114 ;  /* 0x0000007200767308 */ /* 0x002e220000001000 */
[----:B--2---:R-:W1:Y:S04]  /*24b0*/  SHFL.DOWN PT, R121, R110, 0x4, 0x1f ;  /* 0x08801f006e797f89 */ /* 0x004e6800000e0000 */
[----:B------:R-:W2:Y:S01]  /*24c0*/  SHFL.DOWN PT, R122, R111, 0x4, 0x1f ;  /* 0x08801f006f7a7f89 */ /* 0x000ea200000e0000 */
[----:B-1----:R-:W-:-:S02]  /*24d0*/  FMUL.FTZ R120, R121, R116 ;  /* 0x0000007479787220 */ /* 0x002fc40000410000 */
[----:B------:R-:W-:Y:S02]  /*24e0*/  FADD.FTZ R121, -R121, R110 ;  /* 0x0000006e79797221 */ /* 0x000fe40000010100 */
[----:B------:R-:W-:Y:S02]  /*24f0*/  FFMA.FTZ R123, R119, R110, R120 ;  /* 0x0000006e777b7223 */ /* 0x000fe40000010078 */
[----:B------:R-:W1:Y:S01]  /*2500*/  SHFL.DOWN PT, R120, R117, 0x2, 0x1f ;  /* 0x08401f0075787f89 */ /* 0x000e6200000e0000 */
[----:B------:R-:W-:Y:S02]  /*2510*/  FMUL.FTZ R121, R121, R121 ;  /* 0x0000007979797220 */ /* 0x000fe40000410000 */
[----:B0-----:R-:W-:Y:S02]  /*2520*/  FMUL.FTZ R115, R118, R123 ;  /* 0x0000007b76737220 */ /* 0x001fe40000410000 */
[----:B------:R-:W-:-:S03]  /*2530*/  FMUL.FTZ R121, R121, R119 ;  /* 0x0000007779797220 */ /* 0x000fc60000410000 */
[----:B------:R-:W0:Y:S01]  /*2540*/  SHFL.DOWN PT, R110, R115, 0x2, 0x1f ;  /* 0x08401f00736e7f89 */ /* 0x000e2200000e0000 */
[----:B------:R-:W-:Y:S02]  /*2550*/  FMUL.FTZ R123, R121, R116 ;  /* 0x00000074797b7220 */ /* 0x000fe40000410000 */
[----:B--2---:R-:W-:-:S04]  /*2560*/  FADD.FTZ R121, R122, R111 ;  /* 0x0000006f7a797221 */ /* 0x004fc80000010000 */
[----:B------:R-:W-:Y:S01]  /*2570*/  FFMA.FTZ R118, R118, R123, R121 ;  /* 0x0000007b76767223 */ /* 0x000fe20000010079 */
[----:B-1----:R-:W1:Y:S01]  /*2580*/  I2F R119, R120 ;  /* 0x0000007800777306 */ /* 0x002e620000201400 */
[----:B------:R-:W-:-:S03]  /*2590*/  IADD3 R116, R117, R120, RZ ;  /* 0x0000007875747210 */ /* 0x000fc60007ffe0ff */
[----:B------:R-:W2:Y:S04]  /*25a0*/  SHFL.DOWN PT, R117, R118, 0x2, 0x1f ;  /* 0x08401f0076757f89 */ /* 0x000ea800000e0000 */
[----:B------:R-:W3:Y:S01]  /*25b0*/  I2F R111, R116 ;  /* 0x00000074006f7306 */ /* 0x000ee20000201400 */
[----:B0-----:R-:W-:-:S04]  /*25c0*/  FADD.FTZ R121, R115, -R110 ;  /* 0x8000006e73797221 */ /* 0x001fc80000010000 */
[----:B------:R-:W-:Y:S02]  /*25d0*/  FMUL.FTZ R121, R121, R121 ;  /* 0x0000007979797220 */ /* 0x000fe40000410000 */
[----:B-1----:R-:W-:-:S04]  /*25e0*/  FMUL.FTZ R122, R110, R119 ;  /* 0x000000776e7a7220 */ /* 0x002fc80000410000 */
[C---:B------:R-:W-:Y:S02]  /*25f0*/  FFMA.FTZ R123, R114.reuse, R115, R122 ;  /* 0x00000073727b7223 */ /* 0x040fe4000001007a */
[----:B------:R-:W0:Y:S01]  /*2600*/  SHFL.DOWN PT, R115, R116, 0x1, 0x1f ;  /* 0x08201f0074737f89 */ /* 0x000e2200000e0000 */
[----:B------:R-:W-:Y:S01]  /*2610*/  FMUL.FTZ R114, R114, R121 ;  /* 0x0000007972727220 */ /* 0x000fe20000410000 */
[----:B---3--:R-:W1:Y:S03]  /*2620*/  MUFU.RCP R110, R111 ;  /* 0x0000006f006e7308 */ /* 0x008e660000001000 */
[----:B------:R-:W-:Y:S02]  /*2630*/  FMUL.FTZ R119, R114, R119 ;  /* 0x0000007772777220 */ /* 0x000fe40000410000 */
[----:B--2---:R-:W-:Y:S02]  /*2640*/  FADD.FTZ R117, R118, R117 ;  /* 0x0000007576757221 */ /* 0x004fe40000010000 */
[----:B-1----:R-:W-:-:S02]  /*2650*/  FMUL.FTZ R114, R110, R123 ;  /* 0x0000007b6e727220 */ /* 0x002fc40000410000 */
[----:B------:R-:W-:-:S03]  /*2660*/  FFMA.FTZ R110, R110, R119, R117 ;  /* 0x000000776e6e7223 */ /* 0x000fc60000010075 */
[----:B------:R-:W1:Y:S01]  /*2670*/  SHFL.DOWN PT, R117, R114, 0x1, 0x1f ;  /* 0x08201f0072757f89 */ /* 0x000e6200000e0000 */
[----:B0-----:R-:W-:Y:S02]  /*2680*/  IADD3 R118, R116, R115, RZ ;  /* 0x0000007374767210 */ /* 0x001fe40007ffe0ff */
[----:B------:R-:W0:Y:S01]  /*2690*/  I2F R115, R115 ;  /* 0x0000007300737306 */ /* 0x000e220000201400 */
[----:B------:R-:W2:Y:S07]  /*26a0*/  SHFL.DOWN PT, R119, R110, 0x1, 0x1f ;  /* 0x08201f006e777f89 */ /* 0x000eae00000e0000 */
[----:B------:R-:W3:Y:S01]  /*26b0*/  I2F R118, R118 ;  /* 0x0000007600767306 */ /* 0x000ee20000201400 */
[----:B-1----:R-:W-:-:S02]  /*26c0*/  FADD.FTZ R120, R114, -R117 ;  /* 0x8000007572787221 */ /* 0x002fc40000010000 */
[----:B0-----:R-:W-:-:S05]  /*26d0*/  FMUL.FTZ R117, R117, R115 ;  /* 0x0000007375757220 */ /* 0x001fca0000410000 */
[----:B---3--:R-:W0:Y:S01]  /*26e0*/  MUFU.RCP R116, R118 ;  /* 0x0000007600747308 */ /* 0x008e220000001000 */
[----:B------:R-:W-:Y:S02]  /*26f0*/  FMUL.FTZ R120, R120, R120 ;  /* 0x0000007878787220 */ /* 0x000fe40000410000 */
[C---:B------:R-:W-:Y:S02]  /*2700*/  FFMA.FTZ R117, R111.reuse, R114, R117 ;  /* 0x000000726f757223 */ /* 0x040fe40000010075 */
[----:B------:R-:W-:Y:S02]  /*2710*/  FMUL.FTZ R120, R111, R120 ;  /* 0x000000786f787220 */ /* 0x000fe40000410000 */
[----:B--2---:R-:W-:Y:S01]  /*2720*/  FADD.FTZ R119, R110, R119 ;  /* 0x000000776e777221 */ /* 0x004fe20000010000 */
[----:B------:R-:W-:Y:S01]  /*2730*/  MOV R110, c[0x0][0x1e0] ;  /* 0x00007800006e7a02 */ /* 0x000fe20000000f00 */
[----:B------:R-:W-:Y:S01]  /*2740*/  FMUL.FTZ R120, R120, R115 ;  /* 0x0000007378787220 */ /* 0x000fe20000410000 */
[----:B------:R-:W-:-:S05]  /*2750*/  @!P1 MOV R115, 0x4 ;  /* 0x0000000400739802 */ /* 0x000fca0000000f00 */
[----:B------:R-:W-:-:S04]  /*2760*/  @!P1 IMAD.WIDE R114, R6, R115, c[0x0][0x1a0] ;  /* 0x0000680006729625 */ /* 0x000fc800078e0273 */
[C---:B0-----:R-:W-:Y:S02]  /*2770*/  FMUL.FTZ R117, R116.reuse, R117 ;  /* 0x0000007574757220 */ /* 0x041fe40000410000 */
[----:B------:R-:W-:-:S04]  /*2780*/  FFMA.FTZ R119, R116, R120, R119 ;  /* 0x0000007874777223 */ /* 0x000fc80000010077 */
[----:B------:R-:W0:Y:S04]  /*2790*/  SHFL.IDX PT, R117, R117, RZ, 0x1f ;  /* 0x00001fff75757589 */ /* 0x000e2800000e0000 */
[----:B------:R-:W1:Y:S01]  /*27a0*/  SHFL.IDX PT, R119, R119, RZ, 0x1f ;  /* 0x00001fff77777589 */ /* 0x000e6200000e0000 */
[----:B0-----:R-:W-:-:S03]  /*27b0*/  FMUL.FTZ R111, R117, R117 ;  /* 0x00000075756f7220 */ /* 0x001fc60000410000 */
[----:B------:R0:W-:Y:S01]  /*27c0*/  @!P1 STG.E [R114.64], R117 ;  /* 0x0000007572009986 */ /* 0x0001e2000c101904 */
[----:B-1----:R-:W-:Y:S01]  /*27d0*/  FFMA.FTZ R110, R119, R110, c[0x0][0x228] ;  /* 0x00008a00776e7623 */ /* 0x002fe2000001006e */
[----:B------:R-:W-:Y:S02]  /*27e0*/  FSEL R111, R111, RZ, P2 ;  /* 0x000000ff6f6f7208 */ /* 0x000fe40001000000 */
[----:B------:R-:W-:-:S03]  /*27f0*/  @!P1 MOV R119, 0x4 ;  /* 0x0000000400779802 */ /* 0x000fc60000000f00 */
[----:B------:R-:W-:Y:S01]  /*2800*/  FADD.FTZ R110, R110, R111 ;  /* 0x0000006f6e6e7221 */ /* 0x000fe20000010000 */
[----:B------:R-:W-:Y:S01]  /*2810*/  FSEL R111, R117, RZ, !P2 ;  /* 0x000000ff756f7208 */ /* 0x000fe20005000000 */
[C---:B0-----:R-:W-:Y:S01]  /*2820*/  @!P1 IMAD.WIDE R114, R6.reuse, R119, c[0x0][0x1a8] ;  /* 0x00006a0006729625 */ /* 0x041fe200078e0277 */
[----:B------:R-:W-:-:S03]  /*2830*/  IADD3 R6, R6, c[0x0][0x160], RZ ;  /* 0x0000580006067a10 */ /* 0x000fc60007ffe0ff */
        /* <DEDUP_REMOVED lines=8> */
[----:B------:R-:W-:Y:S01]  /*28c0*/  FADD.FTZ R83, -R111, R83 ;  /* 0x000000536f537221 */ /* 0x000fe20000010100 */
[----:B0-----:R0:W-:Y:S01]  /*28d0*/  @!P1 STG.E [R114.64], R110 ;  /* 0x0000006e72009986 */ /* 0x0011e2000c101904 */
[C---:B------:R-:W-:Y:S02]  /*28e0*/  FMUL.FTZ R118, R110.reuse, R67 ;  /* 0x000000436e767220 */ /* 0x040fe40000410000 */
[C---:B------:R-:W-:Y:S02]  /*28f0*/  FMUL.FTZ R117, R110.reuse, R66 ;  /* 0x000000426e757220 */ /* 0x040fe40000410000 */
[----:B------:R-:W-:Y:S02]  /*2900*/  FMUL.FTZ R116, R110, R65 ;  /* 0x000000416e747220 */ /* 0x000fe40000410000 */
[----:B------:R-:W-:-:S02]  /*2910*/  FFMA.FTZ R67, R35, R118, R63 ;  /* 0x0000007623437223 */ /* 0x000fc4000001003f */
[----:B------:R-:W-:Y:S02]  /*2920*/  FFMA.FTZ R66, R34, R117, R62 ;  /* 0x0000007522427223 */ /* 0x000fe4000001003e */
[----:B------:R-:W-:Y:S01]  /*2930*/  FFMA.FTZ R65, R33, R116, R61 ;  /* 0x0000007421417223 */ /* 0x000fe2000001003d */
[----:B0-----:R-:W-:Y:S01]  /*2940*/  LEA R114, P1, R113, c[0x0][0x208], 0x4 ;  /* 0x0000820071727a11 */ /* 0x001fe200078220ff */
[C---:B------:R-:W-:Y:S02]  /*2950*/  FADD.FTZ R84, -R111.reuse, R84 ;  /* 0x000000546f547221 */ /* 0x040fe40000010100 */
[----:B------:R-:W-:Y:S01]  /*2960*/  FADD.FTZ R85, -R111, R85 ;  /* 0x000000556f557221 */ /* 0x000fe20000010100 */
[----:B------:R-:W-:Y:S01]  /*2970*/  LEA.HI.X R115, R113, c[0x0][0x20c], RZ, 0x4, P1 ;  /* 0x0000830071737a11 */ /* 0x000fe200008f24ff */
[----:B------:R-:W-:Y:S01]  /*2980*/  FMUL.FTZ R113, R110, R64 ;  /* 0x000000406e717220 */ /* 0x000fe20000410000 */
[----:B------:R-:W-:Y:S01]  /*2990*/  LEA R116, P1, R109, c[0x0][0x208], 0x4 ;  /* 0x000082006d747a11 */ /* 0x000fe200078220ff */
[----:B------:R-:W-:-:S02]  /*29a0*/  FADD.FTZ R86, -R111, R86 ;  /* 0x000000566f567221 */ /* 0x000fc40000010100 */
[----:B------:R-:W-:Y:S01]  /*29b0*/  FFMA.FTZ R64, R32, R113, R60 ;  /* 0x0000007120407223 */ /* 0x000fe2000001003c */
[----:B------:R-:W-:Y:S01]  /*29c0*/  LEA.HI.X R117, R109, c[0x0][0x20c], RZ, 0x4, P1 ;  /* 0x000083006d757a11 */ /* 0x000fe200008f24ff */
        /* <DEDUP_REMOVED lines=11> */
[----:B------:R-:W-:Y:S01]  /*2a80*/  FADD.FTZ R97, -R111, R97 ;  /* 0x000000616f617221 */ /* 0x000fe20000010100 */
[----:B0-----:R-:W-:Y:S01]  /*2a90*/  LEA R114, P2, R112, c[0x0][0x208], 0x4 ;  /* 0x0000820070727a11 */ /* 0x001fe200078420ff */
[----:B------:R-:W-:-:S02]  /*2aa0*/  FMUL.FTZ R64, R110, R80 ;  /* 0x000000506e407220 */ /* 0x000fc40000410000 */
[----:B------:R-:W-:Y:S01]  /*2ab0*/  FMUL.FTZ R65, R110, R81 ;  /* 0x000000516e417220 */ /* 0x000fe20000410000 */
[----:B------:R-:W-:Y:S01]  /*2ac0*/  LEA.HI.X R115, R112, c[0x0][0x20c], RZ, 0x4, P2 ;  /* 0x0000830070737a11 */ /* 0x000fe200010f24ff */
[C---:B------:R-:W-:Y:S02]  /*2ad0*/  FMUL.FTZ R66, R110.reuse, R82 ;  /* 0x000000526e427220 */ /* 0x040fe40000410000 */
[----:B------:R-:W-:Y:S02]  /*2ae0*/  FMUL.FTZ R67, R110, R83 ;  /* 0x000000536e437220 */ /* 0x000fe40000410000 */
[----:B------:R-:W-:Y:S02]  /*2af0*/  FFMA.FTZ R66, R30, R66, R58 ;  /* 0x000000421e427223 */ /* 0x000fe4000001003a */
[----:B------:R-:W-:Y:S02]  /*2b00*/  FFMA.FTZ R67, R31, R67, R59 ;  /* 0x000000431f437223 */ /* 0x000fe4000001003b */
[----:B------:R-:W-:-:S02]  /*2b10*/  FFMA.FTZ R65, R29, R65, R57 ;  /* 0x000000411d417223 */ /* 0x000fc40000010039 */
[----:B------:R-:W-:Y:S02]  /*2b20*/  FFMA.FTZ R64, R28, R64, R56 ;  /* 0x000000401c407223 */ /* 0x000fe40000010038 */
[C---:B------:R-:W-:Y:S02]  /*2b30*/  FMUL.FTZ R80, R110.reuse, R84 ;  /* 0x000000546e507220 */ /* 0x040fe40000410000 */
[C---:B------:R-:W-:Y:S01]  /*2b40*/  FMUL.FTZ R81, R110.reuse, R85 ;  /* 0x000000556e517220 */ /* 0x040fe20000410000 */
[----:B------:R0:W-:Y:S01]  /*2b50*/  STG.E.128 [R116.64], R64 ;  /* 0x0000004074007986 */ /* 0x0001e2000c101d04 */
[C---:B------:R-:W-:Y:S02]  /*2b60*/  FMUL.FTZ R82, R110.reuse, R86 ;  /* 0x000000566e527220 */ /* 0x040fe40000410000 */
[----:B------:R-:W-:Y:S02]  /*2b70*/  FMUL.FTZ R83, R110, R87 ;  /* 0x000000576e537220 */ /* 0x000fe40000410000 */
[----:B------:R-:W-:-:S02]  /*2b80*/  FFMA.FTZ R82, R26, R82, R54 ;  /* 0x000000521a527223 */ /* 0x000fc40000010036 */
[----:B------:R-:W-:Y:S02]  /*2b90*/  FFMA.FTZ R83, R27, R83, R55 ;  /* 0x000000531b537223 */ /* 0x000fe40000010037 */
[----:B------:R-:W-:Y:S02]  /*2ba0*/  FFMA.FTZ R81, R25, R81, R53 ;  /* 0x0000005119517223 */ /* 0x000fe40000010035 */
[----:B------:R-:W-:Y:S02]  /*2bb0*/  FFMA.FTZ R80, R24, R80, R52 ;  /* 0x0000005018507223 */ /* 0x000fe40000010034 */
[C---:B------:R-:W-:Y:S02]  /*2bc0*/  FADD.FTZ R98, -R111.reuse, R98 ;  /* 0x000000626f627221 */ /* 0x040fe40000010100 */
[C---:B------:R-:W-:Y:S01]  /*2bd0*/  FADD.FTZ R99, -R111.reuse, R99 ;  /* 0x000000636f637221 */ /* 0x040fe20000010100 */
[----:B------:R1:W-:Y:S01]  /*2be0*/  STG.E.128 [R114.64], R80 ;  /* 0x0000005072007986 */ /* 0x0003e2000c101d04 */
[----:B------:R-:W-:Y:S01]  /*2bf0*/  FADD.FTZ R100, -R111, R100 ;  /* 0x000000646f647221 */ /* 0x000fe20000010100 */
[----:B0-----:R-:W-:Y:S01]  /*2c00*/  LEA R66, P1, R105, c[0x0][0x208], 0x4 ;  /* 0x0000820069427a11 */ /* 0x001fe200078220ff */
[C---:B------:R-:W-:Y:S01]  /*2c10*/  FADD.FTZ R101, -R111.reuse, R101 ;  /* 0x000000656f657221 */ /* 0x040fe20000010100 */
[C---:B------:R-:W-:Y:S01]  /*2c20*/  LEA R64, P2, R106.reuse, c[0x0][0x208], 0x4 ;  /* 0x000082006a407a11 */ /* 0x040fe200078420ff */
[----:B------:R-:W-:Y:S01]  /*2c30*/  FADD.FTZ R102, -R111, R102 ;  /* 0x000000666f667221 */ /* 0x000fe20000010100 */
[----:B------:R-:W-:Y:S01]  /*2c40*/  LEA.HI.X R67, R105, c[0x0][0x20c], RZ, 0x4, P1 ;  /* 0x0000830069437a11 */ /* 0x000fe200008f24ff */
[----:B------:R-:W-:Y:S01]  /*2c50*/  FADD.FTZ R111, -R111, R103 ;  /* 0x000000676f6f7221 */ /* 0x000fe20000010100 */
[----:B------:R-:W-:Y:S01]  /*2c60*/  LEA.HI.X R65, R106, c[0x0][0x20c], RZ, 0x4, P2 ;  /* 0x000083006a417a11 */ /* 0x000fe200010f24ff */
[----:B------:R-:W-:Y:S01]  /*2c70*/  FMUL.FTZ R88, R110, R88 ;  /* 0x000000586e587220 */ /* 0x000fe20000410000 */
[----:B------:R-:W-:Y:S01]  /*2c80*/  LOP3.LUT P2, RZ, R2, 0xff, RZ, 0xc0, !PT ;  /* 0x000000ff02ff7812 */ /* 0x000fe2000784c0ff */
[----:B------:R-:W-:-:S02]  /*2c90*/  FMUL.FTZ R89, R110, R89 ;  /* 0x000000596e597220 */ /* 0x000fc40000410000 */
[C---:B------:R-:W-:Y:S01]  /*2ca0*/  FMUL.FTZ R90, R110.reuse, R90 ;  /* 0x0000005a6e5a7220 */ /* 0x040fe20000410000 */
[----:B------:R-:W-:Y:S01]  /*2cb0*/  SEL R2, RZ, 0x1, P2 ;  /* 0x00000001ff027807 */ /* 0x000fe20001000000 */
[C---:B------:R-:W-:Y:S02]  /*2cc0*/  FMUL.FTZ R91, R110.reuse, R91 ;  /* 0x0000005b6e5b7220 */ /* 0x040fe40000410000 */
[C---:B------:R-:W-:Y:S01]  /*2cd0*/  FMUL.FTZ R92, R110.reuse, R92 ;  /* 0x0000005c6e5c7220 */ /* 0x040fe20000410000 */
[C---:B-1----:R-:W-:Y:S01]  /*2ce0*/  LEA R82, P1, R107.reuse, c[0x0][0x208], 0x4 ;  /* 0x000082006b527a11 */ /* 0x042fe200078220ff */
[----:B------:R-:W-:Y:S01]  /*2cf0*/  FMUL.FTZ R93, R110, R93 ;  /* 0x0000005d6e5d7220 */ /* 0x000fe20000410000 */
[----:B------:R-:W-:Y:S01]  /*2d00*/  LEA R80, P3, R108, c[0x0][0x208], 0x4 ;  /* 0x000082006c507a11 */ /* 0x000fe200078620ff */
[C---:B------:R-:W-:Y:S01]  /*2d10*/  FMUL.FTZ R94, R110.reuse, R94 ;  /* 0x0000005e6e5e7220 */ /* 0x040fe20000410000 */
[----:B------:R-:W-:Y:S01]  /*2d20*/  LEA.HI.X R83, R107, c[0x0][0x20c], RZ, 0x4, P1 ;  /* 0x000083006b537a11 */ /* 0x000fe200008f24ff */
[----:B------:R-:W-:Y:S01]  /*2d30*/  FMUL.FTZ R95, R110, R95 ;  /* 0x0000005f6e5f7220 */ /* 0x000fe20000410000 */
[----:B------:R-:W-:Y:S01]  /*2d40*/  LEA.HI.X R81, R108, c[0x0][0x20c], RZ, 0x4, P3 ;  /* 0x000083006c517a11 */ /* 0x000fe200018f24ff */
[----:B------:R-:W-:Y:S01]  /*2d50*/  FMUL.FTZ R96, R110, R96 ;  /* 0x000000606e607220 */ /* 0x000fe20000410000 */
[----:B------:R-:W-:Y:S01]  /*2d60*/  ISETP.GE.AND P1, PT, R6, c[0x0][0x164], PT ;  /* 0x0000590006007a0c */ /* 0x000fe20003f26270 */
        /* <DEDUP_REMOVED lines=25> */
[----:B------:R-:W-:-:S05]  /*2f00*/  FFMA.FTZ R100, R8, R100, R36 ;  /* 0x0000006408647223 */ /* 0x000fca0000010024 */
[----:B------:R0:W-:Y:S02]  /*2f10*/  STG.E.128 [R80.64], R100 ;  /* 0x0000006450007986 */ /* 0x0001e4000c101d04 */
[----:B0-----:R-:W-:Y:S01]  /*2f20*/  @P1 CALL.REL.NOINC `(.L_x_39093) ;  /* 0x0000001000001944 */ /* 0x001fe20003c00000 */
[----:B------:R-:W-:Y:S05]  /*2f30*/  BRA `(.L_x_39094) ;  /* 0xffffd45000007947 */ /* 0x000fea000383ffff */
.L_x_39093:
[----:B------:R-:W-:Y:S05]  /*2f40*/  EXIT ;  /* 0x000000000000794d */ /* 0x000fea0003800000 */
.L_x_39091:
[----:B0-----:R-:W-:Y:S01]  /*2f50*/  HFMA2.MMA R117, -RZ, RZ, 0, 5.9604644775390625e-08 ;  /* 0x00000001ff757435 */ /* 0x001fe200000001ff */
[----:B------:R-:W-:Y:S02]  /*2f60*/  MOV R118, 0x1f ;  /* 0x0000001f00767802 */ /* 0x000fe40000000f00 */
[----:B------:R-:W-:Y:S02]  /*2f70*/  MOV R111, 0xffffffff ;  /* 0xffffffff006f7802 */ /* 0x000fe40000000f00 */
[----:B------:R-:W-:Y:S02]  /*2f80*/  MOV R114, 0x2fa0 ;  /* 0x00002fa000727802 */ /* 0x000fe40000000f00 */
[----:B------:R-:W-:Y:S05]  /*2f90*/  CALL.REL.NOINC `($__internal_75_$__cuda_sm70_shflsync_bfly_p) ;  /* 0x0000071000007944 */ /* 0x000fea0003c00000 */
[----:B01----:R-:W-:Y:S05]  /*2fa0*/  BRA `(.L_x_39095) ;  /* 0xffffef1000007947 */ /* 0x003fea000383ffff */
.L_x_39092:
[----:B------:R-:W-:Y:S01]  /*2fb0*/  HFMA2.MMA R117, -RZ, RZ, 0, 1.1920928955078125e-07 ;  /* 0x00000002ff757435 */ /* 0x000fe200000001ff */
[----:B------:R-:W-:Y:S02]  /*2fc0*/  MOV R118, 0x1f ;  /* 0x0000001f00767802 */ /* 0x000fe40000000f00 */
[----:B------:R-:W-:-:S02]  /*2fd0*/  MOV R111, 0xffffffff ;  /* 0xffffffff006f7802 */ /* 0x000fc40000000f00 */
[----:B------:R-:W-:Y:S02]  /*2fe0*/  MOV R114, 0x3000 ;  /* 0x0000300000727802 */ /* 0x000fe40000000f00 */
[----:B------:R-:W-:Y:S05]  /*2ff0*/  CALL.REL.NOINC `($__internal_75_$__cuda_sm70_shflsync_bfly_p) ;  /* 0x000006b000007944 */ /* 0x000fea0003c00000 */
[----:B0-----:R-:W-:Y:S01]  /*3000*/  HFMA2.MMA R117, -RZ, RZ, 0, 2.384185791015625e-07 ;  /* 0x00000004ff757435 */ /* 0x001fe200000001ff */
[----:B-1----:R-:W-:Y:S01]  /*3010*/  FADD.FTZ R119, R119, R111 ;  /* 0x0000006f77777221 */ /* 0x002fe20000010000 */
[----:B------:R-:W-:Y:S02]  /*3020*/  MOV R118, 0x1f ;  /* 0x0000001f00767802 */ /* 0x000fe40000000f00 */
[----:B------:R-:W-:Y:S02]  /*3030*/  MOV R111, 0xffffffff ;  /* 0xffffffff006f7802 */ /* 0x000fe40000000f00 */
[----:B------:R-:W-:Y:S02]  /*3040*/  MOV R114, 0x3060 ;  /* 0x0000306000727802 */ /* 0x000fe40000000f00 */
[----:B------:R-:W-:Y:S05]  /*3050*/  CALL.REL.NOINC `($__internal_75_$__cuda_sm70_shflsync_bfly_p) ;  /* 0x0000065000007944 */ /* 0x000fea0003c00000 */
[----:B0-----:R-:W-:Y:S01]  /*3060*/  HFMA2.MMA R117, -RZ, RZ, 0, 4.76837158203125e-07 ;  /* 0x00000008ff757435 */ /* 0x001fe200000001ff */
[----:B-1----:R-:W-:Y:S01]  /*3070*/  FADD.FTZ R119, R119, R111 ;  /* 0x0000006f77777221 */ /* 0x002fe20000010000 */
[----:B------:R-:W-:Y:S02]  /*3080*/  MOV R118, 0x1f ;  /* 0x0000001f00767802 */ /* 0x000fe40000000f00 */
[----:B------:R-:W-:-:S02]  /*3090*/  MOV R111, 0xffffffff ;  /* 0xffffffff006f7802 */ /* 0x000fc40000000f00 */
[----:B------:R-:W-:Y:S02]  /*30a0*/  MOV R114, 0x30c0 ;  /* 0x000030c000727802 */ /* 0x000fe40000000f00 */
[----:B------:R-:W-:Y:S05]  /*30b0*/  CALL.REL.NOINC `($__internal_75_$__cuda_sm70_shflsync_bfly_p) ;  /* 0x000005f000007944 */ /* 0x000fea0003c00000 */
[----:B0-----:R-:W-:Y:S01]  /*30c0*/  HFMA2.MMA R117, -RZ, RZ, 0, 9.5367431640625e-07 ;  /* 0x00000010ff757435 */ /* 0x001fe200000001ff */
[----:B-1----:R-:W-:Y:S01]  /*30d0*/  FADD.FTZ R119, R119, R111 ;  /* 0x0000006f77777221 */ /* 0x002fe20000010000 */
[----:B------:R-:W-:Y:S02]  /*30e0*/  MOV R118, 0x1f ;  /* 0x0000001f00767802 */ /* 0x000fe40000000f00 */
[----:B------:R-:W-:Y:S02]  /*30f0*/  MOV R111, 0xffffffff ;  /* 0xffffffff006f7802 */ /* 0x000fe40000000f00 */
[----:B------:R-:W-:Y:S02]  /*3100*/  MOV R114, 0x3120 ;  /* 0x0000312000727802 */ /* 0x000fe40000000f00 */
[----:B------:R-:W-:Y:S05]  /*3110*/  CALL.REL.NOINC `($__internal_75_$__cuda_sm70_shflsync_bfly_p) ;  /* 0x0000059000007944 */ /* 0x000fea0003c00000 */
[----:B-1----:R-:W-:Y:S01]  /*3120*/  FADD.FTZ R110, R119, R111 ;  /* 0x0000006f776e7221 */ /* 0x002fe20000010000 */
[----:B0-----:R-:W-:Y:S01]  /*3130*/  HFMA2.MMA R117, -RZ, RZ, 0, 5.9604644775390625e-08 ;  /* 0x00000001ff757435 */ /* 0x001fe200000001ff */
[----:B------:R-:W-:Y:S02]  /*3140*/  MOV R118, 0x1f ;  /* 0x0000001f00767802 */ /* 0x000fe40000000f00 */
[----:B------:R-:W-:-:S04]  /*3150*/  FMUL.FTZ R110, R110, 0.0011160714784637093544 ;  /* 0x3a9249256e6e7820 */ /* 0x000fc80000410000 */
        /* <DEDUP_REMOVED lines=57> */
[----:B------:R-:W-:Y:S02]  /*34f0*/  MOV R114, 0x3510 ;  /* 0x0000351000727802 */ /* 0x000fe40000000f00 */
[----:B------:R-:W-:Y:S05]  /*3500*/  CALL.REL.NOINC `($__internal_75_$__cuda_sm70_shflsync_bfly_p) ;  /* 0x000001a000007944 */ /* 0x000fea0003c00000 */
[----:B0-----:R-:W-:Y:S01]  /*3510*/  HFMA2.MMA R117, -RZ, RZ, 0, 1.1920928955078125e-07 ;  /* 0x00000002ff757435 */ /* 0x001fe200000001ff */
[----:B-1----:R-:W-:Y:S01]  /*3520*/  FADD.FTZ R119, R119, R111 ;  /* 0x0000006f77777221 */ /* 0x002fe20000010000 */
[----:B------:R-:W-:Y:S02]  /*3530*/  MOV R118, 0x1f ;  /* 0x0000001f00767802 */ /* 0x000fe40000000f00 */
[----:B------:R-:W-:Y:S02]  /*3540*/  MOV R111, 0xffffffff ;  /* 0xffffffff006f7802 */ /* 0x000fe40000000f00 */
[----:B------:R-:W-:Y:S02]  /*3550*/  MOV R114, 0x3570 ;  /* 0x0000357000727802 */ /* 0x000fe40000000f00 */
[----:B------:R-:W-:Y:S05]  /*3560*/  CALL.REL.NOINC `($__internal_75_$__cuda_sm70_shflsync_bfly_p) ;  /* 0x0000014000007944 */ /* 0x000fea0003c00000 */
[----:B0-----:R-:W-:Y:S01]  /*3570*/  HFMA2.MMA R117, -RZ, RZ, 0, 2.384185791015625e-07 ;  /* 0x00000004ff757435 */ /* 0x001fe200000001ff */
[----:B-1----:R-:W-:Y:S01]  /*3580*/  FADD.FTZ R119, R119, R111 ;  /* 0x0000006f77777221 */ /* 0x002fe20000010000 */
[----:B------:R-:W-:-:S02]  /*3590*/  MOV R118, 0x1f ;  /* 0x0000001f00767802 */ /* 0x000fc40000000f00 */
[----:B------:R-:W-:Y:S02]  /*35a0*/  MOV R111, 0xffffffff ;  /* 0xffffffff006f7802 */ /* 0x000fe40000000f00 */
[----:B------:R-:W-:Y:S02]  /*35b0*/  MOV R114, 0x35d0 ;  /* 0x000035d000727802 */ /* 0x000fe40000000f00 */
[----:B------:R-:W-:Y:S05]  /*35c0*/  CALL.REL.NOINC `($__internal_75_$__cuda_sm70_shflsync_bfly_p) ;  /* 0x000000e000007944 */ /* 0x000fea0003c00000 */
[----:B0-----:R-:W-:Y:S01]  /*35d0*/  HFMA2.MMA R117, -RZ, RZ, 0, 4.76837158203125e-07 ;  /* 0x00000008ff757435 */ /* 0x001fe200000001ff */
[----:B-1----:R-:W-:Y:S01]  /*35e0*/  FADD.FTZ R119, R119, R111 ;  /* 0x0000006f77777221 */ /* 0x002fe20000010000 */
[----:B------:R-:W-:Y:S02]  /*35f0*/  MOV R118, 0x1f ;  /* 0x0000001f00767802 */ /* 0x000fe40000000f00 */
[----:B------:R-:W-:Y:S02]  /*3600*/  MOV R111, 0xffffffff ;  /* 0xffffffff006f7802 */ /* 0x000fe40000000f00 */
[----:B------:R-:W-:Y:S02]  /*3610*/  MOV R114, 0x3630 ;  /* 0x0000363000727802 */ /* 0x000fe40000000f00 */
[----:B------:R-:W-:Y:S05]  /*3620*/  CALL.REL.NOINC `($__internal_75_$__cuda_sm70_shflsync_bfly_p) ;  /* 0x0000008000007944 */ /* 0x000fea0003c00000 */
[----:B0-----:R-:W-:Y:S01]  /*3630*/  HFMA2.MMA R117, -RZ, RZ, 0, 9.5367431640625e-07 ;  /* 0x00000010ff757435 */ /* 0x001fe200000001ff */
[----:B-1----:R-:W-:Y:S01]  /*3640*/  FADD.FTZ R119, R119, R111 ;  /* 0x0000006f77777221 */ /* 0x002fe20000010000 */
[----:B------:R-:W-:-:S02]  /*3650*/  MOV R118, 0x1f ;  /* 0x0000001f00767802 */ /* 0x000fc40000000f00 */
[----:B------:R-:W-:Y:S02]  /*3660*/  MOV R111, 0xffffffff ;  /* 0xffffffff006f7802 */ /* 0x000fe40000000f00 */
[----:B------:R-:W-:Y:S02]  /*3670*/  MOV R114, 0x3690 ;  /* 0x0000369000727802 */ /* 0x000fe40000000f00 */
[----:B------:R-:W-:Y:S05]  /*3680*/  CALL.REL.NOINC `($__internal_75_$__cuda_sm70_shflsync_bfly_p) ;  /* 0x0000002000007944 */ /* 0x000fea0003c00000 */
[----:B-1----:R-:W-:Y:S01]  /*3690*/  MOV R120, R111 ;  /* 0x0000006f00787202 */ /* 0x002fe20000000f00 */
[----:B0-----:R-:W-:Y:S05]  /*36a0*/  BRA `(.L_x_39096) ;  /* 0xffffecd000007947 */ /* 0x001fea000383ffff */
        .weak           $__internal_75_$__cuda_sm70_shflsync_bfly_p
        .type           $__internal_75_$__cuda_sm70_shflsync_bfly_p,@function
        .size           $__internal_75_$__cuda_sm70_shflsync_bfly_p,(.L_x_41103 - $__internal_75_$__cuda_sm70_shflsync_bfly_p)
$__internal_75_$__cuda_sm70_shflsync_bfly_p:
[----:B------:R-:W-:Y:S01]  /*36b0*/  HFMA2.MMA R115, -RZ, RZ, 0, 0 ;  /* 0x00000000ff737435 */ /* 0x000fe200000001ff */
[----:B------:R-:W-:Y:S04]  /*36c0*/  WARPSYNC R111 ;  /* 0x0000006f00007348 */ /* 0x000fe80003800000 */
[----:B------:R0:W1:Y:S01]  /*36d0*/  SHFL.BFLY PT, R111, R119, R117, R118 ;  /* 0x0c000075776f7389 */ /* 0x00006200000e0076 */
[----:B------:R-:W-:Y:S05]  /*36e0*/  RET.REL.NODEC R114 `(_ZN10layer_norm31ln_parallel_residual_fwd_kernelINS_13Kernel_traitsIfffffjLj7168ELj1ELj1ELj8ELj16ENS_18Kernel_traits_baseILj7168EfffffjLj256EEEEELb0ELb1ELb1EEEvNS_9FwdParamsE) ;  /* 0xffffc91072007950 */ /* 0x000fea0003c3ffff */
.L_x_39097:
        /* <DEDUP_REMOVED lines=9> */
.L_x_41103:


//--------------------- .text._ZN10layer_norm31ln_parallel_residual_fwd_kernelINS_13Kernel_traitsIfffffjLj7168ELj1ELj1ELj8ELj16ENS_18Kernel_traits_baseILj7168EfffffjLj256EEEEELb1ELb0ELb0EEEvNS_9FwdParamsE --------------------------
	.section	.text._ZN10layer_norm31ln_parallel_residual_fwd_kernelINS_13Kernel_traitsIfffffjLj7168ELj1ELj1ELj8ELj16ENS_18Kernel_traits_baseILj7168EfffffjLj256EEEEELb1ELb0ELb0EEEvNS_9FwdParamsE,"ax",@progbits
	.sectioninfo	@"SHI_REGISTERS=216"
	.align	128
        .global         _ZN10layer_norm31ln_parallel_residual_fwd_kernelINS_13Kernel_traitsIfffffjLj7168ELj1ELj1ELj8ELj16ENS_18Kernel_traits_baseILj7168EfffffjLj256EEEEELb1ELb0ELb0EEEvNS_9FwdParamsE
        .type           _ZN10layer_norm31ln_parallel_residual_fwd_kernelINS_13Kernel_traitsIfffffjLj7168ELj1ELj1ELj8ELj16ENS_18Kernel_traits_baseILj7168EfffffjLj256EEEEELb1ELb0ELb0EEEvNS_9FwdParamsE,@function
        .size           _ZN10layer_norm31ln_parallel_residual_fwd_kernelINS_13Kernel_traitsIfffffjLj7168ELj1ELj1ELj8ELj16ENS_18Kernel_traits_baseILj7168EfffffjLj256EEEEELb1ELb0ELb0EEEvNS_9FwdParamsE,(.L_x_41104 - _ZN10layer_norm31ln_parallel_residual_fwd_kernelINS_13Kernel_traitsIfffffjLj7168ELj1ELj1ELj8ELj16ENS_18Kernel_traits_baseILj7168EfffffjLj256EEEEELb1ELb0ELb0EEEvNS_9FwdParamsE)
        .other          _ZN10layer_norm31ln_parallel_residual_fwd_kernelINS_13Kernel_traitsIfffffjLj7168ELj1ELj1ELj8ELj16ENS_18Kernel_traits_baseILj7168EfffffjLj256EEEEELb1ELb0ELb0EEEvNS_9FwdParamsE,@"STO_CUDA_ENTRY STV_DEFAULT"
_ZN10layer_norm31ln_parallel_residual_fwd_kernelINS_13Kernel_traitsIfffffjLj7168ELj1ELj1ELj8ELj16ENS_18Kernel_traits_baseILj7168EfffffjLj256EEEEELb1ELb0ELb0EEEvNS_9FwdParamsE:
.text._ZN10layer_norm31ln_parallel_residual_fwd_kernelINS_13Kernel_traitsIfffffjLj7168ELj1ELj1ELj8ELj16ENS_18Kernel_traits_baseILj7168EfffffjLj256EEEEELb1ELb0ELb0EEEvNS_9FwdParamsE:
        /* <DEDUP_REMOVED lines=12> */
[----:B------:R-:W-:Y:S01]  /*00c0*/  MOV R7, c[0x0][0x168] ;  /* 0x00005a0000077a02 */ /* 0x000fe20000000f00 */
[----:B------:R-:W-:Y:S01]  /*00d0*/  BSSY B0, `(.L_x_39098) ;  /* 0x000003f000007945 */ /* 0x000fe20003800000 */
[----:B------:R-:W-:Y:S01]  /*00e0*/  LOP3.LUT R194, R194, 0xfffffffd, RZ, 0xc0, !PT ;  /* 0xfffffffdc2c27812 */ /* 0x000fe200078ec0ff */
[----:B------:R-:W0:Y:S01]  /*00f0*/  S2R R181, SR_TID.X ;  /* 0x0000000000b57919 */ /* 0x000e220000002100 */
[----:B------:R-:W-:-:S03]  /*0100*/  SHF.R.S32.HI R7, RZ, 0x1f, R7 ;  /* 0x0000001fff077819 */ /* 0x000fc60000011407 */
[----:B------:R-:W1:Y:S01]  /*0110*/  S2R R14, SR_CTAID.X ;  /* 0x00000000000e7919 */ /* 0x000e620000002500 */
[----:B------:R-:W-:Y:S02]  /*0120*/  LEA.HI R136, R7, c[0x0][0x168], RZ, 0x2 ;  /* 0x00005a0007887a11 */ /* 0x000fe400078f10ff */
[----:B0-----:R-:W-:-:S04]  /*0130*/  LOP3.LUT R128, R181, 0xff, RZ, 0xc0, !PT ;  /* 0x000000ffb5807812 */ /* 0x001fc800078ec0ff */
[----:B------:R-:W-:Y:S01]  /*0140*/  LOP3.LUT R23, R128, 0xff, RZ, 0x3c, !PT ;  /* 0x000000ff80177812 */ /* 0x000fe200078e3cff */
[----:B-1----:R-:W-:-:S03]  /*0150*/  IMAD R192, R14, c[0x0][0x0], R181 ;  /* 0x000000000ec07a24 */ /* 0x002fc600078e02b5 */
[----:B------:R-:W-:Y:S01]  /*0160*/  LEA.HI.SX32 R23, R136, R23, 0x1e ;  /* 0x0000001788177211 */ /* 0x000fe200078ff2ff */
[----:B------:R-:W-:-:S03]  /*0170*/  IMAD.WIDE.U32 R4, R192, -0x326172a9, RZ ;  /* 0xcd9e8d57c0047825 */ /* 0x000fc600078e00ff */
[C---:B------:R-:W-:Y:S02]  /*0180*/  LOP3.LUT P2, RZ, R23.reuse, 0xffffff00, RZ, 0xc0, !PT ;  /* 0xffffff0017ff7812 */ /* 0x040fe4000784c0ff */
[C---:B------:R-:W-:Y:S02]  /*0190*/  ISETP.GE.U32.AND P5, PT, R23.reuse, 0x200, PT ;  /* 0x000002001700780c */ /* 0x040fe40003fa6070 */
[C---:B------:R-:W-:Y:S02]  /*01a0*/  ISETP.GE.U32.AND P4, PT, R23.reuse, 0x300, PT ;  /* 0x000003001700780c */ /* 0x040fe40003f86070 */
[----:B------:R-:W-:-:S07]  /*01b0*/  ISETP.GE.U32.AND P3, PT, R23, 0x400, PT ;  /* 0x000004001700780c */ /* 0x000fce0003f66070 */
[----:B------:R-:W-:-:S04]  /*01c0*/  @P2 LOP3.LUT R194, R194, 0x2, RZ, 0xfc, !PT ;  /* 0x00000002c2c22812 */ /* 0x000fc800078efcff */
[----:B------:R-:W-:-:S04]  /*01d0*/  LOP3.LUT R194, R194, 0xffffff7f, RZ, 0xc0, !PT ;  /* 0xffffff7fc2c27812 */ /* 0x000fc800078ec0ff */
[----:B------:R-:W-:-:S04]  /*01e0*/  @P5 LOP3.LUT R194, R194, 0x80, RZ, 0xfc, !PT ;  /* 0x00000080c2c25812 */ /* 0x000fc800078efcff */
[----:B------:R-:W-:-:S04]  /*01f0*/  LOP3.LUT R194, R194, 0xffffffbf, RZ, 0xc0, !PT ;  /* 0xffffffbfc2c27812 */ /* 0x000fc800078ec0ff */
[----:B------:R-:W-:-:S04]  /*0200*/  @P4 LOP3.LUT R194, R194, 0x40, RZ, 0xfc, !PT ;  /* 0x00000040c2c24812 */ /* 0x000fc800078efcff */
[----:B------:R-:W-:-:S04]  /*0210*/  LOP3.LUT R194, R194, 0xffffffdf, RZ, 0xc0, !PT ;  /* 0xffffffdfc2c27812 */ /* 0x000fc800078ec0ff */
[----:B------:R-:W-:Y:S02]  /*0220*/  @P3 LOP3.LUT R194, R194, 0x20, RZ, 0xfc, !PT ;  /* 0x00000020c2c23812 */ /* 0x000fe400078efcff */
[----:B--2---:R-:W-:-:S05]  /*0230*/  @P0 IADD3 R0, P1, R2, c[0x0][0x240], RZ ;  /* 0x0000900002000a10 */ /* 0x004fca0007f3e0ff */
[----:B------:R-:W-:Y:S01]  /*0240*/  @P0 IMAD.X R191, RZ, RZ, R3, P1 ;  /* 0x000000ffffbf0224 */ /* 0x000fe200008e0603 */
[----:B---3--:R-:W-:-:S04]  /*0250*/  IADD3 R180, R197, -0x4498517b, RZ ;  /* 0xbb67ae85c5b47810 */ /* 0x008fc80007ffe0ff */
[--C-:B------:R-:W-:Y:S02]  /*0260*/  SHF.R.U32.HI R190, RZ, 0x2, R191.reuse ;  /* 0x00000002ffbe7819 */ /* 0x100fe400000116bf */
[----:B------:R-:W-:Y:S02]  /*0270*/  SHF.R.U64 R191, R0, 0x2, R191 ;  /* 0x0000000200bf7819 */ /* 0x000fe400000012bf */
[----:B------:R-:W-:Y:S02]  /*0280*/  LOP3.LUT R6, R5, R190, R196, 0x96, !PT ;  /* 0x000000be05067212 */ /* 0x000fe400078e96c4 */
[C---:B------:R-:W-:Y:S01]  /*0290*/  IADD3 R22, R196.reuse, -0x61c88647, RZ ;  /* 0x9e3779b9c4167810 */ /* 0x040fe20007ffe0ff */
[----:B------:R-:W-:Y:S01]  /*02a0*/  IMAD.WIDE.U32 R2, R191, -0x2daee0ad, RZ ;  /* 0xd2511f53bf027825 */ /* 0x000fe200078e00ff */
[----:B------:R-:W-:Y:S02]  /*02b0*/  IADD3 R21, R197, 0x76cf5d0a, RZ ;  /* 0x76cf5d0ac5157810 */ /* 0x000fe40007ffe0ff */
[----:B------:R-:W-:Y:S01]  /*02c0*/  IADD3 R20, R196, 0x3c6ef372, RZ ;  /* 0x3c6ef372c4147810 */ /* 0x000fe20007ffe0ff */
[----:B------:R-:W-:Y:S01]  /*02d0*/  IMAD.WIDE.U32 R6, R6, -0x2daee0ad, RZ ;  /* 0xd2511f5306067825 */ /* 0x000fe200078e00ff */
[----:B------:R-:W-:-:S04]  /*02e0*/  LOP3.LUT R3, R3, R197, RZ, 0x3c, !PT ;  /* 0x000000c503037212 */ /* 0x000fc800078e3cff */
[----:B------:R-:W-:Y:S01]  /*02f0*/  LOP3.LUT R8, R7, R2, R180, 0x96, !PT ;  /* 0x0000000207087212 */ /* 0x000fe200078e96b4 */
[----:B------:R-:W-:-:S04]  /*0300*/  IMAD.WIDE.U32 R2, R3, -0x326172a9, RZ ;  /* 0xcd9e8d5703027825 */ /* 0x000fc800078e00ff */
[----:B------:R-:W-:Y:S01]  /*0310*/  IMAD.WIDE.U32 R8, R8, -0x326172a9, RZ ;  /* 0xcd9e8d5708087825 */ /* 0x000fe200078e00ff */
[----:B------:R-:W-:-:S05]  /*0320*/  LOP3.LUT R4, R3, R22, R4, 0x96, !PT ;  /* 0x0000001603047212 */ /* 0x000fca00078e9604 */
[----:B------:R-:W-:Y:S01]  /*0330*/  IMAD.WIDE.U32 R4, R4, -0x2daee0ad, RZ ;  /* 0xd2511f5304047825 */ /* 0x000fe200078e00ff */
[----:B------:R-:W-:Y:S05]  /*0340*/  @!P2 BRA `(.L_x_39099) ;  /* 0x000001700000a947 */ /* 0x000fea0003800000 */
[----:B------:R-:W-:Y:S01]  /*0350*/  ISETP.NE.U32.AND P0, PT, RZ, c[0x0][0x218], PT ;  /* 0x00008600ff007a0c */ /* 0x000fe20003f05070 */
[C---:B------:R-:W-:Y:S01]  /*0360*/  IMAD.SHL.U32 R12, R128.reuse, 0x10, RZ ;  /* 0x00000010800c7824 */ /* 0x040fe200078e00ff */
[----:B------:R-:W-:Y:S01]  /*0370*/  ISETP.NE.U32.AND P1, PT, RZ, c[0x0][0x220], PT ;  /* 0x00008800ff007a0c */ /* 0x000fe20003f25070 */
[----:B------:R-:W-:Y:S01]  /*0380*/  IMAD.MOV.U32 R33, RZ, RZ, 0x10 ;  /* 0x00000010ff217424 */ /* 0x000fe200078e00ff */
[----:B------:R-:W-:Y:S01]  /*0390*/  ISETP.NE.AND.EX P0, PT, RZ, c[0x0][0x21c], PT, P0 ;  /* 0x00008700ff007a0c */ /* 0x000fe20003f05300 */
[----:B------:R-:W-:Y:S01]  /*03a0*/  CS2R R26, SRZ ;  /* 0x00000000001a7805 */ /* 0x000fe2000001ff00 */
[----:B------:R-:W-:Y:S01]  /*03b0*/  ISETP.NE.AND.EX P1, PT, RZ, c[0x0][0x224], PT, P1 ;  /* 0x00008900ff007a0c */ /* 0x000fe20003f25310 */
[----:B------:R-:W-:Y:S01]  /*03c0*/  CS2R R24, SRZ ;  /* 0x0000000000187805 */ /* 0x000fe2000001ff00 */
[C---:B------:R-:W-:Y:S01]  /*03d0*/  SHF.L.U64.HI R13, R128.reuse, 0x4, RZ ;  /* 0x00000004800d7819 */ /* 0x040fe200000102ff */
[----:B------:R-:W-:Y:S01]  /*03e0*/  CS2R R30, SRZ ;  /* 0x00000000001e7805 */ /* 0x000fe2000001ff00 */
[----:B------:R-:W-:Y:S01]  /*03f0*/  CS2R R28, SRZ ;  /* 0x00000000001c7805 */ /* 0x000fe2000001ff00 */
        /* <DEDUP_REMOVED lines=9> */
[----:B------:R-:W5:Y:S04]  /*0490*/  LDG.E.128 R36, [R36.64] ;  /* 0x0000000424247981 */ /* 0x000f68000c1e1d00 */
[----:B------:R0:W5:Y:S01]  /*04a0*/  @P1 LDG.E.128 R28, [R12.64] ;  /* 0x000000040c1c1981 */ /* 0x000162000c1e1d00 */
[----:B------:R-:W-:-:S03]  /*04b0*/  LOP3.LUT R128, R128, 0x100, RZ, 0xfc, !PT ;  /* 0x0000010080807812 */ /* 0x000fc600078efcff */
.L_x_39099:
[----:B------:R-:W-:Y:S05]  /*04c0*/  BSYNC B0 ;  /* 0x0000000000007941 */ /* 0x000fea0003800000 */
.L_x_39098:
[----:B------:R-:W-:Y:S01]  /*04d0*/  BSSY B0, `(.L_x_39100) ;  /* 0x0000019000007945 */ /* 0x000fe20003800000 */
[----:B------:R-:W-:Y:S05]  /*04e0*/  @!P5 BRA `(.L_x_39101) ;  /* 0x000001700000d947 */ /* 0x000fea0003800000 */
[----:B------:R-:W-:Y:S01]  /*04f0*/  ISETP.NE.U32.AND P0, PT, RZ, c[0x0][0x218], PT ;  /* 0x00008600ff007a0c */ /* 0x000fe20003f05070 */
[C---:B0-----:R-:W-:Y:S01]  /*0500*/  IMAD.SHL.U32 R12, R128.reuse, 0x10, RZ ;  /* 0x00000010800c7824 */ /* 0x041fe200078e00ff */
        /* <DEDUP_REMOVED lines=20> */
[----:B------:R-:W-:-:S03]  /*0650*/  IADD3 R128, R128, 0x100, RZ ;  /* 0x0000010080807810 */ /* 0x000fc60007ffe0ff */
.L_x_39101:
[----:B------:R-:W-:Y:S05]  /*0660*/  BSYNC B0 ;  /* 0x0000000000007941 */ /* 0x000fea0003800000 */
.L_x_39100:
        /* <DEDUP_REMOVED lines=25> */
.L_x_39103:
[----:B------:R-:W-:Y:S05]  /*0800*/  BSYNC B0 ;  /* 0x0000000000007941 */ /* 0x000fea0003800000 */
.L_x_39102:
        /* <DEDUP_REMOVED lines=25> */
.L_x_39105:
[----:B------:R-:W-:Y:S05]  /*09a0*/  BSYNC B0 ;  /* 0x0000000000007941 */ /* 0x000fea0003800000 */
.L_x_39104:
[----:B------:R-:W-:Y:S01]  /*09b0*/  ISETP.GE.U32.AND P0, PT, R23, 0x500, PT ;  /* 0x000005001700780c */ /* 0x000fe20003f06070 */
[----:B------:R-:W-:Y:S01]  /*09c0*/  BSSY B0, `(.L_x_39106) ;  /* 0x0000021000007945 */ /* 0x000fe20003800000 */
[----:B------:R-:W-:Y:S02]  /*09d0*/  LOP3.LUT R2, R9, R2, R20, 0x96, !PT ;  /* 0x0000000209027212 */ /* 0x000fe400078e9614 */
[----:B------:R-:W-:-:S02]  /*09e0*/  LOP3.LUT R6, R5, R6, R21, 0x96, !PT ;  /* 0x0000000605067212 */ /* 0x000fc400078e9615 */
[----:B------:R-:W-:Y:S01]  /*09f0*/  LOP3.LUT R194, R194, 0xffffffef, RZ, 0xc0, !PT ;  /* 0xffffffefc2c27812 */ /* 0x000fe200078ec0ff */
[----:B------:R-:W-:Y:S01]  /*0a00*/  IMAD.WIDE.U32 R2, R2, -0x2daee0ad, RZ ;  /* 0xd2511f5302027825 */ /* 0x000fe200078e00ff */
[----:B------:R-:W-:Y:S02]  /*0a10*/  IADD3 R19, R197, 0x32370b8f, RZ ;  /* 0x32370b8fc5137810 */ /* 0x000fe40007ffe0ff */
[----:B------:R-:W-:Y:S01]  /*0a20*/  IADD3 R18, R196, -0x255992d5, RZ ;  /* 0xdaa66d2bc4127810 */ /* 0x000fe20007ffe0ff */
[----:B------:R-:W-:Y:S02]  /*0a30*/  IMAD.WIDE.U32 R6, R6, -0x326172a9, RZ ;  /* 0xcd9e8d5706067825 */ /* 0x000fe400078e00ff */
[----:B------:R-:W-:Y:S01]  /*0a40*/  @P0 LOP3.LUT R194, R194, 0x10, RZ, 0xfc, !PT ;  /* 0x00000010c2c20812 */ /* 0x000fe200078efcff */
[----:B------:R-:W-:Y:S05]  /*0a50*/  @!P0 BRA `(.L_x_39107) ;  /* 0x0000017000008947 */ /* 0x000fea0003800000 */
[----:B------:R-:W-:Y:S01]  /*0a60*/  ISETP.NE.U32.AND P0, PT, RZ, c[0x0][0x218], PT ;  /* 0x00008600ff007a0c */ /* 0x000fe20003f05070 */
[----:B------:R-:W-:Y:S01]  /*0a70*/  CS2R R90, SRZ ;  /* 0x00000000005a7805 */ /* 0x000fe2000001ff00 */
[----:B------:R-:W-:Y:S01]  /*0a80*/  CS2R R88, SRZ ;  /* 0x0000000000587805 */ /* 0x000fe2000001ff00 */
[----:B0-----:R-:W-:-:S02]  /*0a90*/  SHF.L.U32 R12, R128, 0x4, RZ ;  /* 0x00000004800c7819 */ /* 0x001fc400000006ff */
[----:B------:R-:W-:-:S13]  /*0aa0*/  ISETP.NE.AND.EX P0, PT, RZ, c[0x0][0x21c], PT, P0 ;  /* 0x00008700ff007a0c */ /* 0x000fda0003f05300 */
[----:B------:R-:W-:-:S04]  /*0ab0*/  @P0 LEA R10, P1, R128, c[0x0][0x218], 0x4 ;  /* 0x00008600800a0a11 */ /* 0x000fc800078220ff */
[C---:B------:R-:W-:Y:S02]  /*0ac0*/  @P0 LEA.HI.X R11, R128.reuse, c[0x0][0x21c], RZ, 0x4, P1 ;  /* 0x00008700800b0a11 */ /* 0x040fe400008f24ff */
[----:B------:R-:W-:Y:S02]  /*0ad0*/  ISETP.NE.U32.AND P1, PT, RZ, c[0x0][0x220], PT ;  /* 0x00008800ff007a0c */ /* 0x000fe40003f25070 */
[----:B------:R-:W-:Y:S01]  /*0ae0*/  SHF.L.U64.HI R13, R128, 0x4, RZ ;  /* 0x00000004800d7819 */ /* 0x000fe200000102ff */
[----:B------:R0:W5:Y:S01]  /*0af0*/  @P0 LDG.E.128 R88, [R10.64] ;  /* 0x000000040a580981 */ /* 0x000162000c1e1d00 */
[----:B------:R-:W-:Y:S02]  /*0b00*/  ISETP.NE.AND.EX P1, PT, RZ, c[0x0][0x224], PT, P1 ;  /* 0x00008900ff007a0c */ /* 0x000fe40003f25310 */
[----:B------:R-:W-:Y:S01]  /*0b10*/  IADD3 R100, P0, R12, c[0x0][0x1b8], RZ ;  /* 0x00006e000c647a10 */ /* 0x000fe20007f1e0ff */
[----:B------:R-:W-:-:S03]  /*0b20*/  IMAD.MOV.U32 R97, RZ, RZ, 0x10 ;  /* 0x00000010ff617424 */ /* 0x000fc600078e00ff */
[----:B------:R-:W-:Y:S01]  /*0b30*/  IADD3.X R101, R13, c[0x0][0x1bc], RZ, P0, !PT ;  /* 0x00006f000d657a10 */ /* 0x000fe200007fe4ff */
[----:B------:R-:W-:Y:S01]  /*0b40*/  CS2R R94, SRZ ;  /* 0x00000000005e7805 */ /* 0x000fe2000001ff00 */
[----:B------:R-:W-:Y:S01]  /*0b50*/  CS2R R92, SRZ ;  /* 0x00000000005c7805 */ /* 0x000fe2000001ff00 */
[----:B------:R-:W-:-:S03]  /*0b60*/  IMAD.WIDE.U32 R96, R128, R97, c[0x0][0x1b0] ;  /* 0x00006c0080607625 */ /* 0x000fc600078e0061 */
[----:B------:R-:W5:Y:S01]  /*0b70*/  LDG.E.128 R100, [R100.64] ;  /* 0x0000000464647981 */ /* 0x000f62000c1e1d00 */
[----:B------:R-:W-:-:S03]  /*0b80*/  @P1 IADD3 R12, P0, R12, c[0x0][0x220], RZ ;  /* 0x000088000c0c1a10 */ /* 0x000fc60007f1e0ff */
[----:B------:R-:W5:Y:S01]  /*0b90*/  LDG.E.128 R96, [R96.64] ;  /* 0x0000000460607981 */ /* 0x000f62000c1e1d00 */
[----:B------:R-:W-:-:S05]  /*0ba0*/  @P1 IADD3.X R13, R13, c[0x0][0x224], RZ, P0, !PT ;  /* 0x000089000d0d1a10 */ /* 0x000fca00007fe4ff */
[----:B------:R0:W5:Y:S01]  /*0bb0*/  @P1 LDG.E.128 R92, [R12.64] ;  /* 0x000000040c5c1981 */ /* 0x000162000c1e1d00 */
[----:B------:R-:W-:-:S03]  /*0bc0*/  IADD3 R128, R128, 0x100, RZ ;  /* 0x0000010080807810 */ /* 0x000fc60007ffe0ff */
.L_x_39107:
[----:B------:R-:W-:Y:S05]  /*0bd0*/  BSYNC B0 ;  /* 0x0000000000007941 */ /* 0x000fea0003800000 */
.L_x_39106:
[----:B------:R-:W-:Y:S01]  /*0be0*/  ISETP.GE.U32.AND P0, PT, R23, 0x600, PT ;  /* 0x000006001700780c */ /* 0x000fe20003f06070 */
[----:B------:R-:W-:Y:S01]  /*0bf0*/  BSSY B0, `(.L_x_39108) ;  /* 0x0000021000007945 */ /* 0x000fe20003800000 */
[----:B------:R-:W-:Y:S02]  /*0c00*/  LOP3.LUT R9, R3, R4, R19, 0x96, !PT ;  /* 0x0000000403097212 */ /* 0x000fe400078e9613 */
[----:B------:R-:W-:Y:S02]  /*0c10*/  LOP3.LUT R4, R7, R8, R18, 0x96, !PT ;  /* 0x0000000807047212 */ /* 0x000fe400078e9612 */
[----:B------:R-:W-:Y:S01]  /*0c20*/  LOP3.LUT R194, R194, 0xfffffff7, RZ, 0xc0, !PT ;  /* 0xfffffff7c2c27812 */ /* 0x000fe200078ec0ff */
[----:B------:R-:W-:Y:S01]  /*0c30*/  IMAD.WIDE.U32 R8, R9, -0x326172a9, RZ ;  /* 0xcd9e8d5709087825 */ /* 0x000fe200078e00ff */
[----:B------:R-:W-:Y:S02]  /*0c40*/  IADD3 R17, R197, -0x126145ec, RZ ;  /* 0xed9eba14c5117810 */ /* 0x000fe40007ffe0ff */
[----:B------:R-:W-:Y:S01]  /*0c50*/  IADD3 R16, R196, 0x78dde6e4, RZ ;  /* 0x78dde6e4c4107810 */ /* 0x000fe20007ffe0ff */
[----:B------:R-:W-:-:S02]  /*0c60*/  IMAD.WIDE.U32 R4, R4, -0x2daee0ad, RZ ;  /* 0xd2511f5304047825 */ /* 0x000fc400078e00ff */
[----:B------:R-:W-:Y:S01]  /*0c70*/  @P0 LOP3.LUT R194, R194, 0x8, RZ, 0xfc, !PT ;  /* 0x00000008c2c20812 */ /* 0x000fe200078efcff */
[----:B------:R-:W-:Y:S05]  /*0c80*/  @!P0 BRA `(.L_x_39109) ;  /* 0x0000017000008947 */ /* 0x000fea0003800000 */
[C---:B0-----:R-:W-:Y:S01]  /*0c90*/  IMAD.SHL.U32 R12, R128.reuse, 0x10, RZ ;  /* 0x00000010800c7824 */ /* 0x041fe200078e00ff */
[----:B------:R-:W-:Y:S01]  /*0ca0*/  SHF.L.U64.HI R10, R128, 0x4, RZ ;  /* 0x00000004800a7819 */ /* 0x000fe200000102ff */
[----:B------:R-:W-:Y:S01]  /*0cb0*/  CS2R R106, SRZ ;  /* 0x00000000006a7805 */ /* 0x000fe2000001ff00 */
[----:B------:R-:W-:Y:S02]  /*0cc0*/  CS2R R104, SRZ ;  /* 0x0000000000687805 */ /* 0x000fe4000001ff00 */
[----:B------:R-:W-:-:S04]  /*0cd0*/  IADD3 R116, P0, R12, c[0x0][0x1b8], RZ ;  /* 0x00006e000c747a10 */ /* 0x000fc80007f1e0ff */
[----:B------:R-:W-:Y:S02]  /*0ce0*/  IADD3.X R117, R10, c[0x0][0x1bc], RZ, P0, !PT ;  /* 0x00006f000a757a10 */ /* 0x000fe400007fe4ff */
[----:B------:R-:W-:-:S04]  /*0cf0*/  ISETP.NE.U32.AND P0, PT, RZ, c[0x0][0x220], PT ;  /* 0x00008800ff007a0c */ /* 0x000fc80003f05070 */
[----:B------:R-:W-:Y:S01]  /*0d00*/  ISETP.NE.AND.EX P0, PT, RZ, c[0x0][0x224], PT, P0 ;  /* 0x00008900ff007a0c */ /* 0x000fe20003f05300 */
[----:B------:R-:W-:Y:S01]  /*0d10*/  IMAD.MOV.U32 R113, RZ, RZ, 0x10 ;  /* 0x00000010ff717424 */ /* 0x000fe200078e00ff */
[----:B------:R-:W-:Y:S01]  /*0d20*/  CS2R R110, SRZ ;  /* 0x00000000006e7805 */ /* 0x000fe2000001ff00 */
[----:B------:R-:W-:Y:S01]  /*0d30*/  CS2R R108, SRZ ;  /* 0x00000000006c7805 */ /* 0x000fe2000001ff00 */
[----:B------:R-:W5:Y:S09]  /*0d40*/  LDG.E.128 R116, [R116.64] ;  /* 0x0000000474747981 */ /* 0x000f72000c1e1d00 */
[----:B------:R-:W-:-:S04]  /*0d50*/  @P0 IADD3 R12, P1, R12, c[0x0][0x220], RZ ;  /* 0x000088000c0c0a10 */ /* 0x000fc80007f3e0ff */
[----:B------:R-:W-:Y:S02]  /*0d60*/  @P0 IADD3.X R13, R10, c[0x0][0x224], RZ, P1, !PT ;  /* 0x000089000a0d0a10 */ /* 0x000fe40000ffe4ff */
[----:B------:R-:W-:Y:S01]  /*0d70*/  ISETP.NE.U32.AND P1, PT, RZ, c[0x0][0x218], PT ;  /* 0x00008600ff007a0c */ /* 0x000fe20003f25070 */
[----:B------:R-:W-:Y:S02]  /*0d80*/  IMAD.WIDE.U32 R112, R128, R113, c[0x0][0x1b0] ;  /* 0x00006c0080707625 */ /* 0x000fe400078e0071 */
[----:B------:R0:W5:Y:S01]  /*0d90*/  @P0 LDG.E.128 R108, [R12.64] ;  /* 0x000000040c6c0981 */ /* 0x000162000c1e1d00 */
[----:B------:R-:W-:-:S03]  /*0da0*/  ISETP.NE.AND.EX P1, PT, RZ, c[0x0][0x21c], PT, P1 ;  /* 0x00008700ff007a0c */ /* 0x000fc60003f25310 */
[----:B------:R-:W5:Y:S10]  /*0db0*/  LDG.E.128 R112, [R112.64] ;  /* 0x0000000470707981 */ /* 0x000f74000c1e1d00 */
[----:B------:R-:W-:-:S04]  /*0dc0*/  @P1 LEA R10, P2, R128, c[0x0][0x218], 0x4 ;  /* 0x00008600800a1a11 */ /* 0x000fc800078420ff */
[----:B------:R-:W-:-:S05]  /*0dd0*/  @P1 LEA.HI.X R11, R128, c[0x0][0x21c], RZ, 0x4, P2 ;  /* 0x00008700800b1a11 */ /* 0x000fca00010f24ff */
[----:B------:R0:W5:Y:S01]  /*0de0*/  @P1 LDG.E.128 R104, [R10.64] ;  /* 0x000000040a681981 */ /* 0x000162000c1e1d00 */
[----:B------:R-:W-:-:S03]  /*0df0*/  IADD3 R128, R128, 0x100, RZ ;  /* 0x0000010080807810 */ /* 0x000fc60007ffe0ff */
.L_x_39109:
[----:B------:R-:W-:Y:S05]  /*0e00*/  BSYNC B0 ;  /* 0x0000000000007941 */ /* 0x000fea0003800000 */
.L_x_39108:
[----:B------:R-:W-:Y:S01]  /*0e10*/  ISETP.GE.U32.AND P0, PT, R23, 0x700, PT ;  /* 0x000007001700780c */ /* 0x000fe20003f06070 */
[----:B------:R-:W-:Y:S01]  /*0e20*/  BSSY B0, `(.L_x_39110) ;  /* 0x0000021000007945 */ /* 0x000fe20003800000 */
[----:B------:R-:W-:Y:S02]  /*0e30*/  LOP3.LUT R3, R9, R6, R16, 0x96, !PT ;  /* 0x0000000609037212 */ /* 0x000fe400078e9610 */
[----:B------:R-:W-:Y:S02]  /*0e40*/  LOP3.LUT R6, R5, R2, R17, 0x96, !PT ;  /* 0x0000000205067212 */ /* 0x000fe400078e9611 */
[----:B------:R-:W-:Y:S01]  /*0e50*/  LOP3.LUT R194, R194, 0xfffffffb, RZ, 0xc0, !PT ;  /* 0xfffffffbc2c27812 */ /* 0x000fe200078ec0ff */
[----:B------:R-:W-:Y:S01]  /*0e60*/  IMAD.WIDE.U32 R2, R3, -0x2daee0ad, RZ ;  /* 0xd2511f5303027825 */ /* 0x000fe200078e00ff */
[----:B------:R-:W-:Y:S02]  /*0e70*/  LEA.HI R193, R181, R14, RZ, 0x18 ;  /* 0x0000000eb5c17211 */ /* 0x000fe400078fc0ff */
[----:B------:R-:W-:Y:S01]  /*0e80*/  IADD3 R15, R197, -0x56f99767, RZ ;  /* 0xa9066899c50f7810 */ /* 0x000fe20007ffe0ff */
[----:B------:R-:W-:Y:S01]  /*0e90*/  IMAD.WIDE.U32 R6, R6, -0x326172a9, RZ ;  /* 0xcd9e8d5706067825 */ /* 0x000fe200078e00ff */
[----:B------:R-:W-:-:S02]  /*0ea0*/  IADD3 R14, R196, 0x1715609d, RZ ;  /* 0x1715609dc40e7810 */ /* 0x000fc40007ffe0ff */
[----:B------:R-:W-:Y:S01]  /*0eb0*/  @P0 LOP3.LUT R194, R194, 0x4, RZ, 0xfc, !PT ;  /* 0x00000004c2c20812 */ /* 0x000fe200078efcff */
[----:B------:R-:W-:Y:S05]  /*0ec0*/  @!P0 BRA `(.L_x_39111) ;  /* 0x0000016000008947 */ /* 0x000fea0003800000 */
[----:B0-----:R-:W-:Y:S01]  /*0ed0*/  IMAD.SHL.U32 R12, R128, 0x10, RZ ;  /* 0x00000010800c7824 */ /* 0x001fe200078e00ff */
[----:B------:R-:W-:Y:S01]  /*0ee0*/  SHF.R.U32.HI R10, RZ, 0x1c, R128 ;  /* 0x0000001cff0a7819 */ /* 0x000fe20000011680 */
        /* <DEDUP_REMOVED lines=12> */
[----:B------:R-:W-:-:S03]  /*0fb0*/  ISETP.NE.U32.AND P1, PT, RZ, c[0x0][0x218], PT ;  /* 0x00008600ff007a0c */ /* 0x000fc60003f25070 */
[----:B------:R0:W5:Y:S01]  /*0fc0*/  @P0 LDG.E.128 R124, [R12.64] ;  /* 0x000000040c7c0981 */ /* 0x000162000c1e1d00 */
[----:B------:R-:W-:-:S13]  /*0fd0*/  ISETP.NE.AND.EX P1, PT, RZ, c[0x0][0x21c], PT, P1 ;  /* 0x00008700ff007a0c */ /* 0x000fda0003f25310 */
[----:B------:R-:W-:-:S04]  /*0fe0*/  @P1 LEA R10, P2, R128, c[0x0][0x218], 0x4 ;  /* 0x00008600800a1a11 */ /* 0x000fc800078420ff */
[C---:B------:R-:W-:Y:S01]  /*0ff0*/  @P1 LEA.HI.X R11, R128.reuse, c[0x0][0x21c], RZ, 0x4, P2 ;  /* 0x00008700800b1a11 */ /* 0x040fe200010f24ff */
[----:B------:R-:W-:-:S04]  /*1000*/  IMAD.WIDE.U32 R128, R128, R129, c[0x0][0x1b0] ;  /* 0x00006c0080807625 */ /* 0x000fc800078e0081 */
[----:B------:R0:W5:Y:S04]  /*1010*/  @P1 LDG.E.128 R120, [R10.64] ;  /* 0x000000040a781981 */ /* 0x000168000c1e1d00 */
[----:B------:R-:W5:Y:S02]  /*1020*/  LDG.E.128 R128, [R128.64] ;  /* 0x0000000480807981 */ /* 0x000f64000c1e1d00 */
.L_x_39111:
[----:B------:R-:W-:Y:S05]  /*1030*/  BSYNC B0 ;  /* 0x0000000000007941 */ /* 0x000fea0003800000 */
.L_x_39110:
[----:B------:R-:W-:Y:S02]  /*1040*/  ISETP.GE.AND P0, PT, R193, c[0x0][0x164], PT ;  /* 0x00005900c1007a0c */ /* 0x000fe40003f06270 */
[----:B------:R-:W-:Y:S02]  /*1050*/  LOP3.LUT R9, R3, R4, R15, 0x96, !PT ;  /* 0x0000000403097212 */ /* 0x000fe400078e960f */
[----:B------:R-:W-:-:S09]  /*1060*/  LOP3.LUT R4, R7, R8, R14, 0x96, !PT ;  /* 0x0000000807047212 */ /* 0x000fd200078e960e */
[----:B------:R-:W-:Y:S05]  /*1070*/  @P0 EXIT ;  /* 0x000000000000094d */ /* 0x000fea0003800000 */
[----:B------:R-:W-:Y:S01]  /*1080*/  SHF.R.S32.HI R136, RZ, 0x2, R136 ;  /* 0x00000002ff887819 */ /* 0x000fe20000011488 */
[----:B------:R-:W-:Y:S01]  /*1090*/  IMAD.WIDE.U32 R8, R9, -0x326172a9, RZ ;  /* 0xcd9e8d5709087825 */ /* 0x000fe200078e00ff */
[----:B0-----:R-:W-:Y:S01]  /*10a0*/  LOP3.LUT R10, R181, 0xe0, RZ, 0xc0, !PT ;  /* 0x000000e0b50a7812 */ /* 0x001fe200078ec0ff */
[----:B------:R-:W-:Y:S01]  /*10b0*/  ULDC.U8 UR6, c[0x0][0x1f0] ;  /* 0x00007c0000067ab9 */ /* 0x000fe20000000000 */
[----:B------:R-:W-:Y:S01]  /*10c0*/  LOP3.LUT R137, R136, 0xff, RZ, 0xc0, !PT ;  /* 0x000000ff88897812 */ /* 0x000fe200078ec0ff */
[----:B------:R-:W-:Y:S01]  /*10d0*/  IMAD.WIDE.U32 R4, R4, -0x2daee0ad, RZ ;  /* 0xd2511f5304047825 */ /* 0x000fe200078e00ff */
[----:B------:R-:W-:Y:S02]  /*10e0*/  IADD3 R13, R196, -0x4ab325aa, RZ ;  /* 0xb54cda56c40d7810 */ /* 0x000fe40007ffe0ff */
[----:B------:R-:W-:Y:S01]  /*10f0*/  IADD3 R12, R197, 0x646e171e, RZ ;  /* 0x646e171ec50c7810 */ /* 0x000fe20007ffe0ff */
[----:B------:R-:W-:Y:S01]  /*1100*/  IMAD.IADD R10, R137, 0x1, -R10 ;  /* 0x00000001890a7824 */ /* 0x000fe200078e0a0a */
[----:B------:R-:W-:Y:S01]  /*1110*/  SHF.R.U32.HI R136, RZ, 0x3, R136 ;  /* 0x00000003ff887819 */ /* 0x000fe20000011688 */
[----:B------:R-:W-:Y:S01]  /*1120*/  IMAD.MOV.U32 R184, RZ, RZ, RZ ;  /* 0x000000ffffb87224 */ /* 0x000fe200078e00ff */
[----:B------:R-:W-:-:S02]  /*1130*/  LOP3.LUT R3, R9, R6, R13, 0x96, !PT ;  /* 0x0000000609037212 */ /* 0x000fc400078e960d */
[----:B------:R-:W-:Y:S02]  /*1140*/  IMNMX R10, RZ, R10, !PT ;  /* 0x0000000aff0a7217 */ /* 0x000fe40007800200 */
[----:B------:R-:W-:Y:S01]  /*1150*/  LOP3.LUT R6, R5, R2, R12, 0x96, !PT ;  /* 0x0000000205067212 */ /* 0x000fe200078e960c */
[----:B------:R-:W-:Y:S01]  /*1160*/  IMAD.WIDE.U32 R2, R3, -0x2daee0ad, RZ ;  /* 0xd2511f5303027825 */ /* 0x000fe200078e00ff */
[----:B------:R-:W-:Y:S02]  /*1170*/  LOP3.LUT R136, R136, 0x1fffffe0, RZ, 0xc0, !PT ;  /* 0x1fffffe088887812 */ /* 0x000fe400078ec0ff */
[----:B------:R-:W-:Y:S01]  /*1180*/  IMNMX R5, R10, 0x20, PT ;  /* 0x000000200a057817 */ /* 0x000fe20003800200 */
[----:B------:R-:W-:Y:S01]  /*1190*/  IMAD.WIDE.U32 R6, R6, -0x326172a9, RZ ;  /* 0xcd9e8d5706067825 */ /* 0x000fe200078e00ff */
[----:B------:R-:W-:Y:S02]  /*11a0*/  IADD3 R10, R196, 0x5384540f, RZ ;  /* 0x5384540fc40a7810 */ /* 0x000fe40007ffe0ff */
[----:B------:R-:W-:Y:S01]  /*11b0*/  IADD3 R11, R197, 0x1fd5c5a3, RZ ;  /* 0x1fd5c5a3c50b7810 */ /* 0x000fe20007ffe0ff */
[----:B------:R-:W-:Y:S01]  /*11c0*/  IMAD.IADD R5, R5, 0x1, R136 ;  /* 0x0000000105057824 */ /* 0x000fe200078e0288 */
[----:B------:R-:W-:-:S02]  /*11d0*/  LOP3.LUT R183, R7, R8, R10, 0x96, !PT ;  /* 0x0000000807b77212 */ /* 0x000fc400078e960a */
[----:B------:R-:W-:Y:S01]  /*11e0*/  SHF.L.U32 R7, R181, 0x5, RZ ;  /* 0x00000005b5077819 */ /* 0x000fe200000006ff */
[----:B------:R-:W-:Y:S01]  /*11f0*/  IMAD.SHL.U32 R5, R5, 0x4, RZ ;  /* 0x0000000405057824 */ /* 0x000fe200078e00ff */
[----:B------:R-:W-:Y:S01]  /*1200*/  LOP3.LUT R182, R3, R4, R11, 0x96, !PT ;  /* 0x0000000403b67212 */ /* 0x000fe200078e960b */
[----:B------:R-:W-:Y:S01]  /*1210*/  IMAD.HI.U32 R3, R183, -0x2daee0ad, RZ ;  /* 0xd2511f53b7037827 */ /* 0x000fe200078e00ff */
[----:B------:R-:W-:Y:S01]  /*1220*/  LOP3.LUT R138, R7, 0x3e0, RZ, 0xc0, !PT ;  /* 0x000003e0078a7812 */ /* 0x000fe200078ec0ff */
[----:B------:R0:W1:Y:S01]  /*1230*/  I2F.U32 R189, R5 ;  /* 0x0000000500bd7306 */ /* 0x0000620000201000 */
[----:B------:R-:W-:Y:S01]  /*1240*/  IADD3 R8, R197, -0x24c28bd8, RZ ;  /* 0xdb3d7428c5087810 */ /* 0x000fe20007ffe0ff */
[----:B------:R-:W-:Y:S01]  /*1250*/  IMAD.HI.U32 R4, R182, -0x326172a9, RZ ;  /* 0xcd9e8d57b6047827 */ /* 0x000fe200078e00ff */
[----:B------:R-:W-:Y:S02]  /*1260*/  IADD3 R9, R196, -0xe443238, RZ ;  /* 0xf1bbcdc8c4097810 */ /* 0x000fe40007ffe0ff */
[----:B------:R-:W-:Y:S01]  /*1270*/  LOP3.LUT R188, R3, R2, R8, 0x96, !PT ;  /* 0x0000000203bc7212 */ /* 0x000fe200078e9608 */
[----:B------:R-:W-:Y:S01]  /*1280*/  IMAD.IADD R138, R137, 0x1, -R138 ;  /* 0x00000001898a7824 */ /* 0x000fe200078e0a8a */
[----:B------:R-:W-:Y:S01]  /*1290*/  LOP3.LUT R4, R4, R6, R9, 0x96, !PT ;  /* 0x0000000604047212 */ /* 0x000fe200078e9609 */
[----:B------:R-:W-:Y:S01]  /*12a0*/  IMAD R182, R182, -0x326172a9, RZ ;  /* 0xcd9e8d57b6b67824 */ /* 0x000fe200078e02ff */
[----:B------:R-:W-:Y:S01]  /*12b0*/  IADD3 R6, R196, -0x700cb87f, RZ ;  /* 0x8ff34781c4067810 */ /* 0x000fe20007ffe0ff */
[----:B0-----:R-:W-:Y:S01]  /*12c0*/  IMAD.HI.U32 R5, R188, -0x326172a9, RZ ;  /* 0xcd9e8d57bc057827 */ /* 0x001fe200078e00ff */
[----:B------:R-:W-:-:S02]  /*12d0*/  IMNMX R138, RZ, R138, !PT ;  /* 0x0000008aff8a7217 */ /* 0x000fc40007800200 */
[----:B------:R-:W-:Y:S01]  /*12e0*/  IADD3 R7, R197, -0x695add53, RZ ;  /* 0x96a522adc5077810 */ /* 0x000fe20007ffe0ff */
[----:B------:R-:W-:Y:S01]  /*12f0*/  IMAD R183, R183, -0x2daee0ad, RZ ;  /* 0xd2511f53b7b77824 */ /* 0x000fe200078e02ff */
[----:B------:R-:W-:Y:S01]  /*1300*/  IMNMX R3, R138, 0x20, PT ;  /* 0x000000208a037817 */ /* 0x000fe20003800200 */
[----:B-1----:R-:W0:Y:S01]  /*1310*/  MUFU.RCP R189, R189 ;  /* 0x000000bd00bd7308 */ /* 0x002e220000001000 */
[----:B------:R-:W-:Y:S01]  /*1320*/  IMAD.HI.U32 R2, R4, -0x2daee0ad, RZ ;  /* 0xd2511f5304027827 */ /* 0x000fe200078e00ff */
[----:B------:R-:W-:Y:S02]  /*1330*/  LOP3.LUT R182, R5, R182, R6, 0x96, !PT ;  /* 0x000000b605b67212 */ /* 0x000fe400078e9606 */
[----:B------:R-:W-:Y:S01]  /*1340*/  LOP3.LUT R185, R0, 0x3, RZ, 0xc0, !PT ;  /* 0x0000000300b97812 */ /* 0x000fe200078ec0ff */
[----:B------:R-:W-:Y:S01]  /*1350*/  IMAD.IADD R3, R136, 0x1, R3 ;  /* 0x0000000188037824 */ /* 0x000fe200078e0203 */
[----:B------:R-:W-:Y:S01]  /*1360*/  LOP3.LUT R183, R2, R183, R7, 0x96, !PT ;  /* 0x000000b702b77212 */ /* 0x000fe200078e9607 */
[----:B------:R-:W-:-:S02]  /*1370*/  IMAD.MOV.U32 R5, RZ, RZ, 0x1 ;  /* 0x00000001ff057424 */ /* 0x000fc400078e00ff */
[----:B------:R-:W-:Y:S02]  /*1380*/  IMAD R186, R4, -0x2daee0ad, RZ ;  /* 0xd2511f5304ba7824 */ /* 0x000fe400078e02ff */
[----:B------:R-:W-:Y:S02]  /*1390*/  IMAD R188, R188, -0x326172a9, RZ ;  /* 0xcd9e8d57bcbc7824 */ /* 0x000fe400078e02ff */
[----:B------:R-:W-:Y:S02]  /*13a0*/  IMAD.SHL.U32 R187, R3, 0x4, RZ ;  /* 0x0000000403bb7824 */ /* 0x000fe400078e00ff */
.L_x_39597:
        /* <DEDUP_REMOVED lines=36> */
.L_x_39115:
[----:B-1----:R-:W-:Y:S02]  /*15f0*/  IMAD.MOV.U32 R198, RZ, RZ, R188 ;  /* 0x000000ffffc67224 */ /* 0x002fe400078e00bc */
.L_x_39116:
[----:B------:R-:W-:Y:S05]  /*1600*/  BSYNC B1 ;  /* 0x0000000000017941 */ /* 0x000fea0003800000 */
.L_x_39114:
        /* <DEDUP_REMOVED lines=16> */
.L_x_39120:
[----:B------:R-:W-:Y:S05]  /*1710*/  BSYNC B2 ;  /* 0x0000000000027941 */ /* 0x000fea0003800000 */
.L_x_39119:
        /* <DEDUP_REMOVED lines=44> */
.L_x_39118:
[----:B------:R-:W-:Y:S05]  /*19e0*/  BSYNC B1 ;  /* 0x0000000000017941 */ /* 0x000fea0003800000 */
.L_x_39117:
[----:B------:R-:W1:Y:S01]  /*19f0*/  I2F.U32 R173, R198 ;  /* 0x000000c600ad7306 */ /* 0x000e620000201000 */
[----:B------:R-:W-:Y:S01]  /*1a00*/  HFMA2.MMA R172, -RZ, RZ, 0.1171875, 0 ;  /* 0x2f800000ffac7435 */ /* 0x000fe200000001ff */
[----:B------:R-:W-:Y:S01]  /*1a10*/  ISETP.NE.U32.AND P1, PT, RZ, c[0x0][0x178], PT ;  /* 0x00005e00ff007a0c */ /* 0x000fe20003f25070 */
[----:B-----5:R-:W-:-:S03]  /*1a20*/  FMUL.FTZ R144, R144, c[0x0][0x1e8] ;  /* 0x00007a0090907a20 */ /* 0x020fc60000410000 */
[----:B------:R-:W-:-:S05]  /*1a30*/  ISETP.NE.AND.EX P1, PT, RZ, c[0x0][0x17c], PT, P1 ;  /* 0x00005f00ff007a0c */ /* 0x000fca0003f25310 */
        /* <DEDUP_REMOVED lines=9> */
.L_x_39121:
        /* <DEDUP_REMOVED lines=12> */
.L_x_39124:
[----:B------:R-:W-:Y:S02]  /*1b90*/  IMAD.MOV.U32 R185, RZ, RZ, R188 ;  /* 0x000000ffffb97224 */ /* 0x000fe400078e00bc */
.L_x_39125:
[----:B------:R-:W-:Y:S05]  /*1ba0*/  BSYNC B1 ;  /* 0x0000000000017941 */ /* 0x000fea0003800000 */
.L_x_39123:
        /* <DEDUP_REMOVED lines=16> */
.L_x_39129:
[----:B------:R-:W-:Y:S05]  /*1cb0*/  BSYNC B2 ;  /* 0x0000000000027941 */ /* 0x000fea0003800000 */
.L_x_39128:
        /* <DEDUP_REMOVED lines=44> */
.L_x_39127:
[----:B------:R-:W-:Y:S05]  /*1f80*/  BSYNC B1 ;  /* 0x0000000000017941 */ /* 0x000fea0003800000 */
.L_x_39126:
        /* <DEDUP_REMOVED lines=8> */
.L_x_39122:
        /* <DEDUP_REMOVED lines=12> */
.L_x_39131:
[----:B------:R-:W-:Y:S02]  /*20d0*/  IMAD.MOV.U32 R185, RZ, RZ, R188 ;  /* 0x000000ffffb97224 */ /* 0x000fe400078e00bc */
.L_x_39132:
[----:B------:R-:W-:Y:S05]  /*20e0*/  BSYNC B1 ;  /* 0x0000000000017941 */ /* 0x000fea0003800000 */
.L_x_39130:
        /* <DEDUP_REMOVED lines=16> */
.L_x_39136:
[----:B------:R-:W-:Y:S05]  /*21f0*/  BSYNC B2 ;  /* 0x0000000000027941 */ /* 0x000fea0003800000 */
.L_x_39135:
        /* <DEDUP_REMOVED lines=44> */
.L_x_39134:
[----:B------:R-:W-:Y:S05]  /*24c0*/  BSYNC B1 ;  /* 0x0000000000017941 */ /* 0x000fea0003800000 */
.L_x_39133:
        /* <DEDUP_REMOVED lines=11> */
.L_x_39137:
        /* <DEDUP_REMOVED lines=12> */
.L_x_39140:
[----:B------:R-:W-:Y:S02]  /*2640*/  IMAD.MOV.U32 R185, RZ, RZ, R188 ;  /* 0x000000ffffb97224 */ /* 0x000fe400078e00bc */
.L_x_39141:
[----:B------:R-:W-:Y:S05]  /*2650*/  BSYNC B1 ;  /* 0x0000000000017941 */ /* 0x000fea0003800000 */
.L_x_39139:
        /* <DEDUP_REMOVED lines=16> */
.L_x_39145:
[----:B------:R-:W-:Y:S05]  /*2760*/  BSYNC B2 ;  /* 0x0000000000027941 */ /* 0x000fea0003800000 */
.L_x_39144:
        /* <DEDUP_REMOVED lines=44> */
.L_x_39143:
[----:B------:R-:W-:Y:S05]  /*2a30*/  BSYNC B1 ;  /* 0x0000000000017941 */ /* 0x000fea0003800000 */
.L_x_39142:
        /* <DEDUP_REMOVED lines=8> */
.L_x_39138:
        /* <DEDUP_REMOVED lines=12> */
.L_x_39147:
[----:B------:R-:W-:Y:S02]  /*2b80*/  IMAD.MOV.U32 R185, RZ, RZ, R188 ;  /* 0x000000ffffb97224 */ /* 0x000fe400078e00bc */
.L_x_39148:
[----:B------:R-:W-:Y:S05]  /*2b90*/  BSYNC B1 ;  /* 0x0000000000017941 */ /* 0x000fea0003800000 */
.L_x_39146:
        /* <DEDUP_REMOVED lines=16> */
.L_x_39152:
[----:B------:R-:W-:Y:S05]  /*2ca0*/  BSYNC B2 ;  /* 0x0000000000027941 */ /* 0x000fea0003800000 */
.L_x_39151:
        /* <DEDUP_REMOVED lines=44> */
.L_x_39150:
[----:B------:R-:W-:Y:S05]  /*2f70*/  BSYNC B1 ;  /* 0x0000000000017941 */ /* 0x000fea0003800000 */
.L_x_39149:
        /* <DEDUP_REMOVED lines=11> */
.L_x_39153:
        /* <DEDUP_REMOVED lines=12> */
.L_x_39156:
[----:B------:R-:W-:Y:S02]  /*30f0*/  IMAD.MOV.U32 R185, RZ, RZ, R188 ;  /* 0x000000ffffb97224 */ /* 0x000fe400078e00bc */
.L_x_39157:
[----:B------:R-:W-:Y:S05]  /*3100*/  BSYNC B1 ;  /* 0x0000000000017941 */ /* 0x000fea0003800000 */
.L_x_39155:
        /* <DEDUP_REMOVED lines=16> */
.L_x_39161:
[----:B------:R-:W-:Y:S05]  /*3210*/  BSYNC B2 ;  /* 0x0000000000027941 */ /* 0x000fea0003800000 */
.L_x_39160:
        /* <DEDUP_REMOVED lines=44> */
.L_x_39159:
[----:B------:R-:W-:Y:S05]  /*34e0*/  BSYNC B1 ;  /* 0x0000000000017941 */ /* 0x000fea0003800000 */
.L_x_39158:
        /* <DEDUP_REMOVED lines=8> */
.L_x_39154:
        /* <DEDUP_REMOVED lines=12> */
.L_x_39163:
[----:B------:R-:W-:Y:S02]  /*3630*/  IMAD.MOV.U32 R185, RZ, RZ, R188 ;  /* 0x000000ffffb97224 */ /* 0x000fe400078e00bc */
.L_x_39164:
[----:B------:R-:W-:Y:S05]  /*3640*/  BSYNC B1 ;  /* 0x0000000000017941 */ /* 0x000fea0003800000 */
.L_x_39162:
        /* <DEDUP_REMOVED lines=16> */
.L_x_39168:
[----:B------:R-:W-:Y:S05]  /*3750*/  BSYNC B2 ;  /* 0x0000000000027941 */ /* 0x000fea0003800000 */
.L_x_39167:
        /* <DEDUP_REMOVED lines=44> */
.L_x_39166:
[----:B------:R-:W-:Y:S05]  /*3a20*/  BSYNC B1 ;  /* 0x0000000000017941 */ /* 0x000fea0003800000 */
.L_x_39165:
        /* <DEDUP_REMOVED lines=11> */
.L_x_39169:
        /* <DEDUP_REMOVED lines=12> */
.L_x_39172:
[----:B------:R-:W-:Y:S02]  /*3ba0*/  MOV R173, R188 ;  /* 0x000000bc00ad7202 */ /* 0x000fe40000000f00 */
.L_x_39173:
[----:B------:R-:W-:Y:S05]  /*3bb0*/  BSYNC B1 ;  /* 0x0000000000017941 */ /* 0x000fea0003800000 */
.L_x_39171:
        /* <DEDUP_REMOVED lines=16> */
.L_x_39177:
[----:B------:R-:W-:Y:S05]  /*3cc0*/  BSYNC B2 ;  /* 0x0000000000027941 */ /* 0x000fea0003800000 */
.L_x_39176:
        /* <DEDUP_REMOVED lines=44> */
.L_x_39175:
[----:B------:R-:W-:Y:S05]  /*3f90*/  BSYNC B1 ;  /* 0x0000000000017941 */ /* 0x000fea0003800000 */
.L_x_39174:
        /* <DEDUP_REMOVED lines=8> */
.L_x_39170:
        /* <DEDUP_REMOVED lines=16> */
[----:B-1----:R-:W-:Y:S02]  /*4120*/  SHF.L.U32 R175, R2, 0x10, RZ ;  /* 0x0000001002af7819 */ /* 0x002fe400000006ff */
[----:B------:R-:W-:Y:S02]  /*4130*/  LOP3.LUT R174, R0, 0xffff, RZ, 0xc0, !PT ;  /* 0x0000ffff00ae7812 */ /* 0x000fe400078ec0ff */
[----:B------:R-:W-:-:S02]  /*4140*/  LOP3.LUT R175, R175, 0xff0000, RZ, 0xc0, !PT ;  /* 0x00ff0000afaf7812 */ /* 0x000fc400078ec0ff */
[----:B------:R-:W-:Y:S02]  /*4150*/  LOP3.LUT R177, R3, 0xff, RZ, 0xc0, !PT ;  /* 0x000000ff03b17812 */ /* 0x000fe400078ec0ff */
[----:B------:R-:W-:Y:S01]  /*4160*/  IADD3 R172, P0, R198, c[0x0][0x198], RZ ;  /* 0x00006600c6ac7a10 */ /* 0x000fe20007f1e0ff */
[----:B------:R-:W-:Y:S01]  /*4170*/  IMAD R174, R174, 0x1000000, R175 ;  /* 0x01000000aeae7824 */ /* 0x000fe200078e02af */
[----:B------:R-:W-:Y:S02]  /*4180*/  LOP3.LUT R175, R4, 0xff, RZ, 0xc0, !PT ;  /* 0x000000ff04af7812 */ /* 0x000fe400078ec0ff */
[----:B------:R-:W-:Y:S01]  /*4190*/  IADD3.X R173, R199, c[0x0][0x19c], RZ, P0, !PT ;  /* 0x00006700c7ad7a10 */ /* 0x000fe200007fe4ff */
[----:B------:R-:W-:-:S04]  /*41a0*/  IMAD R174, R177, 0x100, R174 ;  /* 0x00000100b1ae7824 */ /* 0x000fc800078e02ae */
[----:B------:R-:W-:-:S05]  /*41b0*/  IMAD.IADD R175, R174, 0x1, R175 ;  /* 0x00000001aeaf7824 */ /* 0x000fca00078e02af */
[----:B------:R1:W-:Y:S02]  /*41c0*/  STG.E [R172.64], R175 ;  /* 0x000000afac007986 */ /* 0x0003e4000c101904 */
.L_x_39178:
[----:B-1----:R-:W-:Y:S02]  /*41d0*/  IADD3 R172, R195, 0x100, RZ ;  /* 0x00000100c3ac7810 */ /* 0x002fe40007ffe0ff */
.L_x_39113:
[----:B------:R-:W-:Y:S05]  /*41e0*/  BSYNC B0 ;  /* 0x0000000000007941 */ /* 0x000fea0003800000 */
.L_x_39112:
        /* <DEDUP_REMOVED lines=30> */
.L_x_39182:
[----:B-1----:R-:W-:Y:S02]  /*43d0*/  IMAD.MOV.U32 R198, RZ, RZ, R188 ;  /* 0x000000ffffc67224 */ /* 0x002fe400078e00bc */
.L_x_39183:
[----:B------:R-:W-:Y:S05]  /*43e0*/  BSYNC B1 ;  /* 0x0000000000017941 */ /* 0x000fea0003800000 */
.L_x_39181:
        /* <DEDUP_REMOVED lines=16> */
.L_x_39187:
[----:B------:R-:W-:Y:S05]  /*44f0*/  BSYNC B2 ;  /* 0x0000000000027941 */ /* 0x000fea0003800000 */
.L_x_39186:
        /* <DEDUP_REMOVED lines=44> */
.L_x_39185:
[----:B------:R-:W-:Y:S05]  /*47c0*/  BSYNC B1 ;  /* 0x0000000000017941 */ /* 0x000fea0003800000 */
.L_x_39184:
[----:B------:R-:W1:Y:S01]  /*47d0*/  I2F.U32 R174, R198 ;  /* 0x000000c600ae7306 */ /* 0x000e620000201000 */
[----:B------:R-:W-:Y:S01]  /*47e0*/  ISETP.NE.U32.AND P1, PT, RZ, c[0x0][0x178], PT ;  /* 0x00005e00ff007a0c */ /* 0x000fe20003f25070 */
[----:B------:R-:W-:Y:S02]  /*47f0*/  IMAD.MOV.U32 R173, RZ, RZ, 0x2f800000 ;  /* 0x2f800000ffad7424 */ /* 0x000fe400078e00ff */
[----:B-----5:R-:W-:Y:S01]  /*4800*/  FMUL.FTZ R148, R148, c[0x0][0x1e8] ;  /* 0x00007a0094947a20 */ /* 0x020fe20000410000 */
[----:B------:R-:W-:Y:S01]  /*4810*/  ISETP.NE.AND.EX P1, PT, RZ, c[0x0][0x17c], PT, P1 ;  /* 0x00005f00ff007a0c */ /* 0x000fe20003f25310 */
[----:B-1----:R-:W-:-:S05]  /*4820*/  FFMA.FTZ R174, R174, R173, 1.1641532182693481445e-10 ;  /* 0x2f000000aeae7423 */ /* 0x002fca00000100ad */
        /* <DEDUP_REMOVED lines=8> */
.L_x_39188:
        /* <DEDUP_REMOVED lines=12> */
.L_x_39191:
[----:B------:R-:W-:Y:S02]  /*4970*/  IMAD.MOV.U32 R185, RZ, RZ, R188 ;  /* 0x000000ffffb97224 */ /* 0x000fe400078e00bc */
.L_x_39192:
[----:B------:R-:W-:Y:S05]  /*4980*/  BSYNC B1 ;  /* 0x0000000000017941 */ /* 0x000fea0003800000 */
.L_x_39190:
        /* <DEDUP_REMOVED lines=16> */
.L_x_39196:
[----:B------:R-:W-:Y:S05]  /*4a90*/  BSYNC B2 ;  /* 0x0000000000027941 */ /* 0x000fea0003800000 */
.L_x_39195:
        /* <DEDUP_REMOVED lines=44> */
.L_x_39194:
[----:B------:R-:W-:Y:S05]  /*4d60*/  BSYNC B1 ;  /* 0x0000000000017941 */ /* 0x000fea0003800000 */
.L_x_39193:
        /* <DEDUP_REMOVED lines=8> */
.L_x_39189:
        /* <DEDUP_REMOVED lines=12> */
.L_x_39198:
[----:B------:R-:W-:Y:S02]  /*4eb0*/  IMAD.MOV.U32 R185, RZ, RZ, R188 ;  /* 0x000000ffffb97224 */ /* 0x000fe400078e00bc */
.L_x_39199:
[----:B------:R-:W-:Y:S05]  /*4ec0*/  BSYNC B1 ;  /* 0x0000000000017941 */ /* 0x000fea0003800000 */
.L_x_39197:
        /* <DEDUP_REMOVED lines=16> */
.L_x_39203:
[----:B------:R-:W-:Y:S05]  /*4fd0*/  BSYNC B2 ;  /* 0x0000000000027941 */ /* 0x000fea0003800000 */
.L_x_39202:
        /* <DEDUP_REMOVED lines=44> */
.L_x_39201:
[----:B------:R-:W-:Y:S05]  /*52a0*/  BSYNC B1 ;  /* 0x0000000000017941 */ /* 0x000fea0003800000 */
.L_x_39200:
        /* <DEDUP_REMOVED lines=11> */
.L_x_39204:
        /* <DEDUP_REMOVED lines=12> */
.L_x_39207:
[----:B------:R-:W-:Y:S02]  /*5420*/  IMAD.MOV.U32 R185, RZ, RZ, R188 ;  /* 0x000000ffffb97224 */ /* 0x000fe400078e00bc */
.L_x_39208:
[----:B------:R-:W-:Y:S05]  /*5430*/  BSYNC B1 ;  /* 0x0000000000017941 */ /* 0x000fea0003800000 */
.L_x_39206:
        /* <DEDUP_REMOVED lines=16> */
.L_x_39212:
[----:B------:R-:W-:Y:S05]  /*5540*/  BSYNC B2 ;  /* 0x0000000000027941 */ /* 0x000fea0003800000 */
.L_x_39211:
        /* <DEDUP_REMOVED lines=44> */
.L_x_39210:
[----:B------:R-:W-:Y:S05]  /*5810*/  BSYNC B1 ;  /* 0x0000000000017941 */ /* 0x000fea0003800000 */
.L_x_39209:
        /* <DEDUP_REMOVED lines=8> */
.L_x_39205:
        /* <DEDUP_REMOVED lines=12> */
.L_x_39214:
[----:B------:R-:W-:Y:S02]  /*5960*/  IMAD.MOV.U32 R185, RZ, RZ, R188 ;  /* 0x000000ffffb97224 */ /* 0x000fe400078e00bc */
.L_x_39215:
[----:B------:R-:W-:Y:S05]  /*5970*/  BSYNC B1 ;  /* 0x0000000000017941 */ /* 0x000fea0003800000 */
.L_x_39213:
        /* <DEDUP_REMOVED lines=16> */
.L_x_39219:
[----:B------:R-:W-:Y:S05]  /*5a80*/  BSYNC B2 ;  /* 0x0000000000027941 */ /* 0x000fea0003800000 */
.L_x_39218:
        /* <DEDUP_REMOVED lines=44> */
.L_x_39217:
[----:B------:R-:W-:Y:S05]  /*5d50*/  BSYNC B1 ;  /* 0x0000000000017941 */ /* 0x000fea0003800000 */
.L_x_39216:
        /* <DEDUP_REMOVED lines=11> */
.L_x_39220:
        /* <DEDUP_REMOVED lines=12> */
.L_x_39223:
[----:B------:R-:W-:Y:S02]  /*5ed0*/  IMAD.MOV.U32 R185, RZ, RZ, R188 ;  /* 0x000000ffffb97224 */ /* 0x000fe400078e00bc */
.L_x_39224:
[----:B------:R-:W-:Y:S05]  /*5ee0*/  BSYNC B1 ;  /* 0x0000000000017941 */ /* 0x000fea0003800000 */
.L_x_39222:
        /* <DEDUP_REMOVED lines=16> */
.L_x_39228:
[----:B------:R-:W-:Y:S05]  /*5ff0*/  BSYNC B2 ;  /* 0x0000000000027941 */ /* 0x000fea0003800000 */
.L_x_39227:
        /* <DEDUP_REMOVED lines=44> */
.L_x_39226:
[----:B------:R-:W-:Y:S05]  /*62c0*/  BSYNC B1 ;  /* 0x0000000000017941 */ /* 0x000fea0003800000 */
.L_x_39225:
        /* <DEDUP_REMOVED lines=8> */
.L_x_39221:
        /* <DEDUP_REMOVED lines=12> */
.L_x_39230:
[----:B------:R-:W-:Y:S02]  /*6410*/  IMAD.MOV.U32 R185, RZ, RZ, R188 ;  /* 0x000000ffffb97224 */ /* 0x000fe400078e00bc */
.L_x_39231:
[----:B------:R-:W-:Y:S05]  /*6420*/  BSYNC B1 ;  /* 0x0000000000017941 */ /* 0x000fea0003800000 */
.L_x_39229:
        /* <DEDUP_REMOVED lines=16> */
.L_x_39235:
[----:B------:R-:W-:Y:S05]  /*6530*/  BSYNC B2 ;  /* 0x0000000000027941 */ /* 0x000fea0003800000 */
.L_x_39234:
        /* <DEDUP_REMOVED lines=44> */
.L_x_39233:
[----:B------:R-:W-:Y:S05]  /*6800*/  BSYNC B1 ;  /* 0x0000000000017941 */ /* 0x000fea0003800000 */
.L_x_39232:
        /* <DEDUP_REMOVED lines=11> */
.L_x_39236:
        /* <DEDUP_REMOVED lines=12> */
.L_x_39239:
[----:B------:R-:W-:Y:S02]  /*6980*/  IMAD.MOV.U32 R198, RZ, RZ, R188 ;  /* 0x000000ffffc67224 */ /* 0x000fe400078e00bc */
.L_x_39240:
[----:B------:R-:W-:Y:S05]  /*6990*/  BSYNC B1 ;  /* 0x0000000000017941 */ /* 0x000fea0003800000 */
.L_x_39238:
        /* <DEDUP_REMOVED lines=16> */
.L_x_39244:
[----:B------:R-:W-:Y:S05]  /*6aa0*/  BSYNC B2 ;  /* 0x0000000000027941 */ /* 0x000fea0003800000 */
.L_x_39243:
        /* <DEDUP_REMOVED lines=44> */
.L_x_39242:
[----:B------:R-:W-:Y:S05]  /*6d70*/  BSYNC B1 ;  /* 0x0000000000017941 */ /* 0x000fea0003800000 */
.L_x_39241:
        /* <DEDUP_REMOVED lines=8> */
.L_x_39237:
        /* <DEDUP_REMOVED lines=16> */
[----:B-1----:R-:W-:Y:S01]  /*6f00*/  IMAD.U32 R176, R2, 0x10000, RZ ;  /* 0x0001000002b07824 */ /* 0x002fe200078e00ff */
[----:B------:R-:W-:Y:S02]  /*6f10*/  LOP3.LUT R173, R0, 0xffff, RZ, 0xc0, !PT ;  /* 0x0000ffff00ad7812 */ /* 0x000fe400078ec0ff */
[----:B------:R-:W-:Y:S02]  /*6f20*/  LOP3.LUT R178, R3, 0xff, RZ, 0xc0, !PT ;  /* 0x000000ff03b27812 */ /* 0x000fe400078ec0ff */
[----:B------:R-:W-:-:S02]  /*6f30*/  LOP3.LUT R176, R176, 0xff0000, RZ, 0xc0, !PT ;  /* 0x00ff0000b0b07812 */ /* 0x000fc400078ec0ff */
[----:B------:R-:W-:-:S03]  /*6f40*/  IADD3 R174, P0, R199, c[0x0][0x198], RZ ;  /* 0x00006600c7ae7a10 */ /* 0x000fc60007f1e0ff */
[----:B------:R-:W-:Y:S01]  /*6f50*/  IMAD R173, R173, 0x1000000, R176 ;  /* 0x01000000adad7824 */ /* 0x000fe200078e02b0 */
[----:B------:R-:W-:Y:S02]  /*6f60*/  LOP3.LUT R176, R4, 0xff, RZ, 0xc0, !PT ;  /* 0x000000ff04b07812 */ /* 0x000fe400078ec0ff */
[----:B------:R-:W-:Y:S01]  /*6f70*/  IADD3.X R175, R200, c[0x0][0x19c], RZ, P0, !PT ;  /* 0x00006700c8af7a10 */ /* 0x000fe200007fe4ff */
[----:B------:R-:W-:-:S05]  /*6f80*/  IMAD R173, R178, 0x100, R173 ;  /* 0x00000100b2ad7824 */ /* 0x000fca00078e02ad */
[----:B------:R-:W-:-:S05]  /*6f90*/  IADD3 R173, R173, R176, RZ ;  /* 0x000000b0adad7210 */ /* 0x000fca0007ffe0ff */
[----:B------:R1:W-:Y:S02]  /*6fa0*/  STG.E [R174.64], R173 ;  /* 0x000000adae007986 */ /* 0x0003e4000c101904 */
.L_x_39245:
[----:B------:R-:W-:Y:S02]  /*6fb0*/  IADD3 R172, R172, 0x100, RZ ;  /* 0x00000100acac7810 */ /* 0x000fe40007ffe0ff */
.L_x_39180:
[----:B------:R-:W-:Y:S05]  /*6fc0*/  BSYNC B0 ;  /* 0x0000000000007941 */ /* 0x000fea0003800000 */
.L_x_39179:
        /* <DEDUP_REMOVED lines=9> */
[----:B-1----:R-:W-:Y:S01]  /*7060*/  @P2 LEA R174, P0, R172, c[0x0][0x178], 0x4 ;  /* 0x00005e00acae2a11 */ /* 0x002fe200078020ff */
        /* <DEDUP_REMOVED lines=20> */
.L_x_39249:
[----:B-1----:R-:W-:Y:S02]  /*71b0*/  IMAD.MOV.U32 R198, RZ, RZ, R188 ;  /* 0x000000ffffc67224 */ /* 0x002fe400078e00bc */
.L_x_39250:
[----:B------:R-:W-:Y:S05]  /*71c0*/  BSYNC B1 ;  /* 0x0000000000017941 */ /* 0x000fea0003800000 */
.L_x_39248:
        /* <DEDUP_REMOVED lines=16> */
.L_x_39254:
[----:B------:R-:W-:Y:S05]  /*72d0*/  BSYNC B2 ;  /* 0x0000000000027941 */ /* 0x000fea0003800000 */
.L_x_39253:
        /* <DEDUP_REMOVED lines=44> */
.L_x_39252:
[----:B------:R-:W-:Y:S05]  /*75a0*/  BSYNC B1 ;  /* 0x0000000000017941 */ /* 0x000fea0003800000 */
.L_x_39251:
        /* <DEDUP_REMOVED lines=14> */
.L_x_39255:
        /* <DEDUP_REMOVED lines=12> */
.L_x_39258:
[----:B------:R-:W-:Y:S02]  /*7750*/  MOV R185, R188 ;  /* 0x000000bc00b97202 */ /* 0x000fe40000000f00 */
.L_x_39259:
[----:B------:R-:W-:Y:S05]  /*7760*/  BSYNC B1 ;  /* 0x0000000000017941 */ /* 0x000fea0003800000 */
.L_x_39257:
        /* <DEDUP_REMOVED lines=16> */
.L_x_39263:
[----:B------:R-:W-:Y:S05]  /*7870*/  BSYNC B2 ;  /* 0x0000000000027941 */ /* 0x000fea0003800000 */
.L_x_39262:
        /* <DEDUP_REMOVED lines=44> */
.L_x_39261:
[----:B------:R-:W-:Y:S05]  /*7b40*/  BSYNC B1 ;  /* 0x0000000000017941 */ /* 0x000fea0003800000 */
.L_x_39260:
        /* <DEDUP_REMOVED lines=8> */
.L_x_39256:
        /* <DEDUP_REMOVED lines=12> */
.L_x_39265:
[----:B------:R-:W-:Y:S02]  /*7c90*/  IMAD.MOV.U32 R185, RZ, RZ, R188 ;  /* 0x000000ffffb97224 */ /* 0x000fe400078e00bc */
.L_x_39266:
[----:B------:R-:W-:Y:S05]  /*7ca0*/  BSYNC B1 ;  /* 0x0000000000017941 */ /* 0x000fea0003800000 */
.L_x_39264:
        /* <DEDUP_REMOVED lines=16> */
.L_x_39270:
[----:B------:R-:W-:Y:S05]  /*7db0*/  BSYNC B2 ;  /* 0x0000000000027941 */ /* 0x000fea0003800000 */
.L_x_39269:
        /* <DEDUP_REMOVED lines=44> */
.L_x_39268:
[----:B------:R-:W-:Y:S05]  /*8080*/  BSYNC B1 ;  /* 0x0000000000017941 */ /* 0x000fea0003800000 */
.L_x_39267:
        /* <DEDUP_REMOVED lines=11> */
.L_x_39271:
        /* <DEDUP_REMOVED lines=12> */
.L_x_39274:
[----:B------:R-:W-:Y:S02]  /*8200*/  IMAD.MOV.U32 R185, RZ, RZ, R188 ;  /* 0x000000ffffb97224 */ /* 0x000fe400078e00bc */
.L_x_39275:
[----:B------:R-:W-:Y:S05]  /*8210*/  BSYNC B1 ;  /* 0x0000000000017941 */ /* 0x000fea0003800000 */
.L_x_39273:
        /* <DEDUP_REMOVED lines=16> */
.L_x_39279:
[----:B------:R-:W-:Y:S05]  /*8320*/  BSYNC B2 ;  /* 0x0000000000027941 */ /* 0x000fea0003800000 */
.L_x_39278:
        /* <DEDUP_REMOVED lines=44> */
.L_x_39277:
[----:B------:R-:W-:Y:S05]  /*85f0*/  BSYNC B1 ;  /* 0x0000000000017941 */ /* 0x000fea0003800000 */
.L_x_39276:
        /* <DEDUP_REMOVED lines=8> */
.L_x_39272:
        /* <DEDUP_REMOVED lines=12> */
.L_x_39281:
[----:B------:R-:W-:Y:S02]  /*8740*/  IMAD.MOV.U32 R185, RZ, RZ, R188 ;  /* 0x000000ffffb97224 */ /* 0x000fe400078e00bc */
.L_x_39282:
[----:B------:R-:W-:Y:S05]  /*8750*/  BSYNC B1 ;  /* 0x0000000000017941 */ /* 0x000fea0003800000 */
.L_x_39280:
        /* <DEDUP_REMOVED lines=16> */
.L_x_39286:
[----:B------:R-:W-:Y:S05]  /*8860*/  BSYNC B2 ;  /* 0x0000000000027941 */ /* 0x000fea0003800000 */
.L_x_39285:
        /* <DEDUP_REMOVED lines=44> */
.L_x_39284:
[----:B------:R-:W-:Y:S05]  /*8b30*/  BSYNC B1 ;  /* 0x0000000000017941 */ /* 0x000fea0003800000 */
.L_x_39283:
        /* <DEDUP_REMOVED lines=11> */
.L_x_39287:
        /* <DEDUP_REMOVED lines=12> */
.L_x_39290:
[----:B------:R-:W-:Y:S02]  /*8cb0*/  IMAD.MOV.U32 R185, RZ, RZ, R188 ;  /* 0x000000ffffb97224 */ /* 0x000fe400078e00bc */
.L_x_39291:
[----:B------:R-:W-:Y:S05]  /*8cc0*/  BSYNC B1 ;  /* 0x0000000000017941 */ /* 0x000fea0003800000 */
.L_x_39289:
        /* <DEDUP_REMOVED lines=16> */
.L_x_39295:
[----:B------:R-:W-:Y:S05]  /*8dd0*/  BSYNC B2 ;  /* 0x0000000000027941 */ /* 0x000fea0003800000 */
.L_x_39294:
        /* <DEDUP_REMOVED lines=44> */
.L_x_39293:
[----:B------:R-:W-:Y:S05]  /*90a0*/  BSYNC B1 ;  /* 0x0000000000017941 */ /* 0x000fea0003800000 */
.L_x_39292:
        /* <DEDUP_REMOVED lines=8> */
.L_x_39288:
        /* <DEDUP_REMOVED lines=12> */
.L_x_39297:
[----:B------:R-:W-:Y:S02]  /*91f0*/  MOV R185, R188 ;  /* 0x000000bc00b97202 */ /* 0x000fe40000000f00 */
.L_x_39298:
[----:B------:R-:W-:Y:S05]  /*9200*/  BSYNC B1 ;  /* 0x0000000000017941 */ /* 0x000fea0003800000 */
.L_x_39296:
        /* <DEDUP_REMOVED lines=16> */
.L_x_39302:
[----:B------:R-:W-:Y:S05]  /*9310*/  BSYNC B2 ;  /* 0x0000000000027941 */ /* 0x000fea0003800000 */
.L_x_39301:
        /* <DEDUP_REMOVED lines=44> */
.L_x_39300:
[----:B------:R-:W-:Y:S05]  /*95e0*/  BSYNC B1 ;  /* 0x0000000000017941 */ /* 0x000fea0003800000 */
.L_x_39299:
        /* <DEDUP_REMOVED lines=11> */
.L_x_39303:
        /* <DEDUP_REMOVED lines=12> */
.L_x_39306:
[----:B------:R-:W-:Y:S02]  /*9760*/  IMAD.MOV.U32 R198, RZ, RZ, R188 ;  /* 0x000000ffffc67224 */ /* 0x000fe400078e00bc */
.L_x_39307:
[----:B------:R-:W-:Y:S05]  /*9770*/  BSYNC B1 ;  /* 0x0000000000017941 */ /* 0x000fea0003800000 */
.L_x_39305:
        /* <DEDUP_REMOVED lines=16> */
.L_x_39311:
[----:B------:R-:W-:Y:S05]  /*9880*/  BSYNC B2 ;  /* 0x0000000000027941 */ /* 0x000fea0003800000 */
.L_x_39310:
        /* <DEDUP_REMOVED lines=44> */
.L_x_39309:
[----:B------:R-:W-:Y:S05]  /*9b50*/  BSYNC B1 ;  /* 0x0000000000017941 */ /* 0x000fea0003800000 */
.L_x_39308:
        /* <DEDUP_REMOVED lines=8> */
.L_x_39304:
        /* <DEDUP_REMOVED lines=27> */
.L_x_39312:
[----:B------:R-:W-:Y:S02]  /*9d90*/  IADD3 R172, R172, 0x100, RZ ;  /* 0x00000100acac7810 */ /* 0x000fe40007ffe0ff */
.L_x_39247:
[----:B------:R-:W-:Y:S05]  /*9da0*/  BSYNC B0 ;  /* 0x0000000000007941 */ /* 0x000fea0003800000 */
.L_x_39246:
        /* <DEDUP_REMOVED lines=30> */
.L_x_39316:
[----:B-1----:R-:W-:Y:S02]  /*9f90*/  IMAD.MOV.U32 R198, RZ, RZ, R188 ;  /* 0x000000ffffc67224 */ /* 0x002fe400078e00bc */
.L_x_39317:
[----:B------:R-:W-:Y:S05]  /*9fa0*/  BSYNC B1 ;  /* 0x0000000000017941 */ /* 0x000fea0003800000 */
.L_x_39315:
        /* <DEDUP_REMOVED lines=16> */
.L_x_39321:
[----:B------:R-:W-:Y:S05]  /*a0b0*/  BSYNC B2 ;  /* 0x0000000000027941 */ /* 0x000fea0003800000 */
.L_x_39320:
        /* <DEDUP_REMOVED lines=44> */
.L_x_39319:
[----:B------:R-:W-:Y:S05]  /*a380*/  BSYNC B1 ;  /* 0x0000000000017941 */ /* 0x000fea0003800000 */
.L_x_39318:
        /* <DEDUP_REMOVED lines=14> */
.L_x_39322:
        /* <DEDUP_REMOVED lines=12> */
.L_x_39325:
[----:B------:R-:W-:Y:S02]  /*a530*/  IMAD.MOV.U32 R185, RZ, RZ, R188 ;  /* 0x000000ffffb97224 */ /* 0x000fe400078e00bc */
.L_x_39326:
[----:B------:R-:W-:Y:S05]  /*a540*/  BSYNC B1 ;  /* 0x0000000000017941 */ /* 0x000fea0003800000 */
.L_x_39324:
        /* <DEDUP_REMOVED lines=16> */
.L_x_39330:
[----:B------:R-:W-:Y:S05]  /*a650*/  BSYNC B2 ;  /* 0x0000000000027941 */ /* 0x000fea0003800000 */
.L_x_39329:
        /* <DEDUP_REMOVED lines=44> */
.L_x_39328:
[----:B------:R-:W-:Y:S05]  /*a920*/  BSYNC B1 ;  /* 0x0000000000017941 */ /* 0x000fea0003800000 */
.L_x_39327:
        /* <DEDUP_REMOVED lines=8> */
.L_x_39323:
        /* <DEDUP_REMOVED lines=12> */
.L_x_39332:
[----:B------:R-:W-:Y:S02]  /*aa70*/  IMAD.MOV.U32 R185, RZ, RZ, R188 ;  /* 0x000000ffffb97224 */ /* 0x000fe400078e00bc */
.L_x_39333:
[----:B------:R-:W-:Y:S05]  /*aa80*/  BSYNC B1 ;  /* 0x0000000000017941 */ /* 0x000fea0003800000 */
.L_x_39331:
        /* <DEDUP_REMOVED lines=16> */
.L_x_39337:
[----:B------:R-:W-:Y:S05]  /*ab90*/  BSYNC B2 ;  /* 0x0000000000027941 */ /* 0x000fea0003800000 */
.L_x_39336:
        /* <DEDUP_REMOVED lines=44> */
.L_x_39335:
[----:B------:R-:W-:Y:S05]  /*ae60*/  BSYNC B1 ;  /* 0x0000000000017941 */ /* 0x000fea0003800000 */
.L_x_39334:
        /* <DEDUP_REMOVED lines=11> */
.L_x_39338:
        /* <DEDUP_REMOVED lines=12> */
.L_x_39341:
[----:B------:R-:W-:Y:S02]  /*afe0*/  IMAD.MOV.U32 R185, RZ, RZ, R188 ;  /* 0x000000ffffb97224 */ /* 0x000fe400078e00bc */
.L_x_39342:
[----:B------:R-:W-:Y:S05]  /*aff0*/  BSYNC B1 ;  /* 0x0000000000017941 */ /* 0x000fea0003800000 */
.L_x_39340:
        /* <DEDUP_REMOVED lines=16> */
.L_x_39346:
[----:B------:R-:W-:Y:S05]  /*b100*/  BSYNC B2 ;  /* 0x0000000000027941 */ /* 0x000fea0003800000 */
.L_x_39345:
        /* <DEDUP_REMOVED lines=44> */
.L_x_39344:
[----:B------:R-:W-:Y:S05]  /*b3d0*/  BSYNC B1 ;  /* 0x0000000000017941 */ /* 0x000fea0003800000 */
.L_x_39343:
        /* <DEDUP_REMOVED lines=8> */
.L_x_39339:
        /* <DEDUP_REMOVED lines=12> */
.L_x_39348:
[----:B------:R-:W-:Y:S02]  /*b520*/  IMAD.MOV.U32 R185, RZ, RZ, R188 ;  /* 0x000000ffffb97224 */ /* 0x000fe400078e00bc */
.L_x_39349:
[----:B------:R-:W-:Y:S05]  /*b530*/  BSYNC B1 ;  /* 0x0000000000017941 */ /* 0x000fea0003800000 */
.L_x_39347:
        /* <DEDUP_REMOVED lines=16> */
.L_x_39353:
[----:B------:R-:W-:Y:S05]  /*b640*/  BSYNC B2 ;  /* 0x0000000000027941 */ /* 0x000fea0003800000 */
.L_x_39352:
        /* <DEDUP_REMOVED lines=44> */
.L_x_39351:
[----:B------:R-:W-:Y:S05]  /*b910*/  BSYNC B1 ;  /* 0x0000000000017941 */ /* 0x000fea0003800000 */
.L_x_39350:
        /* <DEDUP_REMOVED lines=11> */
.L_x_39354:
        /* <DEDUP_REMOVED lines=12> */
.L_x_39357:
[----:B------:R-:W-:Y:S02]  /*ba90*/  IMAD.MOV.U32 R185, RZ, RZ, R188 ;  /* 0x000000ffffb97224 */ /* 0x000fe400078e00bc */
.L_x_39358:
[----:B------:R-:W-:Y:S05]  /*baa0*/  BSYNC B1 ;  /* 0x0000000000017941 */ /* 0x000fea0003800000 */
.L_x_39356:
        /* <DEDUP_REMOVED lines=16> */
.L_x_39362:
[----:B------:R-:W-:Y:S05]  /*bbb0*/  BSYNC B2 ;  /* 0x0000000000027941 */ /* 0x000fea0003800000 */
.L_x_39361:
        /* <DEDUP_REMOVED lines=44> */
.L_x_39360:
[----:B------:R-:W-:Y:S05]  /*be80*/  BSYNC B1 ;  /* 0x0000000000017941 */ /* 0x000fea0003800000 */
.L_x_39359:
        /* <DEDUP_REMOVED lines=8> */
.L_x_39355:
        /* <DEDUP_REMOVED lines=12> */
.L_x_39364:
[----:B------:R-:W-:Y:S02]  /*bfd0*/  IMAD.MOV.U32 R185, RZ, RZ, R188 ;  /* 0x000000ffffb97224 */ /* 0x000fe400078e00bc */
.L_x_39365:
[----:B------:R-:W-:Y:S05]  /*bfe0*/  BSYNC B1 ;  /* 0x0000000000017941 */ /* 0x000fea0003800000 */
.L_x_39363:
        /* <DEDUP_REMOVED lines=16> */
.L_x_39369:
[----:B------:R-:W-:Y:S05]  /*c0f0*/  BSYNC B2 ;  /* 0x0000000000027941 */ /* 0x000fea0003800000 */
.L_x_39368:
        /* <DEDUP_REMOVED lines=44> */
.L_x_39367:
[----:B------:R-:W-:Y:S05]  /*c3c0*/  BSYNC B1 ;  /* 0x0000000000017941 */ /* 0x000fea0003800000 */
.L_x_39366:
        /* <DEDUP_REMOVED lines=11> */
.L_x_39370:
        /* <DEDUP_REMOVED lines=12> */
.L_x_39373:
[----:B------:R-:W-:Y:S02]  /*c540*/  MOV R198, R188 ;  /* 0x000000bc00c67202 */ /* 0x000fe40000000f00 */
.L_x_39374:
[----:B------:R-:W-:Y:S05]  /*c550*/  BSYNC B1 ;  /* 0x0000000000017941 */ /* 0x000fea0003800000 */
.L_x_39372:
        /* <DEDUP_REMOVED lines=16> */
.L_x_39378:
[----:B------:R-:W-:Y:S05]  /*c660*/  BSYNC B2 ;  /* 0x0000000000027941 */ /* 0x000fea0003800000 */
.L_x_39377:
        /* <DEDUP_REMOVED lines=44> */
.L_x_39376:
[----:B------:R-:W-:Y:S05]  /*c930*/  BSYNC B1 ;  /* 0x0000000000017941 */ /* 0x000fea0003800000 */
.L_x_39375:
        /* <DEDUP_REMOVED lines=8> */
.L_x_39371:
        /* <DEDUP_REMOVED lines=16> */
[----:B-1----:R-:W-:Y:S01]  /*cac0*/  IMAD.U32 R176, R2, 0x10000, RZ ;  /* 0x0001000002b07824 */ /* 0x002fe200078e00ff */
        /* <DEDUP_REMOVED lines=10> */
.L_x_39379:
[----:B------:R-:W-:Y:S02]  /*cb70*/  IADD3 R172, R172, 0x100, RZ ;  /* 0x00000100acac7810 */ /* 0x000fe40007ffe0ff */
.L_x_39314:
[----:B------:R-:W-:Y:S05]  /*cb80*/  BSYNC B0 ;  /* 0x0000000000007941 */ /* 0x000fea0003800000 */
.L_x_39313:
        /* <DEDUP_REMOVED lines=30> */
.L_x_39383:
[----:B-1----:R-:W-:Y:S02]  /*cd70*/  IMAD.MOV.U32 R198, RZ, RZ, R188 ;  /* 0x000000ffffc67224 */ /* 0x002fe400078e00bc */
.L_x_39384:
[----:B------:R-:W-:Y:S05]  /*cd80*/  BSYNC B1 ;  /* 0x0000000000017941 */ /* 0x000fea0003800000 */
.L_x_39382:
        /* <DEDUP_REMOVED lines=16> */
.L_x_39388:
[----:B------:R-:W-:Y:S05]  /*ce90*/  BSYNC B2 ;  /* 0x0000000000027941 */ /* 0x000fea0003800000 */
.L_x_39387:
        /* <DEDUP_REMOVED lines=44> */
.L_x_39386:
[----:B------:R-:W-:Y:S05]  /*d160*/  BSYNC B1 ;  /* 0x0000000000017941 */ /* 0x000fea0003800000 */
.L_x_39385:
        /* <DEDUP_REMOVED lines=14> */
.L_x_39389:
        /* <DEDUP_REMOVED lines=12> */
.L_x_39392:
[----:B------:R-:W-:Y:S02]  /*d310*/  IMAD.MOV.U32 R185, RZ, RZ, R188 ;  /* 0x000000ffffb97224 */ /* 0x000fe400078e00bc */
.L_x_39393:
[----:B------:R-:W-:Y:S05]  /*d320*/  BSYNC B1 ;  /* 0x0000000000017941 */ /* 0x000fea0003800000 */
.L_x_39391:
        /* <DEDUP_REMOVED lines=16> */
.L_x_39397:
[----:B------:R-:W-:Y:S05]  /*d430*/  BSYNC B2 ;  /* 0x0000000000027941 */ /* 0x000fea0003800000 */
.L_x_39396:
        /* <DEDUP_REMOVED lines=44> */
.L_x_39395:
[----:B------:R-:W-:Y:S05]  /*d700*/  BSYNC B1 ;  /* 0x0000000000017941 */ /* 0x000fea0003800000 */
.L_x_39394:
        /* <DEDUP_REMOVED lines=8> */
.L_x_39390:
        /* <DEDUP_REMOVED lines=12> */
.L_x_39399:
[----:B------:R-:W-:Y:S02]  /*d850*/  MOV R185, R188 ;  /* 0x000000bc00b97202 */ /* 0x000fe40000000f00 */
.L_x_39400:
[----:B------:R-:W-:Y:S05]  /*d860*/  BSYNC B1 ;  /* 0x0000000000017941 */ /* 0x000fea0003800000 */
.L_x_39398:
        /* <DEDUP_REMOVED lines=16> */
.L_x_39404:
[----:B------:R-:W-:Y:S05]  /*d970*/  BSYNC B2 ;  /* 0x0000000000027941 */ /* 0x000fea0003800000 */
.L_x_39403:
        /* <DEDUP_REMOVED lines=44> */
.L_x_39402:
[----:B------:R-:W-:Y:S05]  /*dc40*/  BSYNC B1 ;  /* 0x0000000000017941 */ /* 0x000fea0003800000 */
.L_x_39401:
        /* <DEDUP_REMOVED lines=11> */
.L_x_39405:
        /* <DEDUP_REMOVED lines=12> */
.L_x_39408:
[----:B------:R-:W-:Y:S02]  /*ddc0*/  IMAD.MOV.U32 R185, RZ, RZ, R188 ;  /* 0x000000ffffb97224 */ /* 0x000fe400078e00bc */
.L_x_39409:
[----:B------:R-:W-:Y:S05]  /*ddd0*/  BSYNC B1 ;  /* 0x0000000000017941 */ /* 0x000fea0003800000 */
.L_x_39407:
        /* <DEDUP_REMOVED lines=16> */
.L_x_39413:
[----:B------:R-:W-:Y:S05]  /*dee0*/  BSYNC B2 ;  /* 0x0000000000027941 */ /* 0x000fea0003800000 */
.L_x_39412:
        /* <DEDUP_REMOVED lines=44> */
.L_x_39411:
[----:B------:R-:W-:Y:S05]  /*e1b0*/  BSYNC B1 ;  /* 0x0000000000017941 */ /* 0x000fea0003800000 */
.L_x_39410:
        /* <DEDUP_REMOVED lines=8> */
.L_x_39406:
        /* <DEDUP_REMOVED lines=12> */
.L_x_39415:
[----:B------:R-:W-:Y:S02]  /*e300*/  IMAD.MOV.U32 R185, RZ, RZ, R188 ;  /* 0x000000ffffb97224 */ /* 0x000fe400078e00bc */
.L_x_39416:
[----:B------:R-:W-:Y:S05]  /*e310*/  BSYNC B1 ;  /* 0x0000000000017941 */ /* 0x000fea0003800000 */
.L_x_39414:
        /* <DEDUP_REMOVED lines=16> */
.L_x_39420:
[----:B------:R-:W-:Y:S05]  /*e420*/  BSYNC B2 ;  /* 0x0000000000027941 */ /* 0x000fea0003800000 */
.L_x_39419:
        /* <DEDUP_REMOVED lines=44> */
.L_x_39418:
[----:B------:R-:W-:Y:S05]  /*e6f0*/  BSYNC B1 ;  /* 0x0000000000017941 */ /* 0x000fea0003800000 */
.L_x_39417:
        /* <DEDUP_REMOVED lines=11> */
.L_x_39421:
        /* <DEDUP_REMOVED lines=12> */
.L_x_39424:
[----:B------:R-:W-:Y:S02]  /*e870*/  IMAD.MOV.U32 R185, RZ, RZ, R188 ;  /* 0x000000ffffb97224 */ /* 0x000fe400078e00bc */
.L_x_39425:
[----:B------:R-:W-:Y:S05]  /*e880*/  BSYNC B1 ;  /* 0x0000000000017941 */ /* 0x000fea0003800000 */
.L_x_39423:
        /* <DEDUP_REMOVED lines=16> */
.L_x_39429:
[----:B------:R-:W-:Y:S05]  /*e990*/  BSYNC B2 ;  /* 0x0000000000027941 */ /* 0x000fea0003800000 */
.L_x_39428:
        /* <DEDUP_REMOVED lines=44> */
.L_x_39427:
[----:B------:R-:W-:Y:S05]  /*ec60*/  BSYNC B1 ;  /* 0x0000000000017941 */ /* 0x000fea0003800000 */
.L_x_39426:
        /* <DEDUP_REMOVED lines=8> */
.L_x_39422:
        /* <DEDUP_REMOVED lines=12> */
.L_x_39431:
[----:B------:R-:W-:Y:S02]  /*edb0*/  IMAD.MOV.U32 R185, RZ, RZ, R188 ;  /* 0x000000ffffb97224 */ /* 0x000fe400078e00bc */
.L_x_39432:
[----:B------:R-:W-:Y:S05]  /*edc0*/  BSYNC B1 ;  /* 0x0000000000017941 */ /* 0x000fea0003800000 */
.L_x_39430:
        /* <DEDUP_REMOVED lines=16> */
.L_x_39436:
[----:B------:R-:W-:Y:S05]  /*eed0*/  BSYNC B2 ;  /* 0x0000000000027941 */ /* 0x000fea0003800000 */
.L_x_39435:
        /* <DEDUP_REMOVED lines=44> */
.L_x_39434:
[----:B------:R-:W-:Y:S05]  /*f1a0*/  BSYNC B1 ;  /* 0x0000000000017941 */ /* 0x000fea0003800000 */
.L_x_39433:
        /* <DEDUP_REMOVED lines=11> */
.L_x_39437:
        /* <DEDUP_REMOVED lines=12> */
.L_x_39440:
[----:B------:R-:W-:Y:S02]  /*f320*/  MOV R198, R188 ;  /* 0x000000bc00c67202 */ /* 0x000fe40000000f00 */
.L_x_39441:
[----:B------:R-:W-:Y:S05]  /*f330*/  BSYNC B1 ;  /* 0x0000000000017941 */ /* 0x000fea0003800000 */
.L_x_39439:
        /* <DEDUP_REMOVED lines=16> */
.L_x_39445:
[----:B------:R-:W-:Y:S05]  /*f440*/  BSYNC B2 ;  /* 0x0000000000027941 */ /* 0x000fea0003800000 */
.L_x_39444:
        /* <DEDUP_REMOVED lines=44> */
.L_x_39443:
[----:B------:R-:W-:Y:S05]  /*f710*/  BSYNC B1 ;  /* 0x0000000000017941 */ /* 0x000fea0003800000 */
.L_x_39442:
        /* <DEDUP_REMOVED lines=8> */
.L_x_39438:
        /* <DEDUP_REMOVED lines=27> */
.L_x_39446:
[----:B------:R-:W-:Y:S02]  /*f950*/  IADD3 R172, R172, 0x100, RZ ;  /* 0x00000100acac7810 */ /* 0x000fe40007ffe0ff */
.L_x_39381:
[----:B------:R-:W-:Y:S05]  /*f960*/  BSYNC B0 ;  /* 0x0000000000007941 */ /* 0x000fea0003800000 */
.L_x_39380:
        /* <DEDUP_REMOVED lines=30> */
.L_x_39450:
[----:B-1----:R-:W-:Y:S02]  /*fb50*/  IMAD.MOV.U32 R198, RZ, RZ, R188 ;  /* 0x000000ffffc67224 */ /* 0x002fe400078e00bc */
.L_x_39451:
[----:B------:R-:W-:Y:S05]  /*fb60*/  BSYNC B1 ;  /* 0x0000000000017941 */ /* 0x000fea0003800000 */
.L_x_39449:
        /* <DEDUP_REMOVED lines=16> */
.L_x_39455:
[----:B------:R-:W-:Y:S05]  /*fc70*/  BSYNC B2 ;  /* 0x0000000000027941 */ /* 0x000fea0003800000 */
.L_x_39454:
        /* <DEDUP_REMOVED lines=44> */
.L_x_39453:
[----:B------:R-:W-:Y:S05]  /*ff40*/  BSYNC B1 ;  /* 0x0000000000017941 */ /* 0x000fea0003800000 */
.L_x_39452:
        /* <DEDUP_REMOVED lines=14> */
.L_x_39456:
        /* <DEDUP_REMOVED lines=12> */
.L_x_39459:
[----:B------:R-:W-:Y:S02]  /*100f0*/  IMAD.MOV.U32 R185, RZ, RZ, R188 ;  /* 0x000000ffffb97224 */ /* 0x000fe400078e00bc */
.L_x_39460:
[----:B------:R-:W-:Y:S05]  /*10100*/  BSYNC B1 ;  /* 0x0000000000017941 */ /* 0x000fea0003800000 */
.L_x_39458:
        /* <DEDUP_REMOVED lines=16> */
.L_x_39464:
[----:B------:R-:W-:Y:S05]  /*10210*/  BSYNC B2 ;  /* 0x0000000000027941 */ /* 0x000fea0003800000 */
.L_x_39463:
        /* <DEDUP_REMOVED lines=44> */
.L_x_39462:
[----:B------:R-:W-:Y:S05]  /*104e0*/  BSYNC B1 ;  /* 0x0000000000017941 */ /* 0x000fea0003800000 */
.L_x_39461:
        /* <DEDUP_REMOVED lines=8> */
.L_x_39457:
        /* <DEDUP_REMOVED lines=12> */
.L_x_39466:
[----:B------:R-:W-:Y:S02]  /*10630*/  MOV R185, R188 ;  /* 0x000000bc00b97202 */ /* 0x000fe40000000f00 */
.L_x_39467:
[----:B------:R-:W-:Y:S05]  /*10640*/  BSYNC B1 ;  /* 0x0000000000017941 */ /* 0x000fea0003800000 */
.L_x_39465:
        /* <DEDUP_REMOVED lines=16> */
.L_x_39471:
[----:B------:R-:W-:Y:S05]  /*10750*/  BSYNC B2 ;  /* 0x0000000000027941 */ /* 0x000fea0003800000 */
.L_x_39470:
        /* <DEDUP_REMOVED lines=44> */
.L_x_39469:
[----:B------:R-:W-:Y:S05]  /*10a20*/  BSYNC B1 ;  /* 0x0000000000017941 */ /* 0x000fea0003800000 */
.L_x_39468:
        /* <DEDUP_REMOVED lines=11> */
.L_x_39472:
        /* <DEDUP_REMOVED lines=12> */
.L_x_39475:
[----:B------:R-:W-:Y:S02]  /*10ba0*/  IMAD.MOV.U32 R185, RZ, RZ, R188 ;  /* 0x000000ffffb97224 */ /* 0x000fe400078e00bc */
.L_x_39476:
[----:B------:R-:W-:Y:S05]  /*10bb0*/  BSYNC B1 ;  /* 0x0000000000017941 */ /* 0x000fea0003800000 */
.L_x_39474:
        /* <DEDUP_REMOVED lines=16> */
.L_x_39480:
[----:B------:R-:W-:Y:S05]  /*10cc0*/  BSYNC B2 ;  /* 0x0000000000027941 */ /* 0x000fea0003800000 */
.L_x_39479:
        /* <DEDUP_REMOVED lines=44> */
.L_x_39478:
[----:B------:R-:W-:Y:S05]  /*10f90*/  BSYNC B1 ;  /* 0x0000000000017941 */ /* 0x000fea0003800000 */
.L_x_39477:
        /* <DEDUP_REMOVED lines=8> */
.L_x_39473:
        /* <DEDUP_REMOVED lines=12> */
.L_x_39482:
[----:B------:R-:W-:Y:S02]  /*110e0*/  IMAD.MOV.U32 R185, RZ, RZ, R188 ;  /* 0x000000ffffb97224 */ /* 0x000fe400078e00bc */
.L_x_39483:
[----:B------:R-:W-:Y:S05]  /*110f0*/  BSYNC B1 ;  /* 0x0000000000017941 */ /* 0x000fea0003800000 */
.L_x_39481:
        /* <DEDUP_REMOVED lines=16> */
.L_x_39487:
[----:B------:R-:W-:Y:S05]  /*11200*/  BSYNC B2 ;  /* 0x0000000000027941 */ /* 0x000fea0003800000 */
.L_x_39486:
        /* <DEDUP_REMOVED lines=44> */
.L_x_39485:
[----:B------:R-:W-:Y:S05]  /*114d0*/  BSYNC B1 ;  /* 0x0000000000017941 */ /* 0x000fea0003800000 */
.L_x_39484:
        /* <DEDUP_REMOVED lines=11> */
.L_x_39488:
        /* <DEDUP_REMOVED lines=12> */
.L_x_39491:
[----:B------:R-:W-:Y:S02]  /*11650*/  IMAD.MOV.U32 R185, RZ, RZ, R188 ;  /* 0x000000ffffb97224 */ /* 0x000fe400078e00bc */
.L_x_39492:
[----:B------:R-:W-:Y:S05]  /*11660*/  BSYNC B1 ;  /* 0x0000000000017941 */ /* 0x000fea0003800000 */
.L_x_39490:
        /* <DEDUP_REMOVED lines=16> */
.L_x_39496:
[----:B------:R-:W-:Y:S05]  /*11770*/  BSYNC B2 ;  /* 0x0000000000027941 */ /* 0x000fea0003800000 */
.L_x_39495:
        /* <DEDUP_REMOVED lines=44> */
.L_x_39494:
[----:B------:R-:W-:Y:S05]  /*11a40*/  BSYNC B1 ;  /* 0x0000000000017941 */ /* 0x000fea0003800000 */
.L_x_39493:
        /* <DEDUP_REMOVED lines=8> */
.L_x_39489:
        /* <DEDUP_REMOVED lines=12> */
.L_x_39498:
[----:B------:R-:W-:Y:S02]  /*11b90*/  IMAD.MOV.U32 R185, RZ, RZ, R188 ;  /* 0x000000ffffb97224 */ /* 0x000fe400078e00bc */
.L_x_39499:
[----:B------:R-:W-:Y:S05]  /*11ba0*/  BSYNC B1 ;  /* 0x0000000000017941 */ /* 0x000fea0003800000 */
.L_x_39497:
        /* <DEDUP_REMOVED lines=16> */
.L_x_39503:
[----:B------:R-:W-:Y:S05]  /*11cb0*/  BSYNC B2 ;  /* 0x0000000000027941 */ /* 0x000fea0003800000 */
.L_x_39502:
        /* <DEDUP_REMOVED lines=44> */
.L_x_39501:
[----:B------:R-:W-:Y:S05]  /*11f80*/  BSYNC B1 ;  /* 0x0000000000017941 */ /* 0x000fea0003800000 */
.L_x_39500:
        /* <DEDUP_REMOVED lines=11> */
.L_x_39504:
        /* <DEDUP_REMOVED lines=12> */
.L_x_39507:
[----:B------:R-:W-:Y:S02]  /*12100*/  MOV R198, R188 ;  /* 0x000000bc00c67202 */ /* 0x000fe40000000f00 */
.L_x_39508:
[----:B------:R-:W-:Y:S05]  /*12110*/  BSYNC B1 ;  /* 0x0000000000017941 */ /* 0x000fea0003800000 */
.L_x_39506:
        /* <DEDUP_REMOVED lines=16> */
.L_x_39512:
[----:B------:R-:W-:Y:S05]  /*12220*/  BSYNC B2 ;  /* 0x0000000000027941 */ /* 0x000fea0003800000 */
.L_x_39511:
        /* <DEDUP_REMOVED lines=44> */
.L_x_39510:
[----:B------:R-:W-:Y:S05]  /*124f0*/  BSYNC B1 ;  /* 0x0000000000017941 */ /* 0x000fea0003800000 */
.L_x_39509:
        /* <DEDUP_REMOVED lines=8> */
.L_x_39505:
        /* <DEDUP_REMOVED lines=27> */
.L_x_39513:
[----:B------:R-:W-:Y:S02]  /*12730*/  IADD3 R172, R172, 0x100, RZ ;  /* 0x00000100acac7810 */ /* 0x000fe40007ffe0ff */
.L_x_39448:
[----:B------:R-:W-:Y:S05]  /*12740*/  BSYNC B0 ;  /* 0x0000000000007941 */ /* 0x000fea0003800000 */
.L_x_39447:
        /* <DEDUP_REMOVED lines=30> */
.L_x_39517:
[----:B-1----:R-:W-:Y:S02]  /*12930*/  IMAD.MOV.U32 R198, RZ, RZ, R188 ;  /* 0x000000ffffc67224 */ /* 0x002fe400078e00bc */
.L_x_39518:
[----:B------:R-:W-:Y:S05]  /*12940*/  BSYNC B1 ;  /* 0x0000000000017941 */ /* 0x000fea0003800000 */
.L_x_39516:
        /* <DEDUP_REMOVED lines=16> */
.L_x_39522:
[----:B------:R-:W-:Y:S05]  /*12a50*/  BSYNC B2 ;  /* 0x0000000000027941 */ /* 0x000fea0003800000 */
.L_x_39521:
        /* <DEDUP_REMOVED lines=44> */
.L_x_39520:
[----:B------:R-:W-:Y:S05]  /*12d20*/  BSYNC B1 ;  /* 0x0000000000017941 */ /* 0x000fea0003800000 */
.L_x_39519:
        /* <DEDUP_REMOVED lines=14> */
.L_x_39523:
        /* <DEDUP_REMOVED lines=12> */
.L_x_39526:
[----:B------:R-:W-:Y:S02]  /*12ed0*/  IMAD.MOV.U32 R185, RZ, RZ, R188 ;  /* 0x000000ffffb97224 */ /* 0x000fe400078e00bc */
.L_x_39527:
[----:B------:R-:W-:Y:S05]  /*12ee0*/  BSYNC B1 ;  /* 0x0000000000017941 */ /* 0x000fea0003800000 */
.L_x_39525:
        /* <DEDUP_REMOVED lines=16> */
.L_x_39531:
[----:B------:R-:W-:Y:S05]  /*12ff0*/  BSYNC B2 ;  /* 0x0000000000027941 */ /* 0x000fea0003800000 */
.L_x_39530:
        /* <DEDUP_REMOVED lines=44> */
.L_x_39529:
[----:B------:R-:W-:Y:S05]  /*132c0*/  BSYNC B1 ;  /* 0x0000000000017941 */ /* 0x000fea0003800000 */
.L_x_39528:
        /* <DEDUP_REMOVED lines=8> */
.L_x_39524:
        /* <DEDUP_REMOVED lines=12> */
.L_x_39533:
[----:B------:R-:W-:Y:S02]  /*13410*/  MOV R185, R188 ;  /* 0x000000bc00b97202 */ /* 0x000fe40000000f00 */
.L_x_39534:
[----:B------:R-:W-:Y:S05]  /*13420*/  BSYNC B1 ;  /* 0x0000000000017941 */ /* 0x000fea0003800000 */
.L_x_39532:
        /* <DEDUP_REMOVED lines=16> */
.L_x_39538:
[----:B------:R-:W-:Y:S05]  /*13530*/  BSYNC B2 ;  /* 0x0000000000027941 */ /* 0x000fea0003800000 */
.L_x_39537:
        /* <DEDUP_REMOVED lines=44> */
.L_x_39536:
[----:B------:R-:W-:Y:S05]  /*13800*/  BSYNC B1 ;  /* 0x0000000000017941 */ /* 0x000fea0003800000 */
.L_x_39535:
        /* <DEDUP_REMOVED lines=11> */
.L_x_39539:
        /* <DEDUP_REMOVED lines=12> */
.L_x_39542:
[----:B------:R-:W-:Y:S02]  /*13980*/  IMAD.MOV.U32 R185, RZ, RZ, R188 ;  /* 0x000000ffffb97224 */ /* 0x000fe400078e00bc */
.L_x_39543:
[----:B------:R-:W-:Y:S05]  /*13990*/  BSYNC B1 ;  /* 0x0000000000017941 */ /* 0x000fea0003800000 */
.L_x_39541:
        /* <DEDUP_REMOVED lines=16> */
.L_x_39547:
[----:B------:R-:W-:Y:S05]  /*13aa0*/  BSYNC B2 ;  /* 0x0000000000027941 */ /* 0x000fea0003800000 */
.L_x_39546:
        /* <DEDUP_REMOVED lines=44> */
.L_x_39545:
[----:B------:R-:W-:Y:S05]  /*13d70*/  BSYNC B1 ;  /* 0x0000000000017941 */ /* 0x000fea0003800000 */
.L_x_39544:
        /* <DEDUP_REMOVED lines=8> */
.L_x_39540:
        /* <DEDUP_REMOVED lines=12> */
.L_x_39549:
[----:B------:R-:W-:Y:S02]  /*13ec0*/  IMAD.MOV.U32 R185, RZ, RZ, R188 ;  /* 0x000000ffffb97224 */ /* 0x000fe400078e00bc */
.L_x_39550:
[----:B------:R-:W-:Y:S05]  /*13ed0*/  BSYNC B1 ;  /* 0x0000000000017941 */ /* 0x000fea0003800000 */
.L_x_39548:
        /* <DEDUP_REMOVED lines=16> */
.L_x_39554:
[----:B------:R-:W-:Y:S05]  /*13fe0*/  BSYNC B2 ;  /* 0x0000000000027941 */ /* 0x000fea0003800000 */
.L_x_39553:
        /* <DEDUP_REMOVED lines=44> */
.L_x_39552:
[----:B------:R-:W-:Y:S05]  /*142b0*/  BSYNC B1 ;  /* 0x0000000000017941 */ /* 0x000fea0003800000 */
.L_x_39551:
        /* <DEDUP_REMOVED lines=11> */
.L_x_39555:
        /* <DEDUP_REMOVED lines=12> */
.L_x_39558:
[----:B------:R-:W-:Y:S02]  /*14430*/  IMAD.MOV.U32 R185, RZ, RZ, R188 ;  /* 0x000000ffffb97224 */ /* 0x000fe400078e00bc */
.L_x_39559:
[----:B------:R-:W-:Y:S05]  /*14440*/  BSYNC B1 ;  /* 0x0000000000017941 */ /* 0x000fea0003800000 */
.L_x_39557:
        /* <DEDUP_REMOVED lines=16> */
.L_x_39563:
[----:B------:R-:W-:Y:S05]  /*14550*/  BSYNC B2 ;  /* 0x0000000000027941 */ /* 0x000fea0003800000 */
.L_x_39562:
        /* <DEDUP_REMOVED lines=44> */
.L_x_39561:
[----:B------:R-:W-:Y:S05]  /*14820*/  BSYNC B1 ;  /* 0x0000000000017941 */ /* 0x000fea0003800000 */
.L_x_39560:
        /* <DEDUP_REMOVED lines=8> */
.L_x_39556:
        /* <DEDUP_REMOVED lines=12> */
.L_x_39565:
[----:B------:R-:W-:Y:S02]  /*14970*/  IMAD.MOV.U32 R185, RZ, RZ, R188 ;  /* 0x000000ffffb97224 */ /* 0x000fe400078e00bc */
.L_x_39566:
[----:B------:R-:W-:Y:S05]  /*14980*/  BSYNC B1 ;  /* 0x0000000000017941 */ /* 0x000fea0003800000 */
.L_x_39564:
        /* <DEDUP_REMOVED lines=16> */
.L_x_39570:
[----:B------:R-:W-:Y:S05]  /*14a90*/  BSYNC B2 ;  /* 0x0000000000027941 */ /* 0x000fea0003800000 */
.L_x_39569:
        /* <DEDUP_REMOVED lines=44> */
.L_x_39568:
[----:B------:R-:W-:Y:S05]  /*14d60*/  BSYNC B1 ;  /* 0x0000000000017941 */ /* 0x000fea0003800000 */
.L_x_39567:
        /* <DEDUP_REMOVED lines=11> */
.L_x_39571:
        /* <DEDUP_REMOVED lines=12> */
.L_x_39574:
[----:B------:R-:W-:Y:S02]  /*14ee0*/  MOV R198, R188 ;  /* 0x000000bc00c67202 */ /* 0x000fe40000000f00 */
.L_x_39575:
[----:B------:R-:W-:Y:S05]  /*14ef0*/  BSYNC B1 ;  /* 0x0000000000017941 */ /* 0x000fea0003800000 */
.L_x_39573:
        /* <DEDUP_REMOVED lines=16> */
.L_x_39579:
[----:B------:R-:W-:Y:S05]  /*15000*/  BSYNC B2 ;  /* 0x0000000000027941 */ /* 0x000fea0003800000 */
.L_x_39578:
        /* <DEDUP_REMOVED lines=44> */
.L_x_39577:
[----:B------:R-:W-:Y:S05]  /*152d0*/  BSYNC B1 ;  /* 0x0000000000017941 */ /* 0x000fea0003800000 */
.L_x_39576:
        /* <DEDUP_REMOVED lines=8> */
.L_x_39572:
[C---:B------:R-:W-:Y:S01]  /*15360*/  LEA R174, P0, R172.reuse, c[0x0][0x188], 0x4 ;  /* 0x00006200acae7a11 */ /* 0x040fe200078020ff */
[C---:B------:R-:W-:Y:S01]  /*15370*/  IMAD.SHL.U32 R198, R172.reuse, 0x4, RZ ;  /* 0x00000004acc67824 */ /* 0x040fe200078e00ff */
[----:B------:R-:W-:Y:S02]  /*15380*/  SEL R176, RZ, 0x1000000, P5 ;  /* 0x01000000ffb07807 */ /* 0x000fe40002800000 */
[----:B------:R-:W-:Y:S02]  /*15390*/  SEL R177, RZ, 0x10000, P4 ;  /* 0x00010000ffb17807 */ /* 0x000fe40002000000 */
[----:B------:R-:W-:Y:S02]  /*153a0*/  SEL R178, RZ, 0x100, P3 ;  /* 0x00000100ffb27807 */ /* 0x000fe40001800000 */
[----:B------:R-:W-:Y:S02]  /*153b0*/  LEA.HI.X R175, R172, c[0x0][0x18c], RZ, 0x4, P0 ;  /* 0x00006300acaf7a11 */ /* 0x000fe400000f24ff */
[----:B------:R-:W-:-:S02]  /*153c0*/  SHF.R.U32.HI R199, RZ, 0x1e, R172 ;  /* 0x0000001effc77819 */ /* 0x000fc400000116ac */
[----:B------:R-:W-:Y:S01]  /*153d0*/  SEL R179, RZ, 0x1, P2 ;  /* 0x00000001ffb37807 */ /* 0x000fe20001000000 */
        /* <DEDUP_REMOVED lines=19> */
.L_x_39515:
[----:B------:R-:W-:Y:S05]  /*15510*/  BSYNC B0 ;  /* 0x0000000000007941 */ /* 0x000fea0003800000 */
.L_x_39514:
[----:B-1----:R-:W-:Y:S01]  /*15520*/  FADD.FTZ R172, RZ, R144 ;  /* 0x00000090ffac7221 */ /* 0x002fe20000010000 */
[----:B------:R-:W-:Y:S02]  /*15530*/  LOP3.LUT P0, RZ, R5, 0xff, RZ, 0xc0, !PT ;  /* 0x000000ff05ff7812 */ /* 0x000fe4000780c0ff */
[----:B------:R-:W-:Y:S01]  /*15540*/  SHF.R.U32.HI R174, RZ, 0x5, R181 ;  /* 0x00000005ffae7819 */ /* 0x000fe200000116b5 */
[----:B------:R-:W-:Y:S01]  /*15550*/  FADD.FTZ R173, R145, R172 ;  /* 0x000000ac91ad7221 */ /* 0x000fe20000010000 */
[----:B------:R-:W-:Y:S02]  /*15560*/  LOP3.LUT P1, RZ, R194, 0x2, RZ, 0xc0, !PT ;  /* 0x00000002c2ff7812 */ /* 0x000fe4000782c0ff */
        /* <DEDUP_REMOVED lines=37> */
.L_x_39598:
[----:B-12---:R-:W-:Y:S01]  /*157c0*/  FADD.FTZ R173, R173, R172 ;  /* 0x000000acadad7221 */ /* 0x006fe20000010000 */
[----:B------:R-:W-:Y:S05]  /*157d0*/  BRA.DIV ~URZ, `(.L_x_39581) ;  /* 0x000016027f007947 */ /* 0x000fea000b800000 */
[----:B------:R-:W1:Y:S01]  /*157e0*/  SHFL.BFLY PT, R172, R173, 0x2, 0x1f ;  /* 0x0c401f00adac7f89 */ /* 0x000e6200000e0000 */
[----:B------:R-:W-:Y:S01]  /*157f0*/  LOP3.LUT P6, RZ, R194, 0x2, RZ, 0xc0, !PT ;  /* 0x00000002c2ff7812 */ /* 0x000fe200078cc0ff */
        /* <DEDUP_REMOVED lines=74> */
.L_x_39599:
[C---:B------:R-:W-:Y:S01]  /*15ca0*/  LOP3.LUT P0, RZ, R181.reuse, 0x1f, RZ, 0xc0, !PT ;  /* 0x0000001fb5ff7812 */ /* 0x040fe2000780c0ff */
[----:B-1----:R-:W-:Y:S01]  /*15cb0*/  FADD.FTZ R173, R198, R175 ;  /* 0x000000afc6ad7221 */ /* 0x002fe20000010000 */
[----:B------:R-:W-:Y:S01]  /*15cc0*/  SHF.R.U32.HI R176, RZ, 0x5, R181 ;  /* 0x00000005ffb07819 */ /* 0x000fe200000116b5 */
[----:B------:R-:W-:Y:S01]  /*15cd0*/  WARPSYNC 0xffffffff ;  /* 0xffffffff00007948 */ /* 0x000fe20003800000 */
[----:B------:R-:W-:Y:S02]  /*15ce0*/  LOP3.LUT R177, R181, 0x1f, RZ, 0xc0, !PT ;  /* 0x0000001fb5b17812 */ /* 0x000fe400078ec0ff */
[----:B0-----:R-:W-:-:S07]  /*15cf0*/  LOP3.LUT R175, R176, 0x7, RZ, 0xc0, !PT ;  /* 0x00000007b0af7812 */ /* 0x001fce00078ec0ff */
[----:B------:R-:W-:-:S05]  /*15d00*/  @!P0 IMAD.IADD R176, R174, 0x1, R175 ;  /* 0x00000001aeb08824 */ /* 0x000fca00078e02af */
[----:B------:R0:W-:Y:S01]  /*15d10*/  @!P0 STS.64 [R176.X8], R172 ;  /* 0x000000acb0008388 */ /* 0x0001e20000008a00 */
[----:B------:R-:W-:-:S11]  /*15d20*/  ISETP.GT.U32.AND P0, PT, R177, 0x7, PT ;  /* 0x00000007b100780c */ /* 0x000fd60003f04070 */
[----:B------:R-:W-:Y:S01]  /*15d30*/  BAR.SYNC.DEFER_BLOCKING 0x0 ;  /* 0x0000000000007b1d */ /* 0x000fe20000010000 */
[----:B0-----:R-:W-:Y:S01]  /*15d40*/  CS2R R172, SRZ ;  /* 0x0000000000ac7805 */ /* 0x001fe2000001ff00 */
[----:B------:R-:W-:Y:S01]  /*15d50*/  @!P0 IMAD.IADD R177, R174, 0x1, R177 ;  /* 0x00000001aeb18824 */ /* 0x000fe200078e02b1 */
[----:B------:R-:W-:Y:S01]  /*15d60*/  LOP3.LUT P1, RZ, R194, 0x2, RZ, 0xc0, !PT ;  /* 0x00000002c2ff7812 */ /* 0x000fe2000782c0ff */
[----:B------:R-:W-:Y:S01]  /*15d70*/  IMAD.MOV.U32 R174, RZ, RZ, RZ ;  /* 0x000000ffffae7224 */ /* 0x000fe200078e00ff */
[----:B------:R-:W-:Y:S01]  /*15d80*/  @!P0 MOV R174, R187 ;  /* 0x000000bb00ae8202 */ /* 0x000fe20000000f00 */
[----:B------:R-:W-:Y:S03]  /*15d90*/  BSSY B0, `(.L_x_39582) ;  /* 0x000005b000007945 */ /* 0x000fe60003800000 */
        /* <DEDUP_REMOVED lines=11> */
[----:B------:R-:W1:Y:S01]  /*15e50*/  I2F R204, R198 ;  /* 0x000000c600cc7306 */ /* 0x000e620000201400 */
[----:B------:R-:W-:Y:S07]  /*15e60*/  SHFL.DOWN PT, R209, R198, 0x1, 0x1f ;  /* 0x08201f00c6d17f89 */ /* 0x000fee00000e0000 */
[----:B------:R-:W2:Y:S08]  /*15e70*/  I2F R205, R205 ;  /* 0x000000cd00cd7306 */ /* 0x000eb00000201400 */
[----:B-1----:R-:W1:Y:S01]  /*15e80*/  MUFU.RCP R176, R204 ;  /* 0x000000cc00b07308 */ /* 0x002e620000001000 */
[----:B0-----:R-:W-:-:S04]  /*15e90*/  FMUL.FTZ R177, R199, R179 ;  /* 0x000000b3c7b17220 */ /* 0x001fc80000410000 */
        /* <DEDUP_REMOVED lines=10> */
[----:B------:R-:W-:Y:S02]  /*15f40*/  IMAD.IADD R174, R198, 0x1, R209 ;  /* 0x00000001c6ae7824 */ /* 0x000fe400078e02d1 */
[----:B-1----:R-:W-:Y:S01]  /*15f50*/  FMUL.FTZ R207, R176, R177 ;  /* 0x000000b1b0cf7220 */ /* 0x002fe20000410000 */
[----:B------:R-:W-:Y:S01]  /*15f60*/  I2F R209, R209 ;  /* 0x000000d100d17306 */ /* 0x000fe20000201400 */
[----:B------:R-:W-:-:S03]  /*15f70*/  FMUL.FTZ R179, R202, R202 ;  /* 0x000000cacab37220 */ /* 0x000fc60000410000 */
[----:B------:R-:W0:Y:S01]  /*15f80*/  SHFL.DOWN PT, R206, R207, 0x1, 0x1f ;  /* 0x08201f00cfce7f89 */ /* 0x000e2200000e0000 */
[----:B------:R-:W-:-:S03]  /*15f90*/  FMUL.FTZ R179, R178, R179 ;  /* 0x000000b3b2b37220 */ /* 0x000fc60000410000 */
[----:B------:R1:W2:Y:S01]  /*15fa0*/  I2F R177, R174 ;  /* 0x000000ae00b17306 */ /* 0x0002a20000201400 */
[----:B------:R-:W-:Y:S01]  /*15fb0*/  FMUL.FTZ R179, R179, R205 ;  /* 0x000000cdb3b37220 */ /* 0x000fe20000410000 */
[----:B-1----:R-:W1:Y:S06]  /*15fc0*/  SHFL.DOWN PT, R174, R173, 0x4, 0x1f ;  /* 0x08801f00adae7f89 */ /* 0x002e6c00000e0000 */
[----:B--2---:R-:W2:Y:S01]  /*15fd0*/  MUFU.RCP R208, R177 ;  /* 0x000000b100d07308 */ /* 0x004ea20000001000 */
[----:B0-----:R-:W-:Y:S02]  /*15fe0*/  FMUL.FTZ R198, R206, R209 ;  /* 0x000000d1cec67220 */ /* 0x001fe40000410000 */
[----:B------:R-:W-:-:S02]  /*15ff0*/  FADD.FTZ R206, R207, -R206 ;  /* 0x800000cecfce7221 */ /* 0x000fc40000010000 */
[----:B------:R-:W-:-:S04]  /*16000*/  FFMA.FTZ R211, R204, R207, R198 ;  /* 0x000000cfccd37223 */ /* 0x000fc800000100c6 */
[----:B--2---:R-:W-:Y:S02]  /*16010*/  FMUL.FTZ R211, R208, R211 ;  /* 0x000000d3d0d37220 */ /* 0x004fe40000410000 */
[----:B-1----:R-:W-:Y:S02]  /*16020*/  FADD.FTZ R177, R174, R173 ;  /* 0x000000adaeb17221 */ /* 0x002fe40000010000 */
[----:B------:R-:W-:Y:S02]  /*16030*/  FMUL.FTZ R173, R206, R206 ;  /* 0x000000cecead7220 */ /* 0x000fe40000410000 */
[----:B------:R-:W-:Y:S01]  /*16040*/  FFMA.FTZ R172, R200, R172, R177 ;  /* 0x000000acc8ac7223 */ /* 0x000fe200000100b1 */
[----:B------:R-:W0:Y:S01]  /*16050*/  SHFL.IDX PT, R211, R211, RZ, 0x1f ;  /* 0x00001fffd3d37589 */ /* 0x000e2200000e0000 */
[----:B------:R-:W-:-:S03]  /*16060*/  FMUL.FTZ R204, R204, R173 ;  /* 0x000000adcccc7220 */ /* 0x000fc60000410000 */
[----:B------:R-:W1:Y:S01]  /*16070*/  SHFL.DOWN PT, R177, R172, 0x2, 0x1f ;  /* 0x08401f00acb17f89 */ /* 0x000e6200000e0000 */
[----:B------:R-:W-:Y:S02]  /*16080*/  FMUL.FTZ R204, R204, R209 ;  /* 0x000000d1cccc7220 */ /* 0x000fe40000410000 */
[C---:B0-----:R-:W-:Y:S01]  /*16090*/  FMUL.FTZ R210, R211.reuse, R211 ;  /* 0x000000d3d3d27220 */ /* 0x041fe20000410000 */
[----:B------:R-:W-:Y:S01]  /*160a0*/  FSEL R198, R211, RZ, !P0 ;  /* 0x000000ffd3c67208 */ /* 0x000fe20004000000 */
[----:B-1----:R-:W-:-:S03]  /*160b0*/  FADD.FTZ R177, R172, R177 ;  /* 0x000000b1acb17221 */ /* 0x002fc60000010000 */
[----:B------:R-:W-:Y:S01]  /*160c0*/  FSEL R213, R210, RZ, P0 ;  /* 0x000000ffd2d57208 */ /* 0x000fe20000000000 */
[----:B------:R-:W-:Y:S01]  /*160d0*/  IMAD.MOV.U32 R172, RZ, RZ, c[0x0][0x1e0] ;  /* 0x00007800ffac7624 */ /* 0x000fe200078e00ff */
[----:B------:R-:W-:Y:S01]  /*160e0*/  LOP3.LUT P0, RZ, R175, 0x1f, R181, 0xf8, !PT ;  /* 0x0000001fafff7812 */ /* 0x000fe2000780f8b5 */
[----:B------:R-:W-:-:S05]  /*160f0*/  FFMA.FTZ R177, R176, R179, R177 ;  /* 0x000000b3b0b17223 */ /* 0x000fca00000100b1 */
[----:B------:R-:W0:Y:S02]  /*16100*/  SHFL.DOWN PT, R174, R177, 0x1, 0x1f ;  /* 0x08201f00b1ae7f89 */ /* 0x000e2400000e0000 */
[----:B0-----:R-:W-:-:S05]  /*16110*/  FADD.FTZ R173, R177, R174 ;  /* 0x000000aeb1ad7221 */ /* 0x001fca0000010000 */
[----:B------:R-:W-:Y:S02]  /*16120*/  @!P0 IMAD.MOV.U32 R174, RZ, RZ, 0x4 ;  /* 0x00000004ffae8424 */ /* 0x000fe400078e00ff */
[----:B------:R-:W-:Y:S02]  /*16130*/  FFMA.FTZ R204, R208, R204, R173 ;  /* 0x000000ccd0cc7223 */ /* 0x000fe400000100ad */
[----:B------:R-:W-:-:S03]  /*16140*/  @!P0 IMAD.WIDE R174, R193, R174, c[0x0][0x1a8] ;  /* 0x00006a00c1ae8625 */ /* 0x000fc600078e02ae */
[----:B------:R-:W0:Y:S02]  /*16150*/  SHFL.IDX PT, R173, R204, RZ, 0x1f ;  /* 0x00001fffccad7589 */ /* 0x000e2400000e0000 */
[----:B0-----:R-:W-:-:S04]  /*16160*/  FFMA.FTZ R172, R173, R172, c[0x0][0x228] ;  /* 0x00008a00adac7623 */ /* 0x001fc800000100ac */
[----:B------:R-:W-:Y:S02]  /*16170*/  FADD.FTZ R199, R172, R213 ;  /* 0x000000d5acc77221 */ /* 0x000fe40000010000 */
[----:B------:R-:W-:-:S04]  /*16180*/  @!P0 IMAD.MOV.U32 R172, RZ, RZ, 0x4 ;  /* 0x00000004ffac8424 */ /* 0x000fc800078e00ff */
[----:B------:R-:W0:Y:S01]  /*16190*/  MUFU.RSQ R199, R199 ;  /* 0x000000c700c77308 */ /* 0x000e220000001400 */
[----:B------:R-:W-:-:S05]  /*161a0*/  @!P0 IMAD.WIDE R172, R193, R172, c[0x0][0x1a0] ;  /* 0x00006800c1ac8625 */ /* 0x000fca00078e02ac */
[----:B------:R1:W-:Y:S04]  /*161b0*/  @!P0 STG.E [R172.64], R211 ;  /* 0x000000d3ac008986 */ /* 0x0003e8000c101904 */
[----:B0-----:R1:W-:Y:S01]  /*161c0*/  @!P0 STG.E [R174.64], R199 ;  /* 0x000000c7ae008986 */ /* 0x0013e2000c101904 */
[----:B------:R-:W-:Y:S05]  /*161d0*/  @!P1 BRA `(.L_x_39583) ;  /* 0x0000016000009947 */ /* 0x000fea0003800000 */
[--C-:B------:R-:W-:Y:S02]  /*161e0*/  FADD.FTZ R178, R147, -R198.reuse ;  /* 0x800000c693b27221 */ /* 0x100fe40000010000 */
[--C-:B-1----:R-:W-:Y:S02]  /*161f0*/  FADD.FTZ R172, R144, -R198.reuse ;  /* 0x800000c690ac7221 */ /* 0x102fe40000010000 */
[--C-:B------:R-:W-:Y:S02]  /*16200*/  FADD.FTZ R176, R146, -R198.reuse ;  /* 0x800000c692b07221 */ /* 0x100fe40000010000 */
[----:B------:R-:W-:-:S02]  /*16210*/  FADD.FTZ R174, R145, -R198 ;  /* 0x800000c691ae7221 */ /* 0x000fc40000010000 */
[C---:B------:R-:W-:Y:S02]  /*16220*/  FMUL.FTZ R178, R199.reuse, R178 ;  /* 0x000000b2c7b27220 */ /* 0x040fe40000410000 */
[C---:B------:R-:W-:Y:S02]  /*16230*/  FMUL.FTZ R205, R199.reuse, R172 ;  /* 0x000000acc7cd7220 */ /* 0x040fe40000410000 */
[C---:B------:R-:W-:Y:S02]  /*16240*/  FMUL.FTZ R173, R199.reuse, R176 ;  /* 0x000000b0c7ad7220 */ /* 0x040fe40000410000 */
[----:B------:R-:W-:Y:S02]  /*16250*/  FMUL.FTZ R172, R199, R174 ;  /* 0x000000aec7ac7220 */ /* 0x000fe40000410000 */
[----:B------:R-:W-:Y:S02]  /*16260*/  IMAD.MOV.U32 R202, RZ, RZ, 0x10 ;  /* 0x00000010ffca7424 */ /* 0x000fe400078e00ff */
[----:B-----5:R-:W-:-:S02]  /*16270*/  FFMA.FTZ R175, R35, R178, R27 ;  /* 0x000000b223af7223 */ /* 0x020fc4000001001b */
[----:B------:R-:W-:Y:S02]  /*16280*/  FFMA.FTZ R179, R39, R178, R31 ;  /* 0x000000b227b37223 */ /* 0x000fe4000001001f */
[-C--:B------:R-:W-:Y:S02]  /*16290*/  FFMA.FTZ R174, R34, R173.reuse, R26 ;  /* 0x000000ad22ae7223 */ /* 0x080fe4000001001a */
[----:B------:R-:W-:Y:S02]  /*162a0*/  FFMA.FTZ R178, R38, R173, R30 ;  /* 0x000000ad26b27223 */ /* 0x000fe4000001001e */
[-C--:B------:R-:W-:Y:S02]  /*162b0*/  FFMA.FTZ R173, R33, R172.reuse, R25 ;  /* 0x000000ac21ad7223 */ /* 0x080fe40000010019 */
[----:B------:R-:W-:Y:S02]  /*162c0*/  FFMA.FTZ R177, R37, R172, R29 ;  /* 0x000000ac25b17223 */ /* 0x000fe4000001001d */
[----:B------:R-:W-:-:S04]  /*162d0*/  IMAD.WIDE.U32 R200, R195, R202, c[0x0][0x208] ;  /* 0x00008200c3c87625 */ /* 0x000fc800078e00ca */
[-C--:B------:R-:W-:Y:S02]  /*162e0*/  FFMA.FTZ R172, R32, R205.reuse, R24 ;  /* 0x000000cd20ac7223 */ /* 0x080fe40000010018 */
[C---:B------:R-:W-:Y:S01]  /*162f0*/  IMAD.WIDE.U32 R202, R195.reuse, R202, c[0x0][0x210] ;  /* 0x00008400c3ca7625 */ /* 0x040fe200078e00ca */
[----:B------:R-:W-:Y:S02]  /*16300*/  IADD3 R195, R195, 0x100, RZ ;  /* 0x00000100c3c37810 */ /* 0x000fe40007ffe0ff */
[----:B------:R0:W-:Y:S01]  /*16310*/  STG.E.128 [R200.64], R172 ;  /* 0x000000acc8007986 */ /* 0x0001e2000c101d04 */
[----:B------:R-:W-:-:S05]  /*16320*/  FFMA.FTZ R176, R36, R205, R28 ;  /* 0x000000cd24b07223 */ /* 0x000fca000001001c */
[----:B------:R0:W-:Y:S02]  /*16330*/  STG.E.128 [R202.64], R176 ;  /* 0x000000b0ca007986 */ /* 0x0001e4000c101d04 */
.L_x_39583:
[----:B------:R-:W-:Y:S05]  /*16340*/  BSYNC B0 ;  /* 0x0000000000007941 */ /* 0x000fea0003800000 */
.L_x_39582:
[----:B------:R-:W-:Y:S01]  /*16350*/  LOP3.LUT P0, RZ, R194, 0x80, RZ, 0xc0, !PT ;  /* 0x00000080c2ff7812 */ /* 0x000fe2000780c0ff */
[----:B------:R-:W-:-:S12]  /*16360*/  BSSY B0, `(.L_x_39584) ;  /* 0x0000018000007945 */ /* 0x000fd80003800000 */
[----:B------:R-:W-:Y:S05]  /*16370*/  @!P0 BRA `(.L_x_39585) ;  /* 0x0000016000008947 */ /* 0x000fea0003800000 */
[--C-:B0-----:R-:W-:Y:S01]  /*16380*/  FADD.FTZ R178, R151, -R198.reuse ;  /* 0x800000c697b27221 */ /* 0x101fe20000010000 */
[----:B------:R-:W-:Y:S01]  /*16390*/  HFMA2.MMA R202, -RZ, RZ, 0, 9.5367431640625e-07 ;  /* 0x00000010ffca7435 */ /* 0x000fe200000001ff */
[--C-:B-1----:R-:W-:Y:S02]  /*163a0*/  FADD.FTZ R172, R148, -R198.reuse ;  /* 0x800000c694ac7221 */ /* 0x102fe40000010000 */
[--C-:B------:R-:W-:Y:S02]  /*163b0*/  FADD.FTZ R176, R150, -R198.reuse ;  /* 0x800000c696b07221 */ /* 0x100fe40000010000 */
[----:B------:R-:W-:Y:S02]  /*163c0*/  FADD.FTZ R174, R149, -R198 ;  /* 0x800000c695ae7221 */ /* 0x000fe40000010000 */
[C---:B------:R-:W-:Y:S02]  /*163d0*/  FMUL.FTZ R178, R199.reuse, R178 ;  /* 0x000000b2c7b27220 */ /* 0x040fe40000410000 */
[----:B------:R-:W-:-:S02]  /*163e0*/  FMUL.FTZ R205, R199, R172 ;  /* 0x000000acc7cd7220 */ /* 0x000fc40000410000 */
[C---:B------:R-:W-:Y:S02]  /*163f0*/  FMUL.FTZ R173, R199.reuse, R176 ;  /* 0x000000b0c7ad7220 */ /* 0x040fe40000410000 */
[----:B------:R-:W-:Y:S02]  /*16400*/  FMUL.FTZ R172, R199, R174 ;  /* 0x000000aec7ac7220 */ /* 0x000fe40000410000 */
[-C--:B-----5:R-:W-:Y:S02]  /*16410*/  FFMA.FTZ R175, R51, R178.reuse, R43 ;  /* 0x000000b233af7223 */ /* 0x0a0fe4000001002b */
[----:B------:R-:W-:Y:S02]  /*16420*/  FFMA.FTZ R179, R55, R178, R47 ;  /* 0x000000b237b37223 */ /* 0x000fe4000001002f */
[-C--:B------:R-:W-:Y:S02]  /*16430*/  FFMA.FTZ R174, R50, R173.reuse, R42 ;  /* 0x000000ad32ae7223 */ /* 0x080fe4000001002a */
[----:B------:R-:W-:-:S02]  /*16440*/  FFMA.FTZ R178, R54, R173, R46 ;  /* 0x000000ad36b27223 */ /* 0x000fc4000001002e */
        /* <DEDUP_REMOVED lines=9> */
.L_x_39585:
[----:B------:R-:W-:Y:S05]  /*164e0*/  BSYNC B0 ;  /* 0x0000000000007941 */ /* 0x000fea0003800000 */
.L_x_39584:
[----:B------:R-:W-:Y:S01]  /*164f0*/  LOP3.LUT P0, RZ, R194, 0x40, RZ, 0xc0, !PT ;  /* 0x00000040c2ff7812 */ /* 0x000fe2000780c0ff */
[----:B------:R-:W-:-:S12]  /*16500*/  BSSY B0, `(.L_x_39586) ;  /* 0x0000018000007945 */ /* 0x000fd80003800000 */
[----:B------:R-:W-:Y:S05]  /*16510*/  @!P0 BRA `(.L_x_39587) ;  /* 0x0000016000008947 */ /* 0x000fea0003800000 */
[--C-:B0-----:R-:W-:Y:S02]  /*16520*/  FADD.FTZ R178, R155, -R198.reuse ;  /* 0x800000c69bb27221 */ /* 0x101fe40000010000 */
[--C-:B-1----:R-:W-:Y:S02]  /*16530*/  FADD.FTZ R172, R152, -R198.reuse ;  /* 0x800000c698ac7221 */ /* 0x102fe40000010000 */
[--C-:B------:R-:W-:Y:S02]  /*16540*/  FADD.FTZ R176, R154, -R198.reuse ;  /* 0x800000c69ab07221 */ /* 0x100fe40000010000 */
[----:B------:R-:W-:Y:S02]  /*16550*/  FADD.FTZ R174, R153, -R198 ;  /* 0x800000c699ae7221 */ /* 0x000fe40000010000 */
[C---:B------:R-:W-:Y:S02]  /*16560*/  FMUL.FTZ R178, R199.reuse, R178 ;  /* 0x000000b2c7b27220 */ /* 0x040fe40000410000 */
[----:B------:R-:W-:-:S02]  /*16570*/  FMUL.FTZ R205, R199, R172 ;  /* 0x000000acc7cd7220 */ /* 0x000fc40000410000 */
[C---:B------:R-:W-:Y:S02]  /*16580*/  FMUL.FTZ R173, R199.reuse, R176 ;  /* 0x000000b0c7ad7220 */ /* 0x040fe40000410000 */
[----:B------:R-:W-:Y:S02]  /*16590*/  FMUL.FTZ R172, R199, R174 ;  /* 0x000000aec7ac7220 */ /* 0x000fe40000410000 */
[----:B------:R-:W-:Y:S02]  /*165a0*/  IMAD.MOV.U32 R202, RZ, RZ, 0x10 ;  /* 0x00000010ffca7424 */ /* 0x000fe400078e00ff */
[-C--:B-----5:R-:W-:Y:S02]  /*165b0*/  FFMA.FTZ R175, R67, R178.reuse, R59 ;  /* 0x000000b243af7223 */ /* 0x0a0fe4000001003b */
[----:B------:R-:W-:Y:S02]  /*165c0*/  FFMA.FTZ R179, R71, R178, R63 ;  /* 0x000000b247b37223 */ /* 0x000fe4000001003f */
[----:B------:R-:W-:-:S02]  /*165d0*/  FFMA.FTZ R174, R66, R173, R58 ;  /* 0x000000ad42ae7223 */ /* 0x000fc4000001003a */
        /* <DEDUP_REMOVED lines=10> */
.L_x_39587:
[----:B------:R-:W-:Y:S05]  /*16680*/  BSYNC B0 ;  /* 0x0000000000007941 */ /* 0x000fea0003800000 */
.L_x_39586:
        /* <DEDUP_REMOVED lines=25> */
.L_x_39589:
[----:B------:R-:W-:Y:S05]  /*16820*/  BSYNC B0 ;  /* 0x0000000000007941 */ /* 0x000fea0003800000 */
.L_x_39588:
        /* <DEDUP_REMOVED lines=25> */
.L_x_39591:
[----:B------:R-:W-:Y:S05]  /*169c0*/  BSYNC B0 ;  /* 0x0000000000007941 */ /* 0x000fea0003800000 */
.L_x_39590:
        /* <DEDUP_REMOVED lines=25> */
.L_x_39593:
[----:B------:R-:W-:Y:S05]  /*16b60*/  BSYNC B0 ;  /* 0x0000000000007941 */ /* 0x000fea0003800000 */
.L_x_39592:
[----:B------:R-:W-:Y:S01]  /*16b70*/  LOP3.LUT P0, RZ, R194, 0x4, RZ, 0xc0, !PT ;  /* 0x00000004c2ff7812 */ /* 0x000fe2000780c0ff */
[----:B------:R-:W-:-:S12]  /*16b80*/  BSSY B0, `(.L_x_39594) ;  /* 0x0000017000007945 */ /* 0x000fd80003800000 */
[----:B------:R-:W-:Y:S05]  /*16b90*/  @!P0 BRA `(.L_x_39595) ;  /* 0x0000015000008947 */ /* 0x000fea0003800000 */
[--C-:B01----:R-:W-:Y:S02]  /*16ba0*/  FADD.FTZ R172, R168, -R198.reuse ;  /* 0x800000c6a8ac7221 */ /* 0x103fe40000010000 */
        /* <DEDUP_REMOVED lines=15> */
[----:B------:R-:W-:Y:S02]  /*16ca0*/  FFMA.FTZ R172, R128, R203, R120 ;  /* 0x000000cb80ac7223 */ /* 0x000fe40000010078 */
[----:B------:R-:W-:-:S03]  /*16cb0*/  IMAD.WIDE.U32 R200, R195, R200, c[0x0][0x210] ;  /* 0x00008400c3c87625 */ /* 0x000fc600078e00c8 */
[----:B------:R0:W-:Y:S01]  /*16cc0*/  STG.E.128 [R198.64], R172 ;  /* 0x000000acc6007986 */ /* 0x0001e2000c101d04 */
[----:B------:R-:W-:-:S05]  /*16cd0*/  FFMA.FTZ R176, R132, R203, R124 ;  /* 0x000000cb84b07223 */ /* 0x000fca000001007c */
[----:B------:R0:W-:Y:S02]  /*16ce0*/  STG.E.128 [R200.64], R176 ;  /* 0x000000b0c8007986 */ /* 0x0001e4000c101d04 */
.L_x_39595:
[----:B------:R-:W-:Y:S05]  /*16cf0*/  BSYNC B0 ;  /* 0x0000000000007941 */ /* 0x000fea0003800000 */
.L_x_39594:
[----:B------:R-:W-:Y:S02]  /*16d00*/  LOP3.LUT P0, RZ, R5, 0xff, RZ, 0xc0, !PT ;  /* 0x000000ff05ff7812 */ /* 0x000fe4000780c0ff */
[----:B------:R-:W-:Y:S02]  /*16d10*/  IADD3 R193, R193, c[0x0][0x160], RZ ;  /* 0x00005800c1c17a10 */ /* 0x000fe40007ffe0ff */
[----:B------:R-:W-:Y:S02]  /*16d20*/  SEL R5, RZ, 0x1, P0 ;  /* 0x00000001ff057807 */ /* 0x000fe40000000000 */
[----:B------:R-:W-:-:S13]  /*16d30*/  ISETP.GE.AND P0, PT, R193, c[0x0][0x164], PT ;  /* 0x00005900c1007a0c */ /* 0x000fda0003f06270 */
[----:B01---5:R-:W-:Y:S01]  /*16d40*/  @P0 CALL.REL.NOINC `(.L_x_39596) ;  /* 0x0000001000000944 */ /* 0x023fe20003c00000 */
[----:B------:R-:W-:Y:S05]  /*16d50*/  BRA `(.L_x_39597) ;  /* 0xfffea65000007947 */ /* 0x000fea000383ffff */
.L_x_39596:
[----:B------:R-:W-:Y:S05]  /*16d60*/  EXIT ;  /* 0x000000000000794d */ /* 0x000fea0003800000 */
.L_x_39580:
[----:B------:R-:W-:Y:S01]  /*16d70*/  IMAD.MOV.U32 R198, RZ, RZ, 0x1 ;  /* 0x00000001ffc67424 */ /* 0x000fe200078e00ff */
[----:B------:R-:W-:Y:S01]  /*16d80*/  MOV R179, 0xffffffff ;  /* 0xffffffff00b37802 */ /* 0x000fe20000000f00 */
[----:B------:R-:W-:Y:S01]  /*16d90*/  IMAD.MOV.U32 R178, RZ, RZ, 0x1f ;  /* 0x0000001fffb27424 */ /* 0x000fe200078e00ff */
[----:B------:R-:W-:Y:S02]  /*16da0*/  MOV R176, 0x16dc0 ;  /* 0x00016dc000b07802 */ /* 0x000fe40000000f00 */
[----:B0----5:R-:W-:Y:S05]  /*16db0*/  CALL.REL.NOINC `($__internal_76_$__cuda_sm70_shflsync_bfly_p) ;  /* 0x0000074000007944 */ /* 0x021fea0003c00000 */
[----:B-1----:R-:W-:Y:S01]  /*16dc0*/  IMAD.MOV.U32 R172, RZ, RZ, R198 ;  /* 0x000000ffffac7224 */ /* 0x002fe200078e00c6 */
[----:B0-----:R-:W-:Y:S05]  /*16dd0*/  BRA `(.L_x_39598) ;  /* 0xffffe9e000007947 */ /* 0x001fea000383ffff */
.L_x_39581:
[----:B------:R-:W-:Y:S01]  /*16de0*/  IMAD.MOV.U32 R198, RZ, RZ, 0x2 ;  /* 0x00000002ffc67424 */ /* 0x000fe200078e00ff */
[----:B------:R-:W-:Y:S01]  /*16df0*/  MOV R176, 0x16e30 ;  /* 0x00016e3000b07802 */ /* 0x000fe20000000f00 */
[----:B------:R-:W-:Y:S02]  /*16e00*/  IMAD.MOV.U32 R178, RZ, RZ, 0x1f ;  /* 0x0000001fffb27424 */ /* 0x000fe400078e00ff */
[----:B------:R-:W-:Y:S02]  /*16e10*/  IMAD.MOV.U32 R179, RZ, RZ, -0x1 ;  /* 0xffffffffffb37424 */ /* 0x000fe400078e00ff */
[----:B0----5:R-:W-:Y:S05]  /*16e20*/  CALL.REL.NOINC `($__internal_76_$__cuda_sm70_shflsync_bfly_p) ;  /* 0x000006d000007944 */ /* 0x021fea0003c00000 */
[----:B01----:R-:W-:Y:S01]  /*16e30*/  FADD.FTZ R173, R173, R198 ;  /* 0x000000c6adad7221 */ /* 0x003fe20000010000 */
[----:B------:R-:W-:Y:S01]  /*16e40*/  MOV R176, 0x16e90 ;  /* 0x00016e9000b07802 */ /* 0x000fe20000000f00 */
[----:B------:R-:W-:-:S02]  /*16e50*/  IMAD.MOV.U32 R198, RZ, RZ, 0x4 ;  /* 0x00000004ffc67424 */ /* 0x000fc400078e00ff */
[----:B------:R-:W-:Y:S02]  /*16e60*/  IMAD.MOV.U32 R178, RZ, RZ, 0x1f ;  /* 0x0000001fffb27424 */ /* 0x000fe400078e00ff */
[----:B------:R-:W-:Y:S02]  /*16e70*/  IMAD.MOV.U32 R179, RZ, RZ, -0x1 ;  /* 0xffffffffffb37424 */ /* 0x000fe400078e00ff */
[----:B------:R-:W-:Y:S05]  /*16e80*/  CALL.REL.NOINC `($__internal_76_$__cuda_sm70_shflsync_bfly_p) ;  /* 0x0000067000007944 */ /* 0x000fea0003c00000 */
[----:B01----:R-:W-:Y:S01]  /*16e90*/  FADD.FTZ R173, R173, R198 ;  /* 0x000000c6adad7221 */ /* 0x003fe20000010000 */
[----:B------:R-:W-:Y:S01]  /*16ea0*/  HFMA2.MMA R198, -RZ, RZ, 0, 4.76837158203125e-07 ;  /* 0x00000008ffc67435 */ /* 0x000fe200000001ff */
[----:B------:R-:W-:Y:S01]  /*16eb0*/  IMAD.MOV.U32 R178, RZ, RZ, 0x1f ;  /* 0x0000001fffb27424 */ /* 0x000fe200078e00ff */
[----:B------:R-:W-:Y:S01]  /*16ec0*/  MOV R176, 0x16ef0 ;  /* 0x00016ef000b07802 */ /* 0x000fe20000000f00 */
[----:B------:R-:W-:-:S03]  /*16ed0*/  IMAD.MOV.U32 R179, RZ, RZ, -0x1 ;  /* 0xffffffffffb37424 */ /* 0x000fc600078e00ff */
[----:B------:R-:W-:Y:S05]  /*16ee0*/  CALL.REL.NOINC `($__internal_76_$__cuda_sm70_shflsync_bfly_p) ;  /* 0x0000061000007944 */ /* 0x000fea0003c00000 */
[----:B01----:R-:W-:Y:S01]  /*16ef0*/  FADD.FTZ R173, R173, R198 ;  /* 0x000000c6adad7221 */ /* 0x003fe20000010000 */
[----:B------:R-:W-:Y:S01]  /*16f00*/  MOV R176, 0x16f50 ;  /* 0x00016f5000b07802 */ /* 0x000fe20000000f00 */
[----:B------:R-:W-:Y:S02]  /*16f10*/  IMAD.MOV.U32 R198, RZ, RZ, 0x10 ;  /* 0x00000010ffc67424 */ /* 0x000fe400078e00ff */
[----:B------:R-:W-:-:S02]  /*16f20*/  IMAD.MOV.U32 R178, RZ, RZ, 0x1f ;  /* 0x0000001fffb27424 */ /* 0x000fc400078e00ff */
[----:B------:R-:W-:Y:S02]  /*16f30*/  IMAD.MOV.U32 R179, RZ, RZ, -0x1 ;  /* 0xffffffffffb37424 */ /* 0x000fe400078e00ff */
[----:B------:R-:W-:Y:S05]  /*16f40*/  CALL.REL.NOINC `($__internal_76_$__cuda_sm70_shflsync_bfly_p) ;  /* 0x000005b000007944 */ /* 0x000fea0003c00000 */
        /* <DEDUP_REMOVED lines=64> */
[----:B------:R-:W-:Y:S05]  /*17350*/  CALL.REL.NOINC `($__internal_76_$__cuda_sm70_shflsync_bfly_p) ;  /* 0x000001a000007944 */ /* 0x000fea0003c00000 */
[----:B01----:R-:W-:Y:S01]  /*17360*/  FADD.FTZ R173, R173, R198 ;  /* 0x000000c6adad7221 */ /* 0x003fe20000010000 */
[----:B------:R-:W-:Y:S01]  /*17370*/  MOV R176, 0x173c0 ;  /* 0x000173c000b07802 */ /* 0x000fe20000000f00 */
[----:B------:R-:W-:Y:S02]  /*17380*/  IMAD.MOV.U32 R198, RZ, RZ, 0x2 ;  /* 0x00000002ffc67424 */ /* 0x000fe400078e00ff */
[----:B------:R-:W-:Y:S02]  /*17390*/  IMAD.MOV.U32 R178, RZ, RZ, 0x1f ;  /* 0x0000001fffb27424 */ /* 0x000fe400078e00ff */
[----:B------:R-:W-:Y:S02]  /*173a0*/  IMAD.MOV.U32 R179, RZ, RZ, -0x1 ;  /* 0xffffffffffb37424 */ /* 0x000fe400078e00ff */
[----:B------:R-:W-:Y:S05]  /*173b0*/  CALL.REL.NOINC `($__internal_76_$__cuda_sm70_shflsync_bfly_p) ;  /* 0x0000014000007944 */ /* 0x000fea0003c00000 */
[----:B01----:R-:W-:Y:S01]  /*173c0*/  FADD.FTZ R173, R173, R198 ;  /* 0x000000c6adad7221 */ /* 0x003fe20000010000 */
[----:B------:R-:W-:Y:S01]  /*173d0*/  MOV R176, 0x17420 ;  /* 0x0001742000b07802 */ /* 0x000fe20000000f00 */
[----:B------:R-:W-:Y:S02]  /*173e0*/  IMAD.MOV.U32 R198, RZ, RZ, 0x4 ;  /* 0x00000004ffc67424 */ /* 0x000fe400078e00ff */
[----:B------:R-:W-:-:S02]  /*173f0*/  IMAD.MOV.U32 R178, RZ, RZ, 0x1f ;  /* 0x0000001fffb27424 */ /* 0x000fc400078e00ff */
[----:B------:R-:W-:Y:S02]  /*17400*/  IMAD.MOV.U32 R179, RZ, RZ, -0x1 ;  /* 0xffffffffffb37424 */ /* 0x000fe400078e00ff */
[----:B------:R-:W-:Y:S05]  /*17410*/  CALL.REL.NOINC `($__internal_76_$__cuda_sm70_shflsync_bfly_p) ;  /* 0x000000e000007944 */ /* 0x000fea0003c00000 */
[----:B0-----:R-:W-:Y:S01]  /*17420*/  HFMA2.MMA R178, -RZ, RZ, 0, 1.847743988037109375e-06 ;  /* 0x0000001fffb27435 */ /* 0x001fe200000001ff */
[----:B-1----:R-:W-:Y:S01]  /*17430*/  FADD.FTZ R173, R173, R198 ;  /* 0x000000c6adad7221 */ /* 0x002fe20000010000 */
[----:B------:R-:W-:Y:S01]  /*17440*/  MOV R176, 0x17480 ;  /* 0x0001748000b07802 */ /* 0x000fe20000000f00 */
[----:B------:R-:W-:Y:S02]  /*17450*/  IMAD.MOV.U32 R198, RZ, RZ, 0x8 ;  /* 0x00000008ffc67424 */ /* 0x000fe400078e00ff */
[----:B------:R-:W-:Y:S02]  /*17460*/  IMAD.MOV.U32 R179, RZ, RZ, -0x1 ;  /* 0xffffffffffb37424 */ /* 0x000fe400078e00ff */
[----:B------:R-:W-:Y:S05]  /*17470*/  CALL.REL.NOINC `($__internal_76_$__cuda_sm70_shflsync_bfly_p) ;  /* 0x0000008000007944 */ /* 0x000fea0003c00000 */
[----:B-1----:R-:W-:Y:S01]  /*17480*/  FADD.FTZ R175, R173, R198 ;  /* 0x000000c6adaf7221 */ /* 0x002fe20000010000 */
[----:B------:R-:W-:Y:S01]  /*17490*/  MOV R176, 0x174f0 ;  /* 0x000174f000b07802 */ /* 0x000fe20000000f00 */
[----:B------:R-:W-:Y:S02]  /*174a0*/  IMAD.MOV.U32 R198, RZ, RZ, 0x10 ;  /* 0x00000010ffc67424 */ /* 0x000fe400078e00ff */
[----:B0-----:R-:W-:Y:S02]  /*174b0*/  IMAD.MOV.U32 R178, RZ, RZ, 0x1f ;  /* 0x0000001fffb27424 */ /* 0x001fe400078e00ff */
[----:B------:R-:W-:-:S02]  /*174c0*/  IMAD.MOV.U32 R179, RZ, RZ, -0x1 ;  /* 0xffffffffffb37424 */ /* 0x000fc400078e00ff */
[----:B------:R-:W-:Y:S02]  /*174d0*/  IMAD.MOV.U32 R173, RZ, RZ, R175 ;  /* 0x000000ffffad7224 */ /* 0x000fe400078e00af */
[----:B------:R-:W-:Y:S05]  /*174e0*/  CALL.REL.NOINC `($__internal_76_$__cuda_sm70_shflsync_bfly_p) ;  /* 0x0000001000007944 */ /* 0x000fea0003c00000 */
[----:B01----:R-:W-:Y:S05]  /*174f0*/  BRA `(.L_x_39599) ;  /* 0xffffe7a000007947 */ /* 0x003fea000383ffff */
        .weak           $__internal_76_$__cuda_sm70_shflsync_bfly_p
        .type           $__internal_76_$__cuda_sm70_shflsync_bfly_p,@function
        .size           $__internal_76_$__cuda_sm70_shflsync_bfly_p,(.L_x_41104 - $__internal_76_$__cuda_sm70_shflsync_bfly_p)
$__internal_76_$__cuda_sm70_shflsync_bfly_p:
[----:B------:R-:W-:Y:S01]  /*17500*/  IMAD.MOV.U32 R177, RZ, RZ, 0x0 ;  /* 0x00000000ffb17424 */ /* 0x000fe200078e00ff */
[----:B------:R-:W-:Y:S04]  /*17510*/  WARPSYNC R179 ;  /* 0x000000b300007348 */ /* 0x000fe80003800000 */
[----:B------:R0:W1:Y:S01]  /*17520*/  SHFL.BFLY PT, R198, R173, R198, R178 ;  /* 0x0c0000c6adc67389 */ /* 0x00006200000e00b2 */
[----:B------:R-:W-:Y:S05]  /*17530*/  RET.REL.NODEC R176 `(_ZN10layer_norm31ln_parallel_residual_fwd_kernelINS_13Kernel_traitsIfffffjLj7168ELj1ELj1ELj8ELj16ENS_18Kernel_traits_baseILj7168EfffffjLj256EEEEELb1ELb0ELb0EEEvNS_9FwdParamsE) ;  /* 0xfffe8ac0b0007950 */ /* 0x000fea0003c3ffff */
.L_x_39600:
        /* <DEDUP_REMOVED lines=12> */
.L_x_41104:


//--------------------- .text._ZN10layer_norm31ln_parallel_residual_fwd_kernelINS_13Kernel_traitsIfffffjLj7168ELj1ELj1ELj8ELj16ENS_18Kernel_traits_baseILj7168EfffffjLj256EEEEELb1ELb0ELb1EEEvNS_9FwdParamsE --------------------------
	.section	.text._ZN10layer_norm31ln_parallel_residual_fwd_kernelINS_13Kernel_traitsIfffffjLj7168ELj1ELj1ELj8ELj16ENS_18Kernel_traits_baseILj7168EfffffjLj256EEEEELb1ELb0ELb1EEEvNS_9FwdParamsE,"ax",@progbits
	.sectioninfo	@"SHI_REGISTERS=222"
	.align	128
        .global         _ZN10layer_norm31ln_parallel_residual_fwd_kernelINS_13Kernel_traitsIfffffjLj7168ELj1ELj1ELj8ELj16ENS_18Kernel_traits_baseILj7168EfffffjLj256EEEEELb1ELb0ELb1EEEvNS_9FwdParamsE
        .type           _ZN10layer_norm31ln_parallel_residual_fwd_kernelINS_13Kernel_traitsIfffffjLj7168ELj1ELj1ELj8ELj16ENS_18Kernel_traits_baseILj7168EfffffjLj256EEEEELb1ELb0ELb1EEEvNS_9FwdParamsE,@function
        .size           _ZN10layer_norm31ln_parallel_residual_fwd_kernelINS_13Kernel_traitsIfffffjLj7168ELj1ELj1ELj8ELj16ENS_18Kernel_traits_baseILj7168EfffffjLj256EEEEELb1ELb0ELb1EEEvNS_9FwdParamsE,(.L_x_41105 - _ZN10layer_norm31ln_parallel_residual_fwd_kernelINS_13Kernel_traitsIfffffjLj7168ELj1ELj1ELj8ELj16ENS_18Kernel_traits_baseILj7168EfffffjLj256EEEEELb1ELb0ELb1EEEvNS_9FwdParamsE)
        .other          _ZN10layer_norm31ln_parallel_residual_fwd_kernelINS_13Kernel_traitsIfffffjLj7168ELj1ELj1ELj8ELj16ENS_18Kernel_traits_baseILj7168EfffffjLj256EEEEELb1ELb0ELb1EEEvNS_9FwdParamsE,@"STO_CUDA_ENTRY STV_DEFAULT"
_ZN10layer_norm31ln_parallel_residual_fwd_kernelINS_13Kernel_traitsIfffffjLj7168ELj1ELj1ELj8ELj16ENS_18Kernel_traits_baseILj7168EfffffjLj256EEEEELb1ELb0ELb1EEEvNS_9FwdParamsE:
.text._ZN10layer_norm31ln_parallel_residual_fwd_kernelINS_13Kernel_traitsIfffffjLj7168ELj1ELj1ELj8ELj16ENS_18Kernel_traits_baseILj7168EfffffjLj256EEEEELb1ELb0ELb1EEEvNS_9FwdParamsE:
[----:B------:R-:W-:Y:S02]  /*0000*/  IMAD.MOV.U32 R1, RZ, RZ, c[0x0][0x28] ;  /* 0x00000a00ff017624 */ /* 0x000fe400078e00ff */
[----:B------:R-:W0:Y:S01]  /*0010*/  S2R R179, SR_TID.X ;  /* 0x0000000000b37919 */ /* 0x000e220000002100 */
[----:B------:R-:W-:Y:S01]  /*0020*/  ULDC.U8 UR4, c[0x0][0x244] ;  /* 0x0000910000047ab9 */ /* 0x000fe20000000000 */
[----:B------:R-:W-:Y:S01]  /*0030*/  IMAD.MOV.U32 R181, RZ, RZ, c[0x0][0x238] ;  /* 0x00008e00ffb57624 */ /* 0x000fe200078e00ff */
[----:B------:R-:W-:Y:S01]  /*0040*/  ISETP.NE.AND P1, PT, RZ, UR4, PT ;  /* 0x00000004ff007c0c */ /* 0x000fe2000bf25270 */
[----:B------:R-:W-:Y:S01]  /*0050*/  IMAD.MOV.U32 R8, RZ, RZ, c[0x0][0x23c] ;  /* 0x00008f00ff087624 */ /* 0x000fe200078e00ff */
[----:B------:R-:W-:Y:S01]  /*0060*/  ISETP.NE.U32.AND P0, PT, RZ, c[0x0][0x218], PT ;  /* 0x00008600ff007a0c */ /* 0x000fe20003f05070 */
[----:B------:R-:W-:-:S03]  /*0070*/  ULDC.64 UR4, c[0x0][0x118] ;  /* 0x0000460000047ab9 */ /* 0x000fc60000000a00 */
[----:B------:R-:W-:-:S07]  /*0080*/  ISETP.NE.AND.EX P0, PT, RZ, c[0x0][0x21c], PT, P0 ;  /* 0x00008700ff007a0c */ /* 0x000fce0003f05300 */
[----:B------:R-:W-:Y:S01]  /*0090*/  @P1 MOV R2, R181 ;  /* 0x000000b500021202 */ /* 0x000fe20000000f00 */
[----:B------:R-:W-:-:S05]  /*00a0*/  @P1 IMAD.MOV.U32 R3, RZ, RZ, R8 ;  /* 0x000000ffff031224 */ /* 0x000fca00078e0008 */
[----:B------:R1:W5:Y:S01]  /*00b0*/  @P1 LDG.E.64 R10, [R2.64] ;  /* 0x00000004020a1981 */ /* 0x000362000c1e1b00 */
[----:B------:R-:W-:Y:S01]  /*00c0*/  CS2R R168, SRZ ;  /* 0x0000000000a87805 */ /* 0x000fe2000001ff00 */
[----:B0-----:R-:W-:Y:S01]  /*00d0*/  SHF.L.U32 R0, R179, 0x4, RZ ;  /* 0x00000004b3007819 */ /* 0x001fe200000006ff */
[----:B------:R-:W-:Y:S01]  /*00e0*/  CS2R R170, SRZ ;  /* 0x0000000000aa7805 */ /* 0x000fe2000001ff00 */
[----:B------:R-:W-:Y:S01]  /*00f0*/  CS2R R164, SRZ ;  /* 0x0000000000a47805 */ /* 0x000fe2000001ff00 */
[----:B------:R-:W-:Y:S01]  /*0100*/  IMAD.MOV.U32 R182, RZ, RZ, c[0x0][0x230] ;  /* 0x00008c00ffb67624 */ /* 0x000fe200078e00ff */
[----:B------:R-:W-:Y:S01]  /*0110*/  LOP3.LUT R5, R0, 0xff0, RZ, 0xc0, !PT ;  /* 0x00000ff000057812 */ /* 0x000fe200078ec0ff */
[----:B------:R-:W-:-:S03]  /*0120*/  IMAD.MOV.U32 R183, RZ, RZ, c[0x0][0x234] ;  /* 0x00008d00ffb77624 */ /* 0x000fc600078e00ff */
[----:B-1----:R-:W-:Y:S01]  /*0130*/  IADD3 R2, P2, R5, c[0x0][0x218], RZ ;  /* 0x0000860005027a10 */ /* 0x002fe20007f5e0ff */
        /* <DEDUP_REMOVED lines=11> */
[----:B------:R-:W-:Y:S01]  /*01f0*/  IMAD.X R3, RZ, RZ, c[0x0][0x21c], P2 ;  /* 0x00008700ff037624 */ /* 0x000fe200010e06ff */
[----:B------:R-:W-:Y:S01]  /*0200*/  LOP3.LUT R187, R179, 0xff, RZ, 0xc0, !PT ;  /* 0x000000ffb3bb7812 */ /* 0x000fe200078ec0ff */
[----:B------:R-:W-:Y:S01]  /*0210*/  CS2R R142, SRZ ;  /* 0x00000000008e7805 */ /* 0x000fe2000001ff00 */
[----:B------:R-:W-:Y:S01]  /*0220*/  CS2R R140, SRZ ;  /* 0x00000000008c7805 */ /* 0x000fe2000001ff00 */
[----:B------:R-:W-:Y:S01]  /*0230*/  CS2R R138, SRZ ;  /* 0x00000000008a7805 */ /* 0x000fe2000001ff00 */
[----:B------:R0:W5:Y:S01]  /*0240*/  @P0 LDG.E.128 R168, [R2.64] ;  /* 0x0000000402a80981 */ /* 0x000162000c1e1d00 */
[----:B------:R-:W-:-:S03]  /*0250*/  IMAD.SHL.U32 R4, R187, 0x10, RZ ;  /* 0x00000010bb047824 */ /* 0x000fc600078e00ff */
        /* <DEDUP_REMOVED lines=8> */
[----:B------:R-:W-:Y:S01]  /*02e0*/  CS2R R134, SRZ ;  /* 0x0000000000867805 */ /* 0x000fe2000001ff00 */
[----:B------:R-:W-:Y:S01]  /*02f0*/  CS2R R132, SRZ ;  /* 0x0000000000847805 */ /* 0x000fe2000001ff00 */
[----:B------:R-:W-:Y:S01]  /*0300*/  ISETP.NE.AND.EX P0, PT, RZ, c[0x0][0x224], PT, P0 ;  /* 0x00008900ff007a0c */ /* 0x000fe20003f05300 */
[----:B------:R-:W-:Y:S01]  /*0310*/  CS2R R130, SRZ ;  /* 0x0000000000827805 */ /* 0x000fe2000001ff00 */
[C---:B------:R-:W-:Y:S01]  /*0320*/  IADD3 R6, P2, R4.reuse, c[0x0][0x220], RZ ;  /* 0x0000880004067a10 */ /* 0x040fe20007f5e0ff */
        /* <DEDUP_REMOVED lines=8> */
[----:B------:R-:W5:Y:S04]  /*03b0*/  @P1 LDG.E.64 R182, [R182.64] ;  /* 0x00000004b6b61981 */ /* 0x000f68000c1e1b00 */
[----:B------:R1:W5:Y:S04]  /*03c0*/  @P0 LDG.E.128 R140, [R6.64] ;  /* 0x00000004068c0981 */ /* 0x000368000c1e1d00 */
[----:B------:R1:W5:Y:S04]  /*03d0*/  @P0 LDG.E.128 R136, [R6.64+0x1000] ;  /* 0x0010000406880981 */ /* 0x000368000c1e1d00 */
[----:B------:R1:W5:Y:S04]  /*03e0*/  @P0 LDG.E.128 R132, [R6.64+0x2000] ;  /* 0x0020000406840981 */ /* 0x000368000c1e1d00 */
[----:B------:R1:W5:Y:S04]  /*03f0*/  @P0 LDG.E.128 R128, [R6.64+0x3000] ;  /* 0x0030000406800981 */ /* 0x000368000c1e1d00 */
[----:B------:R1:W5:Y:S04]  /*0400*/  @P0 LDG.E.128 R124, [R6.64+0x4000] ;  /* 0x00400004067c0981 */ /* 0x000368000c1e1d00 */
[----:B------:R1:W5:Y:S04]  /*0410*/  @P0 LDG.E.128 R120, [R6.64+0x5000] ;  /* 0x0050000406780981 */ /* 0x000368000c1e1d00 */
[----:B------:R1:W5:Y:S04]  /*0420*/  @P0 LDG.E.128 R116, [R6.64+0x6000] ;  /* 0x0060000406740981 */ /* 0x000368000c1e1d00 */
[----:B------:R-:W2:Y:S01]  /*0430*/  S2R R0, SR_CTAID.X ;  /* 0x0000000000007919 */ /* 0x000ea20000002500 */
[----:B------:R-:W-:-:S02]  /*0440*/  IADD3 R4, P4, R4, c[0x0][0x1b8], RZ ;  /* 0x00006e0004047a10 */ /* 0x000fc40007f9e0ff */
[----:B0-----:R-:W-:Y:S02]  /*0450*/  IADD3 R2, P3, R5, c[0x0][0x1b0], RZ ;  /* 0x00006c0005027a10 */ /* 0x001fe40007f7e0ff */
[----:B--2---:R-:W-:-:S04]  /*0460*/  LEA.HI R180, R179, R0, RZ, 0x18 ;  /* 0x00000000b3b47211 */ /* 0x004fc800078fc0ff */
[----:B------:R-:W-:Y:S01]  /*0470*/  ISETP.GE.AND P2, PT, R180, c[0x0][0x164], PT ;  /* 0x00005900b4007a0c */ /* 0x000fe20003f46270 */
[----:B------:R-:W-:Y:S01]  /*0480*/  IMAD.X R5, RZ, RZ, c[0x0][0x1bc], P4 ;  /* 0x00006f00ff057624 */ /* 0x000fe200020e06ff */
[----:B------:R-:W-:-:S11]  /*0490*/  IADD3.X R3, RZ, c[0x0][0x1b4], RZ, P3, !PT ;  /* 0x00006d00ff037a10 */ /* 0x000fd60001ffe4ff */
[----:B------:R-:W-:Y:S05]  /*04a0*/  @P2 EXIT ;  /* 0x000000000000294d */ /* 0x000fea0003800000 */
[----:B-1---5:R-:W-:Y:S01]  /*04b0*/  @P1 IADD3 R181, P0, R10, c[0x0][0x240], RZ ;  /* 0x000090000ab51a10 */ /* 0x022fe20007f1e0ff */
[----:B------:R0:W5:Y:S04]  /*04c0*/  LDG.E.128 R112, [R2.64] ;  /* 0x0000000402707981 */ /* 0x000168000c1e1d00 */
[----:B------:R-:W-:Y:S01]  /*04d0*/  @P1 IMAD.X R8, RZ, RZ, R11, P0 ;  /* 0x000000ffff081224 */ /* 0x000fe200000e060b */
[----:B------:R0:W5:Y:S01]  /*04e0*/  LDG.E.128 R108, [R2.64+0x1000] ;  /* 0x00100004026c7981 */ /* 0x000162000c1e1d00 */
[----:B------:R-:W-:-:S03]  /*04f0*/  IMAD R179, R0, c[0x0][0x0], R179 ;  /* 0x0000000000b37a24 */ /* 0x000fc600078e02b3 */
[--C-:B------:R-:W-:Y:S01]  /*0500*/  SHF.R.U64 R178, R181, 0x2, R8.reuse ;  /* 0x00000002b5b27819 */ /* 0x100fe20000001208 */
[----:B------:R0:W5:Y:S01]  /*0510*/  LDG.E.128 R104, [R2.64+0x2000] ;  /* 0x0020000402687981 */ /* 0x000162000c1e1d00 */
[----:B------:R-:W-:Y:S01]  /*0520*/  IMAD.WIDE.U32 R6, R179, -0x326172a9, RZ ;  /* 0xcd9e8d57b3067825 */ /* 0x000fe200078e00ff */
[----:B------:R-:W-:Y:S02]  /*0530*/  SHF.R.U32.HI R29, RZ, 0x2, R8 ;  /* 0x00000002ff1d7819 */ /* 0x000fe40000011608 */
[----:B------:R0:W5:Y:S04]  /*0540*/  LDG.E.128 R100, [R2.64+0x3000] ;  /* 0x0030000402647981 */ /* 0x000168000c1e1d00 */
[----:B------:R0:W5:Y:S04]  /*0550*/  LDG.E.128 R96, [R2.64+0x4000] ;  /* 0x0040000402607981 */ /* 0x000168000c1e1d00 */
[----:B------:R0:W5:Y:S04]  /*0560*/  LDG.E.128 R92, [R2.64+0x5000] ;  /* 0x00500004025c7981 */ /* 0x000168000c1e1d00 */
[----:B------:R0:W5:Y:S01]  /*0570*/  LDG.E.128 R88, [R2.64+0x6000] ;  /* 0x0060000402587981 */ /* 0x000162000c1e1d00 */
[----:B------:R-:W-:-:S03]  /*0580*/  LOP3.LUT R0, R7, R29, R182, 0x96, !PT ;  /* 0x0000001d07007212 */ /* 0x000fc600078e96b6 */
[----:B------:R1:W5:Y:S04]  /*0590*/  LDG.E.128 R84, [R4.64] ;  /* 0x0000000404547981 */ /* 0x000368000c1e1d00 */
[----:B------:R1:W5:Y:S01]  /*05a0*/  LDG.E.128 R80, [R4.64+0x1000] ;  /* 0x0010000404507981 */ /* 0x000362000c1e1d00 */
[----:B0-----:R-:W-:-:S03]  /*05b0*/  IMAD.WIDE.U32 R2, R178, -0x2daee0ad, RZ ;  /* 0xd2511f53b2027825 */ /* 0x001fc600078e00ff */
[----:B------:R1:W5:Y:S02]  /*05c0*/  LDG.E.128 R76, [R4.64+0x2000] ;  /* 0x00200004044c7981 */ /* 0x000364000c1e1d00 */
[----:B------:R-:W-:Y:S02]  /*05d0*/  LOP3.LUT R8, R3, R183, RZ, 0x3c, !PT ;  /* 0x000000b703087212 */ /* 0x000fe400078e3cff */
[----:B------:R1:W5:Y:S01]  /*05e0*/  LDG.E.128 R72, [R4.64+0x3000] ;  /* 0x0030000404487981 */ /* 0x000362000c1e1d00 */
[----:B------:R-:W-:-:S03]  /*05f0*/  IADD3 R177, R183, -0x4498517b, RZ ;  /* 0xbb67ae85b7b17810 */ /* 0x000fc60007ffe0ff */
[----:B------:R1:W5:Y:S01]  /*0600*/  LDG.E.128 R68, [R4.64+0x4000] ;  /* 0x0040000404447981 */ /* 0x000362000c1e1d00 */
[----:B------:R-:W-:-:S03]  /*0610*/  IMAD.WIDE.U32 R8, R8, -0x326172a9, RZ ;  /* 0xcd9e8d5708087825 */ /* 0x000fc600078e00ff */
[----:B------:R1:W5:Y:S01]  /*0620*/  LDG.E.128 R64, [R4.64+0x5000] ;  /* 0x0050000404407981 */ /* 0x000362000c1e1d00 */
[----:B------:R-:W-:-:S03]  /*0630*/  IADD3 R176, R182, -0x61c88647, RZ ;  /* 0x9e3779b9b6b07810 */ /* 0x000fc60007ffe0ff */
[----:B------:R1:W5:Y:S01]  /*0640*/  LDG.E.128 R60, [R4.64+0x6000] ;  /* 0x00600004043c7981 */ /* 0x000362000c1e1d00 */
[C---:B------:R-:W-:Y:S01]  /*0650*/  IADD3 R27, R182.reuse, 0x3c6ef372, RZ ;  /* 0x3c6ef372b61b7810 */ /* 0x040fe20007ffe0ff */
[----:B------:R-:W-:Y:S01]  /*0660*/  ULDC.U8 UR6, c[0x0][0x1f0] ;  /* 0x00007c0000067ab9 */ /* 0x000fe20000000000 */
[C---:B------:R-:W-:Y:S02]  /*0670*/  IADD3 R26, R183.reuse, 0x76cf5d0a, RZ ;  /* 0x76cf5d0ab71a7810 */ /* 0x040fe40007ffe0ff */
[C---:B------:R-:W-:Y:S02]  /*0680*/  IADD3 R25, R183.reuse, 0x32370b8f, RZ ;  /* 0x32370b8fb7197810 */ /* 0x040fe40007ffe0ff */
[C---:B------:R-:W-:Y:S02]  /*0690*/  IADD3 R24, R182.reuse, -0x255992d5, RZ ;  /* 0xdaa66d2bb6187810 */ /* 0x040fe40007ffe0ff */
[----:B------:R-:W-:Y:S01]  /*06a0*/  IADD3 R23, R182, 0x78dde6e4, RZ ;  /* 0x78dde6e4b6177810 */ /* 0x000fe20007ffe0ff */
[----:B-1----:R-:W-:Y:S01]  /*06b0*/  IMAD.WIDE.U32 R4, R0, -0x2daee0ad, RZ ;  /* 0xd2511f5300047825 */ /* 0x002fe200078e00ff */
[----:B------:R-:W-:-:S02]  /*06c0*/  IADD3 R22, R183, -0x126145ec, RZ ;  /* 0xed9eba14b7167810 */ /* 0x000fc40007ffe0ff */
[----:B------:R-:W-:Y:S02]  /*06d0*/  IADD3 R21, R183, -0x56f99767, RZ ;  /* 0xa9066899b7157810 */ /* 0x000fe40007ffe0ff */
[----:B------:R-:W-:Y:S02]  /*06e0*/  LOP3.LUT R7, R5, R2, R177, 0x96, !PT ;  /* 0x0000000205077212 */ /* 0x000fe400078e96b1 */
[----:B------:R-:W-:Y:S02]  /*06f0*/  LOP3.LUT R2, R9, R176, R6, 0x96, !PT ;  /* 0x000000b009027212 */ /* 0x000fe400078e9606 */
[C---:B------:R-:W-:Y:S01]  /*0700*/  IADD3 R20, R182.reuse, 0x1715609d, RZ ;  /* 0x1715609db6147810 */ /* 0x040fe20007ffe0ff */
[----:B------:R-:W-:Y:S01]  /*0710*/  IMAD.WIDE.U32 R6, R7, -0x326172a9, RZ ;  /* 0xcd9e8d5707067825 */ /* 0x000fe200078e00ff */
[----:B------:R-:W-:Y:S02]  /*0720*/  IADD3 R19, R182, -0x4ab325aa, RZ ;  /* 0xb54cda56b6137810 */ /* 0x000fe40007ffe0ff */
[----:B------:R-:W-:Y:S01]  /*0730*/  IADD3 R18, R183, 0x646e171e, RZ ;  /* 0x646e171eb7127810 */ /* 0x000fe20007ffe0ff */
[----:B------:R-:W-:Y:S01]  /*0740*/  IMAD.WIDE.U32 R2, R2, -0x2daee0ad, RZ ;  /* 0xd2511f5302027825 */ /* 0x000fe200078e00ff */
[----:B------:R-:W-:-:S02]  /*0750*/  LOP3.LUT R5, R7, R8, R27, 0x96, !PT ;  /* 0x0000000807057212 */ /* 0x000fc400078e961b */
[----:B------:R-:W-:Y:S02]  /*0760*/  IADD3 R17, R183, 0x1fd5c5a3, RZ ;  /* 0x1fd5c5a3b7117810 */ /* 0x000fe40007ffe0ff */
[----:B------:R-:W-:Y:S01]  /*0770*/  LOP3.LUT R8, R3, R4, R26, 0x96, !PT ;  /* 0x0000000403087212 */ /* 0x000fe200078e961a */
[----:B------:R-:W-:Y:S01]  /*0780*/  IMAD.WIDE.U32 R4, R5, -0x2daee0ad, RZ ;  /* 0xd2511f5305047825 */ /* 0x000fe200078e00ff */
[C---:B------:R-:W-:Y:S02]  /*0790*/  IADD3 R16, R182.reuse, 0x5384540f, RZ ;  /* 0x5384540fb6107810 */ /* 0x040fe40007ffe0ff */
[----:B------:R-:W-:Y:S01]  /*07a0*/  IADD3 R15, R182, -0xe443238, RZ ;  /* 0xf1bbcdc8b60f7810 */ /* 0x000fe20007ffe0ff */
[----:B------:R-:W-:Y:S01]  /*07b0*/  IMAD.WIDE.U32 R8, R8, -0x326172a9, RZ ;  /* 0xcd9e8d5708087825 */ /* 0x000fe200078e00ff */
[----:B------:R-:W-:Y:S02]  /*07c0*/  LOP3.LUT R7, R5, R2, R25, 0x96, !PT ;  /* 0x0000000205077212 */ /* 0x000fe400078e9619 */
[----:B------:R-:W-:-:S02]  /*07d0*/  IADD3 R14, R183, -0x24c28bd8, RZ ;  /* 0xdb3d7428b70e7810 */ /* 0x000fc40007ffe0ff */
[----:B------:R-:W-:Y:S01]  /*07e0*/  LOP3.LUT R2, R9, R6, R24, 0x96, !PT ;  /* 0x0000000609027212 */ /* 0x000fe200078e9618 */
[----:B------:R-:W-:Y:S01]  /*07f0*/  IMAD.WIDE.U32 R6, R7, -0x326172a9, RZ ;  /* 0xcd9e8d5707067825 */ /* 0x000fe200078e00ff */
[----:B------:R-:W-:Y:S02]  /*0800*/  IADD3 R13, R183, -0x695add53, RZ ;  /* 0x96a522adb70d7810 */ /* 0x000fe40007ffe0ff */
[----:B------:R-:W-:Y:S01]  /*0810*/  IADD3 R12, R182, -0x700cb87f, RZ ;  /* 0x8ff34781b60c7810 */ /* 0x000fe20007ffe0ff */
[----:B------:R-:W-:Y:S01]  /*0820*/  IMAD.WIDE.U32 R2, R2, -0x2daee0ad, RZ ;  /* 0xd2511f5302027825 */ /* 0x000fe200078e00ff */
[----:B------:R-:W-:Y:S02]  /*0830*/  LOP3.LUT R5, R7, R8, R23, 0x96, !PT ;  /* 0x0000000807057212 */ /* 0x000fe400078e9617 */
[----:B------:R-:W-:Y:S02]  /*0840*/  LOP3.LUT R181, R181, 0x3, RZ, 0xc0, !PT ;  /* 0x00000003b5b57812 */ /* 0x000fe400078ec0ff */
        /* <DEDUP_REMOVED lines=13> */
[----:B------:R-:W-:Y:S01]  /*0920*/  IMAD.MOV.U32 R5, RZ, RZ, 0x1 ;  /* 0x00000001ff057424 */ /* 0x000fe200078e00ff */
[----:B------:R-:W-:Y:S01]  /*0930*/  LOP3.LUT R6, R9, R6, R16, 0x96, !PT ;  /* 0x0000000609067212 */ /* 0x000fe200078e9610 */
[----:B------:R-:W-:Y:S01]  /*0940*/  IMAD.HI.U32 R0, R2, -0x326172a9, RZ ;  /* 0xcd9e8d5702007827 */ /* 0x000fe200078e00ff */
[----:B------:R-:W-:-:S03]  /*0950*/  MOV R9, R29 ;  /* 0x0000001d00097202 */ /* 0x000fc60000000f00 */
[----:B------:R-:W-:Y:S01]  /*0960*/  IMAD.HI.U32 R3, R6, -0x2daee0ad, RZ ;  /* 0xd2511f5306037827 */ /* 0x000fe200078e00ff */
[----:B------:R-:W-:-:S03]  /*0970*/  LOP3.LUT R8, R0, R8, R15, 0x96, !PT ;  /* 0x0000000800087212 */ /* 0x000fc600078e960f */
[----:B------:R-:W-:Y:S01]  /*0980*/  IMAD R0, R6, -0x2daee0ad, RZ ;  /* 0xd2511f5306007824 */ /* 0x000fe200078e02ff */
[----:B------:R-:W-:Y:S01]  /*0990*/  LOP3.LUT R4, R3, R4, R14, 0x96, !PT ;  /* 0x0000000403047212 */ /* 0x000fe200078e960e */
[----:B------:R-:W-:Y:S02]  /*09a0*/  IMAD R3, R2, -0x326172a9, RZ ;  /* 0xcd9e8d5702037824 */ /* 0x000fe400078e02ff */
[----:B------:R-:W-:-:S04]  /*09b0*/  IMAD.HI.U32 R11, R8, -0x2daee0ad, RZ ;  /* 0xd2511f53080b7827 */ /* 0x000fc800078e00ff */
[----:B------:R-:W-:Y:S01]  /*09c0*/  IMAD.HI.U32 R10, R4, -0x326172a9, RZ ;  /* 0xcd9e8d57040a7827 */ /* 0x000fe200078e00ff */
[----:B------:R-:W-:-:S03]  /*09d0*/  LOP3.LUT R11, R11, R0, R13, 0x96, !PT ;  /* 0x000000000b0b7212 */ /* 0x000fc600078e960d */
[----:B------:R-:W-:Y:S01]  /*09e0*/  IMAD R8, R8, -0x2daee0ad, RZ ;  /* 0xd2511f5308087824 */ /* 0x000fe200078e02ff */
[----:B------:R-:W-:Y:S01]  /*09f0*/  LOP3.LUT R10, R10, R3, R12, 0x96, !PT ;  /* 0x000000030a0a7212 */ /* 0x000fe200078e960c */
[----:B------:R-:W-:Y:S02]  /*0a00*/  IMAD R6, R4, -0x326172a9, RZ ;  /* 0xcd9e8d5704067824 */ /* 0x000fe400078e02ff */
.L_x_40059:
[----:B------:R-:W-:Y:S01]  /*0a10*/  ISETP.NE.U32.AND P0, PT, RZ, c[0x0][0x178], PT ;  /* 0x00005e00ff007a0c */ /* 0x000fe20003f05070 */
[----:B------:R-:W-:Y:S01]  /*0a20*/  IMAD R28, R180, c[0x0][0x168], RZ ;  /* 0x00005a00b41c7a24 */ /* 0x000fe200078e02ff */
[----:B------:R-:W-:Y:S02]  /*0a30*/  ISETP.NE.U32.AND P1, PT, RZ, c[0x0][0x180], PT ;  /* 0x00006000ff007a0c */ /* 0x000fe40003f25070 */
[----:B------:R-:W-:Y:S02]  /*0a40*/  ISETP.NE.AND.EX P3, PT, RZ, c[0x0][0x17c], PT, P0 ;  /* 0x00005f00ff007a0c */ /* 0x000fe40003f65300 */
[----:B------:R-:W-:Y:S02]  /*0a50*/  ISETP.NE.AND.EX P0, PT, RZ, c[0x0][0x184], PT, P1 ;  /* 0x00006100ff007a0c */ /* 0x000fe40003f05310 */
[----:B------:R-:W-:Y:S01]  /*0a60*/  SHF.R.S32.HI R29, RZ, 0x1f, R28 ;  /* 0x0000001fff1d7819 */ /* 0x000fe2000001141c */
[----:B------:R-:W-:Y:S01]  /*0a70*/  BSSY B0, `(.L_x_39601) ;  /* 0x0000019000007945 */ /* 0x000fe20003800000 */
[----:B------:R-:W-:-:S02]  /*0a80*/  P2R R192, PR, RZ, 0x8 ;  /* 0x00000008ffc07803 */ /* 0x000fc40000000000 */
[----:B------:R-:W-:-:S04]  /*0a90*/  LEA.HI R186, R29, R28, RZ, 0x2 ;  /* 0x0000001c1dba7211 */ /* 0x000fc800078f10ff */
[----:B------:R-:W-:Y:S01]  /*0aa0*/  LEA.HI.SX32 R186, R186, R187, 0x1e ;  /* 0x000000bbbaba7211 */ /* 0x000fe200078ff2ff */
[----:B------:R-:W-:-:S03]  /*0ab0*/  IMAD.MOV.U32 R187, RZ, RZ, 0x10 ;  /* 0x00000010ffbb7424 */ /* 0x000fc600078e00ff */
        /* <DEDUP_REMOVED lines=19> */
.L_x_39602:
[----:B0-----:R-:W-:Y:S02]  /*0bf0*/  IMAD.MOV.U32 R40, RZ, RZ, R6 ;  /* 0x000000ffff287224 */ /* 0x001fe400078e0006 */
.L_x_39603:
[----:B------:R-:W-:Y:S05]  /*0c00*/  BSYNC B0 ;  /* 0x0000000000007941 */ /* 0x000fea0003800000 */
.L_x_39601:
        /* <DEDUP_REMOVED lines=16> */
.L_x_39607:
[----:B------:R-:W-:Y:S05]  /*0d10*/  BSYNC B1 ;  /* 0x0000000000017941 */ /* 0x000fea0003800000 */
.L_x_39606:
        /* <DEDUP_REMOVED lines=44> */
.L_x_39605:
[----:B------:R-:W-:Y:S05]  /*0fe0*/  BSYNC B0 ;  /* 0x0000000000007941 */ /* 0x000fea0003800000 */
.L_x_39604:
        /* <DEDUP_REMOVED lines=15> */
.L_x_39608:
        /* <DEDUP_REMOVED lines=12> */
.L_x_39611:
[----:B------:R-:W-:Y:S02]  /*11a0*/  IMAD.MOV.U32 R40, RZ, RZ, R6 ;  /* 0x000000ffff287224 */ /* 0x000fe400078e0006 */
.L_x_39612:
[----:B------:R-:W-:Y:S05]  /*11b0*/  BSYNC B0 ;  /* 0x0000000000007941 */ /* 0x000fea0003800000 */
.L_x_39610:
        /* <DEDUP_REMOVED lines=16> */
.L_x_39616:
[----:B------:R-:W-:Y:S05]  /*12c0*/  BSYNC B1 ;  /* 0x0000000000017941 */ /* 0x000fea0003800000 */
.L_x_39615:
        /* <DEDUP_REMOVED lines=44> */
.L_x_39614:
[----:B------:R-:W-:Y:S05]  /*1590*/  BSYNC B0 ;  /* 0x0000000000007941 */ /* 0x000fea0003800000 */
.L_x_39613:
        /* <DEDUP_REMOVED lines=8> */
.L_x_39609:
        /* <DEDUP_REMOVED lines=12> */
.L_x_39618:
[----:B------:R-:W-:Y:S02]  /*16e0*/  IMAD.MOV.U32 R40, RZ, RZ, R6 ;  /* 0x000000ffff287224 */ /* 0x000fe400078e0006 */
.L_x_39619:
[----:B------:R-:W-:Y:S05]  /*16f0*/  BSYNC B0 ;  /* 0x0000000000007941 */ /* 0x000fea0003800000 */
.L_x_39617:
        /* <DEDUP_REMOVED lines=16> */
.L_x_39623:
[----:B------:R-:W-:Y:S05]  /*1800*/  BSYNC B1 ;  /* 0x0000000000017941 */ /* 0x000fea0003800000 */
.L_x_39622:
        /* <DEDUP_REMOVED lines=44> */
.L_x_39621:
[----:B------:R-:W-:Y:S05]  /*1ad0*/  BSYNC B0 ;  /* 0x0000000000007941 */ /* 0x000fea0003800000 */
.L_x_39620:
        /* <DEDUP_REMOVED lines=11> */
.L_x_39624:
        /* <DEDUP_REMOVED lines=12> */
.L_x_39627:
[----:B------:R-:W-:Y:S02]  /*1c50*/  IMAD.MOV.U32 R38, RZ, RZ, R6 ;  /* 0x000000ffff267224 */ /* 0x000fe400078e0006 */
.L_x_39628:
[----:B------:R-:W-:Y:S05]  /*1c60*/  BSYNC B0 ;  /* 0x0000000000007941 */ /* 0x000fea0003800000 */
.L_x_39626:
        /* <DEDUP_REMOVED lines=16> */
.L_x_39632:
[----:B------:R-:W-:Y:S05]  /*1d70*/  BSYNC B1 ;  /* 0x0000000000017941 */ /* 0x000fea0003800000 */
.L_x_39631:
        /* <DEDUP_REMOVED lines=44> */
.L_x_39630:
[----:B------:R-:W-:Y:S05]  /*2040*/  BSYNC B0 ;  /* 0x0000000000007941 */ /* 0x000fea0003800000 */
.L_x_39629:
        /* <DEDUP_REMOVED lines=8> */
.L_x_39625:
        /* <DEDUP_REMOVED lines=12> */
.L_x_39634:
[----:B------:R-:W-:Y:S02]  /*2190*/  IMAD.MOV.U32 R38, RZ, RZ, R6 ;  /* 0x000000ffff267224 */ /* 0x000fe400078e0006 */
.L_x_39635:
[----:B------:R-:W-:Y:S05]  /*21a0*/  BSYNC B0 ;  /* 0x0000000000007941 */ /* 0x000fea0003800000 */
.L_x_39633:
        /* <DEDUP_REMOVED lines=16> */
.L_x_39639:
[----:B------:R-:W-:Y:S05]  /*22b0*/  BSYNC B1 ;  /* 0x0000000000017941 */ /* 0x000fea0003800000 */
.L_x_39638:
        /* <DEDUP_REMOVED lines=44> */
.L_x_39637:
[----:B------:R-:W-:Y:S05]  /*2580*/  BSYNC B0 ;  /* 0x0000000000007941 */ /* 0x000fea0003800000 */
.L_x_39636:
        /* <DEDUP_REMOVED lines=11> */
.L_x_39640:
        /* <DEDUP_REMOVED lines=12> */
.L_x_39643:
[----:B------:R-:W-:Y:S02]  /*2700*/  IMAD.MOV.U32 R30, RZ, RZ, R6 ;  /* 0x000000ffff1e7224 */ /* 0x000fe400078e0006 */
.L_x_39644:
[----:B------:R-:W-:Y:S05]  /*2710*/  BSYNC B0 ;  /* 0x0000000000007941 */ /* 0x000fea0003800000 */
.L_x_39642:
        /* <DEDUP_REMOVED lines=16> */
.L_x_39648:
[----:B------:R-:W-:Y:S05]  /*2820*/  BSYNC B1 ;  /* 0x0000000000017941 */ /* 0x000fea0003800000 */
.L_x_39647:
        /* <DEDUP_REMOVED lines=44> */
.L_x_39646:
[----:B------:R-:W-:Y:S05]  /*2af0*/  BSYNC B0 ;  /* 0x0000000000007941 */ /* 0x000fea0003800000 */
.L_x_39645:
        /* <DEDUP_REMOVED lines=8> */
.L_x_39641:
        /* <DEDUP_REMOVED lines=12> */
.L_x_39650:
[----:B------:R-:W-:Y:S02]  /*2c40*/  IMAD.MOV.U32 R30, RZ, RZ, R6 ;  /* 0x000000ffff1e7224 */ /* 0x000fe400078e0006 */
.L_x_39651:
[----:B------:R-:W-:Y:S05]  /*2c50*/  BSYNC B0 ;  /* 0x0000000000007941 */ /* 0x000fea0003800000 */
.L_x_39649:
        /* <DEDUP_REMOVED lines=16> */
.L_x_39655:
[----:B------:R-:W-:Y:S05]  /*2d60*/  BSYNC B1 ;  /* 0x0000000000017941 */ /* 0x000fea0003800000 */
.L_x_39654:
        /* <DEDUP_REMOVED lines=44> */
.L_x_39653:
[----:B------:R-:W-:Y:S05]  /*3030*/  BSYNC B0 ;  /* 0x0000000000007941 */ /* 0x000fea0003800000 */
.L_x_39652:
        /* <DEDUP_REMOVED lines=11> */
.L_x_39656:
        /* <DEDUP_REMOVED lines=12> */
.L_x_39659:
[----:B------:R-:W-:Y:S02]  /*31b0*/  IMAD.MOV.U32 R36, RZ, RZ, R6 ;  /* 0x000000ffff247224 */ /* 0x000fe400078e0006 */
.L_x_39660:
[----:B------:R-:W-:Y:S05]  /*31c0*/  BSYNC B0 ;  /* 0x0000000000007941 */ /* 0x000fea0003800000 */
.L_x_39658:
        /* <DEDUP_REMOVED lines=16> */
.L_x_39664:
[----:B------:R-:W-:Y:S05]  /*32d0*/  BSYNC B1 ;  /* 0x0000000000017941 */ /* 0x000fea0003800000 */
.L_x_39663:
        /* <DEDUP_REMOVED lines=44> */
.L_x_39662:
[----:B------:R-:W-:Y:S05]  /*35a0*/  BSYNC B0 ;  /* 0x0000000000007941 */ /* 0x000fea0003800000 */
.L_x_39661:
        /* <DEDUP_REMOVED lines=8> */
.L_x_39657:
[----:B------:R-:W-:Y:S02]  /*3630*/  SEL R28, RZ, 0x1000000, P4 ;  /* 0x01000000ff1c7807 */ /* 0x000fe40002000000 */
[----:B------:R-:W-:Y:S02]  /*3640*/  SEL R29, RZ, 0x10000, P3 ;  /* 0x00010000ff1d7807 */ /* 0x000fe40001800000 */
[----:B------:R-:W-:Y:S02]  /*3650*/  SEL R31, RZ, 0x100, P2 ;  /* 0x00000100ff1f7807 */ /* 0x000fe40001000000 */
[C---:B------:R-:W-:Y:S02]  /*3660*/  SHF.L.U32 R40, R186.reuse, 0x2, RZ ;  /* 0x00000002ba287819 */ /* 0x040fe400000006ff */
[----:B------:R-:W-:Y:S02]  /*3670*/  IADD3 R28, R31, R28, R29 ;  /* 0x0000001c1f1c7210 */ /* 0x000fe40007ffe01d */
[----:B------:R-:W-:-:S02]  /*3680*/  LEA R30, P2, R186, c[0x0][0x188], 0x4 ;  /* 0x00006200ba1e7a11 */ /* 0x000fc400078420ff */
[----:B------:R-:W-:Y:S02]  /*3690*/  SEL R29, RZ, 0x1, P1 ;  /* 0x00000001ff1d7807 */ /* 0x000fe40000800000 */
        /* <DEDUP_REMOVED lines=24> */
.L_x_39665:
        /* <DEDUP_REMOVED lines=16> */
.L_x_39667:
[----:B-1----:R-:W-:Y:S02]  /*3920*/  IMAD.MOV.U32 R40, RZ, RZ, R6 ;  /* 0x000000ffff287224 */ /* 0x002fe400078e0006 */
.L_x_39668:
[----:B------:R-:W-:Y:S05]  /*3930*/  BSYNC B0 ;  /* 0x0000000000007941 */ /* 0x000fea0003800000 */
.L_x_39666:
        /* <DEDUP_REMOVED lines=16> */
.L_x_39672:
[----:B------:R-:W-:Y:S05]  /*3a40*/  BSYNC B1 ;  /* 0x0000000000017941 */ /* 0x000fea0003800000 */
.L_x_39671:
        /* <DEDUP_REMOVED lines=44> */
.L_x_39670:
[----:B------:R-:W-:Y:S05]  /*3d10*/  BSYNC B0 ;  /* 0x0000000000007941 */ /* 0x000fea0003800000 */
.L_x_39669:
[----:B------:R-:W1:Y:S01]  /*3d20*/  I2F.U32 R33, R40 ;  /* 0x0000002800217306 */ /* 0x000e620000201000 */
[----:B------:R-:W-:Y:S01]  /*3d30*/  ISETP.NE.AND P6, PT, R181, RZ, PT ;  /* 0x000000ffb500720c */ /* 0x000fe20003fc5270 */
[----:B-----5:R-:W-:Y:S02]  /*3d40*/  FMUL.FTZ R28, R28, c[0x0][0x1e8] ;  /* 0x00007a001c1c7a20 */ /* 0x020fe40000410000 */
        /* <DEDUP_REMOVED lines=9> */
.L_x_39673:
        /* <DEDUP_REMOVED lines=12> */
.L_x_39676:
[----:B------:R-:W-:Y:S02]  /*3ea0*/  IMAD.MOV.U32 R40, RZ, RZ, R6 ;  /* 0x000000ffff287224 */ /* 0x000fe400078e0006 */
.L_x_39677:
[----:B------:R-:W-:Y:S05]  /*3eb0*/  BSYNC B0 ;  /* 0x0000000000007941 */ /* 0x000fea0003800000 */
.L_x_39675:
        /* <DEDUP_REMOVED lines=16> */
.L_x_39681:
[----:B------:R-:W-:Y:S05]  /*3fc0*/  BSYNC B1 ;  /* 0x0000000000017941 */ /* 0x000fea0003800000 */
.L_x_39680:
        /* <DEDUP_REMOVED lines=44> */
.L_x_39679:
[----:B------:R-:W-:Y:S05]  /*4290*/  BSYNC B0 ;  /* 0x0000000000007941 */ /* 0x000fea0003800000 */
.L_x_39678:
        /* <DEDUP_REMOVED lines=8> */
.L_x_39674:
        /* <DEDUP_REMOVED lines=12> */
.L_x_39683:
[----:B------:R-:W-:Y:S02]  /*43e0*/  IMAD.MOV.U32 R40, RZ, RZ, R6 ;  /* 0x000000ffff287224 */ /* 0x000fe400078e0006 */
.L_x_39684:
[----:B------:R-:W-:Y:S05]  /*43f0*/  BSYNC B0 ;  /* 0x0000000000007941 */ /* 0x000fea0003800000 */
.L_x_39682:
        /* <DEDUP_REMOVED lines=16> */
.L_x_39688:
[----:B------:R-:W-:Y:S05]  /*4500*/  BSYNC B1 ;  /* 0x0000000000017941 */ /* 0x000fea0003800000 */
.L_x_39687:
        /* <DEDUP_REMOVED lines=44> */
.L_x_39686:
[----:B------:R-:W-:Y:S05]  /*47d0*/  BSYNC B0 ;  /* 0x0000000000007941 */ /* 0x000fea0003800000 */
.L_x_39685:
        /* <DEDUP_REMOVED lines=11> */
.L_x_39689:
        /* <DEDUP_REMOVED lines=12> */
.L_x_39692:
[----:B------:R-:W-:Y:S02]  /*4950*/  IMAD.MOV.U32 R38, RZ, RZ, R6 ;  /* 0x000000ffff267224 */ /* 0x000fe400078e0006 */
.L_x_39693:
[----:B------:R-:W-:Y:S05]  /*4960*/  BSYNC B0 ;  /* 0x0000000000007941 */ /* 0x000fea0003800000 */
.L_x_39691:
        /* <DEDUP_REMOVED lines=16> */
.L_x_39697:
[----:B------:R-:W-:Y:S05]  /*4a70*/  BSYNC B1 ;  /* 0x0000000000017941 */ /* 0x000fea0003800000 */
.L_x_39696:
        /* <DEDUP_REMOVED lines=44> */
.L_x_39695:
[----:B------:R-:W-:Y:S05]  /*4d40*/  BSYNC B0 ;  /* 0x0000000000007941 */ /* 0x000fea0003800000 */
.L_x_39694:
        /* <DEDUP_REMOVED lines=8> */
.L_x_39690:
        /* <DEDUP_REMOVED lines=12> */
.L_x_39699:
[----:B------:R-:W-:Y:S02]  /*4e90*/  IMAD.MOV.U32 R38, RZ, RZ, R6 ;  /* 0x000000ffff267224 */ /* 0x000fe400078e0006 */
.L_x_39700:
[----:B------:R-:W-:Y:S05]  /*4ea0*/  BSYNC B0 ;  /* 0x0000000000007941 */ /* 0x000fea0003800000 */
.L_x_39698:
        /* <DEDUP_REMOVED lines=16> */
.L_x_39704:
[----:B------:R-:W-:Y:S05]  /*4fb0*/  BSYNC B1 ;  /* 0x0000000000017941 */ /* 0x000fea0003800000 */
.L_x_39703:
        /* <DEDUP_REMOVED lines=44> */
.L_x_39702:
[----:B------:R-:W-:Y:S05]  /*5280*/  BSYNC B0 ;  /* 0x0000000000007941 */ /* 0x000fea0003800000 */
.L_x_39701:
        /* <DEDUP_REMOVED lines=11> */
.L_x_39705:
        /* <DEDUP_REMOVED lines=12> */
.L_x_39708:
[----:B------:R-:W-:Y:S02]  /*5400*/  IMAD.MOV.U32 R30, RZ, RZ, R6 ;  /* 0x000000ffff1e7224 */ /* 0x000fe400078e0006 */
.L_x_39709:
[----:B------:R-:W-:Y:S05]  /*5410*/  BSYNC B0 ;  /* 0x0000000000007941 */ /* 0x000fea0003800000 */
.L_x_39707:
        /* <DEDUP_REMOVED lines=16> */
.L_x_39713:
[----:B------:R-:W-:Y:S05]  /*5520*/  BSYNC B1 ;  /* 0x0000000000017941 */ /* 0x000fea0003800000 */
.L_x_39712:
        /* <DEDUP_REMOVED lines=44> */
.L_x_39711:
[----:B------:R-:W-:Y:S05]  /*57f0*/  BSYNC B0 ;  /* 0x0000000000007941 */ /* 0x000fea0003800000 */
.L_x_39710:
        /* <DEDUP_REMOVED lines=8> */
.L_x_39706:
        /* <DEDUP_REMOVED lines=12> */
.L_x_39715:
[----:B------:R-:W-:Y:S02]  /*5940*/  IMAD.MOV.U32 R30, RZ, RZ, R6 ;  /* 0x000000ffff1e7224 */ /* 0x000fe400078e0006 */
.L_x_39716:
[----:B------:R-:W-:Y:S05]  /*5950*/  BSYNC B0 ;  /* 0x0000000000007941 */ /* 0x000fea0003800000 */
.L_x_39714:
        /* <DEDUP_REMOVED lines=16> */
.L_x_39720:
[----:B------:R-:W-:Y:S05]  /*5a60*/  BSYNC B1 ;  /* 0x0000000000017941 */ /* 0x000fea0003800000 */
.L_x_39719:
        /* <DEDUP_REMOVED lines=44> */
.L_x_39718:
[----:B------:R-:W-:Y:S05]  /*5d30*/  BSYNC B0 ;  /* 0x0000000000007941 */ /* 0x000fea0003800000 */
.L_x_39717:
        /* <DEDUP_REMOVED lines=11> */
.L_x_39721:
        /* <DEDUP_REMOVED lines=12> */
.L_x_39724:
[----:B------:R-:W-:Y:S02]  /*5eb0*/  IMAD.MOV.U32 R36, RZ, RZ, R6 ;  /* 0x000000ffff247224 */ /* 0x000fe400078e0006 */
.L_x_39725:
[----:B------:R-:W-:Y:S05]  /*5ec0*/  BSYNC B0 ;  /* 0x0000000000007941 */ /* 0x000fea0003800000 */
.L_x_39723:
        /* <DEDUP_REMOVED lines=16> */
.L_x_39729:
[----:B------:R-:W-:Y:S05]  /*5fd0*/  BSYNC B1 ;  /* 0x0000000000017941 */ /* 0x000fea0003800000 */
.L_x_39728:
        /* <DEDUP_REMOVED lines=44> */
.L_x_39727:
[----:B------:R-:W-:Y:S05]  /*62a0*/  BSYNC B0 ;  /* 0x0000000000007941 */ /* 0x000fea0003800000 */
.L_x_39726:
        /* <DEDUP_REMOVED lines=8> */
.L_x_39722:
[----:B------:R-:W-:Y:S01]  /*6330*/  SEL R28, RZ, 0x1000000, P4 ;  /* 0x01000000ff1c7807 */ /* 0x000fe20002000000 */
[----:B------:R-:W-:Y:S01]  /*6340*/  IMAD.MOV.U32 R193, RZ, RZ, 0x4 ;  /* 0x00000004ffc17424 */ /* 0x000fe200078e00ff */
        /* <DEDUP_REMOVED lines=8> */
[----:B------:R1:W-:Y:S01]  /*63d0*/  STG.E.128 [R28.64], R44 ;  /* 0x0000002c1c007986 */ /* 0x0003e2000c101d04 */
[----:B------:R-:W-:-:S04]  /*63e0*/  IMAD.WIDE.U32 R30, R196, R193, c[0x0][0x190] ;  /* 0x00006400c41e7625 */ /* 0x000fc800078e00c1 */
[CC--:B------:R-:W-:Y:S01]  /*63f0*/  @P0 IMAD.WIDE.U32 R36, R188.reuse, R187.reuse, c[0x0][0x180] ;  /* 0x00006000bc240625 */ /* 0x0c0fe200078e00bb */
[----:B------:R1:W-:Y:S03]  /*6400*/  STG.E [R30.64], R39 ;  /* 0x000000271e007986 */ /* 0x0003e6000c101904 */
[----:B------:R-:W-:-:S04]  /*6410*/  @P5 IMAD.WIDE.U32 R34, R188, R187, c[0x0][0x178] ;  /* 0x00005e00bc225625 */ /* 0x000fc800078e00bb */
[----:B------:R-:W-:Y:S01]  /*6420*/  IMAD.WIDE.U32 R32, R188, R187, c[0x0][0x170] ;  /* 0x00005c00bc207625 */ /* 0x000fe200078e00bb */
        /* <DEDUP_REMOVED lines=11> */
.L_x_39730:
[----:B------:R2:W5:Y:S04]  /*64e0*/  @P5 LDG.E.128 R56, [R34.64] ;  /* 0x0000000422385981 */ /* 0x000568000c1e1d00 */
[----:B------:R2:W5:Y:S04]  /*64f0*/  @P0 LDG.E.128 R52, [R36.64] ;  /* 0x0000000424340981 */ /* 0x000568000c1e1d00 */
[----:B-1----:R2:W5:Y:S01]  /*6500*/  LDG.E.128 R28, [R32.64] ;  /* 0x00000004201c7981 */ /* 0x002562000c1e1d00 */
[C---:B------:R-:W-:Y:S01]  /*6510*/  ISETP.NE.AND P1, PT, R38.reuse, 0x1, PT ;  /* 0x000000012600780c */ /* 0x040fe20003f25270 */
[----:B------:R-:W-:Y:S01]  /*6520*/  BSSY B0, `(.L_x_39731) ;  /* 0x000000c000007945 */ /* 0x000fe20003800000 */
[----:B------:R-:W-:-:S11]  /*6530*/  IADD3 R39, R38, 0x1, RZ ;  /* 0x0000000126277810 */ /* 0x000fd60007ffe0ff */
[----:B------:R-:W-:Y:S05]  /*6540*/  @!P1 BRA `(.L_x_39732) ;  /* 0x0000008000009947 */ /* 0x000fea0003800000 */
[----:B--2---:R-:W-:Y:S02]  /*6550*/  ISETP.NE.AND P1, PT, R38, 0x2, PT ;  /* 0x000000022600780c */ /* 0x004fe40003f25270 */
[----:B------:R-:W-:-:S11]  /*6560*/  MOV R41, R11 ;  /* 0x0000000b00297202 */ /* 0x000fd60000000f00 */
[----:B------:R-:W-:Y:S05]  /*6570*/  @!P1 BRA `(.L_x_39733) ;  /* 0x0000006000009947 */ /* 0x000fea0003800000 */
[----:B------:R-:W-:Y:S01]  /*6580*/  ISETP.NE.AND P1, PT, R38, 0x3, PT ;  /* 0x000000032600780c */ /* 0x000fe20003f25270 */
[----:B------:R-:W-:-:S12]  /*6590*/  IMAD.MOV.U32 R41, RZ, RZ, R10 ;  /* 0x000000ffff297224 */ /* 0x000fd800078e000a */
[----:B------:R-:W-:Y:S05]  /*65a0*/  @P1 BRA `(.L_x_39733) ;  /* 0x0000003000001947 */ /* 0x000fea0003800000 */
[----:B------:R-:W-:Y:S01]  /*65b0*/  IMAD.MOV.U32 R41, RZ, RZ, R8 ;  /* 0x000000ffff297224 */ /* 0x000fe200078e0008 */
[----:B------:R-:W-:Y:S05]  /*65c0*/  BRA `(.L_x_39733) ;  /* 0x0000001000007947 */ /* 0x000fea0003800000 */
.L_x_39732:
[----:B--2---:R-:W-:Y:S02]  /*65d0*/  IMAD.MOV.U32 R41, RZ, RZ, R6 ;  /* 0x000000ffff297224 */ /* 0x004fe400078e0006 */
.L_x_39733:
[----:B------:R-:W-:Y:S05]  /*65e0*/  BSYNC B0 ;  /* 0x0000000000007941 */ /* 0x000fea0003800000 */
.L_x_39731:
        /* <DEDUP_REMOVED lines=16> */
.L_x_39737:
[----:B------:R-:W-:Y:S05]  /*66f0*/  BSYNC B1 ;  /* 0x0000000000017941 */ /* 0x000fea0003800000 */
.L_x_39736:
        /* <DEDUP_REMOVED lines=44> */
.L_x_39735:
[----:B------:R-:W-:Y:S05]  /*69c0*/  BSYNC B0 ;  /* 0x0000000000007941 */ /* 0x000fea0003800000 */
.L_x_39734:
        /* <DEDUP_REMOVED lines=12> */
.L_x_39738:
        /* <DEDUP_REMOVED lines=12> */
.L_x_39741:
[----:B------:R-:W-:Y:S02]  /*6b50*/  IMAD.MOV.U32 R41, RZ, RZ, R6 ;  /* 0x000000ffff297224 */ /* 0x000fe400078e0006 */
.L_x_39742:
[----:B------:R-:W-:Y:S05]  /*6b60*/  BSYNC B0 ;  /* 0x0000000000007941 */ /* 0x000fea0003800000 */
.L_x_39740:
        /* <DEDUP_REMOVED lines=16> */
.L_x_39746:
[----:B------:R-:W-:Y:S05]  /*6c70*/  BSYNC B1 ;  /* 0x0000000000017941 */ /* 0x000fea0003800000 */
.L_x_39745:
        /* <DEDUP_REMOVED lines=44> */
.L_x_39744:
[----:B------:R-:W-:Y:S05]  /*6f40*/  BSYNC B0 ;  /* 0x0000000000007941 */ /* 0x000fea0003800000 */
.L_x_39743:
        /* <DEDUP_REMOVED lines=8> */
.L_x_39739:
        /* <DEDUP_REMOVED lines=12> */
.L_x_39748:
[----:B------:R-:W-:Y:S02]  /*7090*/  IMAD.MOV.U32 R42, RZ, RZ, R6 ;  /* 0x000000ffff2a7224 */ /* 0x000fe400078e0006 */
.L_x_39749:
[----:B------:R-:W-:Y:S05]  /*70a0*/  BSYNC B0 ;  /* 0x0000000000007941 */ /* 0x000fea0003800000 */
.L_x_39747:
        /* <DEDUP_REMOVED lines=16> */
.L_x_39753:
[----:B------:R-:W-:Y:S05]  /*71b0*/  BSYNC B1 ;  /* 0x0000000000017941 */ /* 0x000fea0003800000 */
.L_x_39752:
        /* <DEDUP_REMOVED lines=44> */
.L_x_39751:
[----:B------:R-:W-:Y:S05]  /*7480*/  BSYNC B0 ;  /* 0x0000000000007941 */ /* 0x000fea0003800000 */
.L_x_39750:
        /* <DEDUP_REMOVED lines=11> */
.L_x_39754:
        /* <DEDUP_REMOVED lines=12> */
.L_x_39757:
[----:B------:R-:W-:Y:S02]  /*7600*/  IMAD.MOV.U32 R38, RZ, RZ, R6 ;  /* 0x000000ffff267224 */ /* 0x000fe400078e0006 */
.L_x_39758:
[----:B------:R-:W-:Y:S05]  /*7610*/  BSYNC B0 ;  /* 0x0000000000007941 */ /* 0x000fea0003800000 */
.L_x_39756:
        /* <DEDUP_REMOVED lines=16> */
.L_x_39762:
[----:B------:R-:W-:Y:S05]  /*7720*/  BSYNC B1 ;  /* 0x0000000000017941 */ /* 0x000fea0003800000 */
.L_x_39761:
        /* <DEDUP_REMOVED lines=44> */
.L_x_39760:
[----:B------:R-:W-:Y:S05]  /*79f0*/  BSYNC B0 ;  /* 0x0000000000007941 */ /* 0x000fea0003800000 */
.L_x_39759:
        /* <DEDUP_REMOVED lines=8> */
.L_x_39755:
        /* <DEDUP_REMOVED lines=12> */
.L_x_39764:
[----:B------:R-:W-:Y:S02]  /*7b40*/  IMAD.MOV.U32 R38, RZ, RZ, R6 ;  /* 0x000000ffff267224 */ /* 0x000fe400078e0006 */
.L_x_39765:
[----:B------:R-:W-:Y:S05]  /*7b50*/  BSYNC B0 ;  /* 0x0000000000007941 */ /* 0x000fea0003800000 */
.L_x_39763:
        /* <DEDUP_REMOVED lines=16> */
.L_x_39769:
[----:B------:R-:W-:Y:S05]  /*7c60*/  BSYNC B1 ;  /* 0x0000000000017941 */ /* 0x000fea0003800000 */
.L_x_39768:
        /* <DEDUP_REMOVED lines=44> */
.L_x_39767:
[----:B------:R-:W-:Y:S05]  /*7f30*/  BSYNC B0 ;  /* 0x0000000000007941 */ /* 0x000fea0003800000 */
.L_x_39766:
        /* <DEDUP_REMOVED lines=11> */
.L_x_39770:
        /* <DEDUP_REMOVED lines=12> */
.L_x_39773:
[----:B------:R-:W-:Y:S02]  /*80b0*/  IMAD.MOV.U32 R30, RZ, RZ, R6 ;  /* 0x000000ffff1e7224 */ /* 0x000fe400078e0006 */
.L_x_39774:
[----:B------:R-:W-:Y:S05]  /*80c0*/  BSYNC B0 ;  /* 0x0000000000007941 */ /* 0x000fea0003800000 */
.L_x_39772:
        /* <DEDUP_REMOVED lines=16> */
.L_x_39778:
[----:B------:R-:W-:Y:S05]  /*81d0*/  BSYNC B1 ;  /* 0x0000000000017941 */ /* 0x000fea0003800000 */
.L_x_39777:
        /* <DEDUP_REMOVED lines=44> */
.L_x_39776:
[----:B------:R-:W-:Y:S05]  /*84a0*/  BSYNC B0 ;  /* 0x0000000000007941 */ /* 0x000fea0003800000 */
.L_x_39775:
        /* <DEDUP_REMOVED lines=8> */
.L_x_39771:
        /* <DEDUP_REMOVED lines=12> */
.L_x_39780:
[----:B------:R-:W-:Y:S02]  /*85f0*/  IMAD.MOV.U32 R30, RZ, RZ, R6 ;  /* 0x000000ffff1e7224 */ /* 0x000fe400078e0006 */
.L_x_39781:
[----:B------:R-:W-:Y:S05]  /*8600*/  BSYNC B0 ;  /* 0x0000000000007941 */ /* 0x000fea0003800000 */
.L_x_39779:
        /* <DEDUP_REMOVED lines=16> */
.L_x_39785:
[----:B------:R-:W-:Y:S05]  /*8710*/  BSYNC B1 ;  /* 0x0000000000017941 */ /* 0x000fea0003800000 */
.L_x_39784:
        /* <DEDUP_REMOVED lines=44> */
.L_x_39783:
[----:B------:R-:W-:Y:S05]  /*89e0*/  BSYNC B0 ;  /* 0x0000000000007941 */ /* 0x000fea0003800000 */
.L_x_39782:
        /* <DEDUP_REMOVED lines=11> */
.L_x_39786:
        /* <DEDUP_REMOVED lines=12> */
.L_x_39789:
[----:B------:R-:W-:Y:S02]  /*8b60*/  IMAD.MOV.U32 R36, RZ, RZ, R6 ;  /* 0x000000ffff247224 */ /* 0x000fe400078e0006 */
.L_x_39790:
[----:B------:R-:W-:Y:S05]  /*8b70*/  BSYNC B0 ;  /* 0x0000000000007941 */ /* 0x000fea0003800000 */
.L_x_39788:
        /* <DEDUP_REMOVED lines=16> */
.L_x_39794:
[----:B------:R-:W-:Y:S05]  /*8c80*/  BSYNC B1 ;  /* 0x0000000000017941 */ /* 0x000fea0003800000 */
.L_x_39793:
        /* <DEDUP_REMOVED lines=44> */
.L_x_39792:
[----:B------:R-:W-:Y:S05]  /*8f50*/  BSYNC B0 ;  /* 0x0000000000007941 */ /* 0x000fea0003800000 */
.L_x_39791:
        /* <DEDUP_REMOVED lines=8> */
.L_x_39787:
[----:B------:R-:W-:Y:S02]  /*8fe0*/  SEL R28, RZ, 0x1000000, P4 ;  /* 0x01000000ff1c7807 */ /* 0x000fe40002000000 */
[----:B------:R-:W-:Y:S02]  /*8ff0*/  SEL R29, RZ, 0x10000, P3 ;  /* 0x00010000ff1d7807 */ /* 0x000fe40001800000 */
[----:B------:R-:W-:Y:S02]  /*9000*/  SEL R30, RZ, 0x100, P2 ;  /* 0x00000100ff1e7807 */ /* 0x000fe40001000000 */
[----:B------:R-:W-:Y:S02]  /*9010*/  SEL R31, RZ, 0x1, P1 ;  /* 0x00000001ff1f7807 */ /* 0x000fe40000800000 */
[----:B------:R-:W-:Y:S01]  /*9020*/  IADD3 R30, R30, R28, R29 ;  /* 0x0000001c1e1e7210 */ /* 0x000fe20007ffe01d */
[----:B------:R-:W-:Y:S01]  /*9030*/  IMAD.WIDE.U32 R28, R188, R187, c[0x0][0x188] ;  /* 0x00006200bc1c7625 */ /* 0x000fe200078e00bb */
[----:B------:R-:W-:-:S02]  /*9040*/  ISETP.NE.AND P5, PT, R192, RZ, PT ;  /* 0x000000ffc000720c */ /* 0x000fc40003fa5270 */
[----:B------:R-:W-:Y:S01]  /*9050*/  IADD3 R39, R30, R31, RZ ;  /* 0x0000001f1e277210 */ /* 0x000fe20007ffe0ff */
[----:B------:R-:W-:Y:S01]  /*9060*/  IMAD.WIDE.U32 R30, R188, R193, c[0x0][0x190] ;  /* 0x00006400bc1e7625 */ /* 0x000fe200078e00c1 */
[----:B------:R1:W-:Y:S01]  /*9070*/  STG.E.128 [R28.64], R40 ;  /* 0x000000281c007986 */ /* 0x0003e2000c101d04 */
[----:B------:R-:W-:-:S03]  /*9080*/  IADD3 R189, R186, 0x300, RZ ;  /* 0x00000300babd7810 */ /* 0x000fc60007ffe0ff */
[----:B------:R1:W-:Y:S02]  /*9090*/  STG.E [R30.64], R39 ;  /* 0x000000271e007986 */ /* 0x0003e4000c101904 */
[----:B------:R-:W-:-:S04]  /*90a0*/  @P0 IMAD.WIDE.U32 R36, R189, R187, c[0x0][0x180] ;  /* 0x00006000bd240625 */ /* 0x000fc800078e00bb */
[----:B------:R-:W-:-:S04]  /*90b0*/  @P5 IMAD.WIDE.U32 R34, R189, R187, c[0x0][0x178] ;  /* 0x00005e00bd225625 */ /* 0x000fc800078e00bb */
[----:B------:R-:W-:Y:S01]  /*90c0*/  IMAD.WIDE.U32 R32, R189, R187, c[0x0][0x170] ;  /* 0x00005c00bd207625 */ /* 0x000fe200078e00bb */
[----:B------:R-:W-:Y:S05]  /*90d0*/  @!P5 BRA `(.L_x_39795) ;  /* 0x000000a00000d947 */ /* 0x000fea0003800000 */
[----:B-1----:R-:W-:Y:S01]  /*90e0*/  IMAD.U32 R29, R2, 0x10000, RZ ;  /* 0x00010000021d7824 */ /* 0x002fe200078e00ff */
[----:B------:R-:W-:Y:S02]  /*90f0*/  LOP3.LUT R28, R0, 0xffff, RZ, 0xc0, !PT ;  /* 0x0000ffff001c7812 */ /* 0x000fe400078ec0ff */
[----:B------:R-:W-:Y:S02]  /*9100*/  LOP3.LUT R31, R3, 0xff, RZ, 0xc0, !PT ;  /* 0x000000ff031f7812 */ /* 0x000fe400078ec0ff */
[----:B------:R-:W-:Y:S02]  /*9110*/  LOP3.LUT R29, R29, 0xff0000, RZ, 0xc0, !PT ;  /* 0x00ff00001d1d7812 */ /* 0x000fe400078ec0ff */
[----:B------:R-:W-:-:S03]  /*9120*/  LOP3.LUT R30, R4, 0xff, RZ, 0xc0, !PT ;  /* 0x000000ff041e7812 */ /* 0x000fc600078ec0ff */
[----:B------:R-:W-:-:S04]  /*9130*/  IMAD R28, R28, 0x1000000, R29 ;  /* 0x010000001c1c7824 */ /* 0x000fc800078e021d */
[----:B------:R-:W-:Y:S02]  /*9140*/  IMAD R31, R31, 0x100, R28 ;  /* 0x000001001f1f7824 */ /* 0x000fe400078e021c */
[----:B------:R-:W-:-:S03]  /*9150*/  IMAD.WIDE.U32 R28, R188, R193, c[0x0][0x198] ;  /* 0x00006600bc1c7625 */ /* 0x000fc600078e00c1 */
[----:B------:R-:W-:-:S05]  /*9160*/  IADD3 R31, R31, R30, RZ ;  /* 0x0000001e1f1f7210 */ /* 0x000fca0007ffe0ff */
[----:B------:R1:W-:Y:S02]  /*9170*/  STG.E [R28.64], R31 ;  /* 0x0000001f1c007986 */ /* 0x0003e4000c101904 */
.L_x_39795:
[----:B------:R2:W5:Y:S04]  /*9180*/  @P5 LDG.E.128 R56, [R34.64] ;  /* 0x0000000422385981 */ /* 0x000568000c1e1d00 */
[----:B------:R2:W5:Y:S04]  /*9190*/  @P0 LDG.E.128 R52, [R36.64] ;  /* 0x0000000424340981 */ /* 0x000568000c1e1d00 */
[----:B-1----:R2:W5:Y:S01]  /*91a0*/  LDG.E.128 R28, [R32.64] ;  /* 0x00000004201c7981 */ /* 0x002562000c1e1d00 */
        /* <DEDUP_REMOVED lines=12> */
.L_x_39797:
[----:B--2---:R-:W-:Y:S02]  /*9270*/  MOV R172, R6 ;  /* 0x0000000600ac7202 */ /* 0x004fe40000000f00 */
.L_x_39798:
[----:B------:R-:W-:Y:S05]  /*9280*/  BSYNC B0 ;  /* 0x0000000000007941 */ /* 0x000fea0003800000 */
.L_x_39796:
        /* <DEDUP_REMOVED lines=16> */
.L_x_39802:
[----:B------:R-:W-:Y:S05]  /*9390*/  BSYNC B1 ;  /* 0x0000000000017941 */ /* 0x000fea0003800000 */
.L_x_39801:
        /* <DEDUP_REMOVED lines=44> */
.L_x_39800:
[----:B------:R-:W-:Y:S05]  /*9660*/  BSYNC B0 ;  /* 0x0000000000007941 */ /* 0x000fea0003800000 */
.L_x_39799:
        /* <DEDUP_REMOVED lines=12> */
.L_x_39803:
        /* <DEDUP_REMOVED lines=12> */
.L_x_39806:
[----:B------:R-:W-:Y:S02]  /*97f0*/  MOV R37, R6 ;  /* 0x0000000600257202 */ /* 0x000fe40000000f00 */
.L_x_39807:
[----:B------:R-:W-:Y:S05]  /*9800*/  BSYNC B0 ;  /* 0x0000000000007941 */ /* 0x000fea0003800000 */
.L_x_39805:
        /* <DEDUP_REMOVED lines=16> */
.L_x_39811:
[----:B------:R-:W-:Y:S05]  /*9910*/  BSYNC B1 ;  /* 0x0000000000017941 */ /* 0x000fea0003800000 */
.L_x_39810:
        /* <DEDUP_REMOVED lines=44> */
.L_x_39809:
[----:B------:R-:W-:Y:S05]  /*9be0*/  BSYNC B0 ;  /* 0x0000000000007941 */ /* 0x000fea0003800000 */
.L_x_39808:
        /* <DEDUP_REMOVED lines=8> */
.L_x_39804:
        /* <DEDUP_REMOVED lines=12> */
.L_x_39813:
[----:B------:R-:W-:Y:S02]  /*9d30*/  IMAD.MOV.U32 R174, RZ, RZ, R6 ;  /* 0x000000ffffae7224 */ /* 0x000fe400078e0006 */
.L_x_39814:
[----:B------:R-:W-:Y:S05]  /*9d40*/  BSYNC B0 ;  /* 0x0000000000007941 */ /* 0x000fea0003800000 */
.L_x_39812:
        /* <DEDUP_REMOVED lines=16> */
.L_x_39818:
[----:B------:R-:W-:Y:S05]  /*9e50*/  BSYNC B1 ;  /* 0x0000000000017941 */ /* 0x000fea0003800000 */
.L_x_39817:
        /* <DEDUP_REMOVED lines=44> */
.L_x_39816:
[----:B------:R-:W-:Y:S05]  /*a120*/  BSYNC B0 ;  /* 0x0000000000007941 */ /* 0x000fea0003800000 */
.L_x_39815:
        /* <DEDUP_REMOVED lines=11> */
.L_x_39819:
        /* <DEDUP_REMOVED lines=12> */
.L_x_39822:
[----:B------:R-:W-:Y:S02]  /*a2a0*/  IMAD.MOV.U32 R172, RZ, RZ, R6 ;  /* 0x000000ffffac7224 */ /* 0x000fe400078e0006 */
.L_x_39823:
[----:B------:R-:W-:Y:S05]  /*a2b0*/  BSYNC B0 ;  /* 0x0000000000007941 */ /* 0x000fea0003800000 */
.L_x_39821:
        /* <DEDUP_REMOVED lines=16> */
.L_x_39827:
[----:B------:R-:W-:Y:S05]  /*a3c0*/  BSYNC B1 ;  /* 0x0000000000017941 */ /* 0x000fea0003800000 */
.L_x_39826:
        /* <DEDUP_REMOVED lines=44> */
.L_x_39825:
[----:B------:R-:W-:Y:S05]  /*a690*/  BSYNC B0 ;  /* 0x0000000000007941 */ /* 0x000fea0003800000 */
.L_x_39824:
        /* <DEDUP_REMOVED lines=8> */
.L_x_39820:
        /* <DEDUP_REMOVED lines=12> */
.L_x_39829:
[----:B------:R-:W-:Y:S02]  /*a7e0*/  MOV R172, R6 ;  /* 0x0000000600ac7202 */ /* 0x000fe40000000f00 */
.L_x_39830:
[----:B------:R-:W-:Y:S05]  /*a7f0*/  BSYNC B0 ;  /* 0x0000000000007941 */ /* 0x000fea0003800000 */
.L_x_39828:
        /* <DEDUP_REMOVED lines=16> */
.L_x_39834:
[----:B------:R-:W-:Y:S05]  /*a900*/  BSYNC B1 ;  /* 0x0000000000017941 */ /* 0x000fea0003800000 */
.L_x_39833:
        /* <DEDUP_REMOVED lines=44> */
.L_x_39832:
[----:B------:R-:W-:Y:S05]  /*abd0*/  BSYNC B0 ;  /* 0x0000000000007941 */ /* 0x000fea0003800000 */
.L_x_39831:
        /* <DEDUP_REMOVED lines=11> */
.L_x_39835:
        /* <DEDUP_REMOVED lines=12> */
.L_x_39838:
[----:B------:R-:W-:Y:S02]  /*ad50*/  MOV R30, R6 ;  /* 0x00000006001e7202 */ /* 0x000fe40000000f00 */
.L_x_39839:
[----:B------:R-:W-:Y:S05]  /*ad60*/  BSYNC B0 ;  /* 0x0000000000007941 */ /* 0x000fea0003800000 */
.L_x_39837:
        /* <DEDUP_REMOVED lines=16> */
.L_x_39843:
[----:B------:R-:W-:Y:S05]  /*ae70*/  BSYNC B1 ;  /* 0x0000000000017941 */ /* 0x000fea0003800000 */
.L_x_39842:
        /* <DEDUP_REMOVED lines=44> */
.L_x_39841:
[----:B------:R-:W-:Y:S05]  /*b140*/  BSYNC B0 ;  /* 0x0000000000007941 */ /* 0x000fea0003800000 */
.L_x_39840:
        /* <DEDUP_REMOVED lines=8> */
.L_x_39836:
        /* <DEDUP_REMOVED lines=12> */
.L_x_39845:
[----:B------:R-:W-:Y:S02]  /*b290*/  IMAD.MOV.U32 R30, RZ, RZ, R6 ;  /* 0x000000ffff1e7224 */ /* 0x000fe400078e0006 */
.L_x_39846:
[----:B------:R-:W-:Y:S05]  /*b2a0*/  BSYNC B0 ;  /* 0x0000000000007941 */ /* 0x000fea0003800000 */
.L_x_39844:
        /* <DEDUP_REMOVED lines=16> */
.L_x_39850:
[----:B------:R-:W-:Y:S05]  /*b3b0*/  BSYNC B1 ;  /* 0x0000000000017941 */ /* 0x000fea0003800000 */
.L_x_39849:
        /* <DEDUP_REMOVED lines=44> */
.L_x_39848:
[----:B------:R-:W-:Y:S05]  /*b680*/  BSYNC B0 ;  /* 0x0000000000007941 */ /* 0x000fea0003800000 */
.L_x_39847:
        /* <DEDUP_REMOVED lines=11> */
.L_x_39851:
        /* <DEDUP_REMOVED lines=12> */
.L_x_39854:
[----:B------:R-:W-:Y:S02]  /*b800*/  IMAD.MOV.U32 R172, RZ, RZ, R6 ;  /* 0x000000ffffac7224 */ /* 0x000fe400078e0006 */
.L_x_39855:
[----:B------:R-:W-:Y:S05]  /*b810*/  BSYNC B0 ;  /* 0x0000000000007941 */ /* 0x000fea0003800000 */
.L_x_39853:
        /* <DEDUP_REMOVED lines=16> */
.L_x_39859:
[----:B------:R-:W-:Y:S05]  /*b920*/  BSYNC B1 ;  /* 0x0000000000017941 */ /* 0x000fea0003800000 */
.L_x_39858:
        /* <DEDUP_REMOVED lines=44> */
.L_x_39857:
[----:B------:R-:W-:Y:S05]  /*bbf0*/  BSYNC B0 ;  /* 0x0000000000007941 */ /* 0x000fea0003800000 */
.L_x_39856:
        /* <DEDUP_REMOVED lines=8> */
.L_x_39852:
        /* <DEDUP_REMOVED lines=11> */
[CC--:B------:R-:W-:Y:S01]  /*bd30*/  @P0 IMAD.WIDE.U32 R34, R184.reuse, R187.reuse, c[0x0][0x180] ;  /* 0x00006000b8220625 */ /* 0x0c0fe200078e00bb */
[----:B------:R1:W-:Y:S03]  /*bd40*/  STG.E [R172.64], R175 ;  /* 0x000000afac007986 */ /* 0x0003e6000c101904 */
[----:B------:R-:W-:-:S04]  /*bd50*/  IMAD.WIDE.U32 R28, R184, R187, c[0x0][0x170] ;  /* 0x00005c00b81c7625 */ /* 0x000fc800078e00bb */
[----:B------:R-:W-:Y:S01]  /*bd60*/  @P5 IMAD.WIDE.U32 R32, R184, R187, c[0x0][0x178] ;  /* 0x00005e00b8205625 */ /* 0x000fe200078e00bb */
[----:B------:R-:W-:Y:S05]  /*bd70*/  @!P5 BRA `(.L_x_39860) ;  /* 0x000000a00000d947 */ /* 0x000fea0003800000 */
[----:B-1----:R-:W-:Y:S01]  /*bd80*/  IMAD.U32 R31, R2, 0x10000, RZ ;  /* 0x00010000021f7824 */ /* 0x002fe200078e00ff */
[----:B------:R-:W-:Y:S02]  /*bd90*/  LOP3.LUT R30, R0, 0xffff, RZ, 0xc0, !PT ;  /* 0x0000ffff001e7812 */ /* 0x000fe400078ec0ff */
[----:B------:R-:W-:Y:S02]  /*bda0*/  LOP3.LUT R173, R3, 0xff, RZ, 0xc0, !PT ;  /* 0x000000ff03ad7812 */ /* 0x000fe400078ec0ff */
[----:B------:R-:W-:Y:S02]  /*bdb0*/  LOP3.LUT R31, R31, 0xff0000, RZ, 0xc0, !PT ;  /* 0x00ff00001f1f7812 */ /* 0x000fe400078ec0ff */
[----:B------:R-:W-:-:S03]  /*bdc0*/  LOP3.LUT R172, R4, 0xff, RZ, 0xc0, !PT ;  /* 0x000000ff04ac7812 */ /* 0x000fc600078ec0ff */
[----:B------:R-:W-:-:S05]  /*bdd0*/  IMAD R30, R30, 0x1000000, R31 ;  /* 0x010000001e1e7824 */ /* 0x000fca00078e021f */
[----:B------:R-:W-:Y:S01]  /*bde0*/  LEA R173, R173, R30, 0x8 ;  /* 0x0000001eadad7211 */ /* 0x000fe200078e40ff */
[----:B------:R-:W-:-:S04]  /*bdf0*/  IMAD.WIDE.U32 R30, R189, R193, c[0x0][0x198] ;  /* 0x00006600bd1e7625 */ /* 0x000fc800078e00c1 */
[----:B------:R-:W-:-:S05]  /*be00*/  IMAD.IADD R173, R173, 0x1, R172 ;  /* 0x00000001adad7824 */ /* 0x000fca00078e02ac */
[----:B------:R1:W-:Y:S02]  /*be10*/  STG.E [R30.64], R173 ;  /* 0x000000ad1e007986 */ /* 0x0003e4000c101904 */
.L_x_39860:
        /* <DEDUP_REMOVED lines=15> */
.L_x_39862:
[----:B--2---:R-:W-:Y:S02]  /*bf10*/  IMAD.MOV.U32 R185, RZ, RZ, R6 ;  /* 0x000000ffffb97224 */ /* 0x004fe400078e0006 */
.L_x_39863:
[----:B------:R-:W-:Y:S05]  /*bf20*/  BSYNC B0 ;  /* 0x0000000000007941 */ /* 0x000fea0003800000 */
.L_x_39861:
        /* <DEDUP_REMOVED lines=16> */
.L_x_39867:
[----:B------:R-:W-:Y:S05]  /*c030*/  BSYNC B1 ;  /* 0x0000000000017941 */ /* 0x000fea0003800000 */
.L_x_39866:
        /* <DEDUP_REMOVED lines=44> */
.L_x_39865:
[----:B------:R-:W-:Y:S05]  /*c300*/  BSYNC B0 ;  /* 0x0000000000007941 */ /* 0x000fea0003800000 */
.L_x_39864:
        /* <DEDUP_REMOVED lines=12> */
.L_x_39868:
        /* <DEDUP_REMOVED lines=12> */
.L_x_39871:
[----:B------:R-:W-:Y:S02]  /*c490*/  IMAD.MOV.U32 R33, RZ, RZ, R6 ;  /* 0x000000ffff217224 */ /* 0x000fe400078e0006 */
.L_x_39872:
[----:B------:R-:W-:Y:S05]  /*c4a0*/  BSYNC B0 ;  /* 0x0000000000007941 */ /* 0x000fea0003800000 */
.L_x_39870:
        /* <DEDUP_REMOVED lines=16> */
.L_x_39876:
[----:B------:R-:W-:Y:S05]  /*c5b0*/  BSYNC B1 ;  /* 0x0000000000017941 */ /* 0x000fea0003800000 */
.L_x_39875:
        /* <DEDUP_REMOVED lines=44> */
.L_x_39874:
[----:B------:R-:W-:Y:S05]  /*c880*/  BSYNC B0 ;  /* 0x0000000000007941 */ /* 0x000fea0003800000 */
.L_x_39873:
        /* <DEDUP_REMOVED lines=8> */
.L_x_39869:
        /* <DEDUP_REMOVED lines=12> */
.L_x_39878:
[----:B------:R-:W-:Y:S02]  /*c9d0*/  IMAD.MOV.U32 R185, RZ, RZ, R6 ;  /* 0x000000ffffb97224 */ /* 0x000fe400078e0006 */
.L_x_39879:
[----:B------:R-:W-:Y:S05]  /*c9e0*/  BSYNC B0 ;  /* 0x0000000000007941 */ /* 0x000fea0003800000 */
.L_x_39877:
        /* <DEDUP_REMOVED lines=16> */
.L_x_39883:
[----:B------:R-:W-:Y:S05]  /*caf0*/  BSYNC B1 ;  /* 0x0000000000017941 */ /* 0x000fea0003800000 */
.L_x_39882:
        /* <DEDUP_REMOVED lines=44> */
.L_x_39881:
[----:B------:R-:W-:Y:S05]  /*cdc0*/  BSYNC B0 ;  /* 0x0000000000007941 */ /* 0x000fea0003800000 */
.L_x_39880:
        /* <DEDUP_REMOVED lines=11> */
.L_x_39884:
        /* <DEDUP_REMOVED lines=12> */
.L_x_39887:
[----:B------:R-:W-:Y:S02]  /*cf40*/  IMAD.MOV.U32 R185, RZ, RZ, R6 ;  /* 0x000000ffffb97224 */ /* 0x000fe400078e0006 */
.L_x_39888:
[----:B------:R-:W-:Y:S05]  /*cf50*/  BSYNC B0 ;  /* 0x0000000000007941 */ /* 0x000fea0003800000 */
.L_x_39886:
        /* <DEDUP_REMOVED lines=16> */
.L_x_39892:
[----:B------:R-:W-:Y:S05]  /*d060*/  BSYNC B1 ;  /* 0x0000000000017941 */ /* 0x000fea0003800000 */
.L_x_39891:
        /* <DEDUP_REMOVED lines=44> */
.L_x_39890:
[----:B------:R-:W-:Y:S05]  /*d330*/  BSYNC B0 ;  /* 0x0000000000007941 */ /* 0x000fea0003800000 */
.L_x_39889:
        /* <DEDUP_REMOVED lines=8> */
.L_x_39885:
        /* <DEDUP_REMOVED lines=12> */
.L_x_39894:
[----:B------:R-:W-:Y:S02]  /*d480*/  IMAD.MOV.U32 R185, RZ, RZ, R6 ;  /* 0x000000ffffb97224 */ /* 0x000fe400078e0006 */
.L_x_39895:
[----:B------:R-:W-:Y:S05]  /*d490*/  BSYNC B0 ;  /* 0x0000000000007941 */ /* 0x000fea0003800000 */
.L_x_39893:
        /* <DEDUP_REMOVED lines=16> */
.L_x_39899:
[----:B------:R-:W-:Y:S05]  /*d5a0*/  BSYNC B1 ;  /* 0x0000000000017941 */ /* 0x000fea0003800000 */
.L_x_39898:
        /* <DEDUP_REMOVED lines=44> */
.L_x_39897:
[----:B------:R-:W-:Y:S05]  /*d870*/  BSYNC B0 ;  /* 0x0000000000007941 */ /* 0x000fea0003800000 */
.L_x_39896:
        /* <DEDUP_REMOVED lines=11> */
.L_x_39900:
        /* <DEDUP_REMOVED lines=12> */
.L_x_39903:
[----:B------:R-:W-:Y:S02]  /*d9f0*/  IMAD.MOV.U32 R30, RZ, RZ, R6 ;  /* 0x000000ffff1e7224 */ /* 0x000fe400078e0006 */
.L_x_39904:
[----:B------:R-:W-:Y:S05]  /*da00*/  BSYNC B0 ;  /* 0x0000000000007941 */ /* 0x000fea0003800000 */
.L_x_39902:
        /* <DEDUP_REMOVED lines=16> */
.L_x_39908:
[----:B------:R-:W-:Y:S05]  /*db10*/  BSYNC B1 ;  /* 0x0000000000017941 */ /* 0x000fea0003800000 */
.L_x_39907:
        /* <DEDUP_REMOVED lines=44> */
.L_x_39906:
[----:B------:R-:W-:Y:S05]  /*dde0*/  BSYNC B0 ;  /* 0x0000000000007941 */ /* 0x000fea0003800000 */
.L_x_39905:
        /* <DEDUP_REMOVED lines=8> */
.L_x_39901:
        /* <DEDUP_REMOVED lines=12> */
.L_x_39910:
[----:B------:R-:W-:Y:S02]  /*df30*/  IMAD.MOV.U32 R30, RZ, RZ, R6 ;  /* 0x000000ffff1e7224 */ /* 0x000fe400078e0006 */
.L_x_39911:
[----:B------:R-:W-:Y:S05]  /*df40*/  BSYNC B0 ;  /* 0x0000000000007941 */ /* 0x000fea0003800000 */
.L_x_39909:
        /* <DEDUP_REMOVED lines=16> */
.L_x_39915:
[----:B------:R-:W-:Y:S05]  /*e050*/  BSYNC B1 ;  /* 0x0000000000017941 */ /* 0x000fea0003800000 */
.L_x_39914:
        /* <DEDUP_REMOVED lines=44> */
.L_x_39913:
[----:B------:R-:W-:Y:S05]  /*e320*/  BSYNC B0 ;  /* 0x0000000000007941 */ /* 0x000fea0003800000 */
.L_x_39912:
        /* <DEDUP_REMOVED lines=11> */
.L_x_39916:
        /* <DEDUP_REMOVED lines=12> */
.L_x_39919:
[----:B------:R-:W-:Y:S02]  /*e4a0*/  MOV R185, R6 ;  /* 0x0000000600b97202 */ /* 0x000fe40000000f00 */
.L_x_39920:
[----:B------:R-:W-:Y:S05]  /*e4b0*/  BSYNC B0 ;  /* 0x0000000000007941 */ /* 0x000fea0003800000 */
.L_x_39918:
        /* <DEDUP_REMOVED lines=16> */
.L_x_39924:
[----:B------:R-:W-:Y:S05]  /*e5c0*/  BSYNC B1 ;  /* 0x0000000000017941 */ /* 0x000fea0003800000 */
.L_x_39923:
        /* <DEDUP_REMOVED lines=44> */
.L_x_39922:
[----:B------:R-:W-:Y:S05]  /*e890*/  BSYNC B0 ;  /* 0x0000000000007941 */ /* 0x000fea0003800000 */
.L_x_39921:
        /* <DEDUP_REMOVED lines=8> */
.L_x_39917:
[----:B------:R-:W-:Y:S01]  /*e920*/  SEL R28, RZ, 0x1000000, P4 ;  /* 0x01000000ff1c7807 */ /* 0x000fe20002000000 */
[----:B------:R-:W-:Y:S01]  /*e930*/  IMAD.WIDE.U32 R194, R184, R193, c[0x0][0x190] ;  /* 0x00006400b8c27625 */ /* 0x000fe200078e00c1 */
        /* <DEDUP_REMOVED lines=24> */
.L_x_39925:
[----:B------:R2:W5:Y:S04]  /*eac0*/  @P5 LDG.E.128 R56, [R172.64] ;  /* 0x00000004ac385981 */ /* 0x000568000c1e1d00 */
[----:B------:R2:W5:Y:S04]  /*ead0*/  @P0 LDG.E.128 R52, [R174.64] ;  /* 0x00000004ae340981 */ /* 0x000568000c1e1d00 */
[----:B-1----:R-:W5:Y:S01]  /*eae0*/  LDG.E.128 R28, [R28.64] ;  /* 0x000000041c1c7981 */ /* 0x002f62000c1e1d00 */
        /* <DEDUP_REMOVED lines=12> */
.L_x_39927:
[----:B--2---:R-:W-:Y:S02]  /*ebb0*/  MOV R200, R6 ;  /* 0x0000000600c87202 */ /* 0x004fe40000000f00 */
.L_x_39928:
[----:B------:R-:W-:Y:S05]  /*ebc0*/  BSYNC B0 ;  /* 0x0000000000007941 */ /* 0x000fea0003800000 */
.L_x_39926:
        /* <DEDUP_REMOVED lines=16> */
.L_x_39932:
[----:B------:R-:W-:Y:S05]  /*ecd0*/  BSYNC B1 ;  /* 0x0000000000017941 */ /* 0x000fea0003800000 */
.L_x_39931:
        /* <DEDUP_REMOVED lines=44> */
.L_x_39930:
[----:B------:R-:W-:Y:S05]  /*efa0*/  BSYNC B0 ;  /* 0x0000000000007941 */ /* 0x000fea0003800000 */
.L_x_39929:
        /* <DEDUP_REMOVED lines=12> */
.L_x_39933:
        /* <DEDUP_REMOVED lines=12> */
.L_x_39936:
[----:B------:R-:W-:Y:S02]  /*f130*/  MOV R197, R6 ;  /* 0x0000000600c57202 */ /* 0x000fe40000000f00 */
.L_x_39937:
[----:B------:R-:W-:Y:S05]  /*f140*/  BSYNC B0 ;  /* 0x0000000000007941 */ /* 0x000fea0003800000 */
.L_x_39935:
        /* <DEDUP_REMOVED lines=16> */
.L_x_39941:
[----:B------:R-:W-:Y:S05]  /*f250*/  BSYNC B1 ;  /* 0x0000000000017941 */ /* 0x000fea0003800000 */
.L_x_39940:
        /* <DEDUP_REMOVED lines=44> */
.L_x_39939:
[----:B------:R-:W-:Y:S05]  /*f520*/  BSYNC B0 ;  /* 0x0000000000007941 */ /* 0x000fea0003800000 */
.L_x_39938:
        /* <DEDUP_REMOVED lines=8> */
.L_x_39934:
        /* <DEDUP_REMOVED lines=12> */
.L_x_39943:
[----:B------:R-:W-:Y:S02]  /*f670*/  IMAD.MOV.U32 R197, RZ, RZ, R6 ;  /* 0x000000ffffc57224 */ /* 0x000fe400078e0006 */
.L_x_39944:
[----:B------:R-:W-:Y:S05]  /*f680*/  BSYNC B0 ;  /* 0x0000000000007941 */ /* 0x000fea0003800000 */
.L_x_39942:
        /* <DEDUP_REMOVED lines=16> */
.L_x_39948:
[----:B------:R-:W-:Y:S05]  /*f790*/  BSYNC B1 ;  /* 0x0000000000017941 */ /* 0x000fea0003800000 */
.L_x_39947:
        /* <DEDUP_REMOVED lines=44> */
.L_x_39946:
[----:B------:R-:W-:Y:S05]  /*fa60*/  BSYNC B0 ;  /* 0x0000000000007941 */ /* 0x000fea0003800000 */
.L_x_39945:
        /* <DEDUP_REMOVED lines=11> */
.L_x_39949:
        /* <DEDUP_REMOVED lines=12> */
.L_x_39952:
[----:B------:R-:W-:Y:S02]  /*fbe0*/  IMAD.MOV.U32 R197, RZ, RZ, R6 ;  /* 0x000000ffffc57224 */ /* 0x000fe400078e0006 */
.L_x_39953:
[----:B------:R-:W-:Y:S05]  /*fbf0*/  BSYNC B0 ;  /* 0x0000000000007941 */ /* 0x000fea0003800000 */
.L_x_39951:
        /* <DEDUP_REMOVED lines=16> */
.L_x_39957:
[----:B------:R-:W-:Y:S05]  /*fd00*/  BSYNC B1 ;  /* 0x0000000000017941 */ /* 0x000fea0003800000 */
.L_x_39956:
        /* <DEDUP_REMOVED lines=44> */
.L_x_39955:
[----:B------:R-:W-:Y:S05]  /*ffd0*/  BSYNC B0 ;  /* 0x0000000000007941 */ /* 0x000fea0003800000 */
.L_x_39954:
        /* <DEDUP_REMOVED lines=8> */
.L_x_39950:
        /* <DEDUP_REMOVED lines=12> */
.L_x_39959:
[----:B------:R-:W-:Y:S02]  /*10120*/  IMAD.MOV.U32 R197, RZ, RZ, R6 ;  /* 0x000000ffffc57224 */ /* 0x000fe400078e0006 */
.L_x_39960:
[----:B------:R-:W-:Y:S05]  /*10130*/  BSYNC B0 ;  /* 0x0000000000007941 */ /* 0x000fea0003800000 */
.L_x_39958:
        /* <DEDUP_REMOVED lines=16> */
.L_x_39964:
[----:B------:R-:W-:Y:S05]  /*10240*/  BSYNC B1 ;  /* 0x0000000000017941 */ /* 0x000fea0003800000 */
.L_x_39963:
        /* <DEDUP_REMOVED lines=44> */
.L_x_39962:
[----:B------:R-:W-:Y:S05]  /*10510*/  BSYNC B0 ;  /* 0x0000000000007941 */ /* 0x000fea0003800000 */
.L_x_39961:
        /* <DEDUP_REMOVED lines=11> */
.L_x_39965:
        /* <DEDUP_REMOVED lines=12> */
.L_x_39968:
[----:B------:R-:W-:Y:S02]  /*10690*/  IMAD.MOV.U32 R197, RZ, RZ, R6 ;  /* 0x000000ffffc57224 */ /* 0x000fe400078e0006 */
.L_x_39969:
[----:B------:R-:W-:Y:S05]  /*106a0*/  BSYNC B0 ;  /* 0x0000000000007941 */ /* 0x000fea0003800000 */
.L_x_39967:
        /* <DEDUP_REMOVED lines=16> */
.L_x_39973:
[----:B------:R-:W-:Y:S05]  /*107b0*/  BSYNC B1 ;  /* 0x0000000000017941 */ /* 0x000fea0003800000 */
.L_x_39972:
        /* <DEDUP_REMOVED lines=44> */
.L_x_39971:
[----:B------:R-:W-:Y:S05]  /*10a80*/  BSYNC B0 ;  /* 0x0000000000007941 */ /* 0x000fea0003800000 */
.L_x_39970:
        /* <DEDUP_REMOVED lines=8> */
.L_x_39966:
        /* <DEDUP_REMOVED lines=12> */
.L_x_39975:
[----:B------:R-:W-:Y:S02]  /*10bd0*/  MOV R197, R6 ;  /* 0x0000000600c57202 */ /* 0x000fe40000000f00 */
.L_x_39976:
[----:B------:R-:W-:Y:S05]  /*10be0*/  BSYNC B0 ;  /* 0x0000000000007941 */ /* 0x000fea0003800000 */
.L_x_39974:
        /* <DEDUP_REMOVED lines=16> */
.L_x_39980:
[----:B------:R-:W-:Y:S05]  /*10cf0*/  BSYNC B1 ;  /* 0x0000000000017941 */ /* 0x000fea0003800000 */
.L_x_39979:
        /* <DEDUP_REMOVED lines=36> */
[----:B------:R-:W-:-:S03]  /*10f40*/  HFMA2.MMA R173, -RZ, RZ, 0, 0 ;  /* 0x00000000ffad7435 */ /* 0x000fc600000001ff */
[----:B------:R-:W-:Y:S01]  /*10f50*/  LOP3.LUT R194, R175, R198, R15, 0x96, !PT ;  /* 0x000000c6afc27212 */ /* 0x000fe200078e960f */
[----:B------:R-:W-:-:S04]  /*10f60*/  IMAD.WIDE.U32 R198, R199, -0x326172a9, RZ ;  /* 0xcd9e8d57c7c67825 */ /* 0x000fc800078e00ff */
[----:B------:R-:W-:Y:S01]  /*10f70*/  IMAD.WIDE.U32 R194, R194, -0x2daee0ad, RZ ;  /* 0xd2511f53c2c27825 */ /* 0x000fe200078e00ff */
[----:B------:R-:W-:-:S03]  /*10f80*/  LOP3.LUT R10, R199, R174, R12, 0x96, !PT ;  /* 0x000000aec70a7212 */ /* 0x000fc600078e960c */
[----:B------:R-:W-:Y:S01]  /*10f90*/  IMAD.MOV.U32 R6, RZ, RZ, R198 ;  /* 0x000000ffff067224 */ /* 0x000fe200078e00c6 */
[----:B------:R-:W-:Y:S01]  /*10fa0*/  LOP3.LUT R11, R195, R172, R13, 0x96, !PT ;  /* 0x000000acc30b7212 */ /* 0x000fe200078e960d */
[----:B------:R-:W-:Y:S02]  /*10fb0*/  IMAD.MOV.U32 R8, RZ, RZ, R194 ;  /* 0x000000ffff087224 */ /* 0x000fe400078e00c2 */
.L_x_39978:
[----:B------:R-:W-:Y:S05]  /*10fc0*/  BSYNC B0 ;  /* 0x0000000000007941 */ /* 0x000fea0003800000 */
.L_x_39977:
        /* <DEDUP_REMOVED lines=11> */
.L_x_39981:
        /* <DEDUP_REMOVED lines=12> */
.L_x_39984:
[----:B------:R-:W-:Y:S02]  /*11140*/  MOV R197, R6 ;  /* 0x0000000600c57202 */ /* 0x000fe40000000f00 */
.L_x_39985:
[----:B------:R-:W-:Y:S05]  /*11150*/  BSYNC B0 ;  /* 0x0000000000007941 */ /* 0x000fea0003800000 */
.L_x_39983:
        /* <DEDUP_REMOVED lines=16> */
.L_x_39989:
[----:B------:R-:W-:Y:S05]  /*11260*/  BSYNC B1 ;  /* 0x0000000000017941 */ /* 0x000fea0003800000 */
.L_x_39988:
        /* <DEDUP_REMOVED lines=44> */
.L_x_39987:
[----:B------:R-:W-:Y:S05]  /*11530*/  BSYNC B0 ;  /* 0x0000000000007941 */ /* 0x000fea0003800000 */
.L_x_39986:
        /* <DEDUP_REMOVED lines=8> */
.L_x_39982:
        /* <DEDUP_REMOVED lines=26> */
.L_x_39990:
        /* <DEDUP_REMOVED lines=15> */
.L_x_39992:
[----:B--2---:R-:W-:Y:S02]  /*11850*/  MOV R197, R6 ;  /* 0x0000000600c57202 */ /* 0x004fe40000000f00 */
.L_x_39993:
[----:B------:R-:W-:Y:S05]  /*11860*/  BSYNC B0 ;  /* 0x0000000000007941 */ /* 0x000fea0003800000 */
.L_x_39991:
        /* <DEDUP_REMOVED lines=16> */
.L_x_39997:
[----:B------:R-:W-:Y:S05]  /*11970*/  BSYNC B1 ;  /* 0x0000000000017941 */ /* 0x000fea0003800000 */
.L_x_39996:
        /* <DEDUP_REMOVED lines=44> */
.L_x_39995:
[----:B------:R-:W-:Y:S05]  /*11c40*/  BSYNC B0 ;  /* 0x0000000000007941 */ /* 0x000fea0003800000 */
.L_x_39994:
[----:B------:R-:W-:Y:S01]  /*11c50*/  ISETP.NE.AND P6, PT, R181, RZ, PT ;  /* 0x000000ffb500720c */ /* 0x000fe20003fc5270 */
[----:B-----5:R-:W-:Y:S01]  /*11c60*/  FMUL.FTZ R172, R172, c[0x0][0x1e8] ;  /* 0x00007a00acac7a20 */ /* 0x020fe20000410000 */
[----:B------:R-:W1:Y:S02]  /*11c70*/  I2F.U32 R181, R197 ;  /* 0x000000c500b57306 */ /* 0x000e640000201000 */
        /* <DEDUP_REMOVED lines=9> */
.L_x_39998:
        /* <DEDUP_REMOVED lines=12> */
.L_x_40001:
[----:B------:R-:W-:Y:S02]  /*11dd0*/  MOV R181, R6 ;  /* 0x0000000600b57202 */ /* 0x000fe40000000f00 */
.L_x_40002:
[----:B------:R-:W-:Y:S05]  /*11de0*/  BSYNC B0 ;  /* 0x0000000000007941 */ /* 0x000fea0003800000 */
.L_x_40000:
        /* <DEDUP_REMOVED lines=16> */
.L_x_40006:
[----:B------:R-:W-:Y:S05]  /*11ef0*/  BSYNC B1 ;  /* 0x0000000000017941 */ /* 0x000fea0003800000 */
.L_x_40005:
        /* <DEDUP_REMOVED lines=44> */
.L_x_40004:
[----:B------:R-:W-:Y:S05]  /*121c0*/  BSYNC B0 ;  /* 0x0000000000007941 */ /* 0x000fea0003800000 */
.L_x_40003:
        /* <DEDUP_REMOVED lines=8> */
.L_x_39999:
        /* <DEDUP_REMOVED lines=12> */
.L_x_40008:
[----:B------:R-:W-:Y:S02]  /*12310*/  IMAD.MOV.U32 R181, RZ, RZ, R6 ;  /* 0x000000ffffb57224 */ /* 0x000fe400078e0006 */
.L_x_40009:
[----:B------:R-:W-:Y:S05]  /*12320*/  BSYNC B0 ;  /* 0x0000000000007941 */ /* 0x000fea0003800000 */
.L_x_40007:
        /* <DEDUP_REMOVED lines=16> */
.L_x_40013:
[----:B------:R-:W-:Y:S05]  /*12430*/  BSYNC B1 ;  /* 0x0000000000017941 */ /* 0x000fea0003800000 */
.L_x_40012:
        /* <DEDUP_REMOVED lines=44> */
.L_x_40011:
[----:B------:R-:W-:Y:S05]  /*12700*/  BSYNC B0 ;  /* 0x0000000000007941 */ /* 0x000fea0003800000 */
.L_x_40010:
        /* <DEDUP_REMOVED lines=11> */
.L_x_40014:
        /* <DEDUP_REMOVED lines=12> */
.L_x_40017:
[----:B------:R-:W-:Y:S02]  /*12880*/  IMAD.MOV.U32 R181, RZ, RZ, R6 ;  /* 0x000000ffffb57224 */ /* 0x000fe400078e0006 */
.L_x_40018:
[----:B------:R-:W-:Y:S05]  /*12890*/  BSYNC B0 ;  /* 0x0000000000007941 */ /* 0x000fea0003800000 */
.L_x_40016:
        /* <DEDUP_REMOVED lines=16> */
.L_x_40022:
[----:B------:R-:W-:Y:S05]  /*129a0*/  BSYNC B1 ;  /* 0x0000000000017941 */ /* 0x000fea0003800000 */
.L_x_40021:
        /* <DEDUP_REMOVED lines=44> */
.L_x_40020:
[----:B------:R-:W-:Y:S05]  /*12c70*/  BSYNC B0 ;  /* 0x0000000000007941 */ /* 0x000fea0003800000 */
.L_x_40019:
        /* <DEDUP_REMOVED lines=8> */
.L_x_40015:
        /* <DEDUP_REMOVED lines=12> */
.L_x_40024:
[----:B------:R-:W-:Y:S02]  /*12dc0*/  IMAD.MOV.U32 R181, RZ, RZ, R6 ;  /* 0x000000ffffb57224 */ /* 0x000fe400078e0006 */
.L_x_40025:
[----:B------:R-:W-:Y:S05]  /*12dd0*/  BSYNC B0 ;  /* 0x0000000000007941 */ /* 0x000fea0003800000 */
.L_x_40023:
        /* <DEDUP_REMOVED lines=16> */
.L_x_40029:
[----:B------:R-:W-:Y:S05]  /*12ee0*/  BSYNC B1 ;  /* 0x0000000000017941 */ /* 0x000fea0003800000 */
.L_x_40028:
        /* <DEDUP_REMOVED lines=40> */
[----:B------:R-:W-:Y:S02]  /*13170*/  LOP3.LUT R10, R203, R198, R12, 0x96, !PT ;  /* 0x000000c6cb0a7212 */ /* 0x000fe400078e960c */
[----:B------:R-:W-:Y:S01]  /*13180*/  MOV R6, R202 ;  /* 0x000000ca00067202 */ /* 0x000fe20000000f00 */
[----:B------:R-:W-:Y:S01]  /*13190*/  IMAD.MOV.U32 R8, RZ, RZ, R200 ;  /* 0x000000ffff087224 */ /* 0x000fe200078e00c8 */
[----:B------:R-:W-:Y:S02]  /*131a0*/  LOP3.LUT R11, R201, R194, R13, 0x96, !PT ;  /* 0x000000c2c90b7212 */ /* 0x000fe400078e960d */
.L_x_40027:
[----:B------:R-:W-:Y:S05]  /*131b0*/  BSYNC B0 ;  /* 0x0000000000007941 */ /* 0x000fea0003800000 */
.L_x_40026:
        /* <DEDUP_REMOVED lines=11> */
.L_x_40030:
        /* <DEDUP_REMOVED lines=12> */
.L_x_40033:
[----:B------:R-:W-:Y:S02]  /*13330*/  IMAD.MOV.U32 R181, RZ, RZ, R6 ;  /* 0x000000ffffb57224 */ /* 0x000fe400078e0006 */
.L_x_40034:
[----:B------:R-:W-:Y:S05]  /*13340*/  BSYNC B0 ;  /* 0x0000000000007941 */ /* 0x000fea0003800000 */
.L_x_40032:
        /* <DEDUP_REMOVED lines=16> */
.L_x_40038:
[----:B------:R-:W-:Y:S05]  /*13450*/  BSYNC B1 ;  /* 0x0000000000017941 */ /* 0x000fea0003800000 */
.L_x_40037:
        /* <DEDUP_REMOVED lines=44> */
.L_x_40036:
[----:B------:R-:W-:Y:S05]  /*13720*/  BSYNC B0 ;  /* 0x0000000000007941 */ /* 0x000fea0003800000 */
.L_x_40035:
        /* <DEDUP_REMOVED lines=8> */
.L_x_40031:
        /* <DEDUP_REMOVED lines=12> */
.L_x_40040:
[----:B------:R-:W-:Y:S02]  /*13870*/  MOV R181, R6 ;  /* 0x0000000600b57202 */ /* 0x000fe40000000f00 */
.L_x_40041:
[----:B------:R-:W-:Y:S05]  /*13880*/  BSYNC B0 ;  /* 0x0000000000007941 */ /* 0x000fea0003800000 */
.L_x_40039:
        /* <DEDUP_REMOVED lines=16> */
.L_x_40045:
[----:B------:R-:W-:Y:S05]  /*13990*/  BSYNC B1 ;  /* 0x0000000000017941 */ /* 0x000fea0003800000 */
.L_x_40044:
        /* <DEDUP_REMOVED lines=44> */
.L_x_40043:
[----:B------:R-:W-:Y:S05]  /*13c60*/  BSYNC B0 ;  /* 0x0000000000007941 */ /* 0x000fea0003800000 */
.L_x_40042:
        /* <DEDUP_REMOVED lines=11> */
.L_x_40046:
        /* <DEDUP_REMOVED lines=12> */
.L_x_40049:
[----:B------:R-:W-:Y:S02]  /*13de0*/  MOV R194, R6 ;  /* 0x0000000600c27202 */ /* 0x000fe40000000f00 */
.L_x_40050:
[----:B------:R-:W-:Y:S05]  /*13df0*/  BSYNC B0 ;  /* 0x0000000000007941 */ /* 0x000fea0003800000 */
.L_x_40048:
        /* <DEDUP_REMOVED lines=16> */
.L_x_40054:
[----:B------:R-:W-:Y:S05]  /*13f00*/  BSYNC B1 ;  /* 0x0000000000017941 */ /* 0x000fea0003800000 */
.L_x_40053:
        /* <DEDUP_REMOVED lines=9> */
[----:B------:R-:W-:Y:S01]  /*13fa0*/  LOP3.LUT R6, R11, R6, R177, 0x96, !PT ;  /* 0x000000060b067212 */ /* 0x000fe200078e96b1 */
[----:B------:R-:W-:-:S03]  /*13fb0*/  HFMA2.MMA R181, -RZ, RZ, 0, 0 ;  /* 0x00000000ffb57435 */ /* 0x000fc600000001ff */
        /* <DEDUP_REMOVED lines=33> */
.L_x_40052:
[----:B------:R-:W-:Y:S05]  /*141d0*/  BSYNC B0 ;  /* 0x0000000000007941 */ /* 0x000fea0003800000 */
.L_x_40051:
[----:B------:R-:W1:Y:S02]  /*141e0*/  I2F.U32 R195, R194 ;  /* 0x000000c200c37306 */ /* 0x000e640000201000 */
[----:B-1----:R-:W-:Y:S02]  /*141f0*/  FFMA.FTZ R195, R195, R190, 1.1641532182693481445e-10 ;  /* 0x2f000000c3c37423 */ /* 0x002fe400000100be */
[----:B------:R-:W-:-:S03]  /*14200*/  FMUL.FTZ R190, R59, c[0x0][0x1e8] ;  /* 0x00007a003bbe7a20 */ /* 0x000fc60000410000 */
[----:B------:R-:W-:-:S04]  /*14210*/  FSETP.GTU.FTZ.AND P5, PT, R195, c[0x0][0x1e4], PT ;  /* 0x00007900c3007a0b */ /* 0x000fc80003fbc000 */
[----:B------:R-:W-:Y:S02]  /*14220*/  FSEL R190, R190, RZ, !P5 ;  /* 0x000000ffbebe7208 */ /* 0x000fe40006800000 */
[----:B------:R-:W-:-:S03]  /*14230*/  SEL R0, RZ, 0x1, P5 ;  /* 0x00000001ff007807 */ /* 0x000fc60002800000 */
[----:B------:R-:W-:-:S04]  /*14240*/  FADD.FTZ R175, R175, R190 ;  /* 0x000000beafaf7221 */ /* 0x000fc80000010000 */
[----:B------:R-:W-:Y:S02]  /*14250*/  @P0 FADD.FTZ R175, R55, R175 ;  /* 0x000000af37af0221 */ /* 0x000fe40000010000 */
.L_x_40047:
[----:B------:R-:W-:Y:S01]  /*14260*/  FADD.FTZ R190, RZ, R48 ;  /* 0x00000030ffbe7221 */ /* 0x000fe20000010000 */
[----:B------:R-:W-:Y:S02]  /*14270*/  ISETP.NE.AND P5, PT, R192, RZ, PT ;  /* 0x000000ffc000720c */ /* 0x000fe40003fa5270 */
[----:B------:R-:W-:Y:S01]  /*14280*/  SEL R192, RZ, 0x100, P2 ;  /* 0x00000100ffc07807 */ /* 0x000fe20001000000 */
[----:B------:R-:W-:Y:S01]  /*14290*/  FADD.FTZ R195, R190, R49 ;  /* 0x00000031bec37221 */ /* 0x000fe20000010000 */
[----:B0-----:R-:W-:-:S03]  /*142a0*/  LOP3.LUT P0, RZ, R191, 0x1f, RZ, 0xc0, !PT ;  /* 0x0000001fbfff7812 */ /* 0x001fc6000780c0ff */
        /* <DEDUP_REMOVED lines=24> */
[----:B------:R-:W-:Y:S01]  /*14430*/  LOP3.LUT P1, RZ, R5, 0xff, RZ, 0xc0, !PT ;  /* 0x000000ff05ff7812 */ /* 0x000fe2000782c0ff */
[----:B------:R-:W-:-:S04]  /*14440*/  IMAD.WIDE.U32 R194, R186, R187, c[0x0][0x188] ;  /* 0x00006200bac27625 */ /* 0x000fc800078e00bb */
[----:B------:R-:W-:Y:S01]  /*14450*/  FADD.FTZ R192, R199, R30 ;  /* 0x0000001ec7c07221 */ /* 0x000fe20000010000 */
[----:B------:R0:W-:Y:S01]  /*14460*/  STG.E.128 [R194.64], R172 ;  /* 0x000000acc2007986 */ /* 0x0001e2000c101d04 */
[----:B------:R-:W-:Y:S02]  /*14470*/  IMAD.IADD R197, R190, 0x1, R197 ;  /* 0x00000001bec57824 */ /* 0x000fe400078e02c5 */
[----:B------:R-:W-:-:S04]  /*14480*/  IMAD.WIDE.U32 R198, R186, R193, c[0x0][0x190] ;  /* 0x00006400bac67625 */ /* 0x000fc800078e00c1 */
[----:B------:R-:W-:Y:S01]  /*14490*/  FADD.FTZ R187, R192, R31 ;  /* 0x0000001fc0bb7221 */ /* 0x000fe20000010000 */
[----:B------:R0:W-:Y:S03]  /*144a0*/  STG.E [R198.64], R197 ;  /* 0x000000c5c6007986 */ /* 0x0001e6000c101904 */
        /* <DEDUP_REMOVED lines=16> */
.L_x_40055:
[----:B0-----:R-:W-:Y:S01]  /*145b0*/  @!P1 IADD3 R187, R187, 0x8, RZ ;  /* 0x00000008bbbb9810 */ /* 0x001fe20007ffe0ff */
[----:B------:R-:W-:Y:S01]  /*145c0*/  FADD.FTZ R197, R190, R175 ;  /* 0x000000afbec57221 */ /* 0x000fe20000010000 */
[----:B------:R-:W-:Y:S05]  /*145d0*/  BRA.DIV ~URZ, `(.L_x_40056) ;  /* 0x000013d27f007947 */ /* 0x000fea000b800000 */
[----:B------:R0:W1:Y:S02]  /*145e0*/  SHFL.BFLY PT, R190, R197, 0x1, 0x1f ;  /* 0x0c201f00c5be7f89 */ /* 0x00006400000e0000 */
.L_x_40060:
        /* <DEDUP_REMOVED lines=76> */
.L_x_40061:
[----:B------:R-:W2:Y:S01]  /*14ab0*/  S2R R194, SR_TID.X ;  /* 0x0000000000c27919 */ /* 0x000ea20000002100 */
[----:B------:R-:W-:Y:S01]  /*14ac0*/  @!P0 SHF.R.U32.HI R192, RZ, 0x5, R191 ;  /* 0x00000005ffc08819 */ /* 0x000fe200000116bf */
[----:B-1----:R-:W-:Y:S01]  /*14ad0*/  FADD.FTZ R191, R198, R197 ;  /* 0x000000c5c6bf7221 */ /* 0x002fe20000010000 */
[----:B------:R-:W-:Y:S01]  /*14ae0*/  WARPSYNC 0xffffffff ;  /* 0xffffffff00007948 */ /* 0x000fe20003800000 */
[----:B------:R-:W-:Y:S01]  /*14af0*/  IMAD.MOV.U32 R207, RZ, RZ, 0x10 ;  /* 0x00000010ffcf7424 */ /* 0x000fe200078e00ff */
[----:B------:R-:W-:-:S04]  /*14b00*/  @!P0 LOP3.LUT R192, R192, 0x7, RZ, 0xc0, !PT ;  /* 0x00000007c0c08812 */ /* 0x000fc800078ec0ff */
[----:B------:R-:W-:Y:S02]  /*14b10*/  @!P0 IADD3 R195, R187, R192, RZ ;  /* 0x000000c0bbc38210 */ /* 0x000fe40007ffe0ff */
[----:B------:R-:W-:-:S03]  /*14b20*/  CS2R R192, SRZ ;  /* 0x0000000000c07805 */ /* 0x000fc6000001ff00 */
[----:B------:R-:W-:Y:S01]  /*14b30*/  @!P0 STS.64 [R195.X8], R190 ;  /* 0x000000bec3008388 */ /* 0x000fe20000008a00 */
[----:B--2---:R-:W-:-:S03]  /*14b40*/  LOP3.LUT R200, R194, 0x1f, RZ, 0xc0, !PT ;  /* 0x0000001fc2c87812 */ /* 0x004fc600078ec0ff */
[----:B------:R-:W-:Y:S01]  /*14b50*/  BAR.SYNC.DEFER_BLOCKING 0x0 ;  /* 0x0000000000007b1d */ /* 0x000fe20000010000 */
[----:B------:R-:W-:-:S13]  /*14b60*/  ISETP.GT.U32.AND P1, PT, R200, 0x7, PT ;  /* 0x00000007c800780c */ /* 0x000fda0003f24070 */
[----:B------:R-:W-:Y:S02]  /*14b70*/  @!P1 IMAD.IADD R200, R187, 0x1, R200 ;  /* 0x00000001bbc89824 */ /* 0x000fe400078e02c8 */
[----:B------:R-:W-:Y:S01]  /*14b80*/  IMAD.MOV.U32 R187, RZ, RZ, RZ ;  /* 0x000000ffffbb7224 */ /* 0x000fe200078e00ff */
[----:B------:R-:W-:-:S04]  /*14b90*/  @!P1 MOV R187, 0x380 ;  /* 0x0000038000bb9802 */ /* 0x000fc80000000f00 */
[----:B------:R-:W-:Y:S01]  /*14ba0*/  I2F R203, R187 ;  /* 0x000000bb00cb7306 */ /* 0x000fe20000201400 */
[----:B------:R-:W-:Y:S01]  /*14bb0*/  @!P1 LDS.64 R192, [R200.X8] ;  /* 0x00000000c8c09984 */ /* 0x000fe20000008a00 */
[----:B------:R-:W-:-:S03]  /*14bc0*/  ISETP.NE.AND P1, PT, RZ, UR6, PT ;  /* 0x00000006ff007c0c */ /* 0x000fc6000bf25270 */
[----:B------:R-:W1:Y:S02]  /*14bd0*/  SHFL.DOWN PT, R198, R187, 0x4, 0x1f ;  /* 0x08801f00bbc67f89 */ /* 0x000e6400000e0000 */
[----:B-1----:R-:W-:Y:S02]  /*14be0*/  IMAD.IADD R199, R198, 0x1, R187 ;  /* 0x00000001c6c77824 */ /* 0x002fe400078e02bb */
[----:B------:R-:W-:Y:S03]  /*14bf0*/  I2F R198, R198 ;  /* 0x000000c600c67306 */ /* 0x000fe60000201400 */
[----:B------:R-:W-:Y:S05]  /*14c00*/  SHFL.DOWN PT, R202, R199, 0x2, 0x1f ;  /* 0x08401f00c7ca7f89 */ /* 0x000fea00000e0000 */
[----:B------:R-:W1:Y:S01]  /*14c10*/  I2F R201, R199 ;  /* 0x000000c700c97306 */ /* 0x000e620000201400 */
[----:B0-----:R-:W0:Y:S04]  /*14c20*/  SHFL.DOWN PT, R197, R192, 0x4, 0x1f ;  /* 0x08801f00c0c57f89 */ /* 0x001e2800000e0000 */
[----:B------:R-:W2:Y:S03]  /*14c30*/  SHFL.DOWN PT, R190, R193, 0x4, 0x1f ;  /* 0x08801f00c1be7f89 */ /* 0x000ea600000e0000 */
[----:B-1----:R-:W1:Y:S01]  /*14c40*/  MUFU.RCP R191, R201 ;  /* 0x000000c900bf7308 */ /* 0x002e620000001000 */
[----:B0-----:R-:W-:-:S04]  /*14c50*/  FMUL.FTZ R195, R197, R198 ;  /* 0x000000c6c5c37220 */ /* 0x001fc80000410000 */
[----:B------:R-:W-:Y:S02]  /*14c60*/  FFMA.FTZ R200, R203, R192, R195 ;  /* 0x000000c0cbc87223 */ /* 0x000fe400000100c3 */
[----:B------:R-:W-:Y:S02]  /*14c70*/  IMAD.IADD R195, R199, 0x1, R202 ;  /* 0x00000001c7c37824 */ /* 0x000fe400078e02ca */
[----:B-1----:R-:W-:Y:S01]  /*14c80*/  FMUL.FTZ R200, R191, R200 ;  /* 0x000000c8bfc87220 */ /* 0x002fe20000410000 */
[----:B------:R-:W-:Y:S01]  /*14c90*/  I2F R202, R202 ;  /* 0x000000ca00ca7306 */ /* 0x000fe20000201400 */
[----:B------:R-:W-:Y:S01]  /*14ca0*/  FADD.FTZ R192, -R197, R192 ;  /* 0x000000c0c5c07221 */ /* 0x000fe20000010100 */
[----:B------:R-:W0:Y:S01]  /*14cb0*/  SHFL.DOWN PT, R206, R195, 0x1, 0x1f ;  /* 0x08201f00c3ce7f89 */ /* 0x000e2200000e0000 */
[----:B--2---:R-:W-:Y:S02]  /*14cc0*/  FADD.FTZ R190, R190, R193 ;  /* 0x000000c1bebe7221 */ /* 0x004fe40000010000 */
[----:B------:R-:W-:Y:S01]  /*14cd0*/  FMUL.FTZ R192, R192, R192 ;  /* 0x000000c0c0c07220 */ /* 0x000fe20000410000 */
[----:B------:R-:W1:Y:S02]  /*14ce0*/  SHFL.DOWN PT, R187, R200, 0x2, 0x1f ;  /* 0x08401f00c8bb7f89 */ /* 0x000e6400000e0000 */
[----:B------:R-:W2:Y:S01]  /*14cf0*/  I2F R204, R195 ;  /* 0x000000c300cc7306 */ /* 0x000ea20000201400 */
[----:B------:R-:W-:-:S04]  /*14d00*/  FMUL.FTZ R192, R192, R203 ;  /* 0x000000cbc0c07220 */ /* 0x000fc80000410000 */
[----:B------:R-:W-:-:S04]  /*14d10*/  FMUL.FTZ R192, R192, R198 ;  /* 0x000000c6c0c07220 */ /* 0x000fc80000410000 */
[----:B------:R-:W-:-:S05]  /*14d20*/  FFMA.FTZ R190, R191, R192, R190 ;  /* 0x000000c0bfbe7223 */ /* 0x000fca00000100be */
[----:B------:R-:W3:Y:S01]  /*14d30*/  SHFL.DOWN PT, R191, R190, 0x2, 0x1f ;  /* 0x08401f00bebf7f89 */ /* 0x000ee200000e0000 */
[----:B--2---:R-:W2:Y:S01]  /*14d40*/  MUFU.RCP R193, R204 ;  /* 0x000000cc00c17308 */ /* 0x004ea20000001000 */
[----:B0-----:R-:W-:Y:S01]  /*14d50*/  IADD3 R197, R195, R206, RZ ;  /* 0x000000cec3c57210 */ /* 0x001fe20007ffe0ff */
[----:B-1----:R-:W-:Y:S02]  /*14d60*/  FMUL.FTZ R192, R187, R202 ;  /* 0x000000cabbc07220 */ /* 0x002fe40000410000 */
[----:B------:R-:W-:-:S04]  /*14d70*/  FADD.FTZ R187, R200, -R187 ;  /* 0x800000bbc8bb7221 */ /* 0x000fc80000010000 */
[----:B------:R-:W0:Y:S01]  /*14d80*/  I2F R197, R197 ;  /* 0x000000c500c57306 */ /* 0x000e220000201400 */
[----:B------:R-:W-:-:S04]  /*14d90*/  FFMA.FTZ R192, R201, R200, R192 ;  /* 0x000000c8c9c07223 */ /* 0x000fc800000100c0 */
[----:B--2---:R-:W-:-:S03]  /*14da0*/  FMUL.FTZ R195, R193, R192 ;  /* 0x000000c0c1c37220 */ /* 0x004fc60000410000 */
[----:B------:R-:W1:Y:S01]  /*14db0*/  I2F R206, R206 ;  /* 0x000000ce00ce7306 */ /* 0x000e620000201400 */
[----:B------:R-:W-:Y:S01]  /*14dc0*/  FMUL.FTZ R192, R187, R187 ;  /* 0x000000bbbbc07220 */ /* 0x000fe20000410000 */
[----:B------:R-:W1:Y:S03]  /*14dd0*/  SHFL.DOWN PT, R198, R195, 0x1, 0x1f ;  /* 0x08201f00c3c67f89 */ /* 0x000e6600000e0000 */
[----:B------:R-:W-:Y:S02]  /*14de0*/  FMUL.FTZ R201, R201, R192 ;  /* 0x000000c0c9c97220 */ /* 0x000fe40000410000 */
[----:B---3--:R-:W-:Y:S02]  /*14df0*/  FADD.FTZ R192, R190, R191 ;  /* 0x000000bfbec07221 */ /* 0x008fe40000010000 */
[----:B------:R-:W-:Y:S01]  /*14e00*/  FMUL.FTZ R201, R201, R202 ;  /* 0x000000cac9c97220 */ /* 0x000fe20000410000 */
[----:B0-----:R-:W0:Y:S03]  /*14e10*/  MUFU.RCP R190, R197 ;  /* 0x000000c500be7308 */ /* 0x001e260000001000 */
[----:B------:R-:W-:Y:S01]  /*14e20*/  FFMA.FTZ R192, R193, R201, R192 ;  /* 0x000000c9c1c07223 */ /* 0x000fe200000100c0 */
[----:B------:R-:W-:-:S04]  /*14e30*/  SHF.R.U32.HI R193, RZ, 0x5, R194 ;  /* 0x00000005ffc17819 */ /* 0x000fc800000116c2 */
[----:B------:R-:W2:Y:S01]  /*14e40*/  SHFL.DOWN PT, R187, R192, 0x1, 0x1f ;  /* 0x08201f00c0bb7f89 */ /* 0x000ea200000e0000 */
[----:B------:R-:W-:-:S04]  /*14e50*/  LOP3.LUT R193, R193, 0x7, RZ, 0xc0, !PT ;  /* 0x00000007c1c17812 */ /* 0x000fc800078ec0ff */
[----:B------:R-:W-:Y:S01]  /*14e60*/  LOP3.LUT P0, RZ, R193, 0x1f, R194, 0xf8, !PT ;  /* 0x0000001fc1ff7812 */ /* 0x000fe2000780f8c2 */
[----:B-1----:R-:W-:-:S04]  /*14e70*/  FMUL.FTZ R191, R198, R206 ;  /* 0x000000cec6bf7220 */ /* 0x002fc80000410000 */
[----:B------:R-:W-:Y:S02]  /*14e80*/  FFMA.FTZ R191, R204, R195, R191 ;  /* 0x000000c3ccbf7223 */ /* 0x000fe400000100bf */
[----:B------:R-:W-:Y:S02]  /*14e90*/  FADD.FTZ R195, R195, -R198 ;  /* 0x800000c6c3c37221 */ /* 0x000fe40000010000 */
[----:B0-----:R-:W-:Y:S02]  /*14ea0*/  FMUL.FTZ R191, R190, R191 ;  /* 0x000000bfbebf7220 */ /* 0x001fe40000410000 */
[----:B------:R-:W-:Y:S02]  /*14eb0*/  FMUL.FTZ R195, R195, R195 ;  /* 0x000000c3c3c37220 */ /* 0x000fe40000410000 */
[----:B------:R-:W-:Y:S01]  /*14ec0*/  @!P0 IMAD.MOV.U32 R193, RZ, RZ, 0x4 ;  /* 0x00000004ffc18424 */ /* 0x000fe200078e00ff */
[----:B------:R0:W1:Y:S01]  /*14ed0*/  SHFL.IDX PT, R199, R191, RZ, 0x1f ;  /* 0x00001fffbfc77589 */ /* 0x00006200000e0000 */
[----:B------:R-:W-:-:S02]  /*14ee0*/  FMUL.FTZ R195, R204, R195 ;  /* 0x000000c3ccc37220 */ /* 0x000fc40000410000 */
[----:B--2---:R-:W-:Y:S02]  /*14ef0*/  FADD.FTZ R187, R192, R187 ;  /* 0x000000bbc0bb7221 */ /* 0x004fe40000010000 */
[----:B------:R-:W-:-:S04]  /*14f00*/  FMUL.FTZ R195, R195, R206 ;  /* 0x000000cec3c37220 */ /* 0x000fc80000410000 */
[----:B------:R-:W-:Y:S02]  /*14f10*/  FFMA.FTZ R187, R190, R195, R187 ;  /* 0x000000c3bebb7223 */ /* 0x000fe400000100bb */
[----:B0-----:R-:W-:-:S03]  /*14f20*/  @!P0 IMAD.WIDE R190, R180, R193, c[0x0][0x1a0] ;  /* 0x00006800b4be8625 */ /* 0x001fc600078e02c1 */
[----:B------:R0:W2:Y:S01]  /*14f30*/  SHFL.IDX PT, R198, R187, RZ, 0x1f ;  /* 0x00001fffbbc67589 */ /* 0x0000a200000e0000 */
[----:B------:R-:W-:-:S05]  /*14f40*/  IMAD R195, R180, c[0x0][0x168], RZ ;  /* 0x00005a00b4c37a24 */ /* 0x000fca00078e02ff */
[----:B------:R-:W-:Y:S01]  /*14f50*/  SHF.R.S32.HI R200, RZ, 0x1f, R195 ;  /* 0x0000001fffc87819 */ /* 0x000fe200000114c3 */
[----:B0-----:R-:W-:Y:S01]  /*14f60*/  IMAD.MOV.U32 R187, RZ, RZ, c[0x0][0x1e0] ;  /* 0x00007800ffbb7624 */ /* 0x001fe200078e00ff */
[----:B-1----:R-:W-:Y:S01]  /*14f70*/  FSEL R192, R199, RZ, !P1 ;  /* 0x000000ffc7c07208 */ /* 0x002fe20004800000 */
[----:B------:R0:W-:Y:S01]  /*14f80*/  @!P0 STG.E [R190.64], R199 ;  /* 0x000000c7be008986 */ /* 0x0001e2000c101904 */
[----:B------:R-:W-:-:S03]  /*14f90*/  LEA.HI R200, R200, R195, RZ, 0x2 ;  /* 0x000000c3c8c87211 */ /* 0x000fc600078f10ff */
[C---:B------:R-:W-:Y:S02]  /*14fa0*/  FADD.FTZ R193, -R192.reuse, R44 ;  /* 0x0000002cc0c17221 */ /* 0x040fe40000010100 */
[----:B------:R-:W-:Y:S02]  /*14fb0*/  FMUL.FTZ R44, R199, R199 ;  /* 0x000000c7c72c7220 */ /* 0x000fe40000410000 */
[C---:B------:R-:W-:Y:S02]  /*14fc0*/  FADD.FTZ R215, -R192.reuse, R40 ;  /* 0x00000028c0d77221 */ /* 0x040fe40000010100 */
[C---:B------:R-:W-:Y:S02]  /*14fd0*/  FADD.FTZ R209, -R192.reuse, R32 ;  /* 0x00000020c0d17221 */ /* 0x040fe40000010100 */
[----:B0-----:R-:W-:Y:S01]  /*14fe0*/  FADD.FTZ R190, -R192, R41 ;  /* 0x00000029c0be7221 */ /* 0x001fe20000010100 */
[----:B------:R-:W-:Y:S01]  /*14ff0*/  FSEL R41, R44, RZ, P1 ;  /* 0x000000ff2c297208 */ /* 0x000fe20000800000 */
[----:B--2---:R-:W-:Y:S01]  /*15000*/  FFMA.FTZ R40, R198, R187, c[0x0][0x228] ;  /* 0x00008a00c6287623 */ /* 0x004fe200000100bb */
[----:B------:R-:W-:Y:S01]  /*15010*/  LOP3.LUT R187, R194, 0xff, RZ, 0xc0, !PT ;  /* 0x000000ffc2bb7812 */ /* 0x000fe200078ec0ff */
[----:B------:R-:W-:Y:S01]  /*15020*/  FADD.FTZ R206, -R192, R33 ;  /* 0x00000021c0ce7221 */ /* 0x000fe20000010100 */
[----:B------:R-:W-:Y:S01]  /*15030*/  @!P0 MOV R33, 0x4 ;  /* 0x0000000400218802 */ /* 0x000fe20000000f00 */
[----:B------:R-:W-:Y:S01]  /*15040*/  FADD.FTZ R40, R40, R41 ;  /* 0x0000002928287221 */ /* 0x000fe20000010000 */
[----:B------:R-:W-:Y:S01]  /*15050*/  LEA.HI.SX32 R32, R200, R187, 0x1e ;  /* 0x000000bbc8207211 */ /* 0x000fe200078ff2ff */
[----:B------:R-:W-:-:S02]  /*15060*/  FADD.FTZ R203, -R192, R28 ;  /* 0x0000001cc0cb7221 */ /* 0x000fc40000010100 */
[C---:B------:R-:W-:Y:S02]  /*15070*/  FADD.FTZ R205, -R192.reuse, R30 ;  /* 0x0000001ec0cd7221 */ /* 0x040fe40000010100 */
[----:B------:R-:W0:Y:S01]  /*15080*/  MUFU.RSQ R40, R40 ;  /* 0x0000002800287308 */ /* 0x000e220000001400 */
[C---:B------:R-:W-:Y:S02]  /*15090*/  FADD.FTZ R204, -R192.reuse, R31 ;  /* 0x0000001fc0cc7221 */ /* 0x040fe40000010100 */
[C---:B------:R-:W-:Y:S02]  /*150a0*/  FADD.FTZ R50, -R192.reuse, R50 ;  /* 0x00000032c0327221 */ /* 0x040fe40000010100 */
[----:B------:R-:W-:Y:S02]  /*150b0*/  FADD.FTZ R51, -R192, R51 ;  /* 0x00000033c0337221 */ /* 0x000fe40000010100 */
[----:B------:R-:W-:Y:S02]  /*150c0*/  IMAD.SHL.U32 R28, R32, 0x10, RZ ;  /* 0x00000010201c7824 */ /* 0x000fe400078e00ff */
[C---:B------:R-:W-:Y:S01]  /*150d0*/  @!P0 IMAD.WIDE R30, R180.reuse, R33, c[0x0][0x1a8] ;  /* 0x00006a00b41e8625 */ /* 0x040fe200078e0221 */
[----:B------:R-:W-:-:S03]  /*150e0*/  IADD3 R180, R180, c[0x0][0x160], RZ ;  /* 0x00005800b4b47a10 */ /* 0x000fc60007ffe0ff */
[C---:B------:R-:W-:Y:S02]  /*150f0*/  FADD.FTZ R48, -R192.reuse, R48 ;  /* 0x00000030c0307221 */ /* 0x040fe40000010100 */
[C---:B------:R-:W-:Y:S01]  /*15100*/  FADD.FTZ R49, -R192.reuse, R49 ;  /* 0x00000031c0317221 */ /* 0x040fe20000010100 */
[----:B0-----:R0:W-:Y:S01]  /*15110*/  @!P0 STG.E [R30.64], R40 ;  /* 0x000000281e008986 */ /* 0x0011e2000c101904 */
        /* <DEDUP_REMOVED lines=13> */
[----:B------:R-:W-:Y:S01]  /*151f0*/  FADD.FTZ R208, -R192, R35 ;  /* 0x00000023c0d07221 */ /* 0x000fe20000010100 */
[C---:B------:R-:W-:Y:S01]  /*15200*/  IADD3.X R33, R29.reuse, c[0x0][0x20c], RZ, P1, !PT ;  /* 0x000083001d217a10 */ /* 0x040fe20000ffe4ff */
[C---:B------:R-:W-:Y:S01]  /*15210*/  FMUL.FTZ R37, R40.reuse, R50 ;  /* 0x0000003228257220 */ /* 0x040fe20000410000 */
[----:B------:R-:W-:Y:S01]  /*15220*/  IADD3.X R29, R29, c[0x0][0x214], RZ, P0, !PT ;  /* 0x000085001d1d7a10 */ /* 0x000fe200007fe4ff */
[----:B------:R-:W-:Y:S01]  /*15230*/  FMUL.FTZ R36, R40, R51 ;  /* 0x0000003328247220 */ /* 0x000fe20000410000 */
[----:B------:R-:W-:Y:S01]  /*15240*/  ISETP.GE.AND P0, PT, R180, c[0x0][0x164], PT ;  /* 0x00005900b4007a0c */ /* 0x000fe20003f06270 */
[C---:B------:R-:W-:Y:S01]  /*15250*/  FADD.FTZ R47, -R192.reuse, R47 ;  /* 0x0000002fc02f7221 */ /* 0x040fe20000010100 */
[----:B------:R-:W-:Y:S01]  /*15260*/  LOP3.LUT P1, RZ, R5, 0xff, RZ, 0xc0, !PT ;  /* 0x000000ff05ff7812 */ /* 0x000fe2000782c0ff */
[----:B------:R-:W-:-:S02]  /*15270*/  FADD.FTZ R199, -R192, R172 ;  /* 0x000000acc0c77221 */ /* 0x000fc40000010100 */
[C---:B------:R-:W-:Y:S01]  /*15280*/  FADD.FTZ R198, -R192.reuse, R173 ;  /* 0x000000adc0c67221 */ /* 0x040fe20000010100 */
[----:B------:R-:W-:Y:S01]  /*15290*/  SEL R5, RZ, 0x1, P1 ;  /* 0x00000001ff057807 */ /* 0x000fe20000800000 */
        /* <DEDUP_REMOVED lines=12> */
[-C--:B------:R-:W-:Y:S02]  /*15360*/  FFMA.FTZ R38, R114, R37.reuse, R170 ;  /* 0x0000002572267223 */ /* 0x080fe400000100aa */
[----:B------:R-:W-:Y:S02]  /*15370*/  FFMA.FTZ R42, R86, R37, R142 ;  /* 0x00000025562a7223 */ /* 0x000fe4000001008e */
[C---:B------:R-:W-:Y:S02]  /*15380*/  FMUL.FTZ R173, R40.reuse, R193 ;  /* 0x000000c128ad7220 */ /* 0x040fe40000410000 */
[C---:B0-----:R-:W-:Y:S02]  /*15390*/  FMUL.FTZ R30, R40.reuse, R47 ;  /* 0x0000002f281e7220 */ /* 0x041fe40000410000 */
        /* <DEDUP_REMOVED lines=16> */
[-C--:B------:R-:W-:Y:S02]  /*154a0*/  FFMA.FTZ R37, R113, R34.reuse, R169 ;  /* 0x0000002271257223 */ /* 0x080fe400000100a9 */
[----:B------:R-:W-:Y:S02]  /*154b0*/  FFMA.FTZ R36, R112, R35, R168 ;  /* 0x0000002370247223 */ /* 0x000fe400000100a8 */
[----:B------:R-:W-:-:S02]  /*154c0*/  FFMA.FTZ R41, R85, R34, R141 ;  /* 0x0000002255297223 */ /* 0x000fc4000001008d */
[----:B------:R-:W-:Y:S01]  /*154d0*/  FFMA.FTZ R40, R84, R35, R140 ;  /* 0x0000002354287223 */ /* 0x000fe2000001008c */
[----:B------:R-:W-:Y:S01]  /*154e0*/  STG.E.128 [R32.64], R36 ;  /* 0x0000002420007986 */ /* 0x000fe2000c101d04 */
[-C--:B------:R-:W-:Y:S02]  /*154f0*/  FFMA.FTZ R46, R110, R45.reuse, R166 ;  /* 0x0000002d6e2e7223 */ /* 0x080fe400000100a6 */
[----:B------:R-:W-:Y:S01]  /*15500*/  FFMA.FTZ R50, R82, R45, R138 ;  /* 0x0000002d52327223 */ /* 0x000fe2000001008a */
[----:B------:R0:W-:Y:S01]  /*15510*/  STG.E.128 [R28.64], R40 ;  /* 0x000000281c007986 */ /* 0x0001e2000c101d04 */
[-C--:B------:R-:W-:Y:S02]  /*15520*/  FFMA.FTZ R45, R109, R44.reuse, R165 ;  /* 0x0000002c6d2d7223 */ /* 0x080fe400000100a5 */
[----:B------:R-:W-:Y:S02]  /*15530*/  FFMA.FTZ R49, R81, R44, R137 ;  /* 0x0000002c51317223 */ /* 0x000fe40000010089 */
[----:B------:R-:W-:-:S04]  /*15540*/  IMAD.WIDE.U32 R192, R196, R207, c[0x0][0x208] ;  /* 0x00008200c4c07625 */ /* 0x000fc800078e00cf */
[----:B------:R-:W-:Y:S02]  /*15550*/  FFMA.FTZ R47, R111, R30, R167 ;  /* 0x0000001e6f2f7223 */ /* 0x000fe400000100a7 */
[----:B------:R-:W-:Y:S02]  /*15560*/  FFMA.FTZ R44, R108, R173, R164 ;  /* 0x000000ad6c2c7223 */ /* 0x000fe400000100a4 */
[----:B------:R-:W-:-:S03]  /*15570*/  IMAD.WIDE.U32 R196, R196, R207, c[0x0][0x210] ;  /* 0x00008400c4c47625 */ /* 0x000fc600078e00cf */
[----:B------:R1:W-:Y:S01]  /*15580*/  STG.E.128 [R192.64], R44 ;  /* 0x0000002cc0007986 */ /* 0x0003e2000c101d04 */
        /* <DEDUP_REMOVED lines=32> */
[----:B------:R-:W-:-:S03]  /*15790*/  IMAD.WIDE.U32 R192, R184, R207, c[0x0][0x210] ;  /* 0x00008400b8c07625 */ /* 0x000fc600078e00cf */
[----:B------:R1:W-:Y:S01]  /*157a0*/  STG.E.128 [R194.64], R44 ;  /* 0x0000002cc2007986 */ /* 0x0003e2000c101d04 */
[----:B--2---:R-:W-:Y:S02]  /*157b0*/  FFMA.FTZ R51, R71, R208, R127 ;  /* 0x000000d047337223 */ /* 0x004fe4000001007f */
        /* <DEDUP_REMOVED lines=30> */
.L_x_40058:
[----:B------:R-:W-:Y:S05]  /*159a0*/  EXIT ;  /* 0x000000000000794d */ /* 0x000fea0003800000 */
.L_x_40056:
[----:B------:R-:W-:Y:S01]  /*159b0*/  HFMA2.MMA R198, -RZ, RZ, 0, 5.9604644775390625e-08 ;  /* 0x00000001ffc67435 */ /* 0x000fe200000001ff */
[----:B------:R-:W-:Y:S01]  /*159c0*/  IMAD.MOV.U32 R194, RZ, RZ, 0x1f ;  /* 0x0000001fffc27424 */ /* 0x000fe200078e00ff */
[----:B------:R-:W-:Y:S01]  /*159d0*/  MOV R192, 0x15a00 ;  /* 0x00015a0000c07802 */ /* 0x000fe20000000f00 */
[----:B------:R-:W-:-:S03]  /*159e0*/  IMAD.MOV.U32 R195, RZ, RZ, -0x1 ;  /* 0xffffffffffc37424 */ /* 0x000fc600078e00ff */
[----:B------:R-:W-:Y:S05]  /*159f0*/  CALL.REL.NOINC `($__internal_77_$__cuda_sm70_shflsync_bfly_p) ;  /* 0x0000071000007944 */ /* 0x000fea0003c00000 */
[----:B-1----:R-:W-:Y:S01]  /*15a00*/  MOV R190, R198 ;  /* 0x000000c600be7202 */ /* 0x002fe20000000f00 */
[----:B0-----:R-:W-:Y:S05]  /*15a10*/  BRA `(.L_x_40060) ;  /* 0xffffebd000007947 */ /* 0x001fea000383ffff */
.L_x_40057:
[----:B------:R-:W-:Y:S01]  /*15a20*/  IMAD.MOV.U32 R198, RZ, RZ, 0x2 ;  /* 0x00000002ffc67424 */ /* 0x000fe200078e00ff */
[----:B------:R-:W-:Y:S01]  /*15a30*/  MOV R195, 0xffffffff ;  /* 0xffffffff00c37802 */ /* 0x000fe20000000f00 */
[----:B------:R-:W-:Y:S01]  /*15a40*/  IMAD.MOV.U32 R194, RZ, RZ, 0x1f ;  /* 0x0000001fffc27424 */ /* 0x000fe200078e00ff */
[----:B------:R-:W-:Y:S02]  /*15a50*/  MOV R192, 0x15a70 ;  /* 0x00015a7000c07802 */ /* 0x000fe40000000f00 */
[----:B------:R-:W-:Y:S05]  /*15a60*/  CALL.REL.NOINC `($__internal_77_$__cuda_sm70_shflsync_bfly_p) ;  /* 0x000006a000007944 */ /* 0x000fea0003c00000 */
[----:B01----:R-:W-:Y:S01]  /*15a70*/  FADD.FTZ R197, R197, R198 ;  /* 0x000000c6c5c57221 */ /* 0x003fe20000010000 */
[----:B------:R-:W-:Y:S01]  /*15a80*/  MOV R195, 0xffffffff ;  /* 0xffffffff00c37802 */ /* 0x000fe20000000f00 */
[----:B------:R-:W-:Y:S01]  /*15a90*/  IMAD.MOV.U32 R198, RZ, RZ, 0x4 ;  /* 0x00000004ffc67424 */ /* 0x000fe200078e00ff */
[----:B------:R-:W-:Y:S01]  /*15aa0*/  MOV R192, 0x15ad0 ;  /* 0x00015ad000c07802 */ /* 0x000fe20000000f00 */
[----:B------:R-:W-:-:S02]  /*15ab0*/  IMAD.MOV.U32 R194, RZ, RZ, 0x1f ;  /* 0x0000001fffc27424 */ /* 0x000fc400078e00ff */
        /* <DEDUP_REMOVED lines=13> */
[----:B-1----:R-:W-:Y:S02]  /*15b90*/  FADD.FTZ R190, R197, R198 ;  /* 0x000000c6c5be7221 */ /* 0x002fe40000010000 */
[----:B------:R-:W-:-:S02]  /*15ba0*/  IMAD.MOV.U32 R198, RZ, RZ, 0x1 ;  /* 0x00000001ffc67424 */ /* 0x000fc400078e00ff */
[----:B------:R-:W-:Y:S02]  /*15bb0*/  FMUL.FTZ R190, R190, 0.0011160714784637093544 ;  /* 0x3a924925bebe7820 */ /* 0x000fe40000410000 */
[----:B0-----:R-:W-:Y:S02]  /*15bc0*/  IMAD.MOV.U32 R194, RZ, RZ, 0x1f ;  /* 0x0000001fffc27424 */ /* 0x001fe400078e00ff */
[C---:B------:R-:W-:Y:S02]  /*15bd0*/  FADD.FTZ R192, -R190.reuse, R48 ;  /* 0x00000030bec07221 */ /* 0x040fe40000010100 */
[----:B------:R-:W-:Y:S02]  /*15be0*/  FADD.FTZ R193, -R190, R49 ;  /* 0x00000031bec17221 */ /* 0x000fe40000010100 */
[----:B------:R-:W-:Y:S02]  /*15bf0*/  FFMA.FTZ R192, R192, R192, RZ ;  /* 0x000000c0c0c07223 */ /* 0x000fe400000100ff */
        /* <DEDUP_REMOVED lines=55> */
[----:B------:R-:W-:Y:S05]  /*15f70*/  CALL.REL.NOINC `($__internal_77_$__cuda_sm70_shflsync_bfly_p) ;  /* 0x0000019000007944 */ /* 0x000fea0003c00000 */
[----:B01----:R-:W-:Y:S01]  /*15f80*/  FADD.FTZ R197, R197, R198 ;  /* 0x000000c6c5c57221 */ /* 0x003fe20000010000 */
[----:B------:R-:W-:Y:S01]  /*15f90*/  MOV R195, 0xffffffff ;  /* 0xffffffff00c37802 */ /* 0x000fe20000000f00 */
[----:B------:R-:W-:Y:S01]  /*15fa0*/  IMAD.MOV.U32 R198, RZ, RZ, 0x2 ;  /* 0x00000002ffc67424 */ /* 0x000fe200078e00ff */
[----:B------:R-:W-:Y:S01]  /*15fb0*/  MOV R192, 0x15fe0 ;  /* 0x00015fe000c07802 */ /* 0x000fe20000000f00 */
[----:B------:R-:W-:Y:S02]  /*15fc0*/  IMAD.MOV.U32 R194, RZ, RZ, 0x1f ;  /* 0x0000001fffc27424 */ /* 0x000fe400078e00ff */
        /* <DEDUP_REMOVED lines=19> */
[----:B01----:R-:W-:Y:S05]  /*16100*/  BRA `(.L_x_40061) ;  /* 0xffffe9a000007947 */ /* 0x003fea000383ffff */
        .weak           $__internal_77_$__cuda_sm70_shflsync_bfly_p
        .type           $__internal_77_$__cuda_sm70_shflsync_bfly_p,@function
        .size           $__internal_77_$__cuda_sm70_shflsync_bfly_p,(.L_x_41105 - $__internal_77_$__cuda_sm70_shflsync_bfly_p)
$__internal_77_$__cuda_sm70_shflsync_bfly_p:
[----:B------:R-:W-:Y:S01]  /*16110*/  IMAD.MOV.U32 R193, RZ, RZ, 0x0 ;  /* 0x00000000ffc17424 */ /* 0x000fe200078e00ff */
[----:B------:R-:W-:Y:S04]  /*16120*/  WARPSYNC R195 ;  /* 0x000000c300007348 */ /* 0x000fe80003800000 */
[----:B------:R0:W1:Y:S01]  /*16130*/  SHFL.BFLY PT, R198, R197, R198, R194 ;  /* 0x0c0000c6c5c67389 */ /* 0x00006200000e00c2 */
[----:B------:R-:W-:Y:S05]  /*16140*/  RET.REL.NODEC R192 `(_ZN10layer_norm31ln_parallel_residual_fwd_kernelINS_13Kernel_traitsIfffffjLj7168ELj1ELj1ELj8ELj16ENS_18Kernel_traits_baseILj7168EfffffjLj256EEEEELb1ELb0ELb1EEEvNS_9FwdParamsE) ;  /* 0xfffe9eb0c0007950 */ /* 0x000fea0003c3ffff */
.L_x_40062:
        /* <DEDUP_REMOVED lines=11> */
.L_x_41105:


//--------------------- .text._ZN10layer_norm31ln_parallel_residual_fwd_kernelINS_13Kernel_traitsIfffffjLj7168ELj1ELj1ELj8ELj16ENS_18Kernel_traits_baseILj7168EfffffjLj256EEEEELb1ELb1ELb0EEEvNS_9FwdParamsE --------------------------
	.section	.text._ZN10layer_norm31ln_parallel_residual_fwd_kernelINS_13Kernel_traitsIfffffjLj7168ELj1ELj1ELj8ELj16ENS_18Kernel_traits_baseILj7168EfffffjLj256EEEEELb1ELb1ELb0EEEvNS_9FwdParamsE,"ax",@progbits
	.sectioninfo	@"SHI_REGISTERS=128"
	.align	128
        .global         _ZN10layer_norm31ln_parallel_residual_fwd_kernelINS_13Kernel_traitsIfffffjLj7168ELj1ELj1ELj8ELj16ENS_18Kernel_traits_baseILj7168EfffffjLj256EEEEELb1ELb1ELb0EEEvNS_9FwdParamsE
        .type           _ZN10layer_norm31ln_parallel_residual_fwd_kernelINS_13Kernel_traitsIfffffjLj7168ELj1ELj1ELj8ELj16ENS_18Kernel_traits_baseILj7168EfffffjLj256EEEEELb1ELb1ELb0EEEvNS_9FwdParamsE,@function
        .size           _ZN10layer_norm31ln_parallel_residual_fwd_kernelINS_13Kernel_traitsIfffffjLj7168ELj1ELj1ELj8ELj16ENS_18Kernel_traits_baseILj7168EfffffjLj256EEEEELb1ELb1ELb0EEEvNS_9FwdParamsE,(.L_x_41106 - _ZN10layer_norm31ln_parallel_residual_fwd_kernelINS_13Kernel_traitsIfffffjLj7168ELj1ELj1ELj8ELj16ENS_18Kernel_traits_baseILj7168EfffffjLj256EEEEELb1ELb1ELb0EEEvNS_9FwdParamsE)
        .other          _ZN10layer_norm31ln_parallel_residual_fwd_kernelINS_13Kernel_traitsIfffffjLj7168ELj1ELj1ELj8ELj16ENS_18Kernel_traits_baseILj7168EfffffjLj256EEEEELb1ELb1ELb0EEEvNS_9FwdParamsE,@"STO_CUDA_ENTRY STV_DEFAULT"
_ZN10layer_norm31ln_parallel_residual_fwd_kernelINS_13Kernel_traitsIfffffjLj7168ELj1ELj1ELj8ELj16ENS_18Kernel_traits_baseILj7168EfffffjLj256EEEEELb1ELb1ELb0EEEvNS_9FwdParamsE:
.text._ZN10layer_norm31ln_parallel_residual_fwd_kernelINS_13Kernel_traitsIfffffjLj7168ELj1ELj1ELj8ELj16ENS_18Kernel_traits_baseILj7168EfffffjLj256EEEEELb1ELb1ELb0EEEvNS_9FwdParamsE:
        /* <DEDUP_REMOVED lines=41> */
[----:B------:R-:W-:Y:S01]  /*0290*/  LOP3.LUT R15, R3, 0xff, RZ, 0x3c, !PT ;  /* 0x000000ff030f7812 */ /* 0x000fe200078e3cff */
[----:B------:R-:W-:Y:S02]  /*02a0*/  UIADD3 UR18, UR5, -0x56f99767, URZ ;  /* 0xa906689905127890 */ /* 0x000fe4000fffe03f */
        /* <DEDUP_REMOVED lines=10> */
[----:B------:R-:W-:Y:S02]  /*0350*/  UIADD3 UR22, UR5, 0x1fd5c5a3, URZ ;  /* 0x1fd5c5a305167890 */ /* 0x000fe4000fffe03f */
[----:B------:R-:W-:Y:S01]  /*0360*/  IMAD.MOV.U32 R2, RZ, RZ, c[0x0][0x168] ;  /* 0x00005a00ff027624 */ /* 0x000fe200078e00ff */
[----:B------:R-:W-:Y:S01]  /*0370*/  LOP3.LUT R4, R11, UR13, R6, 0x96, !PT ;  /* 0x0000000d0b047c12 */ /* 0x000fe2000f8e9606 */
[----:B------:R-:W-:-:S03]  /*0380*/  IMAD.WIDE.U32 R6, R7, -0x326172a9, RZ ;  /* 0xcd9e8d5707067825 */ /* 0x000fc600078e00ff */
[----:B------:R-:W-:Y:S01]  /*0390*/  SHF.R.S32.HI R2, RZ, 0x1f, R2 ;  /* 0x0000001fff027819 */ /* 0x000fe20000011402 */
[----:B------:R-:W-:Y:S01]  /*03a0*/  IMAD.WIDE.U32 R4, R4, -0x2daee0ad, RZ ;  /* 0xd2511f5304047825 */ /* 0x000fe200078e00ff */
[----:B------:R-:W-:Y:S02]  /*03b0*/  LOP3.LUT R9, R7, UR15, R10, 0x96, !PT ;  /* 0x0000000f07097c12 */ /* 0x000fe4000f8e960a */
[----:B------:R-:W-:Y:S02]  /*03c0*/  LEA.HI R2, R2, c[0x0][0x168], RZ, 0x2 ;  /* 0x00005a0002027a11 */ /* 0x000fe400078f10ff */
[----:B------:R-:W-:Y:S01]  /*03d0*/  LOP3.LUT R10, R5, UR16, R8, 0x96, !PT ;  /* 0x00000010050a7c12 */ /* 0x000fe2000f8e9608 */
[----:B------:R-:W-:Y:S01]  /*03e0*/  IMAD.WIDE.U32 R8, R9, -0x2daee0ad, RZ ;  /* 0xd2511f5309087825 */ /* 0x000fe200078e00ff */
[----:B------:R-:W-:-:S03]  /*03f0*/  LEA.HI.SX32 R15, R2, R15, 0x1e ;  /* 0x0000000f020f7211 */ /* 0x000fc600078ff2ff */
[----:B------:R-:W-:Y:S01]  /*0400*/  IMAD.WIDE.U32 R10, R10, -0x326172a9, RZ ;  /* 0xcd9e8d570a0a7825 */ /* 0x000fe200078e00ff */
[C---:B------:R-:W-:Y:S02]  /*0410*/  LOP3.LUT P6, RZ, R15.reuse, 0xffffff00, RZ, 0xc0, !PT ;  /* 0xffffff000fff7812 */ /* 0x040fe400078cc0ff */
[----:B------:R-:W-:Y:S02]  /*0420*/  ISETP.GE.U32.AND P5, PT, R15, 0x200, PT ;  /* 0x000002000f00780c */ /* 0x000fe40003fa6070 */
[----:B------:R-:W-:Y:S02]  /*0430*/  LOP3.LUT R4, R9, UR18, R4, 0x96, !PT ;  /* 0x0000001209047c12 */ /* 0x000fe4000f8e9604 */
[----:B------:R-:W-:Y:S02]  /*0440*/  P2R R5, PR, RZ, 0x20 ;  /* 0x00000020ff057803 */ /* 0x000fe40000000000 */
[----:B------:R-:W-:Y:S02]  /*0450*/  LOP3.LUT R6, R11, UR17, R6, 0x96, !PT ;  /* 0x000000110b067c12 */ /* 0x000fe4000f8e9606 */
[C---:B------:R-:W-:Y:S01]  /*0460*/  ISETP.GE.U32.AND P4, PT, R15.reuse, 0x300, PT ;  /* 0x000003000f00780c */ /* 0x040fe20003f86070 */
[----:B------:R0:W-:Y:S01]  /*0470*/  STL [R1], R5 ;  /* 0x0000000501007387 */ /* 0x0001e20000100800 */
[C---:B------:R-:W-:Y:S01]  /*0480*/  ISETP.GE.U32.AND P3, PT, R15.reuse, 0x400, PT ;  /* 0x000004000f00780c */ /* 0x040fe20003f66070 */
[----:B------:R-:W-:Y:S01]  /*0490*/  IMAD.WIDE.U32 R6, R6, -0x2daee0ad, RZ ;  /* 0xd2511f5306067825 */ /* 0x000fe200078e00ff */
[----:B------:R-:W-:-:S02]  /*04a0*/  ISETP.GE.U32.AND P2, PT, R15, 0x500, PT ;  /* 0x000005000f00780c */ /* 0x000fc40003f46070 */
[----:B------:R-:W-:Y:S02]  /*04b0*/  P2R R107, PR, RZ, 0x40 ;  /* 0x00000040ff6b7803 */ /* 0x000fe40000000000 */
[----:B------:R-:W-:Y:S02]  /*04c0*/  P2R R124, PR, RZ, 0x10 ;  /* 0x00000010ff7c7803 */ /* 0x000fe40000000000 */
[----:B------:R-:W-:Y:S01]  /*04d0*/  P2R R123, PR, RZ, 0x8 ;  /* 0x00000008ff7b7803 */ /* 0x000fe20000000000 */
[----:B0-----:R-:W-:Y:S01]  /*04e0*/  IMAD.WIDE.U32 R4, R4, -0x326172a9, RZ ;  /* 0xcd9e8d5704047825 */ /* 0x001fe200078e00ff */
[----:B------:R-:W-:Y:S02]  /*04f0*/  P2R R122, PR, RZ, 0x4 ;  /* 0x00000004ff7a7803 */ /* 0x000fe40000000000 */
[----:B------:R-:W-:Y:S02]  /*0500*/  LOP3.LUT R11, R7, UR20, R8, 0x96, !PT ;  /* 0x00000014070b7c12 */ /* 0x000fe4000f8e9608 */
[----:B------:R-:W-:Y:S01]  /*0510*/  LOP3.LUT R10, R5, UR19, R10, 0x96, !PT ;  /* 0x00000013050a7c12 */ /* 0x000fe2000f8e960a */
[----:B------:R-:W-:Y:S05]  /*0520*/  @!P6 BRA `(.L_x_40064) ;  /* 0x000000b00000e947 */ /* 0x000fea0003800000 */
[----:B------:R-:W-:Y:S01]  /*0530*/  ISETP.NE.U32.AND P0, PT, RZ, c[0x0][0x218], PT ;  /* 0x00008600ff007a0c */ /* 0x000fe20003f05070 */
[----:B------:R-:W-:Y:S01]  /*0540*/  IMAD.MOV.U32 R116, RZ, RZ, 0x10 ;  /* 0x00000010ff747424 */ /* 0x000fe200078e00ff */
[----:B------:R-:W-:Y:S01]  /*0550*/  CS2R R18, SRZ ;  /* 0x0000000000127805 */ /* 0x000fe2000001ff00 */
[----:B------:R-:W-:Y:S01]  /*0560*/  CS2R R16, SRZ ;  /* 0x0000000000107805 */ /* 0x000fe2000001ff00 */
[----:B------:R-:W-:Y:S01]  /*0570*/  ISETP.NE.AND.EX P0, PT, RZ, c[0x0][0x21c], PT, P0 ;  /* 0x00008700ff007a0c */ /* 0x000fe20003f05300 */
[----:B------:R-:W-:-:S06]  /*0580*/  IMAD.WIDE.U32 R116, R3, R116, c[0x0][0x1b0] ;  /* 0x00006c0003747625 */ /* 0x000fcc00078e0074 */
[----:B------:R-:W5:Y:S06]  /*0590*/  LDG.E.128 R116, [R116.64] ;  /* 0x0000000674747981 */ /* 0x000f6c000c1e1d00 */
[----:B------:R-:W-:-:S04]  /*05a0*/  @P0 LEA R8, P1, R3, c[0x0][0x218], 0x4 ;  /* 0x0000860003080a11 */ /* 0x000fc800078220ff */
[----:B------:R-:W-:-:S05]  /*05b0*/  @P0 LEA.HI.X R9, R3, c[0x0][0x21c], RZ, 0x4, P1 ;  /* 0x0000870003090a11 */ /* 0x000fca00008f24ff */
[----:B------:R0:W5:Y:S01]  /*05c0*/  @P0 LDG.E.128 R16, [R8.64] ;  /* 0x0000000608100981 */ /* 0x000162000c1e1d00 */
[----:B------:R-:W-:-:S03]  /*05d0*/  LOP3.LUT R3, R3, 0x100, RZ, 0xfc, !PT ;  /* 0x0000010003037812 */ /* 0x000fc600078efcff */
.L_x_40064:
[----:B------:R-:W-:Y:S05]  /*05e0*/  BSYNC B0 ;  /* 0x0000000000007941 */ /* 0x000fea0003800000 */
.L_x_40063:
[----:B------:R-:W-:Y:S01]  /*05f0*/  BSSY B0, `(.L_x_40065) ;  /* 0x000000d000007945 */ /* 0x000fe20003800000 */
        /* <DEDUP_REMOVED lines=8> */
[----:B0-----:R-:W-:-:S04]  /*0680*/  @P0 LEA R8, P1, R3, c[0x0][0x218], 0x4 ;  /* 0x0000860003080a11 */ /* 0x001fc800078220ff */
[----:B------:R-:W-:-:S05]  /*0690*/  @P0 LEA.HI.X R9, R3, c[0x0][0x21c], RZ, 0x4, P1 ;  /* 0x0000870003090a11 */ /* 0x000fca00008f24ff */
[----:B------:R0:W5:Y:S01]  /*06a0*/  @P0 LDG.E.128 R20, [R8.64] ;  /* 0x0000000608140981 */ /* 0x000162000c1e1d00 */
[----:B------:R-:W-:-:S03]  /*06b0*/  IADD3 R3, R3, 0x100, RZ ;  /* 0x0000010003037810 */ /* 0x000fc60007ffe0ff */
.L_x_40066:
[----:B------:R-:W-:Y:S05]  /*06c0*/  BSYNC B0 ;  /* 0x0000000000007941 */ /* 0x000fea0003800000 */
.L_x_40065:
        /* <DEDUP_REMOVED lines=13> */
.L_x_40068:
[----:B------:R-:W-:Y:S05]  /*07a0*/  BSYNC B0 ;  /* 0x0000000000007941 */ /* 0x000fea0003800000 */
.L_x_40067:
        /* <DEDUP_REMOVED lines=13> */
.L_x_40070:
[----:B------:R-:W-:Y:S05]  /*0880*/  BSYNC B0 ;  /* 0x0000000000007941 */ /* 0x000fea0003800000 */
.L_x_40069:
        /* <DEDUP_REMOVED lines=13> */
.L_x_40072:
[----:B------:R-:W-:Y:S05]  /*0960*/  BSYNC B0 ;  /* 0x0000000000007941 */ /* 0x000fea0003800000 */
.L_x_40071:
[----:B------:R-:W-:Y:S01]  /*0970*/  ISETP.GE.U32.AND P0, PT, R15, 0x600, PT ;  /* 0x000006000f00780c */ /* 0x000fe20003f06070 */
[----:B0-----:R-:W-:Y:S01]  /*0980*/  IMAD.WIDE.U32 R8, R10, -0x2daee0ad, RZ ;  /* 0xd2511f530a087825 */ /* 0x001fe200078e00ff */
[----:B------:R-:W-:Y:S01]  /*0990*/  UIADD3 UR23, UR4, -0xe443238, URZ ;  /* 0xf1bbcdc804177890 */ /* 0x000fe2000fffe03f */
[----:B------:R-:W-:Y:S01]  /*09a0*/  BSSY B0, `(.L_x_40073) ;  /* 0x0000011000007945 */ /* 0x000fe20003800000 */
[----:B------:R-:W-:Y:S01]  /*09b0*/  UIADD3 UR24, UR5, -0x24c28bd8, URZ ;  /* 0xdb3d742805187890 */ /* 0x000fe2000fffe03f */
[----:B------:R-:W-:Y:S02]  /*09c0*/  P2R R121, PR, RZ, 0x1 ;  /* 0x00000001ff797803 */ /* 0x000fe40000000000 */
[----:B------:R-:W-:Y:S01]  /*09d0*/  LOP3.LUT R44, R9, UR22, R6, 0x96, !PT ;  /* 0x00000016092c7c12 */ /* 0x000fe2000f8e9606 */
[----:B------:R-:W-:-:S05]  /*09e0*/  IMAD.WIDE.U32 R6, R11, -0x326172a9, RZ ;  /* 0xcd9e8d570b067825 */ /* 0x000fca00078e00ff */
        /* <DEDUP_REMOVED lines=11> */
[----:B------:R-:W-:-:S03]  /*0aa0*/  IADD3 R3, R3, 0x100, RZ ;  /* 0x0000010003037810 */ /* 0x000fc60007ffe0ff */
.L_x_40074:
[----:B------:R-:W-:Y:S05]  /*0ab0*/  BSYNC B0 ;  /* 0x0000000000007941 */ /* 0x000fea0003800000 */
.L_x_40073:
[----:B------:R-:W-:Y:S01]  /*0ac0*/  ISETP.GE.U32.AND P0, PT, R15, 0x700, PT ;  /* 0x000007000f00780c */ /* 0x000fe20003f06070 */
[----:B------:R-:W-:Y:S01]  /*0ad0*/  UIADD3 UR25, UR4, -0x700cb87f, URZ ;  /* 0x8ff3478104197890 */ /* 0x000fe2000fffe03f */
[----:B0-----:R-:W-:Y:S01]  /*0ae0*/  LOP3.LUT R10, R7, UR21, R4, 0x96, !PT ;  /* 0x00000015070a7c12 */ /* 0x001fe2000f8e9604 */
[----:B------:R-:W-:Y:S01]  /*0af0*/  UIADD3 UR26, UR5, -0x695add53, URZ ;  /* 0x96a522ad051a7890 */ /* 0x000fe2000fffe03f */
[----:B------:R-:W-:Y:S01]  /*0b00*/  BSSY B0, `(.L_x_40075) ;  /* 0x0000010000007945 */ /* 0x000fe20003800000 */
[----:B------:R-:W-:Y:S01]  /*0b10*/  P2R R120, PR, RZ, 0x1 ;  /* 0x00000001ff787803 */ /* 0x000fe20000000000 */
[----:B------:R-:W-:Y:S01]  /*0b20*/  IMAD.HI.U32 R45, R44, -0x326172a9, RZ ;  /* 0xcd9e8d572c2d7827 */ /* 0x000fe200078e00ff */
[----:B------:R-:W-:-:S03]  /*0b30*/  LEA.HI R106, R47, R106, RZ, 0x18 ;  /* 0x0000006a2f6a7211 */ /* 0x000fc600078fc0ff */
[----:B------:R-:W-:-:S03]  /*0b40*/  IMAD.HI.U32 R11, R10, -0x2daee0ad, RZ ;  /* 0xd2511f530a0b7827 */ /* 0x000fc600078e00ff */
[----:B------:R-:W-:Y:S05]  /*0b50*/  @!P0 BRA `(.L_x_40076) ;  /* 0x000000a000008947 */ /* 0x000fea0003800000 */
[----:B------:R-:W-:Y:S01]  /*0b60*/  ISETP.NE.U32.AND P0, PT, RZ, c[0x0][0x218], PT ;  /* 0x00008600ff007a0c */ /* 0x000fe20003f05070 */
[----:B------:R-:W-:Y:S01]  /*0b70*/  CS2R R42, SRZ ;  /* 0x00000000002a7805 */ /* 0x000fe2000001ff00 */
[----:B------:R-:W-:Y:S02]  /*0b80*/  CS2R R40, SRZ ;  /* 0x0000000000287805 */ /* 0x000fe4000001ff00 */
[----:B------:R-:W-:Y:S01]  /*0b90*/  ISETP.NE.AND.EX P0, PT, RZ, c[0x0][0x21c], PT, P0 ;  /* 0x00008700ff007a0c */ /* 0x000fe20003f05300 */
[----:B------:R-:W-:-:S04]  /*0ba0*/  IMAD.MOV.U32 R112, RZ, RZ, 0x10 ;  /* 0x00000010ff707424 */ /* 0x000fc800078e00ff */
[----:B------:R-:W-:-:S06]  /*0bb0*/  IMAD.WIDE.U32 R112, R3, R112, c[0x0][0x1b0] ;  /* 0x00006c0003707625 */ /* 0x000fcc00078e0070 */
[----:B------:R-:W5:Y:S02]  /*0bc0*/  LDG.E.128 R112, [R112.64] ;  /* 0x0000000670707981 */ /* 0x000f64000c1e1d00 */
[----:B------:R-:W-:-:S04]  /*0bd0*/  @P0 LEA R4, P1, R3, c[0x0][0x218], 0x4 ;  /* 0x0000860003040a11 */ /* 0x000fc800078220ff */
[----:B------:R-:W-:-:S05]  /*0be0*/  @P0 LEA.HI.X R5, R3, c[0x0][0x21c], RZ, 0x4, P1 ;  /* 0x0000870003050a11 */ /* 0x000fca00008f24ff */
[----:B------:R0:W5:Y:S04]  /*0bf0*/  @P0 LDG.E.128 R40, [R4.64] ;  /* 0x0000000604280981 */ /* 0x000168000c1e1d00 */
.L_x_40076:
[----:B------:R-:W-:Y:S05]  /*0c00*/  BSYNC B0 ;  /* 0x0000000000007941 */ /* 0x000fea0003800000 */
.L_x_40075:
[----:B------:R-:W-:Y:S02]  /*0c10*/  ISETP.GE.AND P0, PT, R106, c[0x0][0x164], PT ;  /* 0x000059006a007a0c */ /* 0x000fe40003f06270 */
[----:B------:R-:W-:Y:S02]  /*0c20*/  LOP3.LUT R45, R45, UR23, R6, 0x96, !PT ;  /* 0x000000172d2d7c12 */ /* 0x000fe4000f8e9606 */
[----:B------:R-:W-:-:S09]  /*0c30*/  LOP3.LUT R46, R11, UR24, R8, 0x96, !PT ;  /* 0x000000180b2e7c12 */ /* 0x000fd2000f8e9608 */
[----:B------:R-:W-:Y:S05]  /*0c40*/  @P0 EXIT ;  /* 0x000000000000094d */ /* 0x000fea0003800000 */
[----:B------:R-:W-:Y:S01]  /*0c50*/  SHF.R.S32.HI R2, RZ, 0x2, R2 ;  /* 0x00000002ff027819 */ /* 0x000fe20000011402 */
[----:B------:R-:W-:Y:S01]  /*0c60*/  IMAD R8, R44, -0x326172a9, RZ ;  /* 0xcd9e8d572c087824 */ /* 0x000fe200078e02ff */
[----:B0-----:R-:W-:Y:S01]  /*0c70*/  LOP3.LUT R4, R47, 0xe0, RZ, 0xc0, !PT ;  /* 0x000000e02f047812 */ /* 0x001fe200078ec0ff */
        /* <DEDUP_REMOVED lines=8> */
[----:B------:R-:W-:Y:S01]  /*0d00*/  IMAD.SHL.U32 R2, R47, 0x20, RZ ;  /* 0x000000202f027824 */ /* 0x000fe200078e00ff */
[----:B------:R-:W-:Y:S01]  /*0d10*/  LOP3.LUT R11, R11, UR25, R8, 0x96, !PT ;  /* 0x000000190b0b7c12 */ /* 0x000fe2000f8e9608 */
[----:B------:R-:W-:Y:S01]  /*0d20*/  IMAD.HI.U32 R9, R45, -0x2daee0ad, RZ ;  /* 0xd2511f532d097827 */ /* 0x000fe200078e00ff */
[----:B------:R-:W-:-:S02]  /*0d30*/  IMNMX R4, RZ, R4, !PT ;  /* 0x00000004ff047217 */ /* 0x000fc40007800200 */
[----:B------:R-:W-:Y:S01]  /*0d40*/  LOP3.LUT R2, R2, 0x3e0, RZ, 0xc0, !PT ;  /* 0x000003e002027812 */ /* 0x000fe200078ec0ff */
[----:B------:R-:W-:Y:S01]  /*0d50*/  IMAD.MOV.U32 R110, RZ, RZ, 0x1 ;  /* 0x00000001ff6e7424 */ /* 0x000fe200078e00ff */
[----:B------:R-:W-:Y:S01]  /*0d60*/  IMNMX R4, R4, 0x20, PT ;  /* 0x0000002004047817 */ /* 0x000fe20003800200 */
[----:B------:R-:W-:Y:S01]  /*0d70*/  IMAD R10, R46, -0x326172a9, RZ ;  /* 0xcd9e8d572e0a7824 */ /* 0x000fe200078e02ff */
[----:B------:R-:W-:Y:S01]  /*0d80*/  LOP3.LUT R9, R9, UR26, R6, 0x96, !PT ;  /* 0x0000001a09097c12 */ /* 0x000fe2000f8e9606 */
[----:B------:R-:W-:Y:S01]  /*0d90*/  IMAD.IADD R2, R3, 0x1, -R2 ;  /* 0x0000000103027824 */ /* 0x000fe200078e0a02 */
[----:B------:R-:W-:Y:S01]  /*0da0*/  IADD3 R4, R4, R5, RZ ;  /* 0x0000000504047210 */ /* 0x000fe20007ffe0ff */
[----:B------:R-:W-:Y:S02]  /*0db0*/  IMAD R8, R45, -0x2daee0ad, RZ ;  /* 0xd2511f532d087824 */ /* 0x000fe400078e02ff */
[----:B------:R-:W-:Y:S01]  /*0dc0*/  IMAD.MOV.U32 R6, RZ, RZ, RZ ;  /* 0x000000ffff067224 */ /* 0x000fe200078e00ff */
[----:B------:R-:W-:Y:S01]  /*0dd0*/  IMNMX R2, RZ, R2, !PT ;  /* 0x00000002ff027217 */ /* 0x000fe20007800200 */
[----:B------:R-:W-:-:S03]  /*0de0*/  IMAD.SHL.U32 R4, R4, 0x4, RZ ;  /* 0x0000000404047824 */ /* 0x000fc600078e00ff */
[----:B------:R-:W-:-:S03]  /*0df0*/  IMNMX R2, R2, 0x20, PT ;  /* 0x0000002002027817 */ /* 0x000fc60003800200 */
[----:B------:R-:W0:Y:S02]  /*0e00*/  I2F.U32 R4, R4 ;  /* 0x0000000400047306 */ /* 0x000e240000201000 */
[----:B------:R-:W-:-:S04]  /*0e10*/  IMAD.IADD R2, R5, 0x1, R2 ;  /* 0x0000000105027824 */ /* 0x000fc800078e0202 */
[----:B------:R-:W-:-:S05]  /*0e20*/  IMAD.SHL.U32 R0, R2, 0x4, RZ ;  /* 0x0000000402007824 */ /* 0x000fca00078e00ff */
[----:B------:R1:W-:Y:S01]  /*0e30*/  STL [R1+0x4], R0 ;  /* 0x0000040001007387 */ /* 0x0003e20000100800 */
[----:B0-----:R1:W0:Y:S02]  /*0e40*/  MUFU.RCP R111, R4 ;  /* 0x00000004006f7308 */ /* 0x0012240000001000 */
.L_x_40562:
[----:B------:R-:W2:Y:S01]  /*0e50*/  S2R R81, SR_TID.X ;  /* 0x0000000000517919 */ /* 0x000ea20000002100 */
[----:B------:R-:W-:Y:S01]  /*0e60*/  IMAD R5, R106, c[0x0][0x168], RZ ;  /* 0x00005a006a057a24 */ /* 0x000fe200078e02ff */
[----:B------:R-:W-:Y:S01]  /*0e70*/  ISETP.NE.AND P0, PT, R107, RZ, PT ;  /* 0x000000ff6b00720c */ /* 0x000fe20003f05270 */
[----:B------:R-:W-:Y:S03]  /*0e80*/  BSSY B0, `(.L_x_40077) ;  /* 0x00002d4000007945 */ /* 0x000fe60003800000 */
[----:B------:R-:W-:-:S04]  /*0e90*/  SHF.R.S32.HI R80, RZ, 0x1f, R5 ;  /* 0x0000001fff507819 */ /* 0x000fc80000011405 */
[----:B------:R-:W-:Y:S02]  /*0ea0*/  LEA.HI R5, R80, R5, RZ, 0x2 ;  /* 0x0000000550057211 */ /* 0x000fe400078f10ff */
[----:B--2---:R-:W-:-:S04]  /*0eb0*/  LOP3.LUT R80, R81, 0xff, RZ, 0xc0, !PT ;  /* 0x000000ff51507812 */ /* 0x004fc800078ec0ff */
[----:B------:R-:W-:-:S05]  /*0ec0*/  LEA.HI.SX32 R5, R5, R80, 0x1e ;  /* 0x0000005005057211 */ /* 0x000fca00078ff2ff */
[----:B------:R-:W-:Y:S01]  /*0ed0*/  IMAD.MOV.U32 R80, RZ, RZ, R5 ;  /* 0x000000ffff507224 */ /* 0x000fe200078e0005 */
[----:B------:R-:W-:Y:S05]  /*0ee0*/  @!P0 BRA `(.L_x_40078) ;  /* 0x00002cd000008947 */ /* 0x000fea0003800000 */
[----:B------:R-:W-:Y:S01]  /*0ef0*/  ISETP.NE.U32.AND P0, PT, RZ, c[0x0][0x178], PT ;  /* 0x00005e00ff007a0c */ /* 0x000fe20003f05070 */
[----:B------:R-:W-:-:S03]  /*0f00*/  IMAD.MOV.U32 R80, RZ, RZ, 0x10 ;  /* 0x00000010ff507424 */ /* 0x000fc600078e00ff */
[----:B------:R-:W-:Y:S01]  /*0f10*/  ISETP.NE.AND.EX P2, PT, RZ, c[0x0][0x17c], PT, P0 ;  /* 0x00005f00ff007a0c */ /* 0x000fe20003f45300 */
[----:B------:R-:W-:Y:S01]  /*0f20*/  IMAD.WIDE.U32 R80, R5, R80, c[0x0][0x170] ;  /* 0x00005c0005507625 */ /* 0x000fe200078e0050 */
[----:B------:R-:W-:Y:S01]  /*0f30*/  BSSY B1, `(.L_x_40079) ;  /* 0x0000017000017945 */ /* 0x000fe20003800000 */
[----:B------:R-:W-:Y:S02]  /*0f40*/  IADD3 R104, R7, 0x1, RZ ;  /* 0x0000000107687810 */ /* 0x000fe40007ffe0ff */
[----:B------:R-:W-:-:S08]  /*0f50*/  P2R R82, PR, RZ, 0x4 ;  /* 0x00000004ff527803 */ /* 0x000fd00000000000 */
        /* <DEDUP_REMOVED lines=8> */
[----:B--2---:R2:W5:Y:S01]  /*0fe0*/  LDG.E.128 R52, [R80.64] ;  /* 0x0000000650347981 */ /* 0x004562000c1e1d00 */
[----:B------:R-:W-:-:S13]  /*0ff0*/  ISETP.NE.AND P1, PT, R7, 0x1, PT ;  /* 0x000000010700780c */ /* 0x000fda0003f25270 */
        /* <DEDUP_REMOVED lines=9> */
.L_x_40080:
[----:B--2---:R-:W-:Y:S02]  /*1090*/  IMAD.MOV.U32 R80, RZ, RZ, R10 ;  /* 0x000000ffff507224 */ /* 0x004fe400078e000a */
.L_x_40081:
[----:B------:R-:W-:Y:S05]  /*10a0*/  BSYNC B1 ;  /* 0x0000000000017941 */ /* 0x000fea0003800000 */
.L_x_40079:
        /* <DEDUP_REMOVED lines=16> */
.L_x_40085:
[----:B------:R-:W-:Y:S05]  /*11b0*/  BSYNC B2 ;  /* 0x0000000000027941 */ /* 0x000fea0003800000 */
.L_x_40084:
        /* <DEDUP_REMOVED lines=41> */
[----:B------:R-:W-:-:S06]  /*1450*/  HFMA2.MMA R104, -RZ, RZ, 0, 0 ;  /* 0x00000000ff687435 */ /* 0x000fcc00000001ff */
.L_x_40083:
[----:B------:R-:W-:Y:S05]  /*1460*/  BSYNC B1 ;  /* 0x0000000000017941 */ /* 0x000fea0003800000 */
.L_x_40082:
[----:B------:R-:W2:Y:S01]  /*1470*/  I2F.U32 R80, R80 ;  /* 0x0000005000507306 */ /* 0x000ea20000201000 */
[----:B------:R-:W-:Y:S01]  /*1480*/  ISETP.NE.U32.AND P1, PT, RZ, c[0x0][0x178], PT ;  /* 0x00005e00ff007a0c */ /* 0x000fe20003f25070 */
[----:B------:R-:W-:Y:S02]  /*1490*/  IMAD.MOV.U32 R83, RZ, RZ, 0x2f800000 ;  /* 0x2f800000ff537424 */ /* 0x000fe400078e00ff */
[----:B-----5:R-:W-:Y:S01]  /*14a0*/  FMUL.FTZ R52, R52, c[0x0][0x1e8] ;  /* 0x00007a0034347a20 */ /* 0x020fe20000410000 */
[----:B------:R-:W-:Y:S01]  /*14b0*/  ISETP.NE.AND.EX P1, PT, RZ, c[0x0][0x17c], PT, P1 ;  /* 0x00005f00ff007a0c */ /* 0x000fe20003f25310 */
[----:B--2---:R-:W-:-:S05]  /*14c0*/  FFMA.FTZ R7, R80, R83, 1.1641532182693481445e-10 ;  /* 0x2f00000050077423 */ /* 0x004fca0000010053 */
        /* <DEDUP_REMOVED lines=8> */
.L_x_40086:
[C---:B------:R-:W-:Y:S01]  /*1550*/  ISETP.NE.AND P3, PT, R104.reuse, 0x1, PT ;  /* 0x000000016800780c */ /* 0x040fe20003f65270 */
[----:B------:R-:W-:Y:S01]  /*1560*/  BSSY B1, `(.L_x_40088) ;  /* 0x000000c000017945 */ /* 0x000fe20003800000 */
[----:B------:R-:W-:-:S11]  /*1570*/  IADD3 R81, R104, 0x1, RZ ;  /* 0x0000000168517810 */ /* 0x000fd60007ffe0ff */
[----:B------:R-:W-:Y:S05]  /*1580*/  @!P3 BRA `(.L_x_40089) ;  /* 0x000000800000b947 */ /* 0x000fea0003800000 */
[----:B------:R-:W-:Y:S01]  /*1590*/  ISETP.NE.AND P3, PT, R104, 0x2, PT ;  /* 0x000000026800780c */ /* 0x000fe20003f65270 */
[----:B-1----:R-:W-:-:S12]  /*15a0*/  IMAD.MOV.U32 R4, RZ, RZ, R9 ;  /* 0x000000ffff047224 */ /* 0x002fd800078e0009 */
[----:B------:R-:W-:Y:S05]  /*15b0*/  @!P3 BRA `(.L_x_40090) ;  /* 0x000000600000b947 */ /* 0x000fea0003800000 */
[----:B------:R-:W-:Y:S01]  /*15c0*/  ISETP.NE.AND P3, PT, R104, 0x3, PT ;  /* 0x000000036800780c */ /* 0x000fe20003f65270 */
[----:B------:R-:W-:-:S12]  /*15d0*/  IMAD.MOV.U32 R4, RZ, RZ, R11 ;  /* 0x000000ffff047224 */ /* 0x000fd800078e000b */
[----:B------:R-:W-:Y:S05]  /*15e0*/  @P3 BRA `(.L_x_40090) ;  /* 0x0000003000003947 */ /* 0x000fea0003800000 */
[----:B------:R-:W-:Y:S01]  /*15f0*/  IMAD.MOV.U32 R4, RZ, RZ, R8 ;  /* 0x000000ffff047224 */ /* 0x000fe200078e0008 */
[----:B------:R-:W-:Y:S05]  /*1600*/  BRA `(.L_x_40090) ;  /* 0x0000001000007947 */ /* 0x000fea0003800000 */
.L_x_40089:
[----:B-1----:R-:W-:Y:S02]  /*1610*/  IMAD.MOV.U32 R4, RZ, RZ, R10 ;  /* 0x000000ffff047224 */ /* 0x002fe400078e000a */
.L_x_40090:
[----:B------:R-:W-:Y:S05]  /*1620*/  BSYNC B1 ;  /* 0x0000000000017941 */ /* 0x000fea0003800000 */
.L_x_40088:
        /* <DEDUP_REMOVED lines=16> */
.L_x_40094:
[----:B------:R-:W-:Y:S05]  /*1730*/  BSYNC B2 ;  /* 0x0000000000027941 */ /* 0x000fea0003800000 */
.L_x_40093:
        /* <DEDUP_REMOVED lines=38> */
[----:B------:R-:W-:-:S05]  /*19a0*/  IMAD.WIDE.U32 R10, R11, -0x326172a9, RZ ;  /* 0xcd9e8d570b0a7825 */ /* 0x000fca00078e00ff */
[----:B------:R-:W-:Y:S01]  /*19b0*/  LOP3.LUT R11, R11, UR25, R8, 0x96, !PT ;  /* 0x000000190b0b7c12 */ /* 0x000fe2000f8e9608 */
[----:B------:R-:W-:-:S05]  /*19c0*/  IMAD.WIDE.U32 R8, R9, -0x2daee0ad, RZ ;  /* 0xd2511f5309087825 */ /* 0x000fca00078e00ff */
[----:B------:R-:W-:Y:S02]  /*19d0*/  LOP3.LUT R9, R9, UR26, R80, 0x96, !PT ;  /* 0x0000001a09097c12 */ /* 0x000fe4000f8e9650 */
.L_x_40092:
[----:B------:R-:W-:Y:S05]  /*19e0*/  BSYNC B1 ;  /* 0x0000000000017941 */ /* 0x000fea0003800000 */
.L_x_40091:
[----:B------:R-:W1:Y:S01]  /*19f0*/  I2F.U32 R4, R4 ;  /* 0x0000000400047306 */ /* 0x000e620000201000 */
        /* <DEDUP_REMOVED lines=8> */
.L_x_40087:
        /* <DEDUP_REMOVED lines=12> */
.L_x_40096:
[----:B------:R-:W-:Y:S02]  /*1b40*/  IMAD.MOV.U32 R7, RZ, RZ, R10 ;  /* 0x000000ffff077224 */ /* 0x000fe400078e000a */
.L_x_40097:
[----:B------:R-:W-:Y:S05]  /*1b50*/  BSYNC B1 ;  /* 0x0000000000017941 */ /* 0x000fea0003800000 */
.L_x_40095:
        /* <DEDUP_REMOVED lines=16> */
.L_x_40101:
[----:B------:R-:W-:Y:S05]  /*1c60*/  BSYNC B2 ;  /* 0x0000000000027941 */ /* 0x000fea0003800000 */
.L_x_40100:
        /* <DEDUP_REMOVED lines=41> */
[----:B------:R-:W-:Y:S02]  /*1f00*/  IMAD.MOV.U32 R80, RZ, RZ, RZ ;  /* 0x000000ffff507224 */ /* 0x000fe400078e00ff */
.L_x_40099:
[----:B------:R-:W-:Y:S05]  /*1f10*/  BSYNC B1 ;  /* 0x0000000000017941 */ /* 0x000fea0003800000 */
.L_x_40098:
[----:B------:R-:W2:Y:S01]  /*1f20*/  I2F.U32 R104, R7 ;  /* 0x0000000700687306 */ /* 0x000ea20000201000 */
        /* <DEDUP_REMOVED lines=10> */
.L_x_40102:
        /* <DEDUP_REMOVED lines=12> */
.L_x_40105:
[----:B------:R-:W-:Y:S02]  /*2090*/  IMAD.MOV.U32 R3, RZ, RZ, R10 ;  /* 0x000000ffff037224 */ /* 0x000fe400078e000a */
.L_x_40106:
[----:B------:R-:W-:Y:S05]  /*20a0*/  BSYNC B1 ;  /* 0x0000000000017941 */ /* 0x000fea0003800000 */
.L_x_40104:
        /* <DEDUP_REMOVED lines=16> */
.L_x_40110:
[----:B------:R-:W-:Y:S05]  /*21b0*/  BSYNC B2 ;  /* 0x0000000000027941 */ /* 0x000fea0003800000 */
.L_x_40109:
        /* <DEDUP_REMOVED lines=42> */
.L_x_40108:
[----:B------:R-:W-:Y:S05]  /*2460*/  BSYNC B1 ;  /* 0x0000000000017941 */ /* 0x000fea0003800000 */
.L_x_40107:
[----:B------:R-:W2:Y:S01]  /*2470*/  I2F.U32 R80, R3 ;  /* 0x0000000300507306 */ /* 0x000ea20000201000 */
[----:B------:R-:W-:Y:S02]  /*2480*/  FMUL.FTZ R7, R45, c[0x0][0x1e8] ;  /* 0x00007a002d077a20 */ /* 0x000fe40000410000 */
[----:B--2---:R-:W-:-:S05]  /*2490*/  FFMA.FTZ R80, R80, R83, 1.1641532182693481445e-10 ;  /* 0x2f00000050507423 */ /* 0x004fca0000010053 */
[----:B------:R-:W-:-:S04]  /*24a0*/  FSETP.GTU.FTZ.AND P4, PT, R80, c[0x0][0x1e4], PT ;  /* 0x0000790050007a0b */ /* 0x000fc80003f9c000 */
[----:B------:R-:W-:Y:S02]  /*24b0*/  FSEL R80, R7, RZ, !P4 ;  /* 0x000000ff07507208 */ /* 0x000fe40006000000 */
[----:B------:R-:W-:-:S03]  /*24c0*/  SEL R7, RZ, 0x1, P4 ;  /* 0x00000001ff077807 */ /* 0x000fc60002000000 */
[----:B------:R-:W-:Y:S01]  /*24d0*/  FADD.FTZ R53, R80, R53 ;  /* 0x0000003550357221 */ /* 0x000fe20000010000 */
[----:B------:R-:W-:-:S03]  /*24e0*/  PRMT R3, R7, 0x7610, R3 ;  /* 0x0000761007037816 */ /* 0x000fc60000000003 */
[----:B------:R-:W-:Y:S02]  /*24f0*/  @P0 FADD.FTZ R53, R49, R53 ;  /* 0x0000003531350221 */ /* 0x000fe40000010000 */
.L_x_40103:
        /* <DEDUP_REMOVED lines=12> */
.L_x_40112:
[----:B------:R-:W-:Y:S02]  /*25c0*/  IMAD.MOV.U32 R7, RZ, RZ, R10 ;  /* 0x000000ffff077224 */ /* 0x000fe400078e000a */
.L_x_40113:
[----:B------:R-:W-:Y:S05]  /*25d0*/  BSYNC B1 ;  /* 0x0000000000017941 */ /* 0x000fea0003800000 */
.L_x_40111:
        /* <DEDUP_REMOVED lines=16> */
.L_x_40117:
[----:B------:R-:W-:Y:S05]  /*26e0*/  BSYNC B2 ;  /* 0x0000000000027941 */ /* 0x000fea0003800000 */
.L_x_40116:
        /* <DEDUP_REMOVED lines=42> */
.L_x_40115:
[----:B------:R-:W-:Y:S05]  /*2990*/  BSYNC B1 ;  /* 0x0000000000017941 */ /* 0x000fea0003800000 */
.L_x_40114:
        /* <DEDUP_REMOVED lines=11> */
.L_x_40118:
        /* <DEDUP_REMOVED lines=12> */
.L_x_40121:
[----:B------:R-:W-:Y:S02]  /*2b10*/  IMAD.MOV.U32 R2, RZ, RZ, R10 ;  /* 0x000000ffff027224 */ /* 0x000fe400078e000a */
.L_x_40122:
[----:B------:R-:W-:Y:S05]  /*2b20*/  BSYNC B1 ;  /* 0x0000000000017941 */ /* 0x000fea0003800000 */
.L_x_40120:
        /* <DEDUP_REMOVED lines=16> */
.L_x_40126:
[----:B------:R-:W-:Y:S05]  /*2c30*/  BSYNC B2 ;  /* 0x0000000000027941 */ /* 0x000fea0003800000 */
.L_x_40125:
        /* <DEDUP_REMOVED lines=42> */
.L_x_40124:
[----:B------:R-:W-:Y:S05]  /*2ee0*/  BSYNC B1 ;  /* 0x0000000000017941 */ /* 0x000fea0003800000 */
.L_x_40123:
        /* <DEDUP_REMOVED lines=9> */
.L_x_40119:
        /* <DEDUP_REMOVED lines=12> */
.L_x_40128:
[----:B------:R-:W-:Y:S02]  /*3040*/  MOV R7, R10 ;  /* 0x0000000a00077202 */ /* 0x000fe40000000f00 */
.L_x_40129:
[----:B------:R-:W-:Y:S05]  /*3050*/  BSYNC B1 ;  /* 0x0000000000017941 */ /* 0x000fea0003800000 */
.L_x_40127:
        /* <DEDUP_REMOVED lines=16> */
.L_x_40133:
[----:B------:R-:W-:Y:S05]  /*3160*/  BSYNC B2 ;  /* 0x0000000000027941 */ /* 0x000fea0003800000 */
.L_x_40132:
        /* <DEDUP_REMOVED lines=42> */
.L_x_40131:
[----:B------:R-:W-:Y:S05]  /*3410*/  BSYNC B1 ;  /* 0x0000000000017941 */ /* 0x000fea0003800000 */
.L_x_40130:
        /* <DEDUP_REMOVED lines=11> */
.L_x_40134:
        /* <DEDUP_REMOVED lines=12> */
.L_x_40137:
[----:B-1----:R-:W-:Y:S02]  /*3590*/  IMAD.MOV.U32 R0, RZ, RZ, R10 ;  /* 0x000000ffff007224 */ /* 0x002fe400078e000a */
.L_x_40138:
[----:B------:R-:W-:Y:S05]  /*35a0*/  BSYNC B1 ;  /* 0x0000000000017941 */ /* 0x000fea0003800000 */
.L_x_40136:
        /* <DEDUP_REMOVED lines=16> */
.L_x_40142:
[----:B------:R-:W-:Y:S05]  /*36b0*/  BSYNC B2 ;  /* 0x0000000000027941 */ /* 0x000fea0003800000 */
.L_x_40141:
        /* <DEDUP_REMOVED lines=42> */
.L_x_40140:
[----:B------:R-:W-:Y:S05]  /*3960*/  BSYNC B1 ;  /* 0x0000000000017941 */ /* 0x000fea0003800000 */
.L_x_40139:
        /* <DEDUP_REMOVED lines=9> */
.L_x_40135:
        /* <DEDUP_REMOVED lines=16> */
[----:B--2---:R-:W-:Y:S02]  /*3b00*/  SHF.L.U32 R82, R2, 0x10, RZ ;  /* 0x0000001002527819 */ /* 0x004fe400000006ff */
[----:B------:R-:W-:Y:S02]  /*3b10*/  IADD3 R80, P0, R105, c[0x0][0x198], RZ ;  /* 0x0000660069507a10 */ /* 0x000fe40007f1e0ff */
        /* <DEDUP_REMOVED lines=9> */
.L_x_40143:
[----:B--2---:R-:W-:Y:S02]  /*3bb0*/  IADD3 R80, R5, 0x100, RZ ;  /* 0x0000010005507810 */ /* 0x004fe40007ffe0ff */
.L_x_40078:
[----:B------:R-:W-:Y:S05]  /*3bc0*/  BSYNC B0 ;  /* 0x0000000000007941 */ /* 0x000fea0003800000 */
.L_x_40077:
[----:B------:R-:W2:Y:S01]  /*3bd0*/  LDL R81, [R1] ;  /* 0x0000000001517983 */ /* 0x000ea20000100800 */
[----:B------:R-:W-:Y:S01]  /*3be0*/  BSSY B0, `(.L_x_40144) ;  /* 0x00002d0000007945 */ /* 0x000fe20003800000 */
[----:B--2---:R-:W-:-:S13]  /*3bf0*/  ISETP.NE.AND P0, PT, R81, RZ, PT ;  /* 0x000000ff5100720c */ /* 0x004fda0003f05270 */
[----:B------:R-:W-:Y:S05]  /*3c00*/  @!P0 BRA `(.L_x_40145) ;  /* 0x00002cd000008947 */ /* 0x000fea0003800000 */
[----:B------:R-:W-:Y:S01]  /*3c10*/  ISETP.NE.U32.AND P0, PT, RZ, c[0x0][0x178], PT ;  /* 0x00005e00ff007a0c */ /* 0x000fe20003f05070 */
[----:B------:R-:W-:-:S03]  /*3c20*/  IMAD.MOV.U32 R83, RZ, RZ, 0x10 ;  /* 0x00000010ff537424 */ /* 0x000fc600078e00ff */
        /* <DEDUP_REMOVED lines=9> */
[----:B--2---:R-:W-:-:S12]  /*3cc0*/  IMAD.WIDE.U32 R58, R80, R83, c[0x0][0x170] ;  /* 0x00005c00503a7625 */ /* 0x004fd800078e0053 */
[----:B------:R-:W-:-:S04]  /*3cd0*/  @P0 LEA R56, P1, R80, c[0x0][0x180], 0x4 ;  /* 0x0000600050380a11 */ /* 0x000fc800078220ff */
[----:B------:R-:W-:-:S05]  /*3ce0*/  @P0 LEA.HI.X R57, R80, c[0x0][0x184], RZ, 0x4, P1 ;  /* 0x0000610050390a11 */ /* 0x000fca00008f24ff */
[----:B------:R2:W5:Y:S04]  /*3cf0*/  @P0 LDG.E.128 R48, [R56.64] ;  /* 0x0000000638300981 */ /* 0x000568000c1e1d00 */
[----:B--2---:R-:W5:Y:S01]  /*3d00*/  LDG.E.128 R56, [R58.64] ;  /* 0x000000063a387981 */ /* 0x004f62000c1e1d00 */
        /* <DEDUP_REMOVED lines=10> */
.L_x_40147:
[----:B------:R-:W-:Y:S02]  /*3db0*/  IMAD.MOV.U32 R104, RZ, RZ, R10 ;  /* 0x000000ffff687224 */ /* 0x000fe400078e000a */
.L_x_40148:
[----:B------:R-:W-:Y:S05]  /*3dc0*/  BSYNC B1 ;  /* 0x0000000000017941 */ /* 0x000fea0003800000 */
.L_x_40146:
        /* <DEDUP_REMOVED lines=16> */
.L_x_40152:
[----:B------:R-:W-:Y:S05]  /*3ed0*/  BSYNC B2 ;  /* 0x0000000000027941 */ /* 0x000fea0003800000 */
.L_x_40151:
        /* <DEDUP_REMOVED lines=42> */
.L_x_40150:
[----:B------:R-:W-:Y:S05]  /*4180*/  BSYNC B1 ;  /* 0x0000000000017941 */ /* 0x000fea0003800000 */
.L_x_40149:
[----:B------:R2:W3:Y:S01]  /*4190*/  I2F.U32 R7, R104 ;  /* 0x0000006800077306 */ /* 0x0004e20000201000 */
[----:B------:R-:W-:Y:S01]  /*41a0*/  ISETP.NE.U32.AND P1, PT, RZ, c[0x0][0x178], PT ;  /* 0x00005e00ff007a0c */ /* 0x000fe20003f25070 */
[----:B-----5:R-:W-:-:S03]  /*41b0*/  FMUL.FTZ R56, R56, c[0x0][0x1e8] ;  /* 0x00007a0038387a20 */ /* 0x020fc60000410000 */
[----:B------:R-:W-:Y:S01]  /*41c0*/  ISETP.NE.AND.EX P1, PT, RZ, c[0x0][0x17c], PT, P1 ;  /* 0x00005f00ff007a0c */ /* 0x000fe20003f25310 */
[----:B--2---:R-:W-:-:S04]  /*41d0*/  IMAD.MOV.U32 R104, RZ, RZ, 0x2f800000 ;  /* 0x2f800000ff687424 */ /* 0x004fc800078e00ff */
        /* <DEDUP_REMOVED lines=9> */
.L_x_40153:
[C---:B------:R-:W-:Y:S01]  /*4270*/  ISETP.NE.AND P3, PT, R82.reuse, 0x1, PT ;  /* 0x000000015200780c */ /* 0x040fe20003f65270 */
[----:B------:R-:W-:Y:S01]  /*4280*/  BSSY B1, `(.L_x_40155) ;  /* 0x000000c000017945 */ /* 0x000fe20003800000 */
[----:B------:R-:W-:-:S11]  /*4290*/  IADD3 R83, R82, 0x1, RZ ;  /* 0x0000000152537810 */ /* 0x000fd60007ffe0ff */
[----:B------:R-:W-:Y:S05]  /*42a0*/  @!P3 BRA `(.L_x_40156) ;  /* 0x000000800000b947 */ /* 0x000fea0003800000 */
[----:B------:R-:W-:Y:S01]  /*42b0*/  ISETP.NE.AND P3, PT, R82, 0x2, PT ;  /* 0x000000025200780c */ /* 0x000fe20003f65270 */
[----:B-1----:R-:W-:-:S12]  /*42c0*/  IMAD.MOV.U32 R4, RZ, RZ, R9 ;  /* 0x000000ffff047224 */ /* 0x002fd800078e0009 */
[----:B------:R-:W-:Y:S05]  /*42d0*/  @!P3 BRA `(.L_x_40157) ;  /* 0x000000600000b947 */ /* 0x000fea0003800000 */
[----:B------:R-:W-:Y:S02]  /*42e0*/  ISETP.NE.AND P3, PT, R82, 0x3, PT ;  /* 0x000000035200780c */ /* 0x000fe40003f65270 */
[----:B------:R-:W-:-:S11]  /*42f0*/  MOV R4, R11 ;  /* 0x0000000b00047202 */ /* 0x000fd60000000f00 */
[----:B------:R-:W-:Y:S05]  /*4300*/  @P3 BRA `(.L_x_40157) ;  /* 0x0000003000003947 */ /* 0x000fea0003800000 */
[----:B------:R-:W-:Y:S01]  /*4310*/  IMAD.MOV.U32 R4, RZ, RZ, R8 ;  /* 0x000000ffff047224 */ /* 0x000fe200078e0008 */
[----:B------:R-:W-:Y:S05]  /*4320*/  BRA `(.L_x_40157) ;  /* 0x0000001000007947 */ /* 0x000fea0003800000 */
.L_x_40156:
[----:B-1----:R-:W-:Y:S02]  /*4330*/  IMAD.MOV.U32 R4, RZ, RZ, R10 ;  /* 0x000000ffff047224 */ /* 0x002fe400078e000a */
.L_x_40157:
[----:B------:R-:W-:Y:S05]  /*4340*/  BSYNC B1 ;  /* 0x0000000000017941 */ /* 0x000fea0003800000 */
.L_x_40155:
        /* <DEDUP_REMOVED lines=16> */
.L_x_40161:
[----:B------:R-:W-:Y:S05]  /*4450*/  BSYNC B2 ;  /* 0x0000000000027941 */ /* 0x000fea0003800000 */
.L_x_40160:
        /* <DEDUP_REMOVED lines=42> */
.L_x_40159:
[----:B------:R-:W-:Y:S05]  /*4700*/  BSYNC B1 ;  /* 0x0000000000017941 */ /* 0x000fea0003800000 */
.L_x_40158:
        /* <DEDUP_REMOVED lines=9> */
.L_x_40154:
        /* <DEDUP_REMOVED lines=12> */
.L_x_40163:
[----:B------:R-:W-:Y:S02]  /*4860*/  IMAD.MOV.U32 R7, RZ, RZ, R10 ;  /* 0x000000ffff077224 */ /* 0x000fe400078e000a */
.L_x_40164:
[----:B------:R-:W-:Y:S05]  /*4870*/  BSYNC B1 ;  /* 0x0000000000017941 */ /* 0x000fea0003800000 */
.L_x_40162:
        /* <DEDUP_REMOVED lines=16> */
.L_x_40168:
[----:B------:R-:W-:Y:S05]  /*4980*/  BSYNC B2 ;  /* 0x0000000000027941 */ /* 0x000fea0003800000 */
.L_x_40167:
        /* <DEDUP_REMOVED lines=42> */
.L_x_40166:
[----:B------:R-:W-:Y:S05]  /*4c30*/  BSYNC B1 ;  /* 0x0000000000017941 */ /* 0x000fea0003800000 */
.L_x_40165:
        /* <DEDUP_REMOVED lines=11> */
.L_x_40169:
        /* <DEDUP_REMOVED lines=12> */
.L_x_40172:
[----:B------:R-:W-:Y:S02]  /*4db0*/  IMAD.MOV.U32 R3, RZ, RZ, R10 ;  /* 0x000000ffff037224 */ /* 0x000fe400078e000a */
.L_x_40173:
[----:B------:R-:W-:Y:S05]  /*4dc0*/  BSYNC B1 ;  /* 0x0000000000017941 */ /* 0x000fea0003800000 */
.L_x_40171:
        /* <DEDUP_REMOVED lines=16> */
.L_x_40177:
[----:B------:R-:W-:Y:S05]  /*4ed0*/  BSYNC B2 ;  /* 0x0000000000027941 */ /* 0x000fea0003800000 */
.L_x_40176:
        /* <DEDUP_REMOVED lines=42> */
.L_x_40175:
[----:B------:R-:W-:Y:S05]  /*5180*/  BSYNC B1 ;  /* 0x0000000000017941 */ /* 0x000fea0003800000 */
.L_x_40174:
        /* <DEDUP_REMOVED lines=9> */
.L_x_40170:
        /* <DEDUP_REMOVED lines=12> */
.L_x_40179:
[----:B------:R-:W-:Y:S02]  /*52e0*/  IMAD.MOV.U32 R7, RZ, RZ, R10 ;  /* 0x000000ffff077224 */ /* 0x000fe400078e000a */
.L_x_40180:
[----:B------:R-:W-:Y:S05]  /*52f0*/  BSYNC B1 ;  /* 0x0000000000017941 */ /* 0x000fea0003800000 */
.L_x_40178:
        /* <DEDUP_REMOVED lines=16> */
.L_x_40184:
[----:B------:R-:W-:Y:S05]  /*5400*/  BSYNC B2 ;  /* 0x0000000000027941 */ /* 0x000fea0003800000 */
.L_x_40183:
        /* <DEDUP_REMOVED lines=42> */
.L_x_40182:
[----:B------:R-:W-:Y:S05]  /*56b0*/  BSYNC B1 ;  /* 0x0000000000017941 */ /* 0x000fea0003800000 */
.L_x_40181:
        /* <DEDUP_REMOVED lines=11> */
.L_x_40185:
        /* <DEDUP_REMOVED lines=12> */
.L_x_40188:
[----:B------:R-:W-:Y:S02]  /*5830*/  IMAD.MOV.U32 R2, RZ, RZ, R10 ;  /* 0x000000ffff027224 */ /* 0x000fe400078e000a */
.L_x_40189:
[----:B------:R-:W-:Y:S05]  /*5840*/  BSYNC B1 ;  /* 0x0000000000017941 */ /* 0x000fea0003800000 */
.L_x_40187:
        /* <DEDUP_REMOVED lines=16> */
.L_x_40193:
[----:B------:R-:W-:Y:S05]  /*5950*/  BSYNC B2 ;  /* 0x0000000000027941 */ /* 0x000fea0003800000 */
.L_x_40192:
        /* <DEDUP_REMOVED lines=42> */
.L_x_40191:
[----:B------:R-:W-:Y:S05]  /*5c00*/  BSYNC B1 ;  /* 0x0000000000017941 */ /* 0x000fea0003800000 */
.L_x_40190:
        /* <DEDUP_REMOVED lines=9> */
.L_x_40186:
        /* <DEDUP_REMOVED lines=12> */
.L_x_40195:
[----:B------:R-:W-:Y:S02]  /*5d60*/  IMAD.MOV.U32 R7, RZ, RZ, R10 ;  /* 0x000000ffff077224 */ /* 0x000fe400078e000a */
.L_x_40196:
[----:B------:R-:W-:Y:S05]  /*5d70*/  BSYNC B1 ;  /* 0x0000000000017941 */ /* 0x000fea0003800000 */
.L_x_40194:
        /* <DEDUP_REMOVED lines=16> */
.L_x_40200:
[----:B------:R-:W-:Y:S05]  /*5e80*/  BSYNC B2 ;  /* 0x0000000000027941 */ /* 0x000fea0003800000 */
.L_x_40199:
        /* <DEDUP_REMOVED lines=42> */
.L_x_40198:
[----:B------:R-:W-:Y:S05]  /*6130*/  BSYNC B1 ;  /* 0x0000000000017941 */ /* 0x000fea0003800000 */
.L_x_40197:
[----:B------:R-:W2:Y:S01]  /*6140*/  I2F.U32 R7, R7 ;  /* 0x0000000700077306 */ /* 0x000ea20000201000 */
        /* <DEDUP_REMOVED lines=10> */
.L_x_40201:
        /* <DEDUP_REMOVED lines=12> */
.L_x_40204:
[----:B-1----:R-:W-:Y:S02]  /*62b0*/  IMAD.MOV.U32 R0, RZ, RZ, R10 ;  /* 0x000000ffff007224 */ /* 0x002fe400078e000a */
.L_x_40205:
[----:B------:R-:W-:Y:S05]  /*62c0*/  BSYNC B1 ;  /* 0x0000000000017941 */ /* 0x000fea0003800000 */
.L_x_40203:
        /* <DEDUP_REMOVED lines=16> */
.L_x_40209:
[----:B------:R-:W-:Y:S05]  /*63d0*/  BSYNC B2 ;  /* 0x0000000000027941 */ /* 0x000fea0003800000 */
.L_x_40208:
        /* <DEDUP_REMOVED lines=42> */
.L_x_40207:
[----:B------:R-:W-:Y:S05]  /*6680*/  BSYNC B1 ;  /* 0x0000000000017941 */ /* 0x000fea0003800000 */
.L_x_40206:
[----:B------:R-:W1:Y:S02]  /*6690*/  I2F.U32 R83, R0 ;  /* 0x0000000000537306 */ /* 0x000e640000201000 */
[----:B-1----:R-:W-:Y:S02]  /*66a0*/  FFMA.FTZ R83, R83, R104, 1.1641532182693481445e-10 ;  /* 0x2f00000053537423 */ /* 0x002fe40000010068 */
[----:B------:R-:W-:-:S03]  /*66b0*/  FMUL.FTZ R104, R47, c[0x0][0x1e8] ;  /* 0x00007a002f687a20 */ /* 0x000fc60000410000 */
[----:B------:R-:W-:-:S04]  /*66c0*/  FSETP.GTU.FTZ.AND P1, PT, R83, c[0x0][0x1e4], PT ;  /* 0x0000790053007a0b */ /* 0x000fc80003f3c000 */
[----:B------:R-:W-:Y:S02]  /*66d0*/  FSEL R104, R104, RZ, !P1 ;  /* 0x000000ff68687208 */ /* 0x000fe40004800000 */
[----:B------:R-:W-:-:S03]  /*66e0*/  SEL R82, RZ, 0x1, P1 ;  /* 0x00000001ff527807 */ /* 0x000fc60000800000 */
[----:B------:R-:W-:Y:S01]  /*66f0*/  FADD.FTZ R59, R104, R59 ;  /* 0x0000003b683b7221 */ /* 0x000fe20000010000 */
[----:B------:R-:W-:-:S03]  /*6700*/  PRMT R0, R82, 0x7610, R0 ;  /* 0x0000761052007816 */ /* 0x000fc60000000000 */
[----:B------:R-:W-:Y:S02]  /*6710*/  @P0 FADD.FTZ R59, R51, R59 ;  /* 0x0000003b333b0221 */ /* 0x000fe40000010000 */
.L_x_40202:
        /* <DEDUP_REMOVED lines=16> */
[----:B--2---:R-:W-:-:S04]  /*6820*/  IADD3 R82, P0, R108, c[0x0][0x198], RZ ;  /* 0x000066006c527a10 */ /* 0x004fc80007f1e0ff */
[----:B------:R-:W-:Y:S01]  /*6830*/  IADD3.X R83, R81, c[0x0][0x19c], RZ, P0, !PT ;  /* 0x0000670051537a10 */ /* 0x000fe200007fe4ff */
[----:B------:R-:W-:-:S05]  /*6840*/  IMAD.U32 R81, R2, 0x10000, RZ ;  /* 0x0001000002517824 */ /* 0x000fca00078e00ff */
[----:B------:R-:W-:Y:S02]  /*6850*/  LOP3.LUT R104, R81, 0xff0000, RZ, 0xc0, !PT ;  /* 0x00ff000051687812 */ /* 0x000fe400078ec0ff */
[----:B------:R-:W-:-:S05]  /*6860*/  LOP3.LUT R81, R0, 0xffff, RZ, 0xc0, !PT ;  /* 0x0000ffff00517812 */ /* 0x000fca00078ec0ff */
[----:B------:R-:W-:Y:S01]  /*6870*/  IMAD R81, R81, 0x1000000, R104 ;  /* 0x0100000051517824 */ /* 0x000fe200078e0268 */
[----:B------:R-:W-:-:S05]  /*6880*/  LOP3.LUT R104, R3, 0xff, RZ, 0xc0, !PT ;  /* 0x000000ff03687812 */ /* 0x000fca00078ec0ff */
[----:B------:R-:W-:Y:S01]  /*6890*/  IMAD R81, R104, 0x100, R81 ;  /* 0x0000010068517824 */ /* 0x000fe200078e0251 */
[----:B------:R-:W-:-:S05]  /*68a0*/  LOP3.LUT R104, R4, 0xff, RZ, 0xc0, !PT ;  /* 0x000000ff04687812 */ /* 0x000fca00078ec0ff */
[----:B------:R-:W-:-:S05]  /*68b0*/  IMAD.IADD R81, R81, 0x1, R104 ;  /* 0x0000000151517824 */ /* 0x000fca00078e0268 */
[----:B------:R2:W-:Y:S02]  /*68c0*/  STG.E [R82.64], R81 ;  /* 0x0000005152007986 */ /* 0x0005e4000c101906 */
.L_x_40210:
[----:B------:R-:W-:Y:S02]  /*68d0*/  IADD3 R80, R80, 0x100, RZ ;  /* 0x0000010050507810 */ /* 0x000fe40007ffe0ff */
.L_x_40145:
[----:B------:R-:W-:Y:S05]  /*68e0*/  BSYNC B0 ;  /* 0x0000000000007941 */ /* 0x000fea0003800000 */
.L_x_40144:
[----:B------:R-:W-:Y:S01]  /*68f0*/  ISETP.NE.AND P0, PT, R124, RZ, PT ;  /* 0x000000ff7c00720c */ /* 0x000fe20003f05270 */
[----:B------:R-:W-:-:S12]  /*6900*/  BSSY B0, `(.L_x_40211) ;  /* 0x00002cf000007945 */ /* 0x000fd80003800000 */
[----:B------:R-:W-:Y:S05]  /*6910*/  @!P0 BRA `(.L_x_40212) ;  /* 0x00002cd000008947 */ /* 0x000fea0003800000 */
[----:B------:R-:W-:Y:S01]  /*6920*/  ISETP.NE.U32.AND P0, PT, RZ, c[0x0][0x178], PT ;  /* 0x00005e00ff007a0c */ /* 0x000fe20003f05070 */
[----:B--2---:R-:W-:-:S03]  /*6930*/  IMAD.MOV.U32 R83, RZ, RZ, 0x10 ;  /* 0x00000010ff537424 */ /* 0x004fc600078e00ff */
        /* <DEDUP_REMOVED lines=24> */
.L_x_40214:
[----:B------:R-:W-:Y:S02]  /*6ac0*/  IMAD.MOV.U32 R104, RZ, RZ, R10 ;  /* 0x000000ffff687224 */ /* 0x000fe400078e000a */
.L_x_40215:
[----:B------:R-:W-:Y:S05]  /*6ad0*/  BSYNC B1 ;  /* 0x0000000000017941 */ /* 0x000fea0003800000 */
.L_x_40213:
        /* <DEDUP_REMOVED lines=16> */
.L_x_40219:
[----:B------:R-:W-:Y:S05]  /*6be0*/  BSYNC B2 ;  /* 0x0000000000027941 */ /* 0x000fea0003800000 */
.L_x_40218:
        /* <DEDUP_REMOVED lines=42> */
.L_x_40217:
[----:B------:R-:W-:Y:S05]  /*6e90*/  BSYNC B1 ;  /* 0x0000000000017941 */ /* 0x000fea0003800000 */
.L_x_40216:
        /* <DEDUP_REMOVED lines=14> */
.L_x_40220:
        /* <DEDUP_REMOVED lines=12> */
.L_x_40223:
[----:B-1----:R-:W-:Y:S02]  /*7040*/  IMAD.MOV.U32 R4, RZ, RZ, R10 ;  /* 0x000000ffff047224 */ /* 0x002fe400078e000a */
.L_x_40224:
[----:B------:R-:W-:Y:S05]  /*7050*/  BSYNC B1 ;  /* 0x0000000000017941 */ /* 0x000fea0003800000 */
.L_x_40222:
        /* <DEDUP_REMOVED lines=16> */
.L_x_40228:
[----:B------:R-:W-:Y:S05]  /*7160*/  BSYNC B2 ;  /* 0x0000000000027941 */ /* 0x000fea0003800000 */
.L_x_40227:
        /* <DEDUP_REMOVED lines=42> */
.L_x_40226:
[----:B------:R-:W-:Y:S05]  /*7410*/  BSYNC B1 ;  /* 0x0000000000017941 */ /* 0x000fea0003800000 */
.L_x_40225:
        /* <DEDUP_REMOVED lines=9> */
.L_x_40221:
        /* <DEDUP_REMOVED lines=12> */
.L_x_40230:
[----:B------:R-:W-:Y:S02]  /*7570*/  IMAD.MOV.U32 R7, RZ, RZ, R10 ;  /* 0x000000ffff077224 */ /* 0x000fe400078e000a */
.L_x_40231:
[----:B------:R-:W-:Y:S05]  /*7580*/  BSYNC B1 ;  /* 0x0000000000017941 */ /* 0x000fea0003800000 */
.L_x_40229:
        /* <DEDUP_REMOVED lines=16> */
.L_x_40235:
[----:B------:R-:W-:Y:S05]  /*7690*/  BSYNC B2 ;  /* 0x0000000000027941 */ /* 0x000fea0003800000 */
.L_x_40234:
        /* <DEDUP_REMOVED lines=42> */
.L_x_40233:
[----:B------:R-:W-:Y:S05]  /*7940*/  BSYNC B1 ;  /* 0x0000000000017941 */ /* 0x000fea0003800000 */
.L_x_40232:
        /* <DEDUP_REMOVED lines=11> */
.L_x_40236:
        /* <DEDUP_REMOVED lines=12> */
.L_x_40239:
[----:B------:R-:W-:Y:S02]  /*7ac0*/  IMAD.MOV.U32 R3, RZ, RZ, R10 ;  /* 0x000000ffff037224 */ /* 0x000fe400078e000a */
.L_x_40240:
[----:B------:R-:W-:Y:S05]  /*7ad0*/  BSYNC B1 ;  /* 0x0000000000017941 */ /* 0x000fea0003800000 */
.L_x_40238:
        /* <DEDUP_REMOVED lines=16> */
.L_x_40244:
[----:B------:R-:W-:Y:S05]  /*7be0*/  BSYNC B2 ;  /* 0x0000000000027941 */ /* 0x000fea0003800000 */
.L_x_40243:
        /* <DEDUP_REMOVED lines=42> */
.L_x_40242:
[----:B------:R-:W-:Y:S05]  /*7e90*/  BSYNC B1 ;  /* 0x0000000000017941 */ /* 0x000fea0003800000 */
.L_x_40241:
        /* <DEDUP_REMOVED lines=9> */
.L_x_40237:
        /* <DEDUP_REMOVED lines=12> */
.L_x_40246:
[----:B------:R-:W-:Y:S02]  /*7ff0*/  IMAD.MOV.U32 R7, RZ, RZ, R10 ;  /* 0x000000ffff077224 */ /* 0x000fe400078e000a */
.L_x_40247:
[----:B------:R-:W-:Y:S05]  /*8000*/  BSYNC B1 ;  /* 0x0000000000017941 */ /* 0x000fea0003800000 */
.L_x_40245:
        /* <DEDUP_REMOVED lines=16> */
.L_x_40251:
[----:B------:R-:W-:Y:S05]  /*8110*/  BSYNC B2 ;  /* 0x0000000000027941 */ /* 0x000fea0003800000 */
.L_x_40250:
        /* <DEDUP_REMOVED lines=42> */
.L_x_40249:
[----:B------:R-:W-:Y:S05]  /*83c0*/  BSYNC B1 ;  /* 0x0000000000017941 */ /* 0x000fea0003800000 */
.L_x_40248:
        /* <DEDUP_REMOVED lines=11> */
.L_x_40252:
        /* <DEDUP_REMOVED lines=12> */
.L_x_40255:
[----:B------:R-:W-:Y:S02]  /*8540*/  IMAD.MOV.U32 R2, RZ, RZ, R10 ;  /* 0x000000ffff027224 */ /* 0x000fe400078e000a */
.L_x_40256:
[----:B------:R-:W-:Y:S05]  /*8550*/  BSYNC B1 ;  /* 0x0000000000017941 */ /* 0x000fea0003800000 */
.L_x_40254:
        /* <DEDUP_REMOVED lines=16> */
.L_x_40260:
[----:B------:R-:W-:Y:S05]  /*8660*/  BSYNC B2 ;  /* 0x0000000000027941 */ /* 0x000fea0003800000 */
.L_x_40259:
        /* <DEDUP_REMOVED lines=42> */
.L_x_40258:
[----:B------:R-:W-:Y:S05]  /*8910*/  BSYNC B1 ;  /* 0x0000000000017941 */ /* 0x000fea0003800000 */
.L_x_40257:
        /* <DEDUP_REMOVED lines=9> */
.L_x_40253:
        /* <DEDUP_REMOVED lines=12> */
.L_x_40262:
[----:B------:R-:W-:Y:S02]  /*8a70*/  IMAD.MOV.U32 R7, RZ, RZ, R10 ;  /* 0x000000ffff077224 */ /* 0x000fe400078e000a */
.L_x_40263:
[----:B------:R-:W-:Y:S05]  /*8a80*/  BSYNC B1 ;  /* 0x0000000000017941 */ /* 0x000fea0003800000 */
.L_x_40261:
        /* <DEDUP_REMOVED lines=16> */
.L_x_40267:
[----:B------:R-:W-:Y:S05]  /*8b90*/  BSYNC B2 ;  /* 0x0000000000027941 */ /* 0x000fea0003800000 */
.L_x_40266:
        /* <DEDUP_REMOVED lines=42> */
.L_x_40265:
[----:B------:R-:W-:Y:S05]  /*8e40*/  BSYNC B1 ;  /* 0x0000000000017941 */ /* 0x000fea0003800000 */
.L_x_40264:
        /* <DEDUP_REMOVED lines=11> */
.L_x_40268:
        /* <DEDUP_REMOVED lines=12> */
.L_x_40271:
[----:B-1----:R-:W-:Y:S02]  /*8fc0*/  MOV R0, R10 ;  /* 0x0000000a00007202 */ /* 0x002fe40000000f00 */
.L_x_40272:
[----:B------:R-:W-:Y:S05]  /*8fd0*/  BSYNC B1 ;  /* 0x0000000000017941 */ /* 0x000fea0003800000 */
.L_x_40270:
        /* <DEDUP_REMOVED lines=16> */
.L_x_40276:
[----:B------:R-:W-:Y:S05]  /*90e0*/  BSYNC B2 ;  /* 0x0000000000027941 */ /* 0x000fea0003800000 */
.L_x_40275:
        /* <DEDUP_REMOVED lines=42> */
.L_x_40274:
[----:B------:R-:W-:Y:S05]  /*9390*/  BSYNC B1 ;  /* 0x0000000000017941 */ /* 0x000fea0003800000 */
.L_x_40273:
        /* <DEDUP_REMOVED lines=9> */
.L_x_40269:
        /* <DEDUP_REMOVED lines=27> */
.L_x_40277:
[----:B------:R-:W-:Y:S02]  /*95e0*/  IADD3 R80, R80, 0x100, RZ ;  /* 0x0000010050507810 */ /* 0x000fe40007ffe0ff */
.L_x_40212:
[----:B------:R-:W-:Y:S05]  /*95f0*/  BSYNC B0 ;  /* 0x0000000000007941 */ /* 0x000fea0003800000 */
.L_x_40211:
        /* <DEDUP_REMOVED lines=29> */
.L_x_40281:
[----:B------:R-:W-:Y:S02]  /*97d0*/  IMAD.MOV.U32 R104, RZ, RZ, R10 ;  /* 0x000000ffff687224 */ /* 0x000fe400078e000a */
.L_x_40282:
[----:B------:R-:W-:Y:S05]  /*97e0*/  BSYNC B1 ;  /* 0x0000000000017941 */ /* 0x000fea0003800000 */
.L_x_40280:
        /* <DEDUP_REMOVED lines=16> */
.L_x_40286:
[----:B------:R-:W-:Y:S05]  /*98f0*/  BSYNC B2 ;  /* 0x0000000000027941 */ /* 0x000fea0003800000 */
.L_x_40285:
        /* <DEDUP_REMOVED lines=42> */
.L_x_40284:
[----:B------:R-:W-:Y:S05]  /*9ba0*/  BSYNC B1 ;  /* 0x0000000000017941 */ /* 0x000fea0003800000 */
.L_x_40283:
        /* <DEDUP_REMOVED lines=14> */
.L_x_40287:
        /* <DEDUP_REMOVED lines=12> */
.L_x_40290:
[----:B-1----:R-:W-:Y:S02]  /*9d50*/  IMAD.MOV.U32 R4, RZ, RZ, R10 ;  /* 0x000000ffff047224 */ /* 0x002fe400078e000a */
.L_x_40291:
[----:B------:R-:W-:Y:S05]  /*9d60*/  BSYNC B1 ;  /* 0x0000000000017941 */ /* 0x000fea0003800000 */
.L_x_40289:
        /* <DEDUP_REMOVED lines=16> */
.L_x_40295:
[----:B------:R-:W-:Y:S05]  /*9e70*/  BSYNC B2 ;  /* 0x0000000000027941 */ /* 0x000fea0003800000 */
.L_x_40294:
        /* <DEDUP_REMOVED lines=42> */
.L_x_40293:
[----:B------:R-:W-:Y:S05]  /*a120*/  BSYNC B1 ;  /* 0x0000000000017941 */ /* 0x000fea0003800000 */
.L_x_40292:
        /* <DEDUP_REMOVED lines=9> */
.L_x_40288:
        /* <DEDUP_REMOVED lines=12> */
.L_x_40297:
[----:B------:R-:W-:Y:S02]  /*a280*/  IMAD.MOV.U32 R7, RZ, RZ, R10 ;  /* 0x000000ffff077224 */ /* 0x000fe400078e000a */
.L_x_40298:
[----:B------:R-:W-:Y:S05]  /*a290*/  BSYNC B1 ;  /* 0x0000000000017941 */ /* 0x000fea0003800000 */
.L_x_40296:
        /* <DEDUP_REMOVED lines=16> */
.L_x_40302:
[----:B------:R-:W-:Y:S05]  /*a3a0*/  BSYNC B2 ;  /* 0x0000000000027941 */ /* 0x000fea0003800000 */
.L_x_40301:
        /* <DEDUP_REMOVED lines=42> */
.L_x_40300:
[----:B------:R-:W-:Y:S05]  /*a650*/  BSYNC B1 ;  /* 0x0000000000017941 */ /* 0x000fea0003800000 */
.L_x_40299:
        /* <DEDUP_REMOVED lines=11> */
.L_x_40303:
        /* <DEDUP_REMOVED lines=12> */
.L_x_40306:
[----:B------:R-:W-:Y:S02]  /*a7d0*/  IMAD.MOV.U32 R3, RZ, RZ, R10 ;  /* 0x000000ffff037224 */ /* 0x000fe400078e000a */
.L_x_40307:
[----:B------:R-:W-:Y:S05]  /*a7e0*/  BSYNC B1 ;  /* 0x0000000000017941 */ /* 0x000fea0003800000 */
.L_x_40305:
        /* <DEDUP_REMOVED lines=16> */
.L_x_40311:
[----:B------:R-:W-:Y:S05]  /*a8f0*/  BSYNC B2 ;  /* 0x0000000000027941 */ /* 0x000fea0003800000 */
.L_x_40310:
        /* <DEDUP_REMOVED lines=42> */
.L_x_40309:
[----:B------:R-:W-:Y:S05]  /*aba0*/  BSYNC B1 ;  /* 0x0000000000017941 */ /* 0x000fea0003800000 */
.L_x_40308:
        /* <DEDUP_REMOVED lines=9> */
.L_x_40304:
        /* <DEDUP_REMOVED lines=12> */
.L_x_40313:
[----:B------:R-:W-:Y:S02]  /*ad00*/  IMAD.MOV.U32 R7, RZ, RZ, R10 ;  /* 0x000000ffff077224 */ /* 0x000fe400078e000a */
.L_x_40314:
[----:B------:R-:W-:Y:S05]  /*ad10*/  BSYNC B1 ;  /* 0x0000000000017941 */ /* 0x000fea0003800000 */
.L_x_40312:
        /* <DEDUP_REMOVED lines=16> */
.L_x_40318:
[----:B------:R-:W-:Y:S05]  /*ae20*/  BSYNC B2 ;  /* 0x0000000000027941 */ /* 0x000fea0003800000 */
.L_x_40317:
        /* <DEDUP_REMOVED lines=42> */
.L_x_40316:
[----:B------:R-:W-:Y:S05]  /*b0d0*/  BSYNC B1 ;  /* 0x0000000000017941 */ /* 0x000fea0003800000 */
.L_x_40315:
        /* <DEDUP_REMOVED lines=11> */
.L_x_40319:
        /* <DEDUP_REMOVED lines=12> */
.L_x_40322:
[----:B------:R-:W-:Y:S02]  /*b250*/  IMAD.MOV.U32 R2, RZ, RZ, R10 ;  /* 0x000000ffff027224 */ /* 0x000fe400078e000a */
.L_x_40323:
[----:B------:R-:W-:Y:S05]  /*b260*/  BSYNC B1 ;  /* 0x0000000000017941 */ /* 0x000fea0003800000 */
.L_x_40321:
        /* <DEDUP_REMOVED lines=16> */
.L_x_40327:
[----:B------:R-:W-:Y:S05]  /*b370*/  BSYNC B2 ;  /* 0x0000000000027941 */ /* 0x000fea0003800000 */
.L_x_40326:
        /* <DEDUP_REMOVED lines=42> */
.L_x_40325:
[----:B------:R-:W-:Y:S05]  /*b620*/  BSYNC B1 ;  /* 0x0000000000017941 */ /* 0x000fea0003800000 */
.L_x_40324:
        /* <DEDUP_REMOVED lines=9> */
.L_x_40320:
        /* <DEDUP_REMOVED lines=12> */
.L_x_40329:
[----:B------:R-:W-:Y:S02]  /*b780*/  IMAD.MOV.U32 R7, RZ, RZ, R10 ;  /* 0x000000ffff077224 */ /* 0x000fe400078e000a */
.L_x_40330:
[----:B------:R-:W-:Y:S05]  /*b790*/  BSYNC B1 ;  /* 0x0000000000017941 */ /* 0x000fea0003800000 */
.L_x_40328:
        /* <DEDUP_REMOVED lines=16> */
.L_x_40334:
[----:B------:R-:W-:Y:S05]  /*b8a0*/  BSYNC B2 ;  /* 0x0000000000027941 */ /* 0x000fea0003800000 */
.L_x_40333:
        /* <DEDUP_REMOVED lines=42> */
.L_x_40332:
[----:B------:R-:W-:Y:S05]  /*bb50*/  BSYNC B1 ;  /* 0x0000000000017941 */ /* 0x000fea0003800000 */
.L_x_40331:
        /* <DEDUP_REMOVED lines=11> */
.L_x_40335:
        /* <DEDUP_REMOVED lines=12> */
.L_x_40338:
[----:B-1----:R-:W-:Y:S02]  /*bcd0*/  IMAD.MOV.U32 R0, RZ, RZ, R10 ;  /* 0x000000ffff007224 */ /* 0x002fe400078e000a */
.L_x_40339:
[----:B------:R-:W-:Y:S05]  /*bce0*/  BSYNC B1 ;  /* 0x0000000000017941 */ /* 0x000fea0003800000 */
.L_x_40337:
        /* <DEDUP_REMOVED lines=16> */
.L_x_40343:
[----:B------:R-:W-:Y:S05]  /*bdf0*/  BSYNC B2 ;  /* 0x0000000000027941 */ /* 0x000fea0003800000 */
.L_x_40342:
        /* <DEDUP_REMOVED lines=42> */
.L_x_40341:
[----:B------:R-:W-:Y:S05]  /*c0a0*/  BSYNC B1 ;  /* 0x0000000000017941 */ /* 0x000fea0003800000 */
.L_x_40340:
        /* <DEDUP_REMOVED lines=9> */
.L_x_40336:
        /* <DEDUP_REMOVED lines=27> */
.L_x_40344:
[----:B------:R-:W-:Y:S02]  /*c2f0*/  IADD3 R80, R80, 0x100, RZ ;  /* 0x0000010050507810 */ /* 0x000fe40007ffe0ff */
.L_x_40279:
[----:B------:R-:W-:Y:S05]  /*c300*/  BSYNC B0 ;  /* 0x0000000000007941 */ /* 0x000fea0003800000 */
.L_x_40278:
        /* <DEDUP_REMOVED lines=29> */
.L_x_40348:
[----:B------:R-:W-:Y:S02]  /*c4e0*/  IMAD.MOV.U32 R104, RZ, RZ, R10 ;  /* 0x000000ffff687224 */ /* 0x000fe400078e000a */
.L_x_40349:
[----:B------:R-:W-:Y:S05]  /*c4f0*/  BSYNC B1 ;  /* 0x0000000000017941 */ /* 0x000fea0003800000 */
.L_x_40347:
        /* <DEDUP_REMOVED lines=16> */
.L_x_40353:
[----:B------:R-:W-:Y:S05]  /*c600*/  BSYNC B2 ;  /* 0x0000000000027941 */ /* 0x000fea0003800000 */
.L_x_40352:
        /* <DEDUP_REMOVED lines=42> */
.L_x_40351:
[----:B------:R-:W-:Y:S05]  /*c8b0*/  BSYNC B1 ;  /* 0x0000000000017941 */ /* 0x000fea0003800000 */
.L_x_40350:
        /* <DEDUP_REMOVED lines=14> */
.L_x_40354:
        /* <DEDUP_REMOVED lines=12> */
.L_x_40357:
[----:B-1----:R-:W-:Y:S02]  /*ca60*/  IMAD.MOV.U32 R4, RZ, RZ, R10 ;  /* 0x000000ffff047224 */ /* 0x002fe400078e000a */
.L_x_40358:
[----:B------:R-:W-:Y:S05]  /*ca70*/  BSYNC B1 ;  /* 0x0000000000017941 */ /* 0x000fea0003800000 */
.L_x_40356:
        /* <DEDUP_REMOVED lines=16> */
.L_x_40362:
[----:B------:R-:W-:Y:S05]  /*cb80*/  BSYNC B2 ;  /* 0x0000000000027941 */ /* 0x000fea0003800000 */
.L_x_40361:
        /* <DEDUP_REMOVED lines=42> */
.L_x_40360:
[----:B------:R-:W-:Y:S05]  /*ce30*/  BSYNC B1 ;  /* 0x0000000000017941 */ /* 0x000fea0003800000 */
.L_x_40359:
        /* <DEDUP_REMOVED lines=9> */
.L_x_40355:
        /* <DEDUP_REMOVED lines=12> */
.L_x_40364:
[----:B------:R-:W-:Y:S02]  /*cf90*/  IMAD.MOV.U32 R7, RZ, RZ, R10 ;  /* 0x000000ffff077224 */ /* 0x000fe400078e000a */
.L_x_40365:
[----:B------:R-:W-:Y:S05]  /*cfa0*/  BSYNC B1 ;  /* 0x0000000000017941 */ /* 0x000fea0003800000 */
.L_x_40363:
        /* <DEDUP_REMOVED lines=16> */
.L_x_40369:
[----:B------:R-:W-:Y:S05]  /*d0b0*/  BSYNC B2 ;  /* 0x0000000000027941 */ /* 0x000fea0003800000 */
.L_x_40368:
        /* <DEDUP_REMOVED lines=42> */
.L_x_40367:
[----:B------:R-:W-:Y:S05]  /*d360*/  BSYNC B1 ;  /* 0x0000000000017941 */ /* 0x000fea0003800000 */
.L_x_40366:
        /* <DEDUP_REMOVED lines=11> */
.L_x_40370:
        /* <DEDUP_REMOVED lines=12> */
.L_x_40373:
[----:B------:R-:W-:Y:S02]  /*d4e0*/  IMAD.MOV.U32 R3, RZ, RZ, R10 ;  /* 0x000000ffff037224 */ /* 0x000fe400078e000a */
.L_x_40374:
[----:B------:R-:W-:Y:S05]  /*d4f0*/  BSYNC B1 ;  /* 0x0000000000017941 */ /* 0x000fea0003800000 */
.L_x_40372:
        /* <DEDUP_REMOVED lines=16> */
.L_x_40378:
[----:B------:R-:W-:Y:S05]  /*d600*/  BSYNC B2 ;  /* 0x0000000000027941 */ /* 0x000fea0003800000 */
.L_x_40377:
        /* <DEDUP_REMOVED lines=42> */
.L_x_40376:
[----:B------:R-:W-:Y:S05]  /*d8b0*/  BSYNC B1 ;  /* 0x0000000000017941 */ /* 0x000fea0003800000 */
.L_x_40375:
        /* <DEDUP_REMOVED lines=9> */
.L_x_40371:
        /* <DEDUP_REMOVED lines=12> */
.L_x_40380:
[----:B------:R-:W-:Y:S02]  /*da10*/  IMAD.MOV.U32 R7, RZ, RZ, R10 ;  /* 0x000000ffff077224 */ /* 0x000fe400078e000a */
.L_x_40381:
[----:B------:R-:W-:Y:S05]  /*da20*/  BSYNC B1 ;  /* 0x0000000000017941 */ /* 0x000fea0003800000 */
.L_x_40379:
        /* <DEDUP_REMOVED lines=16> */
.L_x_40385:
[----:B------:R-:W-:Y:S05]  /*db30*/  BSYNC B2 ;  /* 0x0000000000027941 */ /* 0x000fea0003800000 */
.L_x_40384:
        /* <DEDUP_REMOVED lines=42> */
.L_x_40383:
[----:B------:R-:W-:Y:S05]  /*dde0*/  BSYNC B1 ;  /* 0x0000000000017941 */ /* 0x000fea0003800000 */
.L_x_40382:
        /* <DEDUP_REMOVED lines=11> */
.L_x_40386:
        /* <DEDUP_REMOVED lines=12> */
.L_x_40389:
[----:B------:R-:W-:Y:S02]  /*df60*/  IMAD.MOV.U32 R2, RZ, RZ, R10 ;  /* 0x000000ffff027224 */ /* 0x000fe400078e000a */
.L_x_40390:
[----:B------:R-:W-:Y:S05]  /*df70*/  BSYNC B1 ;  /* 0x0000000000017941 */ /* 0x000fea0003800000 */
.L_x_40388:
        /* <DEDUP_REMOVED lines=16> */
.L_x_40394:
[----:B------:R-:W-:Y:S05]  /*e080*/  BSYNC B2 ;  /* 0x0000000000027941 */ /* 0x000fea0003800000 */
.L_x_40393:
        /* <DEDUP_REMOVED lines=42> */
.L_x_40392:
[----:B------:R-:W-:Y:S05]  /*e330*/  BSYNC B1 ;  /* 0x0000000000017941 */ /* 0x000fea0003800000 */
.L_x_40391:
        /* <DEDUP_REMOVED lines=9> */
.L_x_40387:
        /* <DEDUP_REMOVED lines=12> */
.L_x_40396:
[----:B------:R-:W-:Y:S02]  /*e490*/  IMAD.MOV.U32 R7, RZ, RZ, R10 ;  /* 0x000000ffff077224 */ /* 0x000fe400078e000a */
.L_x_40397:
[----:B------:R-:W-:Y:S05]  /*e4a0*/  BSYNC B1 ;  /* 0x0000000000017941 */ /* 0x000fea0003800000 */
.L_x_40395:
        /* <DEDUP_REMOVED lines=16> */
.L_x_40401:
[----:B------:R-:W-:Y:S05]  /*e5b0*/  BSYNC B2 ;  /* 0x0000000000027941 */ /* 0x000fea0003800000 */
.L_x_40400:
        /* <DEDUP_REMOVED lines=42> */
.L_x_40399:
[----:B------:R-:W-:Y:S05]  /*e860*/  BSYNC B1 ;  /* 0x0000000000017941 */ /* 0x000fea0003800000 */
.L_x_40398:
        /* <DEDUP_REMOVED lines=11> */
.L_x_40402:
        /* <DEDUP_REMOVED lines=12> */
.L_x_40405:
[----:B-1----:R-:W-:Y:S02]  /*e9e0*/  IMAD.MOV.U32 R0, RZ, RZ, R10 ;  /* 0x000000ffff007224 */ /* 0x002fe400078e000a */
.L_x_40406:
[----:B------:R-:W-:Y:S05]  /*e9f0*/  BSYNC B1 ;  /* 0x0000000000017941 */ /* 0x000fea0003800000 */
.L_x_40404:
        /* <DEDUP_REMOVED lines=16> */
.L_x_40410:
[----:B------:R-:W-:Y:S05]  /*eb00*/  BSYNC B2 ;  /* 0x0000000000027941 */ /* 0x000fea0003800000 */
.L_x_40409:
        /* <DEDUP_REMOVED lines=42> */
.L_x_40408:
[----:B------:R-:W-:Y:S05]  /*edb0*/  BSYNC B1 ;  /* 0x0000000000017941 */ /* 0x000fea0003800000 */
.L_x_40407:
        /* <DEDUP_REMOVED lines=9> */
.L_x_40403:
        /* <DEDUP_REMOVED lines=27> */
.L_x_40411:
[----:B------:R-:W-:Y:S02]  /*f000*/  IADD3 R80, R80, 0x100, RZ ;  /* 0x0000010050507810 */ /* 0x000fe40007ffe0ff */
.L_x_40346:
[----:B------:R-:W-:Y:S05]  /*f010*/  BSYNC B0 ;  /* 0x0000000000007941 */ /* 0x000fea0003800000 */
.L_x_40345:
        /* <DEDUP_REMOVED lines=29> */
.L_x_40415:
[----:B------:R-:W-:Y:S02]  /*f1f0*/  IMAD.MOV.U32 R104, RZ, RZ, R10 ;  /* 0x000000ffff687224 */ /* 0x000fe400078e000a */
.L_x_40416:
[----:B------:R-:W-:Y:S05]  /*f200*/  BSYNC B1 ;  /* 0x0000000000017941 */ /* 0x000fea0003800000 */
.L_x_40414:
        /* <DEDUP_REMOVED lines=16> */
.L_x_40420:
[----:B------:R-:W-:Y:S05]  /*f310*/  BSYNC B2 ;  /* 0x0000000000027941 */ /* 0x000fea0003800000 */
.L_x_40419:
        /* <DEDUP_REMOVED lines=42> */
.L_x_40418:
[----:B------:R-:W-:Y:S05]  /*f5c0*/  BSYNC B1 ;  /* 0x0000000000017941 */ /* 0x000fea0003800000 */
.L_x_40417:
        /* <DEDUP_REMOVED lines=14> */
.L_x_40421:
        /* <DEDUP_REMOVED lines=12> */
.L_x_40424:
[----:B-1----:R-:W-:Y:S02]  /*f770*/  IMAD.MOV.U32 R4, RZ, RZ, R10 ;  /* 0x000000ffff047224 */ /* 0x002fe400078e000a */
.L_x_40425:
[----:B------:R-:W-:Y:S05]  /*f780*/  BSYNC B1 ;  /* 0x0000000000017941 */ /* 0x000fea0003800000 */
.L_x_40423:
        /* <DEDUP_REMOVED lines=16> */
.L_x_40429:
[----:B------:R-:W-:Y:S05]  /*f890*/  BSYNC B2 ;  /* 0x0000000000027941 */ /* 0x000fea0003800000 */
.L_x_40428:
        /* <DEDUP_REMOVED lines=42> */
.L_x_40427:
[----:B------:R-:W-:Y:S05]  /*fb40*/  BSYNC B1 ;  /* 0x0000000000017941 */ /* 0x000fea0003800000 */
.L_x_40426:
        /* <DEDUP_REMOVED lines=9> */
.L_x_40422:
        /* <DEDUP_REMOVED lines=12> */
.L_x_40431:
[----:B------:R-:W-:Y:S02]  /*fca0*/  IMAD.MOV.U32 R7, RZ, RZ, R10 ;  /* 0x000000ffff077224 */ /* 0x000fe400078e000a */
.L_x_40432:
[----:B------:R-:W-:Y:S05]  /*fcb0*/  BSYNC B1 ;  /* 0x0000000000017941 */ /* 0x000fea0003800000 */
.L_x_40430:
        /* <DEDUP_REMOVED lines=16> */
.L_x_40436:
[----:B------:R-:W-:Y:S05]  /*fdc0*/  BSYNC B2 ;  /* 0x0000000000027941 */ /* 0x000fea0003800000 */
.L_x_40435:
        /* <DEDUP_REMOVED lines=42> */
.L_x_40434:
[----:B------:R-:W-:Y:S05]  /*10070*/  BSYNC B1 ;  /* 0x0000000000017941 */ /* 0x000fea0003800000 */
.L_x_40433:
        /* <DEDUP_REMOVED lines=11> */
.L_x_40437:
        /* <DEDUP_REMOVED lines=12> */
.L_x_40440:
[----:B------:R-:W-:Y:S02]  /*101f0*/  IMAD.MOV.U32 R3, RZ, RZ, R10 ;  /* 0x000000ffff037224 */ /* 0x000fe400078e000a */
.L_x_40441:
[----:B------:R-:W-:Y:S05]  /*10200*/  BSYNC B1 ;  /* 0x0000000000017941 */ /* 0x000fea0003800000 */
.L_x_40439:
        /* <DEDUP_REMOVED lines=16> */
.L_x_40445:
[----:B------:R-:W-:Y:S05]  /*10310*/  BSYNC B2 ;  /* 0x0000000000027941 */ /* 0x000fea0003800000 */
.L_x_40444:
        /* <DEDUP_REMOVED lines=42> */
.L_x_40443:
[----:B------:R-:W-:Y:S05]  /*105c0*/  BSYNC B1 ;  /* 0x0000000000017941 */ /* 0x000fea0003800000 */
.L_x_40442:
        /* <DEDUP_REMOVED lines=9> */
.L_x_40438:
        /* <DEDUP_REMOVED lines=12> */
.L_x_40447:
[----:B------:R-:W-:Y:S02]  /*10720*/  IMAD.MOV.U32 R7, RZ, RZ, R10 ;  /* 0x000000ffff077224 */ /* 0x000fe400078e000a */
.L_x_40448:
[----:B------:R-:W-:Y:S05]  /*10730*/  BSYNC B1 ;  /* 0x0000000000017941 */ /* 0x000fea0003800000 */
.L_x_40446:
        /* <DEDUP_REMOVED lines=16> */
.L_x_40452:
[----:B------:R-:W-:Y:S05]  /*10840*/  BSYNC B2 ;  /* 0x0000000000027941 */ /* 0x000fea0003800000 */
.L_x_40451:
        /* <DEDUP_REMOVED lines=42> */
.L_x_40450:
[----:B------:R-:W-:Y:S05]  /*10af0*/  BSYNC B1 ;  /* 0x0000000000017941 */ /* 0x000fea0003800000 */
.L_x_40449:
        /* <DEDUP_REMOVED lines=11> */
.L_x_40453:
        /* <DEDUP_REMOVED lines=12> */
.L_x_40456:
[----:B------:R-:W-:Y:S02]  /*10c70*/  IMAD.MOV.U32 R2, RZ, RZ, R10 ;  /* 0x000000ffff027224 */ /* 0x000fe400078e000a */
.L_x_40457:
[----:B------:R-:W-:Y:S05]  /*10c80*/  BSYNC B1 ;  /* 0x0000000000017941 */ /* 0x000fea0003800000 */
.L_x_40455:
        /* <DEDUP_REMOVED lines=16> */
.L_x_40461:
[----:B------:R-:W-:Y:S05]  /*10d90*/  BSYNC B2 ;  /* 0x0000000000027941 */ /* 0x000fea0003800000 */
.L_x_40460:
        /* <DEDUP_REMOVED lines=42> */
.L_x_40459:
[----:B------:R-:W-:Y:S05]  /*11040*/  BSYNC B1 ;  /* 0x0000000000017941 */ /* 0x000fea0003800000 */
.L_x_40458:
        /* <DEDUP_REMOVED lines=9> */
.L_x_40454:
        /* <DEDUP_REMOVED lines=12> */
.L_x_40463:
[----:B------:R-:W-:Y:S02]  /*111a0*/  IMAD.MOV.U32 R7, RZ, RZ, R10 ;  /* 0x000000ffff077224 */ /* 0x000fe400078e000a */
.L_x_40464:
[----:B------:R-:W-:Y:S05]  /*111b0*/  BSYNC B1 ;  /* 0x0000000000017941 */ /* 0x000fea0003800000 */
.L_x_40462:
        /* <DEDUP_REMOVED lines=16> */
.L_x_40468:
[----:B------:R-:W-:Y:S05]  /*112c0*/  BSYNC B2 ;  /* 0x0000000000027941 */ /* 0x000fea0003800000 */
.L_x_40467:
        /* <DEDUP_REMOVED lines=42> */
.L_x_40466:
[----:B------:R-:W-:Y:S05]  /*11570*/  BSYNC B1 ;  /* 0x0000000000017941 */ /* 0x000fea0003800000 */
.L_x_40465:
        /* <DEDUP_REMOVED lines=11> */
.L_x_40469:
        /* <DEDUP_REMOVED lines=12> */
.L_x_40472:
[----:B-1----:R-:W-:Y:S02]  /*116f0*/  IMAD.MOV.U32 R0, RZ, RZ, R10 ;  /* 0x000000ffff007224 */ /* 0x002fe400078e000a */
.L_x_40473:
[----:B------:R-:W-:Y:S05]  /*11700*/  BSYNC B1 ;  /* 0x0000000000017941 */ /* 0x000fea0003800000 */
.L_x_40471:
        /* <DEDUP_REMOVED lines=16> */
.L_x_40477:
[----:B------:R-:W-:Y:S05]  /*11810*/  BSYNC B2 ;  /* 0x0000000000027941 */ /* 0x000fea0003800000 */
.L_x_40476:
        /* <DEDUP_REMOVED lines=42> */
.L_x_40475:
[----:B------:R-:W-:Y:S05]  /*11ac0*/  BSYNC B1 ;  /* 0x0000000000017941 */ /* 0x000fea0003800000 */
.L_x_40474:
        /* <DEDUP_REMOVED lines=9> */
.L_x_40470:
        /* <DEDUP_REMOVED lines=27> */
.L_x_40478:
[----:B------:R-:W-:Y:S02]  /*11d10*/  IADD3 R80, R80, 0x100, RZ ;  /* 0x0000010050507810 */ /* 0x000fe40007ffe0ff */
.L_x_40413:
[----:B------:R-:W-:Y:S05]  /*11d20*/  BSYNC B0 ;  /* 0x0000000000007941 */ /* 0x000fea0003800000 */
.L_x_40412:
        /* <DEDUP_REMOVED lines=29> */
.L_x_40482:
[----:B------:R-:W-:Y:S02]  /*11f00*/  IMAD.MOV.U32 R104, RZ, RZ, R10 ;  /* 0x000000ffff687224 */ /* 0x000fe400078e000a */
.L_x_40483:
[----:B------:R-:W-:Y:S05]  /*11f10*/  BSYNC B1 ;  /* 0x0000000000017941 */ /* 0x000fea0003800000 */
.L_x_40481:
        /* <DEDUP_REMOVED lines=16> */
.L_x_40487:
[----:B------:R-:W-:Y:S05]  /*12020*/  BSYNC B2 ;  /* 0x0000000000027941 */ /* 0x000fea0003800000 */
.L_x_40486:
        /* <DEDUP_REMOVED lines=42> */
.L_x_40485:
[----:B------:R-:W-:Y:S05]  /*122d0*/  BSYNC B1 ;  /* 0x0000000000017941 */ /* 0x000fea0003800000 */
.L_x_40484:
        /* <DEDUP_REMOVED lines=14> */
.L_x_40488:
        /* <DEDUP_REMOVED lines=12> */
.L_x_40491:
[----:B-1----:R-:W-:Y:S02]  /*12480*/  IMAD.MOV.U32 R4, RZ, RZ, R10 ;  /* 0x000000ffff047224 */ /* 0x002fe400078e000a */
.L_x_40492:
[----:B------:R-:W-:Y:S05]  /*12490*/  BSYNC B1 ;  /* 0x0000000000017941 */ /* 0x000fea0003800000 */
.L_x_40490:
        /* <DEDUP_REMOVED lines=16> */
.L_x_40496:
[----:B------:R-:W-:Y:S05]  /*125a0*/  BSYNC B2 ;  /* 0x0000000000027941 */ /* 0x000fea0003800000 */
.L_x_40495:
        /* <DEDUP_REMOVED lines=42> */
.L_x_40494:
[----:B------:R-:W-:Y:S05]  /*12850*/  BSYNC B1 ;  /* 0x0000000000017941 */ /* 0x000fea0003800000 */
.L_x_40493:
        /* <DEDUP_REMOVED lines=9> */
.L_x_40489:
        /* <DEDUP_REMOVED lines=12> */
.L_x_40498:
[----:B------:R-:W-:Y:S02]  /*129b0*/  IMAD.MOV.U32 R7, RZ, RZ, R10 ;  /* 0x000000ffff077224 */ /* 0x000fe400078e000a */
.L_x_40499:
[----:B------:R-:W-:Y:S05]  /*129c0*/  BSYNC B1 ;  /* 0x0000000000017941 */ /* 0x000fea0003800000 */
.L_x_40497:
        /* <DEDUP_REMOVED lines=16> */
.L_x_40503:
[----:B------:R-:W-:Y:S05]  /*12ad0*/  BSYNC B2 ;  /* 0x0000000000027941 */ /* 0x000fea0003800000 */
.L_x_40502:
        /* <DEDUP_REMOVED lines=42> */
.L_x_40501:
[----:B------:R-:W-:Y:S05]  /*12d80*/  BSYNC B1 ;  /* 0x0000000000017941 */ /* 0x000fea0003800000 */
.L_x_40500:
        /* <DEDUP_REMOVED lines=11> */
.L_x_40504:
        /* <DEDUP_REMOVED lines=12> */
.L_x_40507:
[----:B------:R-:W-:Y:S02]  /*12f00*/  IMAD.MOV.U32 R3, RZ, RZ, R10 ;  /* 0x000000ffff037224 */ /* 0x000fe400078e000a */
.L_x_40508:
[----:B------:R-:W-:Y:S05]  /*12f10*/  BSYNC B1 ;  /* 0x0000000000017941 */ /* 0x000fea0003800000 */
.L_x_40506:
        /* <DEDUP_REMOVED lines=16> */
.L_x_40512:
[----:B------:R-:W-:Y:S05]  /*13020*/  BSYNC B2 ;  /* 0x0000000000027941 */ /* 0x000fea0003800000 */
.L_x_40511:
        /* <DEDUP_REMOVED lines=42> */
.L_x_40510:
[----:B------:R-:W-:Y:S05]  /*132d0*/  BSYNC B1 ;  /* 0x0000000000017941 */ /* 0x000fea0003800000 */
.L_x_40509:
        /* <DEDUP_REMOVED lines=9> */
.L_x_40505:
        /* <DEDUP_REMOVED lines=12> */
.L_x_40514:
[----:B------:R-:W-:Y:S02]  /*13430*/  IMAD.MOV.U32 R7, RZ, RZ, R10 ;  /* 0x000000ffff077224 */ /* 0x000fe400078e000a */
.L_x_40515:
[----:B------:R-:W-:Y:S05]  /*13440*/  BSYNC B1 ;  /* 0x0000000000017941 */ /* 0x000fea0003800000 */
.L_x_40513:
        /* <DEDUP_REMOVED lines=16> */
.L_x_40519:
[----:B------:R-:W-:Y:S05]  /*13550*/  BSYNC B2 ;  /* 0x0000000000027941 */ /* 0x000fea0003800000 */
.L_x_40518:
        /* <DEDUP_REMOVED lines=42> */
.L_x_40517:
[----:B------:R-:W-:Y:S05]  /*13800*/  BSYNC B1 ;  /* 0x0000000000017941 */ /* 0x000fea0003800000 */
.L_x_40516:
        /* <DEDUP_REMOVED lines=11> */
.L_x_40520:
        /* <DEDUP_REMOVED lines=12> */
.L_x_40523:
[----:B------:R-:W-:Y:S02]  /*13980*/  IMAD.MOV.U32 R2, RZ, RZ, R10 ;  /* 0x000000ffff027224 */ /* 0x000fe400078e000a */
.L_x_40524:
[----:B------:R-:W-:Y:S05]  /*13990*/  BSYNC B1 ;  /* 0x0000000000017941 */ /* 0x000fea0003800000 */
.L_x_40522:
        /* <DEDUP_REMOVED lines=16> */
.L_x_40528:
[----:B------:R-:W-:Y:S05]  /*13aa0*/  BSYNC B2 ;  /* 0x0000000000027941 */ /* 0x000fea0003800000 */
.L_x_40527:
        /* <DEDUP_REMOVED lines=42> */
.L_x_40526:
[----:B------:R-:W-:Y:S05]  /*13d50*/  BSYNC B1 ;  /* 0x0000000000017941 */ /* 0x000fea0003800000 */
.L_x_40525:
        /* <DEDUP_REMOVED lines=9> */
.L_x_40521:
        /* <DEDUP_REMOVED lines=12> */
.L_x_40530:
[----:B------:R-:W-:Y:S02]  /*13eb0*/  IMAD.MOV.U32 R7, RZ, RZ, R10 ;  /* 0x000000ffff077224 */ /* 0x000fe400078e000a */
.L_x_40531:
[----:B------:R-:W-:Y:S05]  /*13ec0*/  BSYNC B1 ;  /* 0x0000000000017941 */ /* 0x000fea0003800000 */
.L_x_40529:
        /* <DEDUP_REMOVED lines=16> */
.L_x_40535:
[----:B------:R-:W-:Y:S05]  /*13fd0*/  BSYNC B2 ;  /* 0x0000000000027941 */ /* 0x000fea0003800000 */
.L_x_40534:
        /* <DEDUP_REMOVED lines=42> */
.L_x_40533:
[----:B------:R-:W-:Y:S05]  /*14280*/  BSYNC B1 ;  /* 0x0000000000017941 */ /* 0x000fea0003800000 */
.L_x_40532:
        /* <DEDUP_REMOVED lines=11> */
.L_x_40536:
        /* <DEDUP_REMOVED lines=12> */
.L_x_40539:
[----:B-1----:R-:W-:Y:S02]  /*14400*/  IMAD.MOV.U32 R0, RZ, RZ, R10 ;  /* 0x000000ffff007224 */ /* 0x002fe400078e000a */
.L_x_40540:
[----:B------:R-:W-:Y:S05]  /*14410*/  BSYNC B1 ;  /* 0x0000000000017941 */ /* 0x000fea0003800000 */
.L_x_40538:
        /* <DEDUP_REMOVED lines=16> */
.L_x_40544:
[----:B------:R-:W-:Y:S05]  /*14520*/  BSYNC B2 ;  /* 0x0000000000027941 */ /* 0x000fea0003800000 */
.L_x_40543:
        /* <DEDUP_REMOVED lines=42> */
.L_x_40542:
[----:B------:R-:W-:Y:S05]  /*147d0*/  BSYNC B1 ;  /* 0x0000000000017941 */ /* 0x000fea0003800000 */
.L_x_40541:
        /* <DEDUP_REMOVED lines=9> */
.L_x_40537:
[----:B------:R-:W-:Y:S01]  /*14870*/  ISETP.NE.AND P1, PT, R81, RZ, PT ;  /* 0x000000ff5100720c */ /* 0x000fe20003f25270 */
[C---:B------:R-:W-:Y:S01]  /*14880*/  IMAD.SHL.U32 R105, R80.reuse, 0x4, RZ ;  /* 0x0000000450697824 */ /* 0x040fe200078e00ff */
[----:B------:R-:W-:Y:S02]  /*14890*/  SEL R109, RZ, 0x1000000, P5 ;  /* 0x01000000ff6d7807 */ /* 0x000fe40002800000 */
[----:B------:R-:W-:Y:S02]  /*148a0*/  SEL R81, RZ, 0x10000, P4 ;  /* 0x00010000ff517807 */ /* 0x000fe40002000000 */
[----:B------:R-:W-:Y:S02]  /*148b0*/  SEL R104, RZ, 0x100, P3 ;  /* 0x00000100ff687807 */ /* 0x000fe40001800000 */
[----:B------:R-:W-:Y:S02]  /*148c0*/  LEA R82, P0, R80, c[0x0][0x188], 0x4 ;  /* 0x0000620050527a11 */ /* 0x000fe400078020ff */
[----:B------:R-:W-:-:S02]  /*148d0*/  IADD3 R109, R104, R109, R81 ;  /* 0x0000006d686d7210 */ /* 0x000fc40007ffe051 */
[----:B------:R-:W-:Y:S02]  /*148e0*/  SEL R108, RZ, 0x1, P2 ;  /* 0x00000001ff6c7807 */ /* 0x000fe40001000000 */
[----:B------:R-:W-:Y:S02]  /*148f0*/  LEA.HI.X R83, R80, c[0x0][0x18c], RZ, 0x4, P0 ;  /* 0x0000630050537a11 */ /* 0x000fe400000f24ff */
[----:B------:R-:W-:Y:S01]  /*14900*/  SHF.R.U32.HI R104, RZ, 0x1e, R80 ;  /* 0x0000001eff687819 */ /* 0x000fe20000011650 */
[----:B------:R-:W-:Y:S01]  /*14910*/  IMAD.IADD R108, R109, 0x1, R108 ;  /* 0x000000016d6c7824 */ /* 0x000fe200078e026c */
[----:B------:R-:W-:Y:S01]  /*14920*/  IADD3 R80, P0, R105, c[0x0][0x190], RZ ;  /* 0x0000640069507a10 */ /* 0x000fe20007f1e0ff */
[----:B------:R2:W-:Y:S03]  /*14930*/  STG.E.128 [R82.64], R76 ;  /* 0x0000004c52007986 */ /* 0x0005e6000c101d06 */
[----:B------:R-:W-:-:S05]  /*14940*/  IADD3.X R81, R104, c[0x0][0x194], RZ, P0, !PT ;  /* 0x0000650068517a10 */ /* 0x000fca00007fe4ff */
[----:B------:R2:W-:Y:S01]  /*14950*/  STG.E [R80.64], R108 ;  /* 0x0000006c50007986 */ /* 0x0005e2000c101906 */
[----:B------:R-:W-:Y:S05]  /*14960*/  @!P1 BRA `(.L_x_40480) ;  /* 0x000000b000009947 */ /* 0x000fea0003800000 */
[----:B--2---:R-:W-:Y:S01]  /*14970*/  IMAD.U32 R82, R2, 0x10000, RZ ;  /* 0x0001000002527824 */ /* 0x004fe200078e00ff */
        /* <DEDUP_REMOVED lines=10> */
.L_x_40480:
[----:B------:R-:W-:Y:S05]  /*14a20*/  BSYNC B0 ;  /* 0x0000000000007941 */ /* 0x000fea0003800000 */
.L_x_40479:
[----:B--2---:R-:W2:Y:S01]  /*14a30*/  S2R R80, SR_TID.X ;  /* 0x0000000000507919 */ /* 0x004ea20000002100 */
[----:B------:R-:W-:Y:S02]  /*14a40*/  LOP3.LUT P0, RZ, R110, 0xff, RZ, 0xc0, !PT ;  /* 0x000000ff6eff7812 */ /* 0x000fe4000780c0ff */
[----:B------:R-:W-:Y:S02]  /*14a50*/  ISETP.NE.AND P1, PT, R107, RZ, PT ;  /* 0x000000ff6b00720c */ /* 0x000fe40003f25270 */
[C---:B------:R-:W-:Y:S02]  /*14a60*/  ISETP.GT.U32.AND P2, PT, R15.reuse, 0x3ff, PT ;  /* 0x000003ff0f00780c */ /* 0x040fe40003f44070 */
[C---:B------:R-:W-:Y:S02]  /*14a70*/  ISETP.GT.U32.AND P3, PT, R15.reuse, 0x4ff, PT ;  /* 0x000004ff0f00780c */ /* 0x040fe40003f64070 */
[C---:B------:R-:W-:Y:S02]  /*14a80*/  ISETP.GT.U32.AND P4, PT, R15.reuse, 0x5ff, PT ;  /* 0x000005ff0f00780c */ /* 0x040fe40003f84070 */
[----:B------:R-:W-:-:S02]  /*14a90*/  ISETP.GT.U32.AND P5, PT, R15, 0x6ff, PT ;  /* 0x000006ff0f00780c */ /* 0x000fc40003fa4070 */
[----:B--2---:R-:W-:Y:S01]  /*14aa0*/  SHF.R.U32.HI R104, RZ, 0x5, R80 ;  /* 0x00000005ff687819 */ /* 0x004fe20000011650 */
[----:B------:R-:W-:-:S03]  /*14ab0*/  FADD.FTZ R80, RZ, R52 ;  /* 0x00000034ff507221 */ /* 0x000fc60000010000 */
[----:B------:R-:W-:Y:S01]  /*14ac0*/  LOP3.LUT R104, R104, 0x7fffff8, RZ, 0xc0, !PT ;  /* 0x07fffff868687812 */ /* 0x000fe200078ec0ff */
[----:B------:R-:W-:-:S03]  /*14ad0*/  FADD.FTZ R81, R53, R80 ;  /* 0x0000005035517221 */ /* 0x000fc60000010000 */
[----:B------:R-:W-:Y:S01]  /*14ae0*/  @!P0 IADD3 R104, R104, 0x8, RZ ;  /* 0x0000000868688810 */ /* 0x000fe20007ffe0ff */
[----:B------:R-:W-:Y:S01]  /*14af0*/  FADD.FTZ R80, R54, R81 ;  /* 0x0000005136507221 */ /* 0x000fe20000010000 */
[----:B------:R-:W-:-:S03]  /*14b00*/  ISETP.GT.U32.AND P0, PT, R15, 0x1ff, PT ;  /* 0x000001ff0f00780c */ /* 0x000fc60003f04070 */
[----:B------:R-:W-:-:S05]  /*14b10*/  FADD.FTZ R80, R55, R80 ;  /* 0x0000005037507221 */ /* 0x000fca0000010000 */
[----:B------:R-:W-:Y:S02]  /*14b20*/  FSEL R80, R80, RZ, P1 ;  /* 0x000000ff50507208 */ /* 0x000fe40000800000 */
        /* <DEDUP_REMOVED lines=26> */
[----:B------:R2:W3:Y:S02]  /*14cd0*/  SHFL.BFLY PT, R81, R80, 0x1, 0x1f ;  /* 0x0c201f0050517f89 */ /* 0x0004e400000e0000 */
.L_x_40563:
[----:B--23--:R-:W-:Y:S01]  /*14ce0*/  FADD.FTZ R80, R80, R81 ;  /* 0x0000005150507221 */ /* 0x00cfe20000010000 */
[----:B------:R-:W-:Y:S05]  /*14cf0*/  BRA.DIV ~URZ, `(.L_x_40546) ;  /* 0x000013a27f007947 */ /* 0x000fea000b800000 */
[----:B------:R-:W2:Y:S01]  /*14d00*/  SHFL.BFLY PT, R81, R80, 0x2, 0x1f ;  /* 0x0c401f0050517f89 */ /* 0x000ea200000e0000 */
[----:B------:R-:W-:Y:S01]  /*14d10*/  ISETP.NE.AND P6, PT, R107, RZ, PT ;  /* 0x000000ff6b00720c */ /* 0x000fe20003fc5270 */
[----:B--2---:R-:W-:-:S05]  /*14d20*/  FADD.FTZ R81, R80, R81 ;  /* 0x0000005150517221 */ /* 0x004fca0000010000 */
[----:B------:R-:W2:Y:S02]  /*14d30*/  SHFL.BFLY PT, R82, R81, 0x4, 0x1f ;  /* 0x0c801f0051527f89 */ /* 0x000ea400000e0000 */
[----:B--2---:R-:W-:-:S05]  /*14d40*/  FADD.FTZ R82, R81, R82 ;  /* 0x0000005251527221 */ /* 0x004fca0000010000 */
[----:B------:R-:W2:Y:S02]  /*14d50*/  SHFL.BFLY PT, R83, R82, 0x8, 0x1f ;  /* 0x0d001f0052537f89 */ /* 0x000ea400000e0000 */
[----:B--2---:R-:W-:-:S05]  /*14d60*/  FADD.FTZ R83, R82, R83 ;  /* 0x0000005352537221 */ /* 0x004fca0000010000 */
[----:B------:R-:W2:Y:S02]  /*14d70*/  SHFL.BFLY PT, R108, R83, 0x10, 0x1f ;  /* 0x0e001f00536c7f89 */ /* 0x000ea400000e0000 */
[----:B--2---:R-:W-:-:S04]  /*14d80*/  FADD.FTZ R108, R83, R108 ;  /* 0x0000006c536c7221 */ /* 0x004fc80000010000 */
[----:B0-----:R-:W-:-:S04]  /*14d90*/  FMUL.FTZ R80, R111, R108 ;  /* 0x0000006c6f507220 */ /* 0x001fc80000410000 */
        /* <DEDUP_REMOVED lines=65> */
[----:B------:R0:W2:Y:S02]  /*151b0*/  SHFL.BFLY PT, R81, R105, 0x10, 0x1f ;  /* 0x0e001f0069517f89 */ /* 0x0000a400000e0000 */
.L_x_40564:
[----:B------:R-:W3:Y:S01]  /*151c0*/  S2R R108, SR_TID.X ;  /* 0x00000000006c7919 */ /* 0x000ee20000002100 */
[----:B--2---:R-:W-:Y:S01]  /*151d0*/  FADD.FTZ R81, R81, R105 ;  /* 0x0000006951517221 */ /* 0x004fe20000010000 */
[----:B------:R-:W-:Y:S01]  /*151e0*/  WARPSYNC 0xffffffff ;  /* 0xffffffff00007948 */ /* 0x000fe20003800000 */
[C---:B---3--:R-:W-:Y:S02]  /*151f0*/  LOP3.LUT P0, RZ, R108.reuse, 0x1f, RZ, 0xc0, !PT ;  /* 0x0000001f6cff7812 */ /* 0x048fe4000780c0ff */
[----:B------:R-:W-:Y:S02]  /*15200*/  SHF.R.U32.HI R82, RZ, 0x5, R108 ;  /* 0x00000005ff527819 */ /* 0x000fe4000001166c */
        /* <DEDUP_REMOVED lines=10> */
[----:B------:R-:W-:-:S04]  /*152b0*/  ISETP.NE.AND P2, PT, R107, RZ, PT ;  /* 0x000000ff6b00720c */ /* 0x000fc80003f45270 */
        /* <DEDUP_REMOVED lines=8> */
[----:B------:R-:W2:Y:S01]  /*15340*/  SHFL.DOWN PT, R104, R83, 0x4, 0x1f ;  /* 0x08801f0053687f89 */ /* 0x000ea200000e0000 */
[----:B0-----:R-:W-:-:S06]  /*15350*/  FMUL.FTZ R109, R109, R105 ;  /* 0x000000696d6d7220 */ /* 0x001fcc0000410000 */
[----:B--2---:R-:W0:Y:S01]  /*15360*/  I2F R108, R104 ;  /* 0x00000068006c7306 */ /* 0x004e220000201400 */
[----:B------:R-:W-:-:S07]  /*15370*/  IMAD.IADD R83, R104, 0x1, R83 ;  /* 0x0000000168537824 */ /* 0x000fce00078e0253 */
[----:B------:R-:W2:Y:S01]  /*15380*/  I2F R104, R83 ;  /* 0x0000005300687306 */ /* 0x000ea20000201400 */
[-C--:B0-----:R-:W-:Y:S02]  /*15390*/  FMUL.FTZ R125, R125, R108.reuse ;  /* 0x0000006c7d7d7220 */ /* 0x081fe40000410000 */
[----:B------:R-:W-:Y:S02]  /*153a0*/  FMUL.FTZ R108, R109, R108 ;  /* 0x0000006c6d6c7220 */ /* 0x000fe40000410000 */
[----:B------:R-:W-:Y:S01]  /*153b0*/  FFMA.FTZ R125, R105, R80, R125 ;  /* 0x00000050697d7223 */ /* 0x000fe2000001007d */
[----:B------:R-:W-:Y:S02]  /*153c0*/  SHFL.DOWN PT, R109, R83, 0x2, 0x1f ;  /* 0x08401f00536d7f89 */ /* 0x000fe400000e0000 */
[----:B--2---:R-:W0:Y:S02]  /*153d0*/  MUFU.RCP R105, R104 ;  /* 0x0000006800697308 */ /* 0x004e240000001000 */
[----:B------:R-:W2:Y:S01]  /*153e0*/  SHFL.DOWN PT, R80, R81, 0x4, 0x1f ;  /* 0x08801f0051507f89 */ /* 0x000ea200000e0000 */
[----:B0-----:R-:W-:-:S02]  /*153f0*/  FMUL.FTZ R125, R105, R125 ;  /* 0x0000007d697d7220 */ /* 0x001fc40000410000 */
[----:B--2---:R-:W-:-:S03]  /*15400*/  FADD.FTZ R81, R80, R81 ;  /* 0x0000005150517221 */ /* 0x004fc60000010000 */
[----:B------:R-:W0:Y:S01]  /*15410*/  SHFL.DOWN PT, R80, R125, 0x2, 0x1f ;  /* 0x08401f007d507f89 */ /* 0x000e2200000e0000 */
[----:B------:R-:W-:Y:S02]  /*15420*/  FFMA.FTZ R108, R105, R108, R81 ;  /* 0x0000006c696c7223 */ /* 0x000fe40000010051 */
[----:B------:R2:W3:Y:S02]  /*15430*/  I2F R81, R109 ;  /* 0x0000006d00517306 */ /* 0x0004e40000201400 */
[----:B--2---:R-:W-:Y:S02]  /*15440*/  IMAD.IADD R109, R83, 0x1, R109 ;  /* 0x00000001536d7824 */ /* 0x004fe400078e026d */
[----:B0-----:R-:W-:Y:S02]  /*15450*/  FADD.FTZ R83, R125, -R80 ;  /* 0x800000507d537221 */ /* 0x001fe40000010000 */
[----:B---3--:R-:W-:Y:S02]  /*15460*/  FMUL.FTZ R105, R80, R81 ;  /* 0x0000005150697220 */ /* 0x008fe40000410000 */
[----:B------:R-:W0:Y:S01]  /*15470*/  I2F R80, R109 ;  /* 0x0000006d00507306 */ /* 0x000e220000201400 */
[----:B------:R-:W-:-:S02]  /*15480*/  FMUL.FTZ R83, R83, R83 ;  /* 0x0000005353537220 */ /* 0x000fc40000410000 */
[C---:B------:R-:W-:Y:S02]  /*15490*/  FFMA.FTZ R105, R104.reuse, R125, R105 ;  /* 0x0000007d68697223 */ /* 0x040fe40000010069 */
[----:B------:R-:W-:Y:S02]  /*154a0*/  FMUL.FTZ R125, R104, R83 ;  /* 0x00000053687d7220 */ /* 0x000fe40000410000 */
[----:B------:R-:W2:Y:S02]  /*154b0*/  SHFL.DOWN PT, R83, R108, 0x2, 0x1f ;  /* 0x08401f006c537f89 */ /* 0x000ea400000e0000 */
[----:B------:R-:W-:Y:S02]  /*154c0*/  FMUL.FTZ R125, R125, R81 ;  /* 0x000000517d7d7220 */ /* 0x000fe40000410000 */
[----:B------:R-:W3:Y:S01]  /*154d0*/  SHFL.DOWN PT, R81, R109, 0x1, 0x1f ;  /* 0x08201f006d517f89 */ /* 0x000ee200000e0000 */
[----:B0-----:R-:W0:Y:S01]  /*154e0*/  MUFU.RCP R104, R80 ;  /* 0x0000005000687308 */ /* 0x001e220000001000 */
[----:B--2---:R-:W-:-:S02]  /*154f0*/  FADD.FTZ R83, R108, R83 ;  /* 0x000000536c537221 */ /* 0x004fc40000010000 */
[C---:B0-----:R-:W-:Y:S01]  /*15500*/  FMUL.FTZ R105, R104.reuse, R105 ;  /* 0x0000006968697220 */ /* 0x041fe20000410000 */
[----:B---3--:R-:W-:Y:S01]  /*15510*/  IADD3 R108, R109, R81, RZ ;  /* 0x000000516d6c7210 */ /* 0x008fe20007ffe0ff */
[----:B------:R-:W-:-:S03]  /*15520*/  FFMA.FTZ R125, R104, R125, R83 ;  /* 0x0000007d687d7223 */ /* 0x000fc60000010053 */
[----:B------:R-:W-:Y:S01]  /*15530*/  I2F R81, R81 ;  /* 0x0000005100517306 */ /* 0x000fe20000201400 */
[----:B------:R-:W0:Y:S04]  /*15540*/  SHFL.DOWN PT, R83, R105, 0x1, 0x1f ;  /* 0x08201f0069537f89 */ /* 0x000e2800000e0000 */
[----:B------:R-:W2:Y:S03]  /*15550*/  SHFL.DOWN PT, R104, R125, 0x1, 0x1f ;  /* 0x08201f007d687f89 */ /* 0x000ea600000e0000 */
[----:B------:R-:W3:Y:S08]  /*15560*/  I2F R108, R108 ;  /* 0x0000006c006c7306 */ /* 0x000ef00000201400 */
[----:B---3--:R-:W3:Y:S01]  /*15570*/  MUFU.RCP R108, R108 ;  /* 0x0000006c006c7308 */ /* 0x008ee20000001000 */
[----:B0-----:R-:W-:-:S02]  /*15580*/  FADD.FTZ R109, R105, -R83 ;  /* 0x80000053696d7221 */ /* 0x001fc40000010000 */
[----:B------:R-:W-:Y:S02]  /*15590*/  FMUL.FTZ R83, R83, R81 ;  /* 0x0000005153537220 */ /* 0x000fe40000410000 */
[----:B------:R-:W-:Y:S02]  /*155a0*/  FMUL.FTZ R109, R109, R109 ;  /* 0x0000006d6d6d7220 */ /* 0x000fe40000410000 */
[C---:B------:R-:W-:Y:S02]  /*155b0*/  FFMA.FTZ R83, R80.reuse, R105, R83 ;  /* 0x0000006950537223 */ /* 0x040fe40000010053 */
[----:B------:R-:W-:Y:S02]  /*155c0*/  FMUL.FTZ R109, R80, R109 ;  /* 0x0000006d506d7220 */ /* 0x000fe40000410000 */
[----:B--2---:R-:W-:Y:S02]  /*155d0*/  FADD.FTZ R104, R125, R104 ;  /* 0x000000687d687221 */ /* 0x004fe40000010000 */
[----:B------:R-:W-:Y:S01]  /*155e0*/  FMUL.FTZ R109, R109, R81 ;  /* 0x000000516d6d7220 */ /* 0x000fe20000410000 */
[----:B------:R-:W0:Y:S01]  /*155f0*/  S2R R125, SR_TID.X ;  /* 0x00000000007d7919 */ /* 0x000e220000002100 */
[----:B------:R-:W-:-:S02]  /*15600*/  IMAD.MOV.U32 R80, RZ, RZ, c[0x0][0x1e0] ;  /* 0x00007800ff507624 */ /* 0x000fc400078e00ff */
[C---:B---3--:R-:W-:Y:S02]  /*15610*/  FMUL.FTZ R83, R108.reuse, R83 ;  /* 0x000000536c537220 */ /* 0x048fe40000410000 */
[----:B------:R-:W-:-:S03]  /*15620*/  FFMA.FTZ R109, R108, R109, R104 ;  /* 0x0000006d6c6d7223 */ /* 0x000fc60000010068 */
[----:B------:R-:W2:Y:S04]  /*15630*/  SHFL.IDX PT, R105, R83, RZ, 0x1f ;  /* 0x00001fff53697589 */ /* 0x000ea800000e0000 */
[----:B------:R-:W3:Y:S01]  /*15640*/  SHFL.IDX PT, R109, R109, RZ, 0x1f ;  /* 0x00001fff6d6d7589 */ /* 0x000ee200000e0000 */
[----:B0-----:R-:W-:Y:S01]  /*15650*/  LOP3.LUT P1, RZ, R82, 0x1f, R125, 0xf8, !PT ;  /* 0x0000001f52ff7812 */ /* 0x001fe2000782f87d */
[----:B--2---:R-:W-:Y:S02]  /*15660*/  FMUL.FTZ R81, R105, R105 ;  /* 0x0000006969517220 */ /* 0x004fe40000410000 */
[----:B---3--:R-:W-:-:S03]  /*15670*/  FFMA.FTZ R80, R109, R80, c[0x0][0x228] ;  /* 0x00008a006d507623 */ /* 0x008fc60000010050 */
[----:B------:R-:W-:-:S07]  /*15680*/  FSEL R81, R81, RZ, P0 ;  /* 0x000000ff51517208 */ /* 0x000fce0000000000 */
[----:B------:R-:W-:Y:S02]  /*15690*/  @!P1 IMAD.MOV.U32 R83, RZ, RZ, 0x4 ;  /* 0x00000004ff539424 */ /* 0x000fe400078e00ff */
[----:B------:R-:W-:Y:S02]  /*156a0*/  FADD.FTZ R104, R80, R81 ;  /* 0x0000005150687221 */ /* 0x000fe40000010000 */
[----:B------:R-:W-:-:S04]  /*156b0*/  @!P1 IMAD.MOV.U32 R81, RZ, RZ, 0x4 ;  /* 0x00000004ff519424 */ /* 0x000fc800078e00ff */
[----:B------:R-:W0:Y:S01]  /*156c0*/  MUFU.RSQ R104, R104 ;  /* 0x0000006800687308 */ /* 0x000e220000001400 */
[----:B------:R-:W-:-:S05]  /*156d0*/  @!P1 IMAD.WIDE R80, R106, R81, c[0x0][0x1a0] ;  /* 0x000068006a509625 */ /* 0x000fca00078e0251 */
[----:B------:R2:W-:Y:S02]  /*156e0*/  @!P1 STG.E [R80.64], R105 ;  /* 0x0000006950009986 */ /* 0x0005e4000c101906 */
[----:B--2---:R-:W-:Y:S01]  /*156f0*/  @!P1 IMAD.WIDE R80, R106, R83, c[0x0][0x1a8] ;  /* 0x00006a006a509625 */ /* 0x004fe200078e0253 */
[----:B------:R-:W-:-:S04]  /*15700*/  FSEL R105, R105, RZ, !P0 ;  /* 0x000000ff69697208 */ /* 0x000fc80004000000 */
[----:B0-----:R0:W-:Y:S01]  /*15710*/  @!P1 STG.E [R80.64], R104 ;  /* 0x0000006850009986 */ /* 0x0011e2000c101906 */
[----:B------:R-:W-:Y:S05]  /*15720*/  @!P2 BRA `(.L_x_40548) ;  /* 0x000001000000a947 */ /* 0x000fea0003800000 */
[--C-:B------:R-:W-:Y:S02]  /*15730*/  FADD.FTZ R109, R52, -R105.reuse ;  /* 0x80000069346d7221 */ /* 0x100fe40000010000 */
[--C-:B0-----:R-:W-:Y:S02]  /*15740*/  FADD.FTZ R81, R53, -R105.reuse ;  /* 0x8000006935517221 */ /* 0x101fe40000010000 */
[--C-:B------:R-:W-:Y:S02]  /*15750*/  FADD.FTZ R125, R54, -R105.reuse ;  /* 0x80000069367d7221 */ /* 0x100fe40000010000 */
[----:B------:R-:W-:Y:S02]  /*15760*/  FADD.FTZ R83, R55, -R105 ;  /* 0x8000006937537221 */ /* 0x000fe40000010000 */
[C---:B------:R-:W-:Y:S02]  /*15770*/  FMUL.FTZ R109, R104.reuse, R109 ;  /* 0x0000006d686d7220 */ /* 0x040fe40000410000 */
[----:B------:R-:W-:-:S02]  /*15780*/  FMUL.FTZ R81, R104, R81 ;  /* 0x0000005168517220 */ /* 0x000fc40000410000 */
[C---:B------:R-:W-:Y:S02]  /*15790*/  FMUL.FTZ R82, R104.reuse, R125 ;  /* 0x0000007d68527220 */ /* 0x040fe40000410000 */
[----:B------:R-:W-:Y:S02]  /*157a0*/  FMUL.FTZ R83, R104, R83 ;  /* 0x0000005368537220 */ /* 0x000fe40000410000 */
[----:B------:R-:W-:Y:S02]  /*157b0*/  IMAD.MOV.U32 R108, RZ, RZ, 0x10 ;  /* 0x00000010ff6c7424 */ /* 0x000fe400078e00ff */
[----:B-----5:R-:W-:Y:S02]  /*157c0*/  FFMA.FTZ R80, R116, R109, R16 ;  /* 0x0000006d74507223 */ /* 0x020fe40000010010 */
[----:B------:R-:W-:Y:S02]  /*157d0*/  FFMA.FTZ R81, R117, R81, R17 ;  /* 0x0000005175517223 */ /* 0x000fe40000010011 */
[----:B------:R-:W-:-:S02]  /*157e0*/  FFMA.FTZ R82, R118, R82, R18 ;  /* 0x0000005276527223 */ /* 0x000fc40000010012 */
[----:B------:R-:W-:Y:S02]  /*157f0*/  FFMA.FTZ R83, R119, R83, R19 ;  /* 0x0000005377537223 */ /* 0x000fe40000010013 */
[C---:B------:R-:W-:Y:S01]  /*15800*/  IMAD.WIDE.U32 R108, R5.reuse, R108, c[0x0][0x208] ;  /* 0x00008200056c7625 */ /* 0x040fe200078e006c */
[----:B------:R-:W-:-:S04]  /*15810*/  IADD3 R5, R5, 0x100, RZ ;  /* 0x0000010005057810 */ /* 0x000fc80007ffe0ff */
[----:B------:R0:W-:Y:S03]  /*15820*/  STG.E.128 [R108.64], R80 ;  /* 0x000000506c007986 */ /* 0x0001e6000c101d06 */
.L_x_40548:
[----:B------:R-:W-:Y:S05]  /*15830*/  BSYNC B0 ;  /* 0x0000000000007941 */ /* 0x000fea0003800000 */
.L_x_40547:
[----:B0-----:R-:W2:Y:S01]  /*15840*/  LDL R80, [R1] ;  /* 0x0000000001507983 */ /* 0x001ea20000100800 */
[----:B------:R-:W-:Y:S01]  /*15850*/  BSSY B0, `(.L_x_40549) ;  /* 0x0000013000007945 */ /* 0x000fe20003800000 */
[----:B--2---:R-:W-:-:S13]  /*15860*/  ISETP.NE.AND P0, PT, R80, RZ, PT ;  /* 0x000000ff5000720c */ /* 0x004fda0003f05270 */
[----:B------:R-:W-:Y:S05]  /*15870*/  @!P0 BRA `(.L_x_40550) ;  /* 0x0000010000008947 */ /* 0x000fea0003800000 */
        /* <DEDUP_REMOVED lines=16> */
.L_x_40550:
[----:B------:R-:W-:Y:S05]  /*15980*/  BSYNC B0 ;  /* 0x0000000000007941 */ /* 0x000fea0003800000 */
.L_x_40549:
        /* <DEDUP_REMOVED lines=19> */
.L_x_40552:
[----:B------:R-:W-:Y:S05]  /*15ac0*/  BSYNC B0 ;  /* 0x0000000000007941 */ /* 0x000fea0003800000 */
.L_x_40551:
        /* <DEDUP_REMOVED lines=19> */
.L_x_40554:
[----:B------:R-:W-:Y:S05]  /*15c00*/  BSYNC B0 ;  /* 0x0000000000007941 */ /* 0x000fea0003800000 */
.L_x_40553:
        /* <DEDUP_REMOVED lines=19> */
.L_x_40556:
[----:B------:R-:W-:Y:S05]  /*15d40*/  BSYNC B0 ;  /* 0x0000000000007941 */ /* 0x000fea0003800000 */
.L_x_40555:
        /* <DEDUP_REMOVED lines=19> */
.L_x_40558:
[----:B------:R-:W-:Y:S05]  /*15e80*/  BSYNC B0 ;  /* 0x0000000000007941 */ /* 0x000fea0003800000 */
.L_x_40557:
        /* <DEDUP_REMOVED lines=13> */
[----:B------:R-:W-:-:S04]  /*15f60*/  IMAD.WIDE.U32 R104, R5, R104, c[0x0][0x208] ;  /* 0x0000820005687625 */ /* 0x000fc800078e0068 */
[----:B------:R-:W-:Y:S02]  /*15f70*/  FFMA.FTZ R81, R113, R81, R41 ;  /* 0x0000005171517223 */ /* 0x000fe40000010029 */
[----:B------:R-:W-:Y:S02]  /*15f80*/  FFMA.FTZ R83, R115, R83, R43 ;  /* 0x0000005373537223 */ /* 0x000fe4000001002b */
[----:B------:R-:W-:-:S05]  /*15f90*/  FFMA.FTZ R82, R114, R82, R42 ;  /* 0x0000005272527223 */ /* 0x000fca000001002a */
[----:B------:R0:W-:Y:S02]  /*15fa0*/  STG.E.128 [R104.64], R80 ;  /* 0x0000005068007986 */ /* 0x0001e4000c101d06 */
.L_x_40560:
[----:B------:R-:W-:Y:S05]  /*15fb0*/  BSYNC B0 ;  /* 0x0000000000007941 */ /* 0x000fea0003800000 */
.L_x_40559:
[----:B------:R-:W-:Y:S02]  /*15fc0*/  LOP3.LUT P0, RZ, R110, 0xff, RZ, 0xc0, !PT ;  /* 0x000000ff6eff7812 */ /* 0x000fe4000780c0ff */
[----:B------:R-:W-:Y:S02]  /*15fd0*/  IADD3 R106, R106, c[0x0][0x160], RZ ;  /* 0x000058006a6a7a10 */ /* 0x000fe40007ffe0ff */
[----:B------:R-:W-:Y:S02]  /*15fe0*/  SEL R110, RZ, 0x1, P0 ;  /* 0x00000001ff6e7807 */ /* 0x000fe40000000000 */
[----:B------:R-:W-:-:S13]  /*15ff0*/  ISETP.GE.AND P0, PT, R106, c[0x0][0x164], PT ;  /* 0x000059006a007a0c */ /* 0x000fda0003f06270 */
[----:B01---5:R-:W-:Y:S01]  /*16000*/  @P0 CALL.REL.NOINC `(.L_x_40561) ;  /* 0x0000001000000944 */ /* 0x023fe20003c00000 */
[----:B------:R-:W-:Y:S05]  /*16010*/  BRA `(.L_x_40562) ;  /* 0xfffeae3000007947 */ /* 0x000fea000383ffff */
.L_x_40561:
[----:B------:R-:W-:Y:S05]  /*16020*/  EXIT ;  /* 0x000000000000794d */ /* 0x000fea0003800000 */
.L_x_40545:
[----:B------:R-:W-:Y:S01]  /*16030*/  IMAD.MOV.U32 R105, RZ, RZ, R80 ;  /* 0x000000ffff697224 */ /* 0x000fe200078e0050 */
[----:B------:R-:W-:Y:S01]  /*16040*/  MOV R82, 0x16090 ;  /* 0x0001609000527802 */ /* 0x000fe20000000f00 */
[----:B------:R-:W-:Y:S02]  /*16050*/  IMAD.MOV.U32 R81, RZ, RZ, 0x1 ;  /* 0x00000001ff517424 */ /* 0x000fe400078e00ff */
[----:B------:R-:W-:Y:S02]  /*16060*/  IMAD.MOV.U32 R108, RZ, RZ, 0x1f ;  /* 0x0000001fff6c7424 */ /* 0x000fe400078e00ff */
[----:B------:R-:W-:Y:S02]  /*16070*/  IMAD.MOV.U32 R83, RZ, RZ, -0x1 ;  /* 0xffffffffff537424 */ /* 0x000fe400078e00ff */
[----:B01---5:R-:W-:Y:S05]  /*16080*/  CALL.REL.NOINC `($__internal_78_$__cuda_sm70_shflsync_bfly_p) ;  /* 0x0000076000007944 */ /* 0x023fea0003c00000 */
[----:B-1----:R-:W-:Y:S05]  /*16090*/  BRA `(.L_x_40563) ;  /* 0xffffec4000007947 */ /* 0x002fea000383ffff */
.L_x_40546:
[----:B------:R-:W-:Y:S01]  /*160a0*/  HFMA2.MMA R81, -RZ, RZ, 0, 1.1920928955078125e-07 ;  /* 0x00000002ff517435 */ /* 0x000fe200000001ff */
[----:B------:R-:W-:Y:S01]  /*160b0*/  IMAD.MOV.U32 R105, RZ, RZ, R80 ;  /* 0x000000ffff697224 */ /* 0x000fe200078e0050 */
[----:B------:R-:W-:Y:S01]  /*160c0*/  MOV R82, 0x16100 ;  /* 0x0001610000527802 */ /* 0x000fe20000000f00 */
[----:B------:R-:W-:Y:S02]  /*160d0*/  IMAD.MOV.U32 R108, RZ, RZ, 0x1f ;  /* 0x0000001fff6c7424 */ /* 0x000fe400078e00ff */
[----:B------:R-:W-:-:S02]  /*160e0*/  IMAD.MOV.U32 R83, RZ, RZ, -0x1 ;  /* 0xffffffffff537424 */ /* 0x000fc400078e00ff */
[----:B01---5:R-:W-:Y:S05]  /*160f0*/  CALL.REL.NOINC `($__internal_78_$__cuda_sm70_shflsync_bfly_p) ;  /* 0x000006f000007944 */ /* 0x023fea0003c00000 */
[----:B-1----:R-:W-:Y:S01]  /*16100*/  FADD.FTZ R80, R80, R81 ;  /* 0x0000005150507221 */ /* 0x002fe20000010000 */
[----:B------:R-:W-:Y:S01]  /*16110*/  MOV R82, 0x16170 ;  /* 0x0001617000527802 */ /* 0x000fe20000000f00 */
[----:B------:R-:W-:-:S02]  /*16120*/  IMAD.MOV.U32 R81, RZ, RZ, 0x4 ;  /* 0x00000004ff517424 */ /* 0x000fc400078e00ff */
[----:B------:R-:W-:Y:S02]  /*16130*/  IMAD.MOV.U32 R108, RZ, RZ, 0x1f ;  /* 0x0000001fff6c7424 */ /* 0x000fe400078e00ff */
[----:B------:R-:W-:Y:S02]  /*16140*/  IMAD.MOV.U32 R83, RZ, RZ, -0x1 ;  /* 0xffffffffff537424 */ /* 0x000fe400078e00ff */
[----:B------:R-:W-:Y:S02]  /*16150*/  IMAD.MOV.U32 R105, RZ, RZ, R80 ;  /* 0x000000ffff697224 */ /* 0x000fe400078e0050 */
[----:B------:R-:W-:Y:S05]  /*16160*/  CALL.REL.NOINC `($__internal_78_$__cuda_sm70_shflsync_bfly_p) ;  /* 0x0000068000007944 */ /* 0x000fea0003c00000 */
[----:B-1----:R-:W-:Y:S01]  /*16170*/  FADD.FTZ R80, R80, R81 ;  /* 0x0000005150507221 */ /* 0x002fe20000010000 */
[----:B------:R-:W-:Y:S01]  /*16180*/  MOV R82, 0x161e0 ;  /* 0x000161e000527802 */ /* 0x000fe20000000f00 */
[----:B------:R-:W-:Y:S02]  /*16190*/  IMAD.MOV.U32 R81, RZ, RZ, 0x8 ;  /* 0x00000008ff517424 */ /* 0x000fe400078e00ff */
[----:B------:R-:W-:Y:S02]  /*161a0*/  IMAD.MOV.U32 R108, RZ, RZ, 0x1f ;  /* 0x0000001fff6c7424 */ /* 0x000fe400078e00ff */
[----:B------:R-:W-:-:S02]  /*161b0*/  IMAD.MOV.U32 R83, RZ, RZ, -0x1 ;  /* 0xffffffffff537424 */ /* 0x000fc400078e00ff */
[----:B------:R-:W-:Y:S02]  /*161c0*/  IMAD.MOV.U32 R105, RZ, RZ, R80 ;  /* 0x000000ffff697224 */ /* 0x000fe400078e0050 */
[----:B------:R-:W-:Y:S05]  /*161d0*/  CALL.REL.NOINC `($__internal_78_$__cuda_sm70_shflsync_bfly_p) ;  /* 0x0000061000007944 */ /* 0x000fea0003c00000 */
[----:B-1----:R-:W-:Y:S01]  /*161e0*/  FADD.FTZ R80, R80, R81 ;  /* 0x0000005150507221 */ /* 0x002fe20000010000 */
[----:B------:R-:W-:Y:S01]  /*161f0*/  MOV R82, 0x16250 ;  /* 0x0001625000527802 */ /* 0x000fe20000000f00 */
[----:B------:R-:W-:Y:S02]  /*16200*/  IMAD.MOV.U32 R81, RZ, RZ, 0x10 ;  /* 0x00000010ff517424 */ /* 0x000fe400078e00ff */
[----:B------:R-:W-:Y:S02]  /*16210*/  IMAD.MOV.U32 R108, RZ, RZ, 0x1f ;  /* 0x0000001fff6c7424 */ /* 0x000fe400078e00ff */
[----:B------:R-:W-:Y:S02]  /*16220*/  IMAD.MOV.U32 R83, RZ, RZ, -0x1 ;  /* 0xffffffffff537424 */ /* 0x000fe400078e00ff */
[----:B------:R-:W-:Y:S02]  /*16230*/  IMAD.MOV.U32 R105, RZ, RZ, R80 ;  /* 0x000000ffff697224 */ /* 0x000fe400078e0050 */
[----:B------:R-:W-:Y:S05]  /*16240*/  CALL.REL.NOINC `($__internal_78_$__cuda_sm70_shflsync_bfly_p) ;  /* 0x000005a000007944 */ /* 0x000fea0003c00000 */
[----:B-1----:R-:W-:Y:S01]  /*16250*/  FADD.FTZ R80, R80, R81 ;  /* 0x0000005150507221 */ /* 0x002fe20000010000 */
[----:B------:R-:W-:Y:S01]  /*16260*/  ISETP.NE.AND P6, PT, R107, RZ, PT ;  /* 0x000000ff6b00720c */ /* 0x000fe20003fc5270 */
        /* <DEDUP_REMOVED lines=62> */
[----:B------:R-:W-:Y:S05]  /*16650*/  CALL.REL.NOINC `($__internal_78_$__cuda_sm70_shflsync_bfly_p) ;  /* 0x0000019000007944 */ /* 0x000fea0003c00000 */
[----:B-1----:R-:W-:Y:S01]  /*16660*/  FADD.FTZ R105, R105, R81 ;  /* 0x0000005169697221 */ /* 0x002fe20000010000 */
[----:B------:R-:W-:Y:S01]  /*16670*/  MOV R82, 0x166c0 ;  /* 0x000166c000527802 */ /* 0x000fe20000000f00 */
[----:B------:R-:W-:Y:S02]  /*16680*/  IMAD.MOV.U32 R81, RZ, RZ, 0x2 ;  /* 0x00000002ff517424 */ /* 0x000fe400078e00ff */
[----:B------:R-:W-:Y:S02]  /*16690*/  IMAD.MOV.U32 R108, RZ, RZ, 0x1f ;  /* 0x0000001fff6c7424 */ /* 0x000fe400078e00ff */
[----:B------:R-:W-:Y:S02]  /*166a0*/  IMAD.MOV.U32 R83, RZ, RZ, -0x1 ;  /* 0xffffffffff537424 */ /* 0x000fe400078e00ff */
[----:B------:R-:W-:Y:S05]  /*166b0*/  CALL.REL.NOINC `($__internal_78_$__cuda_sm70_shflsync_bfly_p) ;  /* 0x0000013000007944 */ /* 0x000fea0003c00000 */
[----:B-1----:R-:W-:Y:S01]  /*166c0*/  FADD.FTZ R105, R105, R81 ;  /* 0x0000005169697221 */ /* 0x002fe20000010000 */
[----:B------:R-:W-:Y:S01]  /*166d0*/  MOV R82, 0x16720 ;  /* 0x0001672000527802 */ /* 0x000fe20000000f00 */
[----:B------:R-:W-:-:S02]  /*166e0*/  IMAD.MOV.U32 R81, RZ, RZ, 0x4 ;  /* 0x00000004ff517424 */ /* 0x000fc400078e00ff */
[----:B------:R-:W-:Y:S02]  /*166f0*/  IMAD.MOV.U32 R108, RZ, RZ, 0x1f ;  /* 0x0000001fff6c7424 */ /* 0x000fe400078e00ff */
[----:B------:R-:W-:Y:S02]  /*16700*/  IMAD.MOV.U32 R83, RZ, RZ, -0x1 ;  /* 0xffffffffff537424 */ /* 0x000fe400078e00ff */
        /* <DEDUP_REMOVED lines=13> */
[----:B-1----:R-:W-:Y:S05]  /*167e0*/  BRA `(.L_x_40564) ;  /* 0xffffe9d000007947 */ /* 0x002fea000383ffff */
        .weak           $__internal_78_$__cuda_sm70_shflsync_bfly_p
        .type           $__internal_78_$__cuda_sm70_shflsync_bfly_p,@function
        .size           $__internal_78_$__cuda_sm70_shflsync_bfly_p,(.L_x_41106 - $__internal_78_$__cuda_sm70_shflsync_bfly_p)
$__internal_78_$__cuda_sm70_shflsync_bfly_p:
[----:B------:R-:W-:Y:S04]  /*167f0*/  WARPSYNC R83 ;  /* 0x0000005300007348 */ /* 0x000fe80003800000 */
[----:B------:R0:W1:Y:S02]  /*16800*/  SHFL.BFLY PT, R81, R105, R81, R108 ;  /* 0x0c00005169517389 */ /* 0x00006400000e006c */
[----:B0-----:R-:W-:-:S04]  /*16810*/  IMAD.MOV.U32 R83, RZ, RZ, 0x0 ;  /* 0x00000000ff537424 */ /* 0x001fc800078e00ff */
[----:B------:R-:W-:Y:S05]  /*16820*/  RET.REL.NODEC R82 `(_ZN10layer_norm31ln_parallel_residual_fwd_kernelINS_13Kernel_traitsIfffffjLj7168ELj1ELj1ELj8ELj16ENS_18Kernel_traits_baseILj7168EfffffjLj256EEEEELb1ELb1ELb0EEEvNS_9FwdParamsE) ;  /* 0xfffe97d052007950 */ /* 0x000fea0003c3ffff */
.L_x_40565:
        /* <DEDUP_REMOVED lines=13> */
.L_x_41106:


//--------------------- .text._ZN10layer_norm31ln_parallel_residual_fwd_kernelINS_13Kernel_traitsIfffffjLj7168ELj1ELj1ELj8ELj16ENS_18Kernel_traits_baseILj7168EfffffjLj256EEEEELb1ELb1ELb1EEEvNS_9FwdParamsE --------------------------
	.section	.text._ZN10layer_norm31ln_parallel_residual_fwd_kernelINS_13Kernel_traitsIfffffjLj7168ELj1ELj1ELj8ELj16ENS_18Kernel_traits_baseILj7168EfffffjLj256EEEEELb1ELb1ELb1EEEvNS_9FwdParamsE,"ax",@progbits
	.sectioninfo	@"SHI_REGISTERS=128"
	.align	128
        .global         _ZN10layer_norm31ln_parallel_residual_fwd_kernelINS_13Kernel_traitsIfffffjLj7168ELj1ELj1ELj8ELj16ENS_18Kernel_traits_baseILj7168EfffffjLj256EEEEELb1ELb1ELb1EEEvNS_9FwdParamsE
        .type           _ZN10layer_norm31ln_parallel_residual_fwd_kernelINS_13Kernel_traitsIfffffjLj7168ELj1ELj1ELj8ELj16ENS_18Kernel_traits_baseILj7168EfffffjLj256EEEEELb1ELb1ELb1EEEvNS_9FwdParamsE,@function
        .size           _ZN10layer_norm31ln_parallel_residual_fwd_kernelINS_13Kernel_traitsIfffffjLj7168ELj1ELj1ELj8ELj16ENS_18Kernel_traits_baseILj7168EfffffjLj256EEEEELb1ELb1ELb1EEEvNS_9FwdParamsE,(.L_x_41107 - _ZN10layer_norm31ln_parallel_residual_fwd_kernelINS_13Kernel_traitsIfffffjLj7168ELj1ELj1ELj8ELj16ENS_18Kernel_traits_baseILj7168EfffffjLj256EEEEELb1ELb1ELb1EEEvNS_9FwdParamsE)
        .other          _ZN10layer_norm31ln_parallel_residual_fwd_kernelINS_13Kernel_traitsIfffffjLj7168ELj1ELj1ELj8ELj16ENS_18Kernel_traits_baseILj7168EfffffjLj256EEEEELb1ELb1ELb1EEEvNS_9FwdParamsE,@"STO_CUDA_ENTRY STV_DEFAULT"
_ZN10layer_norm31ln_parallel_residual_fwd_kernelINS_13Kernel_traitsIfffffjLj7168ELj1ELj1ELj8ELj16ENS_18Kernel_traits_baseILj7168EfffffjLj256EEEEELb1ELb1ELb1EEEvNS_9FwdParamsE:
.text._ZN10layer_norm31ln_parallel_residual_fwd_kernelINS_13Kernel_traitsIfffffjLj7168ELj1ELj1ELj8ELj16ENS_18Kernel_traits_baseILj7168EfffffjLj256EEEEELb1ELb1ELb1EEEvNS_9FwdParamsE:
        /* <DEDUP_REMOVED lines=32> */
[----:B--2---:R-:W0:Y:S08]  /*0200*/  @P0 R2UR UR4, R2 ;  /* 0x00000000020403c2 */ /* 0x004e3000000e0000 */
[----:B------:R1:W2:Y:S01]  /*0210*/  @P0 R2UR UR5, R3 ;  /* 0x00000000030503c2 */ /* 0x0002a200000e0000 */
[----:B---3--:R-:W-:-:S04]  /*0220*/  @P0 IADD3 R110, P1, R4, c[0x0][0x240], RZ ;  /* 0x00009000046e0a10 */ /* 0x008fc80007f3e0ff */
[----:B------:R-:W-:Y:S02]  /*0230*/  @P0 IADD3.X R111, RZ, R5, RZ, P1, !PT ;  /* 0x00000005ff6f0210 */ /* 0x000fe40000ffe4ff */
[----:B------:R-:W-:Y:S02]  /*0240*/  ISETP.NE.U32.AND P0, PT, RZ, c[0x0][0x218], PT ;  /* 0x00008600ff007a0c */ /* 0x000fe40003f05070 */
[--C-:B------:R-:W-:Y:S02]  /*0250*/  SHF.R.U64 R105, R110, 0x2, R111.reuse ;  /* 0x000000026e697819 */ /* 0x100fe4000000126f */
[----:B------:R-:W-:Y:S02]  /*0260*/  SHF.R.U32.HI R103, RZ, 0x2, R111 ;  /* 0x00000002ff677819 */ /* 0x000fe4000001166f */
[----:B------:R-:W-:Y:S01]  /*0270*/  ISETP.NE.AND.EX P0, PT, RZ, c[0x0][0x21c], PT, P0 ;  /* 0x00008700ff007a0c */ /* 0x000fe20003f05300 */
[----:B------:R-:W-:Y:S01]  /*0280*/  IMAD.WIDE.U32 R4, R105, -0x2daee0ad, RZ ;  /* 0xd2511f5369047825 */ /* 0x000fe200078e00ff */
[----:B0-----:R-:W-:Y:S01]  /*0290*/  LOP3.LUT R7, R7, UR4, R103, 0x96, !PT ;  /* 0x0000000407077c12 */ /* 0x001fe2000f8e9667 */
[----:B------:R-:W-:-:S02]  /*02a0*/  UIADD3 UR9, UR4, -0x61c88647, URZ ;  /* 0x9e3779b904097890 */ /* 0x000fc4000fffe03f */
[----:B------:R-:W-:Y:S02]  /*02b0*/  UIADD3 UR11, UR4, 0x3c6ef372, URZ ;  /* 0x3c6ef372040b7890 */ /* 0x000fe4000fffe03f */
[----:B-1----:R-:W-:Y:S01]  /*02c0*/  IMAD.WIDE.U32 R2, R7, -0x2daee0ad, RZ ;  /* 0xd2511f5307027825 */ /* 0x002fe200078e00ff */
        /* <DEDUP_REMOVED lines=82> */
.L_x_41024:
        /* <DEDUP_REMOVED lines=31> */
.L_x_40567:
[----:B0-----:R-:W-:Y:S02]  /*09e0*/  IMAD.MOV.U32 R12, RZ, RZ, R104 ;  /* 0x000000ffff0c7224 */ /* 0x001fe400078e0068 */
.L_x_40568:
[----:B------:R-:W-:Y:S05]  /*09f0*/  BSYNC B0 ;  /* 0x0000000000007941 */ /* 0x000fea0003800000 */
.L_x_40566:
        /* <DEDUP_REMOVED lines=16> */
.L_x_40572:
[----:B------:R-:W-:Y:S05]  /*0b00*/  BSYNC B1 ;  /* 0x0000000000017941 */ /* 0x000fea0003800000 */
.L_x_40571:
        /* <DEDUP_REMOVED lines=44> */
.L_x_40570:
[----:B------:R-:W-:Y:S05]  /*0dd0*/  BSYNC B0 ;  /* 0x0000000000007941 */ /* 0x000fea0003800000 */
.L_x_40569:
        /* <DEDUP_REMOVED lines=15> */
.L_x_40573:
        /* <DEDUP_REMOVED lines=12> */
.L_x_40576:
[----:B------:R-:W-:Y:S02]  /*0f90*/  MOV R8, R104 ;  /* 0x0000006800087202 */ /* 0x000fe40000000f00 */
.L_x_40577:
[----:B------:R-:W-:Y:S05]  /*0fa0*/  BSYNC B0 ;  /* 0x0000000000007941 */ /* 0x000fea0003800000 */
.L_x_40575:
        /* <DEDUP_REMOVED lines=16> */
.L_x_40581:
[----:B------:R-:W-:Y:S05]  /*10b0*/  BSYNC B1 ;  /* 0x0000000000017941 */ /* 0x000fea0003800000 */
.L_x_40580:
        /* <DEDUP_REMOVED lines=44> */
.L_x_40579:
[----:B------:R-:W-:Y:S05]  /*1380*/  BSYNC B0 ;  /* 0x0000000000007941 */ /* 0x000fea0003800000 */
.L_x_40578:
        /* <DEDUP_REMOVED lines=8> */
.L_x_40574:
        /* <DEDUP_REMOVED lines=12> */
.L_x_40583:
[----:B------:R-:W-:Y:S02]  /*14d0*/  IMAD.MOV.U32 R8, RZ, RZ, R104 ;  /* 0x000000ffff087224 */ /* 0x000fe400078e0068 */
.L_x_40584:
[----:B------:R-:W-:Y:S05]  /*14e0*/  BSYNC B0 ;  /* 0x0000000000007941 */ /* 0x000fea0003800000 */
.L_x_40582:
        /* <DEDUP_REMOVED lines=16> */
.L_x_40588:
[----:B------:R-:W-:Y:S05]  /*15f0*/  BSYNC B1 ;  /* 0x0000000000017941 */ /* 0x000fea0003800000 */
.L_x_40587:
        /* <DEDUP_REMOVED lines=44> */
.L_x_40586:
[----:B------:R-:W-:Y:S05]  /*18c0*/  BSYNC B0 ;  /* 0x0000000000007941 */ /* 0x000fea0003800000 */
.L_x_40585:
        /* <DEDUP_REMOVED lines=11> */
.L_x_40589:
        /* <DEDUP_REMOVED lines=12> */
.L_x_40592:
[----:B------:R-:W-:Y:S02]  /*1a40*/  IMAD.MOV.U32 R8, RZ, RZ, R104 ;  /* 0x000000ffff087224 */ /* 0x000fe400078e0068 */
.L_x_40593:
[----:B------:R-:W-:Y:S05]  /*1a50*/  BSYNC B0 ;  /* 0x0000000000007941 */ /* 0x000fea0003800000 */
.L_x_40591:
        /* <DEDUP_REMOVED lines=16> */
.L_x_40597:
[----:B------:R-:W-:Y:S05]  /*1b60*/  BSYNC B1 ;  /* 0x0000000000017941 */ /* 0x000fea0003800000 */
.L_x_40596:
        /* <DEDUP_REMOVED lines=44> */
.L_x_40595:
[----:B------:R-:W-:Y:S05]  /*1e30*/  BSYNC B0 ;  /* 0x0000000000007941 */ /* 0x000fea0003800000 */
.L_x_40594:
        /* <DEDUP_REMOVED lines=8> */
.L_x_40590:
        /* <DEDUP_REMOVED lines=12> */
.L_x_40599:
[----:B------:R-:W-:Y:S02]  /*1f80*/  MOV R8, R104 ;  /* 0x0000006800087202 */ /* 0x000fe40000000f00 */
.L_x_40600:
[----:B------:R-:W-:Y:S05]  /*1f90*/  BSYNC B0 ;  /* 0x0000000000007941 */ /* 0x000fea0003800000 */
.L_x_40598:
        /* <DEDUP_REMOVED lines=16> */
.L_x_40604:
[----:B------:R-:W-:Y:S05]  /*20a0*/  BSYNC B1 ;  /* 0x0000000000017941 */ /* 0x000fea0003800000 */
.L_x_40603:
        /* <DEDUP_REMOVED lines=44> */
.L_x_40602:
[----:B------:R-:W-:Y:S05]  /*2370*/  BSYNC B0 ;  /* 0x0000000000007941 */ /* 0x000fea0003800000 */
.L_x_40601:
        /* <DEDUP_REMOVED lines=11> */
.L_x_40605:
        /* <DEDUP_REMOVED lines=12> */
.L_x_40608:
[----:B------:R-:W-:Y:S02]  /*24f0*/  MOV R8, R104 ;  /* 0x0000006800087202 */ /* 0x000fe40000000f00 */
.L_x_40609:
[----:B------:R-:W-:Y:S05]  /*2500*/  BSYNC B0 ;  /* 0x0000000000007941 */ /* 0x000fea0003800000 */
.L_x_40607:
        /* <DEDUP_REMOVED lines=16> */
.L_x_40613:
[----:B------:R-:W-:Y:S05]  /*2610*/  BSYNC B1 ;  /* 0x0000000000017941 */ /* 0x000fea0003800000 */
.L_x_40612:
        /* <DEDUP_REMOVED lines=44> */
.L_x_40611:
[----:B------:R-:W-:Y:S05]  /*28e0*/  BSYNC B0 ;  /* 0x0000000000007941 */ /* 0x000fea0003800000 */
.L_x_40610:
        /* <DEDUP_REMOVED lines=8> */
.L_x_40606:
        /* <DEDUP_REMOVED lines=12> */
.L_x_40615:
[----:B------:R-:W-:Y:S02]  /*2a30*/  IMAD.MOV.U32 R8, RZ, RZ, R104 ;  /* 0x000000ffff087224 */ /* 0x000fe400078e0068 */
.L_x_40616:
[----:B------:R-:W-:Y:S05]  /*2a40*/  BSYNC B0 ;  /* 0x0000000000007941 */ /* 0x000fea0003800000 */
.L_x_40614:
        /* <DEDUP_REMOVED lines=16> */
.L_x_40620:
[----:B------:R-:W-:Y:S05]  /*2b50*/  BSYNC B1 ;  /* 0x0000000000017941 */ /* 0x000fea0003800000 */
.L_x_40619:
        /* <DEDUP_REMOVED lines=44> */
.L_x_40618:
[----:B------:R-:W-:Y:S05]  /*2e20*/  BSYNC B0 ;  /* 0x0000000000007941 */ /* 0x000fea0003800000 */
.L_x_40617:
        /* <DEDUP_REMOVED lines=11> */
.L_x_40621:
        /* <DEDUP_REMOVED lines=12> */
.L_x_40624:
[----:B------:R-:W-:Y:S02]  /*2fa0*/  IMAD.MOV.U32 R8, RZ, RZ, R104 ;  /* 0x000000ffff087224 */ /* 0x000fe400078e0068 */
.L_x_40625:
[----:B------:R-:W-:Y:S05]  /*2fb0*/  BSYNC B0 ;  /* 0x0000000000007941 */ /* 0x000fea0003800000 */
.L_x_40623:
        /* <DEDUP_REMOVED lines=16> */
.L_x_40629:
[----:B------:R-:W-:Y:S05]  /*30c0*/  BSYNC B1 ;  /* 0x0000000000017941 */ /* 0x000fea0003800000 */
.L_x_40628:
        /* <DEDUP_REMOVED lines=44> */
.L_x_40627:
[----:B------:R-:W-:Y:S05]  /*3390*/  BSYNC B0 ;  /* 0x0000000000007941 */ /* 0x000fea0003800000 */
.L_x_40626:
        /* <DEDUP_REMOVED lines=8> */
.L_x_40622:
[----:B------:R-:W-:Y:S01]  /*3420*/  SEL R9, RZ, 0x1000000, P4 ;  /* 0x01000000ff097807 */ /* 0x000fe20002000000 */
[C---:B------:R-:W-:Y:S01]  /*3430*/  IMAD.SHL.U32 R20, R96.reuse, 0x4, RZ ;  /* 0x0000000460147824 */ /* 0x040fe200078e00ff */
[----:B------:R-:W-:Y:S02]  /*3440*/  SEL R10, RZ, 0x10000, P3 ;  /* 0x00010000ff0a7807 */ /* 0x000fe40001800000 */
[----:B------:R-:W-:Y:S02]  /*3450*/  SEL R11, RZ, 0x100, P2 ;  /* 0x00000100ff0b7807 */ /* 0x000fe40001000000 */
[----:B------:R-:W-:Y:S02]  /*3460*/  SEL R12, RZ, 0x1, P1 ;  /* 0x00000001ff0c7807 */ /* 0x000fe40000800000 */
[----:B------:R-:W-:Y:S02]  /*3470*/  IADD3 R11, R11, R9, R10 ;  /* 0x000000090b0b7210 */ /* 0x000fe40007ffe00a */
[----:B------:R-:W-:-:S02]  /*3480*/  LEA R8, P2, R96, c[0x0][0x188], 0x4 ;  /* 0x0000620060087a11 */ /* 0x000fc400078420ff */
[----:B------:R-:W-:Y:S01]  /*3490*/  SHF.R.U32.HI R21, RZ, 0x1e, R96 ;  /* 0x0000001eff157819 */ /* 0x000fe20000011660 */
[----:B------:R-:W-:Y:S01]  /*34a0*/  IMAD.IADD R19, R11, 0x1, R12 ;  /* 0x000000010b137824 */ /* 0x000fe200078e020c */
[----:B------:R-:W-:Y:S02]  /*34b0*/  IADD3 R10, P1, R20, c[0x0][0x190], RZ ;  /* 0x00006400140a7a10 */ /* 0x000fe40007f3e0ff */
        /* <DEDUP_REMOVED lines=14> */
[----:B------:R-:W-:Y:S02]  /*35a0*/  LOP3.LUT R11, R7, 0xff, RZ, 0xc0, !PT ;  /* 0x000000ff070b7812 */ /* 0x000fe400078ec0ff */
[----:B------:R-:W-:-:S02]  /*35b0*/  LEA R9, R8, R9, 0x18 ;  /* 0x0000000908097211 */ /* 0x000fc400078ec0ff */
[----:B------:R-:W-:-:S03]  /*35c0*/  IADD3 R8, P1, R20, c[0x0][0x198], RZ ;  /* 0x0000660014087a10 */ /* 0x000fc60007f3e0ff */
[----:B------:R-:W-:Y:S01]  /*35d0*/  IMAD R10, R10, 0x100, R9 ;  /* 0x000001000a0a7824 */ /* 0x000fe200078e0209 */
[----:B------:R-:W-:-:S03]  /*35e0*/  IADD3.X R9, R21, c[0x0][0x19c], RZ, P1, !PT ;  /* 0x0000670015097a10 */ /* 0x000fc60000ffe4ff */
[----:B------:R-:W-:-:S05]  /*35f0*/  IMAD.IADD R11, R10, 0x1, R11 ;  /* 0x000000010a0b7824 */ /* 0x000fca00078e020b */
[----:B------:R0:W-:Y:S02]  /*3600*/  STG.E [R8.64], R11 ;  /* 0x0000000b08007986 */ /* 0x0001e4000c101906 */
.L_x_40630:
        /* <DEDUP_REMOVED lines=15> */
.L_x_40632:
[----:B-1----:R-:W-:Y:S02]  /*3700*/  IMAD.MOV.U32 R12, RZ, RZ, R104 ;  /* 0x000000ffff0c7224 */ /* 0x002fe400078e0068 */
.L_x_40633:
[----:B------:R-:W-:Y:S05]  /*3710*/  BSYNC B0 ;  /* 0x0000000000007941 */ /* 0x000fea0003800000 */
.L_x_40631:
        /* <DEDUP_REMOVED lines=16> */
.L_x_40637:
[----:B------:R-:W-:Y:S05]  /*3820*/  BSYNC B1 ;  /* 0x0000000000017941 */ /* 0x000fea0003800000 */
.L_x_40636:
        /* <DEDUP_REMOVED lines=40> */
[----:B------:R-:W-:Y:S02]  /*3ab0*/  HFMA2.MMA R19, -RZ, RZ, 0, 0 ;  /* 0x00000000ff137435 */ /* 0x000fe400000001ff */
[----:B------:R-:W-:Y:S01]  /*3ac0*/  IMAD.MOV.U32 R104, RZ, RZ, R18 ;  /* 0x000000ffff687224 */ /* 0x000fe200078e0012 */
[----:B------:R-:W-:Y:S01]  /*3ad0*/  LOP3.LUT R4, R15, UR26, R16, 0x96, !PT ;  /* 0x0000001a0f047c12 */ /* 0x000fe2000f8e9610 */
[----:B------:R-:W-:Y:S02]  /*3ae0*/  IMAD.MOV.U32 R102, RZ, RZ, R14 ;  /* 0x000000ffff667224 */ /* 0x000fe400078e000e */
.L_x_40635:
[----:B------:R-:W-:Y:S05]  /*3af0*/  BSYNC B0 ;  /* 0x0000000000007941 */ /* 0x000fea0003800000 */
.L_x_40634:
        /* <DEDUP_REMOVED lines=12> */
.L_x_40638:
        /* <DEDUP_REMOVED lines=12> */
.L_x_40641:
[----:B------:R-:W-:Y:S02]  /*3c80*/  IMAD.MOV.U32 R8, RZ, RZ, R104 ;  /* 0x000000ffff087224 */ /* 0x000fe400078e0068 */
.L_x_40642:
[----:B------:R-:W-:Y:S05]  /*3c90*/  BSYNC B0 ;  /* 0x0000000000007941 */ /* 0x000fea0003800000 */
.L_x_40640:
        /* <DEDUP_REMOVED lines=16> */
.L_x_40646:
[----:B------:R-:W-:Y:S05]  /*3da0*/  BSYNC B1 ;  /* 0x0000000000017941 */ /* 0x000fea0003800000 */
.L_x_40645:
        /* <DEDUP_REMOVED lines=44> */
.L_x_40644:
[----:B------:R-:W-:Y:S05]  /*4070*/  BSYNC B0 ;  /* 0x0000000000007941 */ /* 0x000fea0003800000 */
.L_x_40643:
        /* <DEDUP_REMOVED lines=8> */
.L_x_40639:
        /* <DEDUP_REMOVED lines=12> */
.L_x_40648:
[----:B------:R-:W-:Y:S02]  /*41c0*/  MOV R8, R104 ;  /* 0x0000006800087202 */ /* 0x000fe40000000f00 */
.L_x_40649:
[----:B------:R-:W-:Y:S05]  /*41d0*/  BSYNC B0 ;  /* 0x0000000000007941 */ /* 0x000fea0003800000 */
.L_x_40647:
        /* <DEDUP_REMOVED lines=16> */
.L_x_40653:
[----:B------:R-:W-:Y:S05]  /*42e0*/  BSYNC B1 ;  /* 0x0000000000017941 */ /* 0x000fea0003800000 */
.L_x_40652:
        /* <DEDUP_REMOVED lines=44> */
.L_x_40651:
[----:B------:R-:W-:Y:S05]  /*45b0*/  BSYNC B0 ;  /* 0x0000000000007941 */ /* 0x000fea0003800000 */
.L_x_40650:
        /* <DEDUP_REMOVED lines=11> */
.L_x_40654:
        /* <DEDUP_REMOVED lines=12> */
.L_x_40657:
[----:B------:R-:W-:Y:S02]  /*4730*/  MOV R8, R104 ;  /* 0x0000006800087202 */ /* 0x000fe40000000f00 */
.L_x_40658:
[----:B------:R-:W-:Y:S05]  /*4740*/  BSYNC B0 ;  /* 0x0000000000007941 */ /* 0x000fea0003800000 */
.L_x_40656:
        /* <DEDUP_REMOVED lines=16> */
.L_x_40662:
[----:B------:R-:W-:Y:S05]  /*4850*/  BSYNC B1 ;  /* 0x0000000000017941 */ /* 0x000fea0003800000 */
.L_x_40661:
        /* <DEDUP_REMOVED lines=44> */
.L_x_40660:
[----:B------:R-:W-:Y:S05]  /*4b20*/  BSYNC B0 ;  /* 0x0000000000007941 */ /* 0x000fea0003800000 */
.L_x_40659:
        /* <DEDUP_REMOVED lines=8> */
.L_x_40655:
        /* <DEDUP_REMOVED lines=12> */
.L_x_40664:
[----:B------:R-:W-:Y:S02]  /*4c70*/  IMAD.MOV.U32 R8, RZ, RZ, R104 ;  /* 0x000000ffff087224 */ /* 0x000fe400078e0068 */
.L_x_40665:
[----:B------:R-:W-:Y:S05]  /*4c80*/  BSYNC B0 ;  /* 0x0000000000007941 */ /* 0x000fea0003800000 */
.L_x_40663:
        /* <DEDUP_REMOVED lines=16> */
.L_x_40669:
[----:B------:R-:W-:Y:S05]  /*4d90*/  BSYNC B1 ;  /* 0x0000000000017941 */ /* 0x000fea0003800000 */
.L_x_40668:
        /* <DEDUP_REMOVED lines=44> */
.L_x_40667:
[----:B------:R-:W-:Y:S05]  /*5060*/  BSYNC B0 ;  /* 0x0000000000007941 */ /* 0x000fea0003800000 */
.L_x_40666:
        /* <DEDUP_REMOVED lines=11> */
.L_x_40670:
        /* <DEDUP_REMOVED lines=12> */
.L_x_40673:
[----:B------:R-:W-:Y:S02]  /*51e0*/  IMAD.MOV.U32 R8, RZ, RZ, R104 ;  /* 0x000000ffff087224 */ /* 0x000fe400078e0068 */
.L_x_40674:
[----:B------:R-:W-:Y:S05]  /*51f0*/  BSYNC B0 ;  /* 0x0000000000007941 */ /* 0x000fea0003800000 */
.L_x_40672:
        /* <DEDUP_REMOVED lines=16> */
.L_x_40678:
[----:B------:R-:W-:Y:S05]  /*5300*/  BSYNC B1 ;  /* 0x0000000000017941 */ /* 0x000fea0003800000 */
.L_x_40677:
        /* <DEDUP_REMOVED lines=44> */
.L_x_40676:
[----:B------:R-:W-:Y:S05]  /*55d0*/  BSYNC B0 ;  /* 0x0000000000007941 */ /* 0x000fea0003800000 */
.L_x_40675:
        /* <DEDUP_REMOVED lines=8> */
.L_x_40671:
        /* <DEDUP_REMOVED lines=12> */
.L_x_40680:
[----:B------:R-:W-:Y:S02]  /*5720*/  MOV R8, R104 ;  /* 0x0000006800087202 */ /* 0x000fe40000000f00 */
.L_x_40681:
[----:B------:R-:W-:Y:S05]  /*5730*/  BSYNC B0 ;  /* 0x0000000000007941 */ /* 0x000fea0003800000 */
.L_x_40679:
        /* <DEDUP_REMOVED lines=16> */
.L_x_40685:
[----:B------:R-:W-:Y:S05]  /*5840*/  BSYNC B1 ;  /* 0x0000000000017941 */ /* 0x000fea0003800000 */
.L_x_40684:
        /* <DEDUP_REMOVED lines=44> */
.L_x_40683:
[----:B------:R-:W-:Y:S05]  /*5b10*/  BSYNC B0 ;  /* 0x0000000000007941 */ /* 0x000fea0003800000 */
.L_x_40682:
        /* <DEDUP_REMOVED lines=11> */
.L_x_40686:
        /* <DEDUP_REMOVED lines=12> */
.L_x_40689:
[----:B------:R-:W-:Y:S02]  /*5c90*/  MOV R8, R104 ;  /* 0x0000006800087202 */ /* 0x000fe40000000f00 */
.L_x_40690:
[----:B------:R-:W-:Y:S05]  /*5ca0*/  BSYNC B0 ;  /* 0x0000000000007941 */ /* 0x000fea0003800000 */
.L_x_40688:
        /* <DEDUP_REMOVED lines=16> */
.L_x_40694:
[----:B------:R-:W-:Y:S05]  /*5db0*/  BSYNC B1 ;  /* 0x0000000000017941 */ /* 0x000fea0003800000 */
.L_x_40693:
        /* <DEDUP_REMOVED lines=44> */
.L_x_40692:
[----:B------:R-:W-:Y:S05]  /*6080*/  BSYNC B0 ;  /* 0x0000000000007941 */ /* 0x000fea0003800000 */
.L_x_40691:
        /* <DEDUP_REMOVED lines=8> */
.L_x_40687:
[----:B------:R-:W-:Y:S01]  /*6110*/  SEL R8, RZ, 0x1000000, P4 ;  /* 0x01000000ff087807 */ /* 0x000fe20002000000 */
[----:B------:R-:W-:Y:S01]  /*6120*/  IMAD.MOV.U32 R117, RZ, RZ, 0x4 ;  /* 0x00000004ff757424 */ /* 0x000fe200078e00ff */
[----:B------:R-:W-:Y:S01]  /*6130*/  SEL R9, RZ, 0x10000, P3 ;  /* 0x00010000ff097807 */ /* 0x000fe20001800000 */
[C---:B------:R-:W-:Y:S01]  /*6140*/  IMAD.WIDE.U32 R16, R112.reuse, R109, c[0x0][0x188] ;  /* 0x0000620070107625 */ /* 0x040fe200078e006d */
[----:B------:R-:W-:Y:S02]  /*6150*/  SEL R10, RZ, 0x100, P2 ;  /* 0x00000100ff0a7807 */ /* 0x000fe40001000000 */
[----:B------:R-:W-:Y:S01]  /*6160*/  SEL R11, RZ, 0x1, P1 ;  /* 0x00000001ff0b7807 */ /* 0x000fe20000800000 */
[----:B------:R-:W-:Y:S01]  /*6170*/  IMAD.WIDE.U32 R14, R112, R117, c[0x0][0x190] ;  /* 0x00006400700e7625 */ /* 0x000fe200078e0075 */
[----:B------:R-:W-:Y:S01]  /*6180*/  IADD3 R8, R10, R8, R9 ;  /* 0x000000080a087210 */ /* 0x000fe20007ffe009 */
[----:B------:R0:W-:Y:S01]  /*6190*/  STG.E.128 [R16.64], R24 ;  /* 0x0000001810007986 */ /* 0x0001e2000c101d06 */
[----:B------:R-:W-:-:S02]  /*61a0*/  ISETP.NE.AND P5, PT, R114, RZ, PT ;  /* 0x000000ff7200720c */ /* 0x000fc40003fa5270 */
[----:B------:R-:W-:Y:S02]  /*61b0*/  IADD3 R19, R8, R11, RZ ;  /* 0x0000000b08137210 */ /* 0x000fe40007ffe0ff */
[----:B------:R-:W-:-:S03]  /*61c0*/  IADD3 R111, R96, 0x200, RZ ;  /* 0x00000200606f7810 */ /* 0x000fc60007ffe0ff */
[----:B------:R0:W-:Y:S02]  /*61d0*/  STG.E [R14.64], R19 ;  /* 0x000000130e007986 */ /* 0x0001e4000c101906 */
[----:B------:R-:W-:-:S04]  /*61e0*/  @P0 IMAD.WIDE.U32 R10, R111, R109, c[0x0][0x180] ;  /* 0x000060006f0a0625 */ /* 0x000fc800078e006d */
[----:B------:R-:W-:-:S04]  /*61f0*/  @P5 IMAD.WIDE.U32 R8, R111, R109, c[0x0][0x178] ;  /* 0x00005e006f085625 */ /* 0x000fc800078e006d */
[----:B------:R-:W-:Y:S01]  /*6200*/  IMAD.WIDE.U32 R12, R111, R109, c[0x0][0x170] ;  /* 0x00005c006f0c7625 */ /* 0x000fe200078e006d */
[----:B------:R-:W-:Y:S05]  /*6210*/  @!P5 BRA `(.L_x_40695) ;  /* 0x000000a00000d947 */ /* 0x000fea0003800000 */
[----:B0-----:R-:W-:Y:S01]  /*6220*/  IMAD.U32 R15, R101, 0x10000, RZ ;  /* 0x00010000650f7824 */ /* 0x001fe200078e00ff */
        /* <DEDUP_REMOVED lines=9> */
.L_x_40695:
[----:B------:R1:W5:Y:S04]  /*62c0*/  @P5 LDG.E.128 R36, [R8.64] ;  /* 0x0000000608245981 */ /* 0x000368000c1e1d00 */
        /* <DEDUP_REMOVED lines=14> */
.L_x_40697:
[----:B-1----:R-:W-:Y:S02]  /*63b0*/  MOV R21, R104 ;  /* 0x0000006800157202 */ /* 0x002fe40000000f00 */
.L_x_40698:
[----:B------:R-:W-:Y:S05]  /*63c0*/  BSYNC B0 ;  /* 0x0000000000007941 */ /* 0x000fea0003800000 */
.L_x_40696:
        /* <DEDUP_REMOVED lines=16> */
.L_x_40702:
[----:B------:R-:W-:Y:S05]  /*64d0*/  BSYNC B1 ;  /* 0x0000000000017941 */ /* 0x000fea0003800000 */
.L_x_40701:
        /* <DEDUP_REMOVED lines=44> */
.L_x_40700:
[----:B------:R-:W-:Y:S05]  /*67a0*/  BSYNC B0 ;  /* 0x0000000000007941 */ /* 0x000fea0003800000 */
.L_x_40699:
        /* <DEDUP_REMOVED lines=12> */
.L_x_40703:
        /* <DEDUP_REMOVED lines=12> */
.L_x_40706:
[----:B------:R-:W-:Y:S02]  /*6930*/  MOV R8, R104 ;  /* 0x0000006800087202 */ /* 0x000fe40000000f00 */
.L_x_40707:
[----:B------:R-:W-:Y:S05]  /*6940*/  BSYNC B0 ;  /* 0x0000000000007941 */ /* 0x000fea0003800000 */
.L_x_40705:
        /* <DEDUP_REMOVED lines=16> */
.L_x_40711:
[----:B------:R-:W-:Y:S05]  /*6a50*/  BSYNC B1 ;  /* 0x0000000000017941 */ /* 0x000fea0003800000 */
.L_x_40710:
        /* <DEDUP_REMOVED lines=44> */
.L_x_40709:
[----:B------:R-:W-:Y:S05]  /*6d20*/  BSYNC B0 ;  /* 0x0000000000007941 */ /* 0x000fea0003800000 */
.L_x_40708:
        /* <DEDUP_REMOVED lines=8> */
.L_x_40704:
        /* <DEDUP_REMOVED lines=12> */
.L_x_40713:
[----:B------:R-:W-:Y:S02]  /*6e70*/  IMAD.MOV.U32 R8, RZ, RZ, R104 ;  /* 0x000000ffff087224 */ /* 0x000fe400078e0068 */
.L_x_40714:
[----:B------:R-:W-:Y:S05]  /*6e80*/  BSYNC B0 ;  /* 0x0000000000007941 */ /* 0x000fea0003800000 */
.L_x_40712:
        /* <DEDUP_REMOVED lines=16> */
.L_x_40718:
[----:B------:R-:W-:Y:S05]  /*6f90*/  BSYNC B1 ;  /* 0x0000000000017941 */ /* 0x000fea0003800000 */
.L_x_40717:
        /* <DEDUP_REMOVED lines=44> */
.L_x_40716:
[----:B------:R-:W-:Y:S05]  /*7260*/  BSYNC B0 ;  /* 0x0000000000007941 */ /* 0x000fea0003800000 */
.L_x_40715:
        /* <DEDUP_REMOVED lines=11> */
.L_x_40719:
        /* <DEDUP_REMOVED lines=12> */
.L_x_40722:
[----:B------:R-:W-:Y:S02]  /*73e0*/  IMAD.MOV.U32 R18, RZ, RZ, R104 ;  /* 0x000000ffff127224 */ /* 0x000fe400078e0068 */
.L_x_40723:
[----:B------:R-:W-:Y:S05]  /*73f0*/  BSYNC B0 ;  /* 0x0000000000007941 */ /* 0x000fea0003800000 */
.L_x_40721:
        /* <DEDUP_REMOVED lines=16> */
.L_x_40727:
[----:B------:R-:W-:Y:S05]  /*7500*/  BSYNC B1 ;  /* 0x0000000000017941 */ /* 0x000fea0003800000 */
.L_x_40726:
        /* <DEDUP_REMOVED lines=44> */
.L_x_40725:
[----:B------:R-:W-:Y:S05]  /*77d0*/  BSYNC B0 ;  /* 0x0000000000007941 */ /* 0x000fea0003800000 */
.L_x_40724:
        /* <DEDUP_REMOVED lines=8> */
.L_x_40720:
        /* <DEDUP_REMOVED lines=12> */
.L_x_40729:
[----:B------:R-:W-:Y:S02]  /*7920*/  MOV R18, R104 ;  /* 0x0000006800127202 */ /* 0x000fe40000000f00 */
.L_x_40730:
[----:B------:R-:W-:Y:S05]  /*7930*/  BSYNC B0 ;  /* 0x0000000000007941 */ /* 0x000fea0003800000 */
.L_x_40728:
        /* <DEDUP_REMOVED lines=16> */
.L_x_40734:
[----:B------:R-:W-:Y:S05]  /*7a40*/  BSYNC B1 ;  /* 0x0000000000017941 */ /* 0x000fea0003800000 */
.L_x_40733:
        /* <DEDUP_REMOVED lines=44> */
.L_x_40732:
[----:B------:R-:W-:Y:S05]  /*7d10*/  BSYNC B0 ;  /* 0x0000000000007941 */ /* 0x000fea0003800000 */
.L_x_40731:
        /* <DEDUP_REMOVED lines=11> */
.L_x_40735:
        /* <DEDUP_REMOVED lines=12> */
.L_x_40738:
[----:B------:R-:W-:Y:S02]  /*7e90*/  MOV R10, R104 ;  /* 0x00000068000a7202 */ /* 0x000fe40000000f00 */
.L_x_40739:
[----:B------:R-:W-:Y:S05]  /*7ea0*/  BSYNC B0 ;  /* 0x0000000000007941 */ /* 0x000fea0003800000 */
.L_x_40737:
        /* <DEDUP_REMOVED lines=16> */
.L_x_40743:
[----:B------:R-:W-:Y:S05]  /*7fb0*/  BSYNC B1 ;  /* 0x0000000000017941 */ /* 0x000fea0003800000 */
.L_x_40742:
        /* <DEDUP_REMOVED lines=44> */
.L_x_40741:
[----:B------:R-:W-:Y:S05]  /*8280*/  BSYNC B0 ;  /* 0x0000000000007941 */ /* 0x000fea0003800000 */
.L_x_40740:
        /* <DEDUP_REMOVED lines=8> */
.L_x_40736:
        /* <DEDUP_REMOVED lines=12> */
.L_x_40745:
[----:B------:R-:W-:Y:S02]  /*83d0*/  IMAD.MOV.U32 R10, RZ, RZ, R104 ;  /* 0x000000ffff0a7224 */ /* 0x000fe400078e0068 */
.L_x_40746:
[----:B------:R-:W-:Y:S05]  /*83e0*/  BSYNC B0 ;  /* 0x0000000000007941 */ /* 0x000fea0003800000 */
.L_x_40744:
        /* <DEDUP_REMOVED lines=16> */
.L_x_40750:
[----:B------:R-:W-:Y:S05]  /*84f0*/  BSYNC B1 ;  /* 0x0000000000017941 */ /* 0x000fea0003800000 */
.L_x_40749:
        /* <DEDUP_REMOVED lines=44> */
.L_x_40748:
[----:B------:R-:W-:Y:S05]  /*87c0*/  BSYNC B0 ;  /* 0x0000000000007941 */ /* 0x000fea0003800000 */
.L_x_40747:
        /* <DEDUP_REMOVED lines=11> */
.L_x_40751:
        /* <DEDUP_REMOVED lines=12> */
.L_x_40754:
[----:B------:R-:W-:Y:S02]  /*8940*/  IMAD.MOV.U32 R16, RZ, RZ, R104 ;  /* 0x000000ffff107224 */ /* 0x000fe400078e0068 */
.L_x_40755:
[----:B------:R-:W-:Y:S05]  /*8950*/  BSYNC B0 ;  /* 0x0000000000007941 */ /* 0x000fea0003800000 */
.L_x_40753:
        /* <DEDUP_REMOVED lines=16> */
.L_x_40759:
[----:B------:R-:W-:Y:S05]  /*8a60*/  BSYNC B1 ;  /* 0x0000000000017941 */ /* 0x000fea0003800000 */
.L_x_40758:
        /* <DEDUP_REMOVED lines=44> */
.L_x_40757:
[----:B------:R-:W-:Y:S05]  /*8d30*/  BSYNC B0 ;  /* 0x0000000000007941 */ /* 0x000fea0003800000 */
.L_x_40756:
        /* <DEDUP_REMOVED lines=8> */
.L_x_40752:
        /* <DEDUP_REMOVED lines=26> */
.L_x_40760:
        /* <DEDUP_REMOVED lines=15> */
.L_x_40762:
[----:B-1----:R-:W-:Y:S02]  /*9050*/  IMAD.MOV.U32 R97, RZ, RZ, R104 ;  /* 0x000000ffff617224 */ /* 0x002fe400078e0068 */
.L_x_40763:
[----:B------:R-:W-:Y:S05]  /*9060*/  BSYNC B0 ;  /* 0x0000000000007941 */ /* 0x000fea0003800000 */
.L_x_40761:
        /* <DEDUP_REMOVED lines=16> */
.L_x_40767:
[----:B------:R-:W-:Y:S05]  /*9170*/  BSYNC B1 ;  /* 0x0000000000017941 */ /* 0x000fea0003800000 */
.L_x_40766:
        /* <DEDUP_REMOVED lines=44> */
.L_x_40765:
[----:B------:R-:W-:Y:S05]  /*9440*/  BSYNC B0 ;  /* 0x0000000000007941 */ /* 0x000fea0003800000 */
.L_x_40764:
        /* <DEDUP_REMOVED lines=12> */
.L_x_40768:
        /* <DEDUP_REMOVED lines=12> */
.L_x_40771:
[----:B------:R-:W-:Y:S02]  /*95d0*/  IMAD.MOV.U32 R7, RZ, RZ, R104 ;  /* 0x000000ffff077224 */ /* 0x000fe400078e0068 */
.L_x_40772:
[----:B------:R-:W-:Y:S05]  /*95e0*/  BSYNC B0 ;  /* 0x0000000000007941 */ /* 0x000fea0003800000 */
.L_x_40770:
        /* <DEDUP_REMOVED lines=16> */
.L_x_40776:
[----:B------:R-:W-:Y:S05]  /*96f0*/  BSYNC B1 ;  /* 0x0000000000017941 */ /* 0x000fea0003800000 */
.L_x_40775:
        /* <DEDUP_REMOVED lines=44> */
.L_x_40774:
[----:B------:R-:W-:Y:S05]  /*99c0*/  BSYNC B0 ;  /* 0x0000000000007941 */ /* 0x000fea0003800000 */
.L_x_40773:
        /* <DEDUP_REMOVED lines=9> */
.L_x_40769:
        /* <DEDUP_REMOVED lines=12> */
.L_x_40778:
[----:B------:R-:W-:Y:S02]  /*9b20*/  IMAD.MOV.U32 R8, RZ, RZ, R104 ;  /* 0x000000ffff087224 */ /* 0x000fe400078e0068 */
.L_x_40779:
[----:B------:R-:W-:Y:S05]  /*9b30*/  BSYNC B0 ;  /* 0x0000000000007941 */ /* 0x000fea0003800000 */
.L_x_40777:
        /* <DEDUP_REMOVED lines=16> */
.L_x_40783:
[----:B------:R-:W-:Y:S05]  /*9c40*/  BSYNC B1 ;  /* 0x0000000000017941 */ /* 0x000fea0003800000 */
.L_x_40782:
        /* <DEDUP_REMOVED lines=44> */
.L_x_40781:
[----:B------:R-:W-:Y:S05]  /*9f10*/  BSYNC B0 ;  /* 0x0000000000007941 */ /* 0x000fea0003800000 */
.L_x_40780:
        /* <DEDUP_REMOVED lines=11> */
.L_x_40784:
        /* <DEDUP_REMOVED lines=12> */
.L_x_40787:
[----:B------:R-:W-:Y:S02]  /*a090*/  IMAD.MOV.U32 R97, RZ, RZ, R104 ;  /* 0x000000ffff617224 */ /* 0x000fe400078e0068 */
.L_x_40788:
[----:B------:R-:W-:Y:S05]  /*a0a0*/  BSYNC B0 ;  /* 0x0000000000007941 */ /* 0x000fea0003800000 */
.L_x_40786:
        /* <DEDUP_REMOVED lines=16> */
.L_x_40792:
[----:B------:R-:W-:Y:S05]  /*a1b0*/  BSYNC B1 ;  /* 0x0000000000017941 */ /* 0x000fea0003800000 */
.L_x_40791:
        /* <DEDUP_REMOVED lines=44> */
.L_x_40790:
[----:B------:R-:W-:Y:S05]  /*a480*/  BSYNC B0 ;  /* 0x0000000000007941 */ /* 0x000fea0003800000 */
.L_x_40789:
        /* <DEDUP_REMOVED lines=8> */
.L_x_40785:
        /* <DEDUP_REMOVED lines=12> */
.L_x_40794:
[----:B------:R-:W-:Y:S02]  /*a5d0*/  IMAD.MOV.U32 R97, RZ, RZ, R104 ;  /* 0x000000ffff617224 */ /* 0x000fe400078e0068 */
.L_x_40795:
[----:B------:R-:W-:Y:S05]  /*a5e0*/  BSYNC B0 ;  /* 0x0000000000007941 */ /* 0x000fea0003800000 */
.L_x_40793:
        /* <DEDUP_REMOVED lines=16> */
.L_x_40799:
[----:B------:R-:W-:Y:S05]  /*a6f0*/  BSYNC B1 ;  /* 0x0000000000017941 */ /* 0x000fea0003800000 */
.L_x_40798:
        /* <DEDUP_REMOVED lines=44> */
.L_x_40797:
[----:B------:R-:W-:Y:S05]  /*a9c0*/  BSYNC B0 ;  /* 0x0000000000007941 */ /* 0x000fea0003800000 */
.L_x_40796:
        /* <DEDUP_REMOVED lines=11> */
.L_x_40800:
        /* <DEDUP_REMOVED lines=12> */
.L_x_40803:
[----:B------:R-:W-:Y:S02]  /*ab40*/  IMAD.MOV.U32 R10, RZ, RZ, R104 ;  /* 0x000000ffff0a7224 */ /* 0x000fe400078e0068 */
.L_x_40804:
[----:B------:R-:W-:Y:S05]  /*ab50*/  BSYNC B0 ;  /* 0x0000000000007941 */ /* 0x000fea0003800000 */
.L_x_40802:
        /* <DEDUP_REMOVED lines=16> */
.L_x_40808:
[----:B------:R-:W-:Y:S05]  /*ac60*/  BSYNC B1 ;  /* 0x0000000000017941 */ /* 0x000fea0003800000 */
.L_x_40807:
        /* <DEDUP_REMOVED lines=44> */
.L_x_40806:
[----:B------:R-:W-:Y:S05]  /*af30*/  BSYNC B0 ;  /* 0x0000000000007941 */ /* 0x000fea0003800000 */
.L_x_40805:
        /* <DEDUP_REMOVED lines=8> */
.L_x_40801:
        /* <DEDUP_REMOVED lines=12> */
.L_x_40810:
[----:B------:R-:W-:Y:S02]  /*b080*/  IMAD.MOV.U32 R10, RZ, RZ, R104 ;  /* 0x000000ffff0a7224 */ /* 0x000fe400078e0068 */
.L_x_40811:
[----:B------:R-:W-:Y:S05]  /*b090*/  BSYNC B0 ;  /* 0x0000000000007941 */ /* 0x000fea0003800000 */
.L_x_40809:
        /* <DEDUP_REMOVED lines=16> */
.L_x_40815:
[----:B------:R-:W-:Y:S05]  /*b1a0*/  BSYNC B1 ;  /* 0x0000000000017941 */ /* 0x000fea0003800000 */
.L_x_40814:
        /* <DEDUP_REMOVED lines=44> */
.L_x_40813:
[----:B------:R-:W-:Y:S05]  /*b470*/  BSYNC B0 ;  /* 0x0000000000007941 */ /* 0x000fea0003800000 */
.L_x_40812:
        /* <DEDUP_REMOVED lines=11> */
.L_x_40816:
        /* <DEDUP_REMOVED lines=12> */
.L_x_40819:
[----:B------:R-:W-:Y:S02]  /*b5f0*/  IMAD.MOV.U32 R6, RZ, RZ, R104 ;  /* 0x000000ffff067224 */ /* 0x000fe400078e0068 */
.L_x_40820:
[----:B------:R-:W-:Y:S05]  /*b600*/  BSYNC B0 ;  /* 0x0000000000007941 */ /* 0x000fea0003800000 */
.L_x_40818:
        /* <DEDUP_REMOVED lines=16> */
.L_x_40824:
[----:B------:R-:W-:Y:S05]  /*b710*/  BSYNC B1 ;  /* 0x0000000000017941 */ /* 0x000fea0003800000 */
.L_x_40823:
        /* <DEDUP_REMOVED lines=44> */
.L_x_40822:
[----:B------:R-:W-:Y:S05]  /*b9e0*/  BSYNC B0 ;  /* 0x0000000000007941 */ /* 0x000fea0003800000 */
.L_x_40821:
        /* <DEDUP_REMOVED lines=9> */
.L_x_40817:
        /* <DEDUP_REMOVED lines=19> */
[----:B------:R-:W-:-:S04]  /*bbb0*/  LOP3.LUT R15, R15, 0xff0000, RZ, 0xc0, !PT ;  /* 0x00ff00000f0f7812 */ /* 0x000fc800078ec0ff */
[----:B------:R-:W-:Y:S02]  /*bbc0*/  LEA R14, R14, R15, 0x18 ;  /* 0x0000000f0e0e7211 */ /* 0x000fe400078ec0ff */
[----:B------:R-:W-:-:S03]  /*bbd0*/  LOP3.LUT R15, R7, 0xff, RZ, 0xc0, !PT ;  /* 0x000000ff070f7812 */ /* 0x000fc600078ec0ff */
[----:B------:R-:W-:-:S04]  /*bbe0*/  IMAD R14, R97, 0x100, R14 ;  /* 0x00000100610e7824 */ /* 0x000fc800078e020e */
[----:B------:R-:W-:Y:S02]  /*bbf0*/  IMAD.IADD R97, R14, 0x1, R15 ;  /* 0x000000010e617824 */ /* 0x000fe400078e020f */
[----:B------:R-:W-:-:S05]  /*bc00*/  IMAD.WIDE.U32 R14, R113, R117, c[0x0][0x198] ;  /* 0x00006600710e7625 */ /* 0x000fca00078e0075 */
[----:B------:R0:W-:Y:S02]  /*bc10*/  STG.E [R14.64], R97 ;  /* 0x000000610e007986 */ /* 0x0001e4000c101906 */
.L_x_40825:
        /* <DEDUP_REMOVED lines=15> */
.L_x_40827:
[----:B-1----:R-:W-:Y:S02]  /*bd10*/  IMAD.MOV.U32 R97, RZ, RZ, R104 ;  /* 0x000000ffff617224 */ /* 0x002fe400078e0068 */
.L_x_40828:
[----:B------:R-:W-:Y:S05]  /*bd20*/  BSYNC B0 ;  /* 0x0000000000007941 */ /* 0x000fea0003800000 */
.L_x_40826:
        /* <DEDUP_REMOVED lines=16> */
.L_x_40832:
[----:B------:R-:W-:Y:S05]  /*be30*/  BSYNC B1 ;  /* 0x0000000000017941 */ /* 0x000fea0003800000 */
.L_x_40831:
        /* <DEDUP_REMOVED lines=44> */
.L_x_40830:
[----:B------:R-:W-:Y:S05]  /*c100*/  BSYNC B0 ;  /* 0x0000000000007941 */ /* 0x000fea0003800000 */
.L_x_40829:
        /* <DEDUP_REMOVED lines=12> */
.L_x_40833:
        /* <DEDUP_REMOVED lines=12> */
.L_x_40836:
[----:B------:R-:W-:Y:S02]  /*c290*/  IMAD.MOV.U32 R7, RZ, RZ, R104 ;  /* 0x000000ffff077224 */ /* 0x000fe400078e0068 */
.L_x_40837:
[----:B------:R-:W-:Y:S05]  /*c2a0*/  BSYNC B0 ;  /* 0x0000000000007941 */ /* 0x000fea0003800000 */
.L_x_40835:
        /* <DEDUP_REMOVED lines=16> */
.L_x_40841:
[----:B------:R-:W-:Y:S05]  /*c3b0*/  BSYNC B1 ;  /* 0x0000000000017941 */ /* 0x000fea0003800000 */
.L_x_40840:
        /* <DEDUP_REMOVED lines=44> */
.L_x_40839:
[----:B------:R-:W-:Y:S05]  /*c680*/  BSYNC B0 ;  /* 0x0000000000007941 */ /* 0x000fea0003800000 */
.L_x_40838:
        /* <DEDUP_REMOVED lines=9> */
.L_x_40834:
        /* <DEDUP_REMOVED lines=12> */
.L_x_40843:
[----:B------:R-:W-:Y:S02]  /*c7e0*/  MOV R8, R104 ;  /* 0x0000006800087202 */ /* 0x000fe40000000f00 */
.L_x_40844:
[----:B------:R-:W-:Y:S05]  /*c7f0*/  BSYNC B0 ;  /* 0x0000000000007941 */ /* 0x000fea0003800000 */
.L_x_40842:
        /* <DEDUP_REMOVED lines=16> */
.L_x_40848:
[----:B------:R-:W-:Y:S05]  /*c900*/  BSYNC B1 ;  /* 0x0000000000017941 */ /* 0x000fea0003800000 */
.L_x_40847:
        /* <DEDUP_REMOVED lines=44> */
.L_x_40846:
[----:B------:R-:W-:Y:S05]  /*cbd0*/  BSYNC B0 ;  /* 0x0000000000007941 */ /* 0x000fea0003800000 */
.L_x_40845:
        /* <DEDUP_REMOVED lines=11> */
.L_x_40849:
        /* <DEDUP_REMOVED lines=12> */
.L_x_40852:
[----:B------:R-:W-:Y:S02]  /*cd50*/  MOV R97, R104 ;  /* 0x0000006800617202 */ /* 0x000fe40000000f00 */
.L_x_40853:
[----:B------:R-:W-:Y:S05]  /*cd60*/  BSYNC B0 ;  /* 0x0000000000007941 */ /* 0x000fea0003800000 */
.L_x_40851:
        /* <DEDUP_REMOVED lines=16> */
.L_x_40857:
[----:B------:R-:W-:Y:S05]  /*ce70*/  BSYNC B1 ;  /* 0x0000000000017941 */ /* 0x000fea0003800000 */
.L_x_40856:
        /* <DEDUP_REMOVED lines=44> */
.L_x_40855:
[----:B------:R-:W-:Y:S05]  /*d140*/  BSYNC B0 ;  /* 0x0000000000007941 */ /* 0x000fea0003800000 */
.L_x_40854:
        /* <DEDUP_REMOVED lines=8> */
.L_x_40850:
        /* <DEDUP_REMOVED lines=12> */
.L_x_40859:
[----:B------:R-:W-:Y:S02]  /*d290*/  IMAD.MOV.U32 R97, RZ, RZ, R104 ;  /* 0x000000ffff617224 */ /* 0x000fe400078e0068 */
.L_x_40860:
[----:B------:R-:W-:Y:S05]  /*d2a0*/  BSYNC B0 ;  /* 0x0000000000007941 */ /* 0x000fea0003800000 */
.L_x_40858:
        /* <DEDUP_REMOVED lines=16> */
.L_x_40864:
[----:B------:R-:W-:Y:S05]  /*d3b0*/  BSYNC B1 ;  /* 0x0000000000017941 */ /* 0x000fea0003800000 */
.L_x_40863:
        /* <DEDUP_REMOVED lines=44> */
.L_x_40862:
[----:B------:R-:W-:Y:S05]  /*d680*/  BSYNC B0 ;  /* 0x0000000000007941 */ /* 0x000fea0003800000 */
.L_x_40861:
        /* <DEDUP_REMOVED lines=11> */
.L_x_40865:
        /* <DEDUP_REMOVED lines=12> */
.L_x_40868:
[----:B------:R-:W-:Y:S02]  /*d800*/  IMAD.MOV.U32 R10, RZ, RZ, R104 ;  /* 0x000000ffff0a7224 */ /* 0x000fe400078e0068 */
.L_x_40869:
[----:B------:R-:W-:Y:S05]  /*d810*/  BSYNC B0 ;  /* 0x0000000000007941 */ /* 0x000fea0003800000 */
.L_x_40867:
        /* <DEDUP_REMOVED lines=16> */
.L_x_40873:
[----:B------:R-:W-:Y:S05]  /*d920*/  BSYNC B1 ;  /* 0x0000000000017941 */ /* 0x000fea0003800000 */
.L_x_40872:
        /* <DEDUP_REMOVED lines=44> */
.L_x_40871:
[----:B------:R-:W-:Y:S05]  /*dbf0*/  BSYNC B0 ;  /* 0x0000000000007941 */ /* 0x000fea0003800000 */
.L_x_40870:
        /* <DEDUP_REMOVED lines=8> */
.L_x_40866:
        /* <DEDUP_REMOVED lines=12> */
.L_x_40875:
[----:B------:R-:W-:Y:S02]  /*dd40*/  MOV R10, R104 ;  /* 0x00000068000a7202 */ /* 0x000fe40000000f00 */
.L_x_40876:
[----:B------:R-:W-:Y:S05]  /*dd50*/  BSYNC B0 ;  /* 0x0000000000007941 */ /* 0x000fea0003800000 */
.L_x_40874:
        /* <DEDUP_REMOVED lines=16> */
.L_x_40880:
[----:B------:R-:W-:Y:S05]  /*de60*/  BSYNC B1 ;  /* 0x0000000000017941 */ /* 0x000fea0003800000 */
.L_x_40879:
        /* <DEDUP_REMOVED lines=44> */
.L_x_40878:
[----:B------:R-:W-:Y:S05]  /*e130*/  BSYNC B0 ;  /* 0x0000000000007941 */ /* 0x000fea0003800000 */
.L_x_40877:
        /* <DEDUP_REMOVED lines=11> */
.L_x_40881:
        /* <DEDUP_REMOVED lines=12> */
.L_x_40884:
[----:B------:R-:W-:Y:S02]  /*e2b0*/  MOV R6, R104 ;  /* 0x0000006800067202 */ /* 0x000fe40000000f00 */
.L_x_40885:
[----:B------:R-:W-:Y:S05]  /*e2c0*/  BSYNC B0 ;  /* 0x0000000000007941 */ /* 0x000fea0003800000 */
.L_x_40883:
        /* <DEDUP_REMOVED lines=16> */
.L_x_40889:
[----:B------:R-:W-:Y:S05]  /*e3d0*/  BSYNC B1 ;  /* 0x0000000000017941 */ /* 0x000fea0003800000 */
.L_x_40888:
        /* <DEDUP_REMOVED lines=44> */
.L_x_40887:
[----:B------:R-:W-:Y:S05]  /*e6a0*/  BSYNC B0 ;  /* 0x0000000000007941 */ /* 0x000fea0003800000 */
.L_x_40886:
        /* <DEDUP_REMOVED lines=9> */
.L_x_40882:
        /* <DEDUP_REMOVED lines=25> */
.L_x_40890:
        /* <DEDUP_REMOVED lines=16> */
.L_x_40892:
[----:B0-----:R-:W-:Y:S02]  /*e9d0*/  IMAD.MOV.U32 R122, RZ, RZ, R104 ;  /* 0x000000ffff7a7224 */ /* 0x001fe400078e0068 */
.L_x_40893:
[----:B------:R-:W-:Y:S05]  /*e9e0*/  BSYNC B0 ;  /* 0x0000000000007941 */ /* 0x000fea0003800000 */
.L_x_40891:
        /* <DEDUP_REMOVED lines=16> */
.L_x_40897:
[----:B------:R-:W-:Y:S05]  /*eaf0*/  BSYNC B1 ;  /* 0x0000000000017941 */ /* 0x000fea0003800000 */
.L_x_40896:
        /* <DEDUP_REMOVED lines=44> */
.L_x_40895:
[----:B------:R-:W-:Y:S05]  /*edc0*/  BSYNC B0 ;  /* 0x0000000000007941 */ /* 0x000fea0003800000 */
.L_x_40894:
        /* <DEDUP_REMOVED lines=12> */
.L_x_40898:
        /* <DEDUP_REMOVED lines=12> */
.L_x_40901:
[----:B------:R-:W-:Y:S02]  /*ef50*/  IMAD.MOV.U32 R7, RZ, RZ, R104 ;  /* 0x000000ffff077224 */ /* 0x000fe400078e0068 */
.L_x_40902:
[----:B------:R-:W-:Y:S05]  /*ef60*/  BSYNC B0 ;  /* 0x0000000000007941 */ /* 0x000fea0003800000 */
.L_x_40900:
        /* <DEDUP_REMOVED lines=16> */
.L_x_40906:
[----:B------:R-:W-:Y:S05]  /*f070*/  BSYNC B1 ;  /* 0x0000000000017941 */ /* 0x000fea0003800000 */
.L_x_40905:
        /* <DEDUP_REMOVED lines=44> */
.L_x_40904:
[----:B------:R-:W-:Y:S05]  /*f340*/  BSYNC B0 ;  /* 0x0000000000007941 */ /* 0x000fea0003800000 */
.L_x_40903:
        /* <DEDUP_REMOVED lines=9> */
.L_x_40899:
        /* <DEDUP_REMOVED lines=12> */
.L_x_40908:
[----:B------:R-:W-:Y:S02]  /*f4a0*/  IMAD.MOV.U32 R97, RZ, RZ, R104 ;  /* 0x000000ffff617224 */ /* 0x000fe400078e0068 */
.L_x_40909:
[----:B------:R-:W-:Y:S05]  /*f4b0*/  BSYNC B0 ;  /* 0x0000000000007941 */ /* 0x000fea0003800000 */
.L_x_40907:
        /* <DEDUP_REMOVED lines=16> */
.L_x_40913:
[----:B------:R-:W-:Y:S05]  /*f5c0*/  BSYNC B1 ;  /* 0x0000000000017941 */ /* 0x000fea0003800000 */
.L_x_40912:
        /* <DEDUP_REMOVED lines=44> */
.L_x_40911:
[----:B------:R-:W-:Y:S05]  /*f890*/  BSYNC B0 ;  /* 0x0000000000007941 */ /* 0x000fea0003800000 */
.L_x_40910:
        /* <DEDUP_REMOVED lines=11> */
.L_x_40914:
        /* <DEDUP_REMOVED lines=12> */
.L_x_40917:
[----:B------:R-:W-:Y:S02]  /*fa10*/  IMAD.MOV.U32 R97, RZ, RZ, R104 ;  /* 0x000000ffff617224 */ /* 0x000fe400078e0068 */
.L_x_40918:
[----:B------:R-:W-:Y:S05]  /*fa20*/  BSYNC B0 ;  /* 0x0000000000007941 */ /* 0x000fea0003800000 */
.L_x_40916:
        /* <DEDUP_REMOVED lines=16> */
.L_x_40922:
[----:B------:R-:W-:Y:S05]  /*fb30*/  BSYNC B1 ;  /* 0x0000000000017941 */ /* 0x000fea0003800000 */
.L_x_40921:
        /* <DEDUP_REMOVED lines=44> */
.L_x_40920:
[----:B------:R-:W-:Y:S05]  /*fe00*/  BSYNC B0 ;  /* 0x0000000000007941 */ /* 0x000fea0003800000 */
.L_x_40919:
[----:B------:R-:W0:Y:S01]  /*fe10*/  I2F.U32 R97, R97 ;  /* 0x0000006100617306 */ /* 0x000e220000201000 */
[----:B------:R-:W-:Y:S02]  /*fe20*/  FMUL.FTZ R100, R37, c[0x0][0x1e8] ;  /* 0x00007a0025647a20 */ /* 0x000fe40000410000 */
[----:B0-----:R-:W-:-:S05]  /*fe30*/  FFMA.FTZ R99, R97, R108, 1.1641532182693481445e-10 ;  /* 0x2f00000061637423 */ /* 0x001fca000001006c */
[----:B------:R-:W-:-:S04]  /*fe40*/  FSETP.GTU.FTZ.AND P3, PT, R99, c[0x0][0x1e4], PT ;  /* 0x0000790063007a0b */ /* 0x000fc80003f7c000 */
[----:B------:R-:W-:-:S05]  /*fe50*/  FSEL R100, R100, RZ, !P3 ;  /* 0x000000ff64647208 */ /* 0x000fca0005800000 */
[----:B------:R-:W-:Y:S01]  /*fe60*/  FADD.FTZ R9, R9, R100 ;  /* 0x0000006409097221 */ /* 0x000fe20000010000 */
[----:B------:R-:W-:-:S03]  /*fe70*/  SEL R100, RZ, 0x1, P3 ;  /* 0x00000001ff647807 */ /* 0x000fc60001800000 */
[----:B------:R-:W-:Y:S02]  /*fe80*/  @P0 FADD.FTZ R9, R33, R9 ;  /* 0x0000000921090221 */ /* 0x000fe40000010000 */
.L_x_40915:
        /* <DEDUP_REMOVED lines=12> */
.L_x_40924:
[----:B------:R-:W-:Y:S02]  /*ff50*/  IMAD.MOV.U32 R97, RZ, RZ, R104 ;  /* 0x000000ffff617224 */ /* 0x000fe400078e0068 */
.L_x_40925:
[----:B------:R-:W-:Y:S05]  /*ff60*/  BSYNC B0 ;  /* 0x0000000000007941 */ /* 0x000fea0003800000 */
.L_x_40923:
        /* <DEDUP_REMOVED lines=16> */
.L_x_40929:
[----:B------:R-:W-:Y:S05]  /*10070*/  BSYNC B1 ;  /* 0x0000000000017941 */ /* 0x000fea0003800000 */
.L_x_40928:
        /* <DEDUP_REMOVED lines=44> */
.L_x_40927:
[----:B------:R-:W-:Y:S05]  /*10340*/  BSYNC B0 ;  /* 0x0000000000007941 */ /* 0x000fea0003800000 */
.L_x_40926:
        /* <DEDUP_REMOVED lines=11> */
.L_x_40930:
        /* <DEDUP_REMOVED lines=12> */
.L_x_40933:
[----:B------:R-:W-:Y:S02]  /*104c0*/  IMAD.MOV.U32 R97, RZ, RZ, R104 ;  /* 0x000000ffff617224 */ /* 0x000fe400078e0068 */
.L_x_40934:
[----:B------:R-:W-:Y:S05]  /*104d0*/  BSYNC B0 ;  /* 0x0000000000007941 */ /* 0x000fea0003800000 */
.L_x_40932:
        /* <DEDUP_REMOVED lines=16> */
.L_x_40938:
[----:B------:R-:W-:Y:S05]  /*105e0*/  BSYNC B1 ;  /* 0x0000000000017941 */ /* 0x000fea0003800000 */
.L_x_40937:
        /* <DEDUP_REMOVED lines=44> */
.L_x_40936:
[----:B------:R-:W-:Y:S05]  /*108b0*/  BSYNC B0 ;  /* 0x0000000000007941 */ /* 0x000fea0003800000 */
.L_x_40935:
        /* <DEDUP_REMOVED lines=8> */
.L_x_40931:
        /* <DEDUP_REMOVED lines=12> */
.L_x_40940:
[----:B------:R-:W-:Y:S02]  /*10a00*/  IMAD.MOV.U32 R97, RZ, RZ, R104 ;  /* 0x000000ffff617224 */ /* 0x000fe400078e0068 */
.L_x_40941:
[----:B------:R-:W-:Y:S05]  /*10a10*/  BSYNC B0 ;  /* 0x0000000000007941 */ /* 0x000fea0003800000 */
.L_x_40939:
        /* <DEDUP_REMOVED lines=16> */
.L_x_40945:
[----:B------:R-:W-:Y:S05]  /*10b20*/  BSYNC B1 ;  /* 0x0000000000017941 */ /* 0x000fea0003800000 */
.L_x_40944:
        /* <DEDUP_REMOVED lines=44> */
.L_x_40943:
[----:B------:R-:W-:Y:S05]  /*10df0*/  BSYNC B0 ;  /* 0x0000000000007941 */ /* 0x000fea0003800000 */
.L_x_40942:
        /* <DEDUP_REMOVED lines=11> */
.L_x_40946:
        /* <DEDUP_REMOVED lines=12> */
.L_x_40949:
[----:B------:R-:W-:Y:S02]  /*10f70*/  IMAD.MOV.U32 R6, RZ, RZ, R104 ;  /* 0x000000ffff067224 */ /* 0x000fe400078e0068 */
.L_x_40950:
[----:B------:R-:W-:Y:S05]  /*10f80*/  BSYNC B0 ;  /* 0x0000000000007941 */ /* 0x000fea0003800000 */
.L_x_40948:
        /* <DEDUP_REMOVED lines=16> */
.L_x_40954:
[----:B------:R-:W-:Y:S05]  /*11090*/  BSYNC B1 ;  /* 0x0000000000017941 */ /* 0x000fea0003800000 */
.L_x_40953:
        /* <DEDUP_REMOVED lines=44> */
.L_x_40952:
[----:B------:R-:W-:Y:S05]  /*11360*/  BSYNC B0 ;  /* 0x0000000000007941 */ /* 0x000fea0003800000 */
.L_x_40951:
        /* <DEDUP_REMOVED lines=9> */
.L_x_40947:
[----:B------:R-:W-:Y:S01]  /*11400*/  SEL R97, RZ, 0x1000000, P4 ;  /* 0x01000000ff617807 */ /* 0x000fe20002000000 */
[----:B------:R-:W-:Y:S01]  /*11410*/  IMAD.WIDE.U32 R98, R116, R109, c[0x0][0x188] ;  /* 0x0000620074627625 */ /* 0x000fe200078e006d */
[----:B------:R-:W-:Y:S02]  /*11420*/  SEL R118, RZ, 0x10000, P3 ;  /* 0x00010000ff767807 */ /* 0x000fe40001800000 */
[----:B------:R-:W-:Y:S02]  /*11430*/  SEL R119, RZ, 0x100, P2 ;  /* 0x00000100ff777807 */ /* 0x000fe40001000000 */
[----:B------:R0:W-:Y:S01]  /*11440*/  STG.E.128 [R98.64], R8 ;  /* 0x0000000862007986 */ /* 0x0001e2000c101d06 */
[----:B------:R-:W-:Y:S02]  /*11450*/  ISETP.NE.AND P5, PT, R114, RZ, PT ;  /* 0x000000ff7200720c */ /* 0x000fe40003fa5270 */
[----:B------:R-:W-:Y:S02]  /*11460*/  IADD3 R97, R119, R97, R118 ;  /* 0x0000006177617210 */ /* 0x000fe40007ffe076 */
[----:B------:R-:W-:-:S04]  /*11470*/  SEL R118, RZ, 0x1, P1 ;  /* 0x00000001ff767807 */ /* 0x000fc80000800000 */
[----:B------:R-:W-:Y:S02]  /*11480*/  IADD3 R119, R97, R118, RZ ;  /* 0x0000007661777210 */ /* 0x000fe40007ffe0ff */
[----:B------:R-:W-:-:S05]  /*11490*/  IADD3 R118, R96, 0x600, RZ ;  /* 0x0000060060767810 */ /* 0x000fca0007ffe0ff */
[----:B------:R-:W-:-:S04]  /*114a0*/  @P5 IMAD.WIDE.U32 R96, R118, R109, c[0x0][0x178] ;  /* 0x00005e0076605625 */ /* 0x000fc800078e006d */
[----:B0-----:R-:W-:-:S05]  /*114b0*/  IMAD.WIDE.U32 R98, R116, R117, c[0x0][0x190] ;  /* 0x0000640074627625 */ /* 0x001fca00078e0075 */
[----:B------:R0:W-:Y:S01]  /*114c0*/  STG.E [R98.64], R119 ;  /* 0x0000007762007986 */ /* 0x0001e2000c101906 */
[----:B------:R-:W-:Y:S05]  /*114d0*/  @!P5 BRA `(.L_x_40955) ;  /* 0x000000a00000d947 */ /* 0x000fea0003800000 */
[----:B0-----:R-:W-:-:S05]  /*114e0*/  IMAD.U32 R98, R101, 0x10000, RZ ;  /* 0x0001000065627824 */ /* 0x001fca00078e00ff */
[----:B------:R-:W-:Y:S02]  /*114f0*/  LOP3.LUT R99, R98, 0xff0000, RZ, 0xc0, !PT ;  /* 0x00ff000062637812 */ /* 0x000fe400078ec0ff */
[----:B------:R-:W-:-:S05]  /*11500*/  LOP3.LUT R98, R6, 0xffff, RZ, 0xc0, !PT ;  /* 0x0000ffff06627812 */ /* 0x000fca00078ec0ff */
[----:B------:R-:W-:Y:S01]  /*11510*/  IMAD R98, R98, 0x1000000, R99 ;  /* 0x0100000062627824 */ /* 0x000fe200078e0263 */
[----:B------:R-:W-:-:S05]  /*11520*/  LOP3.LUT R99, R100, 0xff, RZ, 0xc0, !PT ;  /* 0x000000ff64637812 */ /* 0x000fca00078ec0ff */
[----:B------:R-:W-:Y:S01]  /*11530*/  IMAD R98, R99, 0x100, R98 ;  /* 0x0000010063627824 */ /* 0x000fe200078e0262 */
[----:B------:R-:W-:-:S04]  /*11540*/  LOP3.LUT R99, R7, 0xff, RZ, 0xc0, !PT ;  /* 0x000000ff07637812 */ /* 0x000fc800078ec0ff */
[----:B------:R-:W-:Y:S01]  /*11550*/  IADD3 R119, R98, R99, RZ ;  /* 0x0000006362777210 */ /* 0x000fe20007ffe0ff */
[----:B------:R-:W-:-:S05]  /*11560*/  IMAD.WIDE.U32 R98, R116, R117, c[0x0][0x198] ;  /* 0x0000660074627625 */ /* 0x000fca00078e0075 */
[----:B------:R0:W-:Y:S02]  /*11570*/  STG.E [R98.64], R119 ;  /* 0x0000007762007986 */ /* 0x0001e4000c101906 */
.L_x_40955:
        /* <DEDUP_REMOVED lines=17> */
.L_x_40957:
[----:B------:R-:W-:Y:S02]  /*11690*/  MOV R119, R104 ;  /* 0x0000006800777202 */ /* 0x000fe40000000f00 */
.L_x_40958:
[----:B------:R-:W-:Y:S05]  /*116a0*/  BSYNC B0 ;  /* 0x0000000000007941 */ /* 0x000fea0003800000 */
.L_x_40956:
        /* <DEDUP_REMOVED lines=16> */
.L_x_40962:
[----:B------:R-:W-:Y:S05]  /*117b0*/  BSYNC B1 ;  /* 0x0000000000017941 */ /* 0x000fea0003800000 */
.L_x_40961:
        /* <DEDUP_REMOVED lines=44> */
.L_x_40960:
[----:B------:R-:W-:Y:S05]  /*11a80*/  BSYNC B0 ;  /* 0x0000000000007941 */ /* 0x000fea0003800000 */
.L_x_40959:
        /* <DEDUP_REMOVED lines=12> */
.L_x_40963:
        /* <DEDUP_REMOVED lines=12> */
.L_x_40966:
[----:B------:R-:W-:Y:S02]  /*11c10*/  IMAD.MOV.U32 R7, RZ, RZ, R104 ;  /* 0x000000ffff077224 */ /* 0x000fe400078e0068 */
.L_x_40967:
[----:B------:R-:W-:Y:S05]  /*11c20*/  BSYNC B0 ;  /* 0x0000000000007941 */ /* 0x000fea0003800000 */
.L_x_40965:
        /* <DEDUP_REMOVED lines=16> */
.L_x_40971:
[----:B------:R-:W-:Y:S05]  /*11d30*/  BSYNC B1 ;  /* 0x0000000000017941 */ /* 0x000fea0003800000 */
.L_x_40970:
        /* <DEDUP_REMOVED lines=44> */
.L_x_40969:
[----:B------:R-:W-:Y:S05]  /*12000*/  BSYNC B0 ;  /* 0x0000000000007941 */ /* 0x000fea0003800000 */
.L_x_40968:
        /* <DEDUP_REMOVED lines=9> */
.L_x_40964:
        /* <DEDUP_REMOVED lines=12> */
.L_x_40973:
[----:B------:R-:W-:Y:S02]  /*12160*/  IMAD.MOV.U32 R110, RZ, RZ, R104 ;  /* 0x000000ffff6e7224 */ /* 0x000fe400078e0068 */
.L_x_40974:
[----:B------:R-:W-:Y:S05]  /*12170*/  BSYNC B0 ;  /* 0x0000000000007941 */ /* 0x000fea0003800000 */
.L_x_40972:
        /* <DEDUP_REMOVED lines=16> */
.L_x_40978:
[----:B------:R-:W-:Y:S05]  /*12280*/  BSYNC B1 ;  /* 0x0000000000017941 */ /* 0x000fea0003800000 */
.L_x_40977:
        /* <DEDUP_REMOVED lines=44> */
.L_x_40976:
[----:B------:R-:W-:Y:S05]  /*12550*/  BSYNC B0 ;  /* 0x0000000000007941 */ /* 0x000fea0003800000 */
.L_x_40975:
        /* <DEDUP_REMOVED lines=11> */
.L_x_40979:
        /* <DEDUP_REMOVED lines=12> */
.L_x_40982:
[----:B------:R-:W-:Y:S02]  /*126d0*/  IMAD.MOV.U32 R100, RZ, RZ, R104 ;  /* 0x000000ffff647224 */ /* 0x000fe400078e0068 */
.L_x_40983:
[----:B------:R-:W-:Y:S05]  /*126e0*/  BSYNC B0 ;  /* 0x0000000000007941 */ /* 0x000fea0003800000 */
.L_x_40981:
        /* <DEDUP_REMOVED lines=16> */
.L_x_40987:
[----:B------:R-:W-:Y:S05]  /*127f0*/  BSYNC B1 ;  /* 0x0000000000017941 */ /* 0x000fea0003800000 */
.L_x_40986:
        /* <DEDUP_REMOVED lines=44> */
.L_x_40985:
[----:B------:R-:W-:Y:S05]  /*12ac0*/  BSYNC B0 ;  /* 0x0000000000007941 */ /* 0x000fea0003800000 */
.L_x_40984:
[----:B------:R-:W0:Y:S01]  /*12ad0*/  I2F.U32 R121, R100 ;  /* 0x0000006400797306 */ /* 0x000e220000201000 */
[----:B------:R-:W-:Y:S02]  /*12ae0*/  FMUL.FTZ R110, R37, c[0x0][0x1e8] ;  /* 0x00007a00256e7a20 */ /* 0x000fe40000410000 */
[----:B0-----:R-:W-:-:S05]  /*12af0*/  FFMA.FTZ R121, R121, R108, 1.1641532182693481445e-10 ;  /* 0x2f00000079797423 */ /* 0x001fca000001006c */
[----:B------:R-:W-:-:S04]  /*12b00*/  FSETP.GTU.FTZ.AND P3, PT, R121, c[0x0][0x1e4], PT ;  /* 0x0000790079007a0b */ /* 0x000fc80003f7c000 */
[----:B------:R-:W-:-:S05]  /*12b10*/  FSEL R110, R110, RZ, !P3 ;  /* 0x000000ff6e6e7208 */ /* 0x000fca0005800000 */
[----:B------:R-:W-:Y:S01]  /*12b20*/  FADD.FTZ R97, R97, R110 ;  /* 0x0000006e61617221 */ /* 0x000fe20000010000 */
[----:B------:R-:W-:-:S03]  /*12b30*/  SEL R110, RZ, 0x1, P3 ;  /* 0x00000001ff6e7807 */ /* 0x000fc60001800000 */
[----:B------:R-:W-:Y:S01]  /*12b40*/  @P0 FADD.FTZ R97, R33, R97 ;  /* 0x0000006121610221 */ /* 0x000fe20000010000 */
[----:B------:R-:W-:Y:S02]  /*12b50*/  PRMT R100, R110, 0x7610, R100 ;  /* 0x000076106e647816 */ /* 0x000fe40000000064 */
.L_x_40980:
        /* <DEDUP_REMOVED lines=12> */
.L_x_40989:
[----:B------:R-:W-:Y:S02]  /*12c20*/  MOV R110, R104 ;  /* 0x00000068006e7202 */ /* 0x000fe40000000f00 */
.L_x_40990:
[----:B------:R-:W-:Y:S05]  /*12c30*/  BSYNC B0 ;  /* 0x0000000000007941 */ /* 0x000fea0003800000 */
.L_x_40988:
        /* <DEDUP_REMOVED lines=16> */
.L_x_40994:
[----:B------:R-:W-:Y:S05]  /*12d40*/  BSYNC B1 ;  /* 0x0000000000017941 */ /* 0x000fea0003800000 */
.L_x_40993:
        /* <DEDUP_REMOVED lines=44> */
.L_x_40992:
[----:B------:R-:W-:Y:S05]  /*13010*/  BSYNC B0 ;  /* 0x0000000000007941 */ /* 0x000fea0003800000 */
.L_x_40991:
        /* <DEDUP_REMOVED lines=11> */
.L_x_40995:
        /* <DEDUP_REMOVED lines=12> */
.L_x_40998:
[----:B------:R-:W-:Y:S02]  /*13190*/  MOV R101, R104 ;  /* 0x0000006800657202 */ /* 0x000fe40000000f00 */
.L_x_40999:
[----:B------:R-:W-:Y:S05]  /*131a0*/  BSYNC B0 ;  /* 0x0000000000007941 */ /* 0x000fea0003800000 */
.L_x_40997:
        /* <DEDUP_REMOVED lines=16> */
.L_x_41003:
[----:B------:R-:W-:Y:S05]  /*132b0*/  BSYNC B1 ;  /* 0x0000000000017941 */ /* 0x000fea0003800000 */
.L_x_41002:
        /* <DEDUP_REMOVED lines=44> */
.L_x_41001:
[----:B------:R-:W-:Y:S05]  /*13580*/  BSYNC B0 ;  /* 0x0000000000007941 */ /* 0x000fea0003800000 */
.L_x_41000:
        /* <DEDUP_REMOVED lines=9> */
.L_x_40996:
        /* <DEDUP_REMOVED lines=12> */
.L_x_41005:
[----:B------:R-:W-:Y:S02]  /*136e0*/  IMAD.MOV.U32 R110, RZ, RZ, R104 ;  /* 0x000000ffff6e7224 */ /* 0x000fe400078e0068 */
.L_x_41006:
[----:B------:R-:W-:Y:S05]  /*136f0*/  BSYNC B0 ;  /* 0x0000000000007941 */ /* 0x000fea0003800000 */
.L_x_41004:
        /* <DEDUP_REMOVED lines=16> */
.L_x_41010:
[----:B------:R-:W-:Y:S05]  /*13800*/  BSYNC B1 ;  /* 0x0000000000017941 */ /* 0x000fea0003800000 */
.L_x_41009:
        /* <DEDUP_REMOVED lines=44> */
.L_x_41008:
[----:B------:R-:W-:Y:S05]  /*13ad0*/  BSYNC B0 ;  /* 0x0000000000007941 */ /* 0x000fea0003800000 */
.L_x_41007:
        /* <DEDUP_REMOVED lines=11> */
.L_x_41011:
        /* <DEDUP_REMOVED lines=12> */
.L_x_41014:
[----:B------:R-:W-:Y:S02]  /*13c50*/  IMAD.MOV.U32 R6, RZ, RZ, R104 ;  /* 0x000000ffff067224 */ /* 0x000fe400078e0068 */
.L_x_41015:
[----:B------:R-:W-:Y:S05]  /*13c60*/  BSYNC B0 ;  /* 0x0000000000007941 */ /* 0x000fea0003800000 */
.L_x_41013:
        /* <DEDUP_REMOVED lines=16> */
.L_x_41019:
[----:B------:R-:W-:Y:S05]  /*13d70*/  BSYNC B1 ;  /* 0x0000000000017941 */ /* 0x000fea0003800000 */
.L_x_41018:
        /* <DEDUP_REMOVED lines=44> */
.L_x_41017:
[----:B------:R-:W-:Y:S05]  /*14040*/  BSYNC B0 ;  /* 0x0000000000007941 */ /* 0x000fea0003800000 */
.L_x_41016:
[----:B------:R-:W0:Y:S02]  /*14050*/  I2F.U32 R119, R6 ;  /* 0x0000000600777306 */ /* 0x000e240000201000 */
[----:B0-----:R-:W-:Y:S02]  /*14060*/  FFMA.FTZ R119, R119, R108, 1.1641532182693481445e-10 ;  /* 0x2f00000077777423 */ /* 0x001fe4000001006c */
[----:B------:R-:W-:-:S03]  /*14070*/  FMUL.FTZ R108, R39, c[0x0][0x1e8] ;  /* 0x00007a00276c7a20 */ /* 0x000fc60000410000 */
[----:B------:R-:W-:-:S04]  /*14080*/  FSETP.GTU.FTZ.AND P5, PT, R119, c[0x0][0x1e4], PT ;  /* 0x0000790077007a0b */ /* 0x000fc80003fbc000 */
[----:B------:R-:W-:-:S05]  /*14090*/  FSEL R108, R108, RZ, !P5 ;  /* 0x000000ff6c6c7208 */ /* 0x000fca0006800000 */
[----:B------:R-:W-:Y:S01]  /*140a0*/  FADD.FTZ R99, R99, R108 ;  /* 0x0000006c63637221 */ /* 0x000fe20000010000 */
[----:B------:R-:W-:-:S03]  /*140b0*/  SEL R108, RZ, 0x1, P5 ;  /* 0x00000001ff6c7807 */ /* 0x000fc60002800000 */
[----:B------:R-:W-:Y:S01]  /*140c0*/  @P0 FADD.FTZ R99, R35, R99 ;  /* 0x0000006323630221 */ /* 0x000fe20000010000 */
[----:B------:R-:W-:Y:S02]  /*140d0*/  PRMT R6, R108, 0x7610, R6 ;  /* 0x000076106c067816 */ /* 0x000fe40000000006 */
.L_x_41012:
        /* <DEDUP_REMOVED lines=48> */
.L_x_41020:
        /* <DEDUP_REMOVED lines=9> */
.L_x_41025:
        /* <DEDUP_REMOVED lines=76> */
.L_x_41026:
[----:B------:R-:W-:Y:S01]  /*14930*/  SHF.R.U32.HI R117, RZ, 0x5, R0 ;  /* 0x00000005ff757819 */ /* 0x000fe20000011600 */
[----:B-1----:R-:W-:Y:S01]  /*14940*/  FADD.FTZ R109, R109, R122 ;  /* 0x0000007a6d6d7221 */ /* 0x002fe20000010000 */
[----:B------:R-:W-:Y:S01]  /*14950*/  WARPSYNC 0xffffffff ;  /* 0xffffffff00007948 */ /* 0x000fe20003800000 */
[----:B------:R-:W-:Y:S01]  /*14960*/  LOP3.LUT R121, R0, 0x1f, RZ, 0xc0, !PT ;  /* 0x0000001f00797812 */ /* 0x000fe200078ec0ff */
[----:B------:R-:W-:Y:S01]  /*14970*/  HFMA2.MMA R120, -RZ, RZ, 0, 0 ;  /* 0x00000000ff787435 */ /* 0x000fe200000001ff */
[----:B------:R-:W-:Y:S02]  /*14980*/  LOP3.LUT R117, R117, 0x7, RZ, 0xc0, !PT ;  /* 0x0000000775757812 */ /* 0x000fe400078ec0ff */
[----:B------:R-:W-:-:S03]  /*14990*/  ISETP.GT.U32.AND P1, PT, R121, 0x7, PT ;  /* 0x000000077900780c */ /* 0x000fc60003f24070 */
[----:B------:R-:W-:-:S05]  /*149a0*/  @!P0 IMAD.IADD R119, R114, 0x1, R117 ;  /* 0x0000000172778824 */ /* 0x000fca00078e0275 */
[----:B------:R1:W-:Y:S04]  /*149b0*/  @!P0 STS.64 [R119.X8], R108 ;  /* 0x0000006c77008388 */ /* 0x0003e80000008a00 */
[----:B------:R-:W-:Y:S01]  /*149c0*/  BAR.SYNC.DEFER_BLOCKING 0x0 ;  /* 0x0000000000007b1d */ /* 0x000fe20000010000 */
[----:B0-----:R-:W-:Y:S01]  /*149d0*/  @!P1 IMAD.IADD R122, R114, 0x1, R121 ;  /* 0x00000001727a9824 */ /* 0x001fe200078e0279 */
[----:B------:R-:W-:Y:S01]  /*149e0*/  LOP3.LUT P0, RZ, R117, 0x1f, R0, 0xf8, !PT ;  /* 0x0000001f75ff7812 */ /* 0x000fe2000780f800 */
[----:B------:R-:W-:-:S04]  /*149f0*/  @!P1 IMAD.MOV.U32 R120, RZ, RZ, 0x380 ;  /* 0x00000380ff789424 */ /* 0x000fc800078e00ff */
[----:B------:R-:W-:Y:S01]  /*14a00*/  I2F R121, R120 ;  /* 0x0000007800797306 */ /* 0x000fe20000201400 */
[----:B-1----:R-:W-:Y:S01]  /*14a10*/  CS2R R108, SRZ ;  /* 0x00000000006c7805 */ /* 0x002fe2000001ff00 */
[----:B------:R-:W0:Y:S05]  /*14a20*/  SHFL.DOWN PT, R123, R120, 0x4, 0x1f ;  /* 0x08801f00787b7f89 */ /* 0x000e2a00000e0000 */
[----:B------:R-:W1:Y:S01]  /*14a30*/  @!P1 LDS.64 R108, [R122.X8] ;  /* 0x000000007a6c9984 */ /* 0x000e620000008a00 */
[----:B------:R-:W-:Y:S01]  /*14a40*/  ISETP.NE.AND P1, PT, RZ, UR8, PT ;  /* 0x00000008ff007c0c */ /* 0x000fe2000bf25270 */
[----:B0-----:R-:W0:Y:S01]  /*14a50*/  I2F R114, R123 ;  /* 0x0000007b00727306 */ /* 0x001e220000201400 */
[----:B------:R-:W-:Y:S01]  /*14a60*/  IMAD.IADD R117, R123, 0x1, R120 ;  /* 0x000000017b757824 */ /* 0x000fe200078e0278 */
[----:B-1----:R-:W1:Y:S02]  /*14a70*/  SHFL.DOWN PT, R125, R108, 0x4, 0x1f ;  /* 0x08801f006c7d7f89 */ /* 0x002e6400000e0000 */
[----:B-1----:R-:W-:-:S02]  /*14a80*/  FADD.FTZ R119, -R125, R108 ;  /* 0x0000006c7d777221 */ /* 0x002fc40000010100 */
[----:B0-----:R-:W-:Y:S02]  /*14a90*/  FMUL.FTZ R125, R125, R114 ;  /* 0x000000727d7d7220 */ /* 0x001fe40000410000 */
[----:B------:R-:W-:Y:S02]  /*14aa0*/  FMUL.FTZ R122, R119, R119 ;  /* 0x00000077777a7220 */ /* 0x000fe40000410000 */
[----:B------:R-:W-:Y:S02]  /*14ab0*/  FFMA.FTZ R119, R121, R108, R125 ;  /* 0x0000006c79777223 */ /* 0x000fe4000001007d */
        /* <DEDUP_REMOVED lines=11> */
[----:B------:R-:W-:-:S05]  /*14b70*/  IADD3 R114, R117, R122, RZ ;  /* 0x0000007a75727210 */ /* 0x000fca0007ffe0ff */
        /* <DEDUP_REMOVED lines=55> */
[C---:B------:R-:W-:Y:S02]  /*14ef0*/  FMUL.FTZ R30, R108.reuse, R117 ;  /* 0x000000756c1e7220 */ /* 0x040fe40000410000 */
[----:B------:R-:W-:Y:S01]  /*14f00*/  FMUL.FTZ R28, R108, R29 ;  /* 0x0000001d6c1c7220 */ /* 0x000fe20000410000 */
[----:B0-----:R-:W-:Y:S01]  /*14f10*/  LEA R120, P0, R114, c[0x0][0x208], 0x4 ;  /* 0x0000820072787a11 */ /* 0x001fe200078020ff */
[----:B------:R-:W-:-:S02]  /*14f20*/  FMUL.FTZ R117, R108, R31 ;  /* 0x0000001f6c757220 */ /* 0x000fc40000410000 */
[----:B------:R-:W-:Y:S01]  /*14f30*/  FMUL.FTZ R119, R108, R119 ;  /* 0x000000776c777220 */ /* 0x000fe20000410000 */
[----:B------:R-:W-:Y:S01]  /*14f40*/  LEA.HI.X R121, R114, c[0x0][0x20c], RZ, 0x4, P0 ;  /* 0x0000830072797a11 */ /* 0x000fe200000f24ff */
[----:B------:R-:W-:Y:S01]  /*14f50*/  FFMA.FTZ R31, R67, R30, R95 ;  /* 0x0000001e431f7223 */ /* 0x000fe2000001005f */
[----:B------:R-:W-:Y:S01]  /*14f60*/  ISETP.GE.AND P0, PT, R107, c[0x0][0x164], PT ;  /* 0x000059006b007a0c */ /* 0x000fe20003f06270 */
[----:B------:R-:W-:Y:S02]  /*14f70*/  FFMA.FTZ R29, R65, R28, R93 ;  /* 0x0000001c411d7223 */ /* 0x000fe4000001005d */
[----:B------:R-:W-:Y:S02]  /*14f80*/  FFMA.FTZ R30, R66, R117, R94 ;  /* 0x00000075421e7223 */ /* 0x000fe4000001005e */
[----:B------:R-:W-:Y:S02]  /*14f90*/  FFMA.FTZ R28, R64, R119, R92 ;  /* 0x00000077401c7223 */ /* 0x000fe4000001005c */
[----:B------:R-:W-:-:S02]  /*14fa0*/  FADD.FTZ R24, -R109, R24 ;  /* 0x000000186d187221 */ /* 0x000fc40000010100 */
[C---:B------:R-:W-:Y:S01]  /*14fb0*/  FADD.FTZ R25, -R109.reuse, R25 ;  /* 0x000000196d197221 */ /* 0x040fe20000010100 */
[----:B------:R0:W-:Y:S01]  /*14fc0*/  STG.E.128 [R120.64], R28 ;  /* 0x0000001c78007986 */ /* 0x0001e2000c101d06 */
        /* <DEDUP_REMOVED lines=9> */
[C---:B0-----:R-:W-:Y:S02]  /*15060*/  FADD.FTZ R28, -R109.reuse, R15 ;  /* 0x0000000f6d1c7221 */ /* 0x041fe40000010100 */
        /* <DEDUP_REMOVED lines=8> */
[----:B------:R-:W-:Y:S02]  /*150f0*/  IMAD.MOV.U32 R15, RZ, RZ, 0x10 ;  /* 0x00000010ff0f7424 */ /* 0x000fe400078e00ff */
[C---:B------:R-:W-:Y:S02]  /*15100*/  FADD.FTZ R96, -R109.reuse, R96 ;  /* 0x000000606d607221 */ /* 0x040fe40000010100 */
[C---:B------:R-:W-:Y:S02]  /*15110*/  FADD.FTZ R97, -R109.reuse, R97 ;  /* 0x000000616d617221 */ /* 0x040fe40000010100 */
[C---:B------:R-:W-:Y:S02]  /*15120*/  FADD.FTZ R98, -R109.reuse, R98 ;  /* 0x000000626d627221 */ /* 0x040fe40000010100 */
[----:B------:R-:W-:-:S02]  /*15130*/  FADD.FTZ R99, -R109, R99 ;  /* 0x000000636d637221 */ /* 0x000fc40000010100 */
        /* <DEDUP_REMOVED lines=62> */
.L_x_41023:
[----:B------:R-:W-:Y:S05]  /*15520*/  EXIT ;  /* 0x000000000000794d */ /* 0x000fea0003800000 */
.L_x_41021:
[----:B------:R-:W-:Y:S01]  /*15530*/  MOV R122, R108 ;  /* 0x0000006c007a7202 */ /* 0x000fe20000000f00 */
[----:B------:R-:W-:Y:S01]  /*15540*/  IMAD.MOV.U32 R109, RZ, RZ, 0x1 ;  /* 0x00000001ff6d7424 */ /* 0x000fe200078e00ff */
[----:B------:R-:W-:Y:S01]  /*15550*/  MOV R117, 0xffffffff ;  /* 0xffffffff00757802 */ /* 0x000fe20000000f00 */
[----:B------:R-:W-:Y:S01]  /*15560*/  IMAD.MOV.U32 R124, RZ, RZ, 0x1f ;  /* 0x0000001fff7c7424 */ /* 0x000fe200078e00ff */
[----:B------:R-:W-:Y:S02]  /*15570*/  MOV R120, 0x15590 ;  /* 0x0001559000787802 */ /* 0x000fe40000000f00 */
[----:B------:R-:W-:Y:S05]  /*15580*/  CALL.REL.NOINC `($__internal_79_$__cuda_sm70_shflsync_bfly_p) ;  /* 0x0000070000007944 */ /* 0x000fea0003c00000 */
[----:B01----:R-:W-:Y:S05]  /*15590*/  BRA `(.L_x_41025) ;  /* 0xffffeed000007947 */ /* 0x003fea000383ffff */
.L_x_41022:
[----:B------:R-:W-:Y:S01]  /*155a0*/  IMAD.MOV.U32 R109, RZ, RZ, 0x2 ;  /* 0x00000002ff6d7424 */ /* 0x000fe200078e00ff */
[----:B------:R-:W-:Y:S01]  /*155b0*/  MOV R117, 0xffffffff ;  /* 0xffffffff00757802 */ /* 0x000fe20000000f00 */
[----:B------:R-:W-:Y:S01]  /*155c0*/  IMAD.MOV.U32 R124, RZ, RZ, 0x1f ;  /* 0x0000001fff7c7424 */ /* 0x000fe200078e00ff */
[----:B------:R-:W-:Y:S02]  /*155d0*/  MOV R120, 0x155f0 ;  /* 0x000155f000787802 */ /* 0x000fe40000000f00 */
[----:B0-----:R-:W-:Y:S05]  /*155e0*/  CALL.REL.NOINC `($__internal_79_$__cuda_sm70_shflsync_bfly_p) ;  /* 0x000006a000007944 */ /* 0x001fea0003c00000 */
[----:B01----:R-:W-:Y:S01]  /*155f0*/  FADD.FTZ R122, R122, R109 ;  /* 0x0000006d7a7a7221 */ /* 0x003fe20000010000 */
[----:B------:R-:W-:Y:S01]  /*15600*/  MOV R117, 0xffffffff ;  /* 0xffffffff00757802 */ /* 0x000fe20000000f00 */
[----:B------:R-:W-:Y:S01]  /*15610*/  IMAD.MOV.U32 R109, RZ, RZ, 0x4 ;  /* 0x00000004ff6d7424 */ /* 0x000fe200078e00ff */
[----:B------:R-:W-:Y:S01]  /*15620*/  MOV R120, 0x15650 ;  /* 0x0001565000787802 */ /* 0x000fe20000000f00 */
[----:B------:R-:W-:-:S02]  /*15630*/  IMAD.MOV.U32 R124, RZ, RZ, 0x1f ;  /* 0x0000001fff7c7424 */ /* 0x000fc400078e00ff */
[----:B------:R-:W-:Y:S05]  /*15640*/  CALL.REL.NOINC `($__internal_79_$__cuda_sm70_shflsync_bfly_p) ;  /* 0x0000064000007944 */ /* 0x000fea0003c00000 */
        /* <DEDUP_REMOVED lines=12> */
[----:B-1----:R-:W-:Y:S01]  /*15710*/  FADD.FTZ R108, R122, R109 ;  /* 0x0000006d7a6c7221 */ /* 0x002fe20000010000 */
[----:B0-----:R-:W-:Y:S01]  /*15720*/  MOV R117, 0xffffffff ;  /* 0xffffffff00757802 */ /* 0x001fe20000000f00 */
[----:B------:R-:W-:-:S02]  /*15730*/  IMAD.MOV.U32 R124, RZ, RZ, 0x1f ;  /* 0x0000001fff7c7424 */ /* 0x000fc400078e00ff */
        /* <DEDUP_REMOVED lines=59> */
[----:B------:R-:W-:Y:S05]  /*15af0*/  CALL.REL.NOINC `($__internal_79_$__cuda_sm70_shflsync_bfly_p) ;  /* 0x0000019000007944 */ /* 0x000fea0003c00000 */
[----:B01----:R-:W-:Y:S01]  /*15b00*/  FADD.FTZ R122, R122, R109 ;  /* 0x0000006d7a7a7221 */ /* 0x003fe20000010000 */
[----:B------:R-:W-:Y:S01]  /*15b10*/  MOV R117, 0xffffffff ;  /* 0xffffffff00757802 */ /* 0x000fe20000000f00 */
[----:B------:R-:W-:Y:S01]  /*15b20*/  IMAD.MOV.U32 R109, RZ, RZ, 0x2 ;  /* 0x00000002ff6d7424 */ /* 0x000fe200078e00ff */
[----:B------:R-:W-:Y:S01]  /*15b30*/  MOV R120, 0x15b60 ;  /* 0x00015b6000787802 */ /* 0x000fe20000000f00 */
[----:B------:R-:W-:Y:S02]  /*15b40*/  IMAD.MOV.U32 R124, RZ, RZ, 0x1f ;  /* 0x0000001fff7c7424 */ /* 0x000fe400078e00ff */
        /* <DEDUP_REMOVED lines=19> */
[----:B01----:R-:W-:Y:S05]  /*15c80*/  BRA `(.L_x_41026) ;  /* 0xffffeca000007947 */ /* 0x003fea000383ffff */
        .weak           $__internal_79_$__cuda_sm70_shflsync_bfly_p
        .type           $__internal_79_$__cuda_sm70_shflsync_bfly_p,@function
        .size           $__internal_79_$__cuda_sm70_shflsync_bfly_p,(.L_x_41107 - $__internal_79_$__cuda_sm70_shflsync_bfly_p)
$__internal_79_$__cuda_sm70_shflsync_bfly_p:
[----:B------:R-:W-:Y:S01]  /*15c90*/  IMAD.MOV.U32 R121, RZ, RZ, 0x0 ;  /* 0x00000000ff797424 */ /* 0x000fe200078e00ff */
[----:B------:R-:W-:Y:S04]  /*15ca0*/  WARPSYNC R117 ;  /* 0x0000007500007348 */ /* 0x000fe80003800000 */
[----:B------:R0:W1:Y:S01]  /*15cb0*/  SHFL.BFLY PT, R109, R122, R109, R124 ;  /* 0x0c00006d7a6d7389 */ /* 0x00006200000e007c */
[----:B------:R-:W-:Y:S05]  /*15cc0*/  RET.REL.NODEC R120 `(_ZN10layer_norm31ln_parallel_residual_fwd_kernelINS_13Kernel_traitsIfffffjLj7168ELj1ELj1ELj8ELj16ENS_18Kernel_traits_baseILj7168EfffffjLj256EEEEELb1ELb1ELb1EEEvNS_9FwdParamsE) ;  /* 0xfffea33078007950 */ /* 0x000fea0003c3ffff */
.L_x_41027:
        /* <DEDUP_REMOVED lines=11> */
.L_x_41107:


//--------------------- .nv.global.init           --------------------------
	.section	.nv.global.init,"aw",@progbits
	.align	4
.nv.global.init:
	.type		mrg32k3aM1SubSeq,@object
	.size		mrg32k3aM1SubSeq,(mrg32k3aM2SubSeq - mrg32k3aM1SubSeq)
mrg32k3aM1SubSeq:
        /* <DEDUP_REMOVED lines=126> */
	.type		mrg32k3aM2SubSeq,@object
	.size		mrg32k3aM2SubSeq,(mrg32k3aM1 - mrg32k3aM2SubSeq)
mrg32k3aM2SubSeq:
        /* <DEDUP_REMOVED lines=126> */
	.type		mrg32k3aM1,@object
	.size		mrg32k3aM1,(mrg32k3aM1Seq - mrg32k3aM1)
mrg32k3aM1:
        /* <DEDUP_REMOVED lines=144> */
	.type		mrg32k3aM1Seq,@object
	.size		mrg32k3aM1Seq,(mrg32k3aM2 - mrg32k3aM1Seq)
mrg32k3aM1Seq:
        /* <DEDUP_REMOVED lines=144> */
	.type		mrg32k3aM2,@object
	.size		mrg32k3aM2,(mrg32k3aM2Seq - mrg32k3aM2)
mrg32k3aM2:
        /* <DEDUP_REMOVED lines=144> */
	.type		mrg32k3aM2Seq,@object
	.size		mrg32k3aM2Seq,(precalc_xorwow_matrix - mrg32k3aM2Seq)
mrg32k3aM2Seq:
        /* <DEDUP_REMOVED lines=144> */
	.type		precalc_xorwow_matrix,@object
	.size		precalc_xorwow_matrix,(precalc_xorwow_offset_matrix - precalc_xorwow_matrix)
precalc_xorwow_matrix:
        /* <DEDUP_REMOVED lines=6400> */
	.type		precalc_xorwow_offset_matrix,@object
	.size		precalc_xorwow_offset_matrix,(.L_1 - precalc_xorwow_offset_matrix)
precalc_xorwow_offset_matrix:
        /* <DEDUP_REMOVED lines=6400> */
.L_1:


//--------------------- .nv.shared._ZN10layer_norm31ln_parallel_residual_fwd_kernelINS_13Kernel_traitsI13__nv_bfloat16S2_S2_S2_fjLj7168ELj1ELj1ELj4ELj16ENS_18Kernel_traits_baseILj7168ES2_S2_S2_S2_fjLj128EEEEELb0ELb0ELb0EEEvNS_9FwdParamsE --------------------------
	.section	.nv.shared._ZN10layer_norm31ln_parallel_residual_fwd_kernelINS_13Kernel_traitsI13__nv_bfloat16S2_S2_S2_fjLj7168ELj1ELj1ELj4ELj16ENS_18Kernel_traits_baseILj7168ES2_S2_S2_S2_fjLj128EEEEELb0ELb0ELb0EEEvNS_9FwdParamsE,"aw",@nobits
	.sectionflags	@""
	.align	16


//--------------------- .nv.shared._ZN10layer_norm31ln_parallel_residual_fwd_kernelINS_13Kernel_traitsI13__nv_bfloat16S2_S2_S2_fjLj7168ELj1ELj1ELj4ELj16ENS_18Kernel_traits_baseILj7168ES2_S2_S2_S2_fjLj128EEEEELb0ELb0ELb1EEEvNS_9FwdParamsE --------------------------
	.section	.nv.shared._ZN10layer_norm31ln_parallel_residual_fwd_kernelINS_13Kernel_traitsI13__nv_bfloat16S2_S2_S2_fjLj7168ELj1ELj1ELj4ELj16ENS_18Kernel_traits_baseILj7168ES2_S2_S2_S2_fjLj128EEEEELb0ELb0ELb1EEEvNS_9FwdParamsE,"aw",@nobits
	.sectionflags	@""
	.align	16


//--------------------- .nv.shared._ZN10layer_norm31ln_parallel_residual_fwd_kernelINS_13Kernel_traitsI13__nv_bfloat16S2_S2_S2_fjLj7168ELj1ELj1ELj4ELj16ENS_18Kernel_traits_baseILj7168ES2_S2_S2_S2_fjLj128EEEEELb0ELb1ELb0EEEvNS_9FwdParamsE --------------------------
	.section	.nv.shared._ZN10layer_norm31ln_parallel_residual_fwd_kernelINS_13Kernel_traitsI13__nv_bfloat16S2_S2_S2_fjLj7168ELj1ELj1ELj4ELj16ENS_18Kernel_traits_baseILj7168ES2_S2_S2_S2_fjLj128EEEEELb0ELb1ELb0EEEvNS_9FwdParamsE,"aw",@nobits
	.sectionflags	@""
	.align	16


//--------------------- .nv.shared._ZN10layer_norm31ln_parallel_residual_fwd_kernelINS_13Kernel_traitsI13__nv_bfloat16S2_S2_S2_fjLj7168ELj1ELj1ELj4ELj16ENS_18Kernel_traits_baseILj7168ES2_S2_S2_S2_fjLj128EEEEELb0ELb1ELb1EEEvNS_9FwdParamsE --------------------------
	.section	.nv.shared._ZN10layer_norm31ln_parallel_residual_fwd_kernelINS_13Kernel_traitsI13__nv_bfloat16S2_S2_S2_fjLj7168ELj1ELj1ELj4ELj16ENS_18Kernel_traits_baseILj7168ES2_S2_S2_S2_fjLj128EEEEELb0ELb1ELb1EEEvNS_9FwdParamsE,"aw",@nobits
	.sectionflags	@""
	.align	16


//--------------------- .nv.shared._ZN10layer_norm31ln_parallel_residual_fwd_kernelINS_13Kernel_traitsI13__nv_bfloat16S2_S2_S2_fjLj7168ELj1ELj1ELj4ELj16ENS_18Kernel_traits_baseILj7168ES2_S2_S2_S2_fjLj128EEEEELb1ELb0ELb0EEEvNS_9FwdParamsE --------------------------
	.section	.nv.shared._ZN10layer_norm31ln_parallel_residual_fwd_kernelINS_13Kernel_traitsI13__nv_bfloat16S2_S2_S2_fjLj7168ELj1ELj1ELj4ELj16ENS_18Kernel_traits_baseILj7168ES2_S2_S2_S2_fjLj128EEEEELb1ELb0ELb0EEEvNS_9FwdParamsE,"aw",@nobits
	.sectionflags	@""
	.align	16


//--------------------- .nv.shared._ZN10layer_norm31ln_parallel_residual_fwd_kernelINS_13Kernel_traitsI13__nv_bfloat16S2_S2_S2_fjLj7168ELj1ELj1ELj4ELj16ENS_18Kernel_traits_baseILj7168ES2_S2_S2_S2_fjLj128EEEEELb1ELb0ELb1EEEvNS_9FwdParamsE --------------------------
	.section	.nv.shared._ZN10layer_norm31ln_parallel_residual_fwd_kernelINS_13Kernel_traitsI13__nv_bfloat16S2_S2_S2_fjLj7168ELj1ELj1ELj4ELj16ENS_18Kernel_traits_baseILj7168ES2_S2_S2_S2_fjLj128EEEEELb1ELb0ELb1EEEvNS_9FwdParamsE,"aw",@nobits
	.sectionflags	@""
	.align	16


//--------------------- .nv.shared._ZN10layer_norm31ln_parallel_residual_fwd_kernelINS_13Kernel_traitsI13__nv_bfloat16S2_S2_S2_fjLj7168ELj1ELj1ELj4ELj16ENS_18Kernel_traits_baseILj7168ES2_S2_S2_S2_fjLj128EEEEELb1ELb1ELb0EEEvNS_9FwdParamsE --------------------------
	.section	.nv.shared._ZN10layer_norm31ln_parallel_residual_fwd_kernelINS_13Kernel_traitsI13__nv_bfloat16S2_S2_S2_fjLj7168ELj1ELj1ELj4ELj16ENS_18Kernel_traits_baseILj7168ES2_S2_S2_S2_fjLj128EEEEELb1ELb1ELb0EEEvNS_9FwdParamsE,"aw",@nobits
	.sectionflags	@""
	.align	16


//--------------------- .nv.shared._ZN10layer_norm31ln_parallel_residual_fwd_kernelINS_13Kernel_traitsI13__nv_bfloat16S2_S2_S2_fjLj7168ELj1ELj1ELj4ELj16ENS_18Kernel_traits_baseILj7168ES2_S2_S2_S2_fjLj128EEEEELb1ELb1ELb1EEEvNS_9FwdParamsE --------------------------
	.section	.nv.shared._ZN10layer_norm31ln_parallel_residual_fwd_kernelINS_13Kernel_traitsI13__nv_bfloat16S2_S2_S2_fjLj7168ELj1ELj1ELj4ELj16ENS_18Kernel_traits_baseILj7168ES2_S2_S2_S2_fjLj128EEEEELb1ELb1ELb1EEEvNS_9FwdParamsE,"aw",@nobits
	.sectionflags	@""
	.align	16


//--------------------- .nv.shared._ZN10layer_norm31ln_parallel_residual_fwd_kernelINS_13Kernel_traitsI6__halfS2_S2_S2_fjLj7168ELj1ELj1ELj4ELj16ENS_18Kernel_traits_baseILj7168ES2_S2_S2_S2_fjLj128EEEEELb0ELb0ELb0EEEvNS_9FwdParamsE --------------------------
	.section	.nv.shared._ZN10layer_norm31ln_parallel_residual_fwd_kernelINS_13Kernel_traitsI6__halfS2_S2_S2_fjLj7168ELj1ELj1ELj4ELj16ENS_18Kernel_traits_baseILj7168ES2_S2_S2_S2_fjLj128EEEEELb0ELb0ELb0EEEvNS_9FwdParamsE,"aw",@nobits
	.sectionflags	@""
	.align	16


//--------------------- .nv.shared._ZN10layer_norm31ln_parallel_residual_fwd_kernelINS_13Kernel_traitsI6__halfS2_S2_S2_fjLj7168ELj1ELj1ELj4ELj16ENS_18Kernel_traits_baseILj7168ES2_S2_S2_S2_fjLj128EEEEELb0ELb0ELb1EEEvNS_9FwdParamsE --------------------------
	.section	.nv.shared._ZN10layer_norm31ln_parallel_residual_fwd_kernelINS_13Kernel_traitsI6__halfS2_S2_S2_fjLj7168ELj1ELj1ELj4ELj16ENS_18Kernel_traits_baseILj7168ES2_S2_S2_S2_fjLj128EEEEELb0ELb0ELb1EEEvNS_9FwdParamsE,"aw",@nobits
	.sectionflags	@""
	.align	16


//--------------------- .nv.shared._ZN10layer_norm31ln_parallel_residual_fwd_kernelINS_13Kernel_traitsI6__halfS2_S2_S2_fjLj7168ELj1ELj1ELj4ELj16ENS_18Kernel_traits_baseILj7168ES2_S2_S2_S2_fjLj128EEEEELb0ELb1ELb0EEEvNS_9FwdParamsE --------------------------
	.section	.nv.shared._ZN10layer_norm31ln_parallel_residual_fwd_kernelINS_13Kernel_traitsI6__halfS2_S2_S2_fjLj7168ELj1ELj1ELj4ELj16ENS_18Kernel_traits_baseILj7168ES2_S2_S2_S2_fjLj128EEEEELb0ELb1ELb0EEEvNS_9FwdParamsE,"aw",@nobits
	.sectionflags	@""
	.align	16


//--------------------- .nv.shared._ZN10layer_norm31ln_parallel_residual_fwd_kernelINS_13Kernel_traitsI6__halfS2_S2_S2_fjLj7168ELj1ELj1ELj4ELj16ENS_18Kernel_traits_baseILj7168ES2_S2_S2_S2_fjLj128EEEEELb0ELb1ELb1EEEvNS_9FwdParamsE --------------------------
	.section	.nv.shared._ZN10layer_norm31ln_parallel_residual_fwd_kernelINS_13Kernel_traitsI6__halfS2_S2_S2_fjLj7168ELj1ELj1ELj4ELj16ENS_18Kernel_traits_baseILj7168ES2_S2_S2_S2_fjLj128EEEEELb0ELb1ELb1EEEvNS_9FwdParamsE,"aw",@nobits
	.sectionflags	@""
	.align	16


//--------------------- .nv.shared._ZN10layer_norm31ln_parallel_residual_fwd_kernelINS_13Kernel_traitsI6__halfS2_S2_S2_fjLj7168ELj1ELj1ELj4ELj16ENS_18Kernel_traits_baseILj7168ES2_S2_S2_S2_fjLj128EEEEELb1ELb0ELb0EEEvNS_9FwdParamsE --------------------------
	.section	.nv.shared._ZN10layer_norm31ln_parallel_residual_fwd_kernelINS_13Kernel_traitsI6__halfS2_S2_S2_fjLj7168ELj1ELj1ELj4ELj16ENS_18Kernel_traits_baseILj7168ES2_S2_S2_S2_fjLj128EEEEELb1ELb0ELb0EEEvNS_9FwdParamsE,"aw",@nobits
	.sectionflags	@""
	.align	16


//--------------------- .nv.shared._ZN10layer_norm31ln_parallel_residual_fwd_kernelINS_13Kernel_traitsI6__halfS2_S2_S2_fjLj7168ELj1ELj1ELj4ELj16ENS_18Kernel_traits_baseILj7168ES2_S2_S2_S2_fjLj128EEEEELb1ELb0ELb1EEEvNS_9FwdParamsE --------------------------
	.section	.nv.shared._ZN10layer_norm31ln_parallel_residual_fwd_kernelINS_13Kernel_traitsI6__halfS2_S2_S2_fjLj7168ELj1ELj1ELj4ELj16ENS_18Kernel_traits_baseILj7168ES2_S2_S2_S2_fjLj128EEEEELb1ELb0ELb1EEEvNS_9FwdParamsE,"aw",@nobits
	.sectionflags	@""
	.align	16


//--------------------- .nv.shared._ZN10layer_norm31ln_parallel_residual_fwd_kernelINS_13Kernel_traitsI6__halfS2_S2_S2_fjLj7168ELj1ELj1ELj4ELj16ENS_18Kernel_traits_baseILj7168ES2_S2_S2_S2_fjLj128EEEEELb1ELb1ELb0EEEvNS_9FwdParamsE --------------------------
	.section	.nv.shared._ZN10layer_norm31ln_parallel_residual_fwd_kernelINS_13Kernel_traitsI6__halfS2_S2_S2_fjLj7168ELj1ELj1ELj4ELj16ENS_18Kernel_traits_baseILj7168ES2_S2_S2_S2_fjLj128EEEEELb1ELb1ELb0EEEvNS_9FwdParamsE,"aw",@nobits
	.sectionflags	@""
	.align	16


//--------------------- .nv.shared._ZN10layer_norm31ln_parallel_residual_fwd_kernelINS_13Kernel_traitsI6__halfS2_S2_S2_fjLj7168ELj1ELj1ELj4ELj16ENS_18Kernel_traits_baseILj7168ES2_S2_S2_S2_fjLj128EEEEELb1ELb1ELb1EEEvNS_9FwdParamsE --------------------------
	.section	.nv.shared._ZN10layer_norm31ln_parallel_residual_fwd_kernelINS_13Kernel_traitsI6__halfS2_S2_S2_fjLj7168ELj1ELj1ELj4ELj16ENS_18Kernel_traits_baseILj7168ES2_S2_S2_S2_fjLj128EEEEELb1ELb1ELb1EEEvNS_9FwdParamsE,"aw",@nobits
	.sectionflags	@""
	.align	16


//--------------------- .nv.shared._ZN10layer_norm31ln_parallel_residual_fwd_kernelINS_13Kernel_traitsIf13__nv_bfloat16S2_S2_fjLj7168ELj1ELj1ELj4ELj16ENS_18Kernel_traits_baseILj7168EfS2_S2_S2_fjLj128EEEEELb0ELb0ELb0EEEvNS_9FwdParamsE --------------------------
	.section	.nv.shared._ZN10layer_norm31ln_parallel_residual_fwd_kernelINS_13Kernel_traitsIf13__nv_bfloat16S2_S2_fjLj7168ELj1ELj1ELj4ELj16ENS_18Kernel_traits_baseILj7168EfS2_S2_S2_fjLj128EEEEELb0ELb0ELb0EEEvNS_9FwdParamsE,"aw",@nobits
	.sectionflags	@""
	.align	16


//--------------------- .nv.shared._ZN10layer_norm31ln_parallel_residual_fwd_kernelINS_13Kernel_traitsIf13__nv_bfloat16S2_S2_fjLj7168ELj1ELj1ELj4ELj16ENS_18Kernel_traits_baseILj7168EfS2_S2_S2_fjLj128EEEEELb0ELb0ELb1EEEvNS_9FwdParamsE --------------------------
	.section	.nv.shared._ZN10layer_norm31ln_parallel_residual_fwd_kernelINS_13Kernel_traitsIf13__nv_bfloat16S2_S2_fjLj7168ELj1ELj1ELj4ELj16ENS_18Kernel_traits_baseILj7168EfS2_S2_S2_fjLj128EEEEELb0ELb0ELb1EEEvNS_9FwdParamsE,"aw",@nobits
	.sectionflags	@""
	.align	16


//--------------------- .nv.shared._ZN10layer_norm31ln_parallel_residual_fwd_kernelINS_13Kernel_traitsIf13__nv_bfloat16S2_S2_fjLj7168ELj1ELj1ELj4ELj16ENS_18Kernel_traits_baseILj7168EfS2_S2_S2_fjLj128EEEEELb0ELb1ELb0EEEvNS_9FwdParamsE --------------------------
	.section	.nv.shared._ZN10layer_norm31ln_parallel_residual_fwd_kernelINS_13Kernel_traitsIf13__nv_bfloat16S2_S2_fjLj7168ELj1ELj1ELj4ELj16ENS_18Kernel_traits_baseILj7168EfS2_S2_S2_fjLj128EEEEELb0ELb1ELb0EEEvNS_9FwdParamsE,"aw",@nobits
	.sectionflags	@""
	.align	16


//--------------------- .nv.shared._ZN10layer_norm31ln_parallel_residual_fwd_kernelINS_13Kernel_traitsIf13__nv_bfloat16S2_S2_fjLj7168ELj1ELj1ELj4ELj16ENS_18Kernel_traits_baseILj7168EfS2_S2_S2_fjLj128EEEEELb0ELb1ELb1EEEvNS_9FwdParamsE --------------------------
	.section	.nv.shared._ZN10layer_norm31ln_parallel_residual_fwd_kernelINS_13Kernel_traitsIf13__nv_bfloat16S2_S2_fjLj7168ELj1ELj1ELj4ELj16ENS_18Kernel_traits_baseILj7168EfS2_S2_S2_fjLj128EEEEELb0ELb1ELb1EEEvNS_9FwdParamsE,"aw",@nobits
	.sectionflags	@""
	.align	16


//--------------------- .nv.shared._ZN10layer_norm31ln_parallel_residual_fwd_kernelINS_13Kernel_traitsIf13__nv_bfloat16S2_S2_fjLj7168ELj1ELj1ELj4ELj16ENS_18Kernel_traits_baseILj7168EfS2_S2_S2_fjLj128EEEEELb1ELb0ELb0EEEvNS_9FwdParamsE --------------------------
	.section	.nv.shared._ZN10layer_norm31ln_parallel_residual_fwd_kernelINS_13Kernel_traitsIf13__nv_bfloat16S2_S2_fjLj7168ELj1ELj1ELj4ELj16ENS_18Kernel_traits_baseILj7168EfS2_S2_S2_fjLj128EEEEELb1ELb0ELb0EEEvNS_9FwdParamsE,"aw",@nobits
	.sectionflags	@""
	.align	16


//--------------------- .nv.shared._ZN10layer_norm31ln_parallel_residual_fwd_kernelINS_13Kernel_traitsIf13__nv_bfloat16S2_S2_fjLj7168ELj1ELj1ELj4ELj16ENS_18Kernel_traits_baseILj7168EfS2_S2_S2_fjLj128EEEEELb1ELb0ELb1EEEvNS_9FwdParamsE --------------------------
	.section	.nv.shared._ZN10layer_norm31ln_parallel_residual_fwd_kernelINS_13Kernel_traitsIf13__nv_bfloat16S2_S2_fjLj7168ELj1ELj1ELj4ELj16ENS_18Kernel_traits_baseILj7168EfS2_S2_S2_fjLj128EEEEELb1ELb0ELb1EEEvNS_9FwdParamsE,"aw",@nobits
	.sectionflags	@""
	.align	16


//--------------------- .nv.shared._ZN10layer_norm31ln_parallel_residual_fwd_kernelINS_13Kernel_traitsIf13__nv_bfloat16S2_S2_fjLj7168ELj1ELj1ELj4ELj16ENS_18Kernel_traits_baseILj7168EfS2_S2_S2_fjLj128EEEEELb1ELb1ELb0EEEvNS_9FwdParamsE --------------------------
	.section	.nv.shared._ZN10layer_norm31ln_parallel_residual_fwd_kernelINS_13Kernel_traitsIf13__nv_bfloat16S2_S2_fjLj7168ELj1ELj1ELj4ELj16ENS_18Kernel_traits_baseILj7168EfS2_S2_S2_fjLj128EEEEELb1ELb1ELb0EEEvNS_9FwdParamsE,"aw",@nobits
	.sectionflags	@""
	.align	16


//--------------------- .nv.shared._ZN10layer_norm31ln_parallel_residual_fwd_kernelINS_13Kernel_traitsIf13__nv_bfloat16S2_S2_fjLj7168ELj1ELj1ELj4ELj16ENS_18Kernel_traits_baseILj7168EfS2_S2_S2_fjLj128EEEEELb1ELb1ELb1EEEvNS_9FwdParamsE --------------------------
	.section	.nv.shared._ZN10layer_norm31ln_parallel_residual_fwd_kernelINS_13Kernel_traitsIf13__nv_bfloat16S2_S2_fjLj7168ELj1ELj1ELj4ELj16ENS_18Kernel_traits_baseILj7168EfS2_S2_S2_fjLj128EEEEELb1ELb1ELb1EEEvNS_9FwdParamsE,"aw",@nobits
	.sectionflags	@""
	.align	16


//--------------------- .nv.shared._ZN10layer_norm31ln_parallel_residual_fwd_kernelINS_13Kernel_traitsI13__nv_bfloat16S2_fS2_fjLj7168ELj1ELj1ELj4ELj16ENS_18Kernel_traits_baseILj7168ES2_S2_fS2_fjLj128EEEEELb0ELb0ELb0EEEvNS_9FwdParamsE --------------------------
	.section	.nv.shared._ZN10layer_norm31ln_parallel_residual_fwd_kernelINS_13Kernel_traitsI13__nv_bfloat16S2_fS2_fjLj7168ELj1ELj1ELj4ELj16ENS_18Kernel_traits_baseILj7168ES2_S2_fS2_fjLj128EEEEELb0ELb0ELb0EEEvNS_9FwdParamsE,"aw",@nobits
	.sectionflags	@""
	.align	16


//--------------------- .nv.shared._ZN10layer_norm31ln_parallel_residual_fwd_kernelINS_13Kernel_traitsI13__nv_bfloat16S2_fS2_fjLj7168ELj1ELj1ELj4ELj16ENS_18Kernel_traits_baseILj7168ES2_S2_fS2_fjLj128EEEEELb0ELb0ELb1EEEvNS_9FwdParamsE --------------------------
	.section	.nv.shared._ZN10layer_norm31ln_parallel_residual_fwd_kernelINS_13Kernel_traitsI13__nv_bfloat16S2_fS2_fjLj7168ELj1ELj1ELj4ELj16ENS_18Kernel_traits_baseILj7168ES2_S2_fS2_fjLj128EEEEELb0ELb0ELb1EEEvNS_9FwdParamsE,"aw",@nobits
	.sectionflags	@""
	.align	16


//--------------------- .nv.shared._ZN10layer_norm31ln_parallel_residual_fwd_kernelINS_13Kernel_traitsI13__nv_bfloat16S2_fS2_fjLj7168ELj1ELj1ELj4ELj16ENS_18Kernel_traits_baseILj7168ES2_S2_fS2_fjLj128EEEEELb0ELb1ELb0EEEvNS_9FwdParamsE --------------------------
	.section	.nv.shared._ZN10layer_norm31ln_parallel_residual_fwd_kernelINS_13Kernel_traitsI13__nv_bfloat16S2_fS2_fjLj7168ELj1ELj1ELj4ELj16ENS_18Kernel_traits_baseILj7168ES2_S2_fS2_fjLj128EEEEELb0ELb1ELb0EEEvNS_9FwdParamsE,"aw",@nobits
	.sectionflags	@""
	.align	16


//--------------------- .nv.shared._ZN10layer_norm31ln_parallel_residual_fwd_kernelINS_13Kernel_traitsI13__nv_bfloat16S2_fS2_fjLj7168ELj1ELj1ELj4ELj16ENS_18Kernel_traits_baseILj7168ES2_S2_fS2_fjLj128EEEEELb0ELb1ELb1EEEvNS_9FwdParamsE --------------------------
	.section	.nv.shared._ZN10layer_norm31ln_parallel_residual_fwd_kernelINS_13Kernel_traitsI13__nv_bfloat16S2_fS2_fjLj7168ELj1ELj1ELj4ELj16ENS_18Kernel_traits_baseILj7168ES2_S2_fS2_fjLj128EEEEELb0ELb1ELb1EEEvNS_9FwdParamsE,"aw",@nobits
	.sectionflags	@""
	.align	16


//--------------------- .nv.shared._ZN10layer_norm31ln_parallel_residual_fwd_kernelINS_13Kernel_traitsI13__nv_bfloat16S2_fS2_fjLj7168ELj1ELj1ELj4ELj16ENS_18Kernel_traits_baseILj7168ES2_S2_fS2_fjLj128EEEEELb1ELb0ELb0EEEvNS_9FwdParamsE --------------------------
	.section	.nv.shared._ZN10layer_norm31ln_parallel_residual_fwd_kernelINS_13Kernel_traitsI13__nv_bfloat16S2_fS2_fjLj7168ELj1ELj1ELj4ELj16ENS_18Kernel_traits_baseILj7168ES2_S2_fS2_fjLj128EEEEELb1ELb0ELb0EEEvNS_9FwdParamsE,"aw",@nobits
	.sectionflags	@""
	.align	16


//--------------------- .nv.shared._ZN10layer_norm31ln_parallel_residual_fwd_kernelINS_13Kernel_traitsI13__nv_bfloat16S2_fS2_fjLj7168ELj1ELj1ELj4ELj16ENS_18Kernel_traits_baseILj7168ES2_S2_fS2_fjLj128EEEEELb1ELb0ELb1EEEvNS_9FwdParamsE --------------------------
	.section	.nv.shared._ZN10layer_norm31ln_parallel_residual_fwd_kernelINS_13Kernel_traitsI13__nv_bfloat16S2_fS2_fjLj7168ELj1ELj1ELj4ELj16ENS_18Kernel_traits_baseILj7168ES2_S2_fS2_fjLj128EEEEELb1ELb0ELb1EEEvNS_9FwdParamsE,"aw",@nobits
	.sectionflags	@""
	.align	16


//--------------------- .nv.shared._ZN10layer_norm31ln_parallel_residual_fwd_kernelINS_13Kernel_traitsI13__nv_bfloat16S2_fS2_fjLj7168ELj1ELj1ELj4ELj16ENS_18Kernel_traits_baseILj7168ES2_S2_fS2_fjLj128EEEEELb1ELb1ELb0EEEvNS_9FwdParamsE --------------------------
	.section	.nv.shared._ZN10layer_norm31ln_parallel_residual_fwd_kernelINS_13Kernel_traitsI13__nv_bfloat16S2_fS2_fjLj7168ELj1ELj1ELj4ELj16ENS_18Kernel_traits_baseILj7168ES2_S2_fS2_fjLj128EEEEELb1ELb1ELb0EEEvNS_9FwdParamsE,"aw",@nobits
	.sectionflags	@""
	.align	16


//--------------------- .nv.shared._ZN10layer_norm31ln_parallel_residual_fwd_kernelINS_13Kernel_traitsI13__nv_bfloat16S2_fS2_fjLj7168ELj1ELj1ELj4ELj16ENS_18Kernel_traits_baseILj7168ES2_S2_fS2_fjLj128EEEEELb1ELb1ELb1EEEvNS_9FwdParamsE --------------------------
	.section	.nv.shared._ZN10layer_norm31ln_parallel_residual_fwd_kernelINS_13Kernel_traitsI13__nv_bfloat16S2_fS2_fjLj7168ELj1ELj1ELj4ELj16ENS_18Kernel_traits_baseILj7168ES2_S2_fS2_fjLj128EEEEELb1ELb1ELb1EEEvNS_9FwdParamsE,"aw",@nobits
	.sectionflags	@""
	.align	16


//--------------------- .nv.shared._ZN10layer_norm31ln_parallel_residual_fwd_kernelINS_13Kernel_traitsIf13__nv_bfloat16fS2_fjLj7168ELj1ELj1ELj4ELj16ENS_18Kernel_traits_baseILj7168EfS2_fS2_fjLj128EEEEELb0ELb0ELb0EEEvNS_9FwdParamsE --------------------------
	.section	.nv.shared._ZN10layer_norm31ln_parallel_residual_fwd_kernelINS_13Kernel_traitsIf13__nv_bfloat16fS2_fjLj7168ELj1ELj1ELj4ELj16ENS_18Kernel_traits_baseILj7168EfS2_fS2_fjLj128EEEEELb0ELb0ELb0EEEvNS_9FwdParamsE,"aw",@nobits
	.sectionflags	@""
	.align	16


//--------------------- .nv.shared._ZN10layer_norm31ln_parallel_residual_fwd_kernelINS_13Kernel_traitsIf13__nv_bfloat16fS2_fjLj7168ELj1ELj1ELj4ELj16ENS_18Kernel_traits_baseILj7168EfS2_fS2_fjLj128EEEEELb0ELb0ELb1EEEvNS_9FwdParamsE --------------------------
	.section	.nv.shared._ZN10layer_norm31ln_parallel_residual_fwd_kernelINS_13Kernel_traitsIf13__nv_bfloat16fS2_fjLj7168ELj1ELj1ELj4ELj16ENS_18Kernel_traits_baseILj7168EfS2_fS2_fjLj128EEEEELb0ELb0ELb1EEEvNS_9FwdParamsE,"aw",@nobits
	.sectionflags	@""
	.align	16


//--------------------- .nv.shared._ZN10layer_norm31ln_parallel_residual_fwd_kernelINS_13Kernel_traitsIf13__nv_bfloat16fS2_fjLj7168ELj1ELj1ELj4ELj16ENS_18Kernel_traits_baseILj7168EfS2_fS2_fjLj128EEEEELb0ELb1ELb0EEEvNS_9FwdParamsE --------------------------
	.section	.nv.shared._ZN10layer_norm31ln_parallel_residual_fwd_kernelINS_13Kernel_traitsIf13__nv_bfloat16fS2_fjLj7168ELj1ELj1ELj4ELj16ENS_18Kernel_traits_baseILj7168EfS2_fS2_fjLj128EEEEELb0ELb1ELb0EEEvNS_9FwdParamsE,"aw",@nobits
	.sectionflags	@""
	.align	16


//--------------------- .nv.shared._ZN10layer_norm31ln_parallel_residual_fwd_kernelINS_13Kernel_traitsIf13__nv_bfloat16fS2_fjLj7168ELj1ELj1ELj4ELj16ENS_18Kernel_traits_baseILj7168EfS2_fS2_fjLj128EEEEELb0ELb1ELb1EEEvNS_9FwdParamsE --------------------------
	.section	.nv.shared._ZN10layer_norm31ln_parallel_residual_fwd_kernelINS_13Kernel_traitsIf13__nv_bfloat16fS2_fjLj7168ELj1ELj1ELj4ELj16ENS_18Kernel_traits_baseILj7168EfS2_fS2_fjLj128EEEEELb0ELb1ELb1EEEvNS_9FwdParamsE,"aw",@nobits
	.sectionflags	@""
	.align	16


//--------------------- .nv.shared._ZN10layer_norm31ln_parallel_residual_fwd_kernelINS_13Kernel_traitsIf13__nv_bfloat16fS2_fjLj7168ELj1ELj1ELj4ELj16ENS_18Kernel_traits_baseILj7168EfS2_fS2_fjLj128EEEEELb1ELb0ELb0EEEvNS_9FwdParamsE --------------------------
	.section	.nv.shared._ZN10layer_norm31ln_parallel_residual_fwd_kernelINS_13Kernel_traitsIf13__nv_bfloat16fS2_fjLj7168ELj1ELj1ELj4ELj16ENS_18Kernel_traits_baseILj7168EfS2_fS2_fjLj128EEEEELb1ELb0ELb0EEEvNS_9FwdParamsE,"aw",@nobits
	.sectionflags	@""
	.align	16


//--------------------- .nv.shared._ZN10layer_norm31ln_parallel_residual_fwd_kernelINS_13Kernel_traitsIf13__nv_bfloat16fS2_fjLj7168ELj1ELj1ELj4ELj16ENS_18Kernel_traits_baseILj7168EfS2_fS2_fjLj128EEEEELb1ELb0ELb1EEEvNS_9FwdParamsE --------------------------
	.section	.nv.shared._ZN10layer_norm31ln_parallel_residual_fwd_kernelINS_13Kernel_traitsIf13__nv_bfloat16fS2_fjLj7168ELj1ELj1ELj4ELj16ENS_18Kernel_traits_baseILj7168EfS2_fS2_fjLj128EEEEELb1ELb0ELb1EEEvNS_9FwdParamsE,"aw",@nobits
	.sectionflags	@""
	.align	16


//--------------------- .nv.shared._ZN10layer_norm31ln_parallel_residual_fwd_kernelINS_13Kernel_traitsIf13__nv_bfloat16fS2_fjLj7168ELj1ELj1ELj4ELj16ENS_18Kernel_traits_baseILj7168EfS2_fS2_fjLj128EEEEELb1ELb1ELb0EEEvNS_9FwdParamsE --------------------------
	.section	.nv.shared._ZN10layer_norm31ln_parallel_residual_fwd_kernelINS_13Kernel_traitsIf13__nv_bfloat16fS2_fjLj7168ELj1ELj1ELj4ELj16ENS_18Kernel_traits_baseILj7168EfS2_fS2_fjLj128EEEEELb1ELb1ELb0EEEvNS_9FwdParamsE,"aw",@nobits
	.sectionflags	@""
	.align	16


//--------------------- .nv.shared._ZN10layer_norm31ln_parallel_residual_fwd_kernelINS_13Kernel_traitsIf13__nv_bfloat16fS2_fjLj7168ELj1ELj1ELj4ELj16ENS_18Kernel_traits_baseILj7168EfS2_fS2_fjLj128EEEEELb1ELb1ELb1EEEvNS_9FwdParamsE --------------------------
	.section	.nv.shared._ZN10layer_norm31ln_parallel_residual_fwd_kernelINS_13Kernel_traitsIf13__nv_bfloat16fS2_fjLj7168ELj1ELj1ELj4ELj16ENS_18Kernel_traits_baseILj7168EfS2_fS2_fjLj128EEEEELb1ELb1ELb1EEEvNS_9FwdParamsE,"aw",@nobits
	.sectionflags	@""
	.align	16


//--------------------- .nv.shared._ZN10layer_norm31ln_parallel_residual_fwd_kernelINS_13Kernel_traitsIf6__halfS2_S2_fjLj7168ELj1ELj1ELj4ELj16ENS_18Kernel_traits_baseILj7168EfS2_S2_S2_fjLj128EEEEELb0ELb0ELb0EEEvNS_9FwdParamsE --------------------------
	.section	.nv.shared._ZN10layer_norm31ln_parallel_residual_fwd_kernelINS_13Kernel_traitsIf6__halfS2_S2_fjLj7168ELj1ELj1ELj4ELj16ENS_18Kernel_traits_baseILj7168EfS2_S2_S2_fjLj128EEEEELb0ELb0ELb0EEEvNS_9FwdParamsE,"aw",@nobits
	.sectionflags	@""
	.align	16


//--------------------- .nv.shared._ZN10layer_norm31ln_parallel_residual_fwd_kernelINS_13Kernel_traitsIf6__halfS2_S2_fjLj7168ELj1ELj1ELj4ELj16ENS_18Kernel_traits_baseILj7168EfS2_S2_S2_fjLj128EEEEELb0ELb0ELb1EEEvNS_9FwdParamsE --------------------------
	.section	.nv.shared._ZN10layer_norm31ln_parallel_residual_fwd_kernelINS_13Kernel_traitsIf6__halfS2_S2_fjLj7168ELj1ELj1ELj4ELj16ENS_18Kernel_traits_baseILj7168EfS2_S2_S2_fjLj128EEEEELb0ELb0ELb1EEEvNS_9FwdParamsE,"aw",@nobits
	.sectionflags	@""
	.align	16


//--------------------- .nv.shared._ZN10layer_norm31ln_parallel_residual_fwd_kernelINS_13Kernel_traitsIf6__halfS2_S2_fjLj7168ELj1ELj1ELj4ELj16ENS_18Kernel_traits_baseILj7168EfS2_S2_S2_fjLj128EEEEELb0ELb1ELb0EEEvNS_9FwdParamsE --------------------------
	.section	.nv.shared._ZN10layer_norm31ln_parallel_residual_fwd_kernelINS_13Kernel_traitsIf6__halfS2_S2_fjLj7168ELj1ELj1ELj4ELj16ENS_18Kernel_traits_baseILj7168EfS2_S2_S2_fjLj128EEEEELb0ELb1ELb0EEEvNS_9FwdParamsE,"aw",@nobits
	.sectionflags	@""
	.align	16


//--------------------- .nv.shared._ZN10layer_norm31ln_parallel_residual_fwd_kernelINS_13Kernel_traitsIf6__halfS2_S2_fjLj7168ELj1ELj1ELj4ELj16ENS_18Kernel_traits_baseILj7168EfS2_S2_S2_fjLj128EEEEELb0ELb1ELb1EEEvNS_9FwdParamsE --------------------------
	.section	.nv.shared._ZN10layer_norm31ln_parallel_residual_fwd_kernelINS_13Kernel_traitsIf6__halfS2_S2_fjLj7168ELj1ELj1ELj4ELj16ENS_18Kernel_traits_baseILj7168EfS2_S2_S2_fjLj128EEEEELb0ELb1ELb1EEEvNS_9FwdParamsE,"aw",@nobits
	.sectionflags	@""
	.align	16


//--------------------- .nv.shared._ZN10layer_norm31ln_parallel_residual_fwd_kernelINS_13Kernel_traitsIf6__halfS2_S2_fjLj7168ELj1ELj1ELj4ELj16ENS_18Kernel_traits_baseILj7168EfS2_S2_S2_fjLj128EEEEELb1ELb0ELb0EEEvNS_9FwdParamsE --------------------------
	.section	.nv.shared._ZN10layer_norm31ln_parallel_residual_fwd_kernelINS_13Kernel_traitsIf6__halfS2_S2_fjLj7168ELj1ELj1ELj4ELj16ENS_18Kernel_traits_baseILj7168EfS2_S2_S2_fjLj128EEEEELb1ELb0ELb0EEEvNS_9FwdParamsE,"aw",@nobits
	.sectionflags	@""
	.align	16


//--------------------- .nv.shared._ZN10layer_norm31ln_parallel_residual_fwd_kernelINS_13Kernel_traitsIf6__halfS2_S2_fjLj7168ELj1ELj1ELj4ELj16ENS_18Kernel_traits_baseILj7168EfS2_S2_S2_fjLj128EEEEELb1ELb0ELb1EEEvNS_9FwdParamsE --------------------------
	.section	.nv.shared._ZN10layer_norm31ln_parallel_residual_fwd_kernelINS_13Kernel_traitsIf6__halfS2_S2_fjLj7168ELj1ELj1ELj4ELj16ENS_18Kernel_traits_baseILj7168EfS2_S2_S2_fjLj128EEEEELb1ELb0ELb1EEEvNS_9FwdParamsE,"aw",@nobits
	.sectionflags	@""
	.align	16


//--------------------- .nv.shared._ZN10layer_norm31ln_parallel_residual_fwd_kernelINS_13Kernel_traitsIf6__halfS2_S2_fjLj7168ELj1ELj1ELj4ELj16ENS_18Kernel_traits_baseILj7168EfS2_S2_S2_fjLj128EEEEELb1ELb1ELb0EEEvNS_9FwdParamsE --------------------------
	.section	.nv.shared._ZN10layer_norm31ln_parallel_residual_fwd_kernelINS_13Kernel_traitsIf6__halfS2_S2_fjLj7168ELj1ELj1ELj4ELj16ENS_18Kernel_traits_baseILj7168EfS2_S2_S2_fjLj128EEEEELb1ELb1ELb0EEEvNS_9FwdParamsE,"aw",@nobits
	.sectionflags	@""
	.align	16


//--------------------- .nv.shared._ZN10layer_norm31ln_parallel_residual_fwd_kernelINS_13Kernel_traitsIf6__halfS2_S2_fjLj7168ELj1ELj1ELj4ELj16ENS_18Kernel_traits_baseILj7168EfS2_S2_S2_fjLj128EEEEELb1ELb1ELb1EEEvNS_9FwdParamsE --------------------------
	.section	.nv.shared._ZN10layer_norm31ln_parallel_residual_fwd_kernelINS_13Kernel_traitsIf6__halfS2_S2_fjLj7168ELj1ELj1ELj4ELj16ENS_18Kernel_traits_baseILj7168EfS2_S2_S2_fjLj128EEEEELb1ELb1ELb1EEEvNS_9FwdParamsE,"aw",@nobits
	.sectionflags	@""
	.align	16


//--------------------- .nv.shared._ZN10layer_norm31ln_parallel_residual_fwd_kernelINS_13Kernel_traitsI6__halfS2_fS2_fjLj7168ELj1ELj1ELj4ELj16ENS_18Kernel_traits_baseILj7168ES2_S2_fS2_fjLj128EEEEELb0ELb0ELb0EEEvNS_9FwdParamsE --------------------------
	.section	.nv.shared._ZN10layer_norm31ln_parallel_residual_fwd_kernelINS_13Kernel_traitsI6__halfS2_fS2_fjLj7168ELj1ELj1ELj4ELj16ENS_18Kernel_traits_baseILj7168ES2_S2_fS2_fjLj128EEEEELb0ELb0ELb0EEEvNS_9FwdParamsE,"aw",@nobits
	.sectionflags	@""
	.align	16


//--------------------- .nv.shared._ZN10layer_norm31ln_parallel_residual_fwd_kernelINS_13Kernel_traitsI6__halfS2_fS2_fjLj7168ELj1ELj1ELj4ELj16ENS_18Kernel_traits_baseILj7168ES2_S2_fS2_fjLj128EEEEELb0ELb0ELb1EEEvNS_9FwdParamsE --------------------------
	.section	.nv.shared._ZN10layer_norm31ln_parallel_residual_fwd_kernelINS_13Kernel_traitsI6__halfS2_fS2_fjLj7168ELj1ELj1ELj4ELj16ENS_18Kernel_traits_baseILj7168ES2_S2_fS2_fjLj128EEEEELb0ELb0ELb1EEEvNS_9FwdParamsE,"aw",@nobits
	.sectionflags	@""
	.align	16


//--------------------- .nv.shared._ZN10layer_norm31ln_parallel_residual_fwd_kernelINS_13Kernel_traitsI6__halfS2_fS2_fjLj7168ELj1ELj1ELj4ELj16ENS_18Kernel_traits_baseILj7168ES2_S2_fS2_fjLj128EEEEELb0ELb1ELb0EEEvNS_9FwdParamsE --------------------------
	.section	.nv.shared._ZN10layer_norm31ln_parallel_residual_fwd_kernelINS_13Kernel_traitsI6__halfS2_fS2_fjLj7168ELj1ELj1ELj4ELj16ENS_18Kernel_traits_baseILj7168ES2_S2_fS2_fjLj128EEEEELb0ELb1ELb0EEEvNS_9FwdParamsE,"aw",@nobits
	.sectionflags	@""
	.align	16


//--------------------- .nv.shared._ZN10layer_norm31ln_parallel_residual_fwd_kernelINS_13Kernel_traitsI6__halfS2_fS2_fjLj7168ELj1ELj1ELj4ELj16ENS_18Kernel_traits_baseILj7168ES2_S2_fS2_fjLj128EEEEELb0ELb1ELb1EEEvNS_9FwdParamsE --------------------------
	.section	.nv.shared._ZN10layer_norm31ln_parallel_residual_fwd_kernelINS_13Kernel_traitsI6__halfS2_fS2_fjLj7168ELj1ELj1ELj4ELj16ENS_18Kernel_traits_baseILj7168ES2_S2_fS2_fjLj128EEEEELb0ELb1ELb1EEEvNS_9FwdParamsE,"aw",@nobits
	.sectionflags	@""
	.align	16


//--------------------- .nv.shared._ZN10layer_norm31ln_parallel_residual_fwd_kernelINS_13Kernel_traitsI6__halfS2_fS2_fjLj7168ELj1ELj1ELj4ELj16ENS_18Kernel_traits_baseILj7168ES2_S2_fS2_fjLj128EEEEELb1ELb0ELb0EEEvNS_9FwdParamsE --------------------------
	.section	.nv.shared._ZN10layer_norm31ln_parallel_residual_fwd_kernelINS_13Kernel_traitsI6__halfS2_fS2_fjLj7168ELj1ELj1ELj4ELj16ENS_18Kernel_traits_baseILj7168ES2_S2_fS2_fjLj128EEEEELb1ELb0ELb0EEEvNS_9FwdParamsE,"aw",@nobits
	.sectionflags	@""
	.align	16


//--------------------- .nv.shared._ZN10layer_norm31ln_parallel_residual_fwd_kernelINS_13Kernel_traitsI6__halfS2_fS2_fjLj7168ELj1ELj1ELj4ELj16ENS_18Kernel_traits_baseILj7168ES2_S2_fS2_fjLj128EEEEELb1ELb0ELb1EEEvNS_9FwdParamsE --------------------------
	.section	.nv.shared._ZN10layer_norm31ln_parallel_residual_fwd_kernelINS_13Kernel_traitsI6__halfS2_fS2_fjLj7168ELj1ELj1ELj4ELj16ENS_18Kernel_traits_baseILj7168ES2_S2_fS2_fjLj128EEEEELb1ELb0ELb1EEEvNS_9FwdParamsE,"aw",@nobits
	.sectionflags	@""
	.align	16


//--------------------- .nv.shared._ZN10layer_norm31ln_parallel_residual_fwd_kernelINS_13Kernel_traitsI6__halfS2_fS2_fjLj7168ELj1ELj1ELj4ELj16ENS_18Kernel_traits_baseILj7168ES2_S2_fS2_fjLj128EEEEELb1ELb1ELb0EEEvNS_9FwdParamsE --------------------------
	.section	.nv.shared._ZN10layer_norm31ln_parallel_residual_fwd_kernelINS_13Kernel_traitsI6__halfS2_fS2_fjLj7168ELj1ELj1ELj4ELj16ENS_18Kernel_traits_baseILj7168ES2_S2_fS2_fjLj128EEEEELb1ELb1ELb0EEEvNS_9FwdParamsE,"aw",@nobits
	.sectionflags	@""
	.align	16


//--------------------- .nv.shared._ZN10layer_norm31ln_parallel_residual_fwd_kernelINS_13Kernel_traitsI6__halfS2_fS2_fjLj7168ELj1ELj1ELj4ELj16ENS_18Kernel_traits_baseILj7168ES2_S2_fS2_fjLj128EEEEELb1ELb1ELb1EEEvNS_9FwdParamsE --------------------------
	.section	.nv.shared._ZN10layer_norm31ln_parallel_residual_fwd_kernelINS_13Kernel_traitsI6__halfS2_fS2_fjLj7168ELj1ELj1ELj4ELj16ENS_18Kernel_traits_baseILj7168ES2_S2_fS2_fjLj128EEEEELb1ELb1ELb1EEEvNS_9FwdParamsE,"aw",@nobits
	.sectionflags	@""
	.align	16


//--------------------- .nv.shared._ZN10layer_norm31ln_parallel_residual_fwd_kernelINS_13Kernel_traitsIf6__halffS2_fjLj7168ELj1ELj1ELj4ELj16ENS_18Kernel_traits_baseILj7168EfS2_fS2_fjLj128EEEEELb0ELb0ELb0EEEvNS_9FwdParamsE --------------------------
	.section	.nv.shared._ZN10layer_norm31ln_parallel_residual_fwd_kernelINS_13Kernel_traitsIf6__halffS2_fjLj7168ELj1ELj1ELj4ELj16ENS_18Kernel_traits_baseILj7168EfS2_fS2_fjLj128EEEEELb0ELb0ELb0EEEvNS_9FwdParamsE,"aw",@nobits
	.sectionflags	@""
	.align	16


//--------------------- .nv.shared._ZN10layer_norm31ln_parallel_residual_fwd_kernelINS_13Kernel_traitsIf6__halffS2_fjLj7168ELj1ELj1ELj4ELj16ENS_18Kernel_traits_baseILj7168EfS2_fS2_fjLj128EEEEELb0ELb0ELb1EEEvNS_9FwdParamsE --------------------------
	.section	.nv.shared._ZN10layer_norm31ln_parallel_residual_fwd_kernelINS_13Kernel_traitsIf6__halffS2_fjLj7168ELj1ELj1ELj4ELj16ENS_18Kernel_traits_baseILj7168EfS2_fS2_fjLj128EEEEELb0ELb0ELb1EEEvNS_9FwdParamsE,"aw",@nobits
	.sectionflags	@""
	.align	16


//--------------------- .nv.shared._ZN10layer_norm31ln_parallel_residual_fwd_kernelINS_13Kernel_traitsIf6__halffS2_fjLj7168ELj1ELj1ELj4ELj16ENS_18Kernel_traits_baseILj7168EfS2_fS2_fjLj128EEEEELb0ELb1ELb0EEEvNS_9FwdParamsE --------------------------
	.section	.nv.shared._ZN10layer_norm31ln_parallel_residual_fwd_kernelINS_13Kernel_traitsIf6__halffS2_fjLj7168ELj1ELj1ELj4ELj16ENS_18Kernel_traits_baseILj7168EfS2_fS2_fjLj128EEEEELb0ELb1ELb0EEEvNS_9FwdParamsE,"aw",@nobits
	.sectionflags	@""
	.align	16


//--------------------- .nv.shared._ZN10layer_norm31ln_parallel_residual_fwd_kernelINS_13Kernel_traitsIf6__halffS2_fjLj7168ELj1ELj1ELj4ELj16ENS_18Kernel_traits_baseILj7168EfS2_fS2_fjLj128EEEEELb0ELb1ELb1EEEvNS_9FwdParamsE --------------------------
	.section	.nv.shared._ZN10layer_norm31ln_parallel_residual_fwd_kernelINS_13Kernel_traitsIf6__halffS2_fjLj7168ELj1ELj1ELj4ELj16ENS_18Kernel_traits_baseILj7168EfS2_fS2_fjLj128EEEEELb0ELb1ELb1EEEvNS_9FwdParamsE,"aw",@nobits
	.sectionflags	@""
	.align	16


//--------------------- .nv.shared._ZN10layer_norm31ln_parallel_residual_fwd_kernelINS_13Kernel_traitsIf6__halffS2_fjLj7168ELj1ELj1ELj4ELj16ENS_18Kernel_traits_baseILj7168EfS2_fS2_fjLj128EEEEELb1ELb0ELb0EEEvNS_9FwdParamsE --------------------------
	.section	.nv.shared._ZN10layer_norm31ln_parallel_residual_fwd_kernelINS_13Kernel_traitsIf6__halffS2_fjLj7168ELj1ELj1ELj4ELj16ENS_18Kernel_traits_baseILj7168EfS2_fS2_fjLj128EEEEELb1ELb0ELb0EEEvNS_9FwdParamsE,"aw",@nobits
	.sectionflags	@""
	.align	16


//--------------------- .nv.shared._ZN10layer_norm31ln_parallel_residual_fwd_kernelINS_13Kernel_traitsIf6__halffS2_fjLj7168ELj1ELj1ELj4ELj16ENS_18Kernel_traits_baseILj7168EfS2_fS2_fjLj128EEEEELb1ELb0ELb1EEEvNS_9FwdParamsE --------------------------
	.section	.nv.shared._ZN10layer_norm31ln_parallel_residual_fwd_kernelINS_13Kernel_traitsIf6__halffS2_fjLj7168ELj1ELj1ELj4ELj16ENS_18Kernel_traits_baseILj7168EfS2_fS2_fjLj128EEEEELb1ELb0ELb1EEEvNS_9FwdParamsE,"aw",@nobits
	.sectionflags	@""
	.align	16


//--------------------- .nv.shared._ZN10layer_norm31ln_parallel_residual_fwd_kernelINS_13Kernel_traitsIf6__halffS2_fjLj7168ELj1ELj1ELj4ELj16ENS_18Kernel_traits_baseILj7168EfS2_fS2_fjLj128EEEEELb1ELb1ELb0EEEvNS_9FwdParamsE --------------------------
	.section	.nv.shared._ZN10layer_norm31ln_parallel_residual_fwd_kernelINS_13Kernel_traitsIf6__halffS2_fjLj7168ELj1ELj1ELj4ELj16ENS_18Kernel_traits_baseILj7168EfS2_fS2_fjLj128EEEEELb1ELb1ELb0EEEvNS_9FwdParamsE,"aw",@nobits
	.sectionflags	@""
	.align	16


//--------------------- .nv.shared._ZN10layer_norm31ln_parallel_residual_fwd_kernelINS_13Kernel_traitsIf6__halffS2_fjLj7168ELj1ELj1ELj4ELj16ENS_18Kernel_traits_baseILj7168EfS2_fS2_fjLj128EEEEELb1ELb1ELb1EEEvNS_9FwdParamsE --------------------------
	.section	.nv.shared._ZN10layer_norm31ln_parallel_residual_fwd_kernelINS_13Kernel_traitsIf6__halffS2_fjLj7168ELj1ELj1ELj4ELj16ENS_18Kernel_traits_baseILj7168EfS2_fS2_fjLj128EEEEELb1ELb1ELb1EEEvNS_9FwdParamsE,"aw",@nobits
	.sectionflags	@""
	.align	16


//--------------------- .nv.shared._ZN10layer_norm31ln_parallel_residual_fwd_kernelINS_13Kernel_traitsI6__halfffffjLj7168ELj1ELj1ELj8ELj16ENS_18Kernel_traits_baseILj7168ES2_ffffjLj256EEEEELb0ELb0ELb0EEEvNS_9FwdParamsE --------------------------
	.section	.nv.shared._ZN10layer_norm31ln_parallel_residual_fwd_kernelINS_13Kernel_traitsI6__halfffffjLj7168ELj1ELj1ELj8ELj16ENS_18Kernel_traits_baseILj7168ES2_ffffjLj256EEEEELb0ELb0ELb0EEEvNS_9FwdParamsE,"aw",@nobits
	.sectionflags	@""
	.align	16


//--------------------- .nv.shared._ZN10layer_norm31ln_parallel_residual_fwd_kernelINS_13Kernel_traitsI6__halfffffjLj7168ELj1ELj1ELj8ELj16ENS_18Kernel_traits_baseILj7168ES2_ffffjLj256EEEEELb0ELb0ELb1EEEvNS_9FwdParamsE --------------------------
	.section	.nv.shared._ZN10layer_norm31ln_parallel_residual_fwd_kernelINS_13Kernel_traitsI6__halfffffjLj7168ELj1ELj1ELj8ELj16ENS_18Kernel_traits_baseILj7168ES2_ffffjLj256EEEEELb0ELb0ELb1EEEvNS_9FwdParamsE,"aw",@nobits
	.sectionflags	@""
	.align	16


//--------------------- .nv.shared._ZN10layer_norm31ln_parallel_residual_fwd_kernelINS_13Kernel_traitsI6__halfffffjLj7168ELj1ELj1ELj8ELj16ENS_18Kernel_traits_baseILj7168ES2_ffffjLj256EEEEELb0ELb1ELb0EEEvNS_9FwdParamsE --------------------------
	.section	.nv.shared._ZN10layer_norm31ln_parallel_residual_fwd_kernelINS_13Kernel_traitsI6__halfffffjLj7168ELj1ELj1ELj8ELj16ENS_18Kernel_traits_baseILj7168ES2_ffffjLj256EEEEELb0ELb1ELb0EEEvNS_9FwdParamsE,"aw",@nobits
	.sectionflags	@""
	.align	16


//--------------------- .nv.shared._ZN10layer_norm31ln_parallel_residual_fwd_kernelINS_13Kernel_traitsI6__halfffffjLj7168ELj1ELj1ELj8ELj16ENS_18Kernel_traits_baseILj7168ES2_ffffjLj256EEEEELb0ELb1ELb1EEEvNS_9FwdParamsE --------------------------
	.section	.nv.shared._ZN10layer_norm31ln_parallel_residual_fwd_kernelINS_13Kernel_traitsI6__halfffffjLj7168ELj1ELj1ELj8ELj16ENS_18Kernel_traits_baseILj7168ES2_ffffjLj256EEEEELb0ELb1ELb1EEEvNS_9FwdParamsE,"aw",@nobits
	.sectionflags	@""
	.align	16


//--------------------- .nv.shared._ZN10layer_norm31ln_parallel_residual_fwd_kernelINS_13Kernel_traitsI6__halfffffjLj7168ELj1ELj1ELj8ELj16ENS_18Kernel_traits_baseILj7168ES2_ffffjLj256EEEEELb1ELb0ELb0EEEvNS_9FwdParamsE --------------------------
	.section	.nv.shared._ZN10layer_norm31ln_parallel_residual_fwd_kernelINS_13Kernel_traitsI6__halfffffjLj7168ELj1ELj1ELj8ELj16ENS_18Kernel_traits_baseILj7168ES2_ffffjLj256EEEEELb1ELb0ELb0EEEvNS_9FwdParamsE,"aw",@nobits
	.sectionflags	@""
	.align	16


//--------------------- .nv.shared._ZN10layer_norm31ln_parallel_residual_fwd_kernelINS_13Kernel_traitsI6__halfffffjLj7168ELj1ELj1ELj8ELj16ENS_18Kernel_traits_baseILj7168ES2_ffffjLj256EEEEELb1ELb0ELb1EEEvNS_9FwdParamsE --------------------------
	.section	.nv.shared._ZN10layer_norm31ln_parallel_residual_fwd_kernelINS_13Kernel_traitsI6__halfffffjLj7168ELj1ELj1ELj8ELj16ENS_18Kernel_traits_baseILj7168ES2_ffffjLj256EEEEELb1ELb0ELb1EEEvNS_9FwdParamsE,"aw",@nobits
	.sectionflags	@""
	.align	16


//--------------------- .nv.shared._ZN10layer_norm31ln_parallel_residual_fwd_kernelINS_13Kernel_traitsI6__halfffffjLj7168ELj1ELj1ELj8ELj16ENS_18Kernel_traits_baseILj7168ES2_ffffjLj256EEEEELb1ELb1ELb0EEEvNS_9FwdParamsE --------------------------
	.section	.nv.shared._ZN10layer_norm31ln_parallel_residual_fwd_kernelINS_13Kernel_traitsI6__halfffffjLj7168ELj1ELj1ELj8ELj16ENS_18Kernel_traits_baseILj7168ES2_ffffjLj256EEEEELb1ELb1ELb0EEEvNS_9FwdParamsE,"aw",@nobits
	.sectionflags	@""
	.align	16


//--------------------- .nv.shared._ZN10layer_norm31ln_parallel_residual_fwd_kernelINS_13Kernel_traitsI6__halfffffjLj7168ELj1ELj1ELj8ELj16ENS_18Kernel_traits_baseILj7168ES2_ffffjLj256EEEEELb1ELb1ELb1EEEvNS_9FwdParamsE --------------------------
	.section	.nv.shared._ZN10layer_norm31ln_parallel_residual_fwd_kernelINS_13Kernel_traitsI6__halfffffjLj7168ELj1ELj1ELj8ELj16ENS_18Kernel_traits_baseILj7168ES2_ffffjLj256EEEEELb1ELb1ELb1EEEvNS_9FwdParamsE,"aw",@nobits
	.sectionflags	@""
	.align	16


//--------------------- .nv.shared._ZN10layer_norm31ln_parallel_residual_fwd_kernelINS_13Kernel_traitsIfffffjLj7168ELj1ELj1ELj8ELj16ENS_18Kernel_traits_baseILj7168EfffffjLj256EEEEELb0ELb0ELb0EEEvNS_9FwdParamsE --------------------------
	.section	.nv.shared._ZN10layer_norm31ln_parallel_residual_fwd_kernelINS_13Kernel_traitsIfffffjLj7168ELj1ELj1ELj8ELj16ENS_18Kernel_traits_baseILj7168EfffffjLj256EEEEELb0ELb0ELb0EEEvNS_9FwdParamsE,"aw",@nobits
	.sectionflags	@""
	.align	16


//--------------------- .nv.shared._ZN10layer_norm31ln_parallel_residual_fwd_kernelINS_13Kernel_traitsIfffffjLj7168ELj1ELj1ELj8ELj16ENS_18Kernel_traits_baseILj7168EfffffjLj256EEEEELb0ELb0ELb1EEEvNS_9FwdParamsE --------------------------
	.section	.nv.shared._ZN10layer_norm31ln_parallel_residual_fwd_kernelINS_13Kernel_traitsIfffffjLj7168ELj1ELj1ELj8ELj16ENS_18Kernel_traits_baseILj7168EfffffjLj256EEEEELb0ELb0ELb1EEEvNS_9FwdParamsE,"aw",@nobits
	.sectionflags	@""
	.align	16


//--------------------- .nv.shared._ZN10layer_norm31ln_parallel_residual_fwd_kernelINS_13Kernel_traitsIfffffjLj7168ELj1ELj1ELj8ELj16ENS_18Kernel_traits_baseILj7168EfffffjLj256EEEEELb0ELb1ELb0EEEvNS_9FwdParamsE --------------------------
	.section	.nv.shared._ZN10layer_norm31ln_parallel_residual_fwd_kernelINS_13Kernel_traitsIfffffjLj7168ELj1ELj1ELj8ELj16ENS_18Kernel_traits_baseILj7168EfffffjLj256EEEEELb0ELb1ELb0EEEvNS_9FwdParamsE,"aw",@nobits
	.sectionflags	@""
	.align	16


//--------------------- .nv.shared._ZN10layer_norm31ln_parallel_residual_fwd_kernelINS_13Kernel_traitsIfffffjLj7168ELj1ELj1ELj8ELj16ENS_18Kernel_traits_baseILj7168EfffffjLj256EEEEELb0ELb1ELb1EEEvNS_9FwdParamsE --------------------------
	.section	.nv.shared._ZN10layer_norm31ln_parallel_residual_fwd_kernelINS_13Kernel_traitsIfffffjLj7168ELj1ELj1ELj8ELj16ENS_18Kernel_traits_baseILj7168EfffffjLj256EEEEELb0ELb1ELb1EEEvNS_9FwdParamsE,"aw",@nobits
	.sectionflags	@""
	.align	16


//--------------------- .nv.shared._ZN10layer_norm31ln_parallel_residual_fwd_kernelINS_13Kernel_traitsIfffffjLj7168ELj1ELj1ELj8ELj16ENS_18Kernel_traits_baseILj7168EfffffjLj256EEEEELb1ELb0ELb0EEEvNS_9FwdParamsE --------------------------
	.section	.nv.shared._ZN10layer_norm31ln_parallel_residual_fwd_kernelINS_13Kernel_traitsIfffffjLj7168ELj1ELj1ELj8ELj16ENS_18Kernel_traits_baseILj7168EfffffjLj256EEEEELb1ELb0ELb0EEEvNS_9FwdParamsE,"aw",@nobits
	.sectionflags	@""
	.align	16


//--------------------- .nv.shared._ZN10layer_norm31ln_parallel_residual_fwd_kernelINS_13Kernel_traitsIfffffjLj7168ELj1ELj1ELj8ELj16ENS_18Kernel_traits_baseILj7168EfffffjLj256EEEEELb1ELb0ELb1EEEvNS_9FwdParamsE --------------------------
	.section	.nv.shared._ZN10layer_norm31ln_parallel_residual_fwd_kernelINS_13Kernel_traitsIfffffjLj7168ELj1ELj1ELj8ELj16ENS_18Kernel_traits_baseILj7168EfffffjLj256EEEEELb1ELb0ELb1EEEvNS_9FwdParamsE,"aw",@nobits
	.sectionflags	@""
	.align	16


//--------------------- .nv.shared._ZN10layer_norm31ln_parallel_residual_fwd_kernelINS_13Kernel_traitsIfffffjLj7168ELj1ELj1ELj8ELj16ENS_18Kernel_traits_baseILj7168EfffffjLj256EEEEELb1ELb1ELb0EEEvNS_9FwdParamsE --------------------------
	.section	.nv.shared._ZN10layer_norm31ln_parallel_residual_fwd_kernelINS_13Kernel_traitsIfffffjLj7168ELj1ELj1ELj8ELj16ENS_18Kernel_traits_baseILj7168EfffffjLj256EEEEELb1ELb1ELb0EEEvNS_9FwdParamsE,"aw",@nobits
	.sectionflags	@""
	.align	16


//--------------------- .nv.shared._ZN10layer_norm31ln_parallel_residual_fwd_kernelINS_13Kernel_traitsIfffffjLj7168ELj1ELj1ELj8ELj16ENS_18Kernel_traits_baseILj7168EfffffjLj256EEEEELb1ELb1ELb1EEEvNS_9FwdParamsE --------------------------
	.section	.nv.shared._ZN10layer_norm31ln_parallel_residual_fwd_kernelINS_13Kernel_traitsIfffffjLj7168ELj1ELj1ELj8ELj16ENS_18Kernel_traits_baseILj7168EfffffjLj256EEEEELb1ELb1ELb1EEEvNS_9FwdParamsE,"aw",@nobits
	.sectionflags	@""
	.align	16
